	.target	sm_103a

	.elftype	@"ET_EXEC"


//--------------------- .note.nv.tkinfo           --------------------------
	.section	.note.nv.tkinfo,"",@"SHT_NOTE"
	.sectionflags	@"SHF_NOTE_NV_TKINFO"
	.tkinfo
        /*0018*/ 	.word	0x00000002
        /*0030*/ 	.string	""
        /*0030*/ 	.string	"ptxas"
        /*0030*/ 	.string	"Cuda compilation tools, release 13.0, V13.0.88"
        /*0030*/ 	.string	"Build cuda_13.0.r13.0/compiler.36424714_0"
        /*0030*/ 	.string	"-arch sm_103a -m 64 "



//--------------------- .note.nv.cuinfo           --------------------------
	.section	.note.nv.cuinfo,"",@"SHT_NOTE"
	.sectionflags	@"SHF_NOTE_NV_CUINFO"
        /*0018*/ 	.short	0x0002
        /*001a*/ 	.short	0x0067
        /*001c*/ 	.short	0x0082
	.zero		2


//--------------------- .nv.info                  --------------------------
	.section	.nv.info,"",@"SHT_CUDA_INFO"
	.align	4


	//----- nvinfo : EIATTR_REGCOUNT
	.align		4
        /*0000*/ 	.byte	0x04, 0x2f
        /*0002*/ 	.short	(.L_12 - .L_11)
	.align		4
.L_11:
        /*0004*/ 	.word	index@(_ZN5flash16flash_fwd_kernelI23Flash_fwd_kernel_traitsILi32ELi128ELi128ELi4ELb0ELb0EN7cutlass10bfloat16_tE19Flash_kernel_traitsILi32ELi128ELi128ELi4ES3_EELb0ELb1ELb0ELb1ELb0ELb0ELb1ELb0EEEvNS_16Flash_fwd_paramsE)
        /*0008*/ 	.word	0x000000ff


	//----- nvinfo : EIATTR_FRAME_SIZE
	.align		4
.L_12:
        /*000c*/ 	.byte	0x04, 0x11
        /*000e*/ 	.short	(.L_14 - .L_13)
	.align		4
.L_13:
        /*0010*/ 	.word	index@(_ZN5flash16flash_fwd_kernelI23Flash_fwd_kernel_traitsILi32ELi128ELi128ELi4ELb0ELb0EN7cutlass10bfloat16_tE19Flash_kernel_traitsILi32ELi128ELi128ELi4ES3_EELb0ELb1ELb0ELb1ELb0ELb0ELb1ELb0EEEvNS_16Flash_fwd_paramsE)
        /*0014*/ 	.word	0x00000018


	//----- nvinfo : EIATTR_REGCOUNT
	.align		4
.L_14:
        /*0018*/ 	.byte	0x04, 0x2f
        /*001a*/ 	.short	(.L_16 - .L_15)
	.align		4
.L_15:
        /*001c*/ 	.word	index@(_ZN5flash16flash_fwd_kernelI23Flash_fwd_kernel_traitsILi32ELi128ELi128ELi4ELb0ELb0EN7cutlass10bfloat16_tE19Flash_kernel_traitsILi32ELi128ELi128ELi4ES3_EELb1ELb1ELb0ELb1ELb0ELb0ELb0ELb1EEEvNS_16Flash_fwd_paramsE)
        /*0020*/ 	.word	0x000000ff


	//----- nvinfo : EIATTR_FRAME_SIZE
	.align		4
.L_16:
        /*0024*/ 	.byte	0x04, 0x11
        /*0026*/ 	.short	(.L_18 - .L_17)
	.align		4
.L_17:
        /*0028*/ 	.word	index@(_ZN5flash16flash_fwd_kernelI23Flash_fwd_kernel_traitsILi32ELi128ELi128ELi4ELb0ELb0EN7cutlass10bfloat16_tE19Flash_kernel_traitsILi32ELi128ELi128ELi4ES3_EELb1ELb1ELb0ELb1ELb0ELb0ELb0ELb1EEEvNS_16Flash_fwd_paramsE)
        /*002c*/ 	.word	0x000004a8


	//----- nvinfo : EIATTR_REGCOUNT
	.align		4
.L_18:
        /*0030*/ 	.byte	0x04, 0x2f
        /*0032*/ 	.short	(.L_20 - .L_19)
	.align		4
.L_19:
        /*0034*/ 	.word	index@(_ZN5flash16flash_fwd_kernelI23Flash_fwd_kernel_traitsILi32ELi128ELi128ELi4ELb0ELb0EN7cutlass10bfloat16_tE19Flash_kernel_traitsILi32ELi128ELi128ELi4ES3_EELb0ELb1ELb0ELb0ELb0ELb0ELb1ELb0EEEvNS_16Flash_fwd_paramsE)
        /*0038*/ 	.word	0x000000ff


	//----- nvinfo : EIATTR_FRAME_SIZE
	.align		4
.L_20:
        /*003c*/ 	.byte	0x04, 0x11
        /*003e*/ 	.short	(.L_22 - .L_21)
	.align		4
.L_21:
        /*0040*/ 	.word	index@(_ZN5flash16flash_fwd_kernelI23Flash_fwd_kernel_traitsILi32ELi128ELi128ELi4ELb0ELb0EN7cutlass10bfloat16_tE19Flash_kernel_traitsILi32ELi128ELi128ELi4ES3_EELb0ELb1ELb0ELb0ELb0ELb0ELb1ELb0EEEvNS_16Flash_fwd_paramsE)
        /*0044*/ 	.word	0x00000048


	//----- nvinfo : EIATTR_REGCOUNT
	.align		4
.L_22:
        /*0048*/ 	.byte	0x04, 0x2f
        /*004a*/ 	.short	(.L_24 - .L_23)
	.align		4
.L_23:
        /*004c*/ 	.word	index@(_ZN5flash16flash_fwd_kernelI23Flash_fwd_kernel_traitsILi32ELi128ELi128ELi4ELb0ELb0EN7cutlass10bfloat16_tE19Flash_kernel_traitsILi32ELi128ELi128ELi4ES3_EELb1ELb1ELb0ELb0ELb0ELb0ELb0ELb1EEEvNS_16Flash_fwd_paramsE)
        /*0050*/ 	.word	0x000000ff


	//----- nvinfo : EIATTR_FRAME_SIZE
	.align		4
.L_24:
        /*0054*/ 	.byte	0x04, 0x11
        /*0056*/ 	.short	(.L_26 - .L_25)
	.align		4
.L_25:
        /*0058*/ 	.word	index@(_ZN5flash16flash_fwd_kernelI23Flash_fwd_kernel_traitsILi32ELi128ELi128ELi4ELb0ELb0EN7cutlass10bfloat16_tE19Flash_kernel_traitsILi32ELi128ELi128ELi4ES3_EELb1ELb1ELb0ELb0ELb0ELb0ELb0ELb1EEEvNS_16Flash_fwd_paramsE)
        /*005c*/ 	.word	0x00000498


	//----- nvinfo : EIATTR_REGCOUNT
	.align		4
.L_26:
        /*0060*/ 	.byte	0x04, 0x2f
        /*0062*/ 	.short	(.L_28 - .L_27)
	.align		4
.L_27:
        /*0064*/ 	.word	index@(_ZN5flash16flash_fwd_kernelI23Flash_fwd_kernel_traitsILi32ELi128ELi128ELi4ELb0ELb0EN7cutlass10bfloat16_tE19Flash_kernel_traitsILi32ELi128ELi128ELi4ES3_EELb1ELb1ELb0ELb1ELb0ELb0ELb0ELb0EEEvNS_16Flash_fwd_paramsE)
        /*0068*/ 	.word	0x000000ff


	//----- nvinfo : EIATTR_FRAME_SIZE
	.align		4
.L_28:
        /*006c*/ 	.byte	0x04, 0x11
        /*006e*/ 	.short	(.L_30 - .L_29)
	.align		4
.L_29:
        /*0070*/ 	.word	index@(_ZN5flash16flash_fwd_kernelI23Flash_fwd_kernel_traitsILi32ELi128ELi128ELi4ELb0ELb0EN7cutlass10bfloat16_tE19Flash_kernel_traitsILi32ELi128ELi128ELi4ES3_EELb1ELb1ELb0ELb1ELb0ELb0ELb0ELb0EEEvNS_16Flash_fwd_paramsE)
        /*0074*/ 	.word	0x00000020


	//----- nvinfo : EIATTR_REGCOUNT
	.align		4
.L_30:
        /*0078*/ 	.byte	0x04, 0x2f
        /*007a*/ 	.short	(.L_32 - .L_31)
	.align		4
.L_31:
        /*007c*/ 	.word	index@(_ZN5flash16flash_fwd_kernelI23Flash_fwd_kernel_traitsILi32ELi128ELi128ELi4ELb0ELb0EN7cutlass10bfloat16_tE19Flash_kernel_traitsILi32ELi128ELi128ELi4ES3_EELb0ELb1ELb0ELb0ELb0ELb1ELb1ELb0EEEvNS_16Flash_fwd_paramsE)
        /*0080*/ 	.word	0x000000ff


	//----- nvinfo : EIATTR_FRAME_SIZE
	.align		4
.L_32:
        /*0084*/ 	.byte	0x04, 0x11
        /*0086*/ 	.short	(.L_34 - .L_33)
	.align		4
.L_33:
        /*0088*/ 	.word	index@(_ZN5flash16flash_fwd_kernelI23Flash_fwd_kernel_traitsILi32ELi128ELi128ELi4ELb0ELb0EN7cutlass10bfloat16_tE19Flash_kernel_traitsILi32ELi128ELi128ELi4ES3_EELb0ELb1ELb0ELb0ELb0ELb1ELb1ELb0EEEvNS_16Flash_fwd_paramsE)
        /*008c*/ 	.word	0x00000058


	//----- nvinfo : EIATTR_REGCOUNT
	.align		4
.L_34:
        /*0090*/ 	.byte	0x04, 0x2f
        /*0092*/ 	.short	(.L_36 - .L_35)
	.align		4
.L_35:
        /*0094*/ 	.word	index@(_ZN5flash16flash_fwd_kernelI23Flash_fwd_kernel_traitsILi32ELi128ELi128ELi4ELb0ELb0EN7cutlass10bfloat16_tE19Flash_kernel_traitsILi32ELi128ELi128ELi4ES3_EELb1ELb1ELb0ELb0ELb0ELb1ELb0ELb0EEEvNS_16Flash_fwd_paramsE)
        /*0098*/ 	.word	0x000000ff


	//----- nvinfo : EIATTR_FRAME_SIZE
	.align		4
.L_36:
        /*009c*/ 	.byte	0x04, 0x11
        /*009e*/ 	.short	(.L_38 - .L_37)
	.align		4
.L_37:
        /*00a0*/ 	.word	index@(_ZN5flash16flash_fwd_kernelI23Flash_fwd_kernel_traitsILi32ELi128ELi128ELi4ELb0ELb0EN7cutlass10bfloat16_tE19Flash_kernel_traitsILi32ELi128ELi128ELi4ES3_EELb1ELb1ELb0ELb0ELb0ELb1ELb0ELb0EEEvNS_16Flash_fwd_paramsE)
        /*00a4*/ 	.word	0x00000018


	//----- nvinfo : EIATTR_REGCOUNT
	.align		4
.L_38:
        /*00a8*/ 	.byte	0x04, 0x2f
        /*00aa*/ 	.short	(.L_40 - .L_39)
	.align		4
.L_39:
        /*00ac*/ 	.word	index@(_ZN5flash16flash_fwd_kernelI23Flash_fwd_kernel_traitsILi32ELi128ELi128ELi4ELb0ELb0EN7cutlass10bfloat16_tE19Flash_kernel_traitsILi32ELi128ELi128ELi4ES3_EELb0ELb1ELb0ELb0ELb1ELb1ELb1ELb0EEEvNS_16Flash_fwd_paramsE)
        /*00b0*/ 	.word	0x000000ff


	//----- nvinfo : EIATTR_FRAME_SIZE
	.align		4
.L_40:
        /*00b4*/ 	.byte	0x04, 0x11
        /*00b6*/ 	.short	(.L_42 - .L_41)
	.align		4
.L_41:
        /*00b8*/ 	.word	index@(_ZN5flash16flash_fwd_kernelI23Flash_fwd_kernel_traitsILi32ELi128ELi128ELi4ELb0ELb0EN7cutlass10bfloat16_tE19Flash_kernel_traitsILi32ELi128ELi128ELi4ES3_EELb0ELb1ELb0ELb0ELb1ELb1ELb1ELb0EEEvNS_16Flash_fwd_paramsE)
        /*00bc*/ 	.word	0x00000038


	//----- nvinfo : EIATTR_REGCOUNT
	.align		4
.L_42:
        /*00c0*/ 	.byte	0x04, 0x2f
        /*00c2*/ 	.short	(.L_44 - .L_43)
	.align		4
.L_43:
        /*00c4*/ 	.word	index@(_ZN5flash16flash_fwd_kernelI23Flash_fwd_kernel_traitsILi32ELi128ELi128ELi4ELb0ELb0EN7cutlass10bfloat16_tE19Flash_kernel_traitsILi32ELi128ELi128ELi4ES3_EELb1ELb1ELb0ELb0ELb1ELb1ELb0ELb0EEEvNS_16Flash_fwd_paramsE)
        /*00c8*/ 	.word	0x000000ff


	//----- nvinfo : EIATTR_FRAME_SIZE
	.align		4
.L_44:
        /*00cc*/ 	.byte	0x04, 0x11
        /*00ce*/ 	.short	(.L_46 - .L_45)
	.align		4
.L_45:
        /*00d0*/ 	.word	index@(_ZN5flash16flash_fwd_kernelI23Flash_fwd_kernel_traitsILi32ELi128ELi128ELi4ELb0ELb0EN7cutlass10bfloat16_tE19Flash_kernel_traitsILi32ELi128ELi128ELi4ES3_EELb1ELb1ELb0ELb0ELb1ELb1ELb0ELb0EEEvNS_16Flash_fwd_paramsE)
        /*00d4*/ 	.word	0x000000c0


	//----- nvinfo : EIATTR_REGCOUNT
	.align		4
.L_46:
        /*00d8*/ 	.byte	0x04, 0x2f
        /*00da*/ 	.short	(.L_48 - .L_47)
	.align		4
.L_47:
        /*00dc*/ 	.word	index@(_ZN5flash16flash_fwd_kernelI23Flash_fwd_kernel_traitsILi32ELi128ELi128ELi4ELb0ELb0EN7cutlass10bfloat16_tE19Flash_kernel_traitsILi32ELi128ELi128ELi4ES3_EELb1ELb1ELb0ELb0ELb0ELb0ELb0ELb0EEEvNS_16Flash_fwd_paramsE)
        /*00e0*/ 	.word	0x000000ff


	//----- nvinfo : EIATTR_FRAME_SIZE
	.align		4
.L_48:
        /*00e4*/ 	.byte	0x04, 0x11
        /*00e6*/ 	.short	(.L_50 - .L_49)
	.align		4
.L_49:
        /*00e8*/ 	.word	index@(_ZN5flash16flash_fwd_kernelI23Flash_fwd_kernel_traitsILi32ELi128ELi128ELi4ELb0ELb0EN7cutlass10bfloat16_tE19Flash_kernel_traitsILi32ELi128ELi128ELi4ES3_EELb1ELb1ELb0ELb0ELb0ELb0ELb0ELb0EEEvNS_16Flash_fwd_paramsE)
        /*00ec*/ 	.word	0x00000020


	//----- nvinfo : EIATTR_REGCOUNT
	.align		4
.L_50:
        /*00f0*/ 	.byte	0x04, 0x2f
        /*00f2*/ 	.short	(.L_52 - .L_51)
	.align		4
.L_51:
        /*00f4*/ 	.word	index@(_ZN5flash16flash_fwd_kernelI23Flash_fwd_kernel_traitsILi32ELi128ELi128ELi4ELb0ELb0EN7cutlass10bfloat16_tE19Flash_kernel_traitsILi32ELi128ELi128ELi4ES3_EELb0ELb1ELb0ELb1ELb0ELb0ELb0ELb0EEEvNS_16Flash_fwd_paramsE)
        /*00f8*/ 	.word	0x000000ff


	//----- nvinfo : EIATTR_FRAME_SIZE
	.align		4
.L_52:
        /*00fc*/ 	.byte	0x04, 0x11
        /*00fe*/ 	.short	(.L_54 - .L_53)
	.align		4
.L_53:
        /*0100*/ 	.word	index@(_ZN5flash16flash_fwd_kernelI23Flash_fwd_kernel_traitsILi32ELi128ELi128ELi4ELb0ELb0EN7cutlass10bfloat16_tE19Flash_kernel_traitsILi32ELi128ELi128ELi4ES3_EELb0ELb1ELb0ELb1ELb0ELb0ELb0ELb0EEEvNS_16Flash_fwd_paramsE)
        /*0104*/ 	.word	0x00000030


	//----- nvinfo : EIATTR_REGCOUNT
	.align		4
.L_54:
        /*0108*/ 	.byte	0x04, 0x2f
        /*010a*/ 	.short	(.L_56 - .L_55)
	.align		4
.L_55:
        /*010c*/ 	.word	index@(_ZN5flash16flash_fwd_kernelI23Flash_fwd_kernel_traitsILi32ELi128ELi128ELi4ELb0ELb0EN7cutlass10bfloat16_tE19Flash_kernel_traitsILi32ELi128ELi128ELi4ES3_EELb0ELb1ELb0ELb0ELb0ELb0ELb0ELb0EEEvNS_16Flash_fwd_paramsE)
        /*0110*/ 	.word	0x000000ff


	//----- nvinfo : EIATTR_FRAME_SIZE
	.align		4
.L_56:
        /*0114*/ 	.byte	0x04, 0x11
        /*0116*/ 	.short	(.L_58 - .L_57)
	.align		4
.L_57:
        /*0118*/ 	.word	index@(_ZN5flash16flash_fwd_kernelI23Flash_fwd_kernel_traitsILi32ELi128ELi128ELi4ELb0ELb0EN7cutlass10bfloat16_tE19Flash_kernel_traitsILi32ELi128ELi128ELi4ES3_EELb0ELb1ELb0ELb0ELb0ELb0ELb0ELb0EEEvNS_16Flash_fwd_paramsE)
        /*011c*/ 	.word	0x00000018


	//----- nvinfo : EIATTR_REGCOUNT
	.align		4
.L_58:
        /*0120*/ 	.byte	0x04, 0x2f
        /*0122*/ 	.short	(.L_60 - .L_59)
	.align		4
.L_59:
        /*0124*/ 	.word	index@(_ZN5flash16flash_fwd_kernelI23Flash_fwd_kernel_traitsILi32ELi128ELi128ELi4ELb0ELb0EN7cutlass10bfloat16_tE19Flash_kernel_traitsILi32ELi128ELi128ELi4ES3_EELb0ELb1ELb0ELb0ELb0ELb1ELb0ELb0EEEvNS_16Flash_fwd_paramsE)
        /*0128*/ 	.word	0x000000ff


	//----- nvinfo : EIATTR_FRAME_SIZE
	.align		4
.L_60:
        /*012c*/ 	.byte	0x04, 0x11
        /*012e*/ 	.short	(.L_62 - .L_61)
	.align		4
.L_61:
        /*0130*/ 	.word	index@(_ZN5flash16flash_fwd_kernelI23Flash_fwd_kernel_traitsILi32ELi128ELi128ELi4ELb0ELb0EN7cutlass10bfloat16_tE19Flash_kernel_traitsILi32ELi128ELi128ELi4ES3_EELb0ELb1ELb0ELb0ELb0ELb1ELb0ELb0EEEvNS_16Flash_fwd_paramsE)
        /*0134*/ 	.word	0x00000038


	//----- nvinfo : EIATTR_REGCOUNT
	.align		4
.L_62:
        /*0138*/ 	.byte	0x04, 0x2f
        /*013a*/ 	.short	(.L_64 - .L_63)
	.align		4
.L_63:
        /*013c*/ 	.word	index@(_ZN5flash16flash_fwd_kernelI23Flash_fwd_kernel_traitsILi32ELi128ELi128ELi4ELb0ELb0EN7cutlass10bfloat16_tE19Flash_kernel_traitsILi32ELi128ELi128ELi4ES3_EELb0ELb1ELb0ELb0ELb1ELb1ELb0ELb0EEEvNS_16Flash_fwd_paramsE)
        /*0140*/ 	.word	0x000000ff


	//----- nvinfo : EIATTR_FRAME_SIZE
	.align		4
.L_64:
        /*0144*/ 	.byte	0x04, 0x11
        /*0146*/ 	.short	(.L_66 - .L_65)
	.align		4
.L_65:
        /*0148*/ 	.word	index@(_ZN5flash16flash_fwd_kernelI23Flash_fwd_kernel_traitsILi32ELi128ELi128ELi4ELb0ELb0EN7cutlass10bfloat16_tE19Flash_kernel_traitsILi32ELi128ELi128ELi4ES3_EELb0ELb1ELb0ELb0ELb1ELb1ELb0ELb0EEEvNS_16Flash_fwd_paramsE)
        /*014c*/ 	.word	0x00000000


	//----- nvinfo : EIATTR_MIN_STACK_SIZE
	.align		4
.L_66:
        /*0150*/ 	.byte	0x04, 0x12
        /*0152*/ 	.short	(.L_68 - .L_67)
	.align		4
.L_67:
        /*0154*/ 	.word	index@(_ZN5flash16flash_fwd_kernelI23Flash_fwd_kernel_traitsILi32ELi128ELi128ELi4ELb0ELb0EN7cutlass10bfloat16_tE19Flash_kernel_traitsILi32ELi128ELi128ELi4ES3_EELb0ELb1ELb0ELb0ELb1ELb1ELb0ELb0EEEvNS_16Flash_fwd_paramsE)
        /*0158*/ 	.word	0x00000000


	//----- nvinfo : EIATTR_MIN_STACK_SIZE
	.align		4
.L_68:
        /*015c*/ 	.byte	0x04, 0x12
        /*015e*/ 	.short	(.L_70 - .L_69)
	.align		4
.L_69:
        /*0160*/ 	.word	index@(_ZN5flash16flash_fwd_kernelI23Flash_fwd_kernel_traitsILi32ELi128ELi128ELi4ELb0ELb0EN7cutlass10bfloat16_tE19Flash_kernel_traitsILi32ELi128ELi128ELi4ES3_EELb0ELb1ELb0ELb0ELb0ELb1ELb0ELb0EEEvNS_16Flash_fwd_paramsE)
        /*0164*/ 	.word	0x00000038


	//----- nvinfo : EIATTR_MIN_STACK_SIZE
	.align		4
.L_70:
        /*0168*/ 	.byte	0x04, 0x12
        /*016a*/ 	.short	(.L_72 - .L_71)
	.align		4
.L_71:
        /*016c*/ 	.word	index@(_ZN5flash16flash_fwd_kernelI23Flash_fwd_kernel_traitsILi32ELi128ELi128ELi4ELb0ELb0EN7cutlass10bfloat16_tE19Flash_kernel_traitsILi32ELi128ELi128ELi4ES3_EELb0ELb1ELb0ELb0ELb0ELb0ELb0ELb0EEEvNS_16Flash_fwd_paramsE)
        /*0170*/ 	.word	0x00000018


	//----- nvinfo : EIATTR_MIN_STACK_SIZE
	.align		4
.L_72:
        /*0174*/ 	.byte	0x04, 0x12
        /*0176*/ 	.short	(.L_74 - .L_73)
	.align		4
.L_73:
        /*0178*/ 	.word	index@(_ZN5flash16flash_fwd_kernelI23Flash_fwd_kernel_traitsILi32ELi128ELi128ELi4ELb0ELb0EN7cutlass10bfloat16_tE19Flash_kernel_traitsILi32ELi128ELi128ELi4ES3_EELb0ELb1ELb0ELb1ELb0ELb0ELb0ELb0EEEvNS_16Flash_fwd_paramsE)
        /*017c*/ 	.word	0x00000030


	//----- nvinfo : EIATTR_MIN_STACK_SIZE
	.align		4
.L_74:
        /*0180*/ 	.byte	0x04, 0x12
        /*0182*/ 	.short	(.L_76 - .L_75)
	.align		4
.L_75:
        /*0184*/ 	.word	index@(_ZN5flash16flash_fwd_kernelI23Flash_fwd_kernel_traitsILi32ELi128ELi128ELi4ELb0ELb0EN7cutlass10bfloat16_tE19Flash_kernel_traitsILi32ELi128ELi128ELi4ES3_EELb1ELb1ELb0ELb0ELb0ELb0ELb0ELb0EEEvNS_16Flash_fwd_paramsE)
        /*0188*/ 	.word	0x00000020


	//----- nvinfo : EIATTR_MIN_STACK_SIZE
	.align		4
.L_76:
        /*018c*/ 	.byte	0x04, 0x12
        /*018e*/ 	.short	(.L_78 - .L_77)
	.align		4
.L_77:
        /*0190*/ 	.word	index@(_ZN5flash16flash_fwd_kernelI23Flash_fwd_kernel_traitsILi32ELi128ELi128ELi4ELb0ELb0EN7cutlass10bfloat16_tE19Flash_kernel_traitsILi32ELi128ELi128ELi4ES3_EELb1ELb1ELb0ELb0ELb1ELb1ELb0ELb0EEEvNS_16Flash_fwd_paramsE)
        /*0194*/ 	.word	0x000000c0


	//----- nvinfo : EIATTR_MIN_STACK_SIZE
	.align		4
.L_78:
        /*0198*/ 	.byte	0x04, 0x12
        /*019a*/ 	.short	(.L_80 - .L_79)
	.align		4
.L_79:
        /*019c*/ 	.word	index@(_ZN5flash16flash_fwd_kernelI23Flash_fwd_kernel_traitsILi32ELi128ELi128ELi4ELb0ELb0EN7cutlass10bfloat16_tE19Flash_kernel_traitsILi32ELi128ELi128ELi4ES3_EELb0ELb1ELb0ELb0ELb1ELb1ELb1ELb0EEEvNS_16Flash_fwd_paramsE)
        /*01a0*/ 	.word	0x00000038


	//----- nvinfo : EIATTR_MIN_STACK_SIZE
	.align		4
.L_80:
        /*01a4*/ 	.byte	0x04, 0x12
        /*01a6*/ 	.short	(.L_82 - .L_81)
	.align		4
.L_81:
        /*01a8*/ 	.word	index@(_ZN5flash16flash_fwd_kernelI23Flash_fwd_kernel_traitsILi32ELi128ELi128ELi4ELb0ELb0EN7cutlass10bfloat16_tE19Flash_kernel_traitsILi32ELi128ELi128ELi4ES3_EELb1ELb1ELb0ELb0ELb0ELb1ELb0ELb0EEEvNS_16Flash_fwd_paramsE)
        /*01ac*/ 	.word	0x00000018


	//----- nvinfo : EIATTR_MIN_STACK_SIZE
	.align		4
.L_82:
        /*01b0*/ 	.byte	0x04, 0x12
        /*01b2*/ 	.short	(.L_84 - .L_83)
	.align		4
.L_83:
        /*01b4*/ 	.word	index@(_ZN5flash16flash_fwd_kernelI23Flash_fwd_kernel_traitsILi32ELi128ELi128ELi4ELb0ELb0EN7cutlass10bfloat16_tE19Flash_kernel_traitsILi32ELi128ELi128ELi4ES3_EELb0ELb1ELb0ELb0ELb0ELb1ELb1ELb0EEEvNS_16Flash_fwd_paramsE)
        /*01b8*/ 	.word	0x00000058


	//----- nvinfo : EIATTR_MIN_STACK_SIZE
	.align		4
.L_84:
        /*01bc*/ 	.byte	0x04, 0x12
        /*01be*/ 	.short	(.L_86 - .L_85)
	.align		4
.L_85:
        /*01c0*/ 	.word	index@(_ZN5flash16flash_fwd_kernelI23Flash_fwd_kernel_traitsILi32ELi128ELi128ELi4ELb0ELb0EN7cutlass10bfloat16_tE19Flash_kernel_traitsILi32ELi128ELi128ELi4ES3_EELb1ELb1ELb0ELb1ELb0ELb0ELb0ELb0EEEvNS_16Flash_fwd_paramsE)
        /*01c4*/ 	.word	0x00000020


	//----- nvinfo : EIATTR_MIN_STACK_SIZE
	.align		4
.L_86:
        /*01c8*/ 	.byte	0x04, 0x12
        /*01ca*/ 	.short	(.L_88 - .L_87)
	.align		4
.L_87:
        /*01cc*/ 	.word	index@(_ZN5flash16flash_fwd_kernelI23Flash_fwd_kernel_traitsILi32ELi128ELi128ELi4ELb0ELb0EN7cutlass10bfloat16_tE19Flash_kernel_traitsILi32ELi128ELi128ELi4ES3_EELb1ELb1ELb0ELb0ELb0ELb0ELb0ELb1EEEvNS_16Flash_fwd_paramsE)
        /*01d0*/ 	.word	0x00000498


	//----- nvinfo : EIATTR_MIN_STACK_SIZE
	.align		4
.L_88:
        /*01d4*/ 	.byte	0x04, 0x12
        /*01d6*/ 	.short	(.L_90 - .L_89)
	.align		4
.L_89:
        /*01d8*/ 	.word	index@(_ZN5flash16flash_fwd_kernelI23Flash_fwd_kernel_traitsILi32ELi128ELi128ELi4ELb0ELb0EN7cutlass10bfloat16_tE19Flash_kernel_traitsILi32ELi128ELi128ELi4ES3_EELb0ELb1ELb0ELb0ELb0ELb0ELb1ELb0EEEvNS_16Flash_fwd_paramsE)
        /*01dc*/ 	.word	0x00000048


	//----- nvinfo : EIATTR_MIN_STACK_SIZE
	.align		4
.L_90:
        /*01e0*/ 	.byte	0x04, 0x12
        /*01e2*/ 	.short	(.L_92 - .L_91)
	.align		4
.L_91:
        /*01e4*/ 	.word	index@(_ZN5flash16flash_fwd_kernelI23Flash_fwd_kernel_traitsILi32ELi128ELi128ELi4ELb0ELb0EN7cutlass10bfloat16_tE19Flash_kernel_traitsILi32ELi128ELi128ELi4ES3_EELb1ELb1ELb0ELb1ELb0ELb0ELb0ELb1EEEvNS_16Flash_fwd_paramsE)
        /*01e8*/ 	.word	0x000004a8


	//----- nvinfo : EIATTR_MIN_STACK_SIZE
	.align		4
.L_92:
        /*01ec*/ 	.byte	0x04, 0x12
        /*01ee*/ 	.short	(.L_94 - .L_93)
	.align		4
.L_93:
        /*01f0*/ 	.word	index@(_ZN5flash16flash_fwd_kernelI23Flash_fwd_kernel_traitsILi32ELi128ELi128ELi4ELb0ELb0EN7cutlass10bfloat16_tE19Flash_kernel_traitsILi32ELi128ELi128ELi4ES3_EELb0ELb1ELb0ELb1ELb0ELb0ELb1ELb0EEEvNS_16Flash_fwd_paramsE)
        /*01f4*/ 	.word	0x00000018
.L_94:


//--------------------- .nv.compat                --------------------------
	.section	.nv.compat,"",@"SHT_CUDA_COMPAT_INFO"
	.align	4
        /*0000*/ 	.byte	0x02, 0x09, 0x01, 0x00, 0x02, 0x02, 0x01, 0x00, 0x02, 0x05, 0x05, 0x00, 0x03, 0x07, 0x01, 0x01
        /*0010*/ 	.byte	0x02, 0x03, 0x00, 0x00, 0x02, 0x06, 0x01, 0x00, 0x04, 0x0b, 0x08, 0x00, 0x00, 0x00, 0x00, 0x00
        /*0020*/ 	.byte	0x00, 0x00, 0x00, 0x00


//--------------------- .nv.info._ZN5flash16flash_fwd_kernelI23Flash_fwd_kernel_traitsILi32ELi128ELi128ELi4ELb0ELb0EN7cutlass10bfloat16_tE19Flash_kernel_traitsILi32ELi128ELi128ELi4ES3_EELb0ELb1ELb0ELb0ELb1ELb1ELb0ELb0EEEvNS_16Flash_fwd_paramsE --------------------------
	.section	.nv.info._ZN5flash16flash_fwd_kernelI23Flash_fwd_kernel_traitsILi32ELi128ELi128ELi4ELb0ELb0EN7cutlass10bfloat16_tE19Flash_kernel_traitsILi32ELi128ELi128ELi4ES3_EELb0ELb1ELb0ELb0ELb1ELb1ELb0ELb0EEEvNS_16Flash_fwd_paramsE,"",@"SHT_CUDA_INFO"
	.sectionflags	@""
	.align	4


	//----- nvinfo : EIATTR_CUDA_API_VERSION
	.align		4
        /*0000*/ 	.byte	0x04, 0x37
        /*0002*/ 	.short	(.L_96 - .L_95)
.L_95:
        /*0004*/ 	.word	0x00000082


	//----- nvinfo : EIATTR_KPARAM_INFO
	.align		4
.L_96:
        /*0008*/ 	.byte	0x04, 0x17
        /*000a*/ 	.short	(.L_98 - .L_97)
.L_97:
        /*000c*/ 	.word	0x00000000
        /*0010*/ 	.short	0x0000
        /*0012*/ 	.short	0x0000
        /*0014*/ 	.byte	0x00, 0xf0, 0x41, 0x07


	//----- nvinfo : EIATTR_SPARSE_MMA_MASK
	.align		4
.L_98:
        /*0018*/ 	.byte	0x03, 0x50
        /*001a*/ 	.short	0x0000


	//----- nvinfo : EIATTR_MAXREG_COUNT
	.align		4
        /*001c*/ 	.byte	0x03, 0x1b
        /*001e*/ 	.short	0x00ff


	//----- nvinfo : EIATTR_NUM_BARRIERS
	.align		4
        /*0020*/ 	.byte	0x02, 0x4c
        /*0022*/ 	.byte	0x01
	.zero		1


	//----- nvinfo : EIATTR_MERCURY_ISA_VERSION
	.align		4
        /*0024*/ 	.byte	0x03, 0x5f
        /*0026*/ 	.short	0x0101


	//----- nvinfo : EIATTR_COOP_GROUP_MASK_REGIDS
	.align		4
        /*0028*/ 	.byte	0x04, 0x29
        /*002a*/ 	.short	(.L_100 - .L_99)


	//   ....[0]....
.L_99:
        /*002c*/ 	.word	0xffffffff


	//   ....[1]....
        /*0030*/ 	.word	0xffffffff


	//   ....[2]....
        /*0034*/ 	.word	0xffffffff


	//   ....[3]....
        /*0038*/ 	.word	0xffffffff


	//   ....[4]....
        /*003c*/ 	.word	0xffffffff


	//   ....[5]....
        /*0040*/ 	.word	0xffffffff


	//   ....[6]....
        /*0044*/ 	.word	0xffffffff


	//   ....[7]....
        /*0048*/ 	.word	0xffffffff


	//   ....[8]....
        /*004c*/ 	.word	0xffffffff


	//   ....[9]....
        /*0050*/ 	.word	0xffffffff


	//   ....[10]....
        /*0054*/ 	.word	0xffffffff


	//   ....[11]....
        /*0058*/ 	.word	0xffffffff


	//   ....[12]....
        /*005c*/ 	.word	0xffffffff


	//   ....[13]....
        /*0060*/ 	.word	0xffffffff


	//   ....[14]....
        /*0064*/ 	.word	0xffffffff


	//   ....[15]....
        /*0068*/ 	.word	0xffffffff


	//   ....[16]....
        /*006c*/ 	.word	0xffffffff


	//   ....[17]....
        /*0070*/ 	.word	0xffffffff


	//   ....[18]....
        /*0074*/ 	.word	0xffffffff


	//   ....[19]....
        /*0078*/ 	.word	0xffffffff


	//   ....[20]....
        /*007c*/ 	.word	0xffffffff


	//   ....[21]....
        /*0080*/ 	.word	0xffffffff


	//   ....[22]....
        /*0084*/ 	.word	0xffffffff


	//   ....[23]....
        /*0088*/ 	.word	0xffffffff


	//----- nvinfo : EIATTR_COOP_GROUP_INSTR_OFFSETS
	.align		4
.L_100:
        /*008c*/ 	.byte	0x04, 0x28
        /*008e*/ 	.short	(.L_102 - .L_101)


	//   ....[0]....
.L_101:
        /*0090*/ 	.word	0x00003330


	//   ....[1]....
        /*0094*/ 	.word	0x00003360


	//   ....[2]....
        /*0098*/ 	.word	0x000034b0


	//   ....[3]....
        /*009c*/ 	.word	0x000034e0


	//   ....[4]....
        /*00a0*/ 	.word	0x00003510


	//   ....[5]....
        /*00a4*/ 	.word	0x00003520


	//   ....[6]....
        /*00a8*/ 	.word	0x00003570


	//   ....[7]....
        /*00ac*/ 	.word	0x00003590


	//   ....[8]....
        /*00b0*/ 	.word	0x000064b0


	//   ....[9]....
        /*00b4*/ 	.word	0x000064c0


	//   ....[10]....
        /*00b8*/ 	.word	0x000064d0


	//   ....[11]....
        /*00bc*/ 	.word	0x000064e0


	//   ....[12]....
        /*00c0*/ 	.word	0x00006510


	//   ....[13]....
        /*00c4*/ 	.word	0x00006530


	//   ....[14]....
        /*00c8*/ 	.word	0x00006550


	//   ....[15]....
        /*00cc*/ 	.word	0x00006560


	//   ....[16]....
        /*00d0*/ 	.word	0x00008aa0


	//   ....[17]....
        /*00d4*/ 	.word	0x00008ad0


	//   ....[18]....
        /*00d8*/ 	.word	0x00008af0


	//   ....[19]....
        /*00dc*/ 	.word	0x00008b10


	//   ....[20]....
        /*00e0*/ 	.word	0x00008ba0


	//   ....[21]....
        /*00e4*/ 	.word	0x00008bc0


	//   ....[22]....
        /*00e8*/ 	.word	0x00008bf0


	//   ....[23]....
        /*00ec*/ 	.word	0x00008c00


	//----- nvinfo : EIATTR_VRC_CTA_INIT_COUNT
	.align		4
.L_102:
        /*00f0*/ 	.byte	0x02, 0x4a
	.zero		1
	.zero		1


	//----- nvinfo : EIATTR_EXIT_INSTR_OFFSETS
	.align		4
        /*00f4*/ 	.byte	0x04, 0x1c
        /*00f6*/ 	.short	(.L_104 - .L_103)


	//   ....[0]....
.L_103:
        /*00f8*/ 	.word	0x00000170


	//   ....[1]....
        /*00fc*/ 	.word	0x00000980


	//   ....[2]....
        /*0100*/ 	.word	0x00000a10


	//   ....[3]....
        /*0104*/ 	.word	0x000099c0


	//----- nvinfo : EIATTR_CRS_STACK_SIZE
	.align		4
.L_104:
        /*0108*/ 	.byte	0x04, 0x1e
        /*010a*/ 	.short	(.L_106 - .L_105)
.L_105:
        /*010c*/ 	.word	0x00000000


	//----- nvinfo : EIATTR_CBANK_PARAM_SIZE
	.align		4
.L_106:
        /*0110*/ 	.byte	0x03, 0x19
        /*0112*/ 	.short	0x01d0


	//----- nvinfo : EIATTR_PARAM_CBANK
	.align		4
        /*0114*/ 	.byte	0x04, 0x0a
        /*0116*/ 	.short	(.L_108 - .L_107)
	.align		4
.L_107:
        /*0118*/ 	.word	index@(.nv.constant0._ZN5flash16flash_fwd_kernelI23Flash_fwd_kernel_traitsILi32ELi128ELi128ELi4ELb0ELb0EN7cutlass10bfloat16_tE19Flash_kernel_traitsILi32ELi128ELi128ELi4ES3_EELb0ELb1ELb0ELb0ELb1ELb1ELb0ELb0EEEvNS_16Flash_fwd_paramsE)
        /*011c*/ 	.short	0x0380
        /*011e*/ 	.short	0x01d0


	//----- nvinfo : EIATTR_SW_WAR
	.align		4
.L_108:
        /*0120*/ 	.byte	0x04, 0x36
        /*0122*/ 	.short	(.L_110 - .L_109)
.L_109:
        /*0124*/ 	.word	0x00000008
.L_110:


//--------------------- .nv.info._ZN5flash16flash_fwd_kernelI23Flash_fwd_kernel_traitsILi32ELi128ELi128ELi4ELb0ELb0EN7cutlass10bfloat16_tE19Flash_kernel_traitsILi32ELi128ELi128ELi4ES3_EELb0ELb1ELb0ELb0ELb0ELb1ELb0ELb0EEEvNS_16Flash_fwd_paramsE --------------------------
	.section	.nv.info._ZN5flash16flash_fwd_kernelI23Flash_fwd_kernel_traitsILi32ELi128ELi128ELi4ELb0ELb0EN7cutlass10bfloat16_tE19Flash_kernel_traitsILi32ELi128ELi128ELi4ES3_EELb0ELb1ELb0ELb0ELb0ELb1ELb0ELb0EEEvNS_16Flash_fwd_paramsE,"",@"SHT_CUDA_INFO"
	.sectionflags	@""
	.align	4


	//----- nvinfo : EIATTR_CUDA_API_VERSION
	.align		4
        /*0000*/ 	.byte	0x04, 0x37
        /*0002*/ 	.short	(.L_112 - .L_111)
.L_111:
        /*0004*/ 	.word	0x00000082


	//----- nvinfo : EIATTR_KPARAM_INFO
	.align		4
.L_112:
        /*0008*/ 	.byte	0x04, 0x17
        /*000a*/ 	.short	(.L_114 - .L_113)
.L_113:
        /*000c*/ 	.word	0x00000000
        /*0010*/ 	.short	0x0000
        /*0012*/ 	.short	0x0000
        /*0014*/ 	.byte	0x00, 0xf0, 0x41, 0x07


	//----- nvinfo : EIATTR_SPARSE_MMA_MASK
	.align		4
.L_114:
        /*0018*/ 	.byte	0x03, 0x50
        /*001a*/ 	.short	0x0000


	//----- nvinfo : EIATTR_MAXREG_COUNT
	.align		4
        /*001c*/ 	.byte	0x03, 0x1b
        /*001e*/ 	.short	0x00ff


	//----- nvinfo : EIATTR_NUM_BARRIERS
	.align		4
        /*0020*/ 	.byte	0x02, 0x4c
        /*0022*/ 	.byte	0x01
	.zero		1


	//----- nvinfo : EIATTR_ANNOTATIONS
	.align		4
        /*0024*/ 	.byte	0x04, 0x55
        /*0026*/ 	.short	(.L_116 - .L_115)


	//   ....[0]....
.L_115:
        /*0028*/ 	.word	0x00000001
        /*002c*/ 	.byte	0x80, 0x65, 0x00, 0x00, 0x01, 0x00, 0x00, 0x00, 0xa0, 0x66, 0x00, 0x00, 0x01, 0x00, 0x00, 0x00
        /* <DEDUP_REMOVED lines=11> */
        /*00ec*/ 	.byte	0xd0, 0x7d, 0x00, 0x00, 0x01, 0x00, 0x00, 0x00, 0xe0, 0x7d, 0x00, 0x00


	//----- nvinfo : EIATTR_MERCURY_ISA_VERSION
	.align		4
.L_116:
        /*00f8*/ 	.byte	0x03, 0x5f
        /*00fa*/ 	.short	0x0101


	//----- nvinfo : EIATTR_COOP_GROUP_MASK_REGIDS
	.align		4
        /*00fc*/ 	.byte	0x04, 0x29
        /*00fe*/ 	.short	(.L_118 - .L_117)


	//   ....[0]....
.L_117:
        /*0100*/ 	.word	0xffffffff


	//   ....[1]....
        /*0104*/ 	.word	0xffffffff


	//   ....[2]....
        /*0108*/ 	.word	0xffffffff


	//   ....[3]....
        /*010c*/ 	.word	0xffffffff


	//   ....[4]....
        /*0110*/ 	.word	0xffffffff


	//   ....[5]....
        /*0114*/ 	.word	0xffffffff


	//   ....[6]....
        /*0118*/ 	.word	0xffffffff


	//   ....[7]....
        /*011c*/ 	.word	0xffffffff


	//   ....[8]....
        /*0120*/ 	.word	0xffffffff


	//   ....[9]....
        /*0124*/ 	.word	0xffffffff


	//   ....[10]....
        /*0128*/ 	.word	0xffffffff


	//   ....[11]....
        /*012c*/ 	.word	0xffffffff


	//   ....[12]....
        /*0130*/ 	.word	0xffffffff


	//   ....[13]....
        /*0134*/ 	.word	0xffffffff


	//   ....[14]....
        /*0138*/ 	.word	0xffffffff


	//   ....[15]....
        /*013c*/ 	.word	0xffffffff


	//   ....[16]....
        /*0140*/ 	.word	0xffffffff


	//   ....[17]....
        /*0144*/ 	.word	0xffffffff


	//   ....[18]....
        /*0148*/ 	.word	0xffffffff


	//   ....[19]....
        /*014c*/ 	.word	0xffffffff


	//   ....[20]....
        /*0150*/ 	.word	0xffffffff


	//   ....[21]....
        /*0154*/ 	.word	0xffffffff


	//   ....[22]....
        /*0158*/ 	.word	0xffffffff


	//   ....[23]....
        /*015c*/ 	.word	0xffffffff


	//   ....[24]....
        /*0160*/ 	.word	0xffffffff


	//   ....[25]....
        /*0164*/ 	.word	0xffffffff


	//   ....[26]....
        /*0168*/ 	.word	0xffffffff


	//   ....[27]....
        /*016c*/ 	.word	0xffffffff


	//   ....[28]....
        /*0170*/ 	.word	0xffffffff


	//   ....[29]....
        /*0174*/ 	.word	0xffffffff


	//   ....[30]....
        /*0178*/ 	.word	0xffffffff


	//   ....[31]....
        /*017c*/ 	.word	0xffffffff


	//----- nvinfo : EIATTR_COOP_GROUP_INSTR_OFFSETS
	.align		4
.L_118:
        /*0180*/ 	.byte	0x04, 0x28
        /*0182*/ 	.short	(.L_120 - .L_119)


	//   ....[0]....
.L_119:
        /*0184*/ 	.word	0x00003cc0


	//   ....[1]....
        /*0188*/ 	.word	0x00003d30


	//   ....[2]....
        /*018c*/ 	.word	0x00003e80


	//   ....[3]....
        /*0190*/ 	.word	0x00003eb0


	//   ....[4]....
        /*0194*/ 	.word	0x00003ed0


	//   ....[5]....
        /*0198*/ 	.word	0x00003ef0


	//   ....[6]....
        /*019c*/ 	.word	0x00003f30


	//   ....[7]....
        /*01a0*/ 	.word	0x00003f50


	//   ....[8]....
        /*01a4*/ 	.word	0x00007f10


	//   ....[9]....
        /*01a8*/ 	.word	0x00007f30


	//   ....[10]....
        /*01ac*/ 	.word	0x00008520


	//   ....[11]....
        /*01b0*/ 	.word	0x00008540


	//   ....[12]....
        /*01b4*/ 	.word	0x00008580


	//   ....[13]....
        /*01b8*/ 	.word	0x000085b0


	//   ....[14]....
        /*01bc*/ 	.word	0x000085c0


	//   ....[15]....
        /*01c0*/ 	.word	0x000085e0


	//   ....[16]....
        /*01c4*/ 	.word	0x0000b5f0


	//   ....[17]....
        /*01c8*/ 	.word	0x0000b600


	//   ....[18]....
        /*01cc*/ 	.word	0x0000b610


	//   ....[19]....
        /*01d0*/ 	.word	0x0000b620


	//   ....[20]....
        /*01d4*/ 	.word	0x0000b670


	//   ....[21]....
        /*01d8*/ 	.word	0x0000b690


	//   ....[22]....
        /*01dc*/ 	.word	0x0000b6a0


	//   ....[23]....
        /*01e0*/ 	.word	0x0000b6b0


	//   ....[24]....
        /*01e4*/ 	.word	0x0000dbe0


	//   ....[25]....
        /*01e8*/ 	.word	0x0000dc20


	//   ....[26]....
        /*01ec*/ 	.word	0x0000dc30


	//   ....[27]....
        /*01f0*/ 	.word	0x0000dc40


	//   ....[28]....
        /*01f4*/ 	.word	0x0000dc90


	//   ....[29]....
        /*01f8*/ 	.word	0x0000dcb0


	//   ....[30]....
        /*01fc*/ 	.word	0x0000dcd0


	//   ....[31]....
        /*0200*/ 	.word	0x0000dce0


	//----- nvinfo : EIATTR_VRC_CTA_INIT_COUNT
	.align		4
.L_120:
        /*0204*/ 	.byte	0x02, 0x4a
	.zero		1
	.zero		1


	//----- nvinfo : EIATTR_EXIT_INSTR_OFFSETS
	.align		4
        /*0208*/ 	.byte	0x04, 0x1c
        /*020a*/ 	.short	(.L_122 - .L_121)


	//   ....[0]....
.L_121:
        /*020c*/ 	.word	0x00000340


	//   ....[1]....
        /*0210*/ 	.word	0x00000e80


	//   ....[2]....
        /*0214*/ 	.word	0x00000f10


	//   ....[3]....
        /*0218*/ 	.word	0x0000ed00


	//   ....[4]....
        /*021c*/ 	.word	0x0000ede0


	//----- nvinfo : EIATTR_CRS_STACK_SIZE
	.align		4
.L_122:
        /*0220*/ 	.byte	0x04, 0x1e
        /*0222*/ 	.short	(.L_124 - .L_123)
.L_123:
        /*0224*/ 	.word	0x00000000


	//----- nvinfo : EIATTR_CBANK_PARAM_SIZE
	.align		4
.L_124:
        /*0228*/ 	.byte	0x03, 0x19
        /*022a*/ 	.short	0x01d0


	//----- nvinfo : EIATTR_PARAM_CBANK
	.align		4
        /*022c*/ 	.byte	0x04, 0x0a
        /*022e*/ 	.short	(.L_126 - .L_125)
	.align		4
.L_125:
        /*0230*/ 	.word	index@(.nv.constant0._ZN5flash16flash_fwd_kernelI23Flash_fwd_kernel_traitsILi32ELi128ELi128ELi4ELb0ELb0EN7cutlass10bfloat16_tE19Flash_kernel_traitsILi32ELi128ELi128ELi4ES3_EELb0ELb1ELb0ELb0ELb0ELb1ELb0ELb0EEEvNS_16Flash_fwd_paramsE)
        /*0234*/ 	.short	0x0380
        /*0236*/ 	.short	0x01d0


	//----- nvinfo : EIATTR_SW_WAR
	.align		4
.L_126:
        /*0238*/ 	.byte	0x04, 0x36
        /*023a*/ 	.short	(.L_128 - .L_127)
.L_127:
        /*023c*/ 	.word	0x00000008
.L_128:


//--------------------- .nv.info._ZN5flash16flash_fwd_kernelI23Flash_fwd_kernel_traitsILi32ELi128ELi128ELi4ELb0ELb0EN7cutlass10bfloat16_tE19Flash_kernel_traitsILi32ELi128ELi128ELi4ES3_EELb0ELb1ELb0ELb0ELb0ELb0ELb0ELb0EEEvNS_16Flash_fwd_paramsE --------------------------
	.section	.nv.info._ZN5flash16flash_fwd_kernelI23Flash_fwd_kernel_traitsILi32ELi128ELi128ELi4ELb0ELb0EN7cutlass10bfloat16_tE19Flash_kernel_traitsILi32ELi128ELi128ELi4ES3_EELb0ELb1ELb0ELb0ELb0ELb0ELb0ELb0EEEvNS_16Flash_fwd_paramsE,"",@"SHT_CUDA_INFO"
	.sectionflags	@""
	.align	4


	//----- nvinfo : EIATTR_CUDA_API_VERSION
	.align		4
        /*0000*/ 	.byte	0x04, 0x37
        /*0002*/ 	.short	(.L_130 - .L_129)
.L_129:
        /*0004*/ 	.word	0x00000082


	//----- nvinfo : EIATTR_KPARAM_INFO
	.align		4
.L_130:
        /*0008*/ 	.byte	0x04, 0x17
        /*000a*/ 	.short	(.L_132 - .L_131)
.L_131:
        /*000c*/ 	.word	0x00000000
        /*0010*/ 	.short	0x0000
        /*0012*/ 	.short	0x0000
        /*0014*/ 	.byte	0x00, 0xf0, 0x41, 0x07


	//----- nvinfo : EIATTR_SPARSE_MMA_MASK
	.align		4
.L_132:
        /*0018*/ 	.byte	0x03, 0x50
        /*001a*/ 	.short	0x0000


	//----- nvinfo : EIATTR_MAXREG_COUNT
	.align		4
        /*001c*/ 	.byte	0x03, 0x1b
        /*001e*/ 	.short	0x00ff


	//----- nvinfo : EIATTR_NUM_BARRIERS
	.align		4
        /*0020*/ 	.byte	0x02, 0x4c
        /*0022*/ 	.byte	0x01
	.zero		1


	//----- nvinfo : EIATTR_ANNOTATIONS
	.align		4
        /*0024*/ 	.byte	0x04, 0x55
        /*0026*/ 	.short	(.L_134 - .L_133)


	//   ....[0]....
.L_133:
        /*0028*/ 	.word	0x00000001
        /*002c*/ 	.byte	0x50, 0x6f, 0x00, 0x00, 0x01, 0x00, 0x00, 0x00, 0x60, 0x70, 0x00, 0x00, 0x01, 0x00, 0x00, 0x00
        /*003c*/ 	.byte	0x10, 0x71, 0x00, 0x00, 0x01, 0x00, 0x00, 0x00, 0x50, 0x72, 0x00, 0x00, 0x01, 0x00, 0x00, 0x00
        /*004c*/ 	.byte	0xe0, 0x72, 0x00, 0x00, 0x01, 0x00, 0x00, 0x00, 0xf0, 0x73, 0x00, 0x00, 0x01, 0x00, 0x00, 0x00
        /*005c*/ 	.byte	0xa0, 0x87, 0x00, 0x00, 0x01, 0x00, 0x00, 0x00, 0xb0, 0x87, 0x00, 0x00, 0x01, 0x00, 0x00, 0x00
        /*006c*/ 	.byte	0xc0, 0x87, 0x00, 0x00, 0x01, 0x00, 0x00, 0x00, 0xd0, 0x87, 0x00, 0x00, 0x01, 0x00, 0x00, 0x00
        /*007c*/ 	.byte	0xe0, 0x87, 0x00, 0x00, 0x01, 0x00, 0x00, 0x00, 0xf0, 0x87, 0x00, 0x00


	//----- nvinfo : EIATTR_MERCURY_ISA_VERSION
	.align		4
.L_134:
        /*0088*/ 	.byte	0x03, 0x5f
        /*008a*/ 	.short	0x0101


	//----- nvinfo : EIATTR_COOP_GROUP_MASK_REGIDS
	.align		4
        /*008c*/ 	.byte	0x04, 0x29
        /*008e*/ 	.short	(.L_136 - .L_135)


	//   ....[0]....
.L_135:
        /*0090*/ 	.word	0xffffffff


	//   ....[1]....
        /*0094*/ 	.word	0xffffffff


	//   ....[2]....
        /*0098*/ 	.word	0xffffffff


	//   ....[3]....
        /*009c*/ 	.word	0xffffffff


	//   ....[4]....
        /*00a0*/ 	.word	0xffffffff


	//   ....[5]....
        /*00a4*/ 	.word	0xffffffff


	//   ....[6]....
        /*00a8*/ 	.word	0xffffffff


	//   ....[7]....
        /*00ac*/ 	.word	0xffffffff


	//   ....[8]....
        /*00b0*/ 	.word	0xffffffff


	//   ....[9]....
        /*00b4*/ 	.word	0xffffffff


	//   ....[10]....
        /*00b8*/ 	.word	0xffffffff


	//   ....[11]....
        /*00bc*/ 	.word	0xffffffff


	//   ....[12]....
        /*00c0*/ 	.word	0xffffffff


	//   ....[13]....
        /*00c4*/ 	.word	0xffffffff


	//   ....[14]....
        /*00c8*/ 	.word	0xffffffff


	//   ....[15]....
        /*00cc*/ 	.word	0xffffffff


	//   ....[16]....
        /*00d0*/ 	.word	0xffffffff


	//   ....[17]....
        /*00d4*/ 	.word	0xffffffff


	//   ....[18]....
        /*00d8*/ 	.word	0xffffffff


	//   ....[19]....
        /*00dc*/ 	.word	0xffffffff


	//   ....[20]....
        /*00e0*/ 	.word	0xffffffff


	//   ....[21]....
        /*00e4*/ 	.word	0xffffffff


	//   ....[22]....
        /*00e8*/ 	.word	0xffffffff


	//   ....[23]....
        /*00ec*/ 	.word	0xffffffff


	//   ....[24]....
        /*00f0*/ 	.word	0xffffffff


	//   ....[25]....
        /*00f4*/ 	.word	0xffffffff


	//   ....[26]....
        /*00f8*/ 	.word	0xffffffff


	//   ....[27]....
        /*00fc*/ 	.word	0xffffffff


	//   ....[28]....
        /*0100*/ 	.word	0xffffffff


	//   ....[29]....
        /*0104*/ 	.word	0xffffffff


	//   ....[30]....
        /*0108*/ 	.word	0xffffffff


	//   ....[31]....
        /*010c*/ 	.word	0xffffffff


	//----- nvinfo : EIATTR_COOP_GROUP_INSTR_OFFSETS
	.align		4
.L_136:
        /*0110*/ 	.byte	0x04, 0x28
        /*0112*/ 	.short	(.L_138 - .L_137)


	//   ....[0]....
.L_137:
        /*0114*/ 	.word	0x00004490


	//   ....[1]....
        /*0118*/ 	.word	0x00004570


	//   ....[2]....
        /*011c*/ 	.word	0x000046b0


	//   ....[3]....
        /*0120*/ 	.word	0x000046e0


	//   ....[4]....
        /*0124*/ 	.word	0x000046f0


	//   ....[5]....
        /*0128*/ 	.word	0x00004710


	//   ....[6]....
        /*012c*/ 	.word	0x00004770


	//   ....[7]....
        /*0130*/ 	.word	0x00004790


	//   ....[8]....
        /*0134*/ 	.word	0x00008b40


	//   ....[9]....
        /*0138*/ 	.word	0x00008b70


	//   ....[10]....
        /*013c*/ 	.word	0x00008b80


	//   ....[11]....
        /*0140*/ 	.word	0x00008bb0


	//   ....[12]....
        /*0144*/ 	.word	0x00008bd0


	//   ....[13]....
        /*0148*/ 	.word	0x00008be0


	//   ....[14]....
        /*014c*/ 	.word	0x000092f0


	//   ....[15]....
        /*0150*/ 	.word	0x00009310


	//   ....[16]....
        /*0154*/ 	.word	0x0000c320


	//   ....[17]....
        /*0158*/ 	.word	0x0000c330


	//   ....[18]....
        /*015c*/ 	.word	0x0000c340


	//   ....[19]....
        /*0160*/ 	.word	0x0000c350


	//   ....[20]....
        /*0164*/ 	.word	0x0000c390


	//   ....[21]....
        /*0168*/ 	.word	0x0000c3b0


	//   ....[22]....
        /*016c*/ 	.word	0x0000c3c0


	//   ....[23]....
        /*0170*/ 	.word	0x0000c3d0


	//   ....[24]....
        /*0174*/ 	.word	0x0000e910


	//   ....[25]....
        /*0178*/ 	.word	0x0000e950


	//   ....[26]....
        /*017c*/ 	.word	0x0000e980


	//   ....[27]....
        /*0180*/ 	.word	0x0000e9c0


	//   ....[28]....
        /*0184*/ 	.word	0x0000ea20


	//   ....[29]....
        /*0188*/ 	.word	0x0000ea40


	//   ....[30]....
        /*018c*/ 	.word	0x0000ea60


	//   ....[31]....
        /*0190*/ 	.word	0x0000ea70


	//----- nvinfo : EIATTR_VRC_CTA_INIT_COUNT
	.align		4
.L_138:
        /*0194*/ 	.byte	0x02, 0x4a
	.zero		1
	.zero		1


	//----- nvinfo : EIATTR_EXIT_INSTR_OFFSETS
	.align		4
        /*0198*/ 	.byte	0x04, 0x1c
        /*019a*/ 	.short	(.L_140 - .L_139)


	//   ....[0]....
.L_139:
        /*019c*/ 	.word	0x00000340


	//   ....[1]....
        /*01a0*/ 	.word	0x00000e90


	//   ....[2]....
        /*01a4*/ 	.word	0x00000f20


	//   ....[3]....
        /*01a8*/ 	.word	0x0000fa40


	//   ....[4]....
        /*01ac*/ 	.word	0x0000fb20


	//----- nvinfo : EIATTR_CRS_STACK_SIZE
	.align		4
.L_140:
        /*01b0*/ 	.byte	0x04, 0x1e
        /*01b2*/ 	.short	(.L_142 - .L_141)
.L_141:
        /*01b4*/ 	.word	0x00000000


	//----- nvinfo : EIATTR_CBANK_PARAM_SIZE
	.align		4
.L_142:
        /*01b8*/ 	.byte	0x03, 0x19
        /*01ba*/ 	.short	0x01d0


	//----- nvinfo : EIATTR_PARAM_CBANK
	.align		4
        /*01bc*/ 	.byte	0x04, 0x0a
        /*01be*/ 	.short	(.L_144 - .L_143)
	.align		4
.L_143:
        /*01c0*/ 	.word	index@(.nv.constant0._ZN5flash16flash_fwd_kernelI23Flash_fwd_kernel_traitsILi32ELi128ELi128ELi4ELb0ELb0EN7cutlass10bfloat16_tE19Flash_kernel_traitsILi32ELi128ELi128ELi4ES3_EELb0ELb1ELb0ELb0ELb0ELb0ELb0ELb0EEEvNS_16Flash_fwd_paramsE)
        /*01c4*/ 	.short	0x0380
        /*01c6*/ 	.short	0x01d0


	//----- nvinfo : EIATTR_SW_WAR
	.align		4
.L_144:
        /*01c8*/ 	.byte	0x04, 0x36
        /*01ca*/ 	.short	(.L_146 - .L_145)
.L_145:
        /*01cc*/ 	.word	0x00000008
.L_146:


//--------------------- .nv.info._ZN5flash16flash_fwd_kernelI23Flash_fwd_kernel_traitsILi32ELi128ELi128ELi4ELb0ELb0EN7cutlass10bfloat16_tE19Flash_kernel_traitsILi32ELi128ELi128ELi4ES3_EELb0ELb1ELb0ELb1ELb0ELb0ELb0ELb0EEEvNS_16Flash_fwd_paramsE --------------------------
	.section	.nv.info._ZN5flash16flash_fwd_kernelI23Flash_fwd_kernel_traitsILi32ELi128ELi128ELi4ELb0ELb0EN7cutlass10bfloat16_tE19Flash_kernel_traitsILi32ELi128ELi128ELi4ES3_EELb0ELb1ELb0ELb1ELb0ELb0ELb0ELb0EEEvNS_16Flash_fwd_paramsE,"",@"SHT_CUDA_INFO"
	.sectionflags	@""
	.align	4


	//----- nvinfo : EIATTR_CUDA_API_VERSION
	.align		4
        /*0000*/ 	.byte	0x04, 0x37
        /*0002*/ 	.short	(.L_148 - .L_147)
.L_147:
        /*0004*/ 	.word	0x00000082


	//----- nvinfo : EIATTR_KPARAM_INFO
	.align		4
.L_148:
        /*0008*/ 	.byte	0x04, 0x17
        /*000a*/ 	.short	(.L_150 - .L_149)
.L_149:
        /*000c*/ 	.word	0x00000000
        /*0010*/ 	.short	0x0000
        /*0012*/ 	.short	0x0000
        /*0014*/ 	.byte	0x00, 0xf0, 0x41, 0x07


	//----- nvinfo : EIATTR_SPARSE_MMA_MASK
	.align		4
.L_150:
        /*0018*/ 	.byte	0x03, 0x50
        /*001a*/ 	.short	0x0000


	//----- nvinfo : EIATTR_MAXREG_COUNT
	.align		4
        /*001c*/ 	.byte	0x03, 0x1b
        /*001e*/ 	.short	0x00ff


	//----- nvinfo : EIATTR_NUM_BARRIERS
	.align		4
        /*0020*/ 	.byte	0x02, 0x4c
        /*0022*/ 	.byte	0x01
	.zero		1


	//----- nvinfo : EIATTR_ANNOTATIONS
	.align		4
        /*0024*/ 	.byte	0x04, 0x55
        /*0026*/ 	.short	(.L_152 - .L_151)


	//   ....[0]....
.L_151:
        /* <DEDUP_REMOVED lines=13> */


	//----- nvinfo : EIATTR_MERCURY_ISA_VERSION
	.align		4
.L_152:
        /*00e8*/ 	.byte	0x03, 0x5f
        /*00ea*/ 	.short	0x0101


	//----- nvinfo : EIATTR_COOP_GROUP_MASK_REGIDS
	.align		4
        /*00ec*/ 	.byte	0x04, 0x29
        /*00ee*/ 	.short	(.L_154 - .L_153)


	//   ....[0]....
.L_153:
        /*00f0*/ 	.word	0xffffffff


	//   ....[1]....
        /*00f4*/ 	.word	0xffffffff


	//   ....[2]....
        /*00f8*/ 	.word	0xffffffff


	//   ....[3]....
        /*00fc*/ 	.word	0xffffffff


	//   ....[4]....
        /*0100*/ 	.word	0xffffffff


	//   ....[5]....
        /*0104*/ 	.word	0xffffffff


	//   ....[6]....
        /*0108*/ 	.word	0xffffffff


	//   ....[7]....
        /*010c*/ 	.word	0xffffffff


	//   ....[8]....
        /*0110*/ 	.word	0xffffffff


	//   ....[9]....
        /*0114*/ 	.word	0xffffffff


	//   ....[10]....
        /*0118*/ 	.word	0xffffffff


	//   ....[11]....
        /*011c*/ 	.word	0xffffffff


	//   ....[12]....
        /*0120*/ 	.word	0xffffffff


	//   ....[13]....
        /*0124*/ 	.word	0xffffffff


	//   ....[14]....
        /*0128*/ 	.word	0xffffffff


	//   ....[15]....
        /*012c*/ 	.word	0xffffffff


	//   ....[16]....
        /*0130*/ 	.word	0xffffffff


	//   ....[17]....
        /*0134*/ 	.word	0xffffffff


	//   ....[18]....
        /*0138*/ 	.word	0xffffffff


	//   ....[19]....
        /*013c*/ 	.word	0xffffffff


	//   ....[20]....
        /*0140*/ 	.word	0xffffffff


	//   ....[21]....
        /*0144*/ 	.word	0xffffffff


	//   ....[22]....
        /*0148*/ 	.word	0xffffffff


	//   ....[23]....
        /*014c*/ 	.word	0xffffffff


	//   ....[24]....
        /*0150*/ 	.word	0xffffffff


	//   ....[25]....
        /*0154*/ 	.word	0xffffffff


	//   ....[26]....
        /*0158*/ 	.word	0xffffffff


	//   ....[27]....
        /*015c*/ 	.word	0xffffffff


	//   ....[28]....
        /*0160*/ 	.word	0xffffffff


	//   ....[29]....
        /*0164*/ 	.word	0xffffffff


	//   ....[30]....
        /*0168*/ 	.word	0xffffffff


	//   ....[31]....
        /*016c*/ 	.word	0xffffffff


	//----- nvinfo : EIATTR_COOP_GROUP_INSTR_OFFSETS
	.align		4
.L_154:
        /*0170*/ 	.byte	0x04, 0x28
        /*0172*/ 	.short	(.L_156 - .L_155)


	//   ....[0]....
.L_155:
        /*0174*/ 	.word	0x000050e0


	//   ....[1]....
        /*0178*/ 	.word	0x00005140


	//   ....[2]....
        /*017c*/ 	.word	0x000051a0


	//   ....[3]....
        /*0180*/ 	.word	0x00005210


	//   ....[4]....
        /*0184*/ 	.word	0x00005230


	//   ....[5]....
        /*0188*/ 	.word	0x00005240


	//   ....[6]....
        /*018c*/ 	.word	0x00005270


	//   ....[7]....
        /*0190*/ 	.word	0x000052c0


	//   ....[8]....
        /*0194*/ 	.word	0x0000a200


	//   ....[9]....
        /*0198*/ 	.word	0x0000a250


	//   ....[10]....
        /*019c*/ 	.word	0x0000a2c0


	//   ....[11]....
        /*01a0*/ 	.word	0x0000a2e0


	//   ....[12]....
        /*01a4*/ 	.word	0x0000a2f0


	//   ....[13]....
        /*01a8*/ 	.word	0x0000a310


	//   ....[14]....
        /*01ac*/ 	.word	0x0000a340


	//   ....[15]....
        /*01b0*/ 	.word	0x0000a360


	//   ....[16]....
        /*01b4*/ 	.word	0x0000e500


	//   ....[17]....
        /*01b8*/ 	.word	0x0000e5a0


	//   ....[18]....
        /*01bc*/ 	.word	0x0000e650


	//   ....[19]....
        /*01c0*/ 	.word	0x0000e690


	//   ....[20]....
        /*01c4*/ 	.word	0x0000e6b0


	//   ....[21]....
        /*01c8*/ 	.word	0x0000e6c0


	//   ....[22]....
        /*01cc*/ 	.word	0x0000e6d0


	//   ....[23]....
        /*01d0*/ 	.word	0x0000ea10


	//   ....[24]....
        /*01d4*/ 	.word	0x00010c50


	//   ....[25]....
        /*01d8*/ 	.word	0x00010c90


	//   ....[26]....
        /*01dc*/ 	.word	0x00010cc0


	//   ....[27]....
        /*01e0*/ 	.word	0x00010cf0


	//   ....[28]....
        /*01e4*/ 	.word	0x00010d40


	//   ....[29]....
        /*01e8*/ 	.word	0x00010d60


	//   ....[30]....
        /*01ec*/ 	.word	0x00010d90


	//   ....[31]....
        /*01f0*/ 	.word	0x00010db0


	//----- nvinfo : EIATTR_VRC_CTA_INIT_COUNT
	.align		4
.L_156:
        /*01f4*/ 	.byte	0x02, 0x4a
	.zero		1
	.zero		1


	//----- nvinfo : EIATTR_EXIT_INSTR_OFFSETS
	.align		4
        /*01f8*/ 	.byte	0x04, 0x1c
        /*01fa*/ 	.short	(.L_158 - .L_157)


	//   ....[0]....
.L_157:
        /*01fc*/ 	.word	0x00000340


	//   ....[1]....
        /*0200*/ 	.word	0x00000e90


	//   ....[2]....
        /*0204*/ 	.word	0x00000f20


	//   ....[3]....
        /*0208*/ 	.word	0x00011dd0


	//   ....[4]....
        /*020c*/ 	.word	0x00011eb0


	//----- nvinfo : EIATTR_CRS_STACK_SIZE
	.align		4
.L_158:
        /*0210*/ 	.byte	0x04, 0x1e
        /*0212*/ 	.short	(.L_160 - .L_159)
.L_159:
        /*0214*/ 	.word	0x00000000


	//----- nvinfo : EIATTR_CBANK_PARAM_SIZE
	.align		4
.L_160:
        /*0218*/ 	.byte	0x03, 0x19
        /*021a*/ 	.short	0x01d0


	//----- nvinfo : EIATTR_PARAM_CBANK
	.align		4
        /*021c*/ 	.byte	0x04, 0x0a
        /*021e*/ 	.short	(.L_162 - .L_161)
	.align		4
.L_161:
        /*0220*/ 	.word	index@(.nv.constant0._ZN5flash16flash_fwd_kernelI23Flash_fwd_kernel_traitsILi32ELi128ELi128ELi4ELb0ELb0EN7cutlass10bfloat16_tE19Flash_kernel_traitsILi32ELi128ELi128ELi4ES3_EELb0ELb1ELb0ELb1ELb0ELb0ELb0ELb0EEEvNS_16Flash_fwd_paramsE)
        /*0224*/ 	.short	0x0380
        /*0226*/ 	.short	0x01d0


	//----- nvinfo : EIATTR_SW_WAR
	.align		4
.L_162:
        /*0228*/ 	.byte	0x04, 0x36
        /*022a*/ 	.short	(.L_164 - .L_163)
.L_163:
        /*022c*/ 	.word	0x00000008
.L_164:


//--------------------- .nv.info._ZN5flash16flash_fwd_kernelI23Flash_fwd_kernel_traitsILi32ELi128ELi128ELi4ELb0ELb0EN7cutlass10bfloat16_tE19Flash_kernel_traitsILi32ELi128ELi128ELi4ES3_EELb1ELb1ELb0ELb0ELb0ELb0ELb0ELb0EEEvNS_16Flash_fwd_paramsE --------------------------
	.section	.nv.info._ZN5flash16flash_fwd_kernelI23Flash_fwd_kernel_traitsILi32ELi128ELi128ELi4ELb0ELb0EN7cutlass10bfloat16_tE19Flash_kernel_traitsILi32ELi128ELi128ELi4ES3_EELb1ELb1ELb0ELb0ELb0ELb0ELb0ELb0EEEvNS_16Flash_fwd_paramsE,"",@"SHT_CUDA_INFO"
	.sectionflags	@""
	.align	4


	//----- nvinfo : EIATTR_CUDA_API_VERSION
	.align		4
        /*0000*/ 	.byte	0x04, 0x37
        /*0002*/ 	.short	(.L_166 - .L_165)
.L_165:
        /*0004*/ 	.word	0x00000082


	//----- nvinfo : EIATTR_KPARAM_INFO
	.align		4
.L_166:
        /*0008*/ 	.byte	0x04, 0x17
        /*000a*/ 	.short	(.L_168 - .L_167)
.L_167:
        /*000c*/ 	.word	0x00000000
        /*0010*/ 	.short	0x0000
        /*0012*/ 	.short	0x0000
        /*0014*/ 	.byte	0x00, 0xf0, 0x41, 0x07


	//----- nvinfo : EIATTR_SPARSE_MMA_MASK
	.align		4
.L_168:
        /*0018*/ 	.byte	0x03, 0x50
        /*001a*/ 	.short	0x0000


	//----- nvinfo : EIATTR_MAXREG_COUNT
	.align		4
        /*001c*/ 	.byte	0x03, 0x1b
        /*001e*/ 	.short	0x00ff


	//----- nvinfo : EIATTR_NUM_BARRIERS
	.align		4
        /*0020*/ 	.byte	0x02, 0x4c
        /*0022*/ 	.byte	0x01
	.zero		1


	//----- nvinfo : EIATTR_ANNOTATIONS
	.align		4
        /*0024*/ 	.byte	0x04, 0x55
        /*0026*/ 	.short	(.L_170 - .L_169)


	//   ....[0]....
.L_169:
        /*0028*/ 	.word	0x00000001
        /*002c*/ 	.byte	0x50, 0x17, 0x01, 0x00, 0x01, 0x00, 0x00, 0x00, 0xb0, 0x17, 0x01, 0x00, 0x01, 0x00, 0x00, 0x00
        /*003c*/ 	.byte	0xf0, 0x17, 0x01, 0x00, 0x01, 0x00, 0x00, 0x00, 0x60, 0x18, 0x01, 0x00, 0x01, 0x00, 0x00, 0x00
        /*004c*/ 	.byte	0x30, 0x2e, 0x01, 0x00, 0x01, 0x00, 0x00, 0x00, 0x80, 0x41, 0x01, 0x00, 0x01, 0x00, 0x00, 0x00
        /*005c*/ 	.byte	0x10, 0x43, 0x01, 0x00, 0x01, 0x00, 0x00, 0x00, 0x10, 0x4b, 0x01, 0x00


	//----- nvinfo : EIATTR_MERCURY_ISA_VERSION
	.align		4
.L_170:
        /*0068*/ 	.byte	0x03, 0x5f
        /*006a*/ 	.short	0x0101


	//----- nvinfo : EIATTR_COOP_GROUP_MASK_REGIDS
	.align		4
        /*006c*/ 	.byte	0x04, 0x29
        /*006e*/ 	.short	(.L_172 - .L_171)


	//   ....[0]....
.L_171:
        /*0070*/ 	.word	0xffffffff


	//   ....[1]....
        /*0074*/ 	.word	0xffffffff


	//   ....[2]....
        /*0078*/ 	.word	0xffffffff


	//   ....[3]....
        /*007c*/ 	.word	0xffffffff


	//   ....[4]....
        /*0080*/ 	.word	0xffffffff


	//   ....[5]....
        /*0084*/ 	.word	0xffffffff


	//   ....[6]....
        /*0088*/ 	.word	0xffffffff


	//   ....[7]....
        /*008c*/ 	.word	0xffffffff


	//   ....[8]....
        /*0090*/ 	.word	0xffffffff


	//   ....[9]....
        /*0094*/ 	.word	0xffffffff


	//   ....[10]....
        /*0098*/ 	.word	0xffffffff


	//   ....[11]....
        /*009c*/ 	.word	0xffffffff


	//   ....[12]....
        /*00a0*/ 	.word	0xffffffff


	//   ....[13]....
        /*00a4*/ 	.word	0xffffffff


	//   ....[14]....
        /*00a8*/ 	.word	0xffffffff


	//   ....[15]....
        /*00ac*/ 	.word	0xffffffff


	//   ....[16]....
        /*00b0*/ 	.word	0xffffffff


	//   ....[17]....
        /*00b4*/ 	.word	0xffffffff


	//   ....[18]....
        /*00b8*/ 	.word	0xffffffff


	//   ....[19]....
        /*00bc*/ 	.word	0xffffffff


	//   ....[20]....
        /*00c0*/ 	.word	0xffffffff


	//   ....[21]....
        /*00c4*/ 	.word	0xffffffff


	//   ....[22]....
        /*00c8*/ 	.word	0xffffffff


	//   ....[23]....
        /*00cc*/ 	.word	0xffffffff


	//   ....[24]....
        /*00d0*/ 	.word	0xffffffff


	//   ....[25]....
        /*00d4*/ 	.word	0xffffffff


	//   ....[26]....
        /*00d8*/ 	.word	0xffffffff


	//   ....[27]....
        /*00dc*/ 	.word	0xffffffff


	//   ....[28]....
        /*00e0*/ 	.word	0xffffffff


	//   ....[29]....
        /*00e4*/ 	.word	0xffffffff


	//   ....[30]....
        /*00e8*/ 	.word	0xffffffff


	//   ....[31]....
        /*00ec*/ 	.word	0xffffffff


	//----- nvinfo : EIATTR_COOP_GROUP_INSTR_OFFSETS
	.align		4
.L_172:
        /*00f0*/ 	.byte	0x04, 0x28
        /*00f2*/ 	.short	(.L_174 - .L_173)


	//   ....[0]....
.L_173:
        /*00f4*/ 	.word	0x00006110


	//   ....[1]....
        /*00f8*/ 	.word	0x00006230


	//   ....[2]....
        /*00fc*/ 	.word	0x00006300


	//   ....[3]....
        /*0100*/ 	.word	0x00006330


	//   ....[4]....
        /*0104*/ 	.word	0x00006380


	//   ....[5]....
        /*0108*/ 	.word	0x000063c0


	//   ....[6]....
        /*010c*/ 	.word	0x00006430


	//   ....[7]....
        /*0110*/ 	.word	0x000064a0


	//   ....[8]....
        /*0114*/ 	.word	0x0000ba00


	//   ....[9]....
        /*0118*/ 	.word	0x0000ba30


	//   ....[10]....
        /*011c*/ 	.word	0x0000ba60


	//   ....[11]....
        /*0120*/ 	.word	0x0000ba90


	//   ....[12]....
        /*0124*/ 	.word	0x0000bb40


	//   ....[13]....
        /*0128*/ 	.word	0x0000bb80


	//   ....[14]....
        /*012c*/ 	.word	0x0000bbf0


	//   ....[15]....
        /*0130*/ 	.word	0x0000bc20


	//   ....[16]....
        /*0134*/ 	.word	0x00011710


	//   ....[17]....
        /*0138*/ 	.word	0x00011830


	//   ....[18]....
        /*013c*/ 	.word	0x000118a0


	//   ....[19]....
        /*0140*/ 	.word	0x000118d0


	//   ....[20]....
        /*0144*/ 	.word	0x00011910


	//   ....[21]....
        /*0148*/ 	.word	0x00011990


	//   ....[22]....
        /*014c*/ 	.word	0x00011a40


	//   ....[23]....
        /*0150*/ 	.word	0x00011a80


	//   ....[24]....
        /*0154*/ 	.word	0x00015f90


	//   ....[25]....
        /*0158*/ 	.word	0x00015fd0


	//   ....[26]....
        /*015c*/ 	.word	0x00015fe0


	//   ....[27]....
        /*0160*/ 	.word	0x00016000


	//   ....[28]....
        /*0164*/ 	.word	0x00016080


	//   ....[29]....
        /*0168*/ 	.word	0x000160b0


	//   ....[30]....
        /*016c*/ 	.word	0x000160c0


	//   ....[31]....
        /*0170*/ 	.word	0x000160d0


	//----- nvinfo : EIATTR_VRC_CTA_INIT_COUNT
	.align		4
.L_174:
        /*0174*/ 	.byte	0x02, 0x4a
	.zero		1
	.zero		1


	//----- nvinfo : EIATTR_EXIT_INSTR_OFFSETS
	.align		4
        /*0178*/ 	.byte	0x04, 0x1c
        /*017a*/ 	.short	(.L_176 - .L_175)


	//   ....[0]....
.L_175:
        /*017c*/ 	.word	0x00000540


	//   ....[1]....
        /*0180*/ 	.word	0x00001090


	//   ....[2]....
        /*0184*/ 	.word	0x00001120


	//   ....[3]....
        /*0188*/ 	.word	0x00017190


	//   ....[4]....
        /*018c*/ 	.word	0x00017270


	//----- nvinfo : EIATTR_CRS_STACK_SIZE
	.align		4
.L_176:
        /*0190*/ 	.byte	0x04, 0x1e
        /*0192*/ 	.short	(.L_178 - .L_177)
.L_177:
        /*0194*/ 	.word	0x00000000


	//----- nvinfo : EIATTR_CBANK_PARAM_SIZE
	.align		4
.L_178:
        /*0198*/ 	.byte	0x03, 0x19
        /*019a*/ 	.short	0x01d0


	//----- nvinfo : EIATTR_PARAM_CBANK
	.align		4
        /*019c*/ 	.byte	0x04, 0x0a
        /*019e*/ 	.short	(.L_180 - .L_179)
	.align		4
.L_179:
        /*01a0*/ 	.word	index@(.nv.constant0._ZN5flash16flash_fwd_kernelI23Flash_fwd_kernel_traitsILi32ELi128ELi128ELi4ELb0ELb0EN7cutlass10bfloat16_tE19Flash_kernel_traitsILi32ELi128ELi128ELi4ES3_EELb1ELb1ELb0ELb0ELb0ELb0ELb0ELb0EEEvNS_16Flash_fwd_paramsE)
        /*01a4*/ 	.short	0x0380
        /*01a6*/ 	.short	0x01d0


	//----- nvinfo : EIATTR_SW_WAR
	.align		4
.L_180:
        /*01a8*/ 	.byte	0x04, 0x36
        /*01aa*/ 	.short	(.L_182 - .L_181)
.L_181:
        /*01ac*/ 	.word	0x00000008
.L_182:


//--------------------- .nv.info._ZN5flash16flash_fwd_kernelI23Flash_fwd_kernel_traitsILi32ELi128ELi128ELi4ELb0ELb0EN7cutlass10bfloat16_tE19Flash_kernel_traitsILi32ELi128ELi128ELi4ES3_EELb1ELb1ELb0ELb0ELb1ELb1ELb0ELb0EEEvNS_16Flash_fwd_paramsE --------------------------
	.section	.nv.info._ZN5flash16flash_fwd_kernelI23Flash_fwd_kernel_traitsILi32ELi128ELi128ELi4ELb0ELb0EN7cutlass10bfloat16_tE19Flash_kernel_traitsILi32ELi128ELi128ELi4ES3_EELb1ELb1ELb0ELb0ELb1ELb1ELb0ELb0EEEvNS_16Flash_fwd_paramsE,"",@"SHT_CUDA_INFO"
	.sectionflags	@""
	.align	4


	//----- nvinfo : EIATTR_CUDA_API_VERSION
	.align		4
        /*0000*/ 	.byte	0x04, 0x37
        /*0002*/ 	.short	(.L_184 - .L_183)
.L_183:
        /*0004*/ 	.word	0x00000082


	//----- nvinfo : EIATTR_KPARAM_INFO
	.align		4
.L_184:
        /*0008*/ 	.byte	0x04, 0x17
        /*000a*/ 	.short	(.L_186 - .L_185)
.L_185:
        /*000c*/ 	.word	0x00000000
        /*0010*/ 	.short	0x0000
        /*0012*/ 	.short	0x0000
        /*0014*/ 	.byte	0x00, 0xf0, 0x41, 0x07


	//----- nvinfo : EIATTR_SPARSE_MMA_MASK
	.align		4
.L_186:
        /*0018*/ 	.byte	0x03, 0x50
        /*001a*/ 	.short	0x0000


	//----- nvinfo : EIATTR_MAXREG_COUNT
	.align		4
        /*001c*/ 	.byte	0x03, 0x1b
        /*001e*/ 	.short	0x00ff


	//----- nvinfo : EIATTR_NUM_BARRIERS
	.align		4
        /*0020*/ 	.byte	0x02, 0x4c
        /*0022*/ 	.byte	0x01
	.zero		1


	//----- nvinfo : EIATTR_ANNOTATIONS
	.align		4
        /*0024*/ 	.byte	0x04, 0x55
        /*0026*/ 	.short	(.L_188 - .L_187)


	//   ....[0]....
.L_187:
        /* <DEDUP_REMOVED lines=48> */


	//----- nvinfo : EIATTR_MERCURY_ISA_VERSION
	.align		4
.L_188:
        /*0318*/ 	.byte	0x03, 0x5f
        /*031a*/ 	.short	0x0101


	//----- nvinfo : EIATTR_COOP_GROUP_MASK_REGIDS
	.align		4
        /*031c*/ 	.byte	0x04, 0x29
        /*031e*/ 	.short	(.L_190 - .L_189)


	//   ....[0]....
.L_189:
        /*0320*/ 	.word	0xffffffff


	//   ....[1]....
        /*0324*/ 	.word	0xffffffff


	//   ....[2]....
        /*0328*/ 	.word	0xffffffff


	//   ....[3]....
        /*032c*/ 	.word	0xffffffff


	//   ....[4]....
        /*0330*/ 	.word	0xffffffff


	//   ....[5]....
        /*0334*/ 	.word	0xffffffff


	//   ....[6]....
        /*0338*/ 	.word	0xffffffff


	//   ....[7]....
        /*033c*/ 	.word	0xffffffff


	//   ....[8]....
        /*0340*/ 	.word	0xffffffff


	//   ....[9]....
        /*0344*/ 	.word	0xffffffff


	//   ....[10]....
        /*0348*/ 	.word	0xffffffff


	//   ....[11]....
        /*034c*/ 	.word	0xffffffff


	//   ....[12]....
        /*0350*/ 	.word	0xffffffff


	//   ....[13]....
        /*0354*/ 	.word	0xffffffff


	//   ....[14]....
        /*0358*/ 	.word	0xffffffff


	//   ....[15]....
        /*035c*/ 	.word	0xffffffff


	//   ....[16]....
        /*0360*/ 	.word	0xffffffff


	//   ....[17]....
        /*0364*/ 	.word	0xffffffff


	//   ....[18]....
        /*0368*/ 	.word	0xffffffff


	//   ....[19]....
        /*036c*/ 	.word	0xffffffff


	//   ....[20]....
        /*0370*/ 	.word	0xffffffff


	//   ....[21]....
        /*0374*/ 	.word	0xffffffff


	//   ....[22]....
        /*0378*/ 	.word	0xffffffff


	//   ....[23]....
        /*037c*/ 	.word	0xffffffff


	//----- nvinfo : EIATTR_COOP_GROUP_INSTR_OFFSETS
	.align		4
.L_190:
        /*0380*/ 	.byte	0x04, 0x28
        /*0382*/ 	.short	(.L_192 - .L_191)


	//   ....[0]....
.L_191:
        /*0384*/ 	.word	0x00004900


	//   ....[1]....
        /*0388*/ 	.word	0x00004950


	//   ....[2]....
        /*038c*/ 	.word	0x00004a60


	//   ....[3]....
        /*0390*/ 	.word	0x00004ab0


	//   ....[4]....
        /*0394*/ 	.word	0x00004b20


	//   ....[5]....
        /*0398*/ 	.word	0x00004b70


	//   ....[6]....
        /*039c*/ 	.word	0x00004d30


	//   ....[7]....
        /*03a0*/ 	.word	0x00004d60


	//   ....[8]....
        /*03a4*/ 	.word	0x0000a400


	//   ....[9]....
        /*03a8*/ 	.word	0x0000a490


	//   ....[10]....
        /*03ac*/ 	.word	0x0000a4c0


	//   ....[11]....
        /*03b0*/ 	.word	0x0000a4f0


	//   ....[12]....
        /*03b4*/ 	.word	0x0000a600


	//   ....[13]....
        /*03b8*/ 	.word	0x0000a630


	//   ....[14]....
        /*03bc*/ 	.word	0x0000a6b0


	//   ....[15]....
        /*03c0*/ 	.word	0x0000a6d0


	//   ....[16]....
        /*03c4*/ 	.word	0x0000f130


	//   ....[17]....
        /*03c8*/ 	.word	0x0000f140


	//   ....[18]....
        /*03cc*/ 	.word	0x0000f1c0


	//   ....[19]....
        /*03d0*/ 	.word	0x0000f1d0


	//   ....[20]....
        /*03d4*/ 	.word	0x0000f2a0


	//   ....[21]....
        /*03d8*/ 	.word	0x0000f2b0


	//   ....[22]....
        /*03dc*/ 	.word	0x0000f2e0


	//   ....[23]....
        /*03e0*/ 	.word	0x0000f2f0


	//----- nvinfo : EIATTR_VRC_CTA_INIT_COUNT
	.align		4
.L_192:
        /*03e4*/ 	.byte	0x02, 0x4a
	.zero		1
	.zero		1


	//----- nvinfo : EIATTR_EXIT_INSTR_OFFSETS
	.align		4
        /*03e8*/ 	.byte	0x04, 0x1c
        /*03ea*/ 	.short	(.L_194 - .L_193)


	//   ....[0]....
.L_193:
        /*03ec*/ 	.word	0x00000300


	//   ....[1]....
        /*03f0*/ 	.word	0x00000ac0


	//   ....[2]....
        /*03f4*/ 	.word	0x00000b50


	//   ....[3]....
        /*03f8*/ 	.word	0x000100c0


	//----- nvinfo : EIATTR_CRS_STACK_SIZE
	.align		4
.L_194:
        /*03fc*/ 	.byte	0x04, 0x1e
        /*03fe*/ 	.short	(.L_196 - .L_195)
.L_195:
        /*0400*/ 	.word	0x00000000


	//----- nvinfo : EIATTR_CBANK_PARAM_SIZE
	.align		4
.L_196:
        /*0404*/ 	.byte	0x03, 0x19
        /*0406*/ 	.short	0x01d0


	//----- nvinfo : EIATTR_PARAM_CBANK
	.align		4
        /*0408*/ 	.byte	0x04, 0x0a
        /*040a*/ 	.short	(.L_198 - .L_197)
	.align		4
.L_197:
        /*040c*/ 	.word	index@(.nv.constant0._ZN5flash16flash_fwd_kernelI23Flash_fwd_kernel_traitsILi32ELi128ELi128ELi4ELb0ELb0EN7cutlass10bfloat16_tE19Flash_kernel_traitsILi32ELi128ELi128ELi4ES3_EELb1ELb1ELb0ELb0ELb1ELb1ELb0ELb0EEEvNS_16Flash_fwd_paramsE)
        /*0410*/ 	.short	0x0380
        /*0412*/ 	.short	0x01d0


	//----- nvinfo : EIATTR_SW_WAR
	.align		4
.L_198:
        /*0414*/ 	.byte	0x04, 0x36
        /*0416*/ 	.short	(.L_200 - .L_199)
.L_199:
        /*0418*/ 	.word	0x00000008
.L_200:


//--------------------- .nv.info._ZN5flash16flash_fwd_kernelI23Flash_fwd_kernel_traitsILi32ELi128ELi128ELi4ELb0ELb0EN7cutlass10bfloat16_tE19Flash_kernel_traitsILi32ELi128ELi128ELi4ES3_EELb0ELb1ELb0ELb0ELb1ELb1ELb1ELb0EEEvNS_16Flash_fwd_paramsE --------------------------
	.section	.nv.info._ZN5flash16flash_fwd_kernelI23Flash_fwd_kernel_traitsILi32ELi128ELi128ELi4ELb0ELb0EN7cutlass10bfloat16_tE19Flash_kernel_traitsILi32ELi128ELi128ELi4ES3_EELb0ELb1ELb0ELb0ELb1ELb1ELb1ELb0EEEvNS_16Flash_fwd_paramsE,"",@"SHT_CUDA_INFO"
	.sectionflags	@""
	.align	4


	//----- nvinfo : EIATTR_CUDA_API_VERSION
	.align		4
        /*0000*/ 	.byte	0x04, 0x37
        /*0002*/ 	.short	(.L_202 - .L_201)
.L_201:
        /*0004*/ 	.word	0x00000082


	//----- nvinfo : EIATTR_KPARAM_INFO
	.align		4
.L_202:
        /*0008*/ 	.byte	0x04, 0x17
        /*000a*/ 	.short	(.L_204 - .L_203)
.L_203:
        /*000c*/ 	.word	0x00000000
        /*0010*/ 	.short	0x0000
        /*0012*/ 	.short	0x0000
        /*0014*/ 	.byte	0x00, 0xf0, 0x41, 0x07


	//----- nvinfo : EIATTR_SPARSE_MMA_MASK
	.align		4
.L_204:
        /*0018*/ 	.byte	0x03, 0x50
        /*001a*/ 	.short	0x0000


	//----- nvinfo : EIATTR_MAXREG_COUNT
	.align		4
        /*001c*/ 	.byte	0x03, 0x1b
        /*001e*/ 	.short	0x00ff


	//----- nvinfo : EIATTR_NUM_BARRIERS
	.align		4
        /*0020*/ 	.byte	0x02, 0x4c
        /*0022*/ 	.byte	0x01
	.zero		1


	//----- nvinfo : EIATTR_ANNOTATIONS
	.align		4
        /*0024*/ 	.byte	0x04, 0x55
        /*0026*/ 	.short	(.L_206 - .L_205)


	//   ....[0]....
.L_205:
        /* <DEDUP_REMOVED lines=16> */


	//----- nvinfo : EIATTR_MERCURY_ISA_VERSION
	.align		4
.L_206:
        /*0118*/ 	.byte	0x03, 0x5f
        /*011a*/ 	.short	0x0101


	//----- nvinfo : EIATTR_COOP_GROUP_MASK_REGIDS
	.align		4
        /*011c*/ 	.byte	0x04, 0x29
        /*011e*/ 	.short	(.L_208 - .L_207)


	//   ....[0]....
.L_207:
        /*0120*/ 	.word	0xffffffff


	//   ....[1]....
        /*0124*/ 	.word	0xffffffff


	//   ....[2]....
        /*0128*/ 	.word	0xffffffff


	//   ....[3]....
        /*012c*/ 	.word	0xffffffff


	//   ....[4]....
        /*0130*/ 	.word	0xffffffff


	//   ....[5]....
        /*0134*/ 	.word	0xffffffff


	//   ....[6]....
        /*0138*/ 	.word	0xffffffff


	//   ....[7]....
        /*013c*/ 	.word	0xffffffff


	//   ....[8]....
        /*0140*/ 	.word	0xffffffff


	//   ....[9]....
        /*0144*/ 	.word	0xffffffff


	//   ....[10]....
        /*0148*/ 	.word	0xffffffff


	//   ....[11]....
        /*014c*/ 	.word	0xffffffff


	//   ....[12]....
        /*0150*/ 	.word	0xffffffff


	//   ....[13]....
        /*0154*/ 	.word	0xffffffff


	//   ....[14]....
        /*0158*/ 	.word	0xffffffff


	//   ....[15]....
        /*015c*/ 	.word	0xffffffff


	//   ....[16]....
        /*0160*/ 	.word	0xffffffff


	//   ....[17]....
        /*0164*/ 	.word	0xffffffff


	//   ....[18]....
        /*0168*/ 	.word	0xffffffff


	//   ....[19]....
        /*016c*/ 	.word	0xffffffff


	//   ....[20]....
        /*0170*/ 	.word	0xffffffff


	//   ....[21]....
        /*0174*/ 	.word	0xffffffff


	//   ....[22]....
        /*0178*/ 	.word	0xffffffff


	//   ....[23]....
        /*017c*/ 	.word	0xffffffff


	//----- nvinfo : EIATTR_COOP_GROUP_INSTR_OFFSETS
	.align		4
.L_208:
        /*0180*/ 	.byte	0x04, 0x28
        /*0182*/ 	.short	(.L_210 - .L_209)


	//   ....[0]....
.L_209:
        /*0184*/ 	.word	0x000042a0


	//   ....[1]....
        /*0188*/ 	.word	0x000043f0


	//   ....[2]....
        /*018c*/ 	.word	0x00004470


	//   ....[3]....
        /*0190*/ 	.word	0x00004570


	//   ....[4]....
        /*0194*/ 	.word	0x000045a0


	//   ....[5]....
        /*0198*/ 	.word	0x000045c0


	//   ....[6]....
        /*019c*/ 	.word	0x000045e0


	//   ....[7]....
        /*01a0*/ 	.word	0x00004680


	//   ....[8]....
        /*01a4*/ 	.word	0x000085c0


	//   ....[9]....
        /*01a8*/ 	.word	0x000085d0


	//   ....[10]....
        /*01ac*/ 	.word	0x000085e0


	//   ....[11]....
        /*01b0*/ 	.word	0x000085f0


	//   ....[12]....
        /*01b4*/ 	.word	0x00008670


	//   ....[13]....
        /*01b8*/ 	.word	0x00008680


	//   ....[14]....
        /*01bc*/ 	.word	0x00008690


	//   ....[15]....
        /*01c0*/ 	.word	0x000086a0


	//   ....[16]....
        /*01c4*/ 	.word	0x0000ada0


	//   ....[17]....
        /*01c8*/ 	.word	0x0000adb0


	//   ....[18]....
        /*01cc*/ 	.word	0x0000adc0


	//   ....[19]....
        /*01d0*/ 	.word	0x0000add0


	//   ....[20]....
        /*01d4*/ 	.word	0x0000ae10


	//   ....[21]....
        /*01d8*/ 	.word	0x0000ae30


	//   ....[22]....
        /*01dc*/ 	.word	0x0000ae70


	//   ....[23]....
        /*01e0*/ 	.word	0x0000ae80


	//----- nvinfo : EIATTR_VRC_CTA_INIT_COUNT
	.align		4
.L_210:
        /*01e4*/ 	.byte	0x02, 0x4a
	.zero		1
	.zero		1


	//----- nvinfo : EIATTR_EXIT_INSTR_OFFSETS
	.align		4
        /*01e8*/ 	.byte	0x04, 0x1c
        /*01ea*/ 	.short	(.L_212 - .L_211)


	//   ....[0]....
.L_211:
        /*01ec*/ 	.word	0x00000180


	//   ....[1]....
        /*01f0*/ 	.word	0x00000970


	//   ....[2]....
        /*01f4*/ 	.word	0x00000a00


	//   ....[3]....
        /*01f8*/ 	.word	0x0000bca0


	//----- nvinfo : EIATTR_CRS_STACK_SIZE
	.align		4
.L_212:
        /*01fc*/ 	.byte	0x04, 0x1e
        /*01fe*/ 	.short	(.L_214 - .L_213)
.L_213:
        /*0200*/ 	.word	0x00000000


	//----- nvinfo : EIATTR_CBANK_PARAM_SIZE
	.align		4
.L_214:
        /*0204*/ 	.byte	0x03, 0x19
        /*0206*/ 	.short	0x01d0


	//----- nvinfo : EIATTR_PARAM_CBANK
	.align		4
        /*0208*/ 	.byte	0x04, 0x0a
        /*020a*/ 	.short	(.L_216 - .L_215)
	.align		4
.L_215:
        /*020c*/ 	.word	index@(.nv.constant0._ZN5flash16flash_fwd_kernelI23Flash_fwd_kernel_traitsILi32ELi128ELi128ELi4ELb0ELb0EN7cutlass10bfloat16_tE19Flash_kernel_traitsILi32ELi128ELi128ELi4ES3_EELb0ELb1ELb0ELb0ELb1ELb1ELb1ELb0EEEvNS_16Flash_fwd_paramsE)
        /*0210*/ 	.short	0x0380
        /*0212*/ 	.short	0x01d0


	//----- nvinfo : EIATTR_SW_WAR
	.align		4
.L_216:
        /*0214*/ 	.byte	0x04, 0x36
        /*0216*/ 	.short	(.L_218 - .L_217)
.L_217:
        /*0218*/ 	.word	0x00000008
.L_218:


//--------------------- .nv.info._ZN5flash16flash_fwd_kernelI23Flash_fwd_kernel_traitsILi32ELi128ELi128ELi4ELb0ELb0EN7cutlass10bfloat16_tE19Flash_kernel_traitsILi32ELi128ELi128ELi4ES3_EELb1ELb1ELb0ELb0ELb0ELb1ELb0ELb0EEEvNS_16Flash_fwd_paramsE --------------------------
	.section	.nv.info._ZN5flash16flash_fwd_kernelI23Flash_fwd_kernel_traitsILi32ELi128ELi128ELi4ELb0ELb0EN7cutlass10bfloat16_tE19Flash_kernel_traitsILi32ELi128ELi128ELi4ES3_EELb1ELb1ELb0ELb0ELb0ELb1ELb0ELb0EEEvNS_16Flash_fwd_paramsE,"",@"SHT_CUDA_INFO"
	.sectionflags	@""
	.align	4


	//----- nvinfo : EIATTR_CUDA_API_VERSION
	.align		4
        /*0000*/ 	.byte	0x04, 0x37
        /*0002*/ 	.short	(.L_220 - .L_219)
.L_219:
        /*0004*/ 	.word	0x00000082


	//----- nvinfo : EIATTR_KPARAM_INFO
	.align		4
.L_220:
        /*0008*/ 	.byte	0x04, 0x17
        /*000a*/ 	.short	(.L_222 - .L_221)
.L_221:
        /*000c*/ 	.word	0x00000000
        /*0010*/ 	.short	0x0000
        /*0012*/ 	.short	0x0000
        /*0014*/ 	.byte	0x00, 0xf0, 0x41, 0x07


	//----- nvinfo : EIATTR_SPARSE_MMA_MASK
	.align		4
.L_222:
        /*0018*/ 	.byte	0x03, 0x50
        /*001a*/ 	.short	0x0000


	//----- nvinfo : EIATTR_MAXREG_COUNT
	.align		4
        /*001c*/ 	.byte	0x03, 0x1b
        /*001e*/ 	.short	0x00ff


	//----- nvinfo : EIATTR_NUM_BARRIERS
	.align		4
        /*0020*/ 	.byte	0x02, 0x4c
        /*0022*/ 	.byte	0x01
	.zero		1


	//----- nvinfo : EIATTR_ANNOTATIONS
	.align		4
        /*0024*/ 	.byte	0x04, 0x55
        /*0026*/ 	.short	(.L_224 - .L_223)


	//   ....[0]....
.L_223:
        /*0028*/ 	.word	0x00000001
        /*002c*/ 	.byte	0xa0, 0xfd, 0x00, 0x00, 0x01, 0x00, 0x00, 0x00, 0x20, 0x05, 0x01, 0x00, 0x01, 0x00, 0x00, 0x00
        /*003c*/ 	.byte	0x60, 0x05, 0x01, 0x00, 0x01, 0x00, 0x00, 0x00, 0xa0, 0x05, 0x01, 0x00, 0x01, 0x00, 0x00, 0x00
        /*004c*/ 	.byte	0xc0, 0x27, 0x01, 0x00, 0x01, 0x00, 0x00, 0x00, 0x00, 0x30, 0x01, 0x00


	//----- nvinfo : EIATTR_MERCURY_ISA_VERSION
	.align		4
.L_224:
        /*0058*/ 	.byte	0x03, 0x5f
        /*005a*/ 	.short	0x0101


	//----- nvinfo : EIATTR_COOP_GROUP_MASK_REGIDS
	.align		4
        /*005c*/ 	.byte	0x04, 0x29
        /*005e*/ 	.short	(.L_226 - .L_225)


	//   ....[0]....
.L_225:
        /*0060*/ 	.word	0xffffffff


	//   ....[1]....
        /*0064*/ 	.word	0xffffffff


	//   ....[2]....
        /*0068*/ 	.word	0xffffffff


	//   ....[3]....
        /*006c*/ 	.word	0xffffffff


	//   ....[4]....
        /*0070*/ 	.word	0xffffffff


	//   ....[5]....
        /*0074*/ 	.word	0xffffffff


	//   ....[6]....
        /*0078*/ 	.word	0xffffffff


	//   ....[7]....
        /*007c*/ 	.word	0xffffffff


	//   ....[8]....
        /*0080*/ 	.word	0xffffffff


	//   ....[9]....
        /*0084*/ 	.word	0xffffffff


	//   ....[10]....
        /*0088*/ 	.word	0xffffffff


	//   ....[11]....
        /*008c*/ 	.word	0xffffffff


	//   ....[12]....
        /*0090*/ 	.word	0xffffffff


	//   ....[13]....
        /*0094*/ 	.word	0xffffffff


	//   ....[14]....
        /*0098*/ 	.word	0xffffffff


	//   ....[15]....
        /*009c*/ 	.word	0xffffffff


	//   ....[16]....
        /*00a0*/ 	.word	0xffffffff


	//   ....[17]....
        /*00a4*/ 	.word	0xffffffff


	//   ....[18]....
        /*00a8*/ 	.word	0xffffffff


	//   ....[19]....
        /*00ac*/ 	.word	0xffffffff


	//   ....[20]....
        /*00b0*/ 	.word	0xffffffff


	//   ....[21]....
        /*00b4*/ 	.word	0xffffffff


	//   ....[22]....
        /*00b8*/ 	.word	0xffffffff


	//   ....[23]....
        /*00bc*/ 	.word	0xffffffff


	//   ....[24]....
        /*00c0*/ 	.word	0xffffffff


	//   ....[25]....
        /*00c4*/ 	.word	0xffffffff


	//   ....[26]....
        /*00c8*/ 	.word	0xffffffff


	//   ....[27]....
        /*00cc*/ 	.word	0xffffffff


	//   ....[28]....
        /*00d0*/ 	.word	0xffffffff


	//   ....[29]....
        /*00d4*/ 	.word	0xffffffff


	//   ....[30]....
        /*00d8*/ 	.word	0xffffffff


	//   ....[31]....
        /*00dc*/ 	.word	0xffffffff


	//----- nvinfo : EIATTR_COOP_GROUP_INSTR_OFFSETS
	.align		4
.L_226:
        /*00e0*/ 	.byte	0x04, 0x28
        /*00e2*/ 	.short	(.L_228 - .L_227)


	//   ....[0]....
.L_227:
        /*00e4*/ 	.word	0x00003f20


	//   ....[1]....
        /*00e8*/ 	.word	0x00004150


	//   ....[2]....
        /*00ec*/ 	.word	0x00004180


	//   ....[3]....
        /*00f0*/ 	.word	0x000041b0


	//   ....[4]....
        /*00f4*/ 	.word	0x000041e0


	//   ....[5]....
        /*00f8*/ 	.word	0x00004260


	//   ....[6]....
        /*00fc*/ 	.word	0x00004280


	//   ....[7]....
        /*0100*/ 	.word	0x000042a0


	//   ....[8]....
        /*0104*/ 	.word	0x0000a500


	//   ....[9]....
        /*0108*/ 	.word	0x0000a660


	//   ....[10]....
        /*010c*/ 	.word	0x0000a7a0


	//   ....[11]....
        /*0110*/ 	.word	0x0000a950


	//   ....[12]....
        /*0114*/ 	.word	0x0000aae0


	//   ....[13]....
        /*0118*/ 	.word	0x0000aba0


	//   ....[14]....
        /*011c*/ 	.word	0x0000ada0


	//   ....[15]....
        /*0120*/ 	.word	0x0000ade0


	//   ....[16]....
        /*0124*/ 	.word	0x000105e0


	//   ....[17]....
        /*0128*/ 	.word	0x00010610


	//   ....[18]....
        /*012c*/ 	.word	0x00010650


	//   ....[19]....
        /*0130*/ 	.word	0x00010690


	//   ....[20]....
        /*0134*/ 	.word	0x00010750


	//   ....[21]....
        /*0138*/ 	.word	0x00010780


	//   ....[22]....
        /*013c*/ 	.word	0x00010810


	//   ....[23]....
        /*0140*/ 	.word	0x00010860


	//   ....[24]....
        /*0144*/ 	.word	0x00014e20


	//   ....[25]....
        /*0148*/ 	.word	0x00014e50


	//   ....[26]....
        /*014c*/ 	.word	0x00014e70


	//   ....[27]....
        /*0150*/ 	.word	0x00014e80


	//   ....[28]....
        /*0154*/ 	.word	0x00014ef0


	//   ....[29]....
        /*0158*/ 	.word	0x00014f20


	//   ....[30]....
        /*015c*/ 	.word	0x00014f30


	//   ....[31]....
        /*0160*/ 	.word	0x00014f40


	//----- nvinfo : EIATTR_VRC_CTA_INIT_COUNT
	.align		4
.L_228:
        /*0164*/ 	.byte	0x02, 0x4a
	.zero		1
	.zero		1


	//----- nvinfo : EIATTR_EXIT_INSTR_OFFSETS
	.align		4
        /*0168*/ 	.byte	0x04, 0x1c
        /*016a*/ 	.short	(.L_230 - .L_229)


	//   ....[0]....
.L_229:
        /*016c*/ 	.word	0x00000530


	//   ....[1]....
        /*0170*/ 	.word	0x00001080


	//   ....[2]....
        /*0174*/ 	.word	0x00001110


	//   ....[3]....
        /*0178*/ 	.word	0x00016040


	//   ....[4]....
        /*017c*/ 	.word	0x00016120


	//----- nvinfo : EIATTR_CRS_STACK_SIZE
	.align		4
.L_230:
        /*0180*/ 	.byte	0x04, 0x1e
        /*0182*/ 	.short	(.L_232 - .L_231)
.L_231:
        /*0184*/ 	.word	0x00000000


	//----- nvinfo : EIATTR_CBANK_PARAM_SIZE
	.align		4
.L_232:
        /*0188*/ 	.byte	0x03, 0x19
        /*018a*/ 	.short	0x01d0


	//----- nvinfo : EIATTR_PARAM_CBANK
	.align		4
        /*018c*/ 	.byte	0x04, 0x0a
        /*018e*/ 	.short	(.L_234 - .L_233)
	.align		4
.L_233:
        /*0190*/ 	.word	index@(.nv.constant0._ZN5flash16flash_fwd_kernelI23Flash_fwd_kernel_traitsILi32ELi128ELi128ELi4ELb0ELb0EN7cutlass10bfloat16_tE19Flash_kernel_traitsILi32ELi128ELi128ELi4ES3_EELb1ELb1ELb0ELb0ELb0ELb1ELb0ELb0EEEvNS_16Flash_fwd_paramsE)
        /*0194*/ 	.short	0x0380
        /*0196*/ 	.short	0x01d0


	//----- nvinfo : EIATTR_SW_WAR
	.align		4
.L_234:
        /*0198*/ 	.byte	0x04, 0x36
        /*019a*/ 	.short	(.L_236 - .L_235)
.L_235:
        /*019c*/ 	.word	0x00000008
.L_236:


//--------------------- .nv.info._ZN5flash16flash_fwd_kernelI23Flash_fwd_kernel_traitsILi32ELi128ELi128ELi4ELb0ELb0EN7cutlass10bfloat16_tE19Flash_kernel_traitsILi32ELi128ELi128ELi4ES3_EELb0ELb1ELb0ELb0ELb0ELb1ELb1ELb0EEEvNS_16Flash_fwd_paramsE --------------------------
	.section	.nv.info._ZN5flash16flash_fwd_kernelI23Flash_fwd_kernel_traitsILi32ELi128ELi128ELi4ELb0ELb0EN7cutlass10bfloat16_tE19Flash_kernel_traitsILi32ELi128ELi128ELi4ES3_EELb0ELb1ELb0ELb0ELb0ELb1ELb1ELb0EEEvNS_16Flash_fwd_paramsE,"",@"SHT_CUDA_INFO"
	.sectionflags	@""
	.align	4


	//----- nvinfo : EIATTR_CUDA_API_VERSION
	.align		4
        /*0000*/ 	.byte	0x04, 0x37
        /*0002*/ 	.short	(.L_238 - .L_237)
.L_237:
        /*0004*/ 	.word	0x00000082


	//----- nvinfo : EIATTR_KPARAM_INFO
	.align		4
.L_238:
        /*0008*/ 	.byte	0x04, 0x17
        /*000a*/ 	.short	(.L_240 - .L_239)
.L_239:
        /*000c*/ 	.word	0x00000000
        /*0010*/ 	.short	0x0000
        /*0012*/ 	.short	0x0000
        /*0014*/ 	.byte	0x00, 0xf0, 0x41, 0x07


	//----- nvinfo : EIATTR_SPARSE_MMA_MASK
	.align		4
.L_240:
        /*0018*/ 	.byte	0x03, 0x50
        /*001a*/ 	.short	0x0000


	//----- nvinfo : EIATTR_MAXREG_COUNT
	.align		4
        /*001c*/ 	.byte	0x03, 0x1b
        /*001e*/ 	.short	0x00ff


	//----- nvinfo : EIATTR_NUM_BARRIERS
	.align		4
        /*0020*/ 	.byte	0x02, 0x4c
        /*0022*/ 	.byte	0x01
	.zero		1


	//----- nvinfo : EIATTR_ANNOTATIONS
	.align		4
        /*0024*/ 	.byte	0x04, 0x55
        /*0026*/ 	.short	(.L_242 - .L_241)


	//   ....[0]....
.L_241:
        /* <DEDUP_REMOVED lines=28> */
        /*01dc*/ 	.byte	0x10, 0x21, 0x01, 0x00


	//----- nvinfo : EIATTR_MERCURY_ISA_VERSION
	.align		4
.L_242:
        /*01e0*/ 	.byte	0x03, 0x5f
        /*01e2*/ 	.short	0x0101


	//----- nvinfo : EIATTR_COOP_GROUP_MASK_REGIDS
	.align		4
        /*01e4*/ 	.byte	0x04, 0x29
        /*01e6*/ 	.short	(.L_244 - .L_243)


	//   ....[0]....
.L_243:
        /*01e8*/ 	.word	0xffffffff


	//   ....[1]....
        /*01ec*/ 	.word	0xffffffff


	//   ....[2]....
        /*01f0*/ 	.word	0xffffffff


	//   ....[3]....
        /*01f4*/ 	.word	0xffffffff


	//   ....[4]....
        /*01f8*/ 	.word	0xffffffff


	//   ....[5]....
        /*01fc*/ 	.word	0xffffffff


	//   ....[6]....
        /*0200*/ 	.word	0xffffffff


	//   ....[7]....
        /*0204*/ 	.word	0xffffffff


	//   ....[8]....
        /*0208*/ 	.word	0xffffffff


	//   ....[9]....
        /*020c*/ 	.word	0xffffffff


	//   ....[10]....
        /*0210*/ 	.word	0xffffffff


	//   ....[11]....
        /*0214*/ 	.word	0xffffffff


	//   ....[12]....
        /*0218*/ 	.word	0xffffffff


	//   ....[13]....
        /*021c*/ 	.word	0xffffffff


	//   ....[14]....
        /*0220*/ 	.word	0xffffffff


	//   ....[15]....
        /*0224*/ 	.word	0xffffffff


	//   ....[16]....
        /*0228*/ 	.word	0xffffffff


	//   ....[17]....
        /*022c*/ 	.word	0xffffffff


	//   ....[18]....
        /*0230*/ 	.word	0xffffffff


	//   ....[19]....
        /*0234*/ 	.word	0xffffffff


	//   ....[20]....
        /*0238*/ 	.word	0xffffffff


	//   ....[21]....
        /*023c*/ 	.word	0xffffffff


	//   ....[22]....
        /*0240*/ 	.word	0xffffffff


	//   ....[23]....
        /*0244*/ 	.word	0xffffffff


	//   ....[24]....
        /*0248*/ 	.word	0xffffffff


	//   ....[25]....
        /*024c*/ 	.word	0xffffffff


	//   ....[26]....
        /*0250*/ 	.word	0xffffffff


	//   ....[27]....
        /*0254*/ 	.word	0xffffffff


	//   ....[28]....
        /*0258*/ 	.word	0xffffffff


	//   ....[29]....
        /*025c*/ 	.word	0xffffffff


	//   ....[30]....
        /*0260*/ 	.word	0xffffffff


	//   ....[31]....
        /*0264*/ 	.word	0xffffffff


	//----- nvinfo : EIATTR_COOP_GROUP_INSTR_OFFSETS
	.align		4
.L_244:
        /*0268*/ 	.byte	0x04, 0x28
        /*026a*/ 	.short	(.L_246 - .L_245)


	//   ....[0]....
.L_245:
        /*026c*/ 	.word	0x00004da0


	//   ....[1]....
        /*0270*/ 	.word	0x00004de0


	//   ....[2]....
        /*0274*/ 	.word	0x00004eb0


	//   ....[3]....
        /*0278*/ 	.word	0x00004f70


	//   ....[4]....
        /*027c*/ 	.word	0x00004fa0


	//   ....[5]....
        /*0280*/ 	.word	0x00004fc0


	//   ....[6]....
        /*0284*/ 	.word	0x00004fe0


	//   ....[7]....
        /*0288*/ 	.word	0x00005060


	//   ....[8]....
        /*028c*/ 	.word	0x0000a150


	//   ....[9]....
        /*0290*/ 	.word	0x0000a250


	//   ....[10]....
        /*0294*/ 	.word	0x0000a270


	//   ....[11]....
        /*0298*/ 	.word	0x0000a280


	//   ....[12]....
        /*029c*/ 	.word	0x0000a290


	//   ....[13]....
        /*02a0*/ 	.word	0x0000a2c0


	//   ....[14]....
        /*02a4*/ 	.word	0x0000a2e0


	//   ....[15]....
        /*02a8*/ 	.word	0x0000a300


	//   ....[16]....
        /*02ac*/ 	.word	0x0000ebc0


	//   ....[17]....
        /*02b0*/ 	.word	0x0000ebd0


	//   ....[18]....
        /*02b4*/ 	.word	0x0000ebe0


	//   ....[19]....
        /*02b8*/ 	.word	0x0000ebf0


	//   ....[20]....
        /*02bc*/ 	.word	0x0000ec70


	//   ....[21]....
        /*02c0*/ 	.word	0x0000ec80


	//   ....[22]....
        /*02c4*/ 	.word	0x0000ec90


	//   ....[23]....
        /*02c8*/ 	.word	0x0000eca0


	//   ....[24]....
        /*02cc*/ 	.word	0x000113a0


	//   ....[25]....
        /*02d0*/ 	.word	0x000113b0


	//   ....[26]....
        /*02d4*/ 	.word	0x000113c0


	//   ....[27]....
        /*02d8*/ 	.word	0x000113d0


	//   ....[28]....
        /*02dc*/ 	.word	0x000113f0


	//   ....[29]....
        /*02e0*/ 	.word	0x00011420


	//   ....[30]....
        /*02e4*/ 	.word	0x00011440


	//   ....[31]....
        /*02e8*/ 	.word	0x00011450


	//----- nvinfo : EIATTR_VRC_CTA_INIT_COUNT
	.align		4
.L_246:
        /*02ec*/ 	.byte	0x02, 0x4a
	.zero		1
	.zero		1


	//----- nvinfo : EIATTR_EXIT_INSTR_OFFSETS
	.align		4
        /*02f0*/ 	.byte	0x04, 0x1c
        /*02f2*/ 	.short	(.L_248 - .L_247)


	//   ....[0]....
.L_247:
        /*02f4*/ 	.word	0x00000350


	//   ....[1]....
        /*02f8*/ 	.word	0x00000e90


	//   ....[2]....
        /*02fc*/ 	.word	0x00000f20


	//   ....[3]....
        /*0300*/ 	.word	0x000124e0


	//   ....[4]....
        /*0304*/ 	.word	0x000125c0


	//----- nvinfo : EIATTR_CRS_STACK_SIZE
	.align		4
.L_248:
        /*0308*/ 	.byte	0x04, 0x1e
        /*030a*/ 	.short	(.L_250 - .L_249)
.L_249:
        /*030c*/ 	.word	0x00000000


	//----- nvinfo : EIATTR_CBANK_PARAM_SIZE
	.align		4
.L_250:
        /*0310*/ 	.byte	0x03, 0x19
        /*0312*/ 	.short	0x01d0


	//----- nvinfo : EIATTR_PARAM_CBANK
	.align		4
        /*0314*/ 	.byte	0x04, 0x0a
        /*0316*/ 	.short	(.L_252 - .L_251)
	.align		4
.L_251:
        /*0318*/ 	.word	index@(.nv.constant0._ZN5flash16flash_fwd_kernelI23Flash_fwd_kernel_traitsILi32ELi128ELi128ELi4ELb0ELb0EN7cutlass10bfloat16_tE19Flash_kernel_traitsILi32ELi128ELi128ELi4ES3_EELb0ELb1ELb0ELb0ELb0ELb1ELb1ELb0EEEvNS_16Flash_fwd_paramsE)
        /*031c*/ 	.short	0x0380
        /*031e*/ 	.short	0x01d0


	//----- nvinfo : EIATTR_SW_WAR
	.align		4
.L_252:
        /*0320*/ 	.byte	0x04, 0x36
        /*0322*/ 	.short	(.L_254 - .L_253)
.L_253:
        /*0324*/ 	.word	0x00000008
.L_254:


//--------------------- .nv.info._ZN5flash16flash_fwd_kernelI23Flash_fwd_kernel_traitsILi32ELi128ELi128ELi4ELb0ELb0EN7cutlass10bfloat16_tE19Flash_kernel_traitsILi32ELi128ELi128ELi4ES3_EELb1ELb1ELb0ELb1ELb0ELb0ELb0ELb0EEEvNS_16Flash_fwd_paramsE --------------------------
	.section	.nv.info._ZN5flash16flash_fwd_kernelI23Flash_fwd_kernel_traitsILi32ELi128ELi128ELi4ELb0ELb0EN7cutlass10bfloat16_tE19Flash_kernel_traitsILi32ELi128ELi128ELi4ES3_EELb1ELb1ELb0ELb1ELb0ELb0ELb0ELb0EEEvNS_16Flash_fwd_paramsE,"",@"SHT_CUDA_INFO"
	.sectionflags	@""
	.align	4


	//----- nvinfo : EIATTR_CUDA_API_VERSION
	.align		4
        /*0000*/ 	.byte	0x04, 0x37
        /*0002*/ 	.short	(.L_256 - .L_255)
.L_255:
        /*0004*/ 	.word	0x00000082


	//----- nvinfo : EIATTR_KPARAM_INFO
	.align		4
.L_256:
        /*0008*/ 	.byte	0x04, 0x17
        /*000a*/ 	.short	(.L_258 - .L_257)
.L_257:
        /*000c*/ 	.word	0x00000000
        /*0010*/ 	.short	0x0000
        /*0012*/ 	.short	0x0000
        /*0014*/ 	.byte	0x00, 0xf0, 0x41, 0x07


	//----- nvinfo : EIATTR_SPARSE_MMA_MASK
	.align		4
.L_258:
        /*0018*/ 	.byte	0x03, 0x50
        /*001a*/ 	.short	0x0000


	//----- nvinfo : EIATTR_MAXREG_COUNT
	.align		4
        /*001c*/ 	.byte	0x03, 0x1b
        /*001e*/ 	.short	0x00ff


	//----- nvinfo : EIATTR_NUM_BARRIERS
	.align		4
        /*0020*/ 	.byte	0x02, 0x4c
        /*0022*/ 	.byte	0x01
	.zero		1


	//----- nvinfo : EIATTR_ANNOTATIONS
	.align		4
        /*0024*/ 	.byte	0x04, 0x55
        /*0026*/ 	.short	(.L_260 - .L_259)


	//   ....[0]....
.L_259:
        /* <DEDUP_REMOVED lines=9> */


	//----- nvinfo : EIATTR_MERCURY_ISA_VERSION
	.align		4
.L_260:
        /*00a8*/ 	.byte	0x03, 0x5f
        /*00aa*/ 	.short	0x0101


	//----- nvinfo : EIATTR_COOP_GROUP_MASK_REGIDS
	.align		4
        /*00ac*/ 	.byte	0x04, 0x29
        /*00ae*/ 	.short	(.L_262 - .L_261)


	//   ....[0]....
.L_261:
        /*00b0*/ 	.word	0xffffffff


	//   ....[1]....
        /*00b4*/ 	.word	0xffffffff


	//   ....[2]....
        /*00b8*/ 	.word	0xffffffff


	//   ....[3]....
        /*00bc*/ 	.word	0xffffffff


	//   ....[4]....
        /*00c0*/ 	.word	0xffffffff


	//   ....[5]....
        /*00c4*/ 	.word	0xffffffff


	//   ....[6]....
        /*00c8*/ 	.word	0xffffffff


	//   ....[7]....
        /*00cc*/ 	.word	0xffffffff


	//   ....[8]....
        /*00d0*/ 	.word	0xffffffff


	//   ....[9]....
        /*00d4*/ 	.word	0xffffffff


	//   ....[10]....
        /*00d8*/ 	.word	0xffffffff


	//   ....[11]....
        /*00dc*/ 	.word	0xffffffff


	//   ....[12]....
        /*00e0*/ 	.word	0xffffffff


	//   ....[13]....
        /*00e4*/ 	.word	0xffffffff


	//   ....[14]....
        /*00e8*/ 	.word	0xffffffff


	//   ....[15]....
        /*00ec*/ 	.word	0xffffffff


	//   ....[16]....
        /*00f0*/ 	.word	0xffffffff


	//   ....[17]....
        /*00f4*/ 	.word	0xffffffff


	//   ....[18]....
        /*00f8*/ 	.word	0xffffffff


	//   ....[19]....
        /*00fc*/ 	.word	0xffffffff


	//   ....[20]....
        /*0100*/ 	.word	0xffffffff


	//   ....[21]....
        /*0104*/ 	.word	0xffffffff


	//   ....[22]....
        /*0108*/ 	.word	0xffffffff


	//   ....[23]....
        /*010c*/ 	.word	0xffffffff


	//   ....[24]....
        /*0110*/ 	.word	0xffffffff


	//   ....[25]....
        /*0114*/ 	.word	0xffffffff


	//   ....[26]....
        /*0118*/ 	.word	0xffffffff


	//   ....[27]....
        /*011c*/ 	.word	0xffffffff


	//   ....[28]....
        /*0120*/ 	.word	0xffffffff


	//   ....[29]....
        /*0124*/ 	.word	0xffffffff


	//   ....[30]....
        /*0128*/ 	.word	0xffffffff


	//   ....[31]....
        /*012c*/ 	.word	0xffffffff


	//----- nvinfo : EIATTR_COOP_GROUP_INSTR_OFFSETS
	.align		4
.L_262:
        /*0130*/ 	.byte	0x04, 0x28
        /*0132*/ 	.short	(.L_264 - .L_263)


	//   ....[0]....
.L_263:
        /*0134*/ 	.word	0x00005d50


	//   ....[1]....
        /*0138*/ 	.word	0x00005db0


	//   ....[2]....
        /*013c*/ 	.word	0x00005ef0


	//   ....[3]....
        /*0140*/ 	.word	0x00005f20


	//   ....[4]....
        /*0144*/ 	.word	0x00005f50


	//   ....[5]....
        /*0148*/ 	.word	0x00005fb0


	//   ....[6]....
        /*014c*/ 	.word	0x000060b0


	//   ....[7]....
        /*0150*/ 	.word	0x00006150


	//   ....[8]....
        /*0154*/ 	.word	0x0000cfb0


	//   ....[9]....
        /*0158*/ 	.word	0x0000d050


	//   ....[10]....
        /*015c*/ 	.word	0x0000d0b0


	//   ....[11]....
        /*0160*/ 	.word	0x0000d130


	//   ....[12]....
        /*0164*/ 	.word	0x0000d180


	//   ....[13]....
        /*0168*/ 	.word	0x0000d1d0


	//   ....[14]....
        /*016c*/ 	.word	0x0000d250


	//   ....[15]....
        /*0170*/ 	.word	0x0000d2e0


	//   ....[16]....
        /*0174*/ 	.word	0x00014810


	//   ....[17]....
        /*0178*/ 	.word	0x00014870


	//   ....[18]....
        /*017c*/ 	.word	0x000148d0


	//   ....[19]....
        /*0180*/ 	.word	0x00014930


	//   ....[20]....
        /*0184*/ 	.word	0x00014980


	//   ....[21]....
        /*0188*/ 	.word	0x000149b0


	//   ....[22]....
        /*018c*/ 	.word	0x00014aa0


	//   ....[23]....
        /*0190*/ 	.word	0x00014af0


	//   ....[24]....
        /*0194*/ 	.word	0x000186c0


	//   ....[25]....
        /*0198*/ 	.word	0x00018700


	//   ....[26]....
        /*019c*/ 	.word	0x00018740


	//   ....[27]....
        /*01a0*/ 	.word	0x00018780


	//   ....[28]....
        /*01a4*/ 	.word	0x00018820


	//   ....[29]....
        /*01a8*/ 	.word	0x00018840


	//   ....[30]....
        /*01ac*/ 	.word	0x00018860


	//   ....[31]....
        /*01b0*/ 	.word	0x00018890


	//----- nvinfo : EIATTR_VRC_CTA_INIT_COUNT
	.align		4
.L_264:
        /*01b4*/ 	.byte	0x02, 0x4a
	.zero		1
	.zero		1


	//----- nvinfo : EIATTR_EXIT_INSTR_OFFSETS
	.align		4
        /*01b8*/ 	.byte	0x04, 0x1c
        /*01ba*/ 	.short	(.L_266 - .L_265)


	//   ....[0]....
.L_265:
        /*01bc*/ 	.word	0x00000660


	//   ....[1]....
        /*01c0*/ 	.word	0x000011b0


	//   ....[2]....
        /*01c4*/ 	.word	0x00001240


	//   ....[3]....
        /*01c8*/ 	.word	0x00019920


	//   ....[4]....
        /*01cc*/ 	.word	0x00019a00


	//----- nvinfo : EIATTR_CRS_STACK_SIZE
	.align		4
.L_266:
        /*01d0*/ 	.byte	0x04, 0x1e
        /*01d2*/ 	.short	(.L_268 - .L_267)
.L_267:
        /*01d4*/ 	.word	0x00000000


	//----- nvinfo : EIATTR_CBANK_PARAM_SIZE
	.align		4
.L_268:
        /*01d8*/ 	.byte	0x03, 0x19
        /*01da*/ 	.short	0x01d0


	//----- nvinfo : EIATTR_PARAM_CBANK
	.align		4
        /*01dc*/ 	.byte	0x04, 0x0a
        /*01de*/ 	.short	(.L_270 - .L_269)
	.align		4
.L_269:
        /*01e0*/ 	.word	index@(.nv.constant0._ZN5flash16flash_fwd_kernelI23Flash_fwd_kernel_traitsILi32ELi128ELi128ELi4ELb0ELb0EN7cutlass10bfloat16_tE19Flash_kernel_traitsILi32ELi128ELi128ELi4ES3_EELb1ELb1ELb0ELb1ELb0ELb0ELb0ELb0EEEvNS_16Flash_fwd_paramsE)
        /*01e4*/ 	.short	0x0380
        /*01e6*/ 	.short	0x01d0


	//----- nvinfo : EIATTR_SW_WAR
	.align		4
.L_270:
        /*01e8*/ 	.byte	0x04, 0x36
        /*01ea*/ 	.short	(.L_272 - .L_271)
.L_271:
        /*01ec*/ 	.word	0x00000008
.L_272:


//--------------------- .nv.info._ZN5flash16flash_fwd_kernelI23Flash_fwd_kernel_traitsILi32ELi128ELi128ELi4ELb0ELb0EN7cutlass10bfloat16_tE19Flash_kernel_traitsILi32ELi128ELi128ELi4ES3_EELb1ELb1ELb0ELb0ELb0ELb0ELb0ELb1EEEvNS_16Flash_fwd_paramsE --------------------------
	.section	.nv.info._ZN5flash16flash_fwd_kernelI23Flash_fwd_kernel_traitsILi32ELi128ELi128ELi4ELb0ELb0EN7cutlass10bfloat16_tE19Flash_kernel_traitsILi32ELi128ELi128ELi4ES3_EELb1ELb1ELb0ELb0ELb0ELb0ELb0ELb1EEEvNS_16Flash_fwd_paramsE,"",@"SHT_CUDA_INFO"
	.sectionflags	@""
	.align	4


	//----- nvinfo : EIATTR_CUDA_API_VERSION
	.align		4
        /*0000*/ 	.byte	0x04, 0x37
        /*0002*/ 	.short	(.L_274 - .L_273)
.L_273:
        /*0004*/ 	.word	0x00000082


	//----- nvinfo : EIATTR_KPARAM_INFO
	.align		4
.L_274:
        /*0008*/ 	.byte	0x04, 0x17
        /*000a*/ 	.short	(.L_276 - .L_275)
.L_275:
        /*000c*/ 	.word	0x00000000
        /*0010*/ 	.short	0x0000
        /*0012*/ 	.short	0x0000
        /*0014*/ 	.byte	0x00, 0xf0, 0x41, 0x07


	//----- nvinfo : EIATTR_SPARSE_MMA_MASK
	.align		4
.L_276:
        /*0018*/ 	.byte	0x03, 0x50
        /*001a*/ 	.short	0x0000


	//----- nvinfo : EIATTR_MAXREG_COUNT
	.align		4
        /*001c*/ 	.byte	0x03, 0x1b
        /*001e*/ 	.short	0x00ff


	//----- nvinfo : EIATTR_NUM_BARRIERS
	.align		4
        /*0020*/ 	.byte	0x02, 0x4c
        /*0022*/ 	.byte	0x01
	.zero		1


	//----- nvinfo : EIATTR_ANNOTATIONS
	.align		4
        /*0024*/ 	.byte	0x04, 0x55
        /*0026*/ 	.short	(.L_278 - .L_277)


	//   ....[0]....
.L_277:
        /* <DEDUP_REMOVED lines=405> */


	//----- nvinfo : EIATTR_MERCURY_ISA_VERSION
	.align		4
.L_278:
        /*1968*/ 	.byte	0x03, 0x5f
        /*196a*/ 	.short	0x0101


	//----- nvinfo : EIATTR_INT_WARP_WIDE_INSTR_OFFSETS
	.align		4
        /*196c*/ 	.byte	0x04, 0x31
        /*196e*/ 	.short	(.L_280 - .L_279)


	//   ....[0]....
.L_279:
        /*1970*/ 	.word	0x00003470


	//----- nvinfo : EIATTR_COOP_GROUP_MASK_REGIDS
	.align		4
.L_280:
        /*1974*/ 	.byte	0x04, 0x29
        /*1976*/ 	.short	(.L_282 - .L_281)


	//   ....[0]....
.L_281:
        /*1978*/ 	.word	0xffffffff


	//   ....[1]....
        /*197c*/ 	.word	0xffffffff


	//   ....[2]....
        /*1980*/ 	.word	0xffffffff


	//   ....[3]....
        /*1984*/ 	.word	0xffffffff


	//   ....[4]....
        /*1988*/ 	.word	0xffffffff


	//   ....[5]....
        /*198c*/ 	.word	0xffffffff


	//   ....[6]....
        /*1990*/ 	.word	0xffffffff


	//   ....[7]....
        /*1994*/ 	.word	0xffffffff


	//   ....[8]....
        /*1998*/ 	.word	0xffffffff


	//   ....[9]....
        /*199c*/ 	.word	0xffffffff


	//   ....[10]....
        /*19a0*/ 	.word	0xffffffff


	//   ....[11]....
        /*19a4*/ 	.word	0xffffffff


	//   ....[12]....
        /*19a8*/ 	.word	0xffffffff


	//   ....[13]....
        /*19ac*/ 	.word	0xffffffff


	//   ....[14]....
        /*19b0*/ 	.word	0xffffffff


	//   ....[15]....
        /*19b4*/ 	.word	0xffffffff


	//   ....[16]....
        /*19b8*/ 	.word	0xffffffff


	//   ....[17]....
        /*19bc*/ 	.word	0xffffffff


	//   ....[18]....
        /*19c0*/ 	.word	0xffffffff


	//   ....[19]....
        /*19c4*/ 	.word	0xffffffff


	//   ....[20]....
        /*19c8*/ 	.word	0xffffffff


	//   ....[21]....
        /*19cc*/ 	.word	0xffffffff


	//   ....[22]....
        /*19d0*/ 	.word	0xffffffff


	//   ....[23]....
        /*19d4*/ 	.word	0xffffffff


	//   ....[24]....
        /*19d8*/ 	.word	0xffffffff


	//   ....[25]....
        /*19dc*/ 	.word	0xffffffff


	//   ....[26]....
        /*19e0*/ 	.word	0xffffffff


	//   ....[27]....
        /*19e4*/ 	.word	0xffffffff


	//   ....[28]....
        /*19e8*/ 	.word	0xffffffff


	//   ....[29]....
        /*19ec*/ 	.word	0xffffffff


	//   ....[30]....
        /*19f0*/ 	.word	0xffffffff


	//   ....[31]....
        /*19f4*/ 	.word	0xffffffff


	//----- nvinfo : EIATTR_COOP_GROUP_INSTR_OFFSETS
	.align		4
.L_282:
        /*19f8*/ 	.byte	0x04, 0x28
        /*19fa*/ 	.short	(.L_284 - .L_283)


	//   ....[0]....
.L_283:
        /*19fc*/ 	.word	0x00004f70


	//   ....[1]....
        /*1a00*/ 	.word	0x000050a0


	//   ....[2]....
        /*1a04*/ 	.word	0x000050e0


	//   ....[3]....
        /*1a08*/ 	.word	0x00005120


	//   ....[4]....
        /*1a0c*/ 	.word	0x00005150


	//   ....[5]....
        /*1a10*/ 	.word	0x00005210


	//   ....[6]....
        /*1a14*/ 	.word	0x00005240


	//   ....[7]....
        /*1a18*/ 	.word	0x00005270


	//   ....[8]....
        /*1a1c*/ 	.word	0x00011930


	//   ....[9]....
        /*1a20*/ 	.word	0x000119a0


	//   ....[10]....
        /*1a24*/ 	.word	0x000119f0


	//   ....[11]....
        /*1a28*/ 	.word	0x00011a30


	//   ....[12]....
        /*1a2c*/ 	.word	0x000129d0


	//   ....[13]....
        /*1a30*/ 	.word	0x00012b40


	//   ....[14]....
        /*1a34*/ 	.word	0x00012cf0


	//   ....[15]....
        /*1a38*/ 	.word	0x00012db0


	//   ....[16]....
        /*1a3c*/ 	.word	0x0001e280


	//   ....[17]....
        /*1a40*/ 	.word	0x0001e580


	//   ....[18]....
        /*1a44*/ 	.word	0x0001e5c0


	//   ....[19]....
        /*1a48*/ 	.word	0x0001e670


	//   ....[20]....
        /*1a4c*/ 	.word	0x0001e6b0


	//   ....[21]....
        /*1a50*/ 	.word	0x0001e7f0


	//   ....[22]....
        /*1a54*/ 	.word	0x0001e8b0


	//   ....[23]....
        /*1a58*/ 	.word	0x0001ebc0


	//   ....[24]....
        /*1a5c*/ 	.word	0x00028080


	//   ....[25]....
        /*1a60*/ 	.word	0x00028090


	//   ....[26]....
        /*1a64*/ 	.word	0x000280a0


	//   ....[27]....
        /*1a68*/ 	.word	0x000280b0


	//   ....[28]....
        /*1a6c*/ 	.word	0x000280e0


	//   ....[29]....
        /*1a70*/ 	.word	0x000280f0


	//   ....[30]....
        /*1a74*/ 	.word	0x00028140


	//   ....[31]....
        /*1a78*/ 	.word	0x00028150


	//----- nvinfo : EIATTR_VRC_CTA_INIT_COUNT
	.align		4
.L_284:
        /*1a7c*/ 	.byte	0x02, 0x4a
	.zero		1
	.zero		1


	//----- nvinfo : EIATTR_EXIT_INSTR_OFFSETS
	.align		4
        /*1a80*/ 	.byte	0x04, 0x1c
        /*1a82*/ 	.short	(.L_286 - .L_285)


	//   ....[0]....
.L_285:
        /*1a84*/ 	.word	0x00000660


	//   ....[1]....
        /*1a88*/ 	.word	0x000011c0


	//   ....[2]....
        /*1a8c*/ 	.word	0x00001250


	//   ....[3]....
        /*1a90*/ 	.word	0x000291a0


	//   ....[4]....
        /*1a94*/ 	.word	0x00029280


	//----- nvinfo : EIATTR_CRS_STACK_SIZE
	.align		4
.L_286:
        /*1a98*/ 	.byte	0x04, 0x1e
        /*1a9a*/ 	.short	(.L_288 - .L_287)
.L_287:
        /*1a9c*/ 	.word	0x00000000


	//----- nvinfo : EIATTR_CBANK_PARAM_SIZE
	.align		4
.L_288:
        /*1aa0*/ 	.byte	0x03, 0x19
        /*1aa2*/ 	.short	0x01d0


	//----- nvinfo : EIATTR_PARAM_CBANK
	.align		4
        /*1aa4*/ 	.byte	0x04, 0x0a
        /*1aa6*/ 	.short	(.L_290 - .L_289)
	.align		4
.L_289:
        /*1aa8*/ 	.word	index@(.nv.constant0._ZN5flash16flash_fwd_kernelI23Flash_fwd_kernel_traitsILi32ELi128ELi128ELi4ELb0ELb0EN7cutlass10bfloat16_tE19Flash_kernel_traitsILi32ELi128ELi128ELi4ES3_EELb1ELb1ELb0ELb0ELb0ELb0ELb0ELb1EEEvNS_16Flash_fwd_paramsE)
        /*1aac*/ 	.short	0x0380
        /*1aae*/ 	.short	0x01d0


	//----- nvinfo : EIATTR_SW_WAR
	.align		4
.L_290:
        /*1ab0*/ 	.byte	0x04, 0x36
        /*1ab2*/ 	.short	(.L_292 - .L_291)
.L_291:
        /*1ab4*/ 	.word	0x00000008
.L_292:


//--------------------- .nv.info._ZN5flash16flash_fwd_kernelI23Flash_fwd_kernel_traitsILi32ELi128ELi128ELi4ELb0ELb0EN7cutlass10bfloat16_tE19Flash_kernel_traitsILi32ELi128ELi128ELi4ES3_EELb0ELb1ELb0ELb0ELb0ELb0ELb1ELb0EEEvNS_16Flash_fwd_paramsE --------------------------
	.section	.nv.info._ZN5flash16flash_fwd_kernelI23Flash_fwd_kernel_traitsILi32ELi128ELi128ELi4ELb0ELb0EN7cutlass10bfloat16_tE19Flash_kernel_traitsILi32ELi128ELi128ELi4ES3_EELb0ELb1ELb0ELb0ELb0ELb0ELb1ELb0EEEvNS_16Flash_fwd_paramsE,"",@"SHT_CUDA_INFO"
	.sectionflags	@""
	.align	4


	//----- nvinfo : EIATTR_CUDA_API_VERSION
	.align		4
        /*0000*/ 	.byte	0x04, 0x37
        /*0002*/ 	.short	(.L_294 - .L_293)
.L_293:
        /*0004*/ 	.word	0x00000082


	//----- nvinfo : EIATTR_KPARAM_INFO
	.align		4
.L_294:
        /*0008*/ 	.byte	0x04, 0x17
        /*000a*/ 	.short	(.L_296 - .L_295)
.L_295:
        /*000c*/ 	.word	0x00000000
        /*0010*/ 	.short	0x0000
        /*0012*/ 	.short	0x0000
        /*0014*/ 	.byte	0x00, 0xf0, 0x41, 0x07


	//----- nvinfo : EIATTR_SPARSE_MMA_MASK
	.align		4
.L_296:
        /*0018*/ 	.byte	0x03, 0x50
        /*001a*/ 	.short	0x0000


	//----- nvinfo : EIATTR_MAXREG_COUNT
	.align		4
        /*001c*/ 	.byte	0x03, 0x1b
        /*001e*/ 	.short	0x00ff


	//----- nvinfo : EIATTR_NUM_BARRIERS
	.align		4
        /*0020*/ 	.byte	0x02, 0x4c
        /*0022*/ 	.byte	0x01
	.zero		1


	//----- nvinfo : EIATTR_ANNOTATIONS
	.align		4
        /*0024*/ 	.byte	0x04, 0x55
        /*0026*/ 	.short	(.L_298 - .L_297)


	//   ....[0]....
.L_297:
        /* <DEDUP_REMOVED lines=25> */


	//----- nvinfo : EIATTR_MERCURY_ISA_VERSION
	.align		4
.L_298:
        /*01a0*/ 	.byte	0x03, 0x5f
        /*01a2*/ 	.short	0x0101


	//----- nvinfo : EIATTR_COOP_GROUP_MASK_REGIDS
	.align		4
        /*01a4*/ 	.byte	0x04, 0x29
        /*01a6*/ 	.short	(.L_300 - .L_299)


	//   ....[0]....
.L_299:
        /*01a8*/ 	.word	0xffffffff


	//   ....[1]....
        /*01ac*/ 	.word	0xffffffff


	//   ....[2]....
        /*01b0*/ 	.word	0xffffffff


	//   ....[3]....
        /*01b4*/ 	.word	0xffffffff


	//   ....[4]....
        /*01b8*/ 	.word	0xffffffff


	//   ....[5]....
        /*01bc*/ 	.word	0xffffffff


	//   ....[6]....
        /*01c0*/ 	.word	0xffffffff


	//   ....[7]....
        /*01c4*/ 	.word	0xffffffff


	//   ....[8]....
        /*01c8*/ 	.word	0xffffffff


	//   ....[9]....
        /*01cc*/ 	.word	0xffffffff


	//   ....[10]....
        /*01d0*/ 	.word	0xffffffff


	//   ....[11]....
        /*01d4*/ 	.word	0xffffffff


	//   ....[12]....
        /*01d8*/ 	.word	0xffffffff


	//   ....[13]....
        /*01dc*/ 	.word	0xffffffff


	//   ....[14]....
        /*01e0*/ 	.word	0xffffffff


	//   ....[15]....
        /*01e4*/ 	.word	0xffffffff


	//   ....[16]....
        /*01e8*/ 	.word	0xffffffff


	//   ....[17]....
        /*01ec*/ 	.word	0xffffffff


	//   ....[18]....
        /*01f0*/ 	.word	0xffffffff


	//   ....[19]....
        /*01f4*/ 	.word	0xffffffff


	//   ....[20]....
        /*01f8*/ 	.word	0xffffffff


	//   ....[21]....
        /*01fc*/ 	.word	0xffffffff


	//   ....[22]....
        /*0200*/ 	.word	0xffffffff


	//   ....[23]....
        /*0204*/ 	.word	0xffffffff


	//   ....[24]....
        /*0208*/ 	.word	0xffffffff


	//   ....[25]....
        /*020c*/ 	.word	0xffffffff


	//   ....[26]....
        /*0210*/ 	.word	0xffffffff


	//   ....[27]....
        /*0214*/ 	.word	0xffffffff


	//   ....[28]....
        /*0218*/ 	.word	0xffffffff


	//   ....[29]....
        /*021c*/ 	.word	0xffffffff


	//   ....[30]....
        /*0220*/ 	.word	0xffffffff


	//   ....[31]....
        /*0224*/ 	.word	0xffffffff


	//----- nvinfo : EIATTR_COOP_GROUP_INSTR_OFFSETS
	.align		4
.L_300:
        /*0228*/ 	.byte	0x04, 0x28
        /*022a*/ 	.short	(.L_302 - .L_301)


	//   ....[0]....
.L_301:
        /*022c*/ 	.word	0x000055f0


	//   ....[1]....
        /*0230*/ 	.word	0x00005630


	//   ....[2]....
        /*0234*/ 	.word	0x00005700


	//   ....[3]....
        /*0238*/ 	.word	0x000057c0


	//   ....[4]....
        /*023c*/ 	.word	0x000057f0


	//   ....[5]....
        /*0240*/ 	.word	0x00005800


	//   ....[6]....
        /*0244*/ 	.word	0x00005820


	//   ....[7]....
        /*0248*/ 	.word	0x00005890


	//   ....[8]....
        /*024c*/ 	.word	0x0000ad00


	//   ....[9]....
        /*0250*/ 	.word	0x0000adb0


	//   ....[10]....
        /*0254*/ 	.word	0x0000adc0


	//   ....[11]....
        /*0258*/ 	.word	0x0000ade0


	//   ....[12]....
        /*025c*/ 	.word	0x0000adf0


	//   ....[13]....
        /*0260*/ 	.word	0x0000ae20


	//   ....[14]....
        /*0264*/ 	.word	0x0000ae40


	//   ....[15]....
        /*0268*/ 	.word	0x0000ae60


	//   ....[16]....
        /*026c*/ 	.word	0x0000fa20


	//   ....[17]....
        /*0270*/ 	.word	0x0000fa30


	//   ....[18]....
        /*0274*/ 	.word	0x0000fa40


	//   ....[19]....
        /*0278*/ 	.word	0x0000fa50


	//   ....[20]....
        /*027c*/ 	.word	0x0000faa0


	//   ....[21]....
        /*0280*/ 	.word	0x0000fac0


	//   ....[22]....
        /*0284*/ 	.word	0x0000fae0


	//   ....[23]....
        /*0288*/ 	.word	0x0000faf0


	//   ....[24]....
        /*028c*/ 	.word	0x00012260


	//   ....[25]....
        /*0290*/ 	.word	0x00012270


	//   ....[26]....
        /*0294*/ 	.word	0x00012280


	//   ....[27]....
        /*0298*/ 	.word	0x00012290


	//   ....[28]....
        /*029c*/ 	.word	0x000122c0


	//   ....[29]....
        /*02a0*/ 	.word	0x000122e0


	//   ....[30]....
        /*02a4*/ 	.word	0x00012300


	//   ....[31]....
        /*02a8*/ 	.word	0x00012310


	//----- nvinfo : EIATTR_VRC_CTA_INIT_COUNT
	.align		4
.L_302:
        /*02ac*/ 	.byte	0x02, 0x4a
	.zero		1
	.zero		1


	//----- nvinfo : EIATTR_EXIT_INSTR_OFFSETS
	.align		4
        /*02b0*/ 	.byte	0x04, 0x1c
        /*02b2*/ 	.short	(.L_304 - .L_303)


	//   ....[0]....
.L_303:
        /*02b4*/ 	.word	0x00000350


	//   ....[1]....
        /*02b8*/ 	.word	0x00000ea0


	//   ....[2]....
        /*02bc*/ 	.word	0x00000f30


	//   ....[3]....
        /*02c0*/ 	.word	0x00013390


	//   ....[4]....
        /*02c4*/ 	.word	0x00013470


	//----- nvinfo : EIATTR_CRS_STACK_SIZE
	.align		4
.L_304:
        /*02c8*/ 	.byte	0x04, 0x1e
        /*02ca*/ 	.short	(.L_306 - .L_305)
.L_305:
        /*02cc*/ 	.word	0x00000000


	//----- nvinfo : EIATTR_CBANK_PARAM_SIZE
	.align		4
.L_306:
        /*02d0*/ 	.byte	0x03, 0x19
        /*02d2*/ 	.short	0x01d0


	//----- nvinfo : EIATTR_PARAM_CBANK
	.align		4
        /*02d4*/ 	.byte	0x04, 0x0a
        /*02d6*/ 	.short	(.L_308 - .L_307)
	.align		4
.L_307:
        /*02d8*/ 	.word	index@(.nv.constant0._ZN5flash16flash_fwd_kernelI23Flash_fwd_kernel_traitsILi32ELi128ELi128ELi4ELb0ELb0EN7cutlass10bfloat16_tE19Flash_kernel_traitsILi32ELi128ELi128ELi4ES3_EELb0ELb1ELb0ELb0ELb0ELb0ELb1ELb0EEEvNS_16Flash_fwd_paramsE)
        /*02dc*/ 	.short	0x0380
        /*02de*/ 	.short	0x01d0


	//----- nvinfo : EIATTR_SW_WAR
	.align		4
.L_308:
        /*02e0*/ 	.byte	0x04, 0x36
        /*02e2*/ 	.short	(.L_310 - .L_309)
.L_309:
        /*02e4*/ 	.word	0x00000008
.L_310:


//--------------------- .nv.info._ZN5flash16flash_fwd_kernelI23Flash_fwd_kernel_traitsILi32ELi128ELi128ELi4ELb0ELb0EN7cutlass10bfloat16_tE19Flash_kernel_traitsILi32ELi128ELi128ELi4ES3_EELb1ELb1ELb0ELb1ELb0ELb0ELb0ELb1EEEvNS_16Flash_fwd_paramsE --------------------------
	.section	.nv.info._ZN5flash16flash_fwd_kernelI23Flash_fwd_kernel_traitsILi32ELi128ELi128ELi4ELb0ELb0EN7cutlass10bfloat16_tE19Flash_kernel_traitsILi32ELi128ELi128ELi4ES3_EELb1ELb1ELb0ELb1ELb0ELb0ELb0ELb1EEEvNS_16Flash_fwd_paramsE,"",@"SHT_CUDA_INFO"
	.sectionflags	@""
	.align	4


	//----- nvinfo : EIATTR_CUDA_API_VERSION
	.align		4
        /*0000*/ 	.byte	0x04, 0x37
        /*0002*/ 	.short	(.L_312 - .L_311)
.L_311:
        /*0004*/ 	.word	0x00000082


	//----- nvinfo : EIATTR_KPARAM_INFO
	.align		4
.L_312:
        /*0008*/ 	.byte	0x04, 0x17
        /*000a*/ 	.short	(.L_314 - .L_313)
.L_313:
        /*000c*/ 	.word	0x00000000
        /*0010*/ 	.short	0x0000
        /*0012*/ 	.short	0x0000
        /*0014*/ 	.byte	0x00, 0xf0, 0x41, 0x07


	//----- nvinfo : EIATTR_SPARSE_MMA_MASK
	.align		4
.L_314:
        /*0018*/ 	.byte	0x03, 0x50
        /*001a*/ 	.short	0x0000


	//----- nvinfo : EIATTR_MAXREG_COUNT
	.align		4
        /*001c*/ 	.byte	0x03, 0x1b
        /*001e*/ 	.short	0x00ff


	//----- nvinfo : EIATTR_NUM_BARRIERS
	.align		4
        /*0020*/ 	.byte	0x02, 0x4c
        /*0022*/ 	.byte	0x01
	.zero		1


	//----- nvinfo : EIATTR_ANNOTATIONS
	.align		4
        /*0024*/ 	.byte	0x04, 0x55
        /*0026*/ 	.short	(.L_316 - .L_315)


	//   ....[0]....
.L_315:
        /* <DEDUP_REMOVED lines=440> */


	//----- nvinfo : EIATTR_MERCURY_ISA_VERSION
	.align		4
.L_316:
        /*1b98*/ 	.byte	0x03, 0x5f
        /*1b9a*/ 	.short	0x0101


	//----- nvinfo : EIATTR_COOP_GROUP_MASK_REGIDS
	.align		4
        /*1b9c*/ 	.byte	0x04, 0x29
        /*1b9e*/ 	.short	(.L_318 - .L_317)


	//   ....[0]....
.L_317:
        /*1ba0*/ 	.word	0xffffffff


	//   ....[1]....
        /*1ba4*/ 	.word	0xffffffff


	//   ....[2]....
        /*1ba8*/ 	.word	0xffffffff


	//   ....[3]....
        /*1bac*/ 	.word	0xffffffff


	//   ....[4]....
        /*1bb0*/ 	.word	0xffffffff


	//   ....[5]....
        /*1bb4*/ 	.word	0xffffffff


	//   ....[6]....
        /*1bb8*/ 	.word	0xffffffff


	//   ....[7]....
        /*1bbc*/ 	.word	0xffffffff


	//   ....[8]....
        /*1bc0*/ 	.word	0xffffffff


	//   ....[9]....
        /*1bc4*/ 	.word	0xffffffff


	//   ....[10]....
        /*1bc8*/ 	.word	0xffffffff


	//   ....[11]....
        /*1bcc*/ 	.word	0xffffffff


	//   ....[12]....
        /*1bd0*/ 	.word	0xffffffff


	//   ....[13]....
        /*1bd4*/ 	.word	0xffffffff


	//   ....[14]....
        /*1bd8*/ 	.word	0xffffffff


	//   ....[15]....
        /*1bdc*/ 	.word	0xffffffff


	//   ....[16]....
        /*1be0*/ 	.word	0xffffffff


	//   ....[17]....
        /*1be4*/ 	.word	0xffffffff


	//   ....[18]....
        /*1be8*/ 	.word	0xffffffff


	//   ....[19]....
        /*1bec*/ 	.word	0xffffffff


	//   ....[20]....
        /*1bf0*/ 	.word	0xffffffff


	//   ....[21]....
        /*1bf4*/ 	.word	0xffffffff


	//   ....[22]....
        /*1bf8*/ 	.word	0xffffffff


	//   ....[23]....
        /*1bfc*/ 	.word	0xffffffff


	//   ....[24]....
        /*1c00*/ 	.word	0xffffffff


	//   ....[25]....
        /*1c04*/ 	.word	0xffffffff


	//   ....[26]....
        /*1c08*/ 	.word	0xffffffff


	//   ....[27]....
        /*1c0c*/ 	.word	0xffffffff


	//   ....[28]....
        /*1c10*/ 	.word	0xffffffff


	//   ....[29]....
        /*1c14*/ 	.word	0xffffffff


	//   ....[30]....
        /*1c18*/ 	.word	0xffffffff


	//   ....[31]....
        /*1c1c*/ 	.word	0xffffffff


	//----- nvinfo : EIATTR_COOP_GROUP_INSTR_OFFSETS
	.align		4
.L_318:
        /*1c20*/ 	.byte	0x04, 0x28
        /*1c22*/ 	.short	(.L_320 - .L_319)


	//   ....[0]....
.L_319:
        /*1c24*/ 	.word	0x00005ab0


	//   ....[1]....
        /*1c28*/ 	.word	0x00005c50


	//   ....[2]....
        /*1c2c*/ 	.word	0x00005d00


	//   ....[3]....
        /*1c30*/ 	.word	0x00005d90


	//   ....[4]....
        /*1c34*/ 	.word	0x00005dc0


	//   ....[5]....
        /*1c38*/ 	.word	0x00005e80


	//   ....[6]....
        /*1c3c*/ 	.word	0x00005f30


	//   ....[7]....
        /*1c40*/ 	.word	0x00005f70


	//   ....[8]....
        /*1c44*/ 	.word	0x00012cc0


	//   ....[9]....
        /*1c48*/ 	.word	0x00012d10


	//   ....[10]....
        /*1c4c*/ 	.word	0x00012d40


	//   ....[11]....
        /*1c50*/ 	.word	0x00012d60


	//   ....[12]....
        /*1c54*/ 	.word	0x00013ca0


	//   ....[13]....
        /*1c58*/ 	.word	0x00013e30


	//   ....[14]....
        /*1c5c*/ 	.word	0x00013fd0


	//   ....[15]....
        /*1c60*/ 	.word	0x00014090


	//   ....[16]....
        /*1c64*/ 	.word	0x0001fcc0


	//   ....[17]....
        /*1c68*/ 	.word	0x00020090


	//   ....[18]....
        /*1c6c*/ 	.word	0x000200d0


	//   ....[19]....
        /*1c70*/ 	.word	0x00020110


	//   ....[20]....
        /*1c74*/ 	.word	0x00020150


	//   ....[21]....
        /*1c78*/ 	.word	0x00020370


	//   ....[22]....
        /*1c7c*/ 	.word	0x00020460


	//   ....[23]....
        /*1c80*/ 	.word	0x00020550


	//   ....[24]....
        /*1c84*/ 	.word	0x00029ad0


	//   ....[25]....
        /*1c88*/ 	.word	0x00029ae0


	//   ....[26]....
        /*1c8c*/ 	.word	0x00029af0


	//   ....[27]....
        /*1c90*/ 	.word	0x00029b00


	//   ....[28]....
        /*1c94*/ 	.word	0x00029d70


	//   ....[29]....
        /*1c98*/ 	.word	0x00029db0


	//   ....[30]....
        /*1c9c*/ 	.word	0x00029dd0


	//   ....[31]....
        /*1ca0*/ 	.word	0x00029e00


	//----- nvinfo : EIATTR_VRC_CTA_INIT_COUNT
	.align		4
.L_320:
        /*1ca4*/ 	.byte	0x02, 0x4a
	.zero		1
	.zero		1


	//----- nvinfo : EIATTR_EXIT_INSTR_OFFSETS
	.align		4
        /*1ca8*/ 	.byte	0x04, 0x1c
        /*1caa*/ 	.short	(.L_322 - .L_321)


	//   ....[0]....
.L_321:
        /*1cac*/ 	.word	0x00000660


	//   ....[1]....
        /*1cb0*/ 	.word	0x000011c0


	//   ....[2]....
        /*1cb4*/ 	.word	0x00001250


	//   ....[3]....
        /*1cb8*/ 	.word	0x0002aec0


	//   ....[4]....
        /*1cbc*/ 	.word	0x0002afa0


	//----- nvinfo : EIATTR_CRS_STACK_SIZE
	.align		4
.L_322:
        /*1cc0*/ 	.byte	0x04, 0x1e
        /*1cc2*/ 	.short	(.L_324 - .L_323)
.L_323:
        /*1cc4*/ 	.word	0x00000000


	//----- nvinfo : EIATTR_CBANK_PARAM_SIZE
	.align		4
.L_324:
        /*1cc8*/ 	.byte	0x03, 0x19
        /*1cca*/ 	.short	0x01d0


	//----- nvinfo : EIATTR_PARAM_CBANK
	.align		4
        /*1ccc*/ 	.byte	0x04, 0x0a
        /*1cce*/ 	.short	(.L_326 - .L_325)
	.align		4
.L_325:
        /*1cd0*/ 	.word	index@(.nv.constant0._ZN5flash16flash_fwd_kernelI23Flash_fwd_kernel_traitsILi32ELi128ELi128ELi4ELb0ELb0EN7cutlass10bfloat16_tE19Flash_kernel_traitsILi32ELi128ELi128ELi4ES3_EELb1ELb1ELb0ELb1ELb0ELb0ELb0ELb1EEEvNS_16Flash_fwd_paramsE)
        /*1cd4*/ 	.short	0x0380
        /*1cd6*/ 	.short	0x01d0


	//----- nvinfo : EIATTR_SW_WAR
	.align		4
.L_326:
        /*1cd8*/ 	.byte	0x04, 0x36
        /*1cda*/ 	.short	(.L_328 - .L_327)
.L_327:
        /*1cdc*/ 	.word	0x00000008
.L_328:


//--------------------- .nv.info._ZN5flash16flash_fwd_kernelI23Flash_fwd_kernel_traitsILi32ELi128ELi128ELi4ELb0ELb0EN7cutlass10bfloat16_tE19Flash_kernel_traitsILi32ELi128ELi128ELi4ES3_EELb0ELb1ELb0ELb1ELb0ELb0ELb1ELb0EEEvNS_16Flash_fwd_paramsE --------------------------
	.section	.nv.info._ZN5flash16flash_fwd_kernelI23Flash_fwd_kernel_traitsILi32ELi128ELi128ELi4ELb0ELb0EN7cutlass10bfloat16_tE19Flash_kernel_traitsILi32ELi128ELi128ELi4ES3_EELb0ELb1ELb0ELb1ELb0ELb0ELb1ELb0EEEvNS_16Flash_fwd_paramsE,"",@"SHT_CUDA_INFO"
	.sectionflags	@""
	.align	4


	//----- nvinfo : EIATTR_CUDA_API_VERSION
	.align		4
        /*0000*/ 	.byte	0x04, 0x37
        /*0002*/ 	.short	(.L_330 - .L_329)
.L_329:
        /*0004*/ 	.word	0x00000082


	//----- nvinfo : EIATTR_KPARAM_INFO
	.align		4
.L_330:
        /*0008*/ 	.byte	0x04, 0x17
        /*000a*/ 	.short	(.L_332 - .L_331)
.L_331:
        /*000c*/ 	.word	0x00000000
        /*0010*/ 	.short	0x0000
        /*0012*/ 	.short	0x0000
        /*0014*/ 	.byte	0x00, 0xf0, 0x41, 0x07


	//----- nvinfo : EIATTR_SPARSE_MMA_MASK
	.align		4
.L_332:
        /*0018*/ 	.byte	0x03, 0x50
        /*001a*/ 	.short	0x0000


	//----- nvinfo : EIATTR_MAXREG_COUNT
	.align		4
        /*001c*/ 	.byte	0x03, 0x1b
        /*001e*/ 	.short	0x00ff


	//----- nvinfo : EIATTR_NUM_BARRIERS
	.align		4
        /*0020*/ 	.byte	0x02, 0x4c
        /*0022*/ 	.byte	0x01
	.zero		1


	//----- nvinfo : EIATTR_ANNOTATIONS
	.align		4
        /*0024*/ 	.byte	0x04, 0x55
        /*0026*/ 	.short	(.L_334 - .L_333)


	//   ....[0]....
.L_333:
        /*0028*/ 	.word	0x00000001
        /*002c*/ 	.byte	0x80, 0x94, 0x00, 0x00, 0x01, 0x00, 0x00, 0x00, 0x60, 0x95, 0x00, 0x00, 0x01, 0x00, 0x00, 0x00
        /*003c*/ 	.byte	0xa0, 0x95, 0x00, 0x00, 0x01, 0x00, 0x00, 0x00, 0x00, 0x97, 0x00, 0x00, 0x01, 0x00, 0x00, 0x00
        /*004c*/ 	.byte	0x30, 0x98, 0x00, 0x00, 0x01, 0x00, 0x00, 0x00, 0x90, 0x99, 0x00, 0x00, 0x01, 0x00, 0x00, 0x00
        /*005c*/ 	.byte	0x30, 0xbd, 0x00, 0x00, 0x01, 0x00, 0x00, 0x00, 0x40, 0xbd, 0x00, 0x00, 0x01, 0x00, 0x00, 0x00
        /*006c*/ 	.byte	0x50, 0xbd, 0x00, 0x00, 0x01, 0x00, 0x00, 0x00, 0x60, 0xbd, 0x00, 0x00, 0x01, 0x00, 0x00, 0x00
        /*007c*/ 	.byte	0x70, 0xbd, 0x00, 0x00, 0x01, 0x00, 0x00, 0x00, 0x80, 0xbd, 0x00, 0x00


	//----- nvinfo : EIATTR_MERCURY_ISA_VERSION
	.align		4
.L_334:
        /*0088*/ 	.byte	0x03, 0x5f
        /*008a*/ 	.short	0x0101


	//----- nvinfo : EIATTR_COOP_GROUP_MASK_REGIDS
	.align		4
        /*008c*/ 	.byte	0x04, 0x29
        /*008e*/ 	.short	(.L_336 - .L_335)


	//   ....[0]....
.L_335:
        /*0090*/ 	.word	0xffffffff


	//   ....[1]....
        /*0094*/ 	.word	0xffffffff


	//   ....[2]....
        /*0098*/ 	.word	0xffffffff


	//   ....[3]....
        /*009c*/ 	.word	0xffffffff


	//   ....[4]....
        /*00a0*/ 	.word	0xffffffff


	//   ....[5]....
        /*00a4*/ 	.word	0xffffffff


	//   ....[6]....
        /*00a8*/ 	.word	0xffffffff


	//   ....[7]....
        /*00ac*/ 	.word	0xffffffff


	//   ....[8]....
        /*00b0*/ 	.word	0xffffffff


	//   ....[9]....
        /*00b4*/ 	.word	0xffffffff


	//   ....[10]....
        /*00b8*/ 	.word	0xffffffff


	//   ....[11]....
        /*00bc*/ 	.word	0xffffffff


	//   ....[12]....
        /*00c0*/ 	.word	0xffffffff


	//   ....[13]....
        /*00c4*/ 	.word	0xffffffff


	//   ....[14]....
        /*00c8*/ 	.word	0xffffffff


	//   ....[15]....
        /*00cc*/ 	.word	0xffffffff


	//   ....[16]....
        /*00d0*/ 	.word	0xffffffff


	//   ....[17]....
        /*00d4*/ 	.word	0xffffffff


	//   ....[18]....
        /*00d8*/ 	.word	0xffffffff


	//   ....[19]....
        /*00dc*/ 	.word	0xffffffff


	//   ....[20]....
        /*00e0*/ 	.word	0xffffffff


	//   ....[21]....
        /*00e4*/ 	.word	0xffffffff


	//   ....[22]....
        /*00e8*/ 	.word	0xffffffff


	//   ....[23]....
        /*00ec*/ 	.word	0xffffffff


	//   ....[24]....
        /*00f0*/ 	.word	0xffffffff


	//   ....[25]....
        /*00f4*/ 	.word	0xffffffff


	//   ....[26]....
        /*00f8*/ 	.word	0xffffffff


	//   ....[27]....
        /*00fc*/ 	.word	0xffffffff


	//   ....[28]....
        /*0100*/ 	.word	0xffffffff


	//   ....[29]....
        /*0104*/ 	.word	0xffffffff


	//   ....[30]....
        /*0108*/ 	.word	0xffffffff


	//   ....[31]....
        /*010c*/ 	.word	0xffffffff


	//----- nvinfo : EIATTR_COOP_GROUP_INSTR_OFFSETS
	.align		4
.L_336:
        /*0110*/ 	.byte	0x04, 0x28
        /*0112*/ 	.short	(.L_338 - .L_337)


	//   ....[0]....
.L_337:
        /*0114*/ 	.word	0x000060e0


	//   ....[1]....
        /*0118*/ 	.word	0x00006160


	//   ....[2]....
        /*011c*/ 	.word	0x000061d0


	//   ....[3]....
        /*0120*/ 	.word	0x00006200


	//   ....[4]....
        /*0124*/ 	.word	0x00006230


	//   ....[5]....
        /*0128*/ 	.word	0x00006280


	//   ....[6]....
        /*012c*/ 	.word	0x000062b0


	//   ....[7]....
        /*0130*/ 	.word	0x000062f0


	//   ....[8]....
        /*0134*/ 	.word	0x0000c120


	//   ....[9]....
        /*0138*/ 	.word	0x0000c190


	//   ....[10]....
        /*013c*/ 	.word	0x0000c1b0


	//   ....[11]....
        /*0140*/ 	.word	0x0000c200


	//   ....[12]....
        /*0144*/ 	.word	0x0000c210


	//   ....[13]....
        /*0148*/ 	.word	0x0000c240


	//   ....[14]....
        /*014c*/ 	.word	0x0000c250


	//   ....[15]....
        /*0150*/ 	.word	0x0000c2a0


	//   ....[16]....
        /*0154*/ 	.word	0x00011470


	//   ....[17]....
        /*0158*/ 	.word	0x000114e0


	//   ....[18]....
        /*015c*/ 	.word	0x00011550


	//   ....[19]....
        /*0160*/ 	.word	0x000115a0


	//   ....[20]....
        /*0164*/ 	.word	0x00011610


	//   ....[21]....
        /*0168*/ 	.word	0x00011620


	//   ....[22]....
        /*016c*/ 	.word	0x00011630


	//   ....[23]....
        /*0170*/ 	.word	0x00011680


	//   ....[24]....
        /*0174*/ 	.word	0x00013b50


	//   ....[25]....
        /*0178*/ 	.word	0x00013b90


	//   ....[26]....
        /*017c*/ 	.word	0x00013ba0


	//   ....[27]....
        /*0180*/ 	.word	0x00013bc0


	//   ....[28]....
        /*0184*/ 	.word	0x00013c10


	//   ....[29]....
        /*0188*/ 	.word	0x00013c30


	//   ....[30]....
        /*018c*/ 	.word	0x00013c50


	//   ....[31]....
        /*0190*/ 	.word	0x00013c60


	//----- nvinfo : EIATTR_VRC_CTA_INIT_COUNT
	.align		4
.L_338:
        /*0194*/ 	.byte	0x02, 0x4a
	.zero		1
	.zero		1


	//----- nvinfo : EIATTR_EXIT_INSTR_OFFSETS
	.align		4
        /*0198*/ 	.byte	0x04, 0x1c
        /*019a*/ 	.short	(.L_340 - .L_339)


	//   ....[0]....
.L_339:
        /*019c*/ 	.word	0x00000340


	//   ....[1]....
        /*01a0*/ 	.word	0x00000eb0


	//   ....[2]....
        /*01a4*/ 	.word	0x00000f40


	//   ....[3]....
        /*01a8*/ 	.word	0x00014cd0


	//   ....[4]....
        /*01ac*/ 	.word	0x00014db0


	//----- nvinfo : EIATTR_CRS_STACK_SIZE
	.align		4
.L_340:
        /*01b0*/ 	.byte	0x04, 0x1e
        /*01b2*/ 	.short	(.L_342 - .L_341)
.L_341:
        /*01b4*/ 	.word	0x00000000


	//----- nvinfo : EIATTR_CBANK_PARAM_SIZE
	.align		4
.L_342:
        /*01b8*/ 	.byte	0x03, 0x19
        /*01ba*/ 	.short	0x01d0


	//----- nvinfo : EIATTR_PARAM_CBANK
	.align		4
        /*01bc*/ 	.byte	0x04, 0x0a
        /*01be*/ 	.short	(.L_344 - .L_343)
	.align		4
.L_343:
        /*01c0*/ 	.word	index@(.nv.constant0._ZN5flash16flash_fwd_kernelI23Flash_fwd_kernel_traitsILi32ELi128ELi128ELi4ELb0ELb0EN7cutlass10bfloat16_tE19Flash_kernel_traitsILi32ELi128ELi128ELi4ES3_EELb0ELb1ELb0ELb1ELb0ELb0ELb1ELb0EEEvNS_16Flash_fwd_paramsE)
        /*01c4*/ 	.short	0x0380
        /*01c6*/ 	.short	0x01d0


	//----- nvinfo : EIATTR_SW_WAR
	.align		4
.L_344:
        /*01c8*/ 	.byte	0x04, 0x36
        /*01ca*/ 	.short	(.L_346 - .L_345)
.L_345:
        /*01cc*/ 	.word	0x00000008
.L_346:


//--------------------- .nv.callgraph             --------------------------
	.section	.nv.callgraph,"",@"SHT_CUDA_CALLGRAPH"
	.align	4
	.sectionentsize	8
	.align		4
        /*0000*/ 	.word	0x00000000
	.align		4
        /*0004*/ 	.word	0xffffffff
	.align		4
        /*0008*/ 	.word	0x00000000
	.align		4
        /*000c*/ 	.word	0xfffffffe
	.align		4
        /*0010*/ 	.word	0x00000000
	.align		4
        /*0014*/ 	.word	0xfffffffd
	.align		4
        /*0018*/ 	.word	0x00000000
	.align		4
        /*001c*/ 	.word	0xfffffffc


//--------------------- .nv.constant4             --------------------------
	.section	.nv.constant4,"a",@progbits
	.align	8
	.align		8
.nv.constant4:
        /*0000*/ 	.dword	_ZN72_INTERNAL_de59a32d_36_flash_fwd_hdim32_bf16_causal_sm80_cu_a6473388_28664cuda3std3__45__cpo5beginE
	.align		8
        /*0008*/ 	.dword	_ZN72_INTERNAL_de59a32d_36_flash_fwd_hdim32_bf16_causal_sm80_cu_a6473388_28664cuda3std3__45__cpo3endE
	.align		8
        /*0010*/ 	.dword	_ZN72_INTERNAL_de59a32d_36_flash_fwd_hdim32_bf16_causal_sm80_cu_a6473388_28664cuda3std3__45__cpo6cbeginE
	.align		8
        /*0018*/ 	.dword	_ZN72_INTERNAL_de59a32d_36_flash_fwd_hdim32_bf16_causal_sm80_cu_a6473388_28664cuda3std3__45__cpo4cendE
	.align		8
        /*0020*/ 	.dword	_ZN72_INTERNAL_de59a32d_36_flash_fwd_hdim32_bf16_causal_sm80_cu_a6473388_28664cuda3std3__474_GLOBAL__N__de59a32d_36_flash_fwd_hdim32_bf16_causal_sm80_cu_a6473388_28666ignoreE
	.align		8
        /*0028*/ 	.dword	_ZN72_INTERNAL_de59a32d_36_flash_fwd_hdim32_bf16_causal_sm80_cu_a6473388_28664cuda3std3__419piecewise_constructE
	.align		8
        /*0030*/ 	.dword	_ZN72_INTERNAL_de59a32d_36_flash_fwd_hdim32_bf16_causal_sm80_cu_a6473388_28664cuda3std3__48in_placeE
	.align		8
        /*0038*/ 	.dword	_ZN72_INTERNAL_de59a32d_36_flash_fwd_hdim32_bf16_causal_sm80_cu_a6473388_28664cuda3std6ranges3__45__cpo4swapE
	.align		8
        /*0040*/ 	.dword	_ZN72_INTERNAL_de59a32d_36_flash_fwd_hdim32_bf16_causal_sm80_cu_a6473388_28664cuda3std6ranges3__45__cpo9iter_moveE
	.align		8
        /*0048*/ 	.dword	_ZN72_INTERNAL_de59a32d_36_flash_fwd_hdim32_bf16_causal_sm80_cu_a6473388_28664cute7productE
	.align		8
        /*0050*/ 	.dword	_ZN72_INTERNAL_de59a32d_36_flash_fwd_hdim32_bf16_causal_sm80_cu_a6473388_28664cute1_E


//--------------------- .text._ZN5flash16flash_fwd_kernelI23Flash_fwd_kernel_traitsILi32ELi128ELi128ELi4ELb0ELb0EN7cutlass10bfloat16_tE19Flash_kernel_traitsILi32ELi128ELi128ELi4ES3_EELb0ELb1ELb0ELb0ELb1ELb1ELb0ELb0EEEvNS_16Flash_fwd_paramsE --------------------------
	.section	.text._ZN5flash16flash_fwd_kernelI23Flash_fwd_kernel_traitsILi32ELi128ELi128ELi4ELb0ELb0EN7cutlass10bfloat16_tE19Flash_kernel_traitsILi32ELi128ELi128ELi4ES3_EELb0ELb1ELb0ELb0ELb1ELb1ELb0ELb0EEEvNS_16Flash_fwd_paramsE,"ax",@progbits
	.align	128
        .global         _ZN5flash16flash_fwd_kernelI23Flash_fwd_kernel_traitsILi32ELi128ELi128ELi4ELb0ELb0EN7cutlass10bfloat16_tE19Flash_kernel_traitsILi32ELi128ELi128ELi4ES3_EELb0ELb1ELb0ELb0ELb1ELb1ELb0ELb0EEEvNS_16Flash_fwd_paramsE
        .type           _ZN5flash16flash_fwd_kernelI23Flash_fwd_kernel_traitsILi32ELi128ELi128ELi4ELb0ELb0EN7cutlass10bfloat16_tE19Flash_kernel_traitsILi32ELi128ELi128ELi4ES3_EELb0ELb1ELb0ELb0ELb1ELb1ELb0ELb0EEEvNS_16Flash_fwd_paramsE,@function
        .size           _ZN5flash16flash_fwd_kernelI23Flash_fwd_kernel_traitsILi32ELi128ELi128ELi4ELb0ELb0EN7cutlass10bfloat16_tE19Flash_kernel_traitsILi32ELi128ELi128ELi4ES3_EELb0ELb1ELb0ELb0ELb1ELb1ELb0ELb0EEEvNS_16Flash_fwd_paramsE,(.L_x_725 - _ZN5flash16flash_fwd_kernelI23Flash_fwd_kernel_traitsILi32ELi128ELi128ELi4ELb0ELb0EN7cutlass10bfloat16_tE19Flash_kernel_traitsILi32ELi128ELi128ELi4ES3_EELb0ELb1ELb0ELb0ELb1ELb1ELb0ELb0EEEvNS_16Flash_fwd_paramsE)
        .other          _ZN5flash16flash_fwd_kernelI23Flash_fwd_kernel_traitsILi32ELi128ELi128ELi4ELb0ELb0EN7cutlass10bfloat16_tE19Flash_kernel_traitsILi32ELi128ELi128ELi4ES3_EELb0ELb1ELb0ELb0ELb1ELb1ELb0ELb0EEEvNS_16Flash_fwd_paramsE,@"STO_CUDA_ENTRY STV_DEFAULT"
_ZN5flash16flash_fwd_kernelI23Flash_fwd_kernel_traitsILi32ELi128ELi128ELi4ELb0ELb0EN7cutlass10bfloat16_tE19Flash_kernel_traitsILi32ELi128ELi128ELi4ES3_EELb0ELb1ELb0ELb0ELb1ELb1ELb0ELb0EEEvNS_16Flash_fwd_paramsE:
.text._ZN5flash16flash_fwd_kernelI23Flash_fwd_kernel_traitsILi32ELi128ELi128ELi4ELb0ELb0EN7cutlass10bfloat16_tE19Flash_kernel_traitsILi32ELi128ELi128ELi4ES3_EELb0ELb1ELb0ELb0ELb1ELb1ELb0ELb0EEEvNS_16Flash_fwd_paramsE:
[----:B------:R-:W-:Y:S08]  /*0000*/  LDC R1, c[0x0][0x37c] ;  /* 0x0000df00ff017b82 */ /* 0x000ff00000000800 */
[----:B------:R-:W1:Y:S01]  /*0010*/  LDC.64 R2, c[0x0][0x478] ;  /* 0x00011e00ff027b82 */ /* 0x000e620000000a00 */
[----:B------:R-:W2:Y:S01]  /*0020*/  S2R R21, SR_CTAID.Y ;  /* 0x0000000000157919 */ /* 0x000ea20000002600 */
[----:B------:R-:W3:Y:S06]  /*0030*/  LDCU.64 UR26, c[0x0][0x358] ;  /* 0x00006b00ff1a77ac */ /* 0x000eec0008000a00 */
[----:B------:R-:W4:Y:S01]  /*0040*/  LDC.64 R4, c[0x0][0x470] ;  /* 0x00011c00ff047b82 */ /* 0x000f220000000a00 */
[----:B-1----:R-:W-:-:S04]  /*0050*/  ISETP.NE.U32.AND P2, PT, R2, RZ, PT ;  /* 0x000000ff0200720c */ /* 0x002fc80003f45070 */
[----:B------:R-:W-:Y:S02]  /*0060*/  ISETP.NE.AND.EX P2, PT, R3, RZ, PT, P2 ;  /* 0x000000ff0300720c */ /* 0x000fe40003f45320 */
[----:B----4-:R-:W-:-:S04]  /*0070*/  ISETP.NE.U32.AND P0, PT, R4, RZ, PT ;  /* 0x000000ff0400720c */ /* 0x010fc80003f05070 */
[----:B------:R-:W-:Y:S01]  /*0080*/  ISETP.NE.AND.EX P0, PT, R5, RZ, PT, P0 ;  /* 0x000000ff0500720c */ /* 0x000fe20003f05300 */
[----:B------:R-:W1:Y:S01]  /*0090*/  S2R R231, SR_CTAID.X ;  /* 0x0000000000e77919 */ /* 0x000e620000002500 */
[----:B------:R-:W-:-:S05]  /*00a0*/  IMAD.MOV.U32 R5, RZ, RZ, RZ ;  /* 0x000000ffff057224 */ /* 0x000fca00078e00ff */
[----:B------:R-:W2:Y:S08]  /*00b0*/  @P2 LDC.64 R2, c[0x0][0x478] ;  /* 0x00011e00ff022b82 */ /* 0x000eb00000000a00 */
[----:B------:R-:W4:Y:S08]  /*00c0*/  @P0 LDC.64 R6, c[0x0][0x470] ;  /* 0x00011c00ff060b82 */ /* 0x000f300000000a00 */
[----:B------:R-:W4:Y:S01]  /*00d0*/  @!P2 LDC.64 R8, c[0x0][0x488] ;  /* 0x00012200ff08ab82 */ /* 0x000f220000000a00 */
[----:B--2---:R-:W-:-:S07]  /*00e0*/  @P2 IMAD.WIDE.U32 R164, R21, 0x4, R2 ;  /* 0x0000000415a42825 */ /* 0x004fce00078e0002 */
[----:B------:R-:W2:Y:S01]  /*00f0*/  LDC R2, c[0x0][0x434] ;  /* 0x00010d00ff027b82 */ /* 0x000ea20000000800 */
[----:B---3--:R3:W5:Y:S01]  /*0100*/  @P2 LDG.E R164, desc[UR26][R164.64] ;  /* 0x0000001aa4a42981 */ /* 0x008762000c1e1900 */
[----:B-1----:R-:W-:Y:S02]  /*0110*/  IMAD.SHL.U32 R227, R231, 0x80, RZ ;  /* 0x00000080e7e37824 */ /* 0x002fe400078e00ff */
[----:B----4-:R-:W-:-:S04]  /*0120*/  @P0 IMAD.WIDE.U32 R10, R21, 0x4, R6 ;  /* 0x00000004150a0825 */ /* 0x010fc800078e0006 */
[----:B------:R-:W1:Y:S01]  /*0130*/  @!P2 LDC.64 R6, c[0x0][0x438] ;  /* 0x00010e00ff06ab82 */ /* 0x000e620000000a00 */
[----:B------:R3:W5:Y:S01]  /*0140*/  @P0 LDG.E R5, desc[UR26][R10.64] ;  /* 0x0000001a0a050981 */ /* 0x000762000c1e1900 */
[----:B--2---:R-:W-:Y:S02]  /*0150*/  ISETP.GE.AND P1, PT, R227, R2, PT ;  /* 0x00000002e300720c */ /* 0x004fe40003f26270 */
[----:B------:R-:W-:-:S11]  /*0160*/  @!P2 ISETP.NE.U32.AND P0, PT, R8, RZ, PT ;  /* 0x000000ff0800a20c */ /* 0x000fd60003f05070 */
[----:B-1-3--:R-:W-:Y:S05]  /*0170*/  @P1 EXIT ;  /* 0x000000000000194d */ /* 0x00afea0003800000 */
[----:B------:R-:W1:Y:S01]  /*0180*/  LDCU UR24, c[0x0][0x508] ;  /* 0x0000a100ff1877ac */ /* 0x000e620008000800 */
[----:B------:R-:W-:Y:S01]  /*0190*/  @!P2 ISETP.NE.AND.EX P0, PT, R9, RZ, PT, P0 ;  /* 0x000000ff0900a20c */ /* 0x000fe20003f05300 */
[--C-:B-----5:R-:W-:Y:S01]  /*01a0*/  @P2 IMAD.IADD R164, R164, 0x1, -R5.reuse ;  /* 0x00000001a4a42824 */ /* 0x120fe200078e0a05 */
[----:B------:R-:W2:Y:S01]  /*01b0*/  S2R R13, SR_CTAID.Z ;  /* 0x00000000000d7919 */ /* 0x000ea20000002700 */
[----:B------:R-:W-:Y:S01]  /*01c0*/  VIADD R3, R231, 0x1 ;  /* 0x00000001e7037836 */ /* 0x000fe20000000000 */
[----:B------:R-:W-:Y:S01]  /*01d0*/  @!P2 SEL R7, R7, RZ, P0 ;  /* 0x000000ff0707a207 */ /* 0x000fe20000000000 */
[----:B------:R-:W3:Y:S02]  /*01e0*/  S2R R152, SR_TID.X ;  /* 0x0000000000987919 */ /* 0x000ee40000002100 */
[----:B------:R-:W-:Y:S01]  /*01f0*/  IMAD R0, R3, 0x80, -R2 ;  /* 0x0000008003007824 */ /* 0x000fe200078e0a02 */
[----:B------:R-:W-:-:S05]  /*0200*/  @!P2 IADD3 R164, PT, PT, R7, R6, -R5 ;  /* 0x0000000607a4a210 */ /* 0x000fca0007ffe805 */
[----:B------:R-:W-:-:S05]  /*0210*/  VIADD R7, R164, 0x7f ;  /* 0x0000007fa4077836 */ /* 0x000fca0000000000 */
[----:B-1----:R-:W-:Y:S02]  /*0220*/  IADD3 R3, PT, PT, R7, UR24, R0 ;  /* 0x0000001807037c10 */ /* 0x002fe4000fffe000 */
[----:B------:R-:W-:Y:S02]  /*0230*/  SHF.R.S32.HI R4, RZ, 0x1f, R7 ;  /* 0x0000001fff047819 */ /* 0x000fe40000011407 */
[----:B------:R-:W-:Y:S02]  /*0240*/  SHF.R.S32.HI R0, RZ, 0x1f, R3 ;  /* 0x0000001fff007819 */ /* 0x000fe40000011403 */
[----:B------:R-:W-:Y:S02]  /*0250*/  LEA.HI R4, R4, R7, RZ, 0x7 ;  /* 0x0000000704047211 */ /* 0x000fe400078f38ff */
[----:B------:R-:W-:Y:S02]  /*0260*/  LEA.HI R0, R0, R3, RZ, 0x7 ;  /* 0x0000000300007211 */ /* 0x000fe400078f38ff */
[----:B------:R-:W-:-:S02]  /*0270*/  SHF.R.S32.HI R4, RZ, 0x7, R4 ;  /* 0x00000007ff047819 */ /* 0x000fc40000011404 */
[----:B------:R-:W-:-:S04]  /*0280*/  SHF.R.S32.HI R165, RZ, 0x7, R0 ;  /* 0x00000007ffa57819 */ /* 0x000fc80000011400 */
[----:B------:R-:W-:-:S04]  /*0290*/  VIMNMX R165, PT, PT, R4, R165, PT ;  /* 0x000000a504a57248 */ /* 0x000fc80003fe0100 */
[----:B------:R-:W-:-:S13]  /*02a0*/  ISETP.GT.AND P0, PT, R165, RZ, PT ;  /* 0x000000ffa500720c */ /* 0x000fda0003f04270 */
[----:B--23--:R-:W-:Y:S05]  /*02b0*/  @P0 BRA `(.L_x_0) ;  /* 0x0000000400d80947 */ /* 0x00cfea0003800000 */
[----:B------:R-:W1:Y:S01]  /*02c0*/  LDCU.U8 UR4, c[0x0][0x549] ;  /* 0x0000a920ff0477ac */ /* 0x000e620008000000 */
[----:B------:R-:W2:Y:S01]  /*02d0*/  LDC.64 R6, c[0x0][0x400] ;  /* 0x00010000ff067b82 */ /* 0x000ea20000000a00 */
[----:B------:R-:W-:Y:S01]  /*02e0*/  SHF.L.U32 R14, R152, 0x3, RZ ;  /* 0x00000003980e7819 */ /* 0x000fe200000006ff */
[----:B------:R-:W3:Y:S01]  /*02f0*/  LDCU.U8 UR6, c[0x0][0x548] ;  /* 0x0000a900ff0677ac */ /* 0x000ee20008000000 */
[----:B-1----:R-:W-:-:S13]  /*0300*/  ISETP.NE.AND P1, PT, RZ, UR4, PT ;  /* 0x00000004ff007c0c */ /* 0x002fda000bf25270 */
[----:B------:R-:W1:Y:S01]  /*0310*/  @P1 LDC R3, c[0x0][0x430] ;  /* 0x00010c00ff031b82 */ /* 0x000e620000000800 */
[----:B------:R-:W-:-:S07]  /*0320*/  @P1 MOV R0, 0x1 ;  /* 0x0000000100001802 */ /* 0x000fce0000000f00 */
[----:B------:R-:W4:Y:S01]  /*0330*/  @P1 LDC R8, c[0x0][0x430] ;  /* 0x00010c00ff081b82 */ /* 0x000f220000000800 */
[----:B-1----:R-:W-:Y:S01]  /*0340*/  @P1 IMAD R10, R2, R3, RZ ;  /* 0x00000003020a1224 */ /* 0x002fe200078e02ff */
[----:B--23--:R-:W-:Y:S06]  /*0350*/  @P1 BRA `(.L_x_1) ;  /* 0x0000000000241947 */ /* 0x00cfec0003800000 */
[----:B------:R-:W-:Y:S01]  /*0360*/  ISETP.NE.AND P0, PT, RZ, UR6, PT ;  /* 0x00000006ff007c0c */ /* 0x000fe2000bf05270 */
[----:B------:R-:W1:-:S12]  /*0370*/  LDC R3, c[0x0][0x3e0] ;  /* 0x0000f800ff037b82 */ /* 0x000e580000000800 */
[----:B------:R-:W2:Y:S01]  /*0380*/  @P0 LDC R10, c[0x0][0x454] ;  /* 0x00011500ff0a0b82 */ /* 0x000ea20000000800 */
[----:B----4-:R-:W-:Y:S02]  /*0390*/  @P0 MOV R8, 0x1 ;  /* 0x0000000100080802 */ /* 0x010fe40000000f00 */
[----:B------:R-:W-:-:S05]  /*03a0*/  @!P0 MOV R8, 0x1 ;  /* 0x0000000100088802 */ /* 0x000fca0000000f00 */
[----:B------:R-:W1:Y:S08]  /*03b0*/  @P0 LDC R0, c[0x0][0x454] ;  /* 0x00011500ff000b82 */ /* 0x000e700000000800 */
[----:B------:R-:W3:Y:S01]  /*03c0*/  @!P0 LDC R10, c[0x0][0x434] ;  /* 0x00010d00ff0a8b82 */ /* 0x000ee20000000800 */
[-C--:B-1----:R-:W-:Y:S02]  /*03d0*/  @P0 IMAD R0, R0, R3.reuse, RZ ;  /* 0x0000000300000224 */ /* 0x082fe400078e02ff */
[----:B--2---:R-:W-:-:S07]  /*03e0*/  @!P0 IMAD R0, R2, R3, RZ ;  /* 0x0000000302008224 */ /* 0x004fce00078e02ff */
.L_x_1:
[----:B------:R-:W1:Y:S01]  /*03f0*/  LDCU.64 UR4, c[0x0][0x410] ;  /* 0x00008200ff0477ac */ /* 0x000e620008000a00 */
[----:B------:R-:W-:Y:S01]  /*0400*/  LOP3.LUT R14, R14, 0x18, RZ, 0xc0, !PT ;  /* 0x000000180e0e7812 */ /* 0x000fe200078ec0ff */
[----:B------:R-:W-:Y:S01]  /*0410*/  IMAD.MOV.U32 R15, RZ, RZ, RZ ;  /* 0x000000ffff0f7224 */ /* 0x000fe200078e00ff */
[----:B------:R-:W2:Y:S01]  /*0420*/  LDC.64 R4, c[0x0][0x408] ;  /* 0x00010200ff047b82 */ /* 0x000ea20000000a00 */
[----:B------:R-:W-:Y:S01]  /*0430*/  SHF.R.U32.HI R3, RZ, 0x2, R152 ;  /* 0x00000002ff037819 */ /* 0x000fe20000011698 */
[----:B------:R-:W-:Y:S01]  /*0440*/  BSSY.RECONVERGENT B0, `(.L_x_2) ;  /* 0x000003d000007945 */ /* 0x000fe20003800200 */
[----:B------:R-:W-:Y:S01]  /*0450*/  IMAD.WIDE.U32 R14, R21, R6, R14 ;  /* 0x00000006150e7225 */ /* 0x000fe200078e000e */
[----:B------:R-:W-:Y:S02]  /*0460*/  ISETP.NE.AND P1, PT, RZ, UR6, !P1 ;  /* 0x00000006ff007c0c */ /* 0x000fe4000cf25270 */
[----:B------:R-:W-:Y:S01]  /*0470*/  LEA R16, P0, R231, R3, 0x7 ;  /* 0x00000003e7107211 */ /* 0x000fe200078038ff */
[----:B------:R-:W-:Y:S01]  /*0480*/  IMAD R7, R21, R7, R15 ;  /* 0x0000000715077224 */ /* 0x000fe200078e020f */
[----:B------:R-:W-:Y:S01]  /*0490*/  LOP3.LUT P6, R152, R152, 0x3, RZ, 0xc0, !PT ;  /* 0x0000000398987812 */ /* 0x000fe200078cc0ff */
[----:B------:R-:W-:Y:S01]  /*04a0*/  IMAD.MOV.U32 R6, RZ, RZ, R14 ;  /* 0x000000ffff067224 */ /* 0x000fe200078e000e */
[----:B------:R-:W-:Y:S01]  /*04b0*/  LEA.HI.X R15, R231, RZ, RZ, 0x7, P0 ;  /* 0x000000ffe70f7211 */ /* 0x000fe200000f3cff */
[----:B------:R-:W-:-:S02]  /*04c0*/  VIADD R9, R3, 0x40 ;  /* 0x0000004003097836 */ /* 0x000fc40000000000 */
[----:B-1----:R-:W-:-:S04]  /*04d0*/  IMAD.WIDE.U32 R6, R13, UR4, R6 ;  /* 0x000000040d067c25 */ /* 0x002fc8000f8e0006 */
[C---:B------:R-:W-:Y:S01]  /*04e0*/  IMAD R11, R13.reuse, UR5, R7 ;  /* 0x000000050d0b7c24 */ /* 0x040fe2000f8e0207 */
[----:B------:R-:W1:Y:S01]  /*04f0*/  LDCU.64 UR4, c[0x0][0x3f0] ;  /* 0x00007e00ff0477ac */ /* 0x000e620008000a00 */
[----:B---3--:R-:W-:Y:S02]  /*0500*/  IMAD R13, R13, R10, RZ ;  /* 0x0000000a0d0d7224 */ /* 0x008fe400078e02ff */
[----:B------:R-:W-:Y:S02]  /*0510*/  IMAD.MOV.U32 R10, RZ, RZ, R6 ;  /* 0x000000ffff0a7224 */ /* 0x000fe400078e0006 */
[----:B--2---:R-:W-:Y:S02]  /*0520*/  IMAD R15, R15, R4, RZ ;  /* 0x000000040f0f7224 */ /* 0x004fe400078e02ff */
[----:B------:R-:W-:Y:S02]  /*0530*/  IMAD.IADD R6, R2, 0x1, -R227 ;  /* 0x0000000102067824 */ /* 0x000fe400078e0ae3 */
[----:B------:R-:W-:-:S02]  /*0540*/  IMAD R15, R16, R5, R15 ;  /* 0x00000005100f7224 */ /* 0x000fc400078e020f */
[----:B------:R-:W-:Y:S01]  /*0550*/  IMAD.WIDE.U32 R16, R16, R4, R10 ;  /* 0x0000000410107225 */ /* 0x000fe200078e000a */
[-C--:B------:R-:W-:Y:S02]  /*0560*/  ISETP.GE.OR P6, PT, R3, R6.reuse, P6 ;  /* 0x000000060300720c */ /* 0x080fe400037c6670 */
[----:B------:R-:W-:Y:S01]  /*0570*/  ISETP.GE.AND P4, PT, R9, R6, PT ;  /* 0x000000060900720c */ /* 0x000fe20003f86270 */
[----:B------:R-:W-:Y:S02]  /*0580*/  IMAD R10, R21, R2, RZ ;  /* 0x00000002150a7224 */ /* 0x000fe400078e02ff */
[----:B------:R-:W-:Y:S01]  /*0590*/  IMAD.IADD R2, R17, 0x1, R15 ;  /* 0x0000000111027824 */ /* 0x000fe200078e020f */
[----:B-1----:R-:W-:Y:S01]  /*05a0*/  LEA R14, P0, R16, UR4, 0x1 ;  /* 0x00000004100e7c11 */ /* 0x002fe2000f8008ff */
[C---:B------:R-:W-:Y:S01]  /*05b0*/  IMAD.SHL.U32 R19, R4.reuse, 0x40, RZ ;  /* 0x0000004004137824 */ /* 0x040fe200078e00ff */
[----:B------:R-:W-:Y:S01]  /*05c0*/  SHF.L.U64.HI R17, R4, 0x6, R5 ;  /* 0x0000000604117819 */ /* 0x000fe20000010205 */
[C---:B------:R-:W-:Y:S01]  /*05d0*/  VIADD R11, R3.reuse, 0x20 ;  /* 0x00000020030b7836 */ /* 0x040fe20000000000 */
[----:B------:R-:W-:Y:S01]  /*05e0*/  LEA.HI.X R15, R16, UR5, R2, 0x1, P0 ;  /* 0x00000005100f7c11 */ /* 0x000fe200080f0c02 */
[----:B------:R-:W-:Y:S01]  /*05f0*/  VIADD R7, R3, 0x60 ;  /* 0x0000006003077836 */ /* 0x000fe20000000000 */
[----:B------:R-:W-:Y:S01]  /*0600*/  IADD3 R24, P0, PT, R19, R14, RZ ;  /* 0x0000000e13187210 */ /* 0x000fe20007f1e0ff */
[----:B------:R-:W-:Y:S01]  /*0610*/  @!P1 IMAD R13, R21, R0, R13 ;  /* 0x00000000150d9224 */ /* 0x000fe200078e020d */
[-C--:B------:R-:W-:Y:S01]  /*0620*/  ISETP.GE.AND P5, PT, R11, R6.reuse, PT ;  /* 0x000000060b00720c */ /* 0x080fe20003fa6270 */
[----:B------:R1:W-:Y:S01]  /*0630*/  STG.E.128 desc[UR26][R14.64], RZ ;  /* 0x000000ff0e007986 */ /* 0x0003e2000c101d1a */
[----:B------:R-:W-:Y:S01]  /*0640*/  ISETP.GE.AND P3, PT, R7, R6, PT ;  /* 0x000000060700720c */ /* 0x000fe20003f66270 */
[----:B------:R-:W-:Y:S01]  /*0650*/  IMAD.X R25, R17, 0x1, R15, P0 ;  /* 0x0000000111197824 */ /* 0x000fe200000e060f */
[----:B------:R-:W-:Y:S01]  /*0660*/  LEA R22, P0, R4, R14, 0x7 ;  /* 0x0000000e04167211 */ /* 0x000fe200078038ff */
[----:B----4-:R-:W-:Y:S01]  /*0670*/  IMAD R6, R227, R8, RZ ;  /* 0x00000008e3067224 */ /* 0x010fe200078e02ff */
[----:B------:R-:W-:-:S02]  /*0680*/  SHF.R.S32.HI R2, RZ, 0x1f, R10 ;  /* 0x0000001fff027819 */ /* 0x000fc4000001140a */
[----:B------:R-:W-:Y:S01]  /*0690*/  LEA.HI.X R23, R4, R15, R5, 0x7, P0 ;  /* 0x0000000f04177211 */ /* 0x000fe200000f3c05 */
[----:B------:R1:W-:Y:S01]  /*06a0*/  STG.E.128 desc[UR26][R24.64], RZ ;  /* 0x000000ff18007986 */ /* 0x0003e2000c101d1a */
[----:B------:R-:W-:Y:S02]  /*06b0*/  IADD3 R4, P0, PT, R22, R19, RZ ;  /* 0x0000001316047210 */ /* 0x000fe40007f1e0ff */
[----:B------:R-:W-:Y:S01]  /*06c0*/  SEL R0, R10, RZ, P1 ;  /* 0x000000ff0a007207 */ /* 0x000fe20000800000 */
[----:B------:R1:W-:Y:S01]  /*06d0*/  STG.E.128 desc[UR26][R22.64], RZ ;  /* 0x000000ff16007986 */ /* 0x0003e2000c101d1a */
[----:B------:R-:W-:Y:S01]  /*06e0*/  SEL R2, R2, RZ, P1 ;  /* 0x000000ff02027207 */ /* 0x000fe20000800000 */
[----:B------:R-:W-:Y:S01]  /*06f0*/  IMAD.X R5, R23, 0x1, R17, P0 ;  /* 0x0000000117057824 */ /* 0x000fe200000e0611 */
[----:B------:R-:W-:Y:S02]  /*0700*/  IADD3 R0, P2, P1, R6, R0, R13 ;  /* 0x0000000006007210 */ /* 0x000fe4000795e00d */
[----:B------:R-:W-:-:S02]  /*0710*/  SHF.R.S32.HI R21, RZ, 0x1f, R6 ;  /* 0x0000001fff157819 */ /* 0x000fc40000011406 */
[----:B------:R1:W-:Y:S01]  /*0720*/  STG.E.128 desc[UR26][R4.64], RZ ;  /* 0x000000ff04007986 */ /* 0x0003e2000c101d1a */
[----:B------:R-:W-:Y:S02]  /*0730*/  SHF.R.S32.HI R13, RZ, 0x1f, R13 ;  /* 0x0000001fff0d7819 */ /* 0x000fe4000001140d */
[C---:B------:R-:W-:Y:S02]  /*0740*/  ISETP.NE.OR P5, PT, R152.reuse, RZ, P5 ;  /* 0x000000ff9800720c */ /* 0x040fe40002fa5670 */
[C---:B------:R-:W-:Y:S02]  /*0750*/  ISETP.NE.OR P4, PT, R152.reuse, RZ, P4 ;  /* 0x000000ff9800720c */ /* 0x040fe40002785670 */
[----:B------:R-:W-:Y:S02]  /*0760*/  ISETP.NE.OR P3, PT, R152, RZ, P3 ;  /* 0x000000ff9800720c */ /* 0x000fe40001f65670 */
[----:B------:R-:W-:Y:S01]  /*0770*/  IADD3.X R2, PT, PT, R21, R2, R13, P2, P1 ;  /* 0x0000000215027210 */ /* 0x000fe200017e240d */
[----:B------:R-:W-:Y:S10]  /*0780*/  @P6 BRA `(.L_x_3) ;  /* 0x0000000000206947 */ /* 0x000ff40003800000 */
[----:B------:R-:W2:Y:S01]  /*0790*/  LDCU.64 UR4, c[0x0][0x420] ;  /* 0x00008400ff0477ac */ /* 0x000ea20008000a00 */
[----:B------:R-:W-:-:S05]  /*07a0*/  IMAD R3, R3, R8, RZ ;  /* 0x0000000803037224 */ /* 0x000fca00078e02ff */
[----:B-1----:R-:W-:-:S04]  /*07b0*/  IADD3 R4, P0, PT, R3, R0, RZ ;  /* 0x0000000003047210 */ /* 0x002fc80007f1e0ff */
[----:B------:R-:W-:Y:S02]  /*07c0*/  LEA.HI.X.SX32 R3, R3, R2, 0x1, P0 ;  /* 0x0000000203037211 */ /* 0x000fe400000f0eff */
[----:B--2---:R-:W-:-:S04]  /*07d0*/  LEA R12, P0, R4, UR4, 0x2 ;  /* 0x00000004040c7c11 */ /* 0x004fc8000f8010ff */
[----:B------:R-:W-:Y:S01]  /*07e0*/  LEA.HI.X R13, R4, UR5, R3, 0x2, P0 ;  /* 0x00000005040d7c11 */ /* 0x000fe200080f1403 */
[----:B------:R-:W-:-:S05]  /*07f0*/  IMAD.MOV.U32 R3, RZ, RZ, 0x7f800000 ;  /* 0x7f800000ff037424 */ /* 0x000fca00078e00ff */
[----:B------:R2:W-:Y:S03]  /*0800*/  STG.E desc[UR26][R12.64], R3 ;  /* 0x000000030c007986 */ /* 0x0005e6000c10191a */
.L_x_3:
[----:B------:R-:W-:Y:S05]  /*0810*/  BSYNC.RECONVERGENT B0 ;  /* 0x0000000000007941 */ /* 0x000fea0003800200 */
.L_x_2:
[----:B------:R-:W-:Y:S04]  /*0820*/  BSSY.RECONVERGENT B0, `(.L_x_4) ;  /* 0x000000a000007945 */ /* 0x000fe80003800200 */
[----:B------:R-:W-:Y:S05]  /*0830*/  @P5 BRA `(.L_x_5) ;  /* 0x0000000000205947 */ /* 0x000fea0003800000 */
[----:B------:R-:W3:Y:S01]  /*0840*/  LDCU.64 UR4, c[0x0][0x420] ;  /* 0x00008400ff0477ac */ /* 0x000ee20008000a00 */
[----:B--2---:R-:W-:-:S05]  /*0850*/  IMAD R3, R11, R8, RZ ;  /* 0x000000080b037224 */ /* 0x004fca00078e02ff */
[----:B-1----:R-:W-:-:S04]  /*0860*/  IADD3 R4, P0, PT, R3, R0, RZ ;  /* 0x0000000003047210 */ /* 0x002fc80007f1e0ff */
[----:B------:R-:W-:Y:S02]  /*0870*/  LEA.HI.X.SX32 R3, R3, R2, 0x1, P0 ;  /* 0x0000000203037211 */ /* 0x000fe400000f0eff */
[----:B---3--:R-:W-:-:S04]  /*0880*/  LEA R10, P0, R4, UR4, 0x2 ;  /* 0x00000004040a7c11 */ /* 0x008fc8000f8010ff */
[----:B------:R-:W-:Y:S01]  /*0890*/  LEA.HI.X R11, R4, UR5, R3, 0x2, P0 ;  /* 0x00000005040b7c11 */ /* 0x000fe200080f1403 */
[----:B------:R-:W-:-:S05]  /*08a0*/  IMAD.MOV.U32 R3, RZ, RZ, 0x7f800000 ;  /* 0x7f800000ff037424 */ /* 0x000fca00078e00ff */
[----:B------:R3:W-:Y:S03]  /*08b0*/  STG.E desc[UR26][R10.64], R3 ;  /* 0x000000030a007986 */ /* 0x0007e6000c10191a */
.L_x_5:
[----:B------:R-:W-:Y:S05]  /*08c0*/  BSYNC.RECONVERGENT B0 ;  /* 0x0000000000007941 */ /* 0x000fea0003800200 */
.L_x_4:
[----:B------:R-:W-:Y:S04]  /*08d0*/  BSSY.RECONVERGENT B0, `(.L_x_6) ;  /* 0x000000a000007945 */ /* 0x000fe80003800200 */
[----:B------:R-:W-:Y:S05]  /*08e0*/  @P4 BRA `(.L_x_7) ;  /* 0x0000000000204947 */ /* 0x000fea0003800000 */
[----:B------:R-:W4:Y:S01]  /*08f0*/  LDCU.64 UR4, c[0x0][0x420] ;  /* 0x00008400ff0477ac */ /* 0x000f220008000a00 */
[----:B--23--:R-:W-:-:S05]  /*0900*/  IMAD R3, R9, R8, RZ ;  /* 0x0000000809037224 */ /* 0x00cfca00078e02ff */
[----:B-1----:R-:W-:-:S04]  /*0910*/  IADD3 R4, P0, PT, R3, R0, RZ ;  /* 0x0000000003047210 */ /* 0x002fc80007f1e0ff */
[----:B------:R-:W-:Y:S02]  /*0920*/  LEA.HI.X.SX32 R3, R3, R2, 0x1, P0 ;  /* 0x0000000203037211 */ /* 0x000fe400000f0eff */
[----:B----4-:R-:W-:-:S04]  /*0930*/  LEA R10, P0, R4, UR4, 0x2 ;  /* 0x00000004040a7c11 */ /* 0x010fc8000f8010ff */
[----:B------:R-:W-:Y:S01]  /*0940*/  LEA.HI.X R11, R4, UR5, R3, 0x2, P0 ;  /* 0x00000005040b7c11 */ /* 0x000fe200080f1403 */
[----:B------:R-:W-:-:S05]  /*0950*/  IMAD.MOV.U32 R3, RZ, RZ, 0x7f800000 ;  /* 0x7f800000ff037424 */ /* 0x000fca00078e00ff */
[----:B------:R4:W-:Y:S03]  /*0960*/  STG.E desc[UR26][R10.64], R3 ;  /* 0x000000030a007986 */ /* 0x0009e6000c10191a */
.L_x_7:
[----:B------:R-:W-:Y:S05]  /*0970*/  BSYNC.RECONVERGENT B0 ;  /* 0x0000000000007941 */ /* 0x000fea0003800200 */
.L_x_6:
[----:B------:R-:W-:Y:S05]  /*0980*/  @P3 EXIT ;  /* 0x000000000000394d */ /* 0x000fea0003800000 */
[----:B------:R-:W5:Y:S01]  /*0990*/  LDCU.64 UR4, c[0x0][0x420] ;  /* 0x00008400ff0477ac */ /* 0x000f620008000a00 */
[----:B------:R-:W-:Y:S02]  /*09a0*/  IMAD R7, R7, R8, RZ ;  /* 0x0000000807077224 */ /* 0x000fe400078e02ff */
[----:B-1----:R-:W-:-:S03]  /*09b0*/  IMAD.MOV.U32 R5, RZ, RZ, 0x7f800000 ;  /* 0x7f800000ff057424 */ /* 0x002fc600078e00ff */
[----:B------:R-:W-:-:S04]  /*09c0*/  IADD3 R0, P0, PT, R7, R0, RZ ;  /* 0x0000000007007210 */ /* 0x000fc80007f1e0ff */
[----:B------:R-:W-:Y:S02]  /*09d0*/  LEA.HI.X.SX32 R7, R7, R2, 0x1, P0 ;  /* 0x0000000207077211 */ /* 0x000fe400000f0eff */
[----:B-----5:R-:W-:-:S04]  /*09e0*/  LEA R2, P0, R0, UR4, 0x2 ;  /* 0x0000000400027c11 */ /* 0x020fc8000f8010ff */
[----:B--234-:R-:W-:-:S05]  /*09f0*/  LEA.HI.X R3, R0, UR5, R7, 0x2, P0 ;  /* 0x0000000500037c11 */ /* 0x01cfca00080f1407 */
[----:B------:R-:W-:Y:S01]  /*0a00*/  STG.E desc[UR26][R2.64], R5 ;  /* 0x0000000502007986 */ /* 0x000fe2000c10191a */
[----:B------:R-:W-:Y:S05]  /*0a10*/  EXIT ;  /* 0x000000000000794d */ /* 0x000fea0003800000 */
.L_x_0:
[----:B------:R-:W1:Y:S01]  /*0a20*/  LDC R0, c[0x0][0x3e8] ;  /* 0x0000fa00ff007b82 */ /* 0x000e620000000800 */
[----:B------:R-:W2:Y:S01]  /*0a30*/  LDCU.128 UR4, c[0x0][0x3b0] ;  /* 0x00007600ff0477ac */ /* 0x000ea20008000c00 */
[C---:B------:R-:W-:Y:S01]  /*0a40*/  IMAD.SHL.U32 R153, R152.reuse, 0x20, RZ ;  /* 0x0000002098997824 */ /* 0x040fe200078e00ff */
[----:B------:R-:W-:Y:S01]  /*0a50*/  SHF.R.S32.HI R24, RZ, 0x1f, R5 ;  /* 0x0000001fff187819 */ /* 0x000fe20000011405 */
[C---:B------:R-:W-:Y:S01]  /*0a60*/  IMAD.SHL.U32 R9, R152.reuse, 0x4, RZ ;  /* 0x0000000498097824 */ /* 0x040fe200078e00ff */
[----:B------:R-:W3:Y:S01]  /*0a70*/  LDCU.128 UR16, c[0x0][0x3c0] ;  /* 0x00007800ff1077ac */ /* 0x000ee20008000c00 */
[----:B------:R-:W-:Y:S01]  /*0a80*/  IMAD.SHL.U32 R166, R152, 0x8, RZ ;  /* 0x0000000898a67824 */ /* 0x000fe200078e00ff */
[----:B------:R-:W-:Y:S01]  /*0a90*/  SHF.R.U32.HI R156, RZ, 0x2, R152 ;  /* 0x00000002ff9c7819 */ /* 0x000fe20000011698 */
[----:B------:R-:W-:Y:S01]  /*0aa0*/  IMAD.MOV.U32 R229, RZ, RZ, RZ ;  /* 0x000000ffffe57224 */ /* 0x000fe200078e00ff */
[----:B------:R-:W4:Y:S01]  /*0ab0*/  LDCU.128 UR20, c[0x0][0x390] ;  /* 0x00007200ff1477ac */ /* 0x000f220008000c00 */
[----:B------:R-:W-:Y:S01]  /*0ac0*/  IMAD.MOV.U32 R157, RZ, RZ, RZ ;  /* 0x000000ffff9d7224 */ /* 0x000fe200078e00ff */
[----:B------:R-:W-:Y:S01]  /*0ad0*/  LOP3.LUT R228, R166, 0x18, RZ, 0xc0, !PT ;  /* 0x00000018a6e47812 */ /* 0x000fe200078ec0ff */
[----:B------:R-:W-:Y:S01]  /*0ae0*/  VIADD R171, R165, 0xffffffff ;  /* 0xffffffffa5ab7836 */ /* 0x000fe20000000000 */
[----:B------:R-:W-:Y:S01]  /*0af0*/  IABS R8, R13 ;  /* 0x0000000d00087213 */ /* 0x000fe20000000000 */
[----:B------:R-:W-:Y:S01]  /*0b00*/  IMAD.WIDE.U32 R230, R231, 0x80, R156 ;  /* 0x00000080e7e67825 */ /* 0x000fe200078e009c */
[----:B------:R-:W5:Y:S01]  /*0b10*/  LDCU.128 UR12, c[0x0][0x3a0] ;  /* 0x00007400ff0c77ac */ /* 0x000f620008000c00 */
[----:B------:R-:W-:-:S02]  /*0b20*/  LOP3.LUT R221, R153, 0x120, RZ, 0xc0, !PT ;  /* 0x0000012099dd7812 */ /* 0x000fc400078ec0ff */
[----:B------:R-:W-:Y:S01]  /*0b30*/  SHF.R.U32.HI R154, RZ, 0x1, R152 ;  /* 0x00000001ff9a7819 */ /* 0x000fe20000011698 */
[----:B--2---:R-:W-:Y:S01]  /*0b40*/  IMAD R22, R24, UR6, RZ ;  /* 0x0000000618167c24 */ /* 0x004fe2000f8e02ff */
[----:B------:R-:W-:Y:S01]  /*0b50*/  USHF.L.U32 UR9, UR4, 0x6, URZ ;  /* 0x0000000604097899 */ /* 0x000fe200080006ff */
[C---:B------:R-:W-:Y:S01]  /*0b60*/  IMAD.WIDE.U32 R10, R5.reuse, UR6, R228 ;  /* 0x00000006050a7c25 */ /* 0x040fe2000f8e00e4 */
[----:B------:R-:W-:Y:S01]  /*0b70*/  USHF.L.U64.HI UR8, UR4, 0x6, UR5 ;  /* 0x0000000604087899 */ /* 0x000fe20008010205 */
[----:B------:R-:W-:Y:S01]  /*0b80*/  LOP3.LUT R157, R156, 0x7, RZ, 0xc0, !PT ;  /* 0x000000079c9d7812 */ /* 0x000fe200078ec0ff */
[----:B------:R-:W-:Y:S01]  /*0b90*/  USHF.L.U32 UR28, UR6, 0x6, URZ ;  /* 0x00000006061c7899 */ /* 0x000fe200080006ff */
[----:B-1----:R-:W-:Y:S01]  /*0ba0*/  IABS R3, R0 ;  /* 0x0000000000037213 */ /* 0x002fe20000000000 */
[----:B---3--:R-:W-:Y:S01]  /*0bb0*/  IMAD R24, R24, UR16, RZ ;  /* 0x0000001018187c24 */ /* 0x008fe2000f8e02ff */
[----:B------:R-:W-:Y:S01]  /*0bc0*/  USHF.L.U64.HI UR25, UR6, 0x6, UR7 ;  /* 0x0000000606197899 */ /* 0x000fe20008010207 */
[C---:B------:R-:W-:Y:S01]  /*0bd0*/  IMAD R22, R5.reuse, UR7, R22 ;  /* 0x0000000705167c24 */ /* 0x040fe2000f8e0216 */
[----:B------:R-:W1:Y:S01]  /*0be0*/  I2F.RP R4, R3 ;  /* 0x0000000300047306 */ /* 0x000e620000209400 */
[C---:B------:R-:W-:Y:S01]  /*0bf0*/  IMAD R24, R5.reuse, UR17, R24 ;  /* 0x0000001105187c24 */ /* 0x040fe2000f8e0218 */
[----:B------:R-:W-:Y:S01]  /*0c00*/  USHF.L.U32 UR29, UR16, 0x5, URZ ;  /* 0x00000005101d7899 */ /* 0x000fe200080006ff */
[----:B------:R-:W-:Y:S01]  /*0c10*/  IMAD.WIDE.U32 R14, R5, UR16, R228 ;  /* 0x00000010050e7c25 */ /* 0x000fe2000f8e00e4 */
[----:B------:R-:W-:-:S03]  /*0c20*/  USHF.L.U64.HI UR30, UR16, 0x6, UR17 ;  /* 0x00000006101e7899 */ /* 0x000fc60008010211 */
[----:B----4-:R-:W-:Y:S01]  /*0c30*/  IMAD.WIDE.U32 R18, R21, UR22, R228 ;  /* 0x0000001615127c25 */ /* 0x010fe2000f8e00e4 */
[----:B------:R-:W-:-:S03]  /*0c40*/  USHF.L.U64.HI UR22, UR4, 0x5, UR5 ;  /* 0x0000000504167899 */ /* 0x000fc60008010205 */
[----:B------:R-:W-:Y:S02]  /*0c50*/  IMAD.IADD R23, R11, 0x1, R22 ;  /* 0x000000010b177824 */ /* 0x000fe400078e0216 */
[----:B------:R-:W-:Y:S01]  /*0c60*/  IMAD.MOV.U32 R22, RZ, RZ, R10 ;  /* 0x000000ffff167224 */ /* 0x000fe200078e000a */
[----:B-1----:R1:W2:Y:S01]  /*0c70*/  MUFU.RCP R6, R4 ;  /* 0x0000000400067308 */ /* 0x0022a20000001000 */
[----:B------:R-:W-:Y:S02]  /*0c80*/  IMAD.IADD R25, R15, 0x1, R24 ;  /* 0x000000010f197824 */ /* 0x000fe400078e0218 */
[----:B------:R-:W-:Y:S01]  /*0c90*/  IMAD R19, R21, UR23, R19 ;  /* 0x0000001715137c24 */ /* 0x000fe2000f8e0213 */
[----:B------:R-:W-:Y:S01]  /*0ca0*/  USHF.L.U32 UR23, UR4, 0x5, URZ ;  /* 0x0000000504177899 */ /* 0x000fe200080006ff */
[----:B------:R-:W-:Y:S02]  /*0cb0*/  IMAD.U32 R10, RZ, RZ, UR9 ;  /* 0x00000009ff0a7e24 */ /* 0x000fe4000f8e00ff */
[----:B------:R-:W-:Y:S01]  /*0cc0*/  IMAD.U32 R11, RZ, RZ, UR8 ;  /* 0x00000008ff0b7e24 */ /* 0x000fe2000f8e00ff */
[----:B------:R-:W3:Y:S01]  /*0cd0*/  LDCU.128 UR8, c[0x0][0x380] ;  /* 0x00007000ff0877ac */ /* 0x000ee20008000c00 */
[----:B------:R-:W-:-:S02]  /*0ce0*/  IMAD.MOV.U32 R24, RZ, RZ, R14 ;  /* 0x000000ffff187224 */ /* 0x000fc400078e000e */
[----:B------:R-:W-:-:S04]  /*0cf0*/  IMAD.WIDE.U32 R10, R230, UR4, R10 ;  /* 0x00000004e60a7c25 */ /* 0x000fc8000f8e000a */
[----:B------:R-:W-:Y:S01]  /*0d00*/  IMAD.WIDE.U32 R18, R13, UR18, R18 ;  /* 0x000000120d127c25 */ /* 0x000fe2000f8e0012 */
[----:B------:R-:W-:Y:S01]  /*0d10*/  USHF.L.U32 UR18, UR6, 0x7, URZ ;  /* 0x0000000706127899 */ /* 0x000fe200080006ff */
[----:B-1----:R-:W-:Y:S02]  /*0d20*/  LOP3.LUT R4, R153, 0xc0, RZ, 0xc0, !PT ;  /* 0x000000c099047812 */ /* 0x002fe400078ec0ff */
[----:B--2---:R-:W-:Y:S02]  /*0d30*/  VIADD R6, R6, 0xffffffe ;  /* 0x0ffffffe06067836 */ /* 0x004fe40000000000 */
[C---:B------:R-:W-:Y:S01]  /*0d40*/  IMAD R19, R13.reuse, UR19, R19 ;  /* 0x000000130d137c24 */ /* 0x040fe2000f8e0213 */
[----:B------:R-:W-:Y:S01]  /*0d50*/  LOP3.LUT R9, R4, 0x18, R9, 0xf8, !PT ;  /* 0x0000001804097812 */ /* 0x000fe200078ef809 */
[----:B------:R-:W1:Y:S01]  /*0d60*/  F2I.FTZ.U32.TRUNC.NTZ R7, R6 ;  /* 0x0000000600077305 */ /* 0x000e62000021f000 */
[----:B------:R-:W-:Y:S01]  /*0d70*/  IMAD.U32 R16, RZ, RZ, UR23 ;  /* 0x00000017ff107e24 */ /* 0x000fe2000f8e00ff */
[----:B------:R-:W-:Y:S01]  /*0d80*/  LOP3.LUT R13, R13, R0, RZ, 0x3c, !PT ;  /* 0x000000000d0d7212 */ /* 0x000fe200078e3cff */
[----:B------:R-:W-:Y:S01]  /*0d90*/  IMAD.U32 R17, RZ, RZ, UR22 ;  /* 0x00000016ff117e24 */ /* 0x000fe2000f8e00ff */
[----:B------:R-:W-:Y:S01]  /*0da0*/  USHF.L.U64.HI UR19, UR16, 0x7, UR17 ;  /* 0x0000000710137899 */ /* 0x000fe20008010211 */
[----:B-----5:R-:W-:Y:S01]  /*0db0*/  IMAD.WIDE.U32 R22, R21, UR12, R22 ;  /* 0x0000000c15167c25 */ /* 0x020fe2000f8e0016 */
[----:B------:R-:W2:Y:S03]  /*0dc0*/  S2UR UR12, SR_CgaCtaId ;  /* 0x00000000000c79c3 */ /* 0x000ea60000008800 */
[----:B------:R-:W-:-:S04]  /*0dd0*/  IMAD.WIDE.U32 R16, R230, UR4, R16 ;  /* 0x00000004e6107c25 */ /* 0x000fc8000f8e0010 */
[----:B------:R-:W-:-:S04]  /*0de0*/  IMAD.WIDE.U32 R24, R21, UR14, R24 ;  /* 0x0000000e15187c25 */ /* 0x000fc8000f8e0018 */
[--C-:B-1----:R-:W-:Y:S02]  /*0df0*/  IMAD.MOV R4, RZ, RZ, -R7.reuse ;  /* 0x000000ffff047224 */ /* 0x102fe400078e0a07 */
[----:B------:R-:W-:Y:S02]  /*0e00*/  IMAD.MOV.U32 R6, RZ, RZ, RZ ;  /* 0x000000ffff067224 */ /* 0x000fe400078e00ff */
[----:B------:R-:W-:Y:S02]  /*0e10*/  IMAD R4, R4, R3, RZ ;  /* 0x0000000304047224 */ /* 0x000fe400078e02ff */
[----:B------:R-:W-:Y:S02]  /*0e20*/  IMAD.MOV.U32 R20, RZ, RZ, R24 ;  /* 0x000000ffff147224 */ /* 0x000fe400078e0018 */
[----:B------:R-:W-:Y:S01]  /*0e30*/  IMAD.HI.U32 R5, R7, R4, R6 ;  /* 0x0000000407057227 */ /* 0x000fe200078e0006 */
[----:B------:R-:W-:-:S03]  /*0e40*/  IADD3 R6, P3, PT, R18, R16, RZ ;  /* 0x0000001012067210 */ /* 0x000fc60007f7e0ff */
[----:B------:R-:W-:Y:S02]  /*0e50*/  IMAD R7, R231, UR4, RZ ;  /* 0x00000004e7077c24 */ /* 0x000fe4000f8e02ff */
[----:B------:R-:W-:-:S04]  /*0e60*/  IMAD.HI.U32 R14, R5, R8, RZ ;  /* 0x00000008050e7227 */ /* 0x000fc800078e00ff */
[----:B------:R-:W-:Y:S01]  /*0e70*/  IMAD R4, R230, UR5, R7 ;  /* 0x00000005e6047c24 */ /* 0x000fe2000f8e0207 */
[----:B------:R-:W-:Y:S01]  /*0e80*/  USHF.L.U64.HI UR5, UR6, 0x7, UR7 ;  /* 0x0000000706057899 */ /* 0x000fe20008010207 */
[----:B------:R-:W-:Y:S02]  /*0e90*/  IMAD.MOV R12, RZ, RZ, -R14 ;  /* 0x000000ffff0c7224 */ /* 0x000fe400078e0a0e */
[----:B------:R-:W-:Y:S01]  /*0ea0*/  IMAD.IADD R7, R4, 0x1, R11 ;  /* 0x0000000104077824 */ /* 0x000fe200078e020b */
[C---:B------:R-:W-:Y:S01]  /*0eb0*/  IADD3 R11, P2, PT, R18.reuse, R10, RZ ;  /* 0x0000000a120b7210 */ /* 0x040fe20007f5e0ff */
[----:B------:R-:W-:Y:S01]  /*0ec0*/  IMAD R12, R3, R12, R8 ;  /* 0x0000000c030c7224 */ /* 0x000fe200078e0208 */
[----:B------:R-:W-:Y:S01]  /*0ed0*/  IADD3 R10, P1, P0, R18, UR23, R10 ;  /* 0x00000017120a7c10 */ /* 0x000fe2000f83e00a */
[----:B------:R-:W-:Y:S01]  /*0ee0*/  IMAD R23, R21, UR13, R23 ;  /* 0x0000000d15177c24 */ /* 0x000fe2000f8e0217 */
[----:B------:R-:W-:Y:S01]  /*0ef0*/  IADD3.X R5, PT, PT, R19, R4, R17, P3, !PT ;  /* 0x0000000413057210 */ /* 0x000fe20001ffe411 */
[----:B------:R-:W-:Y:S01]  /*0f00*/  IMAD.X R8, R7, 0x1, R19, P2 ;  /* 0x0000000107087824 */ /* 0x000fe200010e0613 */
[----:B------:R-:W-:Y:S01]  /*0f10*/  ISETP.GT.U32.AND P2, PT, R3, R12, PT ;  /* 0x0000000c0300720c */ /* 0x000fe20003f44070 */
[----:B------:R-:W-:Y:S01]  /*0f20*/  IMAD R21, R21, UR15, R25 ;  /* 0x0000000f15157c24 */ /* 0x000fe2000f8e0219 */
[----:B---3--:R-:W-:Y:S01]  /*0f30*/  LEA R16, P3, R6, UR8, 0x1 ;  /* 0x0000000806107c11 */ /* 0x008fe2000f8608ff */
[----:B------:R-:W-:Y:S01]  /*0f40*/  IMAD.WIDE.U32 R22, R156, UR6, R22 ;  /* 0x000000069c167c25 */ /* 0x000fe2000f8e0016 */
[----:B------:R-:W-:Y:S01]  /*0f50*/  IADD3.X R7, PT, PT, R19, UR22, R7, P1, P0 ;  /* 0x0000001613077c10 */ /* 0x000fe20008fe0407 */
[----:B------:R-:W-:Y:S01]  /*0f60*/  USHF.L.U32 UR23, UR6, 0x5, URZ ;  /* 0x0000000506177899 */ /* 0x000fe200080006ff */
[----:B------:R-:W-:Y:S01]  /*0f70*/  LEA.HI.X R17, R6, UR9, R5, 0x1, P3 ;  /* 0x0000000906117c11 */ /* 0x000fe200098f0c05 */
[----:B------:R-:W-:Y:S01]  /*0f80*/  IMAD.WIDE.U32 R18, R230, UR4, R18 ;  /* 0x00000004e6127c25 */ /* 0x000fe2000f8e0012 */
[C---:B------:R-:W-:Y:S01]  /*0f90*/  LEA R24, P1, R11.reuse, UR8, 0x1 ;  /* 0x000000080b187c11 */ /* 0x040fe2000f8208ff */
[----:B------:R-:W-:Y:S01]  /*0fa0*/  UMOV UR4, 0x400 ;  /* 0x0000040000047882 */ /* 0x000fe20000000000 */
[----:B------:R-:W-:Y:S01]  /*0fb0*/  LEA R6, P0, R10, UR8, 0x1 ;  /* 0x000000080a067c11 */ /* 0x000fe2000f8008ff */
[----:B--2---:R-:W-:Y:S01]  /*0fc0*/  ULEA UR4, UR12, UR4, 0x18 ;  /* 0x000000040c047291 */ /* 0x004fe2000f8ec0ff */
[----:B------:R-:W-:Y:S01]  /*0fd0*/  LEA.HI.X R25, R11, UR9, R8, 0x1, P1 ;  /* 0x000000090b197c11 */ /* 0x000fe200088f0c08 */
[----:B------:R-:W-:Y:S01]  /*0fe0*/  @!P2 IMAD.IADD R12, R12, 0x1, -R3 ;  /* 0x000000010c0ca824 */ /* 0x000fe200078e0a03 */
[----:B------:R-:W-:Y:S01]  /*0ff0*/  ISETP.GE.AND P1, PT, R13, RZ, PT ;  /* 0x000000ff0d00720c */ /* 0x000fe20003f26270 */
[----:B------:R-:W-:Y:S01]  /*1000*/  @!P2 VIADD R14, R14, 0x1 ;  /* 0x000000010e0ea836 */ /* 0x000fe20000000000 */
[----:B------:R-:W-:Y:S01]  /*1010*/  ISETP.NE.AND P2, PT, R0, RZ, PT ;  /* 0x000000ff0000720c */ /* 0x000fe20003f45270 */
[----:B------:R-:W1:Y:S01]  /*1020*/  LDCU.128 UR12, c[0x0][0x3d0] ;  /* 0x00007a00ff0c77ac */ /* 0x000e620008000c00 */
[----:B------:R-:W-:Y:S01]  /*1030*/  ISETP.GE.U32.AND P3, PT, R12, R3, PT ;  /* 0x000000030c00720c */ /* 0x000fe20003f66070 */
[----:B------:R-:W-:Y:S01]  /*1040*/  IMAD.IADD R4, R19, 0x1, R4 ;  /* 0x0000000113047824 */ /* 0x000fe200078e0204 */
[----:B------:R-:W-:Y:S01]  /*1050*/  LOP3.LUT R3, R166, 0xd8, RZ, 0xc0, !PT ;  /* 0x000000d8a6037812 */ /* 0x000fe200078ec0ff */
[----:B------:R-:W-:Y:S01]  /*1060*/  IMAD.WIDE.U32 R12, R171, UR18, RZ ;  /* 0x00000012ab0c7c25 */ /* 0x000fe2000f8e00ff */
[----:B------:R-:W-:Y:S01]  /*1070*/  LEA.HI.X R7, R10, UR9, R7, 0x1, P0 ;  /* 0x000000090a077c11 */ /* 0x000fe200080f0c07 */
[----:B------:R-:W-:Y:S01]  /*1080*/  USHF.L.U64.HI UR22, UR6, 0x5, UR7 ;  /* 0x0000000506167899 */ /* 0x000fe20008010207 */
[----:B------:R-:W-:Y:S01]  /*1090*/  LOP3.LUT R3, R3, 0x18, R152, 0x78, !PT ;  /* 0x0000001803037812 */ /* 0x000fe200078e7898 */
[----:B------:R-:W-:Y:S01]  /*10a0*/  IMAD.WIDE.U32 R10, R156, UR16, R20 ;  /* 0x000000109c0a7c25 */ /* 0x000fe2000f8e0014 */
[C---:B------:R-:W-:Y:S01]  /*10b0*/  LEA R20, P0, R18.reuse, UR8, 0x1 ;  /* 0x0000000812147c11 */ /* 0x040fe2000f8008ff */
[----:B------:R-:W-:Y:S01]  /*10c0*/  USHF.L.U32 UR6, UR16, 0x7, URZ ;  /* 0x0000000710067899 */ /* 0x000fe200080006ff */
[----:B------:R-:W-:Y:S01]  /*10d0*/  LOP3.LUT R226, R3, 0x1f20, R166, 0xf8, !PT ;  /* 0x00001f2003e27812 */ /* 0x000fe200078ef8a6 */
[----:B------:R-:W-:Y:S01]  /*10e0*/  IMAD R3, R171, UR5, RZ ;  /* 0x00000005ab037c24 */ /* 0x000fe2000f8e02ff */
[----:B------:R-:W-:Y:S01]  /*10f0*/  LEA.HI.X R21, R18, UR9, R4, 0x1, P0 ;  /* 0x0000000912157c11 */ /* 0x000fe200080f0c04 */
[----:B------:R-:W-:Y:S01]  /*1100*/  @P3 VIADD R14, R14, 0x1 ;  /* 0x000000010e0e3836 */ /* 0x000fe20000000000 */
[----:B------:R-:W-:Y:S01]  /*1110*/  LEA R226, R226, UR4, 0x1 ;  /* 0x00000004e2e27c11 */ /* 0x000fe2000f8e08ff */
[----:B------:R-:W-:-:S02]  /*1120*/  IMAD.IADD R3, R13, 0x1, R3 ;  /* 0x000000010d037824 */ /* 0x000fc400078e0203 */
[----:B------:R-:W-:Y:S01]  /*1130*/  @!P1 IMAD.MOV R14, RZ, RZ, -R14 ;  /* 0x000000ffff0e9224 */ /* 0x000fe200078e0a0e */
[----:B------:R-:W-:Y:S01]  /*1140*/  @!P2 LOP3.LUT R14, RZ, R0, RZ, 0x33, !PT ;  /* 0x00000000ff0ea212 */ /* 0x000fe200078e33ff */
[----:B------:R-:W-:Y:S01]  /*1150*/  IMAD R5, R156, UR7, R23 ;  /* 0x000000079c057c24 */ /* 0x000fe2000f8e0217 */
[----:B------:R-:W-:Y:S01]  /*1160*/  IADD3 R0, P0, PT, R12, UR23, RZ ;  /* 0x000000170c007c10 */ /* 0x000fe2000ff1e0ff */
[----:B------:R-:W-:Y:S01]  /*1170*/  IMAD.MOV.U32 R4, RZ, RZ, R22 ;  /* 0x000000ffff047224 */ /* 0x000fe200078e0016 */
[----:B------:R-:W-:Y:S01]  /*1180*/  SHF.R.S32.HI R8, RZ, 0x1f, R14 ;  /* 0x0000001fff087819 */ /* 0x000fe2000001140e */
[----:B------:R-:W-:Y:S01]  /*1190*/  IMAD R11, R156, UR17, R11 ;  /* 0x000000119c0b7c24 */ /* 0x000fe2000f8e020b */
[----:B------:R-:W-:Y:S01]  /*11a0*/  @!PT LDS RZ, [RZ] ;  /* 0x00000000fffff984 */ /* 0x000fe20000000800 */
[----:B------:R-:W-:Y:S01]  /*11b0*/  @!PT LDS RZ, [RZ] ;  /* 0x00000000fffff984 */ /* 0x000fe20000000800 */
[----:B------:R-:W-:Y:S01]  /*11c0*/  @!PT LDS RZ, [RZ] ;  /* 0x00000000fffff984 */ /* 0x000fe20000000800 */
[----:B------:R2:W-:Y:S01]  /*11d0*/  LDGSTS.E.BYPASS.LTC128B.128 [R226], desc[UR26][R20.64] ;  /* 0x0000000014e27fae */ /* 0x0005e2000b981a1a */
[----:B-1----:R-:W-:Y:S01]  /*11e0*/  IMAD.WIDE.U32 R18, R14, UR12, R4 ;  /* 0x0000000c0e127c25 */ /* 0x002fe2000f8e0004 */
[----:B------:R-:W-:Y:S01]  /*11f0*/  IADD3.X R5, PT, PT, R3, UR22, RZ, P0, !PT ;  /* 0x0000001603057c10 */ /* 0x000fe200087fe4ff */
[----:B------:R-:W-:Y:S01]  /*1200*/  USHF.L.U64.HI UR7, UR16, 0x5, UR17 ;  /* 0x0000000510077899 */ /* 0x000fe20008010211 */
[----:B------:R-:W-:Y:S01]  /*1210*/  IADD3 R4, P1, PT, R0, UR23, RZ ;  /* 0x0000001700047c10 */ /* 0x000fe2000ff3e0ff */
[----:B------:R-:W-:Y:S01]  /*1220*/  IMAD R13, R8, UR12, RZ ;  /* 0x0000000c080d7c24 */ /* 0x000fe2000f8e02ff */
[----:B------:R-:W-:Y:S01]  /*1230*/  LEA R225, P2, R18, UR10, 0x1 ;  /* 0x0000000a12e17c11 */ /* 0x000fe2000f8408ff */
[----:B------:R-:W-:Y:S01]  /*1240*/  LDGSTS.E.BYPASS.LTC128B.128 [R226+0x800], desc[UR26][R16.64] ;  /* 0x0080000010e27fae */ /* 0x000fe2000b981a1a */
[----:B------:R-:W-:Y:S01]  /*1250*/  IMAD.WIDE.U32 R10, R14, UR14, R10 ;  /* 0x0000000e0e0a7c25 */ /* 0x000fe2000f8e000a */
[----:B------:R-:W-:-:S02]  /*1260*/  USHF.L.U32 UR16, UR16, 0x6, URZ ;  /* 0x0000000610107899 */ /* 0x000fc400080006ff */
[----:B------:R-:W-:Y:S01]  /*1270*/  LDGSTS.E.BYPASS.LTC128B.128 [R226+0x1000], desc[UR26][R24.64] ;  /* 0x0100000018e27fae */ /* 0x000fe2000b981a1a */
[----:B------:R-:W-:Y:S02]  /*1280*/  IMAD R224, R14, UR13, R13 ;  /* 0x0000000d0ee07c24 */ /* 0x000fe4000f8e020d */
[----:B------:R-:W-:Y:S01]  /*1290*/  IMAD R13, R8, UR14, RZ ;  /* 0x0000000e080d7c24 */ /* 0x000fe2000f8e02ff */
[----:B------:R-:W-:Y:S01]  /*12a0*/  IADD3 R8, P0, PT, R0, UR28, RZ ;  /* 0x0000001c00087c10 */ /* 0x000fe2000ff1e0ff */
[----:B------:R-:W-:Y:S01]  /*12b0*/  IMAD.IADD R224, R19, 0x1, R224 ;  /* 0x0000000113e07824 */ /* 0x000fe200078e02e0 */
[----:B------:R1:W-:Y:S01]  /*12c0*/  LDGSTS.E.BYPASS.LTC128B.128 [R226+0x1800], desc[UR26][R6.64] ;  /* 0x0180000006e27fae */ /* 0x0003e2000b981a1a */
[----:B------:R-:W-:Y:S01]  /*12d0*/  IMAD R14, R14, UR15, R13 ;  /* 0x0000000f0e0e7c24 */ /* 0x000fe2000f8e020d */
[----:B------:R-:W-:Y:S02]  /*12e0*/  IADD3.X R13, PT, PT, R5, UR25, RZ, P0, !PT ;  /* 0x00000019050d7c10 */ /* 0x000fe400087fe4ff */
[----:B------:R-:W-:-:S02]  /*12f0*/  LEA.HI.X R224, R18, UR11, R224, 0x1, P2 ;  /* 0x0000000b12e07c11 */ /* 0x000fc400090f0ce0 */
[-C--:B------:R-:W-:Y:S02]  /*1300*/  LEA R18, P2, R0, R225.reuse, 0x1 ;  /* 0x000000e100127211 */ /* 0x080fe400078408ff */
[----:B--2---:R-:W-:Y:S02]  /*1310*/  LEA R20, P3, R12, R225, 0x1 ;  /* 0x000000e10c147211 */ /* 0x004fe400078608ff */
[-C--:B------:R-:W-:Y:S01]  /*1320*/  LEA.HI.X R19, R0, R224.reuse, R5, 0x1, P2 ;  /* 0x000000e000137211 */ /* 0x080fe200010f0c05 */
[----:B------:R-:W-:Y:S01]  /*1330*/  IMAD.SHL.U32 R0, R152, 0x10, RZ ;  /* 0x0000001098007824 */ /* 0x000fe200078e00ff */
[----:B------:R-:W-:Y:S01]  /*1340*/  LEA.HI.X R21, R12, R224, R3, 0x1, P3 ;  /* 0x000000e00c157211 */ /* 0x000fe200018f0c03 */
[----:B------:R-:W-:-:S03]  /*1350*/  IMAD.IADD R3, R11, 0x1, R14 ;  /* 0x000000010b037824 */ /* 0x000fc600078e020e */
[----:B------:R-:W-:Y:S01]  /*1360*/  LOP3.LUT R220, R0, 0x100, RZ, 0xc0, !PT ;  /* 0x0000010000dc7812 */ /* 0x000fe200078ec0ff */
[----:B------:R-:W-:Y:S01]  /*1370*/  LDGSTS.E.BYPASS.LTC128B.128 [R226+0x2000], desc[UR26][R20.64] ;  /* 0x0200000014e27fae */ /* 0x000fe2000b981a1a */
[----:B------:R-:W-:Y:S02]  /*1380*/  LOP3.LUT R221, R221, 0x3e00, R0, 0xf8, !PT ;  /* 0x00003e00dddd7812 */ /* 0x000fe400078ef800 */
[----:B------:R-:W-:Y:S01]  /*1390*/  LOP3.LUT R220, R220, 0x20, R153, 0xf8, !PT ;  /* 0x00000020dcdc7812 */ /* 0x000fe200078ef899 */
[----:B------:R-:W-:Y:S01]  /*13a0*/  LDGSTS.E.BYPASS.LTC128B.128 [R226+0x2800], desc[UR26][R18.64] ;  /* 0x0280000012e27fae */ /* 0x000fe2000b981a1a */
[----:B------:R-:W-:Y:S02]  /*13b0*/  LOP3.LUT R0, R9, 0x8, R154, 0x78, !PT ;  /* 0x0000000809007812 */ /* 0x000fe400078e789a */
[----:B------:R-:W-:Y:S02]  /*13c0*/  LOP3.LUT R154, R154, 0x1f0, RZ, 0xc0, !PT ;  /* 0x000001f09a9a7812 */ /* 0x000fe400078ec0ff */
[----:B-1----:R-:W-:Y:S01]  /*13d0*/  IADD3.X R7, PT, PT, R5, UR22, RZ, P1, !PT ;  /* 0x0000001605077c10 */ /* 0x002fe20008ffe4ff */
[----:B------:R-:W-:Y:S01]  /*13e0*/  IMAD R5, R171, UR19, RZ ;  /* 0x00000013ab057c24 */ /* 0x000fe2000f8e02ff */
[----:B------:R-:W-:-:S02]  /*13f0*/  LEA R16, P1, R4, R225, 0x1 ;  /* 0x000000e104107211 */ /* 0x000fc400078208ff */
[----:B------:R-:W-:Y:S02]  /*1400*/  LEA R6, P0, R8, R225, 0x1 ;  /* 0x000000e108067211 */ /* 0x000fe400078008ff */
[-C--:B------:R-:W-:Y:S02]  /*1410*/  LEA.HI.X R17, R4, R224.reuse, R7, 0x1, P1 ;  /* 0x000000e004117211 */ /* 0x080fe400008f0c07 */
[----:B------:R-:W-:Y:S01]  /*1420*/  LEA.HI.X R7, R8, R224, R13, 0x1, P0 ;  /* 0x000000e008077211 */ /* 0x000fe200000f0c0d */
[----:B------:R-:W-:Y:S01]  /*1430*/  IMAD.WIDE.U32 R12, R171, UR6, RZ ;  /* 0x00000006ab0c7c25 */ /* 0x000fe2000f8e00ff */
[----:B------:R-:W-:Y:S01]  /*1440*/  LEA R223, P1, R10, UR20, 0x1 ;  /* 0x000000140adf7c11 */ /* 0x000fe2000f8208ff */
[----:B------:R1:W-:Y:S01]  /*1450*/  LDGSTS.E.BYPASS.LTC128B.128 [R226+0x3000], desc[UR26][R16.64] ;  /* 0x0300000010e27fae */ /* 0x0003e2000b981a1a */
[----:B------:R-:W-:Y:S01]  /*1460*/  LOP3.LUT R221, R221, R0, RZ, 0xfc, !PT ;  /* 0x00000000dddd7212 */ /* 0x000fe200078efcff */
[----:B------:R-:W-:Y:S01]  /*1470*/  IMAD.IADD R5, R13, 0x1, R5 ;  /* 0x000000010d057824 */ /* 0x000fe200078e0205 */
[----:B------:R-:W-:Y:S01]  /*1480*/  IADD3 R4, P0, PT, R12, UR29, RZ ;  /* 0x0000001d0c047c10 */ /* 0x000fe2000ff1e0ff */
[----:B------:R2:W-:Y:S01]  /*1490*/  LDGSTS.E.BYPASS.LTC128B.128 [R226+0x3800], desc[UR26][R6.64] ;  /* 0x0380000006e27fae */ /* 0x0005e2000b981a1a */
[----:B------:R-:W-:-:S02]  /*14a0*/  LEA.HI.X R222, R10, UR21, R3, 0x1, P1 ;  /* 0x000000150ade7c11 */ /* 0x000fc400088f0c03 */
[----:B------:R-:W-:Y:S01]  /*14b0*/  IADD3.X R3, PT, PT, R5, UR7, RZ, P0, !PT ;  /* 0x0000000705037c10 */ /* 0x000fe200087fe4ff */
[----:B------:R-:W0:Y:S01]  /*14c0*/  LDGDEPBAR ;  /* 0x00000000000079af */ /* 0x000e220000000000 */
[----:B------:R-:W-:Y:S02]  /*14d0*/  IADD3 R8, P0, PT, R4, UR16, RZ ;  /* 0x0000001004087c10 */ /* 0x000fe4000ff1e0ff */
[----:B------:R-:W-:Y:S02]  /*14e0*/  LOP3.LUT R13, R9, 0x8, R152, 0x78, !PT ;  /* 0x00000008090d7812 */ /* 0x000fe400078e7898 */
[----:B------:R-:W-:Y:S02]  /*14f0*/  LEA R221, R221, UR4, 0x1 ;  /* 0x00000004dddd7c11 */ /* 0x000fe4000f8e08ff */
[----:B------:R-:W-:-:S04]  /*1500*/  LOP3.LUT R220, R220, R13, RZ, 0xfc, !PT ;  /* 0x0000000ddcdc7212 */ /* 0x000fc800078efcff */
[----:B------:R-:W-:Y:S02]  /*1510*/  LEA R220, R220, UR4, 0x1 ;  /* 0x00000004dcdc7c11 */ /* 0x000fe4000f8e08ff */
[----:B-1----:R-:W-:Y:S02]  /*1520*/  LEA R16, P2, R12, R223, 0x1 ;  /* 0x000000df0c107211 */ /* 0x002fe400078408ff */
[----:B--2---:R-:W-:Y:S01]  /*1530*/  IADD3 R6, P1, PT, R4, UR29, RZ ;  /* 0x0000001d04067c10 */ /* 0x004fe2000ff3e0ff */
[----:B------:R-:W-:-:S04]  /*1540*/  DEPBAR.LE SB0, 0x0 ;  /* 0x000080000000791a */ /* 0x000fc80000000000 */
[----:B------:R-:W-:Y:S01]  /*1550*/  LEA.HI.X R17, R12, R222, R5, 0x1, P2 ;  /* 0x000000de0c117211 */ /* 0x000fe200010f0c05 */
[----:B------:R-:W-:Y:S01]  /*1560*/  BAR.SYNC.DEFER_BLOCKING 0x0 ;  /* 0x0000000000007b1d */ /* 0x000fe20000010000 */
[C---:B------:R-:W-:Y:S02]  /*1570*/  IADD3.X R5, PT, PT, R3.reuse, UR7, RZ, P1, !PT ;  /* 0x0000000703057c10 */ /* 0x040fe40008ffe4ff */
[-C--:B------:R-:W-:Y:S02]  /*1580*/  LEA R14, P2, R4, R223.reuse, 0x1 ;  /* 0x000000df040e7211 */ /* 0x080fe400078408ff */
[----:B------:R-:W-:Y:S02]  /*1590*/  IADD3.X R7, PT, PT, R3, UR30, RZ, P0, !PT ;  /* 0x0000001e03077c10 */ /* 0x000fe400087fe4ff */
[-C--:B------:R-:W-:Y:S02]  /*15a0*/  LEA R12, P1, R6, R223.reuse, 0x1 ;  /* 0x000000df060c7211 */ /* 0x080fe400078208ff */
[----:B------:R-:W-:-:S02]  /*15b0*/  LEA R10, P0, R8, R223, 0x1 ;  /* 0x000000df080a7211 */ /* 0x000fc400078008ff */
[-C--:B------:R-:W-:Y:S01]  /*15c0*/  LEA.HI.X R15, R4, R222.reuse, R3, 0x1, P2 ;  /* 0x000000de040f7211 */ /* 0x080fe200010f0c03 */
[----:B------:R-:W-:Y:S01]  /*15d0*/  IMAD.MOV.U32 R3, RZ, RZ, 0x20 ;  /* 0x00000020ff037424 */ /* 0x000fe200078e00ff */
[-C--:B------:R-:W-:Y:S02]  /*15e0*/  LEA.HI.X R13, R6, R222.reuse, R5, 0x1, P1 ;  /* 0x000000de060d7211 */ /* 0x080fe400008f0c05 */
[----:B------:R-:W-:Y:S02]  /*15f0*/  LEA.HI.X R11, R8, R222, R7, 0x1, P0 ;  /* 0x000000de080b7211 */ /* 0x000fe400000f0c07 */
[C---:B------:R-:W-:Y:S01]  /*1600*/  LOP3.LUT P0, RZ, R152.reuse, 0x4, RZ, 0xc0, !PT ;  /* 0x0000000498ff7812 */ /* 0x040fe2000780c0ff */
[----:B------:R-:W-:-:S03]  /*1610*/  IMAD.SHL.U32 R152, R152, 0x2, RZ ;  /* 0x0000000298987824 */ /* 0x000fc600078e00ff */
[----:B------:R-:W-:Y:S02]  /*1620*/  SEL R3, R3, 0xffffffe0, !P0 ;  /* 0xffffffe003037807 */ /* 0x000fe40004000000 */
[----:B------:R-:W-:Y:S01]  /*1630*/  LOP3.LUT R152, R152, 0x6, RZ, 0xc0, !PT ;  /* 0x0000000698987812 */ /* 0x000fe200078ec0ff */
[----:B------:R-:W-:Y:S01]  /*1640*/  @!PT LDS RZ, [RZ] ;  /* 0x00000000fffff984 */ /* 0x000fe20000000800 */
[----:B------:R-:W-:Y:S01]  /*1650*/  @!PT LDS RZ, [RZ] ;  /* 0x00000000fffff984 */ /* 0x000fe20000000800 */
[----:B------:R-:W-:Y:S01]  /*1660*/  @!PT LDS RZ, [RZ] ;  /* 0x00000000fffff984 */ /* 0x000fe20000000800 */
[----:B------:R1:W-:Y:S02]  /*1670*/  LDGSTS.E.BYPASS.LTC128B.128 [R226+0x4000], desc[UR26][R16.64] ;  /* 0x0400000010e27fae */ /* 0x0003e4000b981a1a */
[C---:B------:R-:W-:Y:S02]  /*1680*/  IMAD.IADD R219, R3.reuse, 0x1, R221 ;  /* 0x0000000103db7824 */ /* 0x040fe400078e02dd */
[----:B------:R-:W-:Y:S01]  /*1690*/  LDGSTS.E.BYPASS.LTC128B.128 [R226+0x4800], desc[UR26][R14.64] ;  /* 0x048000000ee27fae */ /* 0x000fe2000b981a1a */
[----:B------:R-:W-:Y:S02]  /*16a0*/  IMAD.IADD R217, R3, 0x1, R220 ;  /* 0x0000000103d97824 */ /* 0x000fe400078e02dc */
[----:B------:R-:W-:Y:S01]  /*16b0*/  IMAD R171, R171, 0x80, R152 ;  /* 0x00000080abab7824 */ /* 0x000fe200078e0298 */
[----:B------:R-:W-:Y:S04]  /*16c0*/  LDGSTS.E.BYPASS.LTC128B.128 [R226+0x5000], desc[UR26][R12.64] ;  /* 0x050000000ce27fae */ /* 0x000fe8000b981a1a */
[----:B------:R2:W-:Y:S04]  /*16d0*/  LDGSTS.E.BYPASS.LTC128B.128 [R226+0x5800], desc[UR26][R10.64] ;  /* 0x058000000ae27fae */ /* 0x0005e8000b981a1a */
[----:B------:R-:W-:Y:S04]  /*16e0*/  LDSM.16.M88.4 R144, [R221] ;  /* 0x00000000dd90783b */ /* 0x000fe80000000200 */
[----:B------:R-:W3:Y:S04]  /*16f0*/  LDSM.16.M88.4 R112, [R220+0x2000] ;  /* 0x00200000dc70783b */ /* 0x000ee80000000200 */
[----:B------:R-:W4:Y:S04]  /*1700*/  LDSM.16.M88.4 R4, [R221+0x1000] ;  /* 0x00100000dd04783b */ /* 0x000f280000000200 */
[----:B------:R-:W-:Y:S04]  /*1710*/  LDSM.16.M88.4 R140, [R219] ;  /* 0x00000000db8c783b */ /* 0x000fe80000000200 */
[----:B------:R-:W5:Y:S04]  /*1720*/  LDSM.16.M88.4 R132, [R217+0x2000] ;  /* 0x00200000d984783b */ /* 0x000f680000000200 */
[----:B------:R-:W2:Y:S04]  /*1730*/  LDSM.16.M88.4 R136, [R219+0x1000] ;  /* 0x00100000db88783b */ /* 0x000ea80000000200 */
[----:B------:R-:W2:Y:S04]  /*1740*/  LDSM.16.M88.4 R96, [R220+0x2400] ;  /* 0x00240000dc60783b */ /* 0x000ea80000000200 */
[----:B------:R-:W2:Y:S04]  /*1750*/  LDSM.16.M88.4 R148, [R220+0x3c00] ;  /* 0x003c0000dc94783b */ /* 0x000ea80000000200 */
[----:B------:R-:W2:Y:S04]  /*1760*/  LDSM.16.M88.4 R80, [R220+0x2800] ;  /* 0x00280000dc50783b */ /* 0x000ea80000000200 */
[----:B------:R-:W2:Y:S04]  /*1770*/  LDSM.16.M88.4 R64, [R220+0x2c00] ;  /* 0x002c0000dc40783b */ /* 0x000ea80000000200 */
[----:B------:R-:W2:Y:S04]  /*1780*/  LDSM.16.M88.4 R48, [R220+0x3000] ;  /* 0x00300000dc30783b */ /* 0x000ea80000000200 */
[----:B------:R-:W2:Y:S01]  /*1790*/  LDSM.16.M88.4 R32, [R220+0x3400] ;  /* 0x00340000dc20783b */ /* 0x000ea20000000200 */
[-C--:B---3--:R-:W-:Y:S03]  /*17a0*/  HMMA.16816.F32.BF16 R124, R144, R112.reuse, RZ ;  /* 0x00000070907c723c */ /* 0x088fe600000418ff */
[----:B-1----:R-:W1:Y:S04]  /*17b0*/  LDSM.16.M88.4 R16, [R220+0x3800] ;  /* 0x00380000dc10783b */ /* 0x002e680000000200 */
[----:B------:R-:W3:Y:S01]  /*17c0*/  LDSM.16.M88.4 R128, [R217+0x2400] ;  /* 0x00240000d980783b */ /* 0x000ee20000000200 */
[C---:B----4-:R-:W-:Y:S03]  /*17d0*/  HMMA.16816.F32.BF16 R120, R4.reuse, R112, RZ ;  /* 0x000000700478723c */ /* 0x050fe600000418ff */
[----:B------:R-:W0:Y:S05]  /*17e0*/  LDGDEPBAR ;  /* 0x00000000000079af */ /* 0x000e2a0000000000 */
[-C--:B------:R-:W-:Y:S08]  /*17f0*/  HMMA.16816.F32.BF16 R116, R4, R114.reuse, RZ ;  /* 0x000000720474723c */ /* 0x080ff000000418ff */
[----:B------:R-:W-:Y:S08]  /*1800*/  HMMA.16816.F32.BF16 R112, R144, R114, RZ ;  /* 0x000000729070723c */ /* 0x000ff000000418ff */
[-C--:B-----5:R-:W-:Y:S08]  /*1810*/  HMMA.16816.F32.BF16 R124, R140, R132.reuse, R124 ;  /* 0x000000848c7c723c */ /* 0x0a0ff0000004187c */
[----:B--2---:R-:W-:Y:S01]  /*1820*/  HMMA.16816.F32.BF16 R120, R136, R132, R120 ;  /* 0x000000848878723c */ /* 0x004fe20000041878 */
[----:B------:R-:W-:-:S04]  /*1830*/  IADD3 R133, PT, PT, R154, 0x1, R227 ;  /* 0x000000019a857810 */ /* 0x000fc80007ffe0e3 */
[----:B------:R-:W-:-:S03]  /*1840*/  IADD3 R133, PT, PT, R133, -R2, R157 ;  /* 0x8000000285857210 */ /* 0x000fc60007ffe09d */
[----:B------:R-:W-:Y:S01]  /*1850*/  HMMA.16816.F32.BF16 R104, R4, R96, RZ ;  /* 0x000000600468723c */ /* 0x000fe200000418ff */
[----:B------:R-:W-:-:S04]  /*1860*/  IADD3 R133, PT, PT, R133, UR24, R164 ;  /* 0x0000001885857c10 */ /* 0x000fc8000fffe0a4 */
[C-C-:B------:R-:W-:Y:S02]  /*1870*/  VIADDMNMX R2, R133.reuse, 0x8, R164.reuse, PT ;  /* 0x0000000885027846 */ /* 0x140fe400038001a4 */
[----:B------:R-:W-:Y:S01]  /*1880*/  VIADDMNMX R194, R133, 0x40, R164, PT ;  /* 0x0000004085c27846 */ /* 0x000fe200038001a4 */
[----:B------:R-:W-:Y:S01]  /*1890*/  HMMA.16816.F32.BF16 R108, R144, R96, RZ ;  /* 0x00000060906c723c */ /* 0x000fe200000418ff */
[C---:B------:R-:W-:Y:S02]  /*18a0*/  ISETP.GE.AND P1, PT, R171.reuse, R2, PT ;  /* 0x00000002ab00720c */ /* 0x040fe40003f26270 */
[----:B------:R-:W-:Y:S02]  /*18b0*/  ISETP.GE.AND P5, PT, R171, R194, PT ;  /* 0x000000c2ab00720c */ /* 0x000fe40003fa6270 */
[----:B------:R-:W-:-:S03]  /*18c0*/  FSEL R157, R126, -INF , !P1 ;  /* 0xff8000007e9d7808 */ /* 0x000fc60004800000 */
[-C--:B------:R-:W-:Y:S08]  /*18d0*/  HMMA.16816.F32.BF16 R8, R4, R148.reuse, RZ ;  /* 0x000000940408723c */ /* 0x080ff000000418ff */
[----:B------:R-:W-:Y:S01]  /*18e0*/  HMMA.16816.F32.BF16 R12, R144, R148, RZ ;  /* 0x00000094900c723c */ /* 0x000fe200000418ff */
[C---:B------:R-:W-:Y:S02]  /*18f0*/  VIMNMX R149, PT, PT, R133.reuse, R164, PT ;  /* 0x000000a485957248 */ /* 0x040fe40003fe0100 */
[----:B------:R-:W-:-:S02]  /*1900*/  VIADDMNMX R164, R133, 0x48, R164, PT ;  /* 0x0000004885a47846 */ /* 0x000fc400038001a4 */
[----:B------:R-:W-:-:S03]  /*1910*/  ISETP.GE.AND P4, PT, R171, R149, PT ;  /* 0x00000095ab00720c */ /* 0x000fc60003f86270 */
[----:B------:R-:W-:Y:S01]  /*1920*/  HMMA.16816.F32.BF16 R116, R136, R134, R116 ;  /* 0x000000868874723c */ /* 0x000fe20000041874 */
[----:B------:R-:W-:-:S07]  /*1930*/  FSEL R148, R124, -INF , !P4 ;  /* 0xff8000007c947808 */ /* 0x000fce0006000000 */
[----:B------:R-:W-:Y:S01]  /*1940*/  HMMA.16816.F32.BF16 R112, R140, R134, R112 ;  /* 0x000000868c70723c */ /* 0x000fe20000041870 */
[----:B------:R-:W2:Y:S07]  /*1950*/  LDSM.16.M88.4 R132, [R217+0x2800] ;  /* 0x00280000d984783b */ /* 0x000eae0000000200 */
[C---:B------:R-:W-:Y:S08]  /*1960*/  HMMA.16816.F32.BF16 R100, R4.reuse, R98, RZ ;  /* 0x000000620464723c */ /* 0x040ff000000418ff */
[C---:B------:R-:W-:Y:S08]  /*1970*/  HMMA.16816.F32.BF16 R88, R4.reuse, R80, RZ ;  /* 0x000000500458723c */ /* 0x040ff000000418ff */
[C---:B------:R-:W-:Y:S08]  /*1980*/  HMMA.16816.F32.BF16 R84, R4.reuse, R82, RZ ;  /* 0x000000520454723c */ /* 0x040ff000000418ff */
[C---:B------:R-:W-:Y:S08]  /*1990*/  HMMA.16816.F32.BF16 R72, R4.reuse, R64, RZ ;  /* 0x000000400448723c */ /* 0x040ff000000418ff */
[C---:B------:R-:W-:Y:S08]  /*19a0*/  HMMA.16816.F32.BF16 R68, R4.reuse, R66, RZ ;  /* 0x000000420444723c */ /* 0x040ff000000418ff */
[C---:B------:R-:W-:Y:S08]  /*19b0*/  HMMA.16816.F32.BF16 R56, R4.reuse, R48, RZ ;  /* 0x000000300438723c */ /* 0x040ff000000418ff */
[C---:B------:R-:W-:Y:S08]  /*19c0*/  HMMA.16816.F32.BF16 R40, R4.reuse, R32, RZ ;  /* 0x000000200428723c */ /* 0x040ff000000418ff */
[C---:B-1----:R-:W-:Y:S08]  /*19d0*/  HMMA.16816.F32.BF16 R24, R4.reuse, R16, RZ ;  /* 0x000000100418723c */ /* 0x042ff000000418ff */
[C---:B------:R-:W-:Y:S08]  /*19e0*/  HMMA.16816.F32.BF16 R52, R4.reuse, R50, RZ ;  /* 0x000000320434723c */ /* 0x040ff000000418ff */
[C---:B------:R-:W-:Y:S08]  /*19f0*/  HMMA.16816.F32.BF16 R36, R4.reuse, R34, RZ ;  /* 0x000000220424723c */ /* 0x040ff000000418ff */
[----:B------:R-:W-:Y:S08]  /*1a00*/  HMMA.16816.F32.BF16 R20, R4, R18, RZ ;  /* 0x000000120414723c */ /* 0x000ff000000418ff */
[C---:B------:R-:W-:Y:S08]  /*1a10*/  HMMA.16816.F32.BF16 R92, R144.reuse, R80, RZ ;  /* 0x00000050905c723c */ /* 0x040ff000000418ff */
        /* <DEDUP_REMOVED lines=9> */
[----:B------:R-:W-:Y:S08]  /*1ab0*/  HMMA.16816.F32.BF16 R16, R144, R18, RZ ;  /* 0x000000129010723c */ /* 0x000ff000000418ff */
[-C--:B------:R-:W-:Y:S08]  /*1ac0*/  HMMA.16816.F32.BF16 R4, R4, R150.reuse, RZ ;  /* 0x000000960404723c */ /* 0x080ff000000418ff */
[----:B------:R-:W-:Y:S01]  /*1ad0*/  HMMA.16816.F32.BF16 R144, R144, R150, RZ ;  /* 0x000000969090723c */ /* 0x000fe200000418ff */
[----:B------:R-:W-:Y:S01]  /*1ae0*/  VIADD R151, R171, 0x1 ;  /* 0x00000001ab977836 */ /* 0x000fe20000000000 */
[----:B------:R-:W-:-:S02]  /*1af0*/  FSEL R150, R120, -INF , !P5 ;  /* 0xff80000078967808 */ /* 0x000fc40006800000 */
[----:B------:R-:W-:Y:S02]  /*1b00*/  ISETP.GE.AND P5, PT, R171, R164, PT ;  /* 0x000000a4ab00720c */ /* 0x000fe40003fa6270 */
[C---:B------:R-:W-:Y:S02]  /*1b10*/  ISETP.GE.AND P2, PT, R151.reuse, R149, PT ;  /* 0x000000959700720c */ /* 0x040fe40003f46270 */
[-C--:B---3--:R-:W-:Y:S01]  /*1b20*/  HMMA.16816.F32.BF16 R108, R140, R128.reuse, R108 ;  /* 0x000000808c6c723c */ /* 0x088fe2000004186c */
[----:B------:R-:W-:Y:S02]  /*1b30*/  ISETP.GE.AND P0, PT, R151, R2, PT ;  /* 0x000000029700720c */ /* 0x000fe40003f06270 */
[----:B------:R-:W-:Y:S01]  /*1b40*/  FSEL R152, R125, -INF , !P2 ;  /* 0xff8000007d987808 */ /* 0x000fe20005000000 */
[----:B------:R-:W-:Y:S01]  /*1b50*/  VIADD R125, R171, 0x9 ;  /* 0x00000009ab7d7836 */ /* 0x000fe20000000000 */
[----:B------:R-:W-:Y:S02]  /*1b60*/  FSEL R155, R127, -INF , !P0 ;  /* 0xff8000007f9b7808 */ /* 0x000fe40004000000 */
[----:B------:R-:W-:Y:S01]  /*1b70*/  ISETP.GE.AND P6, PT, R151, R194, PT ;  /* 0x000000c29700720c */ /* 0x000fe20003fc6270 */
[----:B------:R-:W-:Y:S01]  /*1b80*/  HMMA.16816.F32.BF16 R104, R136, R128, R104 ;  /* 0x000000808868723c */ /* 0x000fe20000041868 */
[----:B------:R-:W-:Y:S01]  /*1b90*/  VIADD R129, R171, 0x8 ;  /* 0x00000008ab817836 */ /* 0x000fe20000000000 */
[----:B------:R-:W-:-:S02]  /*1ba0*/  ISETP.GE.AND P3, PT, R151, R164, PT ;  /* 0x000000a49700720c */ /* 0x000fc40003f66270 */
[----:B------:R-:W-:Y:S02]  /*1bb0*/  FSEL R191, R122, -INF , !P5 ;  /* 0xff8000007abf7808 */ /* 0x000fe40006800000 */
[C---:B------:R-:W-:Y:S02]  /*1bc0*/  ISETP.GE.AND P0, PT, R129.reuse, R194, PT ;  /* 0x000000c28100720c */ /* 0x040fe40003f06270 */
[----:B------:R-:W-:Y:S01]  /*1bd0*/  ISETP.GE.AND P2, PT, R129, R164, PT ;  /* 0x000000a48100720c */ /* 0x000fe20003f46270 */
[----:B------:R-:W-:Y:S01]  /*1be0*/  HMMA.16816.F32.BF16 R100, R136, R130, R100 ;  /* 0x000000828864723c */ /* 0x000fe20000041864 */
[----:B------:R-:W-:Y:S02]  /*1bf0*/  FSEL R151, R116, -INF , !P0 ;  /* 0xff80000074977808 */ /* 0x000fe40004000000 */
[C---:B------:R-:W-:Y:S02]  /*1c00*/  ISETP.GE.AND P5, PT, R125.reuse, R194, PT ;  /* 0x000000c27d00720c */ /* 0x040fe40003fa6270 */
[----:B------:R-:W-:-:S02]  /*1c10*/  ISETP.GE.AND P0, PT, R125, R164, PT ;  /* 0x000000a47d00720c */ /* 0x000fc40003f06270 */
[----:B------:R-:W-:Y:S01]  /*1c20*/  FSEL R193, R118, -INF , !P2 ;  /* 0xff80000076c17808 */ /* 0x000fe20005000000 */
[C---:B------:R-:W-:Y:S01]  /*1c30*/  HMMA.16816.F32.BF16 R96, R140.reuse, R130, R96 ;  /* 0x000000828c60723c */ /* 0x040fe20000041860 */
[----:B------:R-:W-:Y:S02]  /*1c40*/  FSEL R201, R117, -INF , !P5 ;  /* 0xff80000075c97808 */ /* 0x000fe40006800000 */
[----:B------:R-:W-:Y:S02]  /*1c50*/  FSEL R195, R119, -INF , !P0 ;  /* 0xff80000077c37808 */ /* 0x000fe40004000000 */
[----:B------:R-:W1:Y:S01]  /*1c60*/  LDSM.16.M88.4 R116, [R217+0x2c00] ;  /* 0x002c0000d974783b */ /* 0x000e620000000200 */
[----:B------:R-:W-:Y:S01]  /*1c70*/  FSEL R216, R121, -INF , !P6 ;  /* 0xff80000079d87808 */ /* 0x000fe20007000000 */
[----:B------:R-:W-:Y:S01]  /*1c80*/  VIADD R121, R171, 0x10 ;  /* 0x00000010ab797836 */ /* 0x000fe20000000000 */
[C---:B------:R-:W-:Y:S01]  /*1c90*/  ISETP.GE.AND P1, PT, R129.reuse, R149, PT ;  /* 0x000000958100720c */ /* 0x040fe20003f26270 */
[----:B--2---:R-:W-:Y:S01]  /*1ca0*/  HMMA.16816.F32.BF16 R92, R140, R132, R92 ;  /* 0x000000848c5c723c */ /* 0x004fe2000004185c */
[----:B------:R-:W-:-:S02]  /*1cb0*/  ISETP.GE.AND P4, PT, R129, R2, PT ;  /* 0x000000028100720c */ /* 0x000fc40003f86270 */
[----:B------:R-:W-:Y:S02]  /*1cc0*/  FSEL R158, R112, -INF , !P1 ;  /* 0xff800000709e7808 */ /* 0x000fe40004800000 */
[----:B------:R-:W-:Y:S02]  /*1cd0*/  FSEL R159, R114, -INF , !P4 ;  /* 0xff800000729f7808 */ /* 0x000fe40006000000 */
[----:B------:R-:W-:Y:S01]  /*1ce0*/  FSEL R156, R123, -INF , !P3 ;  /* 0xff8000007b9c7808 */ /* 0x000fe20005800000 */
[----:B------:R-:W-:Y:S01]  /*1cf0*/  HMMA.16816.F32.BF16 R88, R136, R132, R88 ;  /* 0x000000848858723c */ /* 0x000fe20000041858 */
[C---:B------:R-:W-:Y:S02]  /*1d00*/  ISETP.GE.AND P2, PT, R121.reuse, R149, PT ;  /* 0x000000957900720c */ /* 0x040fe40003f46270 */
[C---:B------:R-:W-:Y:S02]  /*1d10*/  ISETP.GE.AND P1, PT, R121.reuse, R2, PT ;  /* 0x000000027900720c */ /* 0x040fe40003f26270 */
[----:B------:R-:W-:-:S02]  /*1d20*/  ISETP.GE.AND P4, PT, R121, R194, PT ;  /* 0x000000c27900720c */ /* 0x000fc40003f86270 */
[----:B------:R-:W-:Y:S01]  /*1d30*/  ISETP.GE.AND P5, PT, R121, R164, PT ;  /* 0x000000a47900720c */ /* 0x000fe20003fa6270 */
[----:B------:R-:W-:Y:S01]  /*1d40*/  VIADD R121, R171, 0x11 ;  /* 0x00000011ab797836 */ /* 0x000fe20000000000 */
[CC--:B------:R-:W-:Y:S01]  /*1d50*/  ISETP.GE.AND P3, PT, R125.reuse, R2.reuse, PT ;  /* 0x000000027d00720c */ /* 0x0c0fe20003f66270 */
[-C--:B------:R-:W-:Y:S01]  /*1d60*/  HMMA.16816.F32.BF16 R84, R136, R134.reuse, R84 ;  /* 0x000000868854723c */ /* 0x080fe20000041854 */
[-C--:B------:R-:W-:Y:S02]  /*1d70*/  ISETP.GE.AND P6, PT, R125, R149.reuse, PT ;  /* 0x000000957d00720c */ /* 0x080fe40003fc6270 */
[----:B------:R-:W-:Y:S02]  /*1d80*/  FSEL R163, R115, -INF , !P3 ;  /* 0xff80000073a37808 */ /* 0x000fe40005800000 */
[----:B------:R-:W-:Y:S02]  /*1d90*/  ISETP.GE.AND P3, PT, R121, R149, PT ;  /* 0x000000957900720c */ /* 0x000fe40003f66270 */
[----:B------:R-:W-:Y:S01]  /*1da0*/  FSEL R197, R113, -INF , !P6 ;  /* 0xff80000071c57808 */ /* 0x000fe20007000000 */
[----:B------:R-:W-:Y:S01]  /*1db0*/  VIADD R113, R171, 0x18 ;  /* 0x00000018ab717836 */ /* 0x000fe20000000000 */
[----:B------:R-:W-:Y:S01]  /*1dc0*/  FSEL R236, R109, -INF , !P3 ;  /* 0xff8000006dec7808 */ /* 0x000fe20005800000 */
[----:B------:R-:W-:Y:S01]  /*1dd0*/  VIADD R109, R171, 0x19 ;  /* 0x00000019ab6d7836 */ /* 0x000fe20000000000 */
[C---:B------:R-:W-:Y:S01]  /*1de0*/  ISETP.GE.AND P0, PT, R121.reuse, R2, PT ;  /* 0x000000027900720c */ /* 0x040fe20003f06270 */
[----:B------:R-:W-:Y:S01]  /*1df0*/  HMMA.16816.F32.BF16 R80, R140, R134, R80 ;  /* 0x000000868c50723c */ /* 0x000fe20000041850 */
[----:B------:R-:W-:-:S02]  /*1e00*/  ISETP.GE.AND P6, PT, R121, R194, PT ;  /* 0x000000c27900720c */ /* 0x000fc40003fc6270 */
[----:B------:R-:W-:Y:S02]  /*1e10*/  FSEL R214, R108, -INF , !P2 ;  /* 0xff8000006cd67808 */ /* 0x000fe40005000000 */
[----:B------:R-:W-:Y:S02]  /*1e20*/  FSEL R129, R111, -INF , !P0 ;  /* 0xff8000006f817808 */ /* 0x000fe40004000000 */
[----:B------:R-:W-:Y:S01]  /*1e30*/  FSEL R154, R106, -INF , !P5 ;  /* 0xff8000006a9a7808 */ /* 0x000fe20006800000 */
[----:B-1----:R-:W-:Y:S01]  /*1e40*/  HMMA.16816.F32.BF16 R76, R140, R116, R76 ;  /* 0x000000748c4c723c */ /* 0x002fe2000004184c */
[----:B------:R-:W-:Y:S02]  /*1e50*/  ISETP.GE.AND P2, PT, R121, R164, PT ;  /* 0x000000a47900720c */ /* 0x000fe40003f46270 */
[-C--:B------:R-:W-:Y:S02]  /*1e60*/  ISETP.GE.AND P0, PT, R113, R194.reuse, PT ;  /* 0x000000c27100720c */ /* 0x080fe40003f06270 */
[----:B------:R-:W-:-:S02]  /*1e70*/  ISETP.GE.AND P5, PT, R109, R194, PT ;  /* 0x000000c26d00720c */ /* 0x000fc40003fa6270 */
[----:B------:R-:W-:Y:S01]  /*1e80*/  FSEL R132, R104, -INF , !P4 ;  /* 0xff80000068847808 */ /* 0x000fe20006000000 */
[-C--:B------:R-:W-:Y:S01]  /*1e90*/  HMMA.16816.F32.BF16 R68, R136, R118.reuse, R68 ;  /* 0x000000768844723c */ /* 0x080fe20000041844 */
[----:B------:R-:W-:Y:S01]  /*1ea0*/  FSEL R133, R105, -INF , !P6 ;  /* 0xff80000069857808 */ /* 0x000fe20007000000 */
[----:B------:R-:W-:Y:S01]  /*1eb0*/  VIADD R105, R171, 0x20 ;  /* 0x00000020ab697836 */ /* 0x000fe20000000000 */
[----:B------:R-:W-:Y:S02]  /*1ec0*/  ISETP.GE.AND P4, PT, R113, R164, PT ;  /* 0x000000a47100720c */ /* 0x000fe40003f86270 */
[----:B------:R-:W-:Y:S02]  /*1ed0*/  FSEL R131, R110, -INF , !P1 ;  /* 0xff8000006e837808 */ /* 0x000fe40004800000 */
[----:B------:R-:W-:Y:S01]  /*1ee0*/  FSEL R162, R107, -INF , !P2 ;  /* 0xff8000006ba27808 */ /* 0x000fe20005000000 */
[----:B------:R-:W-:Y:S01]  /*1ef0*/  HMMA.16816.F32.BF16 R64, R140, R118, R64 ;  /* 0x000000768c40723c */ /* 0x000fe20000041840 */
[----:B------:R-:W-:-:S02]  /*1f00*/  FSEL R199, R100, -INF , !P0 ;  /* 0xff80000064c77808 */ /* 0x000fc40004000000 */
[----:B------:R-:W-:Y:S01]  /*1f10*/  FSEL R203, R101, -INF , !P5 ;  /* 0xff80000065cb7808 */ /* 0x000fe20006800000 */
[----:B------:R-:W-:Y:S01]  /*1f20*/  VIADD R101, R171, 0x21 ;  /* 0x00000021ab657836 */ /* 0x000fe20000000000 */
[CC--:B------:R-:W-:Y:S02]  /*1f30*/  ISETP.GE.AND P1, PT, R113.reuse, R149.reuse, PT ;  /* 0x000000957100720c */ /* 0x0c0fe40003f26270 */
[-C--:B------:R-:W-:Y:S01]  /*1f40*/  ISETP.GE.AND P3, PT, R113, R2.reuse, PT ;  /* 0x000000027100720c */ /* 0x080fe20003f66270 */
[----:B------:R-:W-:Y:S01]  /*1f50*/  HMMA.16816.F32.BF16 R72, R136, R116, R72 ;  /* 0x000000748848723c */ /* 0x000fe20000041848 */
[C---:B------:R-:W-:Y:S02]  /*1f60*/  ISETP.GE.AND P2, PT, R109.reuse, R2, PT ;  /* 0x000000026d00720c */ /* 0x040fe40003f46270 */
[C---:B------:R-:W-:Y:S02]  /*1f70*/  ISETP.GE.AND P0, PT, R109.reuse, R164, PT ;  /* 0x000000a46d00720c */ /* 0x040fe40003f06270 */
[----:B------:R-:W-:-:S02]  /*1f80*/  ISETP.GE.AND P6, PT, R109, R149, PT ;  /* 0x000000956d00720c */ /* 0x000fc40003fc6270 */
[----:B------:R-:W-:Y:S02]  /*1f90*/  FSEL R160, R102, -INF , !P4 ;  /* 0xff80000066a07808 */ /* 0x000fe40006000000 */
[----:B------:R-:W-:Y:S02]  /*1fa0*/  ISETP.GE.AND P4, PT, R105, R149, PT ;  /* 0x000000956900720c */ /* 0x000fe40003f86270 */
[----:B------:R-:W-:Y:S02]  /*1fb0*/  FSEL R173, R96, -INF , !P1 ;  /* 0xff80000060ad7808 */ /* 0x000fe40004800000 */
[----:B------:R-:W-:Y:S02]  /*1fc0*/  FSEL R167, R98, -INF , !P3 ;  /* 0xff80000062a77808 */ /* 0x000fe40005800000 */
[----:B------:R-:W-:Y:S01]  /*1fd0*/  FSEL R161, R103, -INF , !P0 ;  /* 0xff80000067a17808 */ /* 0x000fe20004000000 */
[----:B------:R-:W-:Y:S01]  /*1fe0*/  VIADD R103, R171, 0x28 ;  /* 0x00000028ab677836 */ /* 0x000fe20000000000 */
[----:B------:R-:W-:-:S02]  /*1ff0*/  FSEL R169, R99, -INF , !P2 ;  /* 0xff80000063a97808 */ /* 0x000fc40005000000 */
[C---:B------:R-:W-:Y:S02]  /*2000*/  ISETP.GE.AND P1, PT, R105.reuse, R2, PT ;  /* 0x000000026900720c */ /* 0x040fe40003f26270 */
[----:B------:R-:W-:Y:S02]  /*2010*/  ISETP.GE.AND P3, PT, R105, R194, PT ;  /* 0x000000c26900720c */ /* 0x000fe40003f66270 */
[C---:B------:R-:W-:Y:S02]  /*2020*/  ISETP.GE.AND P2, PT, R101.reuse, R149, PT ;  /* 0x000000956500720c */ /* 0x040fe40003f46270 */
[----:B------:R-:W-:Y:S02]  /*2030*/  ISETP.GE.AND P0, PT, R101, R2, PT ;  /* 0x000000026500720c */ /* 0x000fe40003f06270 */
[----:B------:R-:W-:Y:S02]  /*2040*/  FSEL R179, R97, -INF , !P6 ;  /* 0xff80000061b37808 */ /* 0x000fe40007000000 */
[----:B------:R-:W1:Y:S01]  /*2050*/  LDSM.16.M88.4 R96, [R217+0x3000] ;  /* 0x00300000d960783b */ /* 0x000e620000000200 */
[----:B------:R-:W-:-:S02]  /*2060*/  FSEL R106, R92, -INF , !P4 ;  /* 0xff8000005c6a7808 */ /* 0x000fc40006000000 */
[C---:B------:R-:W-:Y:S02]  /*2070*/  ISETP.GE.AND P6, PT, R101.reuse, R194, PT ;  /* 0x000000c26500720c */ /* 0x040fe40003fc6270 */
[----:B------:R-:W-:Y:S02]  /*2080*/  ISETP.GE.AND P4, PT, R101, R164, PT ;  /* 0x000000a46500720c */ /* 0x000fe40003f86270 */
[----:B------:R-:W-:Y:S02]  /*2090*/  FSEL R108, R93, -INF , !P2 ;  /* 0xff8000005d6c7808 */ /* 0x000fe40005000000 */
[----:B------:R-:W-:Y:S02]  /*20a0*/  FSEL R107, R94, -INF , !P1 ;  /* 0xff8000005e6b7808 */ /* 0x000fe40004800000 */
[----:B------:R-:W-:Y:S02]  /*20b0*/  FSEL R101, R95, -INF , !P0 ;  /* 0xff8000005f657808 */ /* 0x000fe40004000000 */
[----:B------:R-:W-:Y:S01]  /*20c0*/  FSEL R175, R88, -INF , !P3 ;  /* 0xff80000058af7808 */ /* 0x000fe20005800000 */
[----:B------:R-:W2:Y:S01]  /*20d0*/  LDSM.16.M88.4 R92, [R217+0x3400] ;  /* 0x00340000d95c783b */ /* 0x000ea20000000200 */
[----:B------:R-:W-:-:S02]  /*20e0*/  ISETP.GE.AND P1, PT, R103, R194, PT ;  /* 0x000000c26700720c */ /* 0x000fc40003f26270 */
[C---:B------:R-:W-:Y:S02]  /*20f0*/  ISETP.GE.AND P2, PT, R103.reuse, R149, PT ;  /* 0x000000956700720c */ /* 0x040fe40003f46270 */
[C---:B------:R-:W-:Y:S02]  /*2100*/  ISETP.GE.AND P0, PT, R103.reuse, R2, PT ;  /* 0x000000026700720c */ /* 0x040fe40003f06270 */
[----:B------:R-:W-:Y:S01]  /*2110*/  ISETP.GE.AND P3, PT, R103, R164, PT ;  /* 0x000000a46700720c */ /* 0x000fe20003f66270 */
[----:B------:R-:W-:Y:S01]  /*2120*/  VIADD R103, R171, 0x29 ;  /* 0x00000029ab677836 */ /* 0x000fe20000000000 */
[----:B------:R-:W-:Y:S01]  /*2130*/  FSEL R187, R89, -INF , !P6 ;  /* 0xff80000059bb7808 */ /* 0x000fe20007000000 */
[----:B------:R-:W-:Y:S01]  /*2140*/  VIADD R89, R171, 0x30 ;  /* 0x00000030ab597836 */ /* 0x000fe20000000000 */
[----:B------:R-:W-:Y:S02]  /*2150*/  FSEL R238, R91, -INF , !P4 ;  /* 0xff8000005bee7808 */ /* 0x000fe40006000000 */
[----:B------:R-:W-:-:S02]  /*2160*/  ISETP.GE.AND P4, PT, R103, R194, PT ;  /* 0x000000c26700720c */ /* 0x000fc40003f86270 */
[----:B------:R-:W-:Y:S02]  /*2170*/  ISETP.GE.AND P5, PT, R105, R164, PT ;  /* 0x000000a46900720c */ /* 0x000fe40003fa6270 */
[----:B------:R-:W-:Y:S02]  /*2180*/  FSEL R244, R86, -INF , !P3 ;  /* 0xff80000056f47808 */ /* 0x000fe40005800000 */
[----:B------:R-:W-:Y:S02]  /*2190*/  FSEL R126, R80, -INF , !P2 ;  /* 0xff800000507e7808 */ /* 0x000fe40005000000 */
[----:B------:R-:W-:Y:S02]  /*21a0*/  FSEL R109, R82, -INF , !P0 ;  /* 0xff800000526d7808 */ /* 0x000fe40004000000 */
[----:B------:R-:W-:Y:S02]  /*21b0*/  FSEL R183, R85, -INF , !P4 ;  /* 0xff80000055b77808 */ /* 0x000fe40006000000 */
[----:B------:R-:W-:Y:S01]  /*21c0*/  FSEL R240, R90, -INF , !P5 ;  /* 0xff8000005af07808 */ /* 0x000fe20006800000 */
[----:B-1----:R-:W-:Y:S01]  /*21d0*/  HMMA.16816.F32.BF16 R60, R140, R96, R60 ;  /* 0x000000608c3c723c */ /* 0x002fe2000004183c */
[----:B------:R-:W-:-:S02]  /*21e0*/  FSEL R252, R84, -INF , !P1 ;  /* 0xff80000054fc7808 */ /* 0x000fc40004800000 */
[C---:B------:R-:W-:Y:S02]  /*21f0*/  ISETP.GE.AND P3, PT, R89.reuse, R149, PT ;  /* 0x000000955900720c */ /* 0x040fe40003f66270 */
[C---:B------:R-:W-:Y:S02]  /*2200*/  ISETP.GE.AND P2, PT, R89.reuse, R2, PT ;  /* 0x000000025900720c */ /* 0x040fe40003f46270 */
[C---:B------:R-:W-:Y:S01]  /*2210*/  ISETP.GE.AND P0, PT, R89.reuse, R194, PT ;  /* 0x000000c25900720c */ /* 0x040fe20003f06270 */
[----:B------:R-:W-:Y:S01]  /*2220*/  HMMA.16816.F32.BF16 R56, R136, R96, R56 ;  /* 0x000000608838723c */ /* 0x000fe20000041838 */
[----:B------:R-:W-:Y:S01]  /*2230*/  ISETP.GE.AND P4, PT, R89, R164, PT ;  /* 0x000000a45900720c */ /* 0x000fe20003f86270 */
[----:B------:R-:W-:Y:S01]  /*2240*/  VIADD R89, R171, 0x31 ;  /* 0x00000031ab597836 */ /* 0x000fe20000000000 */
[C---:B------:R-:W-:Y:S02]  /*2250*/  ISETP.GE.AND P5, PT, R103.reuse, R2, PT ;  /* 0x000000026700720c */ /* 0x040fe40003fa6270 */
[----:B------:R-:W-:-:S02]  /*2260*/  ISETP.GE.AND P1, PT, R103, R164, PT ;  /* 0x000000a46700720c */ /* 0x000fc40003f26270 */
[----:B------:R-:W-:Y:S01]  /*2270*/  FSEL R119, R83, -INF , !P5 ;  /* 0xff80000053777808 */ /* 0x000fe20006800000 */
[-C--:B--2---:R-:W-:Y:S01]  /*2280*/  HMMA.16816.F32.BF16 R44, R140, R92.reuse, R44 ;  /* 0x0000005c8c2c723c */ /* 0x084fe2000004182c */
[----:B------:R-:W-:Y:S02]  /*2290*/  FSEL R248, R87, -INF , !P1 ;  /* 0xff80000057f87808 */ /* 0x000fe40004800000 */
[----:B------:R-:W1:Y:S01]  /*22a0*/  LDSM.16.M88.4 R84, [R217+0x3800] ;  /* 0x00380000d954783b */ /* 0x000e620000000200 */
[C---:B------:R-:W-:Y:S02]  /*22b0*/  ISETP.GE.AND P5, PT, R89.reuse, R149, PT ;  /* 0x000000955900720c */ /* 0x040fe40003fa6270 */
[----:B------:R-:W-:Y:S02]  /*22c0*/  ISETP.GE.AND P1, PT, R89, R2, PT ;  /* 0x000000025900720c */ /* 0x000fe40003f26270 */
[----:B------:R-:W-:Y:S01]  /*22d0*/  FSEL R128, R76, -INF , !P3 ;  /* 0xff8000004c807808 */ /* 0x000fe20005800000 */
[----:B------:R-:W-:Y:S01]  /*22e0*/  HMMA.16816.F32.BF16 R40, R136, R92, R40 ;  /* 0x0000005c8828723c */ /* 0x000fe20000041828 */
[----:B------:R-:W-:-:S02]  /*22f0*/  FSEL R170, R77, -INF , !P5 ;  /* 0xff8000004daa7808 */ /* 0x000fc40006800000 */
[----:B------:R-:W-:Y:S02]  /*2300*/  FSEL R111, R78, -INF , !P2 ;  /* 0xff8000004e6f7808 */ /* 0x000fe40005000000 */
[----:B------:R-:W-:Y:S02]  /*2310*/  FSEL R113, R79, -INF , !P1 ;  /* 0xff8000004f717808 */ /* 0x000fe40004800000 */
[----:B------:R-:W2:Y:S01]  /*2320*/  LDSM.16.M88.4 R76, [R217+0x3c00] ;  /* 0x003c0000d94c783b */ /* 0x000ea20000000200 */
[----:B------:R-:W-:Y:S01]  /*2330*/  ISETP.GE.AND P6, PT, R103, R149, PT ;  /* 0x000000956700720c */ /* 0x000fe20003fc6270 */
[----:B------:R-:W-:Y:S01]  /*2340*/  HMMA.16816.F32.BF16 R52, R136, R98, R52 ;  /* 0x000000628834723c */ /* 0x000fe20000041834 */
[----:B------:R-:W-:Y:S01]  /*2350*/  FSEL R212, R72, -INF , !P0 ;  /* 0xff80000048d47808 */ /* 0x000fe20004000000 */
[----:B------:R-:W-:-:S04]  /*2360*/  DEPBAR.LE SB0, 0x0 ;  /* 0x000080000000791a */ /* 0x000fc80000000000 */
[----:B------:R-:W-:Y:S01]  /*2370*/  FSEL R208, R81, -INF , !P6 ;  /* 0xff80000051d07808 */ /* 0x000fe20007000000 */
[----:B------:R-:W-:Y:S01]  /*2380*/  VIADD R81, R171, 0x38 ;  /* 0x00000038ab517836 */ /* 0x000fe20000000000 */
[----:B------:R-:W-:Y:S01]  /*2390*/  FSEL R174, R74, -INF , !P4 ;  /* 0xff8000004aae7808 */ /* 0x000fe20006000000 */
[----:B------:R-:W-:Y:S01]  /*23a0*/  HMMA.16816.F32.BF16 R36, R136, R94, R36 ;  /* 0x0000005e8824723c */ /* 0x000fe20000041824 */
[----:B------:R-:W-:Y:S02]  /*23b0*/  ISETP.GE.AND P3, PT, R89, R164, PT ;  /* 0x000000a45900720c */ /* 0x000fe40003f66270 */
[C---:B------:R-:W-:Y:S02]  /*23c0*/  ISETP.GE.AND P1, PT, R81.reuse, R194, PT ;  /* 0x000000c25100720c */ /* 0x040fe40003f26270 */
[C---:B------:R-:W-:Y:S02]  /*23d0*/  ISETP.GE.AND P2, PT, R81.reuse, R149, PT ;  /* 0x000000955100720c */ /* 0x040fe40003f46270 */
[C---:B------:R-:W-:Y:S01]  /*23e0*/  ISETP.GE.AND P5, PT, R81.reuse, R2, PT ;  /* 0x000000025100720c */ /* 0x040fe20003fa6270 */
[----:B------:R-:W-:Y:S01]  /*23f0*/  HMMA.16816.F32.BF16 R48, R140, R98, R48 ;  /* 0x000000628c30723c */ /* 0x000fe20000041830 */
[----:B------:R-:W-:Y:S01]  /*2400*/  ISETP.GE.AND P0, PT, R81, R164, PT ;  /* 0x000000a45100720c */ /* 0x000fe20003f06270 */
[----:B------:R-:W-:Y:S01]  /*2410*/  VIADD R81, R171, 0x39 ;  /* 0x00000039ab517836 */ /* 0x000fe20000000000 */
[----:B------:R-:W-:-:S02]  /*2420*/  FSEL R172, R75, -INF , !P3 ;  /* 0xff8000004bac7808 */ /* 0x000fc40005800000 */
[-C--:B------:R-:W-:Y:S02]  /*2430*/  ISETP.GE.AND P6, PT, R89, R194.reuse, PT ;  /* 0x000000c25900720c */ /* 0x080fe40003fc6270 */
[C---:B------:R-:W-:Y:S01]  /*2440*/  ISETP.GE.AND P4, PT, R81.reuse, R194, PT ;  /* 0x000000c25100720c */ /* 0x040fe20003f86270 */
[-C--:B-1----:R-:W-:Y:S01]  /*2450*/  HMMA.16816.F32.BF16 R28, R140, R84.reuse, R28 ;  /* 0x000000548c1c723c */ /* 0x082fe2000004181c */
[----:B------:R-:W-:Y:S02]  /*2460*/  ISETP.GE.AND P3, PT, R81, R2, PT ;  /* 0x000000025100720c */ /* 0x000fe40003f66270 */
[----:B------:R-:W-:Y:S01]  /*2470*/  FSEL R234, R69, -INF , !P4 ;  /* 0xff80000045ea7808 */ /* 0x000fe20006000000 */
[----:B------:R-:W-:Y:S01]  /*2480*/  VIADD R69, R171, 0x41 ;  /* 0x00000041ab457836 */ /* 0x000fe20000000000 */
[----:B------:R-:W-:Y:S01]  /*2490*/  FSEL R210, R73, -INF , !P6 ;  /* 0xff80000049d27808 */ /* 0x000fe20007000000 */
[----:B------:R-:W-:Y:S01]  /*24a0*/  VIADD R73, R171, 0x40 ;  /* 0x00000040ab497836 */ /* 0x000fe20000000000 */
[----:B------:R-:W-:Y:S01]  /*24b0*/  FSEL R232, R68, -INF , !P1 ;  /* 0xff80000044e87808 */ /* 0x000fe20004800000 */
[----:B------:R-:W-:Y:S01]  /*24c0*/  HMMA.16816.F32.BF16 R24, R136, R84, R24 ;  /* 0x000000548818723c */ /* 0x000fe20000041818 */
[----:B------:R-:W-:-:S02]  /*24d0*/  FSEL R123, R67, -INF , !P3 ;  /* 0xff800000437b7808 */ /* 0x000fc40005800000 */
[CC--:B------:R-:W-:Y:S02]  /*24e0*/  ISETP.GE.AND P6, PT, R81.reuse, R149.reuse, PT ;  /* 0x000000955100720c */ /* 0x0c0fe40003fc6270 */
[-C--:B------:R-:W-:Y:S02]  /*24f0*/  ISETP.GE.AND P1, PT, R81, R164.reuse, PT ;  /* 0x000000a45100720c */ /* 0x080fe40003f26270 */
[----:B------:R-:W-:Y:S01]  /*2500*/  ISETP.GE.AND P3, PT, R69, R149, PT ;  /* 0x000000954500720c */ /* 0x000fe20003f66270 */
[C---:B--2---:R-:W-:Y:S01]  /*2510*/  HMMA.16816.F32.BF16 R8, R136.reuse, R76, R8 ;  /* 0x0000004c8808723c */ /* 0x044fe20000041808 */
[----:B------:R-:W-:Y:S02]  /*2520*/  FSEL R200, R71, -INF , !P1 ;  /* 0xff80000047c87808 */ /* 0x000fe40004800000 */
[----:B------:R-:W-:Y:S01]  /*2530*/  FSEL R184, R65, -INF , !P6 ;  /* 0xff80000041b87808 */ /* 0x000fe20007000000 */
[----:B------:R-:W-:Y:S01]  /*2540*/  VIADD R65, R171, 0x50 ;  /* 0x00000050ab417836 */ /* 0x000fe20000000000 */
[----:B------:R-:W-:Y:S01]  /*2550*/  FSEL R120, R61, -INF , !P3 ;  /* 0xff8000003d787808 */ /* 0x000fe20005800000 */
[----:B------:R-:W-:Y:S01]  /*2560*/  VIADD R61, R171, 0x51 ;  /* 0x00000051ab3d7836 */ /* 0x000fe20000000000 */
[----:B------:R-:W-:Y:S01]  /*2570*/  ISETP.GE.AND P4, PT, R73, R164, PT ;  /* 0x000000a44900720c */ /* 0x000fe20003f86270 */
[----:B------:R-:W-:Y:S01]  /*2580*/  HMMA.16816.F32.BF16 R4, R136, R78, R4 ;  /* 0x0000004e8804723c */ /* 0x000fe20000041804 */
[----:B------:R-:W-:-:S02]  /*2590*/  ISETP.GE.AND P1, PT, R69, R2, PT ;  /* 0x000000024500720c */ /* 0x000fc40003f26270 */
[----:B------:R-:W-:Y:S02]  /*25a0*/  FSEL R121, R66, -INF , !P5 ;  /* 0xff80000042797808 */ /* 0x000fe40006800000 */
[----:B------:R-:W-:Y:S02]  /*25b0*/  FSEL R105, R63, -INF , !P1 ;  /* 0xff8000003f697808 */ /* 0x000fe40004800000 */
[----:B------:R-:W-:Y:S01]  /*25c0*/  FSEL R178, R58, -INF , !P4 ;  /* 0xff8000003ab27808 */ /* 0x000fe20006000000 */
[----:B------:R-:W-:Y:S01]  /*25d0*/  HMMA.16816.F32.BF16 R20, R136, R86, R20 ;  /* 0x000000568814723c */ /* 0x000fe20000041814 */
[-C--:B------:R-:W-:Y:S02]  /*25e0*/  ISETP.GE.AND P5, PT, R73, R194.reuse, PT ;  /* 0x000000c24900720c */ /* 0x080fe40003fa6270 */
[----:B------:R-:W-:Y:S02]  /*25f0*/  ISETP.GE.AND P6, PT, R69, R194, PT ;  /* 0x000000c24500720c */ /* 0x000fe40003fc6270 */
[----:B------:R-:W-:-:S02]  /*2600*/  ISETP.GE.AND P1, PT, R65, R149, PT ;  /* 0x000000954100720c */ /* 0x000fc40003f26270 */
[-C--:B------:R-:W-:Y:S01]  /*2610*/  ISETP.GE.AND P4, PT, R61, R149.reuse, PT ;  /* 0x000000953d00720c */ /* 0x080fe20003f86270 */
[C---:B------:R-:W-:Y:S01]  /*2620*/  HMMA.16816.F32.BF16 R12, R140.reuse, R76, R12 ;  /* 0x0000004c8c0c723c */ /* 0x040fe2000004180c */
[----:B------:R-:W-:Y:S02]  /*2630*/  FSEL R202, R70, -INF , !P0 ;  /* 0xff80000046ca7808 */ /* 0x000fe40004000000 */
[----:B------:R-:W-:Y:S02]  /*2640*/  ISETP.GE.AND P0, PT, R73, R149, PT ;  /* 0x000000954900720c */ /* 0x000fe40003f06270 */
[----:B------:R-:W-:Y:S02]  /*2650*/  FSEL R190, R56, -INF , !P5 ;  /* 0xff80000038be7808 */ /* 0x000fe40006800000 */
[----:B------:R-:W-:Y:S01]  /*2660*/  FSEL R192, R57, -INF , !P6 ;  /* 0xff80000039c07808 */ /* 0x000fe20007000000 */
[----:B------:R-:W-:Y:S01]  /*2670*/  VIADD R57, R171, 0x60 ;  /* 0x00000060ab397836 */ /* 0x000fe20000000000 */
[----:B------:R-:W-:Y:S01]  /*2680*/  FSEL R90, R44, -INF , !P1 ;  /* 0xff8000002c5a7808 */ /* 0x000fe20004800000 */
[----:B------:R-:W-:Y:S01]  /*2690*/  HMMA.16816.F32.BF16 R32, R140, R94, R32 ;  /* 0x0000005e8c20723c */ /* 0x000fe20000041820 */
[----:B------:R-:W-:Y:S01]  /*26a0*/  FSEL R92, R45, -INF , !P4 ;  /* 0xff8000002d5c7808 */ /* 0x000fe20006000000 */
[----:B------:R-:W-:Y:S01]  /*26b0*/  VIADD R45, R171, 0x61 ;  /* 0x00000061ab2d7836 */ /* 0x000fe20000000000 */
[----:B------:R-:W-:-:S02]  /*26c0*/  ISETP.GE.AND P5, PT, R65, R164, PT ;  /* 0x000000a44100720c */ /* 0x000fc40003fa6270 */
[C---:B------:R-:W-:Y:S02]  /*26d0*/  ISETP.GE.AND P6, PT, R61.reuse, R194, PT ;  /* 0x000000c23d00720c */ /* 0x040fe40003fc6270 */
[-C--:B------:R-:W-:Y:S01]  /*26e0*/  ISETP.GE.AND P1, PT, R61, R164.reuse, PT ;  /* 0x000000a43d00720c */ /* 0x080fe20003f26270 */
[C---:B------:R-:W-:Y:S01]  /*26f0*/  HMMA.16816.F32.BF16 R16, R140.reuse, R86, R16 ;  /* 0x000000568c10723c */ /* 0x040fe20000041810 */
[----:B------:R-:W-:Y:S02]  /*2700*/  FSEL R114, R60, -INF , !P0 ;  /* 0xff8000003c727808 */ /* 0x000fe40004000000 */
[----:B------:R-:W-:Y:S02]  /*2710*/  ISETP.GE.AND P0, PT, R69, R164, PT ;  /* 0x000000a44500720c */ /* 0x000fe40003f06270 */
[----:B------:R-:W-:Y:S01]  /*2720*/  FSEL R168, R41, -INF , !P6 ;  /* 0xff80000029a87808 */ /* 0x000fe20007000000 */
[----:B------:R-:W-:Y:S01]  /*2730*/  VIADD R41, R171, 0x70 ;  /* 0x00000070ab297836 */ /* 0x000fe20000000000 */
[----:B------:R-:W-:Y:S01]  /*2740*/  FSEL R122, R42, -INF , !P5 ;  /* 0xff8000002a7a7808 */ /* 0x000fe20006800000 */
[----:B------:R-:W-:Y:S01]  /*2750*/  HMMA.16816.F32.BF16 R144, R140, R78, R144 ;  /* 0x0000004e8c90723c */ /* 0x000fe20000041890 */
[----:B------:R-:W-:Y:S01]  /*2760*/  FSEL R124, R43, -INF , !P1 ;  /* 0xff8000002b7c7808 */ /* 0x000fe20004800000 */
[----:B------:R-:W-:Y:S01]  /*2770*/  BAR.SYNC.DEFER_BLOCKING 0x0 ;  /* 0x0000000000007b1d */ /* 0x000fe20000010000 */
[----:B------:R-:W-:-:S02]  /*2780*/  ISETP.GE.AND P5, PT, R45, R149, PT ;  /* 0x000000952d00720c */ /* 0x000fc40003fa6270 */
[-C--:B------:R-:W-:Y:S02]  /*2790*/  ISETP.GE.AND P1, PT, R45, R2.reuse, PT ;  /* 0x000000022d00720c */ /* 0x080fe40003f26270 */
[----:B------:R-:W-:Y:S02]  /*27a0*/  FSEL R176, R64, -INF , !P2 ;  /* 0xff80000040b07808 */ /* 0x000fe40005000000 */
[----:B------:R-:W-:Y:S02]  /*27b0*/  FSEL R182, R59, -INF , !P0 ;  /* 0xff8000003bb67808 */ /* 0x000fe40004000000 */
[-C--:B------:R-:W-:Y:S02]  /*27c0*/  ISETP.GE.AND P2, PT, R73, R2.reuse, PT ;  /* 0x000000024900720c */ /* 0x080fe40003f46270 */
[-C--:B------:R-:W-:Y:S02]  /*27d0*/  ISETP.GE.AND P3, PT, R65, R2.reuse, PT ;  /* 0x000000024100720c */ /* 0x080fe40003f66270 */
[----:B------:R-:W-:-:S02]  /*27e0*/  ISETP.GE.AND P0, PT, R61, R2, PT ;  /* 0x000000023d00720c */ /* 0x000fc40003f06270 */
[----:B------:R-:W-:Y:S01]  /*27f0*/  FSEL R102, R29, -INF , !P5 ;  /* 0xff8000001d667808 */ /* 0x000fe20006800000 */
[----:B------:R-:W-:Y:S01]  /*2800*/  VIADD R29, R171, 0x71 ;  /* 0x00000071ab1d7836 */ /* 0x000fe20000000000 */
[----:B------:R-:W-:Y:S01]  /*2810*/  FSEL R83, R31, -INF , !P1 ;  /* 0xff8000001f537808 */ /* 0x000fe20004800000 */
[----:B------:R-:W-:Y:S01]  /*2820*/  VIADD R31, R171, 0x68 ;  /* 0x00000068ab1f7836 */ /* 0x000fe20000000000 */
[-C--:B------:R-:W-:Y:S02]  /*2830*/  ISETP.GE.AND P6, PT, R45, R194.reuse, PT ;  /* 0x000000c22d00720c */ /* 0x080fe40003fc6270 */
[----:B------:R-:W-:Y:S02]  /*2840*/  ISETP.GE.AND P1, PT, R41, R194, PT ;  /* 0x000000c22900720c */ /* 0x000fe40003f26270 */
[----:B------:R-:W-:Y:S02]  /*2850*/  FSEL R103, R62, -INF , !P2 ;  /* 0xff8000003e677808 */ /* 0x000fe40005000000 */
[----:B------:R-:W-:-:S02]  /*2860*/  FSEL R89, R46, -INF , !P3 ;  /* 0xff8000002e597808 */ /* 0x000fc40005800000 */
[----:B------:R-:W-:Y:S02]  /*2870*/  FSEL R91, R47, -INF , !P0 ;  /* 0xff8000002f5b7808 */ /* 0x000fe40004000000 */
[----:B------:R-:W-:Y:S02]  /*2880*/  ISETP.GE.AND P2, PT, R65, R194, PT ;  /* 0x000000c24100720c */ /* 0x000fe40003f46270 */
[C---:B------:R-:W-:Y:S02]  /*2890*/  ISETP.GE.AND P0, PT, R57.reuse, R149, PT ;  /* 0x000000953900720c */ /* 0x040fe40003f06270 */
[C---:B------:R-:W-:Y:S02]  /*28a0*/  ISETP.GE.AND P3, PT, R57.reuse, R2, PT ;  /* 0x000000023900720c */ /* 0x040fe40003f66270 */
[----:B------:R-:W-:Y:S02]  /*28b0*/  ISETP.GE.AND P4, PT, R57, R194, PT ;  /* 0x000000c23900720c */ /* 0x000fe40003f86270 */
[----:B------:R-:W-:Y:S01]  /*28c0*/  FSEL R104, R25, -INF , !P6 ;  /* 0xff80000019687808 */ /* 0x000fe20007000000 */
[----:B------:R-:W-:Y:S01]  /*28d0*/  VIADD R25, R171, 0x48 ;  /* 0x00000048ab197836 */ /* 0x000fe20000000000 */
[----:B------:R-:W-:-:S02]  /*28e0*/  FSEL R68, R8, -INF , !P1 ;  /* 0xff80000008447808 */ /* 0x000fc40004800000 */
[-C--:B------:R-:W-:Y:S02]  /*28f0*/  ISETP.GE.AND P1, PT, R29, R164.reuse, PT ;  /* 0x000000a41d00720c */ /* 0x080fe40003f26270 */
[----:B------:R-:W-:Y:S02]  /*2900*/  FSEL R130, R40, -INF , !P2 ;  /* 0xff80000028827808 */ /* 0x000fe40005000000 */
[----:B------:R-:W-:Y:S02]  /*2910*/  FSEL R100, R28, -INF , !P0 ;  /* 0xff8000001c647808 */ /* 0x000fe40004000000 */
[----:B------:R-:W-:Y:S02]  /*2920*/  FSEL R85, R30, -INF , !P3 ;  /* 0xff8000001e557808 */ /* 0x000fe40005800000 */
[----:B------:R-:W-:Y:S02]  /*2930*/  FSEL R96, R24, -INF , !P4 ;  /* 0xff80000018607808 */ /* 0x000fe40006000000 */
[----:B------:R-:W-:-:S02]  /*2940*/  ISETP.GE.AND P2, PT, R57, R164, PT ;  /* 0x000000a43900720c */ /* 0x000fc40003f46270 */
[----:B------:R-:W-:Y:S02]  /*2950*/  ISETP.GE.AND P0, PT, R45, R164, PT ;  /* 0x000000a42d00720c */ /* 0x000fe40003f06270 */
[C---:B------:R-:W-:Y:S02]  /*2960*/  ISETP.GE.AND P5, PT, R41.reuse, R149, PT ;  /* 0x000000952900720c */ /* 0x040fe40003fa6270 */
[C---:B------:R-:W-:Y:S02]  /*2970*/  ISETP.GE.AND P3, PT, R41.reuse, R2, PT ;  /* 0x000000022900720c */ /* 0x040fe40003f66270 */
[----:B------:R-:W-:Y:S01]  /*2980*/  ISETP.GE.AND P4, PT, R41, R164, PT ;  /* 0x000000a42900720c */ /* 0x000fe20003f86270 */
[----:B------:R-:W-:Y:S01]  /*2990*/  VIADD R41, R171, 0x49 ;  /* 0x00000049ab297836 */ /* 0x000fe20000000000 */
[-C--:B------:R-:W-:Y:S02]  /*29a0*/  ISETP.GE.AND P6, PT, R29, R194.reuse, PT ;  /* 0x000000c21d00720c */ /* 0x080fe40003fc6270 */
[----:B------:R-:W-:Y:S01]  /*29b0*/  FSEL R57, R11, -INF , !P1 ;  /* 0xff8000000b397808 */ /* 0x000fe20004800000 */
[----:B------:R-:W-:Y:S01]  /*29c0*/  VIADD R11, R171, 0x79 ;  /* 0x00000079ab0b7836 */ /* 0x000fe20000000000 */
[----:B------:R-:W-:-:S02]  /*29d0*/  ISETP.GE.AND P1, PT, R25, R194, PT ;  /* 0x000000c21900720c */ /* 0x000fc40003f26270 */
[----:B------:R-:W-:Y:S02]  /*29e0*/  FSEL R88, R26, -INF , !P2 ;  /* 0xff8000001a587808 */ /* 0x000fe40005000000 */
[----:B------:R-:W-:Y:S01]  /*29f0*/  FSEL R84, R27, -INF , !P0 ;  /* 0xff8000001b547808 */ /* 0x000fe20004000000 */
[----:B------:R-:W-:Y:S01]  /*2a00*/  VIADD R27, R171, 0x69 ;  /* 0x00000069ab1b7836 */ /* 0x000fe20000000000 */
[C---:B------:R-:W-:Y:S02]  /*2a10*/  ISETP.GE.AND P0, PT, R29.reuse, R149, PT ;  /* 0x000000951d00720c */ /* 0x040fe40003f06270 */
[----:B------:R-:W-:Y:S01]  /*2a20*/  ISETP.GE.AND P2, PT, R29, R2, PT ;  /* 0x000000021d00720c */ /* 0x000fe20003f46270 */
[----:B------:R-:W-:Y:S01]  /*2a30*/  VIADD R29, R171, 0x58 ;  /* 0x00000058ab1d7836 */ /* 0x000fe20000000000 */
[----:B------:R-:W-:Y:S01]  /*2a40*/  FSEL R73, R9, -INF , !P6 ;  /* 0xff80000009497808 */ /* 0x000fe20007000000 */
[----:B------:R-:W-:Y:S01]  /*2a50*/  VIADD R9, R171, 0x59 ;  /* 0x00000059ab097836 */ /* 0x000fe20000000000 */
[----:B------:R-:W-:-:S02]  /*2a60*/  FSEL R66, R10, -INF , !P4 ;  /* 0xff8000000a427808 */ /* 0x000fc40006000000 */
[----:B------:R-:W-:Y:S02]  /*2a70*/  ISETP.GE.AND P4, PT, R25, R164, PT ;  /* 0x000000a41900720c */ /* 0x000fe40003f86270 */
[C---:B------:R-:W-:Y:S02]  /*2a80*/  ISETP.GE.AND P6, PT, R41.reuse, R194, PT ;  /* 0x000000c22900720c */ /* 0x040fe40003fc6270 */
[----:B------:R-:W-:Y:S02]  /*2a90*/  FSEL R181, R52, -INF , !P1 ;  /* 0xff80000034b57808 */ /* 0x000fe40004800000 */
[----:B------:R-:W-:Y:S02]  /*2aa0*/  ISETP.GE.AND P1, PT, R41, R164, PT ;  /* 0x000000a42900720c */ /* 0x000fe40003f26270 */
[----:B------:R-:W-:Y:S02]  /*2ab0*/  FSEL R246, R54, -INF , !P4 ;  /* 0xff80000036f67808 */ /* 0x000fe40006000000 */
[----:B------:R-:W-:-:S02]  /*2ac0*/  FSEL R250, R53, -INF , !P6 ;  /* 0xff80000035fa7808 */ /* 0x000fc40007000000 */
[-C--:B------:R-:W-:Y:S02]  /*2ad0*/  ISETP.GE.AND P4, PT, R29, R194.reuse, PT ;  /* 0x000000c21d00720c */ /* 0x080fe40003f86270 */
[----:B------:R-:W-:Y:S02]  /*2ae0*/  FSEL R242, R55, -INF , !P1 ;  /* 0xff80000037f27808 */ /* 0x000fe40004800000 */
[----:B------:R-:W-:Y:S02]  /*2af0*/  ISETP.GE.AND P6, PT, R9, R194, PT ;  /* 0x000000c20900720c */ /* 0x000fe40003fc6270 */
[----:B------:R-:W-:Y:S02]  /*2b00*/  ISETP.GE.AND P1, PT, R29, R164, PT ;  /* 0x000000a41d00720c */ /* 0x000fe40003f26270 */
[----:B------:R-:W-:Y:S02]  /*2b10*/  FSEL R198, R36, -INF , !P4 ;  /* 0xff80000024c67808 */ /* 0x000fe40006000000 */
[----:B------:R-:W-:-:S02]  /*2b20*/  FSEL R188, R37, -INF , !P6 ;  /* 0xff80000025bc7808 */ /* 0x000fc40007000000 */
[C---:B------:R-:W-:Y:S02]  /*2b30*/  ISETP.GE.AND P4, PT, R25.reuse, R149, PT ;  /* 0x000000951900720c */ /* 0x040fe40003f86270 */
[----:B------:R-:W-:Y:S02]  /*2b40*/  FSEL R180, R38, -INF , !P1 ;  /* 0xff80000026b47808 */ /* 0x000fe40004800000 */
[----:B------:R-:W-:Y:S01]  /*2b50*/  ISETP.GE.AND P6, PT, R25, R2, PT ;  /* 0x000000021900720c */ /* 0x000fe20003fc6270 */
[----:B------:R-:W-:Y:S01]  /*2b60*/  VIADD R25, R171, 0x78 ;  /* 0x00000078ab197836 */ /* 0x000fe20000000000 */
[----:B------:R-:W-:Y:S02]  /*2b70*/  ISETP.GE.AND P1, PT, R9, R164, PT ;  /* 0x000000a40900720c */ /* 0x000fe40003f26270 */
[----:B------:R-:W-:Y:S02]  /*2b80*/  FSEL R55, R13, -INF , !P0 ;  /* 0xff8000000d377808 */ /* 0x000fe40004000000 */
[----:B------:R-:W-:-:S02]  /*2b90*/  FSEL R186, R39, -INF , !P1 ;  /* 0xff80000027ba7808 */ /* 0x000fc40004800000 */
[-C--:B------:R-:W-:Y:S02]  /*2ba0*/  ISETP.GE.AND P1, PT, R25, R194.reuse, PT ;  /* 0x000000c21900720c */ /* 0x080fe40003f26270 */
[C---:B------:R-:W-:Y:S02]  /*2bb0*/  ISETP.GE.AND P0, PT, R27.reuse, R194, PT ;  /* 0x000000c21b00720c */ /* 0x040fe40003f06270 */
[----:B------:R-:W-:Y:S02]  /*2bc0*/  FSEL R80, R4, -INF , !P1 ;  /* 0xff80000004507808 */ /* 0x000fe40004800000 */
[----:B------:R-:W-:Y:S02]  /*2bd0*/  ISETP.GE.AND P1, PT, R27, R164, PT ;  /* 0x000000a41b00720c */ /* 0x000fe40003f26270 */
[----:B------:R-:W-:Y:S02]  /*2be0*/  FSEL R56, R12, -INF , !P5 ;  /* 0xff8000000c387808 */ /* 0x000fe40006800000 */
[----:B------:R-:W-:-:S02]  /*2bf0*/  FSEL R110, R23, -INF , !P1 ;  /* 0xff800000176e7808 */ /* 0x000fc40004800000 */
[----:B------:R-:W-:Y:S02]  /*2c00*/  ISETP.GE.AND P1, PT, R41, R149, PT ;  /* 0x000000952900720c */ /* 0x000fe40003f26270 */
[----:B------:R-:W-:Y:S02]  /*2c10*/  ISETP.GE.AND P5, PT, R31, R194, PT ;  /* 0x000000c21f00720c */ /* 0x000fe40003fa6270 */
[----:B------:R-:W-:Y:S02]  /*2c20*/  FSEL R177, R49, -INF , !P1 ;  /* 0xff80000031b17808 */ /* 0x000fe40004800000 */
[----:B------:R-:W-:Y:S02]  /*2c30*/  FSEL R116, R21, -INF , !P0 ;  /* 0xff80000015747808 */ /* 0x000fe40004000000 */
[----:B------:R-:W-:Y:S02]  /*2c40*/  ISETP.NE.AND P1, PT, R165, 0x1, PT ;  /* 0x00000001a500780c */ /* 0x000fe40003f25270 */
[----:B------:R-:W-:-:S02]  /*2c50*/  ISETP.GE.AND P0, PT, R31, R164, PT ;  /* 0x000000a41f00720c */ /* 0x000fc40003f06270 */
[----:B------:R-:W-:Y:S02]  /*2c60*/  FSEL R118, R20, -INF , !P5 ;  /* 0xff80000014767808 */ /* 0x000fe40006800000 */
[C---:B------:R-:W-:Y:S02]  /*2c70*/  ISETP.GE.AND P5, PT, R11.reuse, R194, PT ;  /* 0x000000c20b00720c */ /* 0x040fe40003fa6270 */
[----:B------:R-:W-:Y:S02]  /*2c80*/  FSEL R112, R22, -INF , !P0 ;  /* 0xff80000016707808 */ /* 0x000fe40004000000 */
[-C--:B------:R-:W-:Y:S02]  /*2c90*/  ISETP.GE.AND P0, PT, R11, R164.reuse, PT ;  /* 0x000000a40b00720c */ /* 0x080fe40003f06270 */
[----:B------:R-:W-:Y:S02]  /*2ca0*/  FSEL R76, R5, -INF , !P5 ;  /* 0xff800000054c7808 */ /* 0x000fe40006800000 */
[----:B------:R-:W-:-:S02]  /*2cb0*/  ISETP.GE.AND P5, PT, R25, R164, PT ;  /* 0x000000a41900720c */ /* 0x000fc40003fa6270 */
[----:B------:R-:W-:Y:S02]  /*2cc0*/  FSEL R74, R7, -INF , !P0 ;  /* 0xff800000074a7808 */ /* 0x000fe40004000000 */
[----:B------:R-:W-:Y:S02]  /*2cd0*/  ISETP.GE.AND P0, PT, R29, R149, PT ;  /* 0x000000951d00720c */ /* 0x000fe40003f06270 */
[----:B------:R-:W-:Y:S02]  /*2ce0*/  FSEL R70, R6, -INF , !P5 ;  /* 0xff80000006467808 */ /* 0x000fe40006800000 */
[----:B------:R-:W-:Y:S02]  /*2cf0*/  FSEL R185, R48, -INF , !P4 ;  /* 0xff80000030b97808 */ /* 0x000fe40006000000 */
[----:B------:R-:W-:Y:S02]  /*2d00*/  FSEL R171, R50, -INF , !P6 ;  /* 0xff80000032ab7808 */ /* 0x000fe40007000000 */
[----:B------:R-:W-:-:S02]  /*2d10*/  ISETP.GE.AND P5, PT, R41, R2, PT ;  /* 0x000000022900720c */ /* 0x000fc40003fa6270 */
[----:B------:R-:W-:Y:S02]  /*2d20*/  ISETP.GE.AND P4, PT, R29, R2, PT ;  /* 0x000000021d00720c */ /* 0x000fe40003f86270 */
[----:B------:R-:W-:Y:S02]  /*2d30*/  ISETP.GE.AND P6, PT, R9, R149, PT ;  /* 0x000000950900720c */ /* 0x000fe40003fc6270 */
[----:B------:R-:W-:Y:S01]  /*2d40*/  FSEL R206, R32, -INF , !P0 ;  /* 0xff80000020ce7808 */ /* 0x000fe20004000000 */
[----:B------:R-:W-:Y:S10]  /*2d50*/  @!P1 BRA `(.L_x_8) ;  /* 0x0000000000689947 */ /* 0x000ff40003800000 */
[----:B------:R-:W-:-:S04]  /*2d60*/  VIADD R6, R165, 0xfffffffe ;  /* 0xfffffffea5067836 */ /* 0x000fc80000000000 */
[C---:B------:R-:W-:Y:S02]  /*2d70*/  IMAD R5, R6.reuse, UR5, RZ ;  /* 0x0000000506057c24 */ /* 0x040fe4000f8e02ff */
[----:B------:R-:W-:-:S04]  /*2d80*/  IMAD.WIDE.U32 R6, R6, UR18, RZ ;  /* 0x0000001206067c25 */ /* 0x000fc8000f8e00ff */
[----:B------:R-:W-:Y:S01]  /*2d90*/  IMAD.IADD R5, R7, 0x1, R5 ;  /* 0x0000000107057824 */ /* 0x000fe200078e0205 */
[----:B------:R-:W-:-:S04]  /*2da0*/  LEA R20, P0, R6, R225, 0x1 ;  /* 0x000000e106147211 */ /* 0x000fc800078008ff */
[C---:B------:R-:W-:Y:S02]  /*2db0*/  LEA.HI.X R21, R6.reuse, R224, R5, 0x1, P0 ;  /* 0x000000e006157211 */ /* 0x040fe400000f0c05 */
[----:B------:R-:W-:-:S03]  /*2dc0*/  IADD3 R4, P0, PT, R6, UR23, RZ ;  /* 0x0000001706047c10 */ /* 0x000fc6000ff1e0ff */
[----:B------:R-:W-:Y:S01]  /*2dd0*/  @!PT LDS RZ, [RZ] ;  /* 0x00000000fffff984 */ /* 0x000fe20000000800 */
[----:B------:R-:W-:Y:S01]  /*2de0*/  @!PT LDS RZ, [RZ] ;  /* 0x00000000fffff984 */ /* 0x000fe20000000800 */
[----:B------:R-:W-:Y:S01]  /*2df0*/  @!PT LDS RZ, [RZ] ;  /* 0x00000000fffff984 */ /* 0x000fe20000000800 */
[----:B------:R1:W-:Y:S01]  /*2e00*/  LDGSTS.E.BYPASS.LTC128B.128 [R226+0x2000], desc[UR26][R20.64] ;  /* 0x0200000014e27fae */ /* 0x0003e2000b981a1a */
[----:B------:R-:W-:Y:S02]  /*2e10*/  IADD3.X R5, PT, PT, R5, UR22, RZ, P0, !PT ;  /* 0x0000001605057c10 */ /* 0x000fe400087fe4ff */
[----:B------:R-:W-:-:S04]  /*2e20*/  LEA R12, P0, R4, R225, 0x1 ;  /* 0x000000e1040c7211 */ /* 0x000fc800078008ff */
[C---:B------:R-:W-:Y:S02]  /*2e30*/  LEA.HI.X R13, R4.reuse, R224, R5, 0x1, P0 ;  /* 0x000000e0040d7211 */ /* 0x040fe400000f0c05 */
[----:B------:R-:W-:-:S03]  /*2e40*/  IADD3 R6, P0, PT, R4, UR23, RZ ;  /* 0x0000001704067c10 */ /* 0x000fc6000ff1e0ff */
[----:B------:R1:W-:Y:S01]  /*2e50*/  LDGSTS.E.BYPASS.LTC128B.128 [R226+0x2800], desc[UR26][R12.64] ;  /* 0x028000000ce27fae */ /* 0x0003e2000b981a1a */
[----:B------:R-:W-:Y:S02]  /*2e60*/  IADD3.X R7, PT, PT, R5, UR22, RZ, P0, !PT ;  /* 0x0000001605077c10 */ /* 0x000fe400087fe4ff */
[----:B------:R-:W-:-:S04]  /*2e70*/  IADD3 R4, P0, PT, R4, UR28, RZ ;  /* 0x0000001c04047c10 */ /* 0x000fc8000ff1e0ff */
[----:B------:R-:W-:Y:S02]  /*2e80*/  IADD3.X R5, PT, PT, R5, UR25, RZ, P0, !PT ;  /* 0x0000001905057c10 */ /* 0x000fe400087fe4ff */
[----:B------:R-:W-:-:S04]  /*2e90*/  LEA R22, P0, R6, R225, 0x1 ;  /* 0x000000e106167211 */ /* 0x000fc800078008ff */
[----:B------:R-:W-:Y:S02]  /*2ea0*/  LEA.HI.X R23, R6, R224, R7, 0x1, P0 ;  /* 0x000000e006177211 */ /* 0x000fe400000f0c07 */
[----:B------:R-:W-:-:S03]  /*2eb0*/  LEA R6, P0, R4, R225, 0x1 ;  /* 0x000000e104067211 */ /* 0x000fc600078008ff */
[----:B------:R1:W-:Y:S01]  /*2ec0*/  LDGSTS.E.BYPASS.LTC128B.128 [R226+0x3000], desc[UR26][R22.64] ;  /* 0x0300000016e27fae */ /* 0x0003e2000b981a1a */
[----:B------:R-:W-:-:S05]  /*2ed0*/  LEA.HI.X R7, R4, R224, R5, 0x1, P0 ;  /* 0x000000e004077211 */ /* 0x000fca00000f0c05 */
[----:B------:R1:W-:Y:S04]  /*2ee0*/  LDGSTS.E.BYPASS.LTC128B.128 [R226+0x3800], desc[UR26][R6.64] ;  /* 0x0380000006e27fae */ /* 0x0003e8000b981a1a */
[----:B------:R-:W0:Y:S02]  /*2ef0*/  LDGDEPBAR ;  /* 0x00000000000079af */ /* 0x000e240000000000 */
.L_x_8:
[----:B------:R-:W-:Y:S01]  /*2f00*/  FMNMX3.FTZ R5, R148, R152, R158, !PT ;  /* 0x0000009894057276 */ /* 0x000fe2000781009e */
[----:B------:R-:W2:Y:S01]  /*2f10*/  LDCU UR8, c[0x0][0x45c] ;  /* 0x00008b80ff0877ac */ /* 0x000ea20008000800 */
[----:B------:R-:W-:Y:S02]  /*2f20*/  FMNMX3.FTZ R4, R150, R216, R151, !PT ;  /* 0x000000d896047276 */ /* 0x000fe40007810097 */
[----:B------:R-:W-:Y:S02]  /*2f30*/  FMNMX3.FTZ R5, R5, R197, R214, !PT ;  /* 0x000000c505057276 */ /* 0x000fe400078100d6 */
[----:B------:R-:W-:Y:S02]  /*2f40*/  FMNMX3.FTZ R4, R4, R201, R132, !PT ;  /* 0x000000c904047276 */ /* 0x000fe40007810084 */
[----:B------:R-:W-:Y:S02]  /*2f50*/  FMNMX3.FTZ R5, R5, R236, R173, !PT ;  /* 0x000000ec05057276 */ /* 0x000fe400078100ad */
[----:B-1----:R-:W-:-:S02]  /*2f60*/  FMNMX3.FTZ R6, R4, R133, R199, !PT ;  /* 0x0000008504067276 */ /* 0x002fc400078100c7 */
[----:B------:R-:W-:Y:S02]  /*2f70*/  FMNMX3.FTZ R7, R5, R179, R106, !PT ;  /* 0x000000b305077276 */ /* 0x000fe4000781006a */
[----:B------:R-:W-:Y:S02]  /*2f80*/  FMNMX3.FTZ R5, R6, R203, R175, !PT ;  /* 0x000000cb06057276 */ /* 0x000fe400078100af */
[----:B------:R-:W-:Y:S02]  /*2f90*/  FMNMX3.FTZ R7, R7, R108, R126, !PT ;  /* 0x0000006c07077276 */ /* 0x000fe4000781007e */
[----:B------:R-:W-:Y:S02]  /*2fa0*/  FMNMX3.FTZ R5, R5, R187, R252, !PT ;  /* 0x000000bb05057276 */ /* 0x000fe400078100fc */
[----:B------:R-:W-:Y:S02]  /*2fb0*/  FMNMX3.FTZ R7, R7, R208, R128, !PT ;  /* 0x000000d007077276 */ /* 0x000fe40007810080 */
[----:B------:R-:W-:-:S02]  /*2fc0*/  ISETP.GE.AND P0, PT, R31, R149, PT ;  /* 0x000000951f00720c */ /* 0x000fc40003f06270 */
[----:B------:R-:W-:Y:S02]  /*2fd0*/  FMNMX3.FTZ R5, R5, R183, R212, !PT ;  /* 0x000000b705057276 */ /* 0x000fe400078100d4 */
[----:B------:R-:W-:Y:S02]  /*2fe0*/  FMNMX3.FTZ R4, R191, R156, R193, !PT ;  /* 0x0000009cbf047276 */ /* 0x000fe400078100c1 */
[----:B------:R-:W-:Y:S02]  /*2ff0*/  FMNMX3.FTZ R7, R7, R170, R176, !PT ;  /* 0x000000aa07077276 */ /* 0x000fe400078100b0 */
[----:B------:R-:W-:Y:S02]  /*3000*/  FMNMX3.FTZ R10, R157, R155, R159, !PT ;  /* 0x0000009b9d0a7276 */ /* 0x000fe4000781009f */
[----:B------:R-:W-:Y:S02]  /*3010*/  FSEL R196, R16, -INF , !P0 ;  /* 0xff80000010c47808 */ /* 0x000fe40004000000 */
[----:B------:R-:W-:-:S02]  /*3020*/  ISETP.GE.AND P0, PT, R9, R2, PT ;  /* 0x000000020900720c */ /* 0x000fc40003f06270 */
[----:B------:R-:W-:Y:S02]  /*3030*/  FMNMX3.FTZ R5, R5, R210, R232, !PT ;  /* 0x000000d205057276 */ /* 0x000fe400078100e8 */
[----:B------:R-:W-:Y:S02]  /*3040*/  FMNMX3.FTZ R9, R4, R195, R154, !PT ;  /* 0x000000c304097276 */ /* 0x000fe4000781009a */
[----:B------:R-:W-:Y:S02]  /*3050*/  FMNMX3.FTZ R7, R7, R184, R114, !PT ;  /* 0x000000b807077276 */ /* 0x000fe40007810072 */
[----:B------:R-:W-:Y:S02]  /*3060*/  FMNMX3.FTZ R10, R10, R163, R131, !PT ;  /* 0x000000a30a0a7276 */ /* 0x000fe40007810083 */
[----:B------:R-:W-:Y:S02]  /*3070*/  FMNMX3.FTZ R5, R5, R234, R190, !PT ;  /* 0x000000ea05057276 */ /* 0x000fe400078100be */
[----:B------:R-:W-:-:S02]  /*3080*/  FMNMX3.FTZ R9, R9, R162, R160, !PT ;  /* 0x000000a209097276 */ /* 0x000fc400078100a0 */
[----:B------:R-:W-:Y:S02]  /*3090*/  FMNMX3.FTZ R7, R7, R120, R185, !PT ;  /* 0x0000007807077276 */ /* 0x000fe400078100b9 */
[----:B------:R-:W-:Y:S02]  /*30a0*/  FMNMX3.FTZ R10, R10, R129, R167, !PT ;  /* 0x000000810a0a7276 */ /* 0x000fe400078100a7 */
[----:B------:R-:W-:Y:S02]  /*30b0*/  FMNMX3.FTZ R5, R5, R192, R181, !PT ;  /* 0x000000c005057276 */ /* 0x000fe400078100b5 */
[----:B------:R-:W-:Y:S02]  /*30c0*/  FMNMX3.FTZ R9, R9, R161, R240, !PT ;  /* 0x000000a109097276 */ /* 0x000fe400078100f0 */
[----:B------:R-:W-:Y:S02]  /*30d0*/  FMNMX3.FTZ R7, R7, R177, R90, !PT ;  /* 0x000000b107077276 */ /* 0x000fe4000781005a */
[----:B------:R-:W-:-:S02]  /*30e0*/  FMNMX3.FTZ R10, R10, R169, R107, !PT ;  /* 0x000000a90a0a7276 */ /* 0x000fc4000781006b */
[----:B------:R-:W-:Y:S02]  /*30f0*/  FMNMX3.FTZ R5, R5, R250, R130, !PT ;  /* 0x000000fa05057276 */ /* 0x000fe40007810082 */
[----:B------:R-:W-:Y:S02]  /*3100*/  FSEL R204, R33, -INF , !P6 ;  /* 0xff80000021cc7808 */ /* 0x000fe40007000000 */
        /* <DEDUP_REMOVED lines=14> */
[----:B------:R-:W-:Y:S02]  /*31f0*/  FSEL R82, R144, -INF , !P6 ;  /* 0xff80000090527808 */ /* 0x000fe40007000000 */
[----:B------:R-:W-:-:S02]  /*3200*/  FMNMX3.FTZ R5, R5, R104, R118, !PT ;  /* 0x0000006805057276 */ /* 0x000fc40007810076 */
[----:B------:R-:W-:Y:S02]  /*3210*/  ISETP.GE.AND P6, PT, R11, R149, PT ;  /* 0x000000950b00720c */ /* 0x000fe40003fc6270 */
[----:B------:R-:W-:Y:S02]  /*3220*/  FMNMX3.FTZ R9, R9, R200, R178, !PT ;  /* 0x000000c809097276 */ /* 0x000fe400078100b2 */
[----:B------:R-:W-:Y:S02]  /*3230*/  FMNMX3.FTZ R7, R7, R194, R56, !PT ;  /* 0x000000c207077276 */ /* 0x000fe40007810038 */
[----:B------:R-:W-:Y:S02]  /*3240*/  FMNMX3.FTZ R10, R10, R123, R103, !PT ;  /* 0x0000007b0a0a7276 */ /* 0x000fe40007810067 */
[----:B------:R-:W-:Y:S02]  /*3250*/  FMNMX3.FTZ R5, R5, R116, R68, !PT ;  /* 0x0000007405057276 */ /* 0x000fe40007810044 */
[----:B------:R-:W-:-:S02]  /*3260*/  FSEL R78, R145, -INF , !P6 ;  /* 0xff800000914e7808 */ /* 0x000fc40007000000 */
[----:B------:R-:W-:Y:S02]  /*3270*/  FMNMX3.FTZ R9, R9, R182, R246, !PT ;  /* 0x000000b609097276 */ /* 0x000fe400078100f6 */
[----:B------:R-:W-:Y:S02]  /*3280*/  FMNMX3.FTZ R7, R7, R55, R82, !PT ;  /* 0x0000003707077276 */ /* 0x000fe40007810052 */
[----:B------:R-:W-:Y:S02]  /*3290*/  FSEL R189, R51, -INF , !P5 ;  /* 0xff80000033bd7808 */ /* 0x000fe40006800000 */
[----:B------:R-:W-:Y:S02]  /*32a0*/  FMNMX3.FTZ R10, R10, R105, R171, !PT ;  /* 0x000000690a0a7276 */ /* 0x000fe400078100ab */
[----:B------:R-:W-:Y:S02]  /*32b0*/  FMNMX3.FTZ R5, R5, R73, R80, !PT ;  /* 0x0000004905057276 */ /* 0x000fe40007810050 */
[----:B------:R-:W-:-:S02]  /*32c0*/  FMNMX3.FTZ R9, R9, R242, R122, !PT ;  /* 0x000000f209097276 */ /* 0x000fc4000781007a */
[----:B------:R-:W-:Y:S02]  /*32d0*/  FMNMX.FTZ R4, R78, R7, !PT ;  /* 0x000000074e047209 */ /* 0x000fe40007810000 */
[----:B------:R-:W-:Y:S02]  /*32e0*/  FSEL R125, R34, -INF , !P4 ;  /* 0xff800000227d7808 */ /* 0x000fe40006000000 */
[----:B------:R-:W-:Y:S02]  /*32f0*/  FMNMX3.FTZ R10, R10, R189, R89, !PT ;  /* 0x000000bd0a0a7276 */ /* 0x000fe40007810059 */
[----:B------:R-:W-:Y:S02]  /*3300*/  FMNMX3.FTZ R9, R9, R124, R180, !PT ;  /* 0x0000007c09097276 */ /* 0x000fe400078100b4 */
[----:B------:R-:W-:Y:S02]  /*3310*/  FMNMX.FTZ R6, R76, R5, !PT ;  /* 0x000000054c067209 */ /* 0x000fe40007810000 */
[----:B------:R-:W-:Y:S01]  /*3320*/  ISETP.GE.AND P6, PT, R31, R2, PT ;  /* 0x000000021f00720c */ /* 0x000fe20003fc6270 */
[----:B------:R-:W1:Y:S01]  /*3330*/  SHFL.BFLY PT, R5, R4, 0x2, 0x1f ;  /* 0x0c401f0004057f89 */ /* 0x000e6200000e0000 */
[----:B------:R-:W-:-:S02]  /*3340*/  FSEL R127, R35, -INF , !P0 ;  /* 0xff800000237f7808 */ /* 0x000fc40004000000 */
[----:B------:R-:W-:Y:S01]  /*3350*/  FMNMX3.FTZ R10, R10, R91, R125, !PT ;  /* 0x0000005b0a0a7276 */ /* 0x000fe2000781007d */
[----:B------:R-:W3:Y:S01]  /*3360*/  SHFL.BFLY PT, R7, R6, 0x2, 0x1f ;  /* 0x0c401f0006077f89 */ /* 0x000ee200000e0000 */
[----:B------:R-:W-:Y:S02]  /*3370*/  FMNMX3.FTZ R9, R9, R186, R88, !PT ;  /* 0x000000ba09097276 */ /* 0x000fe40007810058 */
[----:B------:R-:W-:Y:S02]  /*3380*/  ISETP.GE.AND P4, PT, R27, R2, PT ;  /* 0x000000021b00720c */ /* 0x000fe40003f86270 */
[----:B------:R-:W-:Y:S02]  /*3390*/  FSEL R117, R18, -INF , !P6 ;  /* 0xff80000012757808 */ /* 0x000fe40007000000 */
[----:B------:R-:W-:Y:S02]  /*33a0*/  FMNMX3.FTZ R10, R10, R127, R85, !PT ;  /* 0x0000007f0a0a7276 */ /* 0x000fe40007810055 */
[----:B------:R-:W-:-:S02]  /*33b0*/  FMNMX3.FTZ R9, R9, R84, R112, !PT ;  /* 0x0000005409097276 */ /* 0x000fc40007810070 */
[----:B------:R-:W-:Y:S02]  /*33c0*/  ISETP.GE.AND P0, PT, R25, R2, PT ;  /* 0x000000021900720c */ /* 0x000fe40003f06270 */
[----:B------:R-:W-:Y:S02]  /*33d0*/  FSEL R115, R19, -INF , !P4 ;  /* 0xff80000013737808 */ /* 0x000fe40006000000 */
[----:B------:R-:W-:Y:S02]  /*33e0*/  FSEL R77, R14, -INF , !P3 ;  /* 0xff8000000e4d7808 */ /* 0x000fe40005800000 */
[----:B------:R-:W-:Y:S02]  /*33f0*/  FMNMX3.FTZ R10, R10, R83, R117, !PT ;  /* 0x000000530a0a7276 */ /* 0x000fe40007810075 */
[----:B------:R-:W-:Y:S02]  /*3400*/  FMNMX3.FTZ R9, R9, R110, R66, !PT ;  /* 0x0000006e09097276 */ /* 0x000fe40007810042 */
[----:B------:R-:W-:-:S02]  /*3410*/  ISETP.GE.AND P3, PT, R11, R2, PT ;  /* 0x000000020b00720c */ /* 0x000fc40003f66270 */
[----:B------:R-:W-:Y:S02]  /*3420*/  FSEL R75, R15, -INF , !P2 ;  /* 0xff8000000f4b7808 */ /* 0x000fe40005000000 */
[----:B------:R-:W-:Y:S02]  /*3430*/  FSEL R71, R146, -INF , !P0 ;  /* 0xff80000092477808 */ /* 0x000fe40004000000 */
[----:B------:R-:W-:Y:S02]  /*3440*/  FMNMX3.FTZ R10, R10, R115, R77, !PT ;  /* 0x000000730a0a7276 */ /* 0x000fe4000781004d */
[----:B------:R-:W-:Y:S02]  /*3450*/  FMNMX3.FTZ R9, R9, R57, R70, !PT ;  /* 0x0000003909097276 */ /* 0x000fe40007810046 */
[----:B------:R-:W-:Y:S02]  /*3460*/  FSEL R69, R147, -INF , !P3 ;  /* 0xff80000093457808 */ /* 0x000fe40005800000 */
[----:B------:R-:W-:-:S02]  /*3470*/  FMNMX3.FTZ R10, R10, R75, R71, !PT ;  /* 0x0000004b0a0a7276 */ /* 0x000fc40007810047 */
[----:B------:R-:W-:Y:S02]  /*3480*/  FMNMX.FTZ R8, R74, R9, !PT ;  /* 0x000000094a087209 */ /* 0x000fe40007810000 */
[----:B------:R-:W-:Y:S02]  /*3490*/  FMNMX.FTZ R10, R69, R10, !PT ;  /* 0x0000000a450a7209 */ /* 0x000fe40007810000 */
[----:B-1----:R-:W-:Y:S01]  /*34a0*/  FMNMX.FTZ R4, R4, R5, !PT ;  /* 0x0000000504047209 */ /* 0x002fe20007810000 */
[----:B------:R-:W1:Y:S01]  /*34b0*/  SHFL.BFLY PT, R9, R8, 0x2, 0x1f ;  /* 0x0c401f0008097f89 */ /* 0x000e6200000e0000 */
[----:B---3--:R-:W-:Y:S02]  /*34c0*/  FMNMX.FTZ R7, R6, R7, !PT ;  /* 0x0000000706077209 */ /* 0x008fe40007810000 */
[----:B------:R-:W-:Y:S01]  /*34d0*/  LOP3.LUT R218, R0, 0x120, R153, 0xf8, !PT ;  /* 0x0000012000da7812 */ /* 0x000fe200078ef899 */
[----:B------:R-:W3:Y:S01]  /*34e0*/  SHFL.BFLY PT, R5, R10, 0x2, 0x1f ;  /* 0x0c401f000a057f89 */ /* 0x000ee200000e0000 */
[----:B------:R-:W-:-:S02]  /*34f0*/  LOP3.LUT R233, R166, 0x20, RZ, 0xc0, !PT ;  /* 0x00000020a6e97812 */ /* 0x000fc400078ec0ff */
[----:B------:R-:W-:Y:S01]  /*3500*/  LEA R218, R218, UR4, 0x1 ;  /* 0x00000004dada7c11 */ /* 0x000fe2000f8e08ff */
[----:B------:R-:W4:Y:S04]  /*3510*/  SHFL.BFLY PT, R11, R4, 0x1, 0x1f ;  /* 0x0c201f00040b7f89 */ /* 0x000f2800000e0000 */
[----:B------:R-:W5:Y:S04]  /*3520*/  SHFL.BFLY PT, R2, R7, 0x1, 0x1f ;  /* 0x0c201f0007027f89 */ /* 0x000f6800000e0000 */
[----:B------:R-:W-:Y:S04]  /*3530*/  LDSM.16.MT88.4 R20, [R218+0x4400] ;  /* 0x00440000da14783b */ /* 0x000fe80000004200 */
[----:B------:R-:W-:Y:S01]  /*3540*/  LDSM.16.MT88.4 R16, [R218+0x4800] ;  /* 0x00480000da10783b */ /* 0x000fe20000004200 */
[----:B-1----:R-:W-:-:S02]  /*3550*/  FMNMX.FTZ R9, R8, R9, !PT ;  /* 0x0000000908097209 */ /* 0x002fc40007810000 */
[----:B---3--:R-:W-:-:S03]  /*3560*/  FMNMX.FTZ R5, R10, R5, !PT ;  /* 0x000000050a057209 */ /* 0x008fc60007810000 */
[----:B------:R-:W1:Y:S01]  /*3570*/  SHFL.BFLY PT, R6, R9, 0x1, 0x1f ;  /* 0x0c201f0009067f89 */ /* 0x000e6200000e0000 */
[----:B----4-:R-:W-:-:S03]  /*3580*/  FMNMX.FTZ R164, R4, R11, !PT ;  /* 0x0000000b04a47209 */ /* 0x010fc60007810000 */
[----:B------:R-:W3:Y:S01]  /*3590*/  SHFL.BFLY PT, R4, R5, 0x1, 0x1f ;  /* 0x0c201f0005047f89 */ /* 0x000ee200000e0000 */
[----:B-----5:R-:W-:Y:S01]  /*35a0*/  FMNMX.FTZ R2, R7, R2, !PT ;  /* 0x0000000207027209 */ /* 0x020fe20007810000 */
[C---:B--2---:R-:W-:Y:S01]  /*35b0*/  FMUL.FTZ R79, R164.reuse, UR8 ;  /* 0x00000008a44f7c20 */ /* 0x044fe20008410000 */
[----:B------:R-:W-:Y:S02]  /*35c0*/  FSETP.NEU.FTZ.AND P2, PT, R164, -INF , PT ;  /* 0xff800000a400780b */ /* 0x000fe40003f5d000 */
[C---:B------:R-:W-:Y:S01]  /*35d0*/  FSETP.NEU.FTZ.AND P0, PT, R2.reuse, -INF , PT ;  /* 0xff8000000200780b */ /* 0x040fe20003f1d000 */
[----:B------:R-:W-:Y:S01]  /*35e0*/  FMUL.FTZ R87, R2, UR8 ;  /* 0x0000000802577c20 */ /* 0x000fe20008410000 */
[----:B------:R-:W-:-:S04]  /*35f0*/  FSEL R79, R79, RZ, P2 ;  /* 0x000000ff4f4f7208 */ /* 0x000fc80001000000 */
[----:B------:R-:W-:Y:S01]  /*3600*/  FSEL R87, R87, RZ, P0 ;  /* 0x000000ff57577208 */ /* 0x000fe20000000000 */
[--C-:B------:R-:W-:Y:S01]  /*3610*/  FFMA.FTZ R58, R148, UR8, -R79.reuse ;  /* 0x00000008943a7c23 */ /* 0x100fe2000801084f */
[--C-:B------:R-:W-:Y:S01]  /*3620*/  FFMA.FTZ R67, R152, UR8, -R79.reuse ;  /* 0x0000000898437c23 */ /* 0x100fe2000801084f */
[--C-:B------:R-:W-:Y:S01]  /*3630*/  FFMA.FTZ R65, R158, UR8, -R79.reuse ;  /* 0x000000089e417c23 */ /* 0x100fe2000801084f */
[----:B------:R-:W-:Y:S01]  /*3640*/  FFMA.FTZ R54, R197, UR8, -R79 ;  /* 0x00000008c5367c23 */ /* 0x000fe2000801084f */
[--C-:B------:R-:W-:Y:S01]  /*3650*/  FFMA.FTZ R59, R216, UR8, -R87.reuse ;  /* 0x00000008d83b7c23 */ /* 0x100fe20008010857 */
[----:B------:R-:W-:Y:S01]  /*3660*/  IADD3 R216, PT, PT, R3, R218, RZ ;  /* 0x000000da03d87210 */ /* 0x000fe20007ffe0ff */
[--C-:B------:R-:W-:Y:S01]  /*3670*/  FFMA.FTZ R60, R150, UR8, -R87.reuse ;  /* 0x00000008963c7c23 */ /* 0x100fe20008010857 */
[----:B-1----:R-:W-:Y:S01]  /*3680*/  FMNMX.FTZ R0, R9, R6, !PT ;  /* 0x0000000609007209 */ /* 0x002fe20007810000 */
[--C-:B------:R-:W-:Y:S01]  /*3690*/  FFMA.FTZ R49, R151, UR8, -R87.reuse ;  /* 0x0000000897317c23 */ /* 0x100fe20008010857 */
[--C-:B------:R-:W-:Y:S01]  /*36a0*/  FFMA.FTZ R50, R201, UR8, -R87.reuse ;  /* 0x00000008c9327c23 */ /* 0x100fe20008010857 */
[----:B------:R-:W1:Y:S01]  /*36b0*/  LDSM.16.MT88.4 R148, [R218+0x4000] ;  /* 0x00400000da94783b */ /* 0x000e620000004200 */
[----:B---3--:R-:W-:Y:S01]  /*36c0*/  FMNMX.FTZ R3, R5, R4, !PT ;  /* 0x0000000405037209 */ /* 0x008fe20007810000 */
[C---:B------:R-:W-:Y:S01]  /*36d0*/  FMUL.FTZ R81, R0.reuse, UR8 ;  /* 0x0000000800517c20 */ /* 0x040fe20008410000 */
[----:B------:R-:W-:Y:S01]  /*36e0*/  FSETP.NEU.FTZ.AND P0, PT, R0, -INF , PT ;  /* 0xff8000000000780b */ /* 0x000fe20003f1d000 */
[----:B------:R-:W2:Y:S01]  /*36f0*/  LDSM.16.MT88.4 R4, [R216+0x4000] ;  /* 0x00400000d804783b */ /* 0x000ea20000004200 */
[----:B------:R-:W-:Y:S01]  /*3700*/  MUFU.EX2 R60, R60 ;  /* 0x0000003c003c7308 */ /* 0x000fe20000000800 */
[----:B------:R-:W-:Y:S01]  /*3710*/  FMUL.FTZ R72, R3, UR8 ;  /* 0x0000000803487c20 */ /* 0x000fe20008410000 */
[----:B------:R-:W-:Y:S01]  /*3720*/  FSEL R81, R81, RZ, P0 ;  /* 0x000000ff51517208 */ /* 0x000fe20000000000 */
[----:B------:R-:W3:Y:S01]  /*3730*/  LDSM.16.MT88.4 R12, [R216+0x4400] ;  /* 0x00440000d80c783b */ /* 0x000ee20000004200 */
[----:B------:R-:W-:Y:S01]  /*3740*/  FSETP.NEU.FTZ.AND P0, PT, R3, -INF , PT ;  /* 0xff8000000300780b */ /* 0x000fe20003f1d000 */
[----:B------:R-:W4:Y:S01]  /*3750*/  MUFU.EX2 R59, R59 ;  /* 0x0000003b003b7308 */ /* 0x000f220000000800 */
[----:B------:R-:W-:Y:S01]  /*3760*/  FFMA.FTZ R44, R132, UR8, -R87 ;  /* 0x00000008842c7c23 */ /* 0x000fe20008010857 */
[--C-:B------:R-:W-:Y:S01]  /*3770*/  FFMA.FTZ R62, R191, UR8, -R81.reuse ;  /* 0x00000008bf3e7c23 */ /* 0x100fe20008010851 */
[--C-:B------:R-:W-:Y:S01]  /*3780*/  FFMA.FTZ R61, R156, UR8, -R81.reuse ;  /* 0x000000089c3d7c23 */ /* 0x100fe20008010851 */
[--C-:B------:R-:W-:Y:S01]  /*3790*/  FFMA.FTZ R51, R193, UR8, -R81.reuse ;  /* 0x00000008c1337c23 */ /* 0x100fe20008010851 */
[----:B------:R-:W-:Y:S01]  /*37a0*/  FFMA.FTZ R42, R195, UR8, -R81 ;  /* 0x00000008c32a7c23 */ /* 0x000fe20008010851 */
[----:B------:R-:W-:Y:S01]  /*37b0*/  FSEL R72, R72, RZ, P0 ;  /* 0x000000ff48487208 */ /* 0x000fe20000000000 */
[----:B------:R-:W-:Y:S01]  /*37c0*/  MUFU.EX2 R49, R49 ;  /* 0x0000003100317308 */ /* 0x000fe20000000800 */
[--C-:B------:R-:W-:Y:S01]  /*37d0*/  FFMA.FTZ R37, R133, UR8, -R87.reuse ;  /* 0x0000000885257c23 */ /* 0x100fe20008010857 */
[--C-:B------:R-:W-:Y:S01]  /*37e0*/  FFMA.FTZ R38, R199, UR8, -R87.reuse ;  /* 0x00000008c7267c23 */ /* 0x100fe20008010857 */
[----:B------:R-:W-:Y:S01]  /*37f0*/  FFMA.FTZ R33, R203, UR8, -R87 ;  /* 0x00000008cb217c23 */ /* 0x000fe20008010857 */
[----:B------:R-:W5:Y:S01]  /*3800*/  MUFU.EX2 R50, R50 ;  /* 0x0000003200327308 */ /* 0x000f620000000800 */
[--C-:B------:R-:W-:Y:S01]  /*3810*/  FFMA.FTZ R64, R157, UR8, -R72.reuse ;  /* 0x000000089d407c23 */ /* 0x100fe20008010848 */
[--C-:B------:R-:W-:Y:S01]  /*3820*/  FFMA.FTZ R63, R155, UR8, -R72.reuse ;  /* 0x000000089b3f7c23 */ /* 0x100fe20008010848 */
[--C-:B------:R-:W-:Y:S01]  /*3830*/  FFMA.FTZ R53, R159, UR8, -R72.reuse ;  /* 0x000000089f357c23 */ /* 0x100fe20008010848 */
[----:B------:R-:W-:Y:S01]  /*3840*/  MUFU.EX2 R62, R62 ;  /* 0x0000003e003e7308 */ /* 0x000fe20000000800 */
[--C-:B------:R-:W-:Y:S01]  /*3850*/  FFMA.FTZ R52, R163, UR8, -R72.reuse ;  /* 0x00000008a3347c23 */ /* 0x100fe20008010848 */
[----:B----4-:R-:W-:Y:S01]  /*3860*/  F2FP.BF16.F32.PACK_AB R140, R59, R60 ;  /* 0x0000003c3b8c723e */ /* 0x010fe200000010ff */
[--C-:B------:R-:W-:Y:S01]  /*3870*/  FFMA.FTZ R43, R154, UR8, -R81.reuse ;  /* 0x000000089a2b7c23 */ /* 0x100fe20008010851 */
[----:B------:R-:W4:Y:S01]  /*3880*/  MUFU.EX2 R61, R61 ;  /* 0x0000003d003d7308 */ /* 0x000f220000000800 */
[--C-:B------:R-:W-:Y:S01]  /*3890*/  FFMA.FTZ R36, R162, UR8, -R81.reuse ;  /* 0x00000008a2247c23 */ /* 0x100fe20008010851 */
[--C-:B------:R-:W-:Y:S01]  /*38a0*/  FFMA.FTZ R35, R160, UR8, -R81.reuse ;  /* 0x00000008a0237c23 */ /* 0x100fe20008010851 */
[----:B------:R-:W-:Y:S01]  /*38b0*/  FFMA.FTZ R30, R161, UR8, -R81 ;  /* 0x00000008a11e7c23 */ /* 0x000fe20008010851 */
[----:B------:R-:W-:Y:S01]  /*38c0*/  MUFU.EX2 R51, R51 ;  /* 0x0000003300337308 */ /* 0x000fe20000000800 */
[--C-:B------:R-:W-:Y:S01]  /*38d0*/  FFMA.FTZ R48, R214, UR8, -R79.reuse ;  /* 0x00000008d6307c23 */ /* 0x100fe2000801084f */
[----:B-----5:R-:W-:Y:S01]  /*38e0*/  F2FP.BF16.F32.PACK_AB R142, R50, R49 ;  /* 0x00000031328e723e */ /* 0x020fe200000010ff */
[--C-:B------:R-:W-:Y:S01]  /*38f0*/  FFMA.FTZ R47, R236, UR8, -R79.reuse ;  /* 0x00000008ec2f7c23 */ /* 0x100fe2000801084f */
[----:B------:R-:W5:Y:S01]  /*3900*/  MUFU.EX2 R42, R42 ;  /* 0x0000002a002a7308 */ /* 0x000f620000000800 */
[--C-:B------:R-:W-:Y:S01]  /*3910*/  FFMA.FTZ R41, R173, UR8, -R79.reuse ;  /* 0x00000008ad297c23 */ /* 0x100fe2000801084f */
[----:B------:R-:W-:Y:S01]  /*3920*/  FFMA.FTZ R40, R179, UR8, -R79 ;  /* 0x00000008b3287c23 */ /* 0x000fe2000801084f */
[--C-:B------:R-:W-:Y:S01]  /*3930*/  FFMA.FTZ R46, R131, UR8, -R72.reuse ;  /* 0x00000008832e7c23 */ /* 0x100fe20008010848 */
[----:B------:R-:W-:Y:S01]  /*3940*/  MUFU.EX2 R58, R58 ;  /* 0x0000003a003a7308 */ /* 0x000fe20000000800 */
[--C-:B------:R-:W-:Y:S01]  /*3950*/  FFMA.FTZ R45, R129, UR8, -R72.reuse ;  /* 0x00000008812d7c23 */ /* 0x100fe20008010848 */
[----:B----4-:R-:W-:Y:S01]  /*3960*/  F2FP.BF16.F32.PACK_AB R141, R61, R62 ;  /* 0x0000003e3d8d723e */ /* 0x010fe200000010ff */
[--C-:B------:R-:W-:Y:S01]  /*3970*/  FFMA.FTZ R39, R167, UR8, -R72.reuse ;  /* 0x00000008a7277c23 */ /* 0x100fe20008010848 */
[----:B------:R-:W4:Y:S01]  /*3980*/  MUFU.EX2 R67, R67 ;  /* 0x0000004300437308 */ /* 0x000f220000000800 */
[--C-:B------:R-:W-:Y:S01]  /*3990*/  FFMA.FTZ R34, R169, UR8, -R72.reuse ;  /* 0x00000008a9227c23 */ /* 0x100fe20008010848 */
[----:B------:R-:W3:Y:S01]  /*39a0*/  LDSM.16.MT88.4 R8, [R216+0x4800] ;  /* 0x00480000d808783b */ /* 0x000ee20000004200 */
[--C-:B------:R-:W-:Y:S01]  /*39b0*/  FFMA.FTZ R32, R175, UR8, -R87.reuse ;  /* 0x00000008af207c23 */ /* 0x100fe20008010857 */
[----:B------:R-:W-:Y:S01]  /*39c0*/  MUFU.EX2 R65, R65 ;  /* 0x0000004100417308 */ /* 0x000fe20000000800 */
[--C-:B------:R-:W-:Y:S01]  /*39d0*/  FFMA.FTZ R29, R187, UR8, -R87.reuse ;  /* 0x00000008bb1d7c23 */ /* 0x100fe20008010857 */
[----:B-----5:R-:W-:Y:S01]  /*39e0*/  F2FP.BF16.F32.PACK_AB R143, R42, R51 ;  /* 0x000000332a8f723e */ /* 0x020fe200000010ff */
[--C-:B------:R-:W-:Y:S01]  /*39f0*/  FFMA.FTZ R28, R252, UR8, -R87.reuse ;  /* 0x00000008fc1c7c23 */ /* 0x100fe20008010857 */
[----:B------:R-:W5:Y:S01]  /*3a00*/  MUFU.EX2 R54, R54 ;  /* 0x0000003600367308 */ /* 0x000f620000000800 */
[----:B------:R-:W-:Y:S01]  /*3a10*/  FFMA.FTZ R27, R183, UR8, -R87 ;  /* 0x00000008b71b7c23 */ /* 0x000fe20008010857 */
[--C-:B------:R-:W-:Y:S01]  /*3a20*/  FFMA.FTZ R31, R240, UR8, -R81.reuse ;  /* 0x00000008f01f7c23 */ /* 0x100fe20008010851 */
[--C-:B------:R-:W-:Y:S01]  /*3a30*/  FFMA.FTZ R26, R238, UR8, -R81.reuse ;  /* 0x00000008ee1a7c23 */ /* 0x100fe20008010851 */
[----:B------:R-:W-:Y:S01]  /*3a40*/  MUFU.EX2 R64, R64 ;  /* 0x0000004000407308 */ /* 0x000fe20000000800 */
[C---:B-1----:R-:W-:Y:S01]  /*3a50*/  HMMA.16816.F32.BF16 R156, R140.reuse, R148, RZ ;  /* 0x000000948c9c723c */ /* 0x042fe200000418ff */
[----:B----4-:R-:W-:Y:S01]  /*3a60*/  F2FP.BF16.F32.PACK_AB R136, R67, R58 ;  /* 0x0000003a4388723e */ /* 0x010fe200000010ff */
[--C-:B------:R-:W-:Y:S01]  /*3a70*/  FFMA.FTZ R25, R244, UR8, -R81.reuse ;  /* 0x00000008f4197c23 */ /* 0x100fe20008010851 */
[----:B------:R-:W1:Y:S01]  /*3a80*/  MUFU.EX2 R63, R63 ;  /* 0x0000003f003f7308 */ /* 0x000e620000000800 */
[----:B------:R-:W-:Y:S01]  /*3a90*/  FFMA.FTZ R24, R248, UR8, -R81 ;  /* 0x00000008f8187c23 */ /* 0x000fe20008010851 */
[--C-:B------:R-:W-:Y:S01]  /*3aa0*/  FFMA.FTZ R86, R108, UR8, -R79.reuse ;  /* 0x000000086c567c23 */ /* 0x100fe2000801084f */
[--C-:B------:R-:W-:Y:S01]  /*3ab0*/  FFMA.FTZ R95, R106, UR8, -R79.reuse ;  /* 0x000000086a5f7c23 */ /* 0x100fe2000801084f */
[----:B------:R-:W-:Y:S01]  /*3ac0*/  MUFU.EX2 R53, R53 ;  /* 0x0000003500357308 */ /* 0x000fe20000000800 */
[C---:B--2---:R-:W-:Y:S01]  /*3ad0*/  HMMA.16816.F32.BF16 R132, R140.reuse, R4, RZ ;  /* 0x000000048c84723c */ /* 0x044fe200000418ff */
[----:B-----5:R-:W-:Y:S01]  /*3ae0*/  F2FP.BF16.F32.PACK_AB R138, R54, R65 ;  /* 0x00000041368a723e */ /* 0x020fe200000010ff */
[--C-:B------:R-:W-:Y:S01]  /*3af0*/  FFMA.FTZ R94, R126, UR8, -R79.reuse ;  /* 0x000000087e5e7c23 */ /* 0x100fe2000801084f */
[----:B------:R-:W2:Y:S01]  /*3b00*/  MUFU.EX2 R52, R52 ;  /* 0x0000003400347308 */ /* 0x000ea20000000800 */
[----:B------:R-:W-:Y:S01]  /*3b10*/  FFMA.FTZ R93, R208, UR8, -R79 ;  /* 0x00000008d05d7c23 */ /* 0x000fe2000801084f */
[--C-:B------:R-:W-:Y:S01]  /*3b20*/  FFMA.FTZ R99, R107, UR8, -R72.reuse ;  /* 0x000000086b637c23 */ /* 0x100fe20008010848 */
[--C-:B------:R-:W-:Y:S01]  /*3b30*/  FFMA.FTZ R98, R101, UR8, -R72.reuse ;  /* 0x0000000865627c23 */ /* 0x100fe20008010848 */
[----:B------:R-:W-:Y:S01]  /*3b40*/  MUFU.EX2 R44, R44 ;  /* 0x0000002c002c7308 */ /* 0x000fe20000000800 */
[C---:B------:R-:W-:Y:S01]  /*3b50*/  HMMA.16816.F32.BF16 R152, R140.reuse, R150, RZ ;  /* 0x000000968c98723c */ /* 0x040fe200000418ff */
[----:B-1----:R-:W-:Y:S01]  /*3b60*/  F2FP.BF16.F32.PACK_AB R137, R63, R64 ;  /* 0x000000403f89723e */ /* 0x002fe200000010ff */
[--C-:B------:R-:W-:Y:S01]  /*3b70*/  FFMA.FTZ R97, R109, UR8, -R72.reuse ;  /* 0x000000086d617c23 */ /* 0x100fe20008010848 */
[----:B------:R-:W1:Y:S01]  /*3b80*/  MUFU.EX2 R37, R37 ;  /* 0x0000002500257308 */ /* 0x000e620000000800 */
[--C-:B------:R-:W-:Y:S01]  /*3b90*/  FFMA.FTZ R108, R119, UR8, -R72.reuse ;  /* 0x00000008776c7c23 */ /* 0x100fe20008010848 */
[----:B------:R-:W-:Y:S01]  /*3ba0*/  FFMA.FTZ R107, R174, UR8, -R81 ;  /* 0x00000008ae6b7c23 */ /* 0x000fe20008010851 */
[--C-:B------:R-:W-:Y:S01]  /*3bb0*/  FFMA.FTZ R106, R212, UR8, -R87.reuse ;  /* 0x00000008d46a7c23 */ /* 0x100fe20008010857 */
[----:B------:R-:W-:Y:S01]  /*3bc0*/  MUFU.EX2 R38, R38 ;  /* 0x0000002600267308 */ /* 0x000fe20000000800 */
[----:B------:R-:W-:Y:S01]  /*3bd0*/  HMMA.16816.F32.BF16 R140, R140, R6, RZ ;  /* 0x000000068c8c723c */ /* 0x000fe200000418ff */
[----:B--2---:R-:W-:Y:S01]  /*3be0*/  F2FP.BF16.F32.PACK_AB R139, R52, R53 ;  /* 0x00000035348b723e */ /* 0x004fe200000010ff */
[--C-:B------:R-:W-:Y:S01]  /*3bf0*/  FFMA.FTZ R101, R210, UR8, -R87.reuse ;  /* 0x00000008d2657c23 */ /* 0x100fe20008010857 */
[----:B------:R-:W-:Y:S01]  /*3c00*/  MUFU.EX2 R33, R33 ;  /* 0x0000002100217308 */ /* 0x000fe20000000800 */
[--C-:B------:R-:W-:Y:S01]  /*3c10*/  FFMA.FTZ R126, R232, UR8, -R87.reuse ;  /* 0x00000008e87e7c23 */ /* 0x100fe20008010857 */
[----:B------:R-:W-:Y:S01]  /*3c20*/  FFMA.FTZ R109, R234, UR8, -R87 ;  /* 0x00000008ea6d7c23 */ /* 0x000fe20008010857 */
[--C-:B------:R-:W-:Y:S01]  /*3c30*/  FFMA.FTZ R172, R172, UR8, -R81.reuse ;  /* 0x00000008acac7c23 */ /* 0x100fe20008010851 */
[----:B------:R-:W-:Y:S01]  /*3c40*/  MUFU.EX2 R43, R43 ;  /* 0x0000002b002b7308 */ /* 0x000fe20000000800 */
[C---:B------:R-:W-:Y:S01]  /*3c50*/  HMMA.16816.F32.BF16 R160, R136.reuse, R148, RZ ;  /* 0x0000009488a0723c */ /* 0x040fe200000418ff */
[--C-:B------:R-:W-:Y:S01]  /*3c60*/  FFMA.FTZ R119, R202, UR8, -R81.reuse ;  /* 0x00000008ca777c23 */ /* 0x100fe20008010851 */
[----:B------:R-:W-:Y:S01]  /*3c70*/  FFMA.FTZ R174, R200, UR8, -R81 ;  /* 0x00000008c8ae7c23 */ /* 0x000fe20008010851 */
[----:B------:R-:W2:Y:S01]  /*3c80*/  MUFU.EX2 R36, R36 ;  /* 0x0000002400247308 */ /* 0x000ea20000000800 */
[--C-:B------:R-:W-:Y:S01]  /*3c90*/  FFMA.FTZ R129, R170, UR8, -R79.reuse ;  /* 0x00000008aa817c23 */ /* 0x100fe2000801084f */
[--C-:B------:R-:W-:Y:S01]  /*3ca0*/  FFMA.FTZ R131, R176, UR8, -R79.reuse ;  /* 0x00000008b0837c23 */ /* 0x100fe2000801084f */
[--C-:B------:R-:W-:Y:S01]  /*3cb0*/  FFMA.FTZ R170, R184, UR8, -R79.reuse ;  /* 0x00000008b8aa7c23 */ /* 0x100fe2000801084f */
[----:B------:R-:W-:Y:S01]  /*3cc0*/  MUFU.EX2 R35, R35 ;  /* 0x0000002300237308 */ /* 0x000fe20000000800 */
[C---:B------:R-:W-:Y:S01]  /*3cd0*/  HMMA.16816.F32.BF16 R148, R136.reuse, R150, RZ ;  /* 0x000000968894723c */ /* 0x040fe200000418ff */
[--C-:B------:R-:W-:Y:S01]  /*3ce0*/  FFMA.FTZ R176, R113, UR8, -R72.reuse ;  /* 0x0000000871b07c23 */ /* 0x100fe20008010848 */
[----:B------:R-:W-:Y:S01]  /*3cf0*/  FFMA.FTZ R128, R128, UR8, -R79 ;  /* 0x0000000880807c23 */ /* 0x000fe2000801084f */
[----:B------:R-:W4:Y:S01]  /*3d00*/  MUFU.EX2 R30, R30 ;  /* 0x0000001e001e7308 */ /* 0x000f220000000800 */
[--C-:B------:R-:W-:Y:S01]  /*3d10*/  FFMA.FTZ R111, R111, UR8, -R72.reuse ;  /* 0x000000086f6f7c23 */ /* 0x100fe20008010848 */
[--C-:B------:R-:W-:Y:S01]  /*3d20*/  FFMA.FTZ R113, R121, UR8, -R72.reuse ;  /* 0x0000000879717c23 */ /* 0x100fe20008010848 */
[--C-:B------:R-:W-:Y:S01]  /*3d30*/  FFMA.FTZ R184, R123, UR8, -R72.reuse ;  /* 0x000000087bb87c23 */ /* 0x100fe20008010848 */
[----:B------:R-:W-:Y:S01]  /*3d40*/  MUFU.EX2 R48, R48 ;  /* 0x0000003000307308 */ /* 0x000fe20000000800 */
[C---:B------:R-:W-:Y:S01]  /*3d50*/  HMMA.16816.F32.BF16 R144, R136.reuse, R4, RZ ;  /* 0x000000048890723c */ /* 0x040fe200000418ff */
[----:B-1----:R-:W-:Y:S01]  /*3d60*/  F2FP.BF16.F32.PACK_AB R4, R37, R44 ;  /* 0x0000002c2504723e */ /* 0x002fe200000010ff */
[--C-:B------:R-:W-:Y:S01]  /*3d70*/  FFMA.FTZ R121, R190, UR8, -R87.reuse ;  /* 0x00000008be797c23 */ /* 0x100fe20008010857 */
[----:B------:R-:W1:Y:S01]  /*3d80*/  MUFU.EX2 R47, R47 ;  /* 0x0000002f002f7308 */ /* 0x000e620000000800 */
[----:B--2---:R-:W-:Y:S01]  /*3d90*/  F2FP.BF16.F32.PACK_AB R5, R36, R43 ;  /* 0x0000002b2405723e */ /* 0x004fe200000010ff */
[--C-:B------:R-:W-:Y:S01]  /*3da0*/  FFMA.FTZ R190, R192, UR8, -R87.reuse ;  /* 0x00000008c0be7c23 */ /* 0x100fe20008010857 */
[----:B------:R-:W-:Y:S01]  /*3db0*/  FFMA.FTZ R123, R181, UR8, -R87 ;  /* 0x00000008b57b7c23 */ /* 0x000fe20008010857 */
[----:B------:R-:W-:Y:S01]  /*3dc0*/  MUFU.EX2 R41, R41 ;  /* 0x0000002900297308 */ /* 0x000fe20000000800 */
[----:B------:R-:W-:Y:S01]  /*3dd0*/  HMMA.16816.F32.BF16 R136, R136, R6, RZ ;  /* 0x000000068888723c */ /* 0x000fe200000418ff */
[----:B------:R-:W-:Y:S01]  /*3de0*/  F2FP.BF16.F32.PACK_AB R6, R33, R38 ;  /* 0x000000262106723e */ /* 0x000fe200000010ff */
[--C-:B------:R-:W-:Y:S01]  /*3df0*/  FFMA.FTZ R167, R178, UR8, -R81.reuse ;  /* 0x00000008b2a77c23 */ /* 0x100fe20008010851 */
[----:B------:R-:W-:Y:S01]  /*3e00*/  MUFU.EX2 R40, R40 ;  /* 0x0000002800287308 */ /* 0x000fe20000000800 */
[----:B----4-:R-:W-:Y:S01]  /*3e10*/  F2FP.BF16.F32.PACK_AB R7, R30, R35 ;  /* 0x000000231e07723e */ /* 0x010fe200000010ff */
[--C-:B------:R-:W-:Y:S01]  /*3e20*/  FFMA.FTZ R182, R182, UR8, -R81.reuse ;  /* 0x00000008b6b67c23 */ /* 0x100fe20008010851 */
[--C-:B------:R-:W-:Y:S01]  /*3e30*/  FFMA.FTZ R169, R246, UR8, -R81.reuse ;  /* 0x00000008f6a97c23 */ /* 0x100fe20008010851 */
[----:B------:R-:W-:Y:S01]  /*3e40*/  MUFU.EX2 R46, R46 ;  /* 0x0000002e002e7308 */ /* 0x000fe20000000800 */
[----:B------:R-:W-:Y:S01]  /*3e50*/  FFMA.FTZ R192, R242, UR8, -R81 ;  /* 0x00000008f2c07c23 */ /* 0x000fe20008010851 */
[----:B------:R-:W-:Y:S01]  /*3e60*/  FFMA.FTZ R250, R250, UR8, -R87 ;  /* 0x00000008fafa7c23 */ /* 0x000fe20008010857 */
[--C-:B------:R-:W-:Y:S01]  /*3e70*/  FFMA.FTZ R173, R120, UR8, -R79.reuse ;  /* 0x0000000878ad7c23 */ /* 0x100fe2000801084f */
[----:B------:R-:W2:Y:S01]  /*3e80*/  MUFU.EX2 R45, R45 ;  /* 0x0000002d002d7308 */ /* 0x000ea20000000800 */
[C---:B------:R-:W-:Y:S01]  /*3e90*/  HMMA.16816.F32.BF16 R156, R4.reuse, R20, R156 ;  /* 0x00000014049c723c */ /* 0x040fe2000004189c */
[--C-:B------:R-:W-:Y:S01]  /*3ea0*/  FFMA.FTZ R114, R114, UR8, -R79.reuse ;  /* 0x0000000872727c23 */ /* 0x100fe2000801084f */
[--C-:B------:R-:W-:Y:S01]  /*3eb0*/  FFMA.FTZ R120, R185, UR8, -R79.reuse ;  /* 0x00000008b9787c23 */ /* 0x100fe2000801084f */
[----:B------:R-:W-:Y:S01]  /*3ec0*/  MUFU.EX2 R39, R39 ;  /* 0x0000002700277308 */ /* 0x000fe20000000800 */
[--C-:B------:R-:W-:Y:S01]  /*3ed0*/  FFMA.FTZ R200, R105, UR8, -R72.reuse ;  /* 0x0000000869c87c23 */ /* 0x100fe20008010848 */
[--C-:B------:R-:W-:Y:S01]  /*3ee0*/  FFMA.FTZ R171, R171, UR8, -R72.reuse ;  /* 0x00000008abab7c23 */ /* 0x100fe20008010848 */
[----:B------:R-:W-:Y:S01]  /*3ef0*/  FFMA.FTZ R177, R177, UR8, -R79 ;  /* 0x00000008b1b17c23 */ /* 0x000fe2000801084f */
[----:B------:R-:W4:Y:S01]  /*3f00*/  MUFU.EX2 R34, R34 ;  /* 0x0000002200227308 */ /* 0x000f220000000800 */
[C---:B---3--:R-:W-:Y:S01]  /*3f10*/  HMMA.16816.F32.BF16 R132, R4.reuse, R12, R132 ;  /* 0x0000000c0484723c */ /* 0x048fe20000041884 */
[--C-:B------:R-:W-:Y:S01]  /*3f20*/  FFMA.FTZ R189, R189, UR8, -R72.reuse ;  /* 0x00000008bdbd7c23 */ /* 0x100fe20008010848 */
[----:B------:R-:W-:Y:S01]  /*3f30*/  FFMA.FTZ R175, R168, UR8, -R87 ;  /* 0x00000008a8af7c23 */ /* 0x000fe20008010857 */
[----:B------:R-:W-:Y:S01]  /*3f40*/  MUFU.EX2 R32, R32 ;  /* 0x0000002000207308 */ /* 0x000fe20000000800 */
[--C-:B------:R-:W-:Y:S01]  /*3f50*/  FFMA.FTZ R179, R124, UR8, -R81.reuse ;  /* 0x000000087cb37c23 */ /* 0x100fe20008010851 */
[--C-:B------:R-:W-:Y:S01]  /*3f60*/  FFMA.FTZ R180, R180, UR8, -R81.reuse ;  /* 0x00000008b4b47c23 */ /* 0x100fe20008010851 */
[----:B------:R-:W-:Y:S01]  /*3f70*/  FFMA.FTZ R181, R186, UR8, -R81 ;  /* 0x00000008bab57c23 */ /* 0x000fe20008010851 */
[----:B------:R-:W3:Y:S01]  /*3f80*/  MUFU.EX2 R29, R29 ;  /* 0x0000001d001d7308 */ /* 0x000ee20000000800 */
[C---:B------:R-:W-:Y:S01]  /*3f90*/  HMMA.16816.F32.BF16 R152, R4.reuse, R22, R152 ;  /* 0x000000160498723c */ /* 0x040fe20000041898 */
[----:B------:R-:W-:Y:S01]  /*3fa0*/  FFMA.FTZ R188, R188, UR8, -R87 ;  /* 0x00000008bcbc7c23 */ /* 0x000fe20008010857 */
[----:B------:R-:W-:Y:S01]  /*3fb0*/  FFMA.FTZ R183, R122, UR8, -R81 ;  /* 0x000000087ab77c23 */ /* 0x000fe20008010851 */
[----:B------:R-:W-:Y:S01]  /*3fc0*/  MUFU.EX2 R28, R28 ;  /* 0x0000001c001c7308 */ /* 0x000fe20000000800 */
[----:B------:R-:W-:Y:S01]  /*3fd0*/  FADD.FTZ R58, R58, R67 ;  /* 0x000000433a3a7221 */ /* 0x000fe20000010000 */
[----:B------:R-:W-:Y:S01]  /*3fe0*/  FADD.FTZ R64, R64, R63 ;  /* 0x0000003f40407221 */ /* 0x000fe20000010000 */
[----:B------:R-:W-:Y:S01]  /*3ff0*/  FADD.FTZ R60, R60, R59 ;  /* 0x0000003b3c3c7221 */ /* 0x000fe20000010000 */
[----:B------:R-:W-:Y:S01]  /*4000*/  MUFU.EX2 R27, R27 ;  /* 0x0000001b001b7308 */ /* 0x000fe20000000800 */
[----:B------:R-:W-:Y:S01]  /*4010*/  HMMA.16816.F32.BF16 R140, R4, R14, R140 ;  /* 0x0000000e048c723c */ /* 0x000fe2000004188c */
[----:B-1----:R-:W-:Y:S01]  /*4020*/  F2FP.BF16.F32.PACK_AB R4, R47, R48 ;  /* 0x000000302f04723e */ /* 0x002fe200000010ff */
[----:B------:R-:W-:Y:S01]  /*4030*/  FADD.FTZ R62, R62, R61 ;  /* 0x0000003d3e3e7221 */ /* 0x000fe20000010000 */
[----:B--2---:R-:W-:Y:S01]  /*4040*/  F2FP.BF16.F32.PACK_AB R5, R45, R46 ;  /* 0x0000002e2d05723e */ /* 0x004fe200000010ff */
[----:B------:R-:W-:Y:S01]  /*4050*/  MUFU.EX2 R31, R31 ;  /* 0x0000001f001f7308 */ /* 0x000fe20000000800 */
[----:B------:R-:W-:Y:S01]  /*4060*/  F2FP.BF16.F32.PACK_AB R6, R40, R41 ;  /* 0x000000292806723e */ /* 0x000fe200000010ff */
[--C-:B------:R-:W-:Y:S01]  /*4070*/  FFMA.FTZ R90, R90, UR8, -R79.reuse ;  /* 0x000000085a5a7c23 */ /* 0x100fe2000801084f */
[----:B----4-:R-:W-:Y:S01]  /*4080*/  F2FP.BF16.F32.PACK_AB R7, R34, R39 ;  /* 0x000000272207723e */ /* 0x010fe200000010ff */
[----:B------:R-:W1:Y:S01]  /*4090*/  MUFU.EX2 R26, R26 ;  /* 0x0000001a001a7308 */ /* 0x000e620000000800 */
[--C-:B------:R-:W-:Y:S01]  /*40a0*/  FFMA.FTZ R186, R91, UR8, -R72.reuse ;  /* 0x000000085bba7c23 */ /* 0x100fe20008010848 */
[----:B------:R-:W-:Y:S01]  /*40b0*/  FFMA.FTZ R125, R125, UR8, -R72 ;  /* 0x000000087d7d7c23 */ /* 0x000fe20008010848 */
[----:B------:R-:W-:Y:S01]  /*40c0*/  FFMA.FTZ R204, R204, UR8, -R79 ;  /* 0x00000008cccc7c23 */ /* 0x000fe2000801084f */
[----:B------:R-:W-:Y:S01]  /*40d0*/  MUFU.EX2 R25, R25 ;  /* 0x0000001900197308 */ /* 0x000fe20000000800 */
[----:B------:R-:W-:Y:S01]  /*40e0*/  FADD.FTZ R65, R65, R58 ;  /* 0x0000003a41417221 */ /* 0x000fe20000010000 */
[C---:B------:R-:W-:Y:S01]  /*40f0*/  HMMA.16816.F32.BF16 R160, R4.reuse, R20, R160 ;  /* 0x0000001404a0723c */ /* 0x040fe200000418a0 */
[----:B------:R-:W-:Y:S01]  /*4100*/  FADD.FTZ R53, R53, R64 ;  /* 0x0000004035357221 */ /* 0x000fe20000010000 */
[----:B------:R-:W2:Y:S01]  /*4110*/  MUFU.EX2 R24, R24 ;  /* 0x0000001800187308 */ /* 0x000ea20000000800 */
[----:B------:R-:W-:Y:S01]  /*4120*/  FADD.FTZ R49, R49, R60 ;  /* 0x0000003c31317221 */ /* 0x000fe20000010000 */
[----:B------:R-:W-:Y:S01]  /*4130*/  FADD.FTZ R51, R51, R62 ;  /* 0x0000003e33337221 */ /* 0x000fe20000010000 */
[----:B------:R-:W-:Y:S01]  /*4140*/  FADD.FTZ R65, R54, R65 ;  /* 0x0000004136417221 */ /* 0x000fe20000010000 */
[----:B------:R-:W-:Y:S01]  /*4150*/  MUFU.EX2 R95, R95 ;  /* 0x0000005f005f7308 */ /* 0x000fe20000000800 */
[----:B------:R-:W-:Y:S01]  /*4160*/  FADD.FTZ R53, R52, R53 ;  /* 0x0000003534357221 */ /* 0x000fe20000010000 */
[C---:B------:R-:W-:Y:S01]  /*4170*/  HMMA.16816.F32.BF16 R144, R4.reuse, R12, R144 ;  /* 0x0000000c0490723c */ /* 0x040fe20000041890 */
[----:B------:R-:W-:Y:S01]  /*4180*/  FADD.FTZ R49, R50, R49 ;  /* 0x0000003132317221 */ /* 0x000fe20000010000 */
[----:B------:R-:W4:Y:S01]  /*4190*/  MUFU.EX2 R86, R86 ;  /* 0x0000005600567308 */ /* 0x000f220000000800 */
[----:B------:R-:W-:Y:S01]  /*41a0*/  FADD.FTZ R42, R42, R51 ;  /* 0x000000332a2a7221 */ /* 0x000fe20000010000 */
[----:B------:R-:W-:Y:S01]  /*41b0*/  FADD.FTZ R48, R48, R65 ;  /* 0x0000004130307221 */ /* 0x000fe20000010000 */
[----:B------:R-:W-:Y:S01]  /*41c0*/  FADD.FTZ R46, R46, R53 ;  /* 0x000000352e2e7221 */ /* 0x000fe20000010000 */
[----:B------:R-:W-:Y:S01]  /*41d0*/  MUFU.EX2 R94, R94 ;  /* 0x0000005e005e7308 */ /* 0x000fe20000000800 */
[----:B------:R-:W-:Y:S01]  /*41e0*/  FADD.FTZ R44, R44, R49 ;  /* 0x000000312c2c7221 */ /* 0x000fe20000010000 */
[C---:B------:R-:W-:Y:S01]  /*41f0*/  HMMA.16816.F32.BF16 R148, R4.reuse, R22, R148 ;  /* 0x000000160494723c */ /* 0x040fe20000041894 */
[----:B------:R-:W5:Y:S01]  /*4200*/  LDSM.16.MT88.4 R20, [R218+0x4c00] ;  /* 0x004c0000da14783b */ /* 0x000f620000004200 */
[----:B------:R-:W-:Y:S01]  /*4210*/  MUFU.EX2 R93, R93 ;  /* 0x0000005d005d7308 */ /* 0x000fe20000000800 */
[----:B------:R-:W-:Y:S01]  /*4220*/  FADD.FTZ R43, R43, R42 ;  /* 0x0000002a2b2b7221 */ /* 0x000fe20000010000 */
[----:B------:R-:W-:Y:S01]  /*4230*/  FADD.FTZ R48, R47, R48 ;  /* 0x000000302f307221 */ /* 0x000fe20000010000 */
[----:B------:R-:W-:Y:S01]  /*4240*/  FADD.FTZ R46, R45, R46 ;  /* 0x0000002e2d2e7221 */ /* 0x000fe20000010000 */
[----:B------:R-:W-:Y:S01]  /*4250*/  MUFU.EX2 R99, R99 ;  /* 0x0000006300637308 */ /* 0x000fe20000000800 */
[----:B------:R-:W-:Y:S01]  /*4260*/  FADD.FTZ R37, R37, R44 ;  /* 0x0000002c25257221 */ /* 0x000fe20000010000 */
[----:B------:R-:W-:Y:S01]  /*4270*/  HMMA.16816.F32.BF16 R136, R4, R14, R136 ;  /* 0x0000000e0488723c */ /* 0x000fe20000041888 */
[----:B------:R-:W5:Y:S01]  /*4280*/  LDSM.16.MT88.4 R12, [R216+0x4c00] ;  /* 0x004c0000d80c783b */ /* 0x000f620000004200 */
[----:B------:R-:W4:Y:S01]  /*4290*/  MUFU.EX2 R98, R98 ;  /* 0x0000006200627308 */ /* 0x000f220000000800 */
[----:B---3--:R-:W-:Y:S01]  /*42a0*/  F2FP.BF16.F32.PACK_AB R4, R29, R32 ;  /* 0x000000201d04723e */ /* 0x008fe200000010ff */
[----:B------:R-:W-:Y:S01]  /*42b0*/  FADD.FTZ R36, R36, R43 ;  /* 0x0000002b24247221 */ /* 0x000fe20000010000 */
[----:B-1----:R-:W-:Y:S01]  /*42c0*/  F2FP.BF16.F32.PACK_AB R5, R26, R31 ;  /* 0x0000001f1a05723e */ /* 0x002fe200000010ff */
[----:B------:R-:W-:Y:S01]  /*42d0*/  MUFU.EX2 R97, R97 ;  /* 0x0000006100617308 */ /* 0x000fe20000000800 */
[----:B------:R-:W-:Y:S01]  /*42e0*/  F2FP.BF16.F32.PACK_AB R6, R27, R28 ;  /* 0x0000001c1b06723e */ /* 0x000fe200000010ff */
[----:B------:R-:W-:Y:S01]  /*42f0*/  FADD.FTZ R41, R41, R48 ;  /* 0x0000003029297221 */ /* 0x000fe20000010000 */
[----:B--2---:R-:W-:Y:S01]  /*4300*/  F2FP.BF16.F32.PACK_AB R7, R24, R25 ;  /* 0x000000191807723e */ /* 0x004fe200000010ff */
[----:B------:R-:W1:Y:S01]  /*4310*/  MUFU.EX2 R108, R108 ;  /* 0x0000006c006c7308 */ /* 0x000e620000000800 */
[----:B------:R-:W-:Y:S01]  /*4320*/  FADD.FTZ R39, R39, R46 ;  /* 0x0000002e27277221 */ /* 0x000fe20000010000 */
[----:B------:R-:W-:Y:S01]  /*4330*/  FADD.FTZ R38, R38, R37 ;  /* 0x0000002526267221 */ /* 0x000fe20000010000 */
[----:B------:R-:W-:Y:S01]  /*4340*/  FADD.FTZ R35, R35, R36 ;  /* 0x0000002423237221 */ /* 0x000fe20000010000 */
[----:B------:R-:W-:Y:S01]  /*4350*/  MUFU.EX2 R106, R106 ;  /* 0x0000006a006a7308 */ /* 0x000fe20000000800 */
[----:B------:R-:W-:Y:S01]  /*4360*/  FADD.FTZ R40, R40, R41 ;  /* 0x0000002928287221 */ /* 0x000fe20000010000 */
[C---:B------:R-:W-:Y:S01]  /*4370*/  HMMA.16816.F32.BF16 R156, R4.reuse, R16, R156 ;  /* 0x00000010049c723c */ /* 0x040fe2000004189c */
[----:B------:R-:W-:Y:S01]  /*4380*/  FADD.FTZ R34, R34, R39 ;  /* 0x0000002722227221 */ /* 0x000fe20000010000 */
[----:B------:R-:W2:Y:S01]  /*4390*/  MUFU.EX2 R101, R101 ;  /* 0x0000006500657308 */ /* 0x000ea20000000800 */
[----:B------:R-:W-:Y:S01]  /*43a0*/  FADD.FTZ R33, R33, R38 ;  /* 0x0000002621217221 */ /* 0x000fe20000010000 */
[----:B------:R-:W-:Y:S01]  /*43b0*/  FADD.FTZ R30, R30, R35 ;  /* 0x000000231e1e7221 */ /* 0x000fe20000010000 */
[----:B------:R-:W-:Y:S01]  /*43c0*/  FFMA.FTZ R187, R104, UR8, -R87 ;  /* 0x0000000868bb7c23 */ /* 0x000fe20008010857 */
[----:B------:R-:W-:Y:S01]  /*43d0*/  MUFU.EX2 R126, R126 ;  /* 0x0000007e007e7308 */ /* 0x000fe20000000800 */
[----:B------:R-:W-:Y:S01]  /*43e0*/  FADD.FTZ R32, R32, R33 ;  /* 0x0000002120207221 */ /* 0x000fe20000010000 */
[C---:B------:R-:W-:Y:S01]  /*43f0*/  HMMA.16816.F32.BF16 R132, R4.reuse, R8, R132 ;  /* 0x000000080484723c */ /* 0x040fe20000041884 */
[----:B------:R-:W-:Y:S01]  /*4400*/  FADD.FTZ R31, R31, R30 ;  /* 0x0000001e1f1f7221 */ /* 0x000fe20000010000 */
[----:B------:R-:W-:Y:S01]  /*4410*/  MUFU.EX2 R109, R109 ;  /* 0x0000006d006d7308 */ /* 0x000fe20000000800 */
[----:B------:R-:W-:Y:S01]  /*4420*/  FFMA.FTZ R118, R118, UR8, -R87 ;  /* 0x0000000876767c23 */ /* 0x000fe20008010857 */
[----:B------:R-:W-:Y:S01]  /*4430*/  FFMA.FTZ R88, R88, UR8, -R81 ;  /* 0x0000000858587c23 */ /* 0x000fe20008010851 */
[----:B------:R-:W-:Y:S01]  /*4440*/  FADD.FTZ R29, R29, R32 ;  /* 0x000000201d1d7221 */ /* 0x000fe20000010000 */
[----:B------:R-:W-:Y:S01]  /*4450*/  MUFU.EX2 R107, R107 ;  /* 0x0000006b006b7308 */ /* 0x000fe20000000800 */
[----:B------:R-:W-:Y:S01]  /*4460*/  FADD.FTZ R26, R26, R31 ;  /* 0x0000001f1a1a7221 */ /* 0x000fe20000010000 */
[C---:B------:R-:W-:Y:S01]  /*4470*/  HMMA.16816.F32.BF16 R152, R4.reuse, R18, R152 ;  /* 0x000000120498723c */ /* 0x040fe20000041898 */
[----:B------:R-:W-:Y:S01]  /*4480*/  FADD.FTZ R28, R28, R29 ;  /* 0x0000001d1c1c7221 */ /* 0x000fe20000010000 */
[----:B------:R-:W3:Y:S01]  /*4490*/  MUFU.EX2 R172, R172 ;  /* 0x000000ac00ac7308 */ /* 0x000ee20000000800 */
[----:B------:R-:W-:Y:S01]  /*44a0*/  FADD.FTZ R25, R25, R26 ;  /* 0x0000001a19197221 */ /* 0x000fe20000010000 */
[--C-:B------:R-:W-:Y:S01]  /*44b0*/  FFMA.FTZ R185, R196, UR8, -R79.reuse ;  /* 0x00000008c4b97c23 */ /* 0x100fe2000801084f */
[----:B------:R-:W-:Y:S01]  /*44c0*/  FFMA.FTZ R115, R115, UR8, -R72 ;  /* 0x0000000873737c23 */ /* 0x000fe20008010848 */
[----:B------:R-:W-:Y:S01]  /*44d0*/  MUFU.EX2 R119, R119 ;  /* 0x0000007700777308 */ /* 0x000fe20000000800 */
[----:B------:R-:W-:Y:S01]  /*44e0*/  FFMA.FTZ R194, R194, UR8, -R79 ;  /* 0x00000008c2c27c23 */ /* 0x000fe2000801084f */
[----:B------:R-:W-:Y:S01]  /*44f0*/  HMMA.16816.F32.BF16 R140, R4, R10, R140 ;  /* 0x0000000a048c723c */ /* 0x000fe2000004188c */
[----:B----4-:R-:W-:Y:S01]  /*4500*/  F2FP.BF16.F32.PACK_AB R4, R86, R95 ;  /* 0x0000005f5604723e */ /* 0x010fe200000010ff */
[----:B------:R-:W4:Y:S01]  /*4510*/  MUFU.EX2 R174, R174 ;  /* 0x000000ae00ae7308 */ /* 0x000f220000000800 */
[----:B------:R-:W-:Y:S01]  /*4520*/  F2FP.BF16.F32.PACK_AB R5, R98, R99 ;  /* 0x000000636205723e */ /* 0x000fe200000010ff */
[----:B------:R-:W-:Y:S01]  /*4530*/  FADD.FTZ R95, R95, R40 ;  /* 0x000000285f5f7221 */ /* 0x000fe20000010000 */
[----:B------:R-:W-:Y:S01]  /*4540*/  F2FP.BF16.F32.PACK_AB R6, R93, R94 ;  /* 0x0000005e5d06723e */ /* 0x000fe200000010ff */
[----:B------:R-:W-:Y:S01]  /*4550*/  MUFU.EX2 R128, R128 ;  /* 0x0000008000807308 */ /* 0x000fe20000000800 */
[----:B-1----:R-:W-:Y:S01]  /*4560*/  F2FP.BF16.F32.PACK_AB R7, R108, R97 ;  /* 0x000000616c07723e */ /* 0x002fe200000010ff */
[----:B------:R-:W-:Y:S01]  /*4570*/  FADD.FTZ R99, R99, R34 ;  /* 0x0000002263637221 */ /* 0x000fe20000010000 */
[----:B------:R-:W-:Y:S01]  /*4580*/  FADD.FTZ R95, R86, R95 ;  /* 0x0000005f565f7221 */ /* 0x000fe20000010000 */
[----:B------:R-:W1:Y:S01]  /*4590*/  MUFU.EX2 R129, R129 ;  /* 0x0000008100817308 */ /* 0x000e620000000800 */
[----:B------:R-:W-:Y:S01]  /*45a0*/  FADD.FTZ R27, R27, R28 ;  /* 0x0000001c1b1b7221 */ /* 0x000fe20000010000 */
[----:B------:R-:W-:Y:S01]  /*45b0*/  FADD.FTZ R98, R98, R99 ;  /* 0x0000006362627221 */ /* 0x000fe20000010000 */
[----:B------:R-:W-:Y:S01]  /*45c0*/  FADD.FTZ R94, R94, R95 ;  /* 0x0000005f5e5e7221 */ /* 0x000fe20000010000 */
[----:B------:R-:W-:Y:S01]  /*45d0*/  MUFU.EX2 R131, R131 ;  /* 0x0000008300837308 */ /* 0x000fe20000000800 */
[C---:B------:R-:W-:Y:S01]  /*45e0*/  HMMA.16816.F32.BF16 R160, R4.reuse, R16, R160 ;  /* 0x0000001004a0723c */ /* 0x040fe200000418a0 */
[----:B------:R-:W-:Y:S01]  /*45f0*/  FADD.FTZ R97, R97, R98 ;  /* 0x0000006261617221 */ /* 0x000fe20000010000 */
[----:B------:R-:W-:Y:S01]  /*4600*/  FADD.FTZ R93, R93, R94 ;  /* 0x0000005e5d5d7221 */ /* 0x000fe20000010000 */
[----:B------:R-:W-:Y:S01]  /*4610*/  MUFU.EX2 R170, R170 ;  /* 0x000000aa00aa7308 */ /* 0x000fe20000000800 */
[----:B------:R-:W-:Y:S01]  /*4620*/  FADD.FTZ R24, R24, R25 ;  /* 0x0000001918187221 */ /* 0x000fe20000010000 */
[----:B------:R-:W-:Y:S01]  /*4630*/  FADD.FTZ R108, R108, R97 ;  /* 0x000000616c6c7221 */ /* 0x000fe20000010000 */
[--C-:B------:R-:W-:Y:S01]  /*4640*/  FFMA.FTZ R68, R68, UR8, -R87.reuse ;  /* 0x0000000844447c23 */ /* 0x100fe20008010857 */
[----:B------:R-:W-:Y:S01]  /*4650*/  MUFU.EX2 R111, R111 ;  /* 0x0000006f006f7308 */ /* 0x000fe20000000800 */
[C---:B------:R-:W-:Y:S01]  /*4660*/  HMMA.16816.F32.BF16 R148, R4.reuse, R18, R148 ;  /* 0x000000120494723c */ /* 0x040fe20000041894 */
[----:B------:R-:W1:Y:S01]  /*4670*/  LDSM.16.MT88.4 R16, [R218+0x5000] ;  /* 0x00500000da10783b */ /* 0x000e620000004200 */
[--C-:B------:R-:W-:Y:S01]  /*4680*/  FFMA.FTZ R73, R73, UR8, -R87.reuse ;  /* 0x0000000849497c23 */ /* 0x100fe20008010857 */
[----:B------:R-:W1:Y:S01]  /*4690*/  MUFU.EX2 R176, R176 ;  /* 0x000000b000b07308 */ /* 0x000e620000000800 */
[----:B------:R-:W-:Y:S01]  /*46a0*/  FFMA.FTZ R235, R76, UR8, -R87 ;  /* 0x000000084ceb7c23 */ /* 0x000fe20008010857 */
[--C-:B------:R-:W-:Y:S01]  /*46b0*/  FFMA.FTZ R70, R70, UR8, -R81.reuse ;  /* 0x0000000846467c23 */ /* 0x100fe20008010851 */
[----:B------:R-:W-:Y:S01]  /*46c0*/  FFMA.FTZ R74, R74, UR8, -R81 ;  /* 0x000000084a4a7c23 */ /* 0x000fe20008010851 */
[----:B------:R-:W-:Y:S01]  /*46d0*/  MUFU.EX2 R113, R113 ;  /* 0x0000007100717308 */ /* 0x000fe20000000800 */
[C---:B------:R-:W-:Y:S01]  /*46e0*/  HMMA.16816.F32.BF16 R144, R4.reuse, R8, R144 ;  /* 0x000000080490723c */ /* 0x040fe20000041890 */
[--C-:B------:R-:W-:Y:S01]  /*46f0*/  FFMA.FTZ R55, R55, UR8, -R79.reuse ;  /* 0x0000000837377c23 */ /* 0x100fe2000801084f */
[--C-:B------:R-:W-:Y:S01]  /*4700*/  FFMA.FTZ R237, R78, UR8, -R79.reuse ;  /* 0x000000084eed7c23 */ /* 0x100fe2000801084f */
[----:B------:R-:W1:Y:S01]  /*4710*/  MUFU.EX2 R184, R184 ;  /* 0x000000b800b87308 */ /* 0x000e620000000800 */
[--C-:B------:R-:W-:Y:S01]  /*4720*/  FFMA.FTZ R236, R69, UR8, -R72.reuse ;  /* 0x0000000845ec7c23 */ /* 0x100fe20008010848 */
[----:B------:R-:W-:Y:S01]  /*4730*/  FFMA.FTZ R82, R82, UR8, -R79 ;  /* 0x0000000852527c23 */ /* 0x000fe2000801084f */
[----:B------:R-:W-:Y:S01]  /*4740*/  FFMA.FTZ R71, R71, UR8, -R72 ;  /* 0x0000000847477c23 */ /* 0x000fe20008010848 */
[----:B------:R-:W-:Y:S01]  /*4750*/  MUFU.EX2 R121, R121 ;  /* 0x0000007900797308 */ /* 0x000fe20000000800 */
[----:B------:R-:W-:Y:S01]  /*4760*/  HMMA.16816.F32.BF16 R136, R4, R10, R136 ;  /* 0x0000000a0488723c */ /* 0x000fe20000041888 */
[----:B------:R-:W1:Y:S01]  /*4770*/  LDSM.16.MT88.4 R8, [R216+0x5000] ;  /* 0x00500000d808783b */ /* 0x000e620000004200 */
[----:B--2---:R-:W-:Y:S01]  /*4780*/  F2FP.BF16.F32.PACK_AB R4, R101, R106 ;  /* 0x0000006a6504723e */ /* 0x004fe200000010ff */
[----:B------:R-:W2:Y:S01]  /*4790*/  MUFU.EX2 R190, R190 ;  /* 0x000000be00be7308 */ /* 0x000ea20000000800 */
[----:B---3--:R-:W-:Y:S01]  /*47a0*/  F2FP.BF16.F32.PACK_AB R5, R172, R107 ;  /* 0x0000006bac05723e */ /* 0x008fe200000010ff */
[----:B------:R-:W-:Y:S01]  /*47b0*/  FADD.FTZ R106, R106, R27 ;  /* 0x0000001b6a6a7221 */ /* 0x000fe20000010000 */
[----:B------:R-:W-:Y:S01]  /*47c0*/  F2FP.BF16.F32.PACK_AB R6, R109, R126 ;  /* 0x0000007e6d06723e */ /* 0x000fe200000010ff */
[----:B------:R-:W-:Y:S01]  /*47d0*/  MUFU.EX2 R123, R123 ;  /* 0x0000007b007b7308 */ /* 0x000fe20000000800 */
[----:B----4-:R-:W-:Y:S01]  /*47e0*/  F2FP.BF16.F32.PACK_AB R7, R174, R119 ;  /* 0x00000077ae07723e */ /* 0x010fe200000010ff */
[----:B------:R-:W-:Y:S01]  /*47f0*/  FADD.FTZ R107, R107, R24 ;  /* 0x000000186b6b7221 */ /* 0x000fe20000010000 */
[----:B------:R-:W-:Y:S01]  /*4800*/  FADD.FTZ R101, R101, R106 ;  /* 0x0000006a65657221 */ /* 0x000fe20000010000 */
[----:B------:R-:W-:Y:S02]  /*4810*/  MUFU.EX2 R178, R250 ;  /* 0x000000fa00b27308 */ /* 0x000fe40000000800 */
[----:B------:R-:W-:Y:S01]  /*4820*/  FADD.FTZ R172, R172, R107 ;  /* 0x0000006bacac7221 */ /* 0x000fe20000010000 */
[----:B------:R-:W-:Y:S01]  /*4830*/  FADD.FTZ R126, R126, R101 ;  /* 0x000000657e7e7221 */ /* 0x000fe20000010000 */
[----:B-----5:R-:W-:Y:S01]  /*4840*/  HMMA.16816.F32.BF16 R156, R4, R20, R156 ;  /* 0x00000014049c723c */ /* 0x020fe2000004189c */
[----:B------:R-:W-:Y:S01]  /*4850*/  MUFU.EX2 R167, R167 ;  /* 0x000000a700a77308 */ /* 0x000fe20000000800 */
[----:B------:R-:W-:Y:S01]  /*4860*/  FADD.FTZ R119, R119, R172 ;  /* 0x000000ac77777221 */ /* 0x000fe20000010000 */
[----:B------:R-:W-:-:S02]  /*4870*/  FADD.FTZ R126, R109, R126 ;  /* 0x0000007e6d7e7221 */ /* 0x000fc40000010000 */
[----:B------:R-:W3:Y:S01]  /*4880*/  MUFU.EX2 R182, R182 ;  /* 0x000000b600b67308 */ /* 0x000ee20000000800 */
[----:B------:R-:W-:Y:S02]  /*4890*/  FADD.FTZ R174, R174, R119 ;  /* 0x00000077aeae7221 */ /* 0x000fe40000010000 */
[C---:B------:R-:W-:Y:S01]  /*48a0*/  HMMA.16816.F32.BF16 R152, R4.reuse, R22, R152 ;  /* 0x000000160498723c */ /* 0x040fe20000041898 */
[----:B------:R-:W-:Y:S04]  /*48b0*/  MUFU.EX2 R169, R169 ;  /* 0x000000a900a97308 */ /* 0x000fe80000000800 */
[----:B------:R-:W4:Y:S03]  /*48c0*/  MUFU.EX2 R192, R192 ;  /* 0x000000c000c07308 */ /* 0x000f260000000800 */
[C---:B------:R-:W-:Y:S01]  /*48d0*/  HMMA.16816.F32.BF16 R132, R4.reuse, R12, R132 ;  /* 0x0000000c0484723c */ /* 0x040fe20000041884 */
[----:B------:R-:W-:Y:S04]  /*48e0*/  MUFU.EX2 R114, R114 ;  /* 0x0000007200727308 */ /* 0x000fe80000000800 */
[----:B------:R-:W5:Y:S03]  /*48f0*/  MUFU.EX2 R173, R173 ;  /* 0x000000ad00ad7308 */ /* 0x000f660000000800 */
[----:B------:R-:W-:Y:S01]  /*4900*/  HMMA.16816.F32.BF16 R140, R4, R14, R140 ;  /* 0x0000000e048c723c */ /* 0x000fe2000004188c */
[----:B-1----:R-:W-:Y:S01]  /*4910*/  F2FP.BF16.F32.PACK_AB R4, R129, R128 ;  /* 0x000000808104723e */ /* 0x002fe200000010ff */
[----:B------:R-:W-:Y:S01]  /*4920*/  MUFU.EX2 R120, R120 ;  /* 0x0000007800787308 */ /* 0x000fe20000000800 */
[----:B------:R-:W-:Y:S01]  /*4930*/  F2FP.BF16.F32.PACK_AB R5, R176, R111 ;  /* 0x0000006fb005723e */ /* 0x000fe200000010ff */
[----:B------:R-:W-:Y:S01]  /*4940*/  FADD.FTZ R128, R128, R93 ;  /* 0x0000005d80807221 */ /* 0x000fe20000010000 */
[----:B------:R-:W-:Y:S01]  /*4950*/  F2FP.BF16.F32.PACK_AB R6, R170, R131 ;  /* 0x00000083aa06723e */ /* 0x000fe200000010ff */
[----:B------:R-:W-:Y:S01]  /*4960*/  MUFU.EX2 R200, R200 ;  /* 0x000000c800c87308 */ /* 0x000fe20000000800 */
[----:B------:R-:W-:Y:S01]  /*4970*/  F2FP.BF16.F32.PACK_AB R7, R184, R113 ;  /* 0x00000071b807723e */ /* 0x000fe200000010ff */
[----:B------:R-:W-:Y:S01]  /*4980*/  FADD.FTZ R111, R111, R108 ;  /* 0x0000006c6f6f7221 */ /* 0x000fe20000010000 */
[----:B------:R-:W-:Y:S01]  /*4990*/  FADD.FTZ R128, R129, R128 ;  /* 0x0000008081807221 */ /* 0x000fe20000010000 */
[----:B------:R-:W-:Y:S02]  /*49a0*/  MUFU.EX2 R171, R171 ;  /* 0x000000ab00ab7308 */ /* 0x000fe40000000800 */
[----:B------:R-:W-:Y:S01]  /*49b0*/  FADD.FTZ R176, R176, R111 ;  /* 0x0000006fb0b07221 */ /* 0x000fe20000010000 */
[----:B------:R-:W-:Y:S01]  /*49c0*/  FADD.FTZ R131, R131, R128 ;  /* 0x0000008083837221 */ /* 0x000fe20000010000 */
[----:B------:R-:W-:Y:S01]  /*49d0*/  HMMA.16816.F32.BF16 R144, R4, R12, R144 ;  /* 0x0000000c0490723c */ /* 0x000fe20000041890 */
[----:B------:R-:W-:Y:S01]  /*49e0*/  FFMA.FTZ R13, R103, UR8, -R72 ;  /* 0x00000008670d7c23 */ /* 0x000fe20008010848 */
[----:B------:R-:W-:Y:S01]  /*49f0*/  FFMA.FTZ R12, R130, UR8, -R87 ;  /* 0x00000008820c7c23 */ /* 0x000fe20008010857 */
[----:B------:R1:W-:Y:S01]  /*4a00*/  MUFU.EX2 R103, R177 ;  /* 0x000000b100677308 */ /* 0x0003e20000000800 */
[----:B------:R-:W-:Y:S01]  /*4a10*/  FADD.FTZ R113, R113, R176 ;  /* 0x000000b071717221 */ /* 0x000fe20000010000 */
[----:B------:R-:W-:-:S02]  /*4a20*/  FADD.FTZ R131, R170, R131 ;  /* 0x00000083aa837221 */ /* 0x000fc40000010000 */
[----:B------:R-:W5:Y:S01]  /*4a30*/  MUFU.EX2 R105, R13 ;  /* 0x0000000d00697308 */ /* 0x000f620000000800 */
[C---:B------:R-:W-:Y:S01]  /*4a40*/  HMMA.16816.F32.BF16 R160, R4.reuse, R20, R160 ;  /* 0x0000001404a0723c */ /* 0x040fe200000418a0 */
[----:B------:R-:W-:Y:S02]  /*4a50*/  FADD.FTZ R184, R184, R113 ;  /* 0x00000071b8b87221 */ /* 0x000fe40000010000 */
[----:B------:R2:W-:Y:S04]  /*4a60*/  MUFU.EX2 R168, R12 ;  /* 0x0000000c00a87308 */ /* 0x0005e80000000800 */
[----:B------:R-:W5:Y:S01]  /*4a70*/  MUFU.EX2 R130, R189 ;  /* 0x000000bd00827308 */ /* 0x000f620000000800 */
[C---:B------:R-:W-:Y:S01]  /*4a80*/  HMMA.16816.F32.BF16 R148, R4.reuse, R22, R148 ;  /* 0x000000160494723c */ /* 0x040fe20000041894 */
[----:B------:R-:W5:Y:S01]  /*4a90*/  LDSM.16.MT88.4 R20, [R218+0x5400] ;  /* 0x00540000da14783b */ /* 0x000f620000004200 */
[----:B-1----:R-:W-:Y:S01]  /*4aa0*/  FFMA.FTZ R177, R198, UR8, -R87 ;  /* 0x00000008c6b17c23 */ /* 0x002fe20008010857 */
[----:B------:R-:W1:Y:S04]  /*4ab0*/  MUFU.EX2 R175, R175 ;  /* 0x000000af00af7308 */ /* 0x000e680000000800 */
[----:B------:R1:W-:Y:S01]  /*4ac0*/  MUFU.EX2 R122, R188 ;  /* 0x000000bc007a7308 */ /* 0x0003e20000000800 */
[----:B------:R-:W-:Y:S01]  /*4ad0*/  HMMA.16816.F32.BF16 R136, R4, R14, R136 ;  /* 0x0000000e0488723c */ /* 0x000fe20000041888 */
[----:B--2---:R-:W2:Y:S01]  /*4ae0*/  LDSM.16.MT88.4 R12, [R216+0x5400] ;  /* 0x00540000d80c783b */ /* 0x004ea20000004200 */
[----:B------:R-:W-:Y:S01]  /*4af0*/  F2FP.BF16.F32.PACK_AB R4, R190, R121 ;  /* 0x00000079be04723e */ /* 0x000fe200000010ff */
[----:B------:R-:W-:Y:S01]  /*4b00*/  MUFU.EX2 R177, R177 ;  /* 0x000000b100b17308 */ /* 0x000fe20000000800 */
[----:B---3--:R-:W-:Y:S01]  /*4b10*/  F2FP.BF16.F32.PACK_AB R5, R182, R167 ;  /* 0x000000a7b605723e */ /* 0x008fe200000010ff */
[----:B------:R-:W-:Y:S01]  /*4b20*/  FADD.FTZ R121, R121, R126 ;  /* 0x0000007e79797221 */ /* 0x000fe20000010000 */
[----:B------:R-:W-:Y:S01]  /*4b30*/  F2FP.BF16.F32.PACK_AB R6, R178, R123 ;  /* 0x0000007bb206723e */ /* 0x000fe200000010ff */
[----:B------:R3:W-:Y:S01]  /*4b40*/  MUFU.EX2 R124, R183 ;  /* 0x000000b7007c7308 */ /* 0x0007e20000000800 */
[----:B----4-:R-:W-:Y:S01]  /*4b50*/  F2FP.BF16.F32.PACK_AB R7, R192, R169 ;  /* 0x000000a9c007723e */ /* 0x010fe200000010ff */
[----:B------:R-:W-:Y:S01]  /*4b60*/  FADD.FTZ R167, R167, R174 ;  /* 0x000000aea7a77221 */ /* 0x000fe20000010000 */
[----:B------:R-:W-:Y:S01]  /*4b70*/  FADD.FTZ R190, R190, R121 ;  /* 0x00000079bebe7221 */ /* 0x000fe20000010000 */
[----:B------:R-:W4:Y:S01]  /*4b80*/  MUFU.EX2 R179, R179 ;  /* 0x000000b300b37308 */ /* 0x000f220000000800 */
[----:B-1----:R-:W-:Y:S01]  /*4b90*/  FFMA.FTZ R188, R96, UR8, -R87 ;  /* 0x0000000860bc7c23 */ /* 0x002fe20008010857 */
[----:B------:R-:W-:-:S02]  /*4ba0*/  FADD.FTZ R182, R182, R167 ;  /* 0x000000a7b6b67221 */ /* 0x000fc40000010000 */
[C---:B------:R-:W-:Y:S01]  /*4bb0*/  HMMA.16816.F32.BF16 R156, R4.reuse, R16, R156 ;  /* 0x00000010049c723c */ /* 0x040fe2000004189c */
[----:B------:R-:W-:Y:S01]  /*4bc0*/  MUFU.EX2 R180, R180 ;  /* 0x000000b400b47308 */ /* 0x000fe20000000800 */
[----:B------:R-:W-:Y:S01]  /*4bd0*/  FADD.FTZ R123, R123, R190 ;  /* 0x000000be7b7b7221 */ /* 0x000fe20000010000 */
[----:B------:R-:W-:Y:S02]  /*4be0*/  FADD.FTZ R169, R169, R182 ;  /* 0x000000b6a9a97221 */ /* 0x000fe40000010000 */
[----:B------:R-:W1:Y:S01]  /*4bf0*/  MUFU.EX2 R181, R181 ;  /* 0x000000b500b57308 */ /* 0x000e620000000800 */
[--C-:B---3--:R-:W-:Y:S01]  /*4c00*/  FFMA.FTZ R183, R92, UR8, -R79.reuse ;  /* 0x000000085cb77c23 */ /* 0x108fe2000801084f */
[----:B------:R-:W-:Y:S01]  /*4c10*/  FFMA.FTZ R92, R206, UR8, -R79 ;  /* 0x00000008ce5c7c23 */ /* 0x000fe2000801084f */
[----:B------:R-:W-:Y:S01]  /*4c20*/  HMMA.16816.F32.BF16 R152, R4, R18, R152 ;  /* 0x000000120498723c */ /* 0x000fe20000041898 */
[----:B------:R-:W-:Y:S01]  /*4c30*/  MUFU.EX2 R90, R90 ;  /* 0x0000005a005a7308 */ /* 0x000fe20000000800 */
[----:B------:R-:W-:Y:S01]  /*4c40*/  FADD.FTZ R123, R178, R123 ;  /* 0x0000007bb27b7221 */ /* 0x000fe20000010000 */
[----:B------:R-:W-:-:S02]  /*4c50*/  FADD.FTZ R169, R192, R169 ;  /* 0x000000a9c0a97221 */ /* 0x000fc40000010000 */
[----:B------:R-:W3:Y:S03]  /*4c60*/  MUFU.EX2 R183, R183 ;  /* 0x000000b700b77308 */ /* 0x000ee60000000800 */
[C---:B------:R-:W-:Y:S01]  /*4c70*/  HMMA.16816.F32.BF16 R132, R4.reuse, R8, R132 ;  /* 0x000000080484723c */ /* 0x040fe20000041884 */
[----:B------:R-:W-:Y:S04]  /*4c80*/  MUFU.EX2 R92, R92 ;  /* 0x0000005c005c7308 */ /* 0x000fe80000000800 */
[----:B------:R-:W-:Y:S03]  /*4c90*/  MUFU.EX2 R186, R186 ;  /* 0x000000ba00ba7308 */ /* 0x000fe60000000800 */
[----:B------:R-:W-:Y:S01]  /*4ca0*/  HMMA.16816.F32.BF16 R140, R4, R10, R140 ;  /* 0x0000000a048c723c */ /* 0x000fe2000004188c */
[----:B-----5:R-:W-:Y:S01]  /*4cb0*/  F2FP.BF16.F32.PACK_AB R4, R173, R114 ;  /* 0x00000072ad04723e */ /* 0x020fe200000010ff */
[----:B------:R-:W-:Y:S01]  /*4cc0*/  MUFU.EX2 R125, R125 ;  /* 0x0000007d007d7308 */ /* 0x000fe20000000800 */
[----:B------:R-:W-:Y:S01]  /*4cd0*/  F2FP.BF16.F32.PACK_AB R5, R200, R105 ;  /* 0x00000069c805723e */ /* 0x000fe200000010ff */
[----:B------:R-:W-:Y:S01]  /*4ce0*/  FADD.FTZ R114, R114, R131 ;  /* 0x0000008372727221 */ /* 0x000fe20000010000 */
[----:B------:R-:W-:Y:S01]  /*4cf0*/  F2FP.BF16.F32.PACK_AB R6, R103, R120 ;  /* 0x000000786706723e */ /* 0x000fe200000010ff */
[----:B------:R5:W-:Y:S01]  /*4d00*/  MUFU.EX2 R104, R188 ;  /* 0x000000bc00687308 */ /* 0x000be20000000800 */
[----:B------:R-:W-:Y:S01]  /*4d10*/  F2FP.BF16.F32.PACK_AB R7, R130, R171 ;  /* 0x000000ab8207723e */ /* 0x000fe200000010ff */
[----:B------:R-:W-:Y:S01]  /*4d20*/  FADD.FTZ R105, R105, R184 ;  /* 0x000000b869697221 */ /* 0x000fe20000010000 */
[----:B------:R-:W-:Y:S01]  /*4d30*/  FADD.FTZ R173, R173, R114 ;  /* 0x00000072adad7221 */ /* 0x000fe20000010000 */
[----:B------:R-:W-:Y:S02]  /*4d40*/  MUFU.EX2 R187, R187 ;  /* 0x000000bb00bb7308 */ /* 0x000fe40000000800 */
[----:B------:R-:W-:Y:S01]  /*4d50*/  FADD.FTZ R200, R200, R105 ;  /* 0x00000069c8c87221 */ /* 0x000fe20000010000 */
[----:B------:R-:W-:Y:S01]  /*4d60*/  FADD.FTZ R120, R120, R173 ;  /* 0x000000ad78787221 */ /* 0x000fe20000010000 */
[C---:B------:R-:W-:Y:S01]  /*4d70*/  HMMA.16816.F32.BF16 R144, R4.reuse, R8, R144 ;  /* 0x000000080490723c */ /* 0x040fe20000041890 */
[----:B------:R-:W-:Y:S01]  /*4d80*/  FFMA.FTZ R9, R127, UR8, -R72 ;  /* 0x000000087f097c23 */ /* 0x000fe20008010848 */
[--C-:B------:R-:W-:Y:S01]  /*4d90*/  FFMA.FTZ R8, R100, UR8, -R79.reuse ;  /* 0x0000000864087c23 */ /* 0x100fe2000801084f */
[----:B------:R-:W-:Y:S01]  /*4da0*/  FFMA.FTZ R127, R102, UR8, -R79 ;  /* 0x00000008667f7c23 */ /* 0x000fe2000801084f */
[----:B------:R-:W-:Y:S01]  /*4db0*/  MUFU.EX2 R185, R185 ;  /* 0x000000b900b97308 */ /* 0x000fe20000000800 */
[----:B------:R-:W-:Y:S01]  /*4dc0*/  FADD.FTZ R171, R171, R200 ;  /* 0x000000c8abab7221 */ /* 0x000fe20000010000 */
[----:B-----5:R-:W-:Y:S01]  /*4dd0*/  FFMA.FTZ R188, R110, UR8, -R81 ;  /* 0x000000086ebc7c23 */ /* 0x020fe20008010851 */
[--C-:B------:R-:W-:Y:S01]  /*4de0*/  FFMA.FTZ R110, R117, UR8, -R72.reuse ;  /* 0x00000008756e7c23 */ /* 0x100fe20008010848 */
[----:B------:R-:W-:Y:S01]  /*4df0*/  HMMA.16816.F32.BF16 R136, R4, R10, R136 ;  /* 0x0000000a0488723c */ /* 0x000fe20000041888 */
[----:B------:R-:W-:Y:S01]  /*4e00*/  FFMA.FTZ R10, R89, UR8, -R72 ;  /* 0x00000008590a7c23 */ /* 0x000fe20008010848 */
[----:B------:R-:W-:Y:S01]  /*4e10*/  MUFU.EX2 R100, R9 ;  /* 0x0000000900647308 */ /* 0x000fe20000000800 */
[----:B------:R-:W-:Y:S01]  /*4e20*/  FADD.FTZ R103, R103, R120 ;  /* 0x0000007867677221 */ /* 0x000fe20000010000 */
[----:B------:R-:W-:-:S02]  /*4e30*/  FADD.FTZ R130, R130, R171 ;  /* 0x000000ab82827221 */ /* 0x000fc40000010000 */
[----:B------:R-:W-:Y:S02]  /*4e40*/  MUFU.EX2 R89, R204 ;  /* 0x000000cc00597308 */ /* 0x000fe40000000800 */
[C---:B------:R-:W-:Y:S02]  /*4e50*/  HMMA.16816.F32.BF16 R160, R4.reuse, R16, R160 ;  /* 0x0000001004a0723c */ /* 0x040fe400000418a0 */
[----:B------:R-:W5:Y:S04]  /*4e60*/  MUFU.EX2 R91, R10 ;  /* 0x0000000a005b7308 */ /* 0x000f680000000800 */
[----:B------:R2:W-:Y:S02]  /*4e70*/  MUFU.EX2 R102, R8 ;  /* 0x0000000800667308 */ /* 0x0005e40000000800 */
[----:B------:R-:W-:Y:S01]  /*4e80*/  HMMA.16816.F32.BF16 R148, R4, R18, R148 ;  /* 0x000000120494723c */ /* 0x000fe20000041894 */
[----:B------:R-:W-:Y:S01]  /*4e90*/  F2FP.BF16.F32.PACK_AB R4, R175, R168 ;  /* 0x000000a8af04723e */ /* 0x000fe200000010ff */
[----:B------:R-:W-:Y:S01]  /*4ea0*/  LDSM.16.MT88.4 R16, [R216+0x5800] ;  /* 0x00580000d810783b */ /* 0x000fe20000004200 */
[----:B----4-:R-:W-:Y:S01]  /*4eb0*/  F2FP.BF16.F32.PACK_AB R5, R179, R124 ;  /* 0x0000007cb305723e */ /* 0x010fe200000010ff */
[----:B------:R-:W-:Y:S01]  /*4ec0*/  MUFU.EX2 R127, R127 ;  /* 0x0000007f007f7308 */ /* 0x000fe20000000800 */
[----:B------:R-:W-:Y:S01]  /*4ed0*/  F2FP.BF16.F32.PACK_AB R6, R122, R177 ;  /* 0x000000b17a06723e */ /* 0x000fe200000010ff */
[----:B------:R-:W-:Y:S01]  /*4ee0*/  FADD.FTZ R168, R168, R123 ;  /* 0x0000007ba8a87221 */ /* 0x000fe20000010000 */
[----:B-1----:R-:W-:Y:S01]  /*4ef0*/  F2FP.BF16.F32.PACK_AB R7, R181, R180 ;  /* 0x000000b4b507723e */ /* 0x002fe200000010ff */
[----:B------:R-:W-:Y:S01]  /*4f00*/  MUFU.EX2 R96, R194 ;  /* 0x000000c200607308 */ /* 0x000fe20000000800 */
[----:B------:R-:W-:Y:S01]  /*4f10*/  FADD.FTZ R124, R124, R169 ;  /* 0x000000a97c7c7221 */ /* 0x000fe20000010000 */
[----:B------:R-:W-:Y:S01]  /*4f20*/  FADD.FTZ R168, R175, R168 ;  /* 0x000000a8afa87221 */ /* 0x000fe20000010000 */
[----:B--2---:R-:W1:Y:S01]  /*4f30*/  LDSM.16.MT88.4 R8, [R218+0x5800] ;  /* 0x00580000da08783b */ /* 0x004e620000004200 */
[----:B------:R-:W-:Y:S02]  /*4f40*/  MUFU.EX2 R110, R110 ;  /* 0x0000006e006e7308 */ /* 0x000fe40000000800 */
[C---:B------:R-:W-:Y:S01]  /*4f50*/  HMMA.16816.F32.BF16 R156, R4.reuse, R20, R156 ;  /* 0x00000014049c723c */ /* 0x040fe2000004189c */
[----:B------:R-:W-:Y:S01]  /*4f60*/  FADD.FTZ R179, R179, R124 ;  /* 0x0000007cb3b37221 */ /* 0x000fe20000010000 */
[----:B------:R-:W-:Y:S01]  /*4f70*/  FADD.FTZ R177, R177, R168 ;  /* 0x000000a8b1b17221 */ /* 0x000fe20000010000 */
[----:B------:R-:W-:Y:S02]  /*4f80*/  MUFU.EX2 R115, R115 ;  /* 0x0000007300737308 */ /* 0x000fe40000000800 */
[----:B------:R-:W-:Y:S01]  /*4f90*/  FADD.FTZ R180, R180, R179 ;  /* 0x000000b3b4b47221 */ /* 0x000fe20000010000 */
[----:B------:R-:W-:Y:S01]  /*4fa0*/  FADD.FTZ R177, R122, R177 ;  /* 0x000000b17ab17221 */ /* 0x000fe20000010000 */
[----:B------:R-:W-:Y:S01]  /*4fb0*/  MUFU.EX2 R68, R68 ;  /* 0x0000004400447308 */ /* 0x000fe20000000800 */
[----:B------:R-:W-:Y:S01]  /*4fc0*/  HMMA.16816.F32.BF16 R152, R4, R22, R152 ;  /* 0x000000160498723c */ /* 0x000fe20000041898 */
[----:B------:R-:W-:-:S02]  /*4fd0*/  FADD.FTZ R181, R181, R180 ;  /* 0x000000b4b5b57221 */ /* 0x000fc40000010000 */
[----:B------:R-:W-:Y:S04]  /*4fe0*/  MUFU.EX2 R73, R73 ;  /* 0x0000004900497308 */ /* 0x000fe80000000800 */
[----:B------:R-:W-:Y:S01]  /*4ff0*/  MUFU.EX2 R235, R235 ;  /* 0x000000eb00eb7308 */ /* 0x000fe20000000800 */
[C---:B------:R-:W-:Y:S03]  /*5000*/  HMMA.16816.F32.BF16 R132, R4.reuse, R12, R132 ;  /* 0x0000000c0484723c */ /* 0x040fe60000041884 */
[----:B------:R-:W-:Y:S04]  /*5010*/  MUFU.EX2 R70, R70 ;  /* 0x0000004600467308 */ /* 0x000fe80000000800 */
[----:B------:R-:W-:Y:S01]  /*5020*/  MUFU.EX2 R55, R55 ;  /* 0x0000003700377308 */ /* 0x000fe20000000800 */
[----:B------:R-:W-:Y:S01]  /*5030*/  HMMA.16816.F32.BF16 R140, R4, R14, R140 ;  /* 0x0000000e048c723c */ /* 0x000fe2000004188c */
[----:B---3--:R-:W-:Y:S01]  /*5040*/  F2FP.BF16.F32.PACK_AB R4, R183, R90 ;  /* 0x0000005ab704723e */ /* 0x008fe200000010ff */
[----:B------:R-:W-:Y:S01]  /*5050*/  FADD.FTZ R90, R90, R103 ;  /* 0x000000675a5a7221 */ /* 0x000fe20000010000 */
[----:B-----5:R-:W-:Y:S01]  /*5060*/  F2FP.BF16.F32.PACK_AB R5, R186, R91 ;  /* 0x0000005bba05723e */ /* 0x020fe200000010ff */
[----:B------:R-:W-:Y:S01]  /*5070*/  FADD.FTZ R91, R91, R130 ;  /* 0x000000825b5b7221 */ /* 0x000fe20000010000 */
[----:B------:R-:W-:Y:S01]  /*5080*/  F2FP.BF16.F32.PACK_AB R6, R89, R92 ;  /* 0x0000005c5906723e */ /* 0x000fe200000010ff */
[----:B------:R-:W-:Y:S01]  /*5090*/  FADD.FTZ R183, R183, R90 ;  /* 0x0000005ab7b77221 */ /* 0x000fe20000010000 */
[----:B------:R-:W-:Y:S01]  /*50a0*/  F2FP.BF16.F32.PACK_AB R7, R100, R125 ;  /* 0x0000007d6407723e */ /* 0x000fe200000010ff */
[----:B------:R-:W-:Y:S01]  /*50b0*/  FADD.FTZ R186, R186, R91 ;  /* 0x0000005bbaba7221 */ /* 0x000fe20000010000 */
[----:B------:R-:W-:Y:S01]  /*50c0*/  MUFU.EX2 R237, R237 ;  /* 0x000000ed00ed7308 */ /* 0x000fe20000000800 */
[----:B------:R-:W-:-:S02]  /*50d0*/  FADD.FTZ R92, R92, R183 ;  /* 0x000000b75c5c7221 */ /* 0x000fc40000010000 */
[----:B------:R-:W-:Y:S01]  /*50e0*/  FADD.FTZ R125, R125, R186 ;  /* 0x000000ba7d7d7221 */ /* 0x000fe20000010000 */
[----:B------:R-:W-:Y:S01]  /*50f0*/  MUFU.EX2 R69, R71 ;  /* 0x0000004700457308 */ /* 0x000fe20000000800 */
[C---:B------:R-:W-:Y:S01]  /*5100*/  HMMA.16816.F32.BF16 R160, R4.reuse, R20, R160 ;  /* 0x0000001404a0723c */ /* 0x040fe200000418a0 */
[----:B------:R-:W-:Y:S01]  /*5110*/  FFMA.FTZ R21, R116, UR8, -R87 ;  /* 0x0000000874157c23 */ /* 0x000fe20008010857 */
[----:B------:R-:W-:Y:S01]  /*5120*/  FFMA.FTZ R116, R84, UR8, -R81 ;  /* 0x0000000854747c23 */ /* 0x000fe20008010851 */
[----:B------:R-:W-:Y:S01]  /*5130*/  MUFU.EX2 R20, R118 ;  /* 0x0000007600147308 */ /* 0x000fe20000000800 */
[----:B------:R-:W-:Y:S01]  /*5140*/  FADD.FTZ R89, R89, R92 ;  /* 0x0000005c59597221 */ /* 0x000fe20000010000 */
[----:B------:R-:W-:Y:S02]  /*5150*/  FADD.FTZ R100, R100, R125 ;  /* 0x0000007d64647221 */ /* 0x000fe40000010000 */
[----:B------:R-:W2:Y:S01]  /*5160*/  MUFU.EX2 R21, R21 ;  /* 0x0000001500157308 */ /* 0x000ea20000000800 */
[C---:B------:R-:W-:Y:S01]  /*5170*/  HMMA.16816.F32.BF16 R148, R4.reuse, R22, R148 ;  /* 0x000000160494723c */ /* 0x040fe20000041894 */
[----:B------:R-:W-:Y:S01]  /*5180*/  FFMA.FTZ R22, R112, UR8, -R81 ;  /* 0x0000000870167c23 */ /* 0x000fe20008010851 */
[--C-:B------:R-:W-:Y:S01]  /*5190*/  FFMA.FTZ R112, R85, UR8, -R72.reuse ;  /* 0x0000000855707c23 */ /* 0x100fe20008010848 */
[----:B------:R-:W-:Y:S04]  /*51a0*/  MUFU.EX2 R84, R88 ;  /* 0x0000005800547308 */ /* 0x000fe80000000800 */
[----:B------:R-:W3:Y:S01]  /*51b0*/  MUFU.EX2 R23, R116 ;  /* 0x0000007400177308 */ /* 0x000ee20000000800 */
[----:B------:R-:W-:Y:S01]  /*51c0*/  HMMA.16816.F32.BF16 R144, R4, R12, R144 ;  /* 0x0000000c0490723c */ /* 0x000fe20000041890 */
[----:B------:R-:W-:-:S02]  /*51d0*/  FFMA.FTZ R12, R83, UR8, -R72 ;  /* 0x00000008530c7c23 */ /* 0x000fc40008010848 */
[----:B------:R-:W-:Y:S04]  /*51e0*/  MUFU.EX2 R22, R22 ;  /* 0x0000001600167308 */ /* 0x000fe80000000800 */
[----:B------:R-:W4:Y:S01]  /*51f0*/  MUFU.EX2 R85, R188 ;  /* 0x000000bc00557308 */ /* 0x000f220000000800 */
[----:B------:R-:W-:Y:S01]  /*5200*/  HMMA.16816.F32.BF16 R136, R4, R14, R136 ;  /* 0x0000000e0488723c */ /* 0x000fe20000041888 */
[----:B------:R-:W-:Y:S01]  /*5210*/  F2FP.BF16.F32.PACK_AB R4, R187, R104 ;  /* 0x00000068bb04723e */ /* 0x000fe200000010ff */
[----:B------:R-:W-:Y:S01]  /*5220*/  FADD.FTZ R104, R104, R177 ;  /* 0x000000b168687221 */ /* 0x000fe20000010000 */
[----:B------:R5:W-:Y:S01]  /*5230*/  MUFU.EX2 R83, R112 ;  /* 0x0000007000537308 */ /* 0x000be20000000800 */
[----:B--2---:R-:W-:Y:S02]  /*5240*/  F2FP.BF16.F32.PACK_AB R6, R21, R20 ;  /* 0x000000141506723e */ /* 0x004fe400000010ff */
[----:B---3--:R-:W-:Y:S01]  /*5250*/  F2FP.BF16.F32.PACK_AB R5, R23, R84 ;  /* 0x000000541705723e */ /* 0x008fe200000010ff */
[----:B------:R2:W3:Y:S01]  /*5260*/  MUFU.EX2 R88, R12 ;  /* 0x0000000c00587308 */ /* 0x0004e20000000800 */
[----:B------:R-:W-:Y:S01]  /*5270*/  FADD.FTZ R84, R84, R181 ;  /* 0x000000b554547221 */ /* 0x000fe20000010000 */
[----:B------:R-:W-:-:S02]  /*5280*/  FADD.FTZ R187, R187, R104 ;  /* 0x00000068bbbb7221 */ /* 0x000fc40000010000 */
[----:B------:R-:W-:Y:S01]  /*5290*/  MUFU.EX2 R236, R236 ;  /* 0x000000ec00ec7308 */ /* 0x000fe20000000800 */
[----:B------:R-:W-:Y:S01]  /*52a0*/  FADD.FTZ R23, R23, R84 ;  /* 0x0000005417177221 */ /* 0x000fe20000010000 */
[----:B----4-:R-:W-:Y:S01]  /*52b0*/  F2FP.BF16.F32.PACK_AB R7, R85, R22 ;  /* 0x000000165507723e */ /* 0x010fe200000010ff */
[----:B------:R-:W-:Y:S02]  /*52c0*/  FADD.FTZ R20, R20, R187 ;  /* 0x000000bb14147221 */ /* 0x000fe40000010000 */
[----:B------:R-:W-:Y:S01]  /*52d0*/  FADD.FTZ R22, R22, R23 ;  /* 0x0000001716167221 */ /* 0x000fe20000010000 */
[----:B-----5:R-:W-:Y:S01]  /*52e0*/  FFMA.FTZ R112, R80, UR8, -R87 ;  /* 0x0000000850707c23 */ /* 0x020fe20008010857 */
[--C-:B------:R-:W-:Y:S01]  /*52f0*/  FFMA.FTZ R80, R66, UR8, -R81.reuse ;  /* 0x0000000842507c23 */ /* 0x100fe20008010851 */
[----:B------:R-:W-:Y:S01]  /*5300*/  FFMA.FTZ R66, R57, UR8, -R81 ;  /* 0x0000000839427c23 */ /* 0x000fe20008010851 */
[----:B-1----:R-:W-:Y:S01]  /*5310*/  HMMA.16816.F32.BF16 R156, R4, R8, R156 ;  /* 0x00000008049c723c */ /* 0x002fe2000004189c */
[----:B--2---:R-:W1:Y:S01]  /*5320*/  LDSM.16.MT88.4 R12, [R218+0x5c00] ;  /* 0x005c0000da0c783b */ /* 0x004e620000004200 */
[----:B------:R-:W-:Y:S01]  /*5330*/  MUFU.EX2 R76, R112 ;  /* 0x00000070004c7308 */ /* 0x000fe20000000800 */
[----:B------:R-:W-:Y:S01]  /*5340*/  FADD.FTZ R21, R21, R20 ;  /* 0x0000001415157221 */ /* 0x000fe20000010000 */
[----:B------:R-:W-:-:S02]  /*5350*/  FADD.FTZ R22, R85, R22 ;  /* 0x0000001655167221 */ /* 0x000fc40000010000 */
[----:B------:R-:W-:Y:S02]  /*5360*/  MUFU.EX2 R57, R80 ;  /* 0x0000005000397308 */ /* 0x000fe40000000800 */
[C---:B------:R-:W-:Y:S02]  /*5370*/  HMMA.16816.F32.BF16 R152, R4.reuse, R10, R152 ;  /* 0x0000000a0498723c */ /* 0x040fe40000041898 */
[----:B------:R-:W2:Y:S06]  /*5380*/  MUFU.EX2 R66, R66 ;  /* 0x0000004200427308 */ /* 0x000eac0000000800 */
[C---:B------:R-:W-:Y:S08]  /*5390*/  HMMA.16816.F32.BF16 R132, R4.reuse, R16, R132 ;  /* 0x000000100484723c */ /* 0x040ff00000041884 */
[----:B------:R-:W-:Y:S01]  /*53a0*/  HMMA.16816.F32.BF16 R140, R4, R18, R140 ;  /* 0x00000012048c723c */ /* 0x000fe2000004188c */
[----:B------:R-:W-:Y:S01]  /*53b0*/  F2FP.BF16.F32.PACK_AB R4, R127, R102 ;  /* 0x000000667f04723e */ /* 0x000fe200000010ff */
[----:B------:R-:W-:Y:S01]  /*53c0*/  FADD.FTZ R102, R102, R89 ;  /* 0x0000005966667221 */ /* 0x000fe20000010000 */
[----:B---3--:R-:W-:Y:S01]  /*53d0*/  F2FP.BF16.F32.PACK_AB R5, R88, R83 ;  /* 0x000000535805723e */ /* 0x008fe200000010ff */
[----:B------:R-:W-:Y:S01]  /*53e0*/  FADD.FTZ R83, R83, R100 ;  /* 0x0000006453537221 */ /* 0x000fe20000010000 */
[----:B------:R-:W-:Y:S01]  /*53f0*/  F2FP.BF16.F32.PACK_AB R6, R96, R185 ;  /* 0x000000b96006723e */ /* 0x000fe200000010ff */
[----:B------:R-:W-:Y:S01]  /*5400*/  FADD.FTZ R102, R127, R102 ;  /* 0x000000667f667221 */ /* 0x000fe20000010000 */
[----:B------:R-:W-:Y:S01]  /*5410*/  F2FP.BF16.F32.PACK_AB R7, R115, R110 ;  /* 0x0000006e7307723e */ /* 0x000fe200000010ff */
[----:B------:R-:W-:-:S02]  /*5420*/  FADD.FTZ R83, R88, R83 ;  /* 0x0000005358537221 */ /* 0x000fc40000010000 */
[----:B------:R-:W-:Y:S02]  /*5430*/  FADD.FTZ R185, R185, R102 ;  /* 0x00000066b9b97221 */ /* 0x000fe40000010000 */
[----:B------:R-:W-:Y:S02]  /*5440*/  FADD.FTZ R110, R110, R83 ;  /* 0x000000536e6e7221 */ /* 0x000fe40000010000 */
[----:B------:R-:W-:Y:S01]  /*5450*/  HMMA.16816.F32.BF16 R160, R4, R8, R160 ;  /* 0x0000000804a0723c */ /* 0x000fe200000418a0 */
[----:B------:R-:W-:Y:S01]  /*5460*/  FADD.FTZ R185, R96, R185 ;  /* 0x000000b960b97221 */ /* 0x000fe20000010000 */
[----:B------:R-:W-:-:S06]  /*5470*/  FADD.FTZ R110, R115, R110 ;  /* 0x0000006e736e7221 */ /* 0x000fcc0000010000 */
[C---:B------:R-:W-:Y:S01]  /*5480*/  HMMA.16816.F32.BF16 R148, R4.reuse, R10, R148 ;  /* 0x0000000a0494723c */ /* 0x040fe20000041894 */
[----:B------:R-:W3:Y:S07]  /*5490*/  LDSM.16.MT88.4 R8, [R216+0x5c00] ;  /* 0x005c0000d808783b */ /* 0x000eee0000004200 */
[----:B------:R-:W-:Y:S01]  /*54a0*/  HMMA.16816.F32.BF16 R144, R4, R16, R144 ;  /* 0x000000100490723c */ /* 0x000fe20000041890 */
[----:B------:R-:W4:Y:S01]  /*54b0*/  MUFU.EX2 R17, R74 ;  /* 0x0000004a00117308 */ /* 0x000f220000000800 */
[----:B------:R-:W-:Y:S01]  /*54c0*/  FFMA.FTZ R16, R56, UR8, -R79 ;  /* 0x0000000838107c23 */ /* 0x000fe2000801084f */
[----:B------:R-:W-:-:S05]  /*54d0*/  FFMA.FTZ R56, R75, UR8, -R72 ;  /* 0x000000084b387c23 */ /* 0x000fca0008010848 */
[----:B------:R-:W-:Y:S01]  /*54e0*/  HMMA.16816.F32.BF16 R136, R4, R18, R136 ;  /* 0x000000120488723c */ /* 0x000fe20000041888 */
[----:B------:R-:W-:Y:S01]  /*54f0*/  FFMA.FTZ R19, R77, UR8, -R72 ;  /* 0x000000084d137c23 */ /* 0x000fe20008010848 */
[----:B------:R-:W5:Y:S01]  /*5500*/  MUFU.EX2 R16, R16 ;  /* 0x0000001000107308 */ /* 0x000f620000000800 */
[----:B------:R-:W-:Y:S01]  /*5510*/  F2FP.BF16.F32.PACK_AB R4, R73, R68 ;  /* 0x000000444904723e */ /* 0x000fe200000010ff */
[----:B------:R-:W-:Y:S01]  /*5520*/  FADD.FTZ R68, R68, R21 ;  /* 0x0000001544447221 */ /* 0x000fe20000010000 */
[C---:B--2---:R-:W-:Y:S01]  /*5530*/  F2FP.BF16.F32.PACK_AB R5, R66.reuse, R57 ;  /* 0x000000394205723e */ /* 0x044fe200000010ff */
[----:B------:R-:W-:Y:S01]  /*5540*/  MUFU.EX2 R56, R56 ;  /* 0x0000003800387308 */ /* 0x000fe20000000800 */
[----:B------:R-:W-:Y:S01]  /*5550*/  F2FP.BF16.F32.PACK_AB R6, R235, R76 ;  /* 0x0000004ceb06723e */ /* 0x000fe200000010ff */
[----:B------:R-:W-:Y:S01]  /*5560*/  FADD.FTZ R57, R57, R22 ;  /* 0x0000001639397221 */ /* 0x000fe20000010000 */
[----:B----4-:R-:W-:Y:S01]  /*5570*/  F2FP.BF16.F32.PACK_AB R7, R17, R70 ;  /* 0x000000461107723e */ /* 0x010fe200000010ff */
[----:B------:R-:W2:Y:S01]  /*5580*/  MUFU.EX2 R19, R19 ;  /* 0x0000001300137308 */ /* 0x000ea20000000800 */
[----:B------:R-:W-:Y:S01]  /*5590*/  FADD.FTZ R73, R73, R68 ;  /* 0x0000004449497221 */ /* 0x000fe20000010000 */
[----:B------:R-:W-:-:S02]  /*55a0*/  FADD.FTZ R57, R66, R57 ;  /* 0x0000003942397221 */ /* 0x000fc40000010000 */
[----:B------:R-:W4:Y:S01]  /*55b0*/  MUFU.EX2 R18, R82 ;  /* 0x0000005200127308 */ /* 0x000f220000000800 */
[----:B------:R-:W-:Y:S01]  /*55c0*/  FADD.FTZ R76, R76, R73 ;  /* 0x000000494c4c7221 */ /* 0x000fe20000010000 */
[----:B-1----:R-:W-:Y:S01]  /*55d0*/  HMMA.16816.F32.BF16 R156, R4, R12, R156 ;  /* 0x0000000c049c723c */ /* 0x002fe2000004189c */
[----:B------:R-:W-:Y:S02]  /*55e0*/  FADD.FTZ R70, R70, R57 ;  /* 0x0000003946467221 */ /* 0x000fe40000010000 */
[----:B------:R-:W-:Y:S02]  /*55f0*/  FADD.FTZ R235, R235, R76 ;  /* 0x0000004cebeb7221 */ /* 0x000fe40000010000 */
[----:B------:R-:W-:-:S03]  /*5600*/  FADD.FTZ R234, R17, R70 ;  /* 0x0000004611ea7221 */ /* 0x000fc60000010000 */
[C---:B------:R-:W-:Y:S08]  /*5610*/  HMMA.16816.F32.BF16 R152, R4.reuse, R14, R152 ;  /* 0x0000000e0498723c */ /* 0x040ff00000041898 */
[C---:B---3--:R-:W-:Y:S08]  /*5620*/  HMMA.16816.F32.BF16 R132, R4.reuse, R8, R132 ;  /* 0x000000080484723c */ /* 0x048ff00000041884 */
[----:B------:R-:W-:Y:S01]  /*5630*/  HMMA.16816.F32.BF16 R140, R4, R10, R140 ;  /* 0x0000000a048c723c */ /* 0x000fe2000004188c */
[----:B-----5:R-:W-:Y:S01]  /*5640*/  F2FP.BF16.F32.PACK_AB R4, R55, R16 ;  /* 0x000000103704723e */ /* 0x020fe200000010ff */
[----:B------:R-:W-:Y:S01]  /*5650*/  FADD.FTZ R16, R16, R185 ;  /* 0x000000b910107221 */ /* 0x000fe20000010000 */
[----:B--2---:R-:W-:Y:S01]  /*5660*/  F2FP.BF16.F32.PACK_AB R5, R56, R19 ;  /* 0x000000133805723e */ /* 0x004fe200000010ff */
[----:B------:R-:W-:Y:S01]  /*5670*/  FADD.FTZ R19, R19, R110 ;  /* 0x0000006e13137221 */ /* 0x000fe20000010000 */
[----:B----4-:R-:W-:Y:S01]  /*5680*/  F2FP.BF16.F32.PACK_AB R6, R237, R18 ;  /* 0x00000012ed06723e */ /* 0x010fe200000010ff */
        /* <DEDUP_REMOVED lines=8> */
[C---:B------:R-:W-:Y:S08]  /*5710*/  HMMA.16816.F32.BF16 R148, R4.reuse, R14, R148 ;  /* 0x0000000e0494723c */ /* 0x040ff00000041894 */
[C---:B------:R-:W-:Y:S08]  /*5720*/  HMMA.16816.F32.BF16 R144, R4.reuse, R8, R144 ;  /* 0x000000080490723c */ /* 0x040ff00000041890 */
[----:B------:R-:W-:Y:S01]  /*5730*/  HMMA.16816.F32.BF16 R136, R4, R10, R136 ;  /* 0x0000000a0488723c */ /* 0x000fe20000041888 */
[----:B------:R-:W-:-:S04]  /*5740*/  NOP ;  /* 0x0000000000007918 */ /* 0x000fc80000000000 */
[----:B------:R-:W-:-:S15]  /*5750*/  @!P1 BRA `(.L_x_9) ;  /* 0x0000003000d09947 */ /* 0x000fde0003800000 */
[----:B------:R-:W-:Y:S01]  /*5760*/  IADD3 R232, PT, PT, R165, -0x2, RZ ;  /* 0xfffffffea5e87810 */ /* 0x000fe20007ffe0ff */
[----:B------:R-:W-:Y:S01]  /*5770*/  IMAD.MOV.U32 R167, RZ, RZ, R2 ;  /* 0x000000ffffa77224 */ /* 0x000fe200078e0002 */
[----:B------:R-:W-:Y:S01]  /*5780*/  MOV R169, R0 ;  /* 0x0000000000a97202 */ /* 0x000fe20000000f00 */
[----:B------:R-:W-:Y:S01]  /*5790*/  IMAD.MOV.U32 R165, RZ, RZ, R164 ;  /* 0x000000ffffa57224 */ /* 0x000fe200078e00a4 */
[----:B------:R-:W-:Y:S01]  /*57a0*/  MOV R166, R3 ;  /* 0x0000000300a67202 */ /* 0x000fe20000000f00 */
[----:B------:R-:W1:Y:S01]  /*57b0*/  LDCU UR4, c[0x0][0x45c] ;  /* 0x00008b80ff0477ac */ /* 0x000e620008000800 */
[----:B------:R-:W-:Y:S05]  /*57c0*/  BRA `(.L_x_10) ;  /* 0x00000000006c7947 */ /* 0x000fea0003800000 */
.L_x_12:
[----:B------:R-:W-:Y:S04]  /*57d0*/  VIADD R170, R232, 0xffffffff ;  /* 0xffffffffe8aa7836 */ /* 0x000fe80000000000 */
[C---:B------:R-:W-:Y:S02]  /*57e0*/  IMAD R175, R170.reuse, UR5, RZ ;  /* 0x00000005aaaf7c24 */ /* 0x040fe4000f8e02ff */
[----:B------:R-:W-:Y:S04]  /*57f0*/  IMAD.WIDE.U32 R170, R170, UR18, RZ ;  /* 0x00000012aaaa7c25 */ /* 0x000fe8000f8e00ff */
[----:B------:R-:W-:Y:S01]  /*5800*/  IMAD.IADD R175, R171, 0x1, R175 ;  /* 0x00000001abaf7824 */ /* 0x000fe200078e02af */
[C---:B------:R-:W-:Y:S02]  /*5810*/  IADD3 R0, P1, PT, R170.reuse, UR23, RZ ;  /* 0x00000017aa007c10 */ /* 0x040fe4000ff3e0ff */
[-C--:B------:R-:W-:Y:S02]  /*5820*/  LEA R184, P0, R170, R225.reuse, 0x1 ;  /* 0x000000e1aab87211 */ /* 0x080fe400078008ff */
[----:B------:R-:W-:Y:S02]  /*5830*/  IADD3.X R171, PT, PT, R175, UR22, RZ, P1, !PT ;  /* 0x00000016afab7c10 */ /* 0x000fe40008ffe4ff */
[----:B------:R-:W-:Y:S02]  /*5840*/  IADD3 R168, P1, PT, R0, UR23, RZ ;  /* 0x0000001700a87c10 */ /* 0x000fe4000ff3e0ff */
[-C--:B------:R-:W-:Y:S02]  /*5850*/  LEA.HI.X R185, R170, R224.reuse, R175, 0x1, P0 ;  /* 0x000000e0aab97211 */ /* 0x080fe400000f0caf */
[CC--:B------:R-:W-:Y:S02]  /*5860*/  LEA R182, P2, R0.reuse, R225.reuse, 0x1 ;  /* 0x000000e100b67211 */ /* 0x0c0fe400078408ff */
[----:B------:R-:W-:Y:S01]  /*5870*/  IADD3 R170, P0, PT, R0, UR28, RZ ;  /* 0x0000001c00aa7c10 */ /* 0x000fe2000ff1e0ff */
[----:B------:R-:W-:Y:S01]  /*5880*/  @!PT LDS RZ, [RZ] ;  /* 0x00000000fffff984 */ /* 0x000fe20000000800 */
[----:B------:R-:W-:Y:S01]  /*5890*/  @!PT LDS RZ, [RZ] ;  /* 0x00000000fffff984 */ /* 0x000fe20000000800 */
[----:B------:R-:W-:Y:S01]  /*58a0*/  @!PT LDS RZ, [RZ] ;  /* 0x00000000fffff984 */ /* 0x000fe20000000800 */
[----:B------:R1:W-:Y:S01]  /*58b0*/  LDGSTS.E.BYPASS.LTC128B.128 [R226+0x2000], desc[UR26][R184.64] ;  /* 0x02000000b8e27fae */ /* 0x0003e2000b981a1a */
[C---:B------:R-:W-:Y:S02]  /*58c0*/  IADD3.X R175, PT, PT, R171.reuse, UR22, RZ, P1, !PT ;  /* 0x00000016abaf7c10 */ /* 0x040fe40008ffe4ff */
[-C--:B------:R-:W-:Y:S02]  /*58d0*/  LEA R180, P1, R168, R225.reuse, 0x1 ;  /* 0x000000e1a8b47211 */ /* 0x080fe400078208ff */
[-C--:B------:R-:W-:Y:S02]  /*58e0*/  LEA.HI.X R183, R0, R224.reuse, R171, 0x1, P2 ;  /* 0x000000e000b77211 */ /* 0x080fe400010f0cab */
[----:B------:R-:W-:Y:S02]  /*58f0*/  IADD3.X R177, PT, PT, R171, UR25, RZ, P0, !PT ;  /* 0x00000019abb17c10 */ /* 0x000fe400087fe4ff */
[----:B------:R-:W-:Y:S01]  /*5900*/  LEA R178, P0, R170, R225, 0x1 ;  /* 0x000000e1aab27211 */ /* 0x000fe200078008ff */
[----:B------:R1:W-:Y:S01]  /*5910*/  LDGSTS.E.BYPASS.LTC128B.128 [R226+0x2800], desc[UR26][R182.64] ;  /* 0x02800000b6e27fae */ /* 0x0003e2000b981a1a */
[-C--:B------:R-:W-:Y:S02]  /*5920*/  LEA.HI.X R181, R168, R224.reuse, R175, 0x1, P1 ;  /* 0x000000e0a8b57211 */ /* 0x080fe400008f0caf */
[----:B------:R-:W-:Y:S03]  /*5930*/  LEA.HI.X R179, R170, R224, R177, 0x1, P0 ;  /* 0x000000e0aab37211 */ /* 0x000fe600000f0cb1 */
[----:B------:R1:W-:Y:S04]  /*5940*/  LDGSTS.E.BYPASS.LTC128B.128 [R226+0x3000], desc[UR26][R180.64] ;  /* 0x03000000b4e27fae */ /* 0x0003e8000b981a1a */
[----:B------:R1:W-:Y:S04]  /*5950*/  LDGSTS.E.BYPASS.LTC128B.128 [R226+0x3800], desc[UR26][R178.64] ;  /* 0x03800000b2e27fae */ /* 0x0003e8000b981a1a */
[----:B------:R-:W0:Y:S01]  /*5960*/  LDGDEPBAR ;  /* 0x00000000000079af */ /* 0x000e220000000000 */
[----:B------:R-:W-:Y:S05]  /*5970*/  BRA `(.L_x_11) ;  /* 0x0000000800cc7947 */ /* 0x000fea0003800000 */
.L_x_10:
[----:B------:R-:W-:Y:S04]  /*5980*/  DEPBAR.LE SB0, 0x0 ;  /* 0x000080000000791a */ /* 0x000fe80000000000 */
[----:B------:R-:W-:Y:S01]  /*5990*/  BAR.SYNC.DEFER_BLOCKING 0x0 ;  /* 0x0000000000007b1d */ /* 0x000fe20000010000 */
[C---:B------:R-:W-:Y:S04]  /*59a0*/  IMAD.WIDE.U32 R128, R232.reuse, UR6, RZ ;  /* 0x00000006e8807c25 */ /* 0x040fe8000f8e00ff */
[----:B------:R-:W-:Y:S01]  /*59b0*/  IMAD R3, R232, UR19, RZ ;  /* 0x00000013e8037c24 */ /* 0x000fe2000f8e02ff */
[CC--:B------:R-:W-:Y:S02]  /*59c0*/  LEA R172, P3, R128.reuse, R223.reuse, 0x1 ;  /* 0x000000df80ac7211 */ /* 0x0c0fe400078608ff */
[----:B------:R-:W-:Y:S01]  /*59d0*/  IADD3 R0, P0, PT, R128, UR29, RZ ;  /* 0x0000001d80007c10 */ /* 0x000fe2000ff1e0ff */
[----:B------:R-:W-:Y:S03]  /*59e0*/  IMAD.IADD R3, R129, 0x1, R3 ;  /* 0x0000000181037824 */ /* 0x000fe600078e0203 */
[-C--:B------:R-:W-:Y:S02]  /*59f0*/  LEA R170, P2, R0, R223.reuse, 0x1 ;  /* 0x000000df00aa7211 */ /* 0x080fe400078408ff */
[-C--:B------:R-:W-:Y:S02]  /*5a00*/  LEA.HI.X R173, R128, R222.reuse, R3, 0x1, P3 ;  /* 0x000000de80ad7211 */ /* 0x080fe400018f0c03 */
[----:B------:R-:W-:Y:S02]  /*5a10*/  IADD3.X R125, PT, PT, R3, UR7, RZ, P0, !PT ;  /* 0x00000007037d7c10 */ /* 0x000fe400087fe4ff */
[C---:B------:R-:W-:Y:S02]  /*5a20*/  IADD3 R2, P1, PT, R0.reuse, UR29, RZ ;  /* 0x0000001d00027c10 */ /* 0x040fe4000ff3e0ff */
[-C--:B------:R-:W-:Y:S02]  /*5a30*/  LEA.HI.X R171, R0, R222.reuse, R125, 0x1, P2 ;  /* 0x000000de00ab7211 */ /* 0x080fe400010f0c7d */
[C---:B------:R-:W-:Y:S01]  /*5a40*/  IADD3.X R127, PT, PT, R125.reuse, UR7, RZ, P1, !PT ;  /* 0x000000077d7f7c10 */ /* 0x040fe20008ffe4ff */
[----:B------:R-:W-:Y:S01]  /*5a50*/  @!PT LDS RZ, [RZ] ;  /* 0x00000000fffff984 */ /* 0x000fe20000000800 */
[----:B------:R-:W-:Y:S01]  /*5a60*/  @!PT LDS RZ, [RZ] ;  /* 0x00000000fffff984 */ /* 0x000fe20000000800 */
[----:B------:R-:W-:Y:S01]  /*5a70*/  @!PT LDS RZ, [RZ] ;  /* 0x00000000fffff984 */ /* 0x000fe20000000800 */
[----:B------:R2:W-:Y:S01]  /*5a80*/  LDGSTS.E.BYPASS.LTC128B.128 [R226+0x4000], desc[UR26][R172.64] ;  /* 0x04000000ace27fae */ /* 0x0005e2000b981a1a */
[-C--:B------:R-:W-:Y:S02]  /*5a90*/  LEA R130, P1, R2, R223.reuse, 0x1 ;  /* 0x000000df02827211 */ /* 0x080fe400078208ff */
[----:B------:R-:W-:Y:S02]  /*5aa0*/  IADD3 R124, P0, PT, R0, UR16, RZ ;  /* 0x00000010007c7c10 */ /* 0x000fe4000ff1e0ff */
[-C--:B------:R-:W-:Y:S02]  /*5ab0*/  LEA.HI.X R131, R2, R222.reuse, R127, 0x1, P1 ;  /* 0x000000de02837211 */ /* 0x080fe400008f0c7f */
[----:B------:R-:W-:Y:S01]  /*5ac0*/  IADD3.X R129, PT, PT, R125, UR30, RZ, P0, !PT ;  /* 0x0000001e7d817c10 */ /* 0x000fe200087fe4ff */
[----:B------:R-:W-:Y:S01]  /*5ad0*/  LDGSTS.E.BYPASS.LTC128B.128 [R226+0x4800], desc[UR26][R170.64] ;  /* 0x04800000aae27fae */ /* 0x000fe2000b981a1a */
[C---:B------:R-:W-:Y:S04]  /*5ae0*/  LEA R126, P0, R124.reuse, R223, 0x1 ;  /* 0x000000df7c7e7211 */ /* 0x040fe800078008ff */
[----:B------:R-:W-:Y:S02]  /*5af0*/  LEA.HI.X R127, R124, R222, R129, 0x1, P0 ;  /* 0x000000de7c7f7211 */ /* 0x000fe400000f0c81 */
[----:B------:R-:W-:Y:S01]  /*5b00*/  ISETP.NE.AND P0, PT, R232, RZ, PT ;  /* 0x000000ffe800720c */ /* 0x000fe20003f05270 */
[----:B------:R-:W-:Y:S08]  /*5b10*/  LDGSTS.E.BYPASS.LTC128B.128 [R226+0x5000], desc[UR26][R130.64] ;  /* 0x0500000082e27fae */ /* 0x000ff0000b981a1a */
[----:B------:R3:W-:Y:S08]  /*5b20*/  LDGSTS.E.BYPASS.LTC128B.128 [R226+0x5800], desc[UR26][R126.64] ;  /* 0x058000007ee27fae */ /* 0x0007f0000b981a1a */
[----:B------:R-:W-:Y:S08]  /*5b30*/  LDSM.16.M88.4 R176, [R221] ;  /* 0x00000000ddb0783b */ /* 0x000ff00000000200 */
[----:B------:R-:W4:Y:S08]  /*5b40*/  LDSM.16.M88.4 R180, [R220+0x2000] ;  /* 0x00200000dcb4783b */ /* 0x000f300000000200 */
[----:B------:R-:W5:Y:S08]  /*5b50*/  LDSM.16.M88.4 R184, [R221+0x1000] ;  /* 0x00100000ddb8783b */ /* 0x000f700000000200 */
[----:B------:R-:W1:Y:S08]  /*5b60*/  LDSM.16.M88.4 R188, [R220+0x2400] ;  /* 0x00240000dcbc783b */ /* 0x000e700000000200 */
[----:B------:R-:W0:Y:S08]  /*5b70*/  LDGDEPBAR ;  /* 0x00000000000079af */ /* 0x000e300000000000 */
[----:B------:R-:W3:Y:S08]  /*5b80*/  LDSM.16.M88.4 R192, [R220+0x2800] ;  /* 0x00280000dcc0783b */ /* 0x000ef00000000200 */
[----:B------:R-:W3:Y:S01]  /*5b90*/  LDSM.16.M88.4 R196, [R220+0x2c00] ;  /* 0x002c0000dcc4783b */ /* 0x000ee20000000200 */
[-C--:B----4-:R-:W-:Y:S07]  /*5ba0*/  HMMA.16816.F32.BF16 R4, R176, R180.reuse, RZ ;  /* 0x000000b4b004723c */ /* 0x090fee00000418ff */
[----:B------:R-:W4:Y:S01]  /*5bb0*/  LDSM.16.M88.4 R200, [R220+0x3000] ;  /* 0x00300000dcc8783b */ /* 0x000f220000000200 */
[C---:B-----5:R-:W-:Y:S07]  /*5bc0*/  HMMA.16816.F32.BF16 R8, R184.reuse, R180, RZ ;  /* 0x000000b4b808723c */ /* 0x060fee00000418ff */
[----:B------:R-:W5:Y:S01]  /*5bd0*/  LDSM.16.M88.4 R204, [R220+0x3400] ;  /* 0x00340000dccc783b */ /* 0x000f620000000200 */
[-C--:B------:R-:W-:Y:S07]  /*5be0*/  HMMA.16816.F32.BF16 R12, R184, R182.reuse, RZ ;  /* 0x000000b6b80c723c */ /* 0x080fee00000418ff */
[----:B------:R-:W-:Y:S01]  /*5bf0*/  LDSM.16.M88.4 R208, [R217+0x2c00] ;  /* 0x002c0000d9d0783b */ /* 0x000fe20000000200 */
[C---:B------:R-:W-:Y:S07]  /*5c00*/  HMMA.16816.F32.BF16 R16, R176.reuse, R182, RZ ;  /* 0x000000b6b010723c */ /* 0x040fee00000418ff */
[----:B------:R-:W5:Y:S01]  /*5c10*/  LDSM.16.M88.4 R180, [R220+0x3800] ;  /* 0x00380000dcb4783b */ /* 0x000f620000000200 */
[-C--:B-1----:R-:W-:Y:S07]  /*5c20*/  HMMA.16816.F32.BF16 R20, R176, R188.reuse, RZ ;  /* 0x000000bcb014723c */ /* 0x082fee00000418ff */
[----:B------:R-:W-:Y:S01]  /*5c30*/  LDSM.16.M88.4 R212, [R217+0x3000] ;  /* 0x00300000d9d4783b */ /* 0x000fe20000000200 */
[C---:B------:R-:W-:Y:S07]  /*5c40*/  HMMA.16816.F32.BF16 R24, R184.reuse, R188, RZ ;  /* 0x000000bcb818723c */ /* 0x040fee00000418ff */
[----:B--2---:R-:W-:Y:S01]  /*5c50*/  LDSM.16.M88.4 R172, [R217+0x3400] ;  /* 0x00340000d9ac783b */ /* 0x004fe20000000200 */
[-C--:B------:R-:W-:Y:S08]  /*5c60*/  HMMA.16816.F32.BF16 R28, R184, R190.reuse, RZ ;  /* 0x000000beb81c723c */ /* 0x080ff000000418ff */
[C---:B------:R-:W-:Y:S01]  /*5c70*/  HMMA.16816.F32.BF16 R32, R176.reuse, R190, RZ ;  /* 0x000000beb020723c */ /* 0x040fe200000418ff */
[----:B------:R-:W1:Y:S07]  /*5c80*/  LDSM.16.M88.4 R188, [R220+0x3c00] ;  /* 0x003c0000dcbc783b */ /* 0x000e6e0000000200 */
[-C--:B---3--:R-:W-:Y:S08]  /*5c90*/  HMMA.16816.F32.BF16 R36, R176, R192.reuse, RZ ;  /* 0x000000c0b024723c */ /* 0x088ff000000418ff */
[C---:B------:R-:W-:Y:S08]  /*5ca0*/  HMMA.16816.F32.BF16 R40, R184.reuse, R192, RZ ;  /* 0x000000c0b828723c */ /* 0x040ff000000418ff */
[-C--:B------:R-:W-:Y:S08]  /*5cb0*/  HMMA.16816.F32.BF16 R44, R184, R194.reuse, RZ ;  /* 0x000000c2b82c723c */ /* 0x080ff000000418ff */
[C---:B------:R-:W-:Y:S01]  /*5cc0*/  HMMA.16816.F32.BF16 R48, R176.reuse, R194, RZ ;  /* 0x000000c2b030723c */ /* 0x040fe200000418ff */
[----:B------:R-:W-:Y:S07]  /*5cd0*/  LDSM.16.M88.4 R192, [R219] ;  /* 0x00000000dbc0783b */ /* 0x000fee0000000200 */
[-C--:B------:R-:W-:Y:S08]  /*5ce0*/  HMMA.16816.F32.BF16 R52, R176, R196.reuse, RZ ;  /* 0x000000c4b034723c */ /* 0x080ff000000418ff */
[C---:B------:R-:W-:Y:S08]  /*5cf0*/  HMMA.16816.F32.BF16 R56, R184.reuse, R196, RZ ;  /* 0x000000c4b838723c */ /* 0x040ff000000418ff */
[-C--:B------:R-:W-:Y:S08]  /*5d00*/  HMMA.16816.F32.BF16 R60, R184, R198.reuse, RZ ;  /* 0x000000c6b83c723c */ /* 0x080ff000000418ff */
[C---:B------:R-:W-:Y:S01]  /*5d10*/  HMMA.16816.F32.BF16 R64, R176.reuse, R198, RZ ;  /* 0x000000c6b040723c */ /* 0x040fe200000418ff */
[----:B------:R-:W2:Y:S07]  /*5d20*/  LDSM.16.M88.4 R196, [R217+0x2000] ;  /* 0x00200000d9c4783b */ /* 0x000eae0000000200 */
[-C--:B----4-:R-:W-:Y:S08]  /*5d30*/  HMMA.16816.F32.BF16 R68, R176, R200.reuse, RZ ;  /* 0x000000c8b044723c */ /* 0x090ff000000418ff */
[C---:B------:R-:W-:Y:S08]  /*5d40*/  HMMA.16816.F32.BF16 R72, R184.reuse, R200, RZ ;  /* 0x000000c8b848723c */ /* 0x040ff000000418ff */
[-C--:B------:R-:W-:Y:S08]  /*5d50*/  HMMA.16816.F32.BF16 R76, R184, R202.reuse, RZ ;  /* 0x000000cab84c723c */ /* 0x080ff000000418ff */
[C---:B------:R-:W-:Y:S01]  /*5d60*/  HMMA.16816.F32.BF16 R80, R176.reuse, R202, RZ ;  /* 0x000000cab050723c */ /* 0x040fe200000418ff */
[----:B------:R-:W3:Y:S07]  /*5d70*/  LDSM.16.M88.4 R200, [R219+0x1000] ;  /* 0x00100000dbc8783b */ /* 0x000eee0000000200 */
[-C--:B-----5:R-:W-:Y:S08]  /*5d80*/  HMMA.16816.F32.BF16 R84, R176, R204.reuse, RZ ;  /* 0x000000ccb054723c */ /* 0x0a0ff000000418ff */
[C---:B------:R-:W-:Y:S08]  /*5d90*/  HMMA.16816.F32.BF16 R88, R184.reuse, R204, RZ ;  /* 0x000000ccb858723c */ /* 0x040ff000000418ff */
[-C--:B------:R-:W-:Y:S08]  /*5da0*/  HMMA.16816.F32.BF16 R92, R184, R206.reuse, RZ ;  /* 0x000000ceb85c723c */ /* 0x080ff000000418ff */
[C---:B------:R-:W-:Y:S01]  /*5db0*/  HMMA.16816.F32.BF16 R96, R176.reuse, R206, RZ ;  /* 0x000000ceb060723c */ /* 0x040fe200000418ff */
[----:B------:R-:W4:Y:S07]  /*5dc0*/  LDSM.16.M88.4 R204, [R217+0x2400] ;  /* 0x00240000d9cc783b */ /* 0x000f2e0000000200 */
[-C--:B------:R-:W-:Y:S08]  /*5dd0*/  HMMA.16816.F32.BF16 R100, R176, R180.reuse, RZ ;  /* 0x000000b4b064723c */ /* 0x080ff000000418ff */
[C---:B------:R-:W-:Y:S08]  /*5de0*/  HMMA.16816.F32.BF16 R104, R184.reuse, R180, RZ ;  /* 0x000000b4b868723c */ /* 0x040ff000000418ff */
[-C--:B------:R-:W-:Y:S08]  /*5df0*/  HMMA.16816.F32.BF16 R108, R184, R182.reuse, RZ ;  /* 0x000000b6b86c723c */ /* 0x080ff000000418ff */
[C---:B------:R-:W-:Y:S01]  /*5e00*/  HMMA.16816.F32.BF16 R112, R176.reuse, R182, RZ ;  /* 0x000000b6b070723c */ /* 0x040fe200000418ff */
[----:B------:R-:W5:Y:S07]  /*5e10*/  LDSM.16.M88.4 R180, [R217+0x2800] ;  /* 0x00280000d9b4783b */ /* 0x000f6e0000000200 */
[-C--:B-1----:R-:W-:Y:S08]  /*5e20*/  HMMA.16816.F32.BF16 R116, R176, R188.reuse, RZ ;  /* 0x000000bcb074723c */ /* 0x082ff000000418ff */
[C---:B------:R-:W-:Y:S08]  /*5e30*/  HMMA.16816.F32.BF16 R120, R184.reuse, R188, RZ ;  /* 0x000000bcb878723c */ /* 0x040ff000000418ff */
[-C--:B------:R-:W-:Y:S01]  /*5e40*/  HMMA.16816.F32.BF16 R124, R184, R190.reuse, RZ ;  /* 0x000000beb87c723c */ /* 0x080fe200000418ff */
[----:B------:R-:W-:Y:S07]  /*5e50*/  LDSM.16.M88.4 R184, [R217+0x3c00] ;  /* 0x003c0000d9b8783b */ /* 0x000fee0000000200 */
[----:B------:R-:W-:Y:S01]  /*5e60*/  HMMA.16816.F32.BF16 R128, R176, R190, RZ ;  /* 0x000000beb080723c */ /* 0x000fe200000418ff */
[----:B------:R-:W1:Y:S01]  /*5e70*/  LDSM.16.M88.4 R176, [R217+0x3800] ;  /* 0x00380000d9b0783b */ /* 0x000e620000000200 */
[----:B------:R-:W-:Y:S06]  /*5e80*/  DEPBAR.LE SB0, 0x0 ;  /* 0x000080000000791a */ /* 0x000fec0000000000 */
[-C--:B--2---:R-:W-:Y:S01]  /*5e90*/  HMMA.16816.F32.BF16 R4, R192, R196.reuse, R4 ;  /* 0x000000c4c004723c */ /* 0x084fe20000041804 */
[----:B------:R-:W-:Y:S07]  /*5ea0*/  BAR.SYNC.DEFER_BLOCKING 0x0 ;  /* 0x0000000000007b1d */ /* 0x000fee0000010000 */
[C---:B---3--:R-:W-:Y:S08]  /*5eb0*/  HMMA.16816.F32.BF16 R8, R200.reuse, R196, R8 ;  /* 0x000000c4c808723c */ /* 0x048ff00000041808 */
[-C--:B------:R-:W-:Y:S03]  /*5ec0*/  HMMA.16816.F32.BF16 R12, R200, R198.reuse, R12 ;  /* 0x000000c6c80c723c */ /* 0x080fe6000004180c */
[----:B------:R-:W-:Y:S02]  /*5ed0*/  FMNMX3.FTZ R164, R165, R4, R5, !PT ;  /* 0x00000004a5a47276 */ /* 0x000fe40007810005 */
[----:B------:R-:W-:Y:S03]  /*5ee0*/  FMNMX3.FTZ R3, R166, R6, R7, !PT ;  /* 0x00000006a6037276 */ /* 0x000fe60007810007 */
[C---:B------:R-:W-:Y:S04]  /*5ef0*/  HMMA.16816.F32.BF16 R16, R192.reuse, R198, R16 ;  /* 0x000000c6c010723c */ /* 0x040fe80000041810 */
[----:B------:R-:W-:Y:S04]  /*5f00*/  FMNMX3.FTZ R2, R167, R8, R9, !PT ;  /* 0x00000008a7027276 */ /* 0x000fe80007810009 */
[-C--:B----4-:R-:W-:Y:S03]  /*5f10*/  HMMA.16816.F32.BF16 R20, R192, R204.reuse, R20 ;  /* 0x000000ccc014723c */ /* 0x090fe60000041814 */
[----:B------:R-:W-:Y:S05]  /*5f20*/  FMNMX3.FTZ R2, R2, R12, R13, !PT ;  /* 0x0000000c02027276 */ /* 0x000fea000781000d */
[C---:B------:R-:W-:Y:S04]  /*5f30*/  HMMA.16816.F32.BF16 R24, R200.reuse, R204, R24 ;  /* 0x000000ccc818723c */ /* 0x040fe80000041818 */
[----:B------:R-:W-:Y:S02]  /*5f40*/  FMNMX3.FTZ R164, R164, R16, R17, !PT ;  /* 0x00000010a4a47276 */ /* 0x000fe40007810011 */
[----:B------:R-:W-:Y:S02]  /*5f50*/  FMNMX3.FTZ R3, R3, R18, R19, !PT ;  /* 0x0000001203037276 */ /* 0x000fe40007810013 */
[-C--:B------:R-:W-:Y:S03]  /*5f60*/  HMMA.16816.F32.BF16 R28, R200, R206.reuse, R28 ;  /* 0x000000cec81c723c */ /* 0x080fe6000004181c */
[----:B------:R-:W-:Y:S02]  /*5f70*/  FMNMX3.FTZ R164, R164, R20, R21, !PT ;  /* 0x00000014a4a47276 */ /* 0x000fe40007810015 */
[----:B------:R-:W-:Y:S03]  /*5f80*/  FMNMX3.FTZ R3, R3, R22, R23, !PT ;  /* 0x0000001603037276 */ /* 0x000fe60007810017 */
[C---:B------:R-:W-:Y:S04]  /*5f90*/  HMMA.16816.F32.BF16 R32, R192.reuse, R206, R32 ;  /* 0x000000cec020723c */ /* 0x040fe80000041820 */
[----:B------:R-:W-:Y:S04]  /*5fa0*/  FMNMX3.FTZ R2, R2, R24, R25, !PT ;  /* 0x0000001802027276 */ /* 0x000fe80007810019 */
[-C--:B-----5:R-:W-:Y:S03]  /*5fb0*/  HMMA.16816.F32.BF16 R36, R192, R180.reuse, R36 ;  /* 0x000000b4c024723c */ /* 0x0a0fe60000041824 */
        /* <DEDUP_REMOVED lines=9> */
[-C--:B------:R-:W-:Y:S03]  /*6050*/  HMMA.16816.F32.BF16 R52, R192, R208.reuse, R52 ;  /* 0x000000d0c034723c */ /* 0x080fe60000041834 */
        /* <DEDUP_REMOVED lines=26> */
[----:B------:R-:W-:Y:S02]  /*6200*/  FMNMX3.FTZ R3, R3, R82, R83, !PT ;  /* 0x0000005203037276 */ /* 0x000fe40007810053 */
[----:B------:R-:W-:Y:S01]  /*6210*/  FMNMX3.FTZ R173, R173, R26, R27, !PT ;  /* 0x0000001aadad7276 */ /* 0x000fe2000781001b */
[C---:B------:R-:W-:Y:S04]  /*6220*/  HMMA.16816.F32.BF16 R96, R192.reuse, R174, R96 ;  /* 0x000000aec060723c */ /* 0x040fe80000041860 */
[----:B------:R-:W-:Y:S02]  /*6230*/  FMNMX3.FTZ R173, R173, R30, R31, !PT ;  /* 0x0000001eadad7276 */ /* 0x000fe4000781001f */
[----:B------:R-:W-:Y:S02]  /*6240*/  FMNMX3.FTZ R2, R2, R88, R89, !PT ;  /* 0x0000005802027276 */ /* 0x000fe40007810059 */
[-C--:B-1----:R-:W-:Y:S03]  /*6250*/  HMMA.16816.F32.BF16 R100, R192, R176.reuse, R100 ;  /* 0x000000b0c064723c */ /* 0x082fe60000041864 */
[----:B------:R-:W-:Y:S02]  /*6260*/  FMNMX3.FTZ R173, R173, R42, R43, !PT ;  /* 0x0000002aadad7276 */ /* 0x000fe4000781002b */
[----:B------:R-:W-:Y:S02]  /*6270*/  FMNMX3.FTZ R164, R164, R84, R85, !PT ;  /* 0x00000054a4a47276 */ /* 0x000fe40007810055 */
[----:B------:R-:W-:Y:S01]  /*6280*/  FMNMX3.FTZ R173, R173, R46, R47, !PT ;  /* 0x0000002eadad7276 */ /* 0x000fe2000781002f */
        /* <DEDUP_REMOVED lines=10> */
[----:B------:R-:W-:Y:S01]  /*6330*/  FMNMX3.FTZ R173, R173, R90, R91, !PT ;  /* 0x0000005aadad7276 */ /* 0x000fe2000781005b */
        /* <DEDUP_REMOVED lines=12> */
[----:B------:R-:W-:Y:S04]  /*6400*/  HMMA.16816.F32.BF16 R128, R192, R186, R128 ;  /* 0x000000bac080723c */ /* 0x000fe80000041880 */
[----:B------:R-:W-:Y:S02]  /*6410*/  FMNMX3.FTZ R3, R3, R114, R115, !PT ;  /* 0x0000007203037276 */ /* 0x000fe40007810073 */
[----:B------:R-:W-:Y:S02]  /*6420*/  FMNMX3.FTZ R2, R2, R120, R121, !PT ;  /* 0x0000007802027276 */ /* 0x000fe40007810079 */
[----:B------:R-:W-:Y:S02]  /*6430*/  FMNMX3.FTZ R173, R173, R122, R123, !PT ;  /* 0x0000007aadad7276 */ /* 0x000fe4000781007b */
[----:B------:R-:W-:Y:S02]  /*6440*/  FMNMX3.FTZ R164, R164, R116, R117, !PT ;  /* 0x00000074a4a47276 */ /* 0x000fe40007810075 */
[----:B------:R-:W-:Y:S02]  /*6450*/  FMNMX3.FTZ R3, R3, R118, R119, !PT ;  /* 0x0000007603037276 */ /* 0x000fe40007810077 */
[----:B------:R-:W-:Y:S02]  /*6460*/  FMNMX3.FTZ R2, R2, R124, R125, !PT ;  /* 0x0000007c02027276 */ /* 0x000fe4000781007d */
[----:B------:R-:W-:Y:S03]  /*6470*/  FMNMX3.FTZ R173, R173, R126, R127, !PT ;  /* 0x0000007eadad7276 */ /* 0x000fe6000781007f */
[----:B------:R-:W-:Y:S02]  /*6480*/  FMNMX3.FTZ R164, R164, R128, R129, !PT ;  /* 0x00000080a4a47276 */ /* 0x000fe40007810081 */
[----:B------:R-:W-:Y:S01]  /*6490*/  FMNMX3.FTZ R3, R3, R130, R131, !PT ;  /* 0x0000008203037276 */ /* 0x000fe20007810083 */
[----:B------:R-:W-:Y:S06]  /*64a0*/  @P0 BRA `(.L_x_12) ;  /* 0xfffffff000c80947 */ /* 0x000fec000383ffff */
.L_x_11:
[----:B------:R-:W2:Y:S08]  /*64b0*/  SHFL.BFLY PT, R171, R164, 0x2, 0x1f ;  /* 0x0c401f00a4ab7f89 */ /* 0x000eb000000e0000 */
[----:B------:R-:W3:Y:S08]  /*64c0*/  SHFL.BFLY PT, R168, R3, 0x2, 0x1f ;  /* 0x0c401f0003a87f89 */ /* 0x000ef000000e0000 */
[----:B------:R-:W4:Y:S08]  /*64d0*/  SHFL.BFLY PT, R175, R2, 0x2, 0x1f ;  /* 0x0c401f0002af7f89 */ /* 0x000f3000000e0000 */
[----:B------:R-:W5:Y:S01]  /*64e0*/  SHFL.BFLY PT, R0, R173, 0x2, 0x1f ;  /* 0x0c401f00ad007f89 */ /* 0x000f6200000e0000 */
[----:B--2---:R-:W-:Y:S02]  /*64f0*/  FMNMX.FTZ R174, R164, R171, !PT ;  /* 0x000000aba4ae7209 */ /* 0x004fe40007810000 */
[----:B---3--:R-:W-:Y:S05]  /*6500*/  FMNMX.FTZ R170, R3, R168, !PT ;  /* 0x000000a803aa7209 */ /* 0x008fea0007810000 */
[----:B-1----:R-:W1:Y:S01]  /*6510*/  SHFL.BFLY PT, R179, R174, 0x1, 0x1f ;  /* 0x0c201f00aeb37f89 */ /* 0x002e6200000e0000 */
[----:B----4-:R-:W-:Y:S07]  /*6520*/  FMNMX.FTZ R172, R2, R175, !PT ;  /* 0x000000af02ac7209 */ /* 0x010fee0007810000 */
[----:B------:R-:W2:Y:S01]  /*6530*/  SHFL.BFLY PT, R177, R170, 0x1, 0x1f ;  /* 0x0c201f00aab17f89 */ /* 0x000ea200000e0000 */
[----:B-----5:R-:W-:Y:S07]  /*6540*/  FMNMX.FTZ R171, R173, R0, !PT ;  /* 0x00000000adab7209 */ /* 0x020fee0007810000 */
[----:B------:R-:W3:Y:S08]  /*6550*/  SHFL.BFLY PT, R175, R172, 0x1, 0x1f ;  /* 0x0c201f00acaf7f89 */ /* 0x000ef000000e0000 */
[----:B------:R-:W4:Y:S01]  /*6560*/  SHFL.BFLY PT, R0, R171, 0x1, 0x1f ;  /* 0x0c201f00ab007f89 */ /* 0x000f2200000e0000 */
[----:B-1----:R-:W-:Y:S02]  /*6570*/  FMNMX.FTZ R164, R174, R179, !PT ;  /* 0x000000b3aea47209 */ /* 0x002fe40007810000 */
[----:B--2---:R-:W-:Y:S03]  /*6580*/  FMNMX.FTZ R3, R170, R177, !PT ;  /* 0x000000b1aa037209 */ /* 0x004fe60007810000 */
[C---:B------:R-:W-:Y:S01]  /*6590*/  FADD.FTZ R165, -R164.reuse, R165 ;  /* 0x000000a5a4a57221 */ /* 0x040fe20000010100 */
[C---:B------:R-:W-:Y:S01]  /*65a0*/  FMUL.FTZ R196, R164.reuse, UR4 ;  /* 0x00000004a4c47c20 */ /* 0x040fe20008410000 */
[----:B------:R-:W-:Y:S01]  /*65b0*/  FSETP.NEU.FTZ.AND P1, PT, R164, -INF , PT ;  /* 0xff800000a400780b */ /* 0x000fe20003f3d000 */
[----:B------:R-:W-:Y:S01]  /*65c0*/  LDSM.16.MT88.4 R176, [R216+0x4000] ;  /* 0x00400000d8b0783b */ /* 0x000fe20000004200 */
[----:B---3--:R-:W-:Y:S01]  /*65d0*/  FMNMX.FTZ R2, R172, R175, !PT ;  /* 0x000000afac027209 */ /* 0x008fe20007810000 */
[----:B------:R-:W-:Y:S01]  /*65e0*/  FADD.FTZ R168, -R3, R166 ;  /* 0x000000a603a87221 */ /* 0x000fe20000010100 */
[----:B------:R-:W-:Y:S01]  /*65f0*/  FMUL.FTZ R170, R165, UR4 ;  /* 0x00000004a5aa7c20 */ /* 0x000fe20008410000 */
[C---:B------:R-:W-:Y:S01]  /*6600*/  FMUL.FTZ R195, R3.reuse, UR4 ;  /* 0x0000000403c37c20 */ /* 0x040fe20008410000 */
[----:B------:R-:W-:Y:S01]  /*6610*/  FSETP.NEU.FTZ.AND P0, PT, R3, -INF , PT ;  /* 0xff8000000300780b */ /* 0x000fe20003f1d000 */
[----:B------:R-:W-:Y:S01]  /*6620*/  FADD.FTZ R166, -R2, R167 ;  /* 0x000000a702a67221 */ /* 0x000fe20000010100 */
[----:B------:R-:W-:Y:S01]  /*6630*/  FMUL.FTZ R167, R168, UR4 ;  /* 0x00000004a8a77c20 */ /* 0x000fe20008410000 */
[----:B------:R-:W1:Y:S01]  /*6640*/  LDSM.16.MT88.4 R172, [R218+0x4000] ;  /* 0x00400000daac783b */ /* 0x000e620000004200 */
[----:B------:R2:W3:Y:S01]  /*6650*/  MUFU.EX2 R168, R170 ;  /* 0x000000aa00a87308 */ /* 0x0004e20000000800 */
[----:B----4-:R-:W-:Y:S01]  /*6660*/  FMNMX.FTZ R0, R171, R0, !PT ;  /* 0x00000000ab007209 */ /* 0x010fe20007810000 */
[----:B------:R-:W-:Y:S01]  /*6670*/  FMUL.FTZ R194, R2, UR4 ;  /* 0x0000000402c27c20 */ /* 0x000fe20008410000 */
[----:B------:R-:W-:Y:S07]  /*6680*/  FSEL R196, R196, RZ, P1 ;  /* 0x000000ffc4c47208 */ /* 0x000fee0000800000 */
[----:B------:R-:W4:Y:S01]  /*6690*/  MUFU.EX2 R167, R167 ;  /* 0x000000a700a77308 */ /* 0x000f220000000800 */
[----:B------:R-:W-:Y:S01]  /*66a0*/  FSEL R195, R195, RZ, P0 ;  /* 0x000000ffc3c37208 */ /* 0x000fe20000000000 */
[----:B------:R-:W-:Y:S01]  /*66b0*/  FMUL.FTZ R193, R0, UR4 ;  /* 0x0000000400c17c20 */ /* 0x000fe20008410000 */
[----:B------:R-:W-:Y:S01]  /*66c0*/  FSETP.NEU.FTZ.AND P1, PT, R2, -INF , PT ;  /* 0xff8000000200780b */ /* 0x000fe20003f3d000 */
[C---:B------:R-:W-:Y:S01]  /*66d0*/  FADD.FTZ R165, -R0.reuse, R169 ;  /* 0x000000a900a57221 */ /* 0x040fe20000010100 */
[----:B------:R-:W-:Y:S01]  /*66e0*/  FSETP.NEU.FTZ.AND P0, PT, R0, -INF , PT ;  /* 0xff8000000000780b */ /* 0x000fe20003f1d000 */
[--C-:B------:R-:W-:Y:S01]  /*66f0*/  FFMA.FTZ R191, R4, UR4, -R196.reuse ;  /* 0x0000000404bf7c23 */ /* 0x100fe200080108c4 */
[--C-:B------:R-:W-:Y:S01]  /*6700*/  FFMA.FTZ R180, R5, UR4, -R196.reuse ;  /* 0x0000000405b47c23 */ /* 0x100fe200080108c4 */
[--C-:B------:R-:W-:Y:S01]  /*6710*/  FFMA.FTZ R192, R6, UR4, -R195.reuse ;  /* 0x0000000406c07c23 */ /* 0x100fe200080108c3 */
[--C-:B------:R-:W-:Y:S01]  /*6720*/  FFMA.FTZ R181, R7, UR4, -R195.reuse ;  /* 0x0000000407b57c23 */ /* 0x100fe200080108c3 */
[--C-:B--2---:R-:W-:Y:S01]  /*6730*/  FFMA.FTZ R170, R16, UR4, -R196.reuse ;  /* 0x0000000410aa7c23 */ /* 0x104fe200080108c4 */
[----:B------:R-:W-:Y:S01]  /*6740*/  FFMA.FTZ R171, R17, UR4, -R196 ;  /* 0x0000000411ab7c23 */ /* 0x000fe200080108c4 */
[----:B------:R-:W-:Y:S01]  /*6750*/  MUFU.EX2 R191, R191 ;  /* 0x000000bf00bf7308 */ /* 0x000fe20000000800 */
[--C-:B------:R-:W-:Y:S01]  /*6760*/  FFMA.FTZ R182, R18, UR4, -R195.reuse ;  /* 0x0000000412b67c23 */ /* 0x100fe200080108c3 */
[----:B------:R-:W-:Y:S01]  /*6770*/  FFMA.FTZ R169, R19, UR4, -R195 ;  /* 0x0000000413a97c23 */ /* 0x000fe200080108c3 */
[----:B------:R-:W-:Y:S07]  /*6780*/  FSEL R194, R194, RZ, P1 ;  /* 0x000000ffc2c27208 */ /* 0x000fee0000800000 */
[----:B------:R-:W2:Y:S01]  /*6790*/  MUFU.EX2 R180, R180 ;  /* 0x000000b400b47308 */ /* 0x000ea20000000800 */
[----:B------:R-:W-:Y:S01]  /*67a0*/  FSEL R193, R193, RZ, P0 ;  /* 0x000000ffc1c17208 */ /* 0x000fe20000000000 */
[----:B------:R-:W-:Y:S01]  /*67b0*/  FMUL.FTZ R166, R166, UR4 ;  /* 0x00000004a6a67c20 */ /* 0x000fe20008410000 */
[----:B------:R-:W-:Y:S07]  /*67c0*/  FMUL.FTZ R165, R165, UR4 ;  /* 0x00000004a5a57c20 */ /* 0x000fee0008410000 */
[----:B------:R-:W-:Y:S01]  /*67d0*/  MUFU.EX2 R192, R192 ;  /* 0x000000c000c07308 */ /* 0x000fe20000000800 */
[--C-:B------:R-:W-:Y:S01]  /*67e0*/  FFMA.FTZ R189, R8, UR4, -R194.reuse ;  /* 0x0000000408bd7c23 */ /* 0x100fe200080108c2 */
[--C-:B------:R-:W-:Y:S01]  /*67f0*/  FFMA.FTZ R186, R9, UR4, -R194.reuse ;  /* 0x0000000409ba7c23 */ /* 0x100fe200080108c2 */
[--C-:B------:R-:W-:Y:S07]  /*6800*/  FFMA.FTZ R190, R10, UR4, -R193.reuse ;  /* 0x000000040abe7c23 */ /* 0x100fee00080108c1 */
[----:B------:R-:W5:Y:S01]  /*6810*/  MUFU.EX2 R181, R181 ;  /* 0x000000b500b57308 */ /* 0x000f620000000800 */
[--C-:B------:R-:W-:Y:S01]  /*6820*/  FFMA.FTZ R187, R11, UR4, -R193.reuse ;  /* 0x000000040bbb7c23 */ /* 0x100fe200080108c1 */
[--C-:B------:R-:W-:Y:S01]  /*6830*/  FFMA.FTZ R184, R12, UR4, -R194.reuse ;  /* 0x000000040cb87c23 */ /* 0x100fe200080108c2 */
[----:B------:R-:W-:Y:S07]  /*6840*/  FFMA.FTZ R183, R13, UR4, -R194 ;  /* 0x000000040db77c23 */ /* 0x000fee00080108c2 */
[----:B------:R-:W-:Y:S01]  /*6850*/  MUFU.EX2 R170, R170 ;  /* 0x000000aa00aa7308 */ /* 0x000fe20000000800 */
[--C-:B------:R-:W-:Y:S01]  /*6860*/  FFMA.FTZ R188, R14, UR4, -R193.reuse ;  /* 0x000000040ebc7c23 */ /* 0x100fe200080108c1 */
[----:B------:R-:W-:Y:S01]  /*6870*/  FFMA.FTZ R185, R15, UR4, -R193 ;  /* 0x000000040fb97c23 */ /* 0x000fe200080108c1 */
[C---:B---3--:R-:W-:Y:S07]  /*6880*/  FMUL.FTZ R4, R168.reuse, R160 ;  /* 0x000000a0a8047220 */ /* 0x048fee0000410000 */
[----:B------:R-:W3:Y:S01]  /*6890*/  MUFU.EX2 R171, R171 ;  /* 0x000000ab00ab7308 */ /* 0x000ee20000000800 */
[----:B------:R-:W-:Y:S01]  /*68a0*/  FMUL.FTZ R5, R168, R161 ;  /* 0x000000a1a8057220 */ /* 0x000fe20000410000 */
[C---:B----4-:R-:W-:Y:S01]  /*68b0*/  FMUL.FTZ R6, R167.reuse, R162 ;  /* 0x000000a2a7067220 */ /* 0x050fe20000410000 */
[----:B------:R-:W-:Y:S07]  /*68c0*/  FMUL.FTZ R7, R167, R163 ;  /* 0x000000a3a7077220 */ /* 0x000fee0000410000 */
[----:B------:R-:W-:Y:S01]  /*68d0*/  MUFU.EX2 R182, R182 ;  /* 0x000000b600b67308 */ /* 0x000fe20000000800 */
[----:B--2---:R-:W-:Y:S01]  /*68e0*/  F2FP.BF16.F32.PACK_AB R160, R180, R191 ;  /* 0x000000bfb4a0723e */ /* 0x004fe200000010ff */
[C---:B------:R-:W-:Y:S01]  /*68f0*/  FMUL.FTZ R16, R168.reuse, R148 ;  /* 0x00000094a8107220 */ /* 0x040fe20000410000 */
[----:B-----5:R-:W-:Y:S07]  /*6900*/  F2FP.BF16.F32.PACK_AB R161, R181, R192 ;  /* 0x000000c0b5a1723e */ /* 0x020fee00000010ff */
[----:B------:R-:W2:Y:S01]  /*6910*/  MUFU.EX2 R169, R169 ;  /* 0x000000a900a97308 */ /* 0x000ea20000000800 */
[----:B------:R-:W-:Y:S01]  /*6920*/  FMUL.FTZ R17, R168, R149 ;  /* 0x00000095a8117220 */ /* 0x000fe20000410000 */
[C---:B------:R-:W-:Y:S01]  /*6930*/  FMUL.FTZ R18, R167.reuse, R150 ;  /* 0x00000096a7127220 */ /* 0x040fe20000410000 */
[----:B------:R-:W-:Y:S07]  /*6940*/  FMUL.FTZ R19, R167, R151 ;  /* 0x00000097a7137220 */ /* 0x000fee0000410000 */
[----:B------:R-:W4:Y:S01]  /*6950*/  MUFU.EX2 R166, R166 ;  /* 0x000000a600a67308 */ /* 0x000f220000000800 */
[--C-:B------:R-:W-:Y:S01]  /*6960*/  FFMA.FTZ R148, R20, UR4, -R196.reuse ;  /* 0x0000000414947c23 */ /* 0x100fe200080108c4 */
[----:B---3--:R-:W-:Y:S01]  /*6970*/  F2FP.BF16.F32.PACK_AB R162, R171, R170 ;  /* 0x000000aaaba2723e */ /* 0x008fe200000010ff */
[--C-:B------:R-:W-:Y:S07]  /*6980*/  FFMA.FTZ R149, R21, UR4, -R196.reuse ;  /* 0x0000000415957c23 */ /* 0x100fee00080108c4 */
[----:B------:R-:W3:Y:S01]  /*6990*/  MUFU.EX2 R165, R165 ;  /* 0x000000a500a57308 */ /* 0x000ee20000000800 */
[--C-:B------:R-:W-:Y:S01]  /*69a0*/  FFMA.FTZ R151, R23, UR4, -R195.reuse ;  /* 0x0000000417977c23 */ /* 0x100fe200080108c3 */
[C---:B------:R-:W-:Y:S01]  /*69b0*/  FMUL.FTZ R20, R168.reuse, R144 ;  /* 0x00000090a8147220 */ /* 0x040fe20000410000 */
[----:B------:R-:W-:Y:S07]  /*69c0*/  FMUL.FTZ R21, R168, R145 ;  /* 0x00000091a8157220 */ /* 0x000fee0000410000 */
[----:B------:R-:W-:Y:S01]  /*69d0*/  MUFU.EX2 R190, R190 ;  /* 0x000000be00be7308 */ /* 0x000fe20000000800 */
[----:B------:R-:W-:Y:S01]  /*69e0*/  FMUL.FTZ R23, R167, R147 ;  /* 0x00000093a7177220 */ /* 0x000fe20000410000 */
[----:B--2---:R-:W-:Y:S01]  /*69f0*/  F2FP.BF16.F32.PACK_AB R163, R169, R182 ;  /* 0x000000b6a9a3723e */ /* 0x004fe200000010ff */
[--C-:B------:R-:W-:Y:S07]  /*6a00*/  FFMA.FTZ R150, R33, UR4, -R196.reuse ;  /* 0x0000000421967c23 */ /* 0x100fee00080108c4 */
[----:B------:R-:W2:Y:S01]  /*6a10*/  MUFU.EX2 R187, R187 ;  /* 0x000000bb00bb7308 */ /* 0x000ea20000000800 */
[--C-:B------:R-:W-:Y:S01]  /*6a20*/  FFMA.FTZ R112, R112, UR4, -R196.reuse ;  /* 0x0000000470707c23 */ /* 0x100fe200080108c4 */
[C---:B----4-:R-:W-:Y:S01]  /*6a30*/  FMUL.FTZ R33, R166.reuse, R141 ;  /* 0x0000008da6217220 */ /* 0x050fe20000410000 */
[C---:B------:R-:W-:Y:S07]  /*6a40*/  FMUL.FTZ R8, R166.reuse, R156 ;  /* 0x0000009ca6087220 */ /* 0x040fee0000410000 */
[----:B------:R-:W-:Y:S01]  /*6a50*/  MUFU.EX2 R189, R189 ;  /* 0x000000bd00bd7308 */ /* 0x000fe20000000800 */
[-C--:B-1----:R-:W-:Y:S09]  /*6a60*/  HMMA.16816.F32.BF16 R4, R160, R172.reuse, R4 ;  /* 0x000000aca004723c */ /* 0x082ff20000041804 */
[----:B------:R-:W1:Y:S01]  /*6a70*/  MUFU.EX2 R186, R186 ;  /* 0x000000ba00ba7308 */ /* 0x000e620000000800 */
[C---:B------:R-:W-:Y:S01]  /*6a80*/  FMUL.FTZ R9, R166.reuse, R157 ;  /* 0x0000009da6097220 */ /* 0x040fe20000410000 */
[C---:B---3--:R-:W-:Y:S08]  /*6a90*/  FMUL.FTZ R10, R165.reuse, R158 ;  /* 0x0000009ea50a7220 */ /* 0x048ff00000410000 */
[----:B------:R-:W-:Y:S01]  /*6aa0*/  MUFU.EX2 R184, R184 ;  /* 0x000000b800b87308 */ /* 0x000fe20000000800 */
[----:B------:R-:W-:Y:S01]  /*6ab0*/  FMUL.FTZ R11, R165, R159 ;  /* 0x0000009fa50b7220 */ /* 0x000fe20000410000 */
[----:B--2---:R-:W-:Y:S01]  /*6ac0*/  F2FP.BF16.F32.PACK_AB R157, R187, R190 ;  /* 0x000000bebb9d723e */ /* 0x004fe200000010ff */
[C---:B------:R-:W-:Y:S07]  /*6ad0*/  FMUL.FTZ R12, R166.reuse, R152 ;  /* 0x00000098a60c7220 */ /* 0x040fee0000410000 */
[----:B------:R-:W2:Y:S01]  /*6ae0*/  MUFU.EX2 R183, R183 ;  /* 0x000000b700b77308 */ /* 0x000ea20000000800 */
[----:B------:R-:W-:Y:S01]  /*6af0*/  FMUL.FTZ R13, R166, R153 ;  /* 0x00000099a60d7220 */ /* 0x000fe20000410000 */
[C---:B------:R-:W-:Y:S01]  /*6b00*/  FMUL.FTZ R14, R165.reuse, R154 ;  /* 0x0000009aa50e7220 */ /* 0x040fe20000410000 */
[----:B------:R-:W-:Y:S07]  /*6b10*/  FMUL.FTZ R15, R165, R155 ;  /* 0x0000009ba50f7220 */ /* 0x000fee0000410000 */
[----:B------:R-:W-:Y:S01]  /*6b20*/  MUFU.EX2 R188, R188 ;  /* 0x000000bc00bc7308 */ /* 0x000fe20000000800 */
[--C-:B------:R-:W-:Y:S01]  /*6b30*/  FFMA.FTZ R152, R22, UR4, -R195.reuse ;  /* 0x0000000416987c23 */ /* 0x100fe200080108c3 */
[----:B-1----:R-:W-:Y:S01]  /*6b40*/  F2FP.BF16.F32.PACK_AB R156, R186, R189 ;  /* 0x000000bdba9c723e */ /* 0x002fe200000010ff */
[----:B------:R-:W-:Y:S07]  /*6b50*/  FMUL.FTZ R22, R167, R146 ;  /* 0x00000092a7167220 */ /* 0x000fee0000410000 */
[----:B------:R-:W1:Y:S01]  /*6b60*/  MUFU.EX2 R185, R185 ;  /* 0x000000b900b97308 */ /* 0x000e620000000800 */
[----:B------:R-:W3:Y:S01]  /*6b70*/  LDSM.16.MT88.4 R144, [R218+0x4400] ;  /* 0x00440000da90783b */ /* 0x000ee20000004200 */
[C---:B------:R-:W-:Y:S01]  /*6b80*/  FMUL.FTZ R132, R166.reuse, R132 ;  /* 0x00000084a6847220 */ /* 0x040fe20000410000 */
[----:B------:R-:W-:Y:S01]  /*6b90*/  FMUL.FTZ R133, R166, R133 ;  /* 0x00000085a6857220 */ /* 0x000fe20000410000 */
[C---:B------:R-:W-:Y:S01]  /*6ba0*/  FMUL.FTZ R134, R165.reuse, R134 ;  /* 0x00000086a5867220 */ /* 0x040fe20000410000 */
[----:B------:R-:W-:Y:S01]  /*6bb0*/  FMUL.FTZ R135, R165, R135 ;  /* 0x00000087a5877220 */ /* 0x000fe20000410000 */
[----:B--2---:R-:W-:Y:S01]  /*6bc0*/  F2FP.BF16.F32.PACK_AB R158, R183, R184 ;  /* 0x000000b8b79e723e */ /* 0x004fe200000010ff */
[--C-:B------:R-:W-:Y:S01]  /*6bd0*/  FFMA.FTZ R155, R34, UR4, -R195.reuse ;  /* 0x00000004229b7c23 */ /* 0x100fe200080108c3 */
[----:B------:R-:W-:Y:S01]  /*6be0*/  FFMA.FTZ R154, R35, UR4, -R195 ;  /* 0x00000004239a7c23 */ /* 0x000fe200080108c3 */
[--C-:B------:R-:W-:Y:S01]  /*6bf0*/  FFMA.FTZ R153, R32, UR4, -R196.reuse ;  /* 0x0000000420997c23 */ /* 0x100fe200080108c4 */
[C---:B------:R-:W-:Y:S01]  /*6c00*/  FMUL.FTZ R34, R165.reuse, R142 ;  /* 0x0000008ea5227220 */ /* 0x040fe20000410000 */
[----:B------:R-:W-:Y:S01]  /*6c10*/  FMUL.FTZ R35, R165, R143 ;  /* 0x0000008fa5237220 */ /* 0x000fe20000410000 */
[----:B------:R-:W-:Y:S01]  /*6c20*/  FMUL.FTZ R32, R166, R140 ;  /* 0x0000008ca6207220 */ /* 0x000fe20000410000 */
[----:B------:R-:W-:Y:S01]  /*6c30*/  FFMA.FTZ R140, R27, UR4, -R193 ;  /* 0x000000041b8c7c23 */ /* 0x000fe200080108c1 */
[----:B-1----:R-:W-:Y:S01]  /*6c40*/  F2FP.BF16.F32.PACK_AB R159, R185, R188 ;  /* 0x000000bcb99f723e */ /* 0x002fe200000010ff */
[----:B------:R-:W-:Y:S01]  /*6c50*/  MUFU.EX2 R149, R149 ;  /* 0x0000009500957308 */ /* 0x000fe20000000800 */
[----:B------:R-:W-:Y:S01]  /*6c60*/  FMUL.FTZ R27, R167, R139 ;  /* 0x0000008ba71b7220 */ /* 0x000fe20000410000 */
[----:B------:R-:W-:Y:S01]  /*6c70*/  FFMA.FTZ R113, R113, UR4, -R196 ;  /* 0x0000000471717c23 */ /* 0x000fe200080108c4 */
[--C-:B------:R-:W-:Y:S07]  /*6c80*/  FFMA.FTZ R114, R114, UR4, -R195.reuse ;  /* 0x0000000472727c23 */ /* 0x100fee00080108c3 */
[----:B------:R-:W-:Y:S01]  /*6c90*/  MUFU.EX2 R151, R151 ;  /* 0x0000009700977308 */ /* 0x000fe20000000800 */
[--C-:B------:R-:W-:Y:S01]  /*6ca0*/  FFMA.FTZ R115, R115, UR4, -R195.reuse ;  /* 0x0000000473737c23 */ /* 0x100fe200080108c3 */
[C---:B------:R-:W-:Y:S08]  /*6cb0*/  HMMA.16816.F32.BF16 R8, R156.reuse, R172, R8 ;  /* 0x000000ac9c08723c */ /* 0x040ff00000041808 */
[----:B------:R-:W1:Y:S01]  /*6cc0*/  MUFU.EX2 R148, R148 ;  /* 0x0000009400947308 */ /* 0x000e620000000800 */
[--C-:B------:R-:W-:Y:S01]  /*6cd0*/  FFMA.FTZ R173, R24, UR4, -R194.reuse ;  /* 0x0000000418ad7c23 */ /* 0x100fe200080108c2 */
[C---:B------:R-:W-:Y:S08]  /*6ce0*/  FMUL.FTZ R24, R168.reuse, R136 ;  /* 0x00000088a8187220 */ /* 0x040ff00000410000 */
[----:B------:R-:W2:Y:S01]  /*6cf0*/  MUFU.EX2 R152, R152 ;  /* 0x0000009800987308 */ /* 0x000ea20000000800 */
[----:B------:R-:W-:Y:S01]  /*6d00*/  FFMA.FTZ R172, R25, UR4, -R194 ;  /* 0x0000000419ac7c23 */ /* 0x000fe200080108c2 */
[-C--:B------:R-:W-:Y:S08]  /*6d10*/  HMMA.16816.F32.BF16 R12, R156, R174.reuse, R12 ;  /* 0x000000ae9c0c723c */ /* 0x080ff0000004180c */
[----:B------:R-:W-:Y:S01]  /*6d20*/  MUFU.EX2 R153, R153 ;  /* 0x0000009900997308 */ /* 0x000fe20000000800 */
[----:B------:R-:W-:Y:S01]  /*6d30*/  FMUL.FTZ R25, R168, R137 ;  /* 0x00000089a8197220 */ /* 0x000fe20000410000 */
[--C-:B------:R-:W-:Y:S01]  /*6d40*/  FFMA.FTZ R48, R48, UR4, -R196.reuse ;  /* 0x0000000430307c23 */ /* 0x100fe200080108c4 */
[----:B------:R-:W-:Y:S07]  /*6d50*/  FFMA.FTZ R49, R49, UR4, -R196 ;  /* 0x0000000431317c23 */ /* 0x000fee00080108c4 */
[----:B------:R-:W4:Y:S01]  /*6d60*/  MUFU.EX2 R150, R150 ;  /* 0x0000009600967308 */ /* 0x000f220000000800 */
[----:B------:R-:W-:Y:S01]  /*6d70*/  FFMA.FTZ R50, R50, UR4, -R195 ;  /* 0x0000000432327c23 */ /* 0x000fe200080108c3 */
[C---:B------:R-:W-:Y:S08]  /*6d80*/  HMMA.16816.F32.BF16 R16, R160.reuse, R174, R16 ;  /* 0x000000aea010723c */ /* 0x040ff00000041810 */
[----:B------:R-:W-:Y:S01]  /*6d90*/  MUFU.EX2 R112, R112 ;  /* 0x0000007000707308 */ /* 0x000fe20000000800 */
[----:B------:R-:W-:Y:S01]  /*6da0*/  FFMA.FTZ R175, R28, UR4, -R194 ;  /* 0x000000041caf7c23 */ /* 0x000fe200080108c2 */
[----:B-1----:R-:W-:Y:S08]  /*6db0*/  F2FP.BF16.F32.PACK_AB R28, R149, R148 ;  /* 0x00000094951c723e */ /* 0x002ff000000010ff */
[----:B------:R-:W-:Y:S01]  /*6dc0*/  MUFU.EX2 R113, R113 ;  /* 0x0000007100717308 */ /* 0x000fe20000000800 */
[----:B------:R-:W-:Y:S01]  /*6dd0*/  FFMA.FTZ R174, R26, UR4, -R193 ;  /* 0x000000041aae7c23 */ /* 0x000fe200080108c1 */
[-C--:B------:R-:W-:Y:S08]  /*6de0*/  HMMA.16816.F32.BF16 R20, R160, R176.reuse, R20 ;  /* 0x000000b0a014723c */ /* 0x080ff00000041814 */
[----:B------:R-:W-:Y:S01]  /*6df0*/  MUFU.EX2 R114, R114 ;  /* 0x0000007200727308 */ /* 0x000fe20000000800 */
[----:B------:R-:W-:Y:S01]  /*6e00*/  FMUL.FTZ R26, R167, R138 ;  /* 0x0000008aa71a7220 */ /* 0x000fe20000410000 */
[--C-:B------:R-:W-:Y:S01]  /*6e10*/  FFMA.FTZ R51, R51, UR4, -R195.reuse ;  /* 0x0000000433337c23 */ /* 0x100fe200080108c3 */
[--C-:B------:R-:W-:Y:S07]  /*6e20*/  FFMA.FTZ R55, R55, UR4, -R195.reuse ;  /* 0x0000000437377c23 */ /* 0x100fee00080108c3 */
[----:B------:R-:W-:Y:S01]  /*6e30*/  MUFU.EX2 R115, R115 ;  /* 0x0000007300737308 */ /* 0x000fe20000000800 */
[--C-:B------:R-:W-:Y:S01]  /*6e40*/  FFMA.FTZ R65, R65, UR4, -R196.reuse ;  /* 0x0000000441417c23 */ /* 0x100fe200080108c4 */
[C---:B------:R-:W-:Y:S08]  /*6e50*/  HMMA.16816.F32.BF16 R132, R156.reuse, R176, R132 ;  /* 0x000000b09c84723c */ /* 0x040ff00000041884 */
[----:B------:R-:W-:Y:S01]  /*6e60*/  MUFU.EX2 R174, R174 ;  /* 0x000000ae00ae7308 */ /* 0x000fe20000000800 */
[----:B------:R-:W-:Y:S01]  /*6e70*/  FFMA.FTZ R67, R67, UR4, -R195 ;  /* 0x0000000443437c23 */ /* 0x000fe200080108c3 */
[--C-:B------:R-:W-:Y:S08]  /*6e80*/  FFMA.FTZ R62, R62, UR4, -R193.reuse ;  /* 0x000000043e3e7c23 */ /* 0x100ff000080108c1 */
[----:B------:R-:W-:Y:S01]  /*6e90*/  MUFU.EX2 R175, R175 ;  /* 0x000000af00af7308 */ /* 0x000fe20000000800 */
[----:B------:R-:W-:Y:S01]  /*6ea0*/  FFMA.FTZ R68, R68, UR4, -R196 ;  /* 0x0000000444447c23 */ /* 0x000fe200080108c4 */
[-C--:B------:R-:W-:Y:S08]  /*6eb0*/  HMMA.16816.F32.BF16 R32, R156, R178.reuse, R32 ;  /* 0x000000b29c20723c */ /* 0x080ff00000041820 */
[----:B------:R1:W5:Y:S01]  /*6ec0*/  MUFU.EX2 R157, R140 ;  /* 0x0000008c009d7308 */ /* 0x0003620000000800 */
[----:B------:R-:W-:Y:S01]  /*6ed0*/  FFMA.FTZ R156, R29, UR4, -R194 ;  /* 0x000000041d9c7c23 */ /* 0x000fe200080108c2 */
[--C-:B------:R-:W-:Y:S01]  /*6ee0*/  FFMA.FTZ R159, R30, UR4, -R193.reuse ;  /* 0x000000041e9f7c23 */ /* 0x100fe200080108c1 */
[----:B------:R-:W-:Y:S07]  /*6ef0*/  FFMA.FTZ R158, R31, UR4, -R193 ;  /* 0x000000041f9e7c23 */ /* 0x000fee00080108c1 */
[----:B------:R-:W-:Y:S01]  /*6f00*/  MUFU.EX2 R155, R155 ;  /* 0x0000009b009b7308 */ /* 0x000fe20000000800 */
[----:B--2---:R-:W-:Y:S01]  /*6f10*/  F2FP.BF16.F32.PACK_AB R29, R151, R152 ;  /* 0x00000098971d723e */ /* 0x004fe200000010ff */
[----:B------:R-:W-:Y:S08]  /*6f20*/  HMMA.16816.F32.BF16 R24, R160, R178, R24 ;  /* 0x000000b2a018723c */ /* 0x000ff00000041818 */
[----:B------:R-:W2:Y:S01]  /*6f30*/  MUFU.EX2 R154, R154 ;  /* 0x0000009a009a7308 */ /* 0x000ea20000000800 */
[----:B----4-:R-:W-:Y:S01]  /*6f40*/  F2FP.BF16.F32.PACK_AB R30, R150, R153 ;  /* 0x00000099961e723e */ /* 0x010fe200000010ff */
[----:B------:R-:W-:Y:S08]  /*6f50*/  FFMA.FTZ R160, R37, UR4, -R196 ;  /* 0x0000000425a07c23 */ /* 0x000ff000080108c4 */
[----:B------:R-:W4:Y:S01]  /*6f60*/  MUFU.EX2 R156, R156 ;  /* 0x0000009c009c7308 */ /* 0x000f220000000800 */
[--C-:B------:R-:W-:Y:S01]  /*6f70*/  FFMA.FTZ R161, R38, UR4, -R195.reuse ;  /* 0x0000000426a17c23 */ /* 0x100fe200080108c3 */
[----:B-1----:R-:W1:Y:S01]  /*6f80*/  LDSM.16.MT88.4 R140, [R216+0x4400] ;  /* 0x00440000d88c783b */ /* 0x002e620000004200 */
[----:B-----5:R-:W-:Y:S07]  /*6f90*/  F2FP.BF16.F32.PACK_AB R137, R157, R174 ;  /* 0x000000ae9d89723e */ /* 0x020fee00000010ff */
[----:B------:R-:W-:Y:S01]  /*6fa0*/  MUFU.EX2 R173, R173 ;  /* 0x000000ad00ad7308 */ /* 0x000fe20000000800 */
[----:B------:R-:W-:Y:S01]  /*6fb0*/  FFMA.FTZ R162, R70, UR4, -R195 ;  /* 0x0000000446a27c23 */ /* 0x000fe200080108c3 */
[----:B------:R-:W-:Y:S01]  /*6fc0*/  FFMA.FTZ R163, R42, UR4, -R193 ;  /* 0x000000042aa37c23 */ /* 0x000fe200080108c1 */
[----:B------:R-:W-:Y:S07]  /*6fd0*/  FFMA.FTZ R71, R71, UR4, -R195 ;  /* 0x0000000447477c23 */ /* 0x000fee00080108c3 */
[----:B------:R-:W5:Y:S01]  /*6fe0*/  MUFU.EX2 R172, R172 ;  /* 0x000000ac00ac7308 */ /* 0x000f620000000800 */
[--C-:B------:R-:W-:Y:S01]  /*6ff0*/  FFMA.FTZ R72, R72, UR4, -R194.reuse ;  /* 0x0000000448487c23 */ /* 0x100fe200080108c2 */
[----:B--2---:R-:W-:Y:S01]  /*7000*/  F2FP.BF16.F32.PACK_AB R31, R154, R155 ;  /* 0x0000009b9a1f723e */ /* 0x004fe200000010ff */
[--C-:B------:R-:W-:Y:S07]  /*7010*/  FFMA.FTZ R76, R76, UR4, -R194.reuse ;  /* 0x000000044c4c7c23 */ /* 0x100fee00080108c2 */
[----:B------:R-:W-:Y:S01]  /*7020*/  MUFU.EX2 R159, R159 ;  /* 0x0000009f009f7308 */ /* 0x000fe20000000800 */
[--C-:B------:R-:W-:Y:S01]  /*7030*/  FFMA.FTZ R88, R88, UR4, -R194.reuse ;  /* 0x0000000458587c23 */ /* 0x100fe200080108c2 */
[----:B----4-:R-:W-:Y:S01]  /*7040*/  F2FP.BF16.F32.PACK_AB R138, R156, R175 ;  /* 0x000000af9c8a723e */ /* 0x010fe200000010ff */
[--C-:B------:R-:W-:Y:S07]  /*7050*/  FFMA.FTZ R89, R89, UR4, -R194.reuse ;  /* 0x0000000459597c23 */ /* 0x100fee00080108c2 */
[----:B------:R-:W2:Y:S01]  /*7060*/  MUFU.EX2 R158, R158 ;  /* 0x0000009e009e7308 */ /* 0x000ea20000000800 */
[-C--:B---3--:R-:W-:Y:S09]  /*7070*/  HMMA.16816.F32.BF16 R4, R28, R144.reuse, R4 ;  /* 0x000000901c04723c */ /* 0x088ff20000041804 */
[----:B------:R-:W-:Y:S01]  /*7080*/  MUFU.EX2 R160, R160 ;  /* 0x000000a000a07308 */ /* 0x000fe20000000800 */
[----:B-----5:R-:W-:Y:S01]  /*7090*/  F2FP.BF16.F32.PACK_AB R136, R172, R173 ;  /* 0x000000adac88723e */ /* 0x020fe200000010ff */
[--C-:B------:R-:W-:Y:S08]  /*70a0*/  FFMA.FTZ R90, R90, UR4, -R193.reuse ;  /* 0x000000045a5a7c23 */ /* 0x100ff000080108c1 */
[----:B------:R-:W-:Y:S01]  /*70b0*/  MUFU.EX2 R161, R161 ;  /* 0x000000a100a17308 */ /* 0x000fe20000000800 */
[--C-:B------:R-:W-:Y:S01]  /*70c0*/  FFMA.FTZ R94, R94, UR4, -R193.reuse ;  /* 0x000000045e5e7c23 */ /* 0x100fe200080108c1 */
[--C-:B------:R-:W-:Y:S01]  /*70d0*/  FFMA.FTZ R95, R95, UR4, -R193.reuse ;  /* 0x000000045f5f7c23 */ /* 0x100fe200080108c1 */
[--C-:B------:R-:W-:Y:S07]  /*70e0*/  FFMA.FTZ R104, R104, UR4, -R194.reuse ;  /* 0x0000000468687c23 */ /* 0x100fee00080108c2 */
[----:B------:R-:W-:Y:S01]  /*70f0*/  MUFU.EX2 R48, R48 ;  /* 0x0000003000307308 */ /* 0x000fe20000000800 */
[--C-:B------:R-:W-:Y:S01]  /*7100*/  FFMA.FTZ R105, R105, UR4, -R194.reuse ;  /* 0x0000000469697c23 */ /* 0x100fe200080108c2 */
[----:B--2---:R-:W-:Y:S01]  /*7110*/  F2FP.BF16.F32.PACK_AB R139, R158, R159 ;  /* 0x0000009f9e8b723e */ /* 0x004fe200000010ff */
[--C-:B------:R-:W-:Y:S07]  /*7120*/  FFMA.FTZ R108, R108, UR4, -R194.reuse ;  /* 0x000000046c6c7c23 */ /* 0x100fee00080108c2 */
[----:B------:R-:W-:Y:S01]  /*7130*/  MUFU.EX2 R49, R49 ;  /* 0x0000003100317308 */ /* 0x000fe20000000800 */
[----:B------:R-:W-:Y:S01]  /*7140*/  FFMA.FTZ R109, R109, UR4, -R194 ;  /* 0x000000046d6d7c23 */ /* 0x000fe200080108c2 */
[--C-:B------:R-:W-:Y:S01]  /*7150*/  FFMA.FTZ R106, R106, UR4, -R193.reuse ;  /* 0x000000046a6a7c23 */ /* 0x100fe200080108c1 */
[----:B------:R-:W-:Y:S07]  /*7160*/  FFMA.FTZ R107, R107, UR4, -R193 ;  /* 0x000000046b6b7c23 */ /* 0x000fee00080108c1 */
[----:B------:R-:W-:Y:S01]  /*7170*/  MUFU.EX2 R50, R50 ;  /* 0x0000003200327308 */ /* 0x000fe20000000800 */
[C---:B------:R-:W-:Y:S09]  /*7180*/  HMMA.16816.F32.BF16 R8, R136.reuse, R144, R8 ;  /* 0x000000908808723c */ /* 0x040ff20000041808 */
[----:B------:R-:W-:Y:S01]  /*7190*/  MUFU.EX2 R51, R51 ;  /* 0x0000003300337308 */ /* 0x000fe20000000800 */
[----:B------:R-:W-:Y:S01]  /*71a0*/  FFMA.FTZ R145, R36, UR4, -R196 ;  /* 0x0000000424917c23 */ /* 0x000fe200080108c4 */
[----:B------:R-:W-:Y:S01]  /*71b0*/  FFMA.FTZ R144, R39, UR4, -R195 ;  /* 0x0000000427907c23 */ /* 0x000fe200080108c3 */
[--C-:B------:R-:W-:Y:S01]  /*71c0*/  FFMA.FTZ R110, R110, UR4, -R193.reuse ;  /* 0x000000046e6e7c23 */ /* 0x100fe200080108c1 */
[----:B------:R-:W2:Y:S01]  /*71d0*/  LDSM.16.MT88.4 R36, [R218+0x4800] ;  /* 0x00480000da24783b */ /* 0x000ea20000004200 */
[-C--:B------:R-:W-:Y:S05]  /*71e0*/  HMMA.16816.F32.BF16 R12, R136, R146.reuse, R12 ;  /* 0x00000092880c723c */ /* 0x080fea000004180c */
[----:B------:R-:W-:Y:S01]  /*71f0*/  MUFU.EX2 R163, R163 ;  /* 0x000000a300a37308 */ /* 0x000fe20000000800 */
[----:B------:R-:W-:Y:S01]  /*7200*/  FFMA.FTZ R111, R111, UR4, -R193 ;  /* 0x000000046f6f7c23 */ /* 0x000fe200080108c1 */
[----:B------:R-:W-:Y:S08]  /*7210*/  FFMA.FTZ R191, R168, R237, R191 ;  /* 0x000000eda8bf7223 */ /* 0x000ff000000100bf */
[----:B------:R-:W-:Y:S01]  /*7220*/  MUFU.EX2 R145, R145 ;  /* 0x0000009100917308 */ /* 0x000fe20000000800 */
[----:B------:R-:W-:Y:S01]  /*7230*/  FFMA.FTZ R192, R167, R236, R192 ;  /* 0x000000eca7c07223 */ /* 0x000fe200000100c0 */
[----:B------:R-:W-:Y:S01]  /*7240*/  FFMA.FTZ R189, R166, R235, R189 ;  /* 0x000000eba6bd7223 */ /* 0x000fe200000100bd */
[C---:B------:R-:W-:Y:S07]  /*7250*/  HMMA.16816.F32.BF16 R16, R28.reuse, R146, R16 ;  /* 0x000000921c10723c */ /* 0x040fee0000041810 */
[----:B------:R-:W-:Y:S01]  /*7260*/  MUFU.EX2 R144, R144 ;  /* 0x0000009000907308 */ /* 0x000fe20000000800 */
[--C-:B------:R-:W-:Y:S01]  /*7270*/  FFMA.FTZ R146, R41, UR4, -R194.reuse ;  /* 0x0000000429927c23 */ /* 0x100fe200080108c2 */
[--C-:B------:R-:W-:Y:S01]  /*7280*/  FFMA.FTZ R41, R45, UR4, -R194.reuse ;  /* 0x000000042d297c23 */ /* 0x100fe200080108c2 */
[----:B------:R-:W-:Y:S07]  /*7290*/  FFMA.FTZ R147, R40, UR4, -R194 ;  /* 0x0000000428937c23 */ /* 0x000fee00080108c2 */
[----:B------:R-:W-:Y:S01]  /*72a0*/  MUFU.EX2 R55, R55 ;  /* 0x0000003700377308 */ /* 0x000fe20000000800 */
[-C--:B-1----:R-:W-:Y:S09]  /*72b0*/  HMMA.16816.F32.BF16 R20, R28, R140.reuse, R20 ;  /* 0x0000008c1c14723c */ /* 0x082ff20000041814 */
[----:B------:R-:W-:Y:S01]  /*72c0*/  MUFU.EX2 R146, R146 ;  /* 0x0000009200927308 */ /* 0x000fe20000000800 */
[----:B------:R-:W-:Y:S01]  /*72d0*/  FADD.FTZ R191, R180, R191 ;  /* 0x000000bfb4bf7221 */ /* 0x000fe20000010000 */
[----:B------:R-:W-:Y:S01]  /*72e0*/  FADD.FTZ R181, R181, R192 ;  /* 0x000000c0b5b57221 */ /* 0x000fe20000010000 */
[----:B------:R-:W-:Y:S07]  /*72f0*/  FFMA.FTZ R190, R165, R234, R190 ;  /* 0x000000eaa5be7223 */ /* 0x000fee00000100be */
[----:B------:R-:W1:Y:S01]  /*7300*/  MUFU.EX2 R147, R147 ;  /* 0x0000009300937308 */ /* 0x000e620000000800 */
[C---:B------:R-:W-:Y:S09]  /*7310*/  HMMA.16816.F32.BF16 R132, R136.reuse, R140, R132 ;  /* 0x0000008c8884723c */ /* 0x040ff20000041884 */
[----:B------:R-:W-:Y:S01]  /*7320*/  MUFU.EX2 R65, R65 ;  /* 0x0000004100417308 */ /* 0x000fe20000000800 */
[----:B------:R-:W-:Y:S01]  /*7330*/  FFMA.FTZ R141, R44, UR4, -R194 ;  /* 0x000000042c8d7c23 */ /* 0x000fe200080108c2 */
[----:B------:R-:W-:Y:S01]  /*7340*/  FFMA.FTZ R140, R43, UR4, -R193 ;  /* 0x000000042b8c7c23 */ /* 0x000fe200080108c1 */
[----:B------:R-:W-:Y:S07]  /*7350*/  FADD.FTZ R170, R170, R191 ;  /* 0x000000bfaaaa7221 */ /* 0x000fee0000010000 */
[----:B------:R-:W-:Y:S01]  /*7360*/  MUFU.EX2 R67, R67 ;  /* 0x0000004300437308 */ /* 0x000fe20000000800 */
[-C--:B------:R-:W-:Y:S03]  /*7370*/  HMMA.16816.F32.BF16 R32, R136, R142.reuse, R32 ;  /* 0x0000008e8820723c */ /* 0x080fe60000041820 */
[--C-:B------:R-:W-:Y:S01]  /*7380*/  FFMA.FTZ R138, R46, UR4, -R193.reuse ;  /* 0x000000042e8a7c23 */ /* 0x100fe200080108c1 */
[----:B------:R-:W-:Y:S05]  /*7390*/  FFMA.FTZ R137, R47, UR4, -R193 ;  /* 0x000000042f897c23 */ /* 0x000fea00080108c1 */
[----:B------:R-:W3:Y:S01]  /*73a0*/  MUFU.EX2 R140, R140 ;  /* 0x0000008c008c7308 */ /* 0x000ee20000000800 */
[----:B------:R-:W4:Y:S01]  /*73b0*/  LDSM.16.MT88.4 R44, [R216+0x4800] ;  /* 0x00480000d82c783b */ /* 0x000f220000004200 */
[----:B-1----:R-:W-:Y:S01]  /*73c0*/  F2FP.BF16.F32.PACK_AB R40, R146, R147 ;  /* 0x000000939228723e */ /* 0x002fe200000010ff */
[----:B------:R-:W-:Y:S07]  /*73d0*/  HMMA.16816.F32.BF16 R24, R28, R142, R24 ;  /* 0x0000008e1c18723c */ /* 0x000fee0000041818 */
[----:B------:R-:W-:Y:S01]  /*73e0*/  MUFU.EX2 R141, R141 ;  /* 0x0000008d008d7308 */ /* 0x000fe20000000800 */
[----:B------:R-:W-:Y:S09]  /*73f0*/  F2FP.BF16.F32.PACK_AB R28, R160, R145 ;  /* 0x00000091a01c723e */ /* 0x000ff200000010ff */
[----:B------:R3:W1:Y:S01]  /*7400*/  MUFU.EX2 R136, R41 ;  /* 0x0000002900887308 */ /* 0x0006620000000800 */
[----:B------:R-:W-:Y:S01]  /*7410*/  F2FP.BF16.F32.PACK_AB R29, R144, R161 ;  /* 0x000000a1901d723e */ /* 0x000fe200000010ff */
[----:B------:R-:W-:Y:S01]  /*7420*/  FFMA.FTZ R142, R54, UR4, -R195 ;  /* 0x00000004368e7c23 */ /* 0x000fe200080108c3 */
[----:B------:R-:W-:Y:S07]  /*7430*/  F2FP.BF16.F32.PACK_AB R30, R49, R48 ;  /* 0x00000030311e723e */ /* 0x000fee00000010ff */
[----:B------:R-:W-:Y:S01]  /*7440*/  MUFU.EX2 R138, R138 ;  /* 0x0000008a008a7308 */ /* 0x000fe20000000800 */
[----:B------:R-:W-:Y:S01]  /*7450*/  F2FP.BF16.F32.PACK_AB R31, R51, R50 ;  /* 0x00000032331f723e */ /* 0x000fe200000010ff */
[----:B------:R-:W-:Y:S01]  /*7460*/  FADD.FTZ R171, R171, R170 ;  /* 0x000000aaabab7221 */ /* 0x000fe20000010000 */
[--C-:B------:R-:W-:Y:S07]  /*7470*/  FFMA.FTZ R139, R56, UR4, -R194.reuse ;  /* 0x00000004388b7c23 */ /* 0x100fee00080108c2 */
[----:B------:R-:W5:Y:S01]  /*7480*/  MUFU.EX2 R137, R137 ;  /* 0x0000008900897308 */ /* 0x000f620000000800 */
[----:B------:R-:W-:Y:S01]  /*7490*/  FFMA.FTZ R56, R57, UR4, -R194 ;  /* 0x0000000439387c23 */ /* 0x000fe200080108c2 */
[----:B------:R-:W-:Y:S01]  /*74a0*/  FADD.FTZ R148, R148, R171 ;  /* 0x000000ab94947221 */ /* 0x000fe20000010000 */
[--C-:B------:R-:W-:Y:S01]  /*74b0*/  FFMA.FTZ R143, R58, UR4, -R193.reuse ;  /* 0x000000043a8f7c23 */ /* 0x100fe200080108c1 */
[-C--:B--2---:R-:W-:Y:S06]  /*74c0*/  HMMA.16816.F32.BF16 R4, R28, R36.reuse, R4 ;  /* 0x000000241c04723c */ /* 0x084fec0000041804 */
[----:B------:R-:W-:Y:S01]  /*74d0*/  MUFU.EX2 R142, R142 ;  /* 0x0000008e008e7308 */ /* 0x000fe20000000800 */
[----:B---3--:R-:W-:Y:S01]  /*74e0*/  F2FP.BF16.F32.PACK_AB R41, R140, R163 ;  /* 0x000000a38c29723e */ /* 0x008fe200000010ff */
[----:B------:R-:W-:Y:S01]  /*74f0*/  FADD.FTZ R148, R149, R148 ;  /* 0x0000009495947221 */ /* 0x000fe20000010000 */
[----:B-1----:R-:W-:Y:S07]  /*7500*/  F2FP.BF16.F32.PACK_AB R42, R136, R141 ;  /* 0x0000008d882a723e */ /* 0x002fee00000010ff */
[----:B------:R-:W-:Y:S01]  /*7510*/  MUFU.EX2 R139, R139 ;  /* 0x0000008b008b7308 */ /* 0x000fe20000000800 */
[----:B------:R-:W-:Y:S01]  /*7520*/  FFMA.FTZ R58, R59, UR4, -R193 ;  /* 0x000000043b3a7c23 */ /* 0x000fe200080108c1 */
[----:B------:R-:W-:Y:S01]  /*7530*/  FADD.FTZ R153, R153, R148 ;  /* 0x0000009499997221 */ /* 0x000fe20000010000 */
[--C-:B------:R-:W-:Y:S01]  /*7540*/  FFMA.FTZ R57, R60, UR4, -R194.reuse ;  /* 0x000000043c397c23 */ /* 0x100fe200080108c2 */
[----:B-----5:R-:W-:Y:S06]  /*7550*/  F2FP.BF16.F32.PACK_AB R43, R137, R138 ;  /* 0x0000008a892b723e */ /* 0x020fec00000010ff */
[----:B------:R-:W1:Y:S01]  /*7560*/  MUFU.EX2 R56, R56 ;  /* 0x0000003800387308 */ /* 0x000e620000000800 */
[----:B------:R-:W-:Y:S01]  /*7570*/  FADD.FTZ R150, R150, R153 ;  /* 0x0000009996967221 */ /* 0x000fe20000010000 */
[----:B------:R-:W-:Y:S01]  /*7580*/  FFMA.FTZ R60, R61, UR4, -R194 ;  /* 0x000000043d3c7c23 */ /* 0x000fe200080108c2 */
[----:B------:R-:W-:Y:S07]  /*7590*/  FFMA.FTZ R59, R63, UR4, -R193 ;  /* 0x000000043f3b7c23 */ /* 0x000fee00080108c1 */
[----:B------:R-:W-:Y:S01]  /*75a0*/  MUFU.EX2 R143, R143 ;  /* 0x0000008f008f7308 */ /* 0x000fe20000000800 */
[--C-:B------:R-:W-:Y:S01]  /*75b0*/  FFMA.FTZ R61, R81, UR4, -R196.reuse ;  /* 0x00000004513d7c23 */ /* 0x100fe200080108c4 */
[C---:B------:R-:W-:Y:S08]  /*75c0*/  HMMA.16816.F32.BF16 R8, R40.reuse, R36, R8 ;  /* 0x000000242808723c */ /* 0x040ff00000041808 */
[----:B------:R-:W2:Y:S01]  /*75d0*/  MUFU.EX2 R58, R58 ;  /* 0x0000003a003a7308 */ /* 0x000ea20000000800 */
[--C-:B------:R-:W-:Y:S01]  /*75e0*/  FFMA.FTZ R37, R52, UR4, -R196.reuse ;  /* 0x0000000434257c23 */ /* 0x100fe200080108c4 */
[--C-:B------:R-:W-:Y:S08]  /*75f0*/  FFMA.FTZ R36, R53, UR4, -R196.reuse ;  /* 0x0000000435247c23 */ /* 0x100ff000080108c4 */
[----:B------:R-:W-:Y:S01]  /*7600*/  MUFU.EX2 R57, R57 ;  /* 0x0000003900397308 */ /* 0x000fe20000000800 */
[--C-:B------:R-:W-:Y:S01]  /*7610*/  FFMA.FTZ R52, R64, UR4, -R196.reuse ;  /* 0x0000000440347c23 */ /* 0x100fe200080108c4 */
[-C--:B------:R-:W-:Y:S08]  /*7620*/  HMMA.16816.F32.BF16 R12, R40, R38.reuse, R12 ;  /* 0x00000026280c723c */ /* 0x080ff0000004180c */
[----:B------:R-:W-:Y:S01]  /*7630*/  MUFU.EX2 R53, R37 ;  /* 0x0000002500357308 */ /* 0x000fe20000000800 */
[--C-:B------:R-:W-:Y:S01]  /*7640*/  FFMA.FTZ R64, R66, UR4, -R195.reuse ;  /* 0x0000000442407c23 */ /* 0x100fe200080108c3 */
[----:B------:R-:W-:Y:S01]  /*7650*/  FFMA.FTZ R66, R80, UR4, -R196 ;  /* 0x0000000450427c23 */ /* 0x000fe200080108c4 */
[----:B------:R-:W-:Y:S07]  /*7660*/  FFMA.FTZ R63, R83, UR4, -R195 ;  /* 0x00000004533f7c23 */ /* 0x000fee00080108c3 */
[----:B------:R3:W-:Y:S01]  /*7670*/  MUFU.EX2 R54, R36 ;  /* 0x0000002400367308 */ /* 0x0007e20000000800 */
[--C-:B------:R-:W-:Y:S01]  /*7680*/  FFMA.FTZ R81, R73, UR4, -R194.reuse ;  /* 0x0000000449517c23 */ /* 0x100fe200080108c2 */
[C---:B------:R-:W-:Y:S08]  /*7690*/  HMMA.16816.F32.BF16 R16, R28.reuse, R38, R16 ;  /* 0x000000261c10723c */ /* 0x040ff00000041810 */
[----:B------:R-:W-:Y:S01]  /*76a0*/  MUFU.EX2 R52, R52 ;  /* 0x0000003400347308 */ /* 0x000fe20000000800 */
[----:B------:R-:W-:Y:S01]  /*76b0*/  FFMA.FTZ R73, R77, UR4, -R194 ;  /* 0x000000044d497c23 */ /* 0x000fe200080108c2 */
[----:B------:R-:W-:Y:S08]  /*76c0*/  FFMA.FTZ R77, R79, UR4, -R193 ;  /* 0x000000044f4d7c23 */ /* 0x000ff000080108c1 */
[----:B------:R-:W-:Y:S01]  /*76d0*/  MUFU.EX2 R64, R64 ;  /* 0x0000004000407308 */ /* 0x000fe20000000800 */
[--C-:B------:R-:W-:Y:S01]  /*76e0*/  FFMA.FTZ R79, R85, UR4, -R196.reuse ;  /* 0x00000004554f7c23 */ /* 0x100fe200080108c4 */
[-C--:B----4-:R-:W-:Y:S08]  /*76f0*/  HMMA.16816.F32.BF16 R20, R28, R44.reuse, R20 ;  /* 0x0000002c1c14723c */ /* 0x090ff00000041814 */
[----:B------:R-:W4:Y:S01]  /*7700*/  MUFU.EX2 R60, R60 ;  /* 0x0000003c003c7308 */ /* 0x000f220000000800 */
[--C-:B------:R-:W-:Y:S01]  /*7710*/  FFMA.FTZ R80, R84, UR4, -R196.reuse ;  /* 0x0000000454507c23 */ /* 0x100fe200080108c4 */
[----:B---3--:R-:W3:Y:S01]  /*7720*/  LDSM.16.MT88.4 R36, [R218+0x4c00] ;  /* 0x004c0000da24783b */ /* 0x008ee20000004200 */
[--C-:B------:R-:W-:Y:S01]  /*7730*/  FFMA.FTZ R84, R97, UR4, -R196.reuse ;  /* 0x0000000461547c23 */ /* 0x100fe200080108c4 */
[----:B------:R-:W-:Y:S01]  /*7740*/  FFMA.FTZ R97, R101, UR4, -R196 ;  /* 0x0000000465617c23 */ /* 0x000fe200080108c4 */
[----:B------:R-:W-:Y:S01]  /*7750*/  FADD.FTZ R101, R145, R150 ;  /* 0x0000009691657221 */ /* 0x000fe20000010000 */
[C---:B------:R-:W-:Y:S04]  /*7760*/  HMMA.16816.F32.BF16 R132, R40.reuse, R44, R132 ;  /* 0x0000002c2884723c */ /* 0x040fe80000041884 */
[----:B------:R-:W-:Y:S01]  /*7770*/  MUFU.EX2 R62, R62 ;  /* 0x0000003e003e7308 */ /* 0x000fe20000000800 */
[--C-:B------:R-:W-:Y:S09]  /*7780*/  FFMA.FTZ R85, R87, UR4, -R195.reuse ;  /* 0x0000000457557c23 */ /* 0x100ff200080108c3 */
[----:B------:R-:W-:Y:S01]  /*7790*/  MUFU.EX2 R97, R97 ;  /* 0x0000006100617308 */ /* 0x000fe20000000800 */
[--C-:B------:R-:W-:Y:S01]  /*77a0*/  FFMA.FTZ R83, R96, UR4, -R196.reuse ;  /* 0x0000000460537c23 */ /* 0x100fe200080108c4 */
[----:B------:R-:W-:Y:S01]  /*77b0*/  FFMA.FTZ R96, R100, UR4, -R196 ;  /* 0x0000000464607c23 */ /* 0x000fe200080108c4 */
[-C--:B------:R-:W-:Y:S07]  /*77c0*/  HMMA.16816.F32.BF16 R32, R40, R46.reuse, R32 ;  /* 0x0000002e2820723c */ /* 0x080fee0000041820 */
[----:B------:R-:W5:Y:S01]  /*77d0*/  MUFU.EX2 R59, R59 ;  /* 0x0000003b003b7308 */ /* 0x000f620000000800 */
[----:B-1----:R-:W-:Y:S01]  /*77e0*/  F2FP.BF16.F32.PACK_AB R40, R56, R139 ;  /* 0x0000008b3828723e */ /* 0x002fe200000010ff */
[--C-:B------:R-:W-:Y:S01]  /*77f0*/  FFMA.FTZ R87, R99, UR4, -R195.reuse ;  /* 0x0000000463577c23 */ /* 0x100fe200080108c3 */
[----:B--2---:R-:W-:Y:S07]  /*7800*/  F2FP.BF16.F32.PACK_AB R41, R58, R143 ;  /* 0x0000008f3a29723e */ /* 0x004fee00000010ff */
[----:B------:R-:W-:Y:S01]  /*7810*/  MUFU.EX2 R96, R96 ;  /* 0x0000006000607308 */ /* 0x000fe20000000800 */
[----:B----4-:R-:W-:Y:S01]  /*7820*/  F2FP.BF16.F32.PACK_AB R42, R60, R57 ;  /* 0x000000393c2a723e */ /* 0x010fe200000010ff */
[----:B------:R-:W-:Y:S01]  /*7830*/  HMMA.16816.F32.BF16 R24, R28, R46, R24 ;  /* 0x0000002e1c18723c */ /* 0x000fe20000041818 */
[----:B------:R-:W1:Y:S07]  /*7840*/  LDSM.16.MT88.4 R44, [R216+0x4c00] ;  /* 0x004c0000d82c783b */ /* 0x000e6e0000004200 */
[----:B------:R-:W-:Y:S01]  /*7850*/  MUFU.EX2 R162, R162 ;  /* 0x000000a200a27308 */ /* 0x000fe20000000800 */
[----:B------:R-:W-:Y:S01]  /*7860*/  F2FP.BF16.F32.PACK_AB R28, R54, R53 ;  /* 0x00000035361c723e */ /* 0x000fe200000010ff */
[----:B------:R-:W-:Y:S01]  /*7870*/  FFMA.FTZ R99, R103, UR4, -R195 ;  /* 0x0000000467637c23 */ /* 0x000fe200080108c3 */
[----:B------:R-:W-:Y:S07]  /*7880*/  F2FP.BF16.F32.PACK_AB R29, R55, R142 ;  /* 0x0000008e371d723e */ /* 0x000fee00000010ff */
[----:B------:R-:W-:Y:S01]  /*7890*/  MUFU.EX2 R71, R71 ;  /* 0x0000004700477308 */ /* 0x000fe20000000800 */
[----:B------:R-:W-:Y:S01]  /*78a0*/  F2FP.BF16.F32.PACK_AB R30, R65, R52 ;  /* 0x00000034411e723e */ /* 0x000fe200000010ff */
[----:B------:R-:W-:Y:S01]  /*78b0*/  FFMA.FTZ R100, R91, UR4, -R193 ;  /* 0x000000045b647c23 */ /* 0x000fe200080108c1 */
[----:B------:R-:W-:Y:S07]  /*78c0*/  F2FP.BF16.F32.PACK_AB R31, R67, R64 ;  /* 0x00000040431f723e */ /* 0x000fee00000010ff */
[----:B------:R-:W-:Y:S01]  /*78d0*/  MUFU.EX2 R99, R99 ;  /* 0x0000006300637308 */ /* 0x000fe20000000800 */
[----:B-----5:R-:W-:Y:S01]  /*78e0*/  F2FP.BF16.F32.PACK_AB R43, R59, R62 ;  /* 0x0000003e3b2b723e */ /* 0x020fe200000010ff */
[--C-:B------:R-:W-:Y:S01]  /*78f0*/  FFMA.FTZ R91, R92, UR4, -R194.reuse ;  /* 0x000000045c5b7c23 */ /* 0x100fe200080108c2 */
[----:B------:R-:W-:Y:S07]  /*7900*/  FFMA.FTZ R92, R93, UR4, -R194 ;  /* 0x000000045d5c7c23 */ /* 0x000fee00080108c2 */
[----:B------:R-:W-:Y:S01]  /*7910*/  MUFU.EX2 R66, R66 ;  /* 0x0000004200427308 */ /* 0x000fe20000000800 */
[----:B------:R-:W-:Y:S01]  /*7920*/  FADD.FTZ R182, R182, R181 ;  /* 0x000000b5b6b67221 */ /* 0x000fe20000010000 */
[----:B------:R-:W-:Y:S01]  /*7930*/  FADD.FTZ R189, R186, R189 ;  /* 0x000000bdbabd7221 */ /* 0x000fe20000010000 */
[----:B------:R-:W-:Y:S07]  /*7940*/  ISETP.GT.AND P0, PT, R232, RZ, PT ;  /* 0x000000ffe800720c */ /* 0x000fee0003f04270 */
[----:B------:R-:W-:Y:S01]  /*7950*/  MUFU.EX2 R61, R61 ;  /* 0x0000003d003d7308 */ /* 0x000fe20000000800 */
[-C--:B---3--:R-:W-:Y:S03]  /*7960*/  HMMA.16816.F32.BF16 R4, R28, R36.reuse, R4 ;  /* 0x000000241c04723c */ /* 0x088fe60000041804 */
[----:B------:R-:W-:Y:S06]  /*7970*/  FADD.FTZ R169, R169, R182 ;  /* 0x000000b6a9a97221 */ /* 0x000fec0000010000 */
[----:B------:R-:W-:Y:S01]  /*7980*/  MUFU.EX2 R63, R63 ;  /* 0x0000003f003f7308 */ /* 0x000fe20000000800 */
[----:B------:R-:W-:Y:S01]  /*7990*/  FADD.FTZ R187, R187, R190 ;  /* 0x000000bebbbb7221 */ /* 0x000fe20000010000 */
[----:B------:R-:W-:Y:S01]  /*79a0*/  FADD.FTZ R184, R184, R189 ;  /* 0x000000bdb8b87221 */ /* 0x000fe20000010000 */
[----:B------:R-:W-:Y:S01]  /*79b0*/  FADD.FTZ R152, R152, R169 ;  /* 0x000000a998987221 */ /* 0x000fe20000010000 */
[C---:B------:R-:W-:Y:S06]  /*79c0*/  HMMA.16816.F32.BF16 R8, R40.reuse, R36, R8 ;  /* 0x000000242808723c */ /* 0x040fec0000041808 */
[----:B------:R-:W-:Y:S01]  /*79d0*/  MUFU.EX2 R72, R72 ;  /* 0x0000004800487308 */ /* 0x000fe20000000800 */
[----:B------:R-:W-:Y:S01]  /*79e0*/  FFMA.FTZ R36, R69, UR4, -R196 ;  /* 0x0000000445247c23 */ /* 0x000fe200080108c4 */
[----:B------:R-:W-:Y:S08]  /*79f0*/  FADD.FTZ R152, R151, R152 ;  /* 0x0000009897987221 */ /* 0x000ff00000010000 */
[----:B------:R2:W-:Y:S01]  /*7a00*/  MUFU.EX2 R69, R68 ;  /* 0x0000004400457308 */ /* 0x0005e20000000800 */
[----:B------:R-:W-:Y:S01]  /*7a10*/  LDSM.16.MT88.4 R148, [R218+0x5c00] ;  /* 0x005c0000da94783b */ /* 0x000fe20000004200 */
[-C--:B------:R-:W-:Y:S08]  /*7a20*/  HMMA.16816.F32.BF16 R12, R40, R38.reuse, R12 ;  /* 0x00000026280c723c */ /* 0x080ff0000004180c */
[----:B------:R3:W-:Y:S01]  /*7a30*/  MUFU.EX2 R70, R36 ;  /* 0x0000002400467308 */ /* 0x0007e20000000800 */
[----:B------:R-:W-:Y:S01]  /*7a40*/  FADD.FTZ R188, R188, R187 ;  /* 0x000000bbbcbc7221 */ /* 0x000fe20000010000 */
[----:B------:R-:W-:Y:S01]  /*7a50*/  FADD.FTZ R184, R183, R184 ;  /* 0x000000b8b7b87221 */ /* 0x000fe20000010000 */
[----:B------:R-:W-:Y:S07]  /*7a60*/  FADD.FTZ R155, R155, R152 ;  /* 0x000000989b9b7221 */ /* 0x000fee0000010000 */
[----:B------:R-:W4:Y:S01]  /*7a70*/  MUFU.EX2 R81, R81 ;  /* 0x0000005100517308 */ /* 0x000f220000000800 */
[----:B------:R-:W-:Y:S01]  /*7a80*/  FADD.FTZ R185, R185, R188 ;  /* 0x000000bcb9b97221 */ /* 0x000fe20000010000 */
[C---:B------:R-:W-:Y:S08]  /*7a90*/  HMMA.16816.F32.BF16 R16, R28.reuse, R38, R16 ;  /* 0x000000261c10723c */ /* 0x040ff00000041810 */
[----:B------:R-:W-:Y:S01]  /*7aa0*/  MUFU.EX2 R76, R76 ;  /* 0x0000004c004c7308 */ /* 0x000fe20000000800 */
[--C-:B--2---:R-:W-:Y:S01]  /*7ab0*/  FFMA.FTZ R68, R82, UR4, -R195.reuse ;  /* 0x0000000452447c23 */ /* 0x104fe200080108c3 */
[--C-:B------:R-:W-:Y:S08]  /*7ac0*/  FFMA.FTZ R82, R86, UR4, -R195.reuse ;  /* 0x0000000456527c23 */ /* 0x100ff000080108c3 */
[----:B------:R-:W2:Y:S01]  /*7ad0*/  MUFU.EX2 R73, R73 ;  /* 0x0000004900497308 */ /* 0x000ea20000000800 */
[--C-:B------:R-:W-:Y:S01]  /*7ae0*/  FFMA.FTZ R86, R98, UR4, -R195.reuse ;  /* 0x0000000462567c23 */ /* 0x100fe200080108c3 */
[-C--:B-1----:R-:W-:Y:S01]  /*7af0*/  HMMA.16816.F32.BF16 R20, R28, R44.reuse, R20 ;  /* 0x0000002c1c14723c */ /* 0x082fe20000041814 */
[----:B---3--:R-:W1:Y:S07]  /*7b00*/  LDSM.16.MT88.4 R36, [R218+0x5000] ;  /* 0x00500000da24783b */ /* 0x008e6e0000004200 */
[----:B------:R-:W3:Y:S01]  /*7b10*/  MUFU.EX2 R68, R68 ;  /* 0x0000004400447308 */ /* 0x000ee20000000800 */
[----:B------:R-:W-:Y:S01]  /*7b20*/  FFMA.FTZ R98, R102, UR4, -R195 ;  /* 0x0000000466627c23 */ /* 0x000fe200080108c3 */
[----:B------:R-:W-:Y:S01]  /*7b30*/  FADD.FTZ R173, R173, R184 ;  /* 0x000000b8adad7221 */ /* 0x000fe20000010000 */
[----:B------:R-:W-:Y:S07]  /*7b40*/  FADD.FTZ R154, R154, R155 ;  /* 0x0000009b9a9a7221 */ /* 0x000fee0000010000 */
[----:B------:R-:W-:Y:S01]  /*7b50*/  MUFU.EX2 R77, R77 ;  /* 0x0000004d004d7308 */ /* 0x000fe20000000800 */
[----:B------:R-:W-:Y:S01]  /*7b60*/  FADD.FTZ R174, R174, R185 ;  /* 0x000000b9aeae7221 */ /* 0x000fe20000010000 */
[C---:B------:R-:W-:Y:S08]  /*7b70*/  HMMA.16816.F32.BF16 R132, R40.reuse, R44, R132 ;  /* 0x0000002c2884723c */ /* 0x040ff00000041884 */
[----:B------:R-:W-:Y:S01]  /*7b80*/  MUFU.EX2 R98, R98 ;  /* 0x0000006200627308 */ /* 0x000fe20000000800 */
[--C-:B------:R-:W-:Y:S01]  /*7b90*/  FFMA.FTZ R45, R74, UR4, -R193.reuse ;  /* 0x000000044a2d7c23 */ /* 0x100fe200080108c1 */
[--C-:B------:R-:W-:Y:S01]  /*7ba0*/  FFMA.FTZ R44, R75, UR4, -R193.reuse ;  /* 0x000000044b2c7c23 */ /* 0x100fe200080108c1 */
[----:B------:R-:W-:Y:S07]  /*7bb0*/  FFMA.FTZ R74, R78, UR4, -R193 ;  /* 0x000000044e4a7c23 */ /* 0x000fee00080108c1 */
[----:B------:R-:W-:Y:S01]  /*7bc0*/  MUFU.EX2 R80, R80 ;  /* 0x0000005000507308 */ /* 0x000fe20000000800 */
[-C--:B------:R-:W-:Y:S09]  /*7bd0*/  HMMA.16816.F32.BF16 R32, R40, R46.reuse, R32 ;  /* 0x0000002e2820723c */ /* 0x080ff20000041820 */
[----:B------:R-:W-:Y:S01]  /*7be0*/  MUFU.EX2 R75, R45 ;  /* 0x0000002d004b7308 */ /* 0x000fe20000000800 */
[----:B----4-:R-:W-:Y:S01]  /*7bf0*/  F2FP.BF16.F32.PACK_AB R40, R81, R72 ;  /* 0x000000485128723e */ /* 0x010fe200000010ff */
[----:B------:R-:W-:Y:S01]  /*7c00*/  FADD.FTZ R172, R172, R173 ;  /* 0x000000adacac7221 */ /* 0x000fe20000010000 */
[----:B--2---:R-:W-:Y:S07]  /*7c10*/  F2FP.BF16.F32.PACK_AB R42, R73, R76 ;  /* 0x0000004c492a723e */ /* 0x004fee00000010ff */
[----:B------:R2:W4:Y:S01]  /*7c20*/  MUFU.EX2 R78, R44 ;  /* 0x0000002c004e7308 */ /* 0x0005220000000800 */
[----:B------:R-:W-:Y:S09]  /*7c30*/  HMMA.16816.F32.BF16 R24, R28, R46, R24 ;  /* 0x0000002e1c18723c */ /* 0x000ff20000041818 */
[----:B------:R-:W5:Y:S01]  /*7c40*/  MUFU.EX2 R74, R74 ;  /* 0x0000004a004a7308 */ /* 0x000f620000000800 */
[----:B------:R-:W-:Y:S01]  /*7c50*/  F2FP.BF16.F32.PACK_AB R28, R70, R69 ;  /* 0x00000045461c723e */ /* 0x000fe200000010ff */
[----:B------:R-:W-:Y:S01]  /*7c60*/  FADD.FTZ R161, R161, R154 ;  /* 0x0000009aa1a17221 */ /* 0x000fe20000010000 */
[----:B------:R-:W-:Y:S07]  /*7c70*/  F2FP.BF16.F32.PACK_AB R29, R71, R162 ;  /* 0x000000a2471d723e */ /* 0x000fee00000010ff */
[----:B------:R-:W-:Y:S01]  /*7c80*/  MUFU.EX2 R79, R79 ;  /* 0x0000004f004f7308 */ /* 0x000fe20000000800 */
[----:B------:R-:W-:Y:S01]  /*7c90*/  F2FP.BF16.F32.PACK_AB R30, R61, R66 ;  /* 0x000000423d1e723e */ /* 0x000fe200000010ff */
[----:B------:R-:W-:Y:S01]  /*7ca0*/  FADD.FTZ R174, R157, R174 ;  /* 0x000000ae9dae7221 */ /* 0x000fe20000010000 */
[----:B---3--:R-:W-:Y:S07]  /*7cb0*/  F2FP.BF16.F32.PACK_AB R31, R63, R68 ;  /* 0x000000443f1f723e */ /* 0x008fee00000010ff */
[----:B------:R-:W-:Y:S01]  /*7cc0*/  MUFU.EX2 R82, R82 ;  /* 0x0000005200527308 */ /* 0x000fe20000000800 */
[----:B------:R-:W-:Y:S01]  /*7cd0*/  IADD3 R232, PT, PT, R232, -0x1, RZ ;  /* 0xffffffffe8e87810 */ /* 0x000fe20007ffe0ff */
[----:B--2---:R-:W2:Y:S01]  /*7ce0*/  LDSM.16.MT88.4 R44, [R216+0x5000] ;  /* 0x00500000d82c783b */ /* 0x004ea20000004200 */
[----:B----4-:R-:W-:Y:S07]  /*7cf0*/  F2FP.BF16.F32.PACK_AB R41, R78, R75 ;  /* 0x0000004b4e29723e */ /* 0x010fee00000010ff */
[----:B------:R-:W-:Y:S01]  /*7d00*/  MUFU.EX2 R85, R85 ;  /* 0x0000005500557308 */ /* 0x000fe20000000800 */
[----:B------:R-:W-:Y:S01]  /*7d10*/  MOV R169, R0 ;  /* 0x0000000000a97202 */ /* 0x000fe20000000f00 */
[-C--:B-1----:R-:W-:Y:S08]  /*7d20*/  HMMA.16816.F32.BF16 R4, R28, R36.reuse, R4 ;  /* 0x000000241c04723c */ /* 0x082ff00000041804 */
[----:B------:R-:W-:Y:S01]  /*7d30*/  MUFU.EX2 R83, R83 ;  /* 0x0000005300537308 */ /* 0x000fe20000000800 */
[----:B-----5:R-:W-:Y:S01]  /*7d40*/  F2FP.BF16.F32.PACK_AB R43, R77, R74 ;  /* 0x0000004a4d2b723e */ /* 0x020fe200000010ff */
[----:B------:R-:W-:Y:S01]  /*7d50*/  FADD.FTZ R175, R175, R172 ;  /* 0x000000acafaf7221 */ /* 0x000fe20000010000 */
[----:B------:R-:W-:Y:S07]  /*7d60*/  MOV R167, R2 ;  /* 0x0000000200a77202 */ /* 0x000fee0000000f00 */
[----:B------:R-:W-:Y:S01]  /*7d70*/  MUFU.EX2 R84, R84 ;  /* 0x0000005400547308 */ /* 0x000fe20000000800 */
[----:B------:R-:W-:Y:S01]  /*7d80*/  FADD.FTZ R161, R144, R161 ;  /* 0x000000a190a17221 */ /* 0x000fe20000010000 */
[----:B------:R-:W-:Y:S01]  /*7d90*/  FADD.FTZ R159, R159, R174 ;  /* 0x000000ae9f9f7221 */ /* 0x000fe20000010000 */
[----:B------:R-:W-:Y:S01]  /*7da0*/  FADD.FTZ R156, R156, R175 ;  /* 0x000000af9c9c7221 */ /* 0x000fe20000010000 */
[C---:B------:R-:W-:Y:S06]  /*7db0*/  HMMA.16816.F32.BF16 R8, R40.reuse, R36, R8 ;  /* 0x000000242808723c */ /* 0x040fec0000041808 */
[----:B------:R-:W-:Y:S01]  /*7dc0*/  MUFU.EX2 R86, R86 ;  /* 0x0000005600567308 */ /* 0x000fe20000000800 */
[----:B------:R-:W-:Y:S09]  /*7dd0*/  FADD.FTZ R50, R50, R161 ;  /* 0x000000a132327221 */ /* 0x000ff20000010000 */
[----:B------:R-:W-:Y:S01]  /*7de0*/  MUFU.EX2 R87, R87 ;  /* 0x0000005700577308 */ /* 0x000fe20000000800 */
[--C-:B------:R-:W-:Y:S01]  /*7df0*/  FFMA.FTZ R116, R116, UR4, -R196.reuse ;  /* 0x0000000474747c23 */ /* 0x100fe200080108c4 */
[--C-:B------:R-:W-:Y:S01]  /*7e00*/  FFMA.FTZ R117, R117, UR4, -R196.reuse ;  /* 0x0000000475757c23 */ /* 0x100fe200080108c4 */
[-C--:B------:R-:W-:Y:S07]  /*7e10*/  HMMA.16816.F32.BF16 R12, R40, R38.reuse, R12 ;  /* 0x00000026280c723c */ /* 0x080fee000004180c */
[----:B------:R-:W-:Y:S01]  /*7e20*/  MUFU.EX2 R88, R88 ;  /* 0x0000005800587308 */ /* 0x000fe20000000800 */
[----:B------:R-:W-:Y:S01]  /*7e30*/  FFMA.FTZ R128, R128, UR4, -R196 ;  /* 0x0000000480807c23 */ /* 0x000fe200080108c4 */
[--C-:B------:R-:W-:Y:S08]  /*7e40*/  FFMA.FTZ R118, R118, UR4, -R195.reuse ;  /* 0x0000000476767c23 */ /* 0x100ff000080108c3 */
[----:B------:R-:W1:Y:S01]  /*7e50*/  MUFU.EX2 R89, R89 ;  /* 0x0000005900597308 */ /* 0x000e620000000800 */
[--C-:B------:R-:W-:Y:S01]  /*7e60*/  FFMA.FTZ R119, R119, UR4, -R195.reuse ;  /* 0x0000000477777c23 */ /* 0x100fe200080108c3 */
[----:B------:R-:W-:Y:S01]  /*7e70*/  FFMA.FTZ R130, R130, UR4, -R195 ;  /* 0x0000000482827c23 */ /* 0x000fe200080108c3 */
[C---:B------:R-:W-:Y:S01]  /*7e80*/  HMMA.16816.F32.BF16 R16, R28.reuse, R38, R16 ;  /* 0x000000261c10723c */ /* 0x040fe20000041810 */
[----:B------:R-:W3:Y:S06]  /*7e90*/  LDSM.16.MT88.4 R36, [R218+0x5400] ;  /* 0x00540000da24783b */ /* 0x000eec0000004200 */
[----:B------:R-:W-:Y:S01]  /*7ea0*/  MUFU.EX2 R90, R90 ;  /* 0x0000005a005a7308 */ /* 0x000fe20000000800 */
[----:B------:R-:W-:Y:S01]  /*7eb0*/  FADD.FTZ R158, R158, R159 ;  /* 0x0000009f9e9e7221 */ /* 0x000fe20000010000 */
[----:B------:R-:W-:Y:S08]  /*7ec0*/  FADD.FTZ R147, R147, R156 ;  /* 0x0000009c93937221 */ /* 0x000ff00000010000 */
[----:B------:R-:W4:Y:S01]  /*7ed0*/  MUFU.EX2 R93, R100 ;  /* 0x00000064005d7308 */ /* 0x000f220000000800 */
[----:B------:R-:W-:Y:S01]  /*7ee0*/  FFMA.FTZ R196, R129, UR4, -R196 ;  /* 0x0000000481c47c23 */ /* 0x000fe200080108c4 */
[----:B------:R-:W-:Y:S01]  /*7ef0*/  FFMA.FTZ R195, R131, UR4, -R195 ;  /* 0x0000000483c37c23 */ /* 0x000fe200080108c3 */
[----:B------:R-:W-:Y:S01]  /*7f00*/  FADD.FTZ R51, R51, R50 ;  /* 0x0000003233337221 */ /* 0x000fe20000010000 */
[-C--:B--2---:R-:W-:Y:S06]  /*7f10*/  HMMA.16816.F32.BF16 R20, R28, R44.reuse, R20 ;  /* 0x0000002c1c14723c */ /* 0x084fec0000041814 */
[----:B------:R-:W-:Y:S01]  /*7f20*/  MUFU.EX2 R91, R91 ;  /* 0x0000005b005b7308 */ /* 0x000fe20000000800 */
[----:B------:R-:W-:Y:S01]  /*7f30*/  FADD.FTZ R163, R163, R158 ;  /* 0x0000009ea3a37221 */ /* 0x000fe20000010000 */
[----:B------:R-:W-:Y:S08]  /*7f40*/  FADD.FTZ R146, R146, R147 ;  /* 0x0000009392927221 */ /* 0x000ff00000010000 */
[----:B------:R-:W2:Y:S01]  /*7f50*/  MUFU.EX2 R92, R92 ;  /* 0x0000005c005c7308 */ /* 0x000ea20000000800 */
[----:B------:R-:W-:Y:S01]  /*7f60*/  FADD.FTZ R142, R142, R51 ;  /* 0x000000338e8e7221 */ /* 0x000fe20000010000 */
[--C-:B------:R-:W-:Y:S01]  /*7f70*/  FFMA.FTZ R120, R120, UR4, -R194.reuse ;  /* 0x0000000478787c23 */ /* 0x100fe200080108c2 */
[C---:B------:R-:W-:Y:S07]  /*7f80*/  HMMA.16816.F32.BF16 R132, R40.reuse, R44, R132 ;  /* 0x0000002c2884723c */ /* 0x040fee0000041884 */
[----:B------:R-:W-:Y:S01]  /*7f90*/  MUFU.EX2 R94, R94 ;  /* 0x0000005e005e7308 */ /* 0x000fe20000000800 */
[--C-:B------:R-:W-:Y:S09]  /*7fa0*/  FFMA.FTZ R121, R121, UR4, -R194.reuse ;  /* 0x0000000479797c23 */ /* 0x100ff200080108c2 */
[----:B------:R-:W5:Y:S01]  /*7fb0*/  MUFU.EX2 R95, R95 ;  /* 0x0000005f005f7308 */ /* 0x000f620000000800 */
[----:B------:R-:W-:Y:S01]  /*7fc0*/  FFMA.FTZ R124, R124, UR4, -R194 ;  /* 0x000000047c7c7c23 */ /* 0x000fe200080108c2 */
[--C-:B------:R-:W-:Y:S01]  /*7fd0*/  FFMA.FTZ R122, R122, UR4, -R193.reuse ;  /* 0x000000047a7a7c23 */ /* 0x100fe200080108c1 */
[-C--:B------:R-:W-:Y:S07]  /*7fe0*/  HMMA.16816.F32.BF16 R32, R40, R46.reuse, R32 ;  /* 0x0000002e2820723c */ /* 0x080fee0000041820 */
[----:B------:R-:W-:Y:S01]  /*7ff0*/  MUFU.EX2 R104, R104 ;  /* 0x0000006800687308 */ /* 0x000fe20000000800 */
[----:B-1----:R-:W-:Y:S01]  /*8000*/  F2FP.BF16.F32.PACK_AB R40, R89, R88 ;  /* 0x000000585928723e */ /* 0x002fe200000010ff */
[--C-:B------:R-:W-:Y:S01]  /*8010*/  FFMA.FTZ R123, R123, UR4, -R193.reuse ;  /* 0x000000047b7b7c23 */ /* 0x100fe200080108c1 */
[----:B----4-:R-:W-:Y:S07]  /*8020*/  F2FP.BF16.F32.PACK_AB R41, R93, R90 ;  /* 0x0000005a5d29723e */ /* 0x010fee00000010ff */
[----:B------:R-:W-:Y:S01]  /*8030*/  MUFU.EX2 R105, R105 ;  /* 0x0000006900697308 */ /* 0x000fe20000000800 */
[----:B--2---:R-:W-:Y:S01]  /*8040*/  F2FP.BF16.F32.PACK_AB R42, R92, R91 ;  /* 0x0000005b5c2a723e */ /* 0x004fe200000010ff */
        /* <DEDUP_REMOVED lines=8> */
[----:B------:R-:W-:Y:S01]  /*80d0*/  FADD.FTZ R163, R140, R163 ;  /* 0x000000a38ca37221 */ /* 0x000fe20000010000 */
[----:B------:R-:W-:Y:S07]  /*80e0*/  F2FP.BF16.F32.PACK_AB R31, R87, R86 ;  /* 0x00000056571f723e */ /* 0x000fee00000010ff */
[----:B------:R-:W-:Y:S01]  /*80f0*/  MUFU.EX2 R108, R108 ;  /* 0x0000006c006c7308 */ /* 0x000fe20000000800 */
[----:B-----5:R-:W-:Y:S01]  /*8100*/  F2FP.BF16.F32.PACK_AB R43, R95, R94 ;  /* 0x0000005e5f2b723e */ /* 0x020fe200000010ff */
[----:B------:R-:W-:Y:S01]  /*8110*/  FADD.FTZ R141, R141, R146 ;  /* 0x000000928d8d7221 */ /* 0x000fe20000010000 */
[----:B------:R-:W-:Y:S07]  /*8120*/  MOV R166, R3 ;  /* 0x0000000300a67202 */ /* 0x000fee0000000f00 */
[----:B------:R-:W-:Y:S01]  /*8130*/  MUFU.EX2 R109, R109 ;  /* 0x0000006d006d7308 */ /* 0x000fe20000000800 */
[----:B------:R-:W-:Y:S01]  /*8140*/  FFMA.FTZ R194, R125, UR4, -R194 ;  /* 0x000000047dc27c23 */ /* 0x000fe200080108c2 */
[-C--:B---3--:R-:W-:Y:S08]  /*8150*/  HMMA.16816.F32.BF16 R4, R28, R36.reuse, R4 ;  /* 0x000000241c04723c */ /* 0x088ff00000041804 */
[----:B------:R-:W-:Y:S01]  /*8160*/  MUFU.EX2 R110, R110 ;  /* 0x0000006e006e7308 */ /* 0x000fe20000000800 */
[----:B------:R-:W-:Y:S01]  /*8170*/  FFMA.FTZ R193, R127, UR4, -R193 ;  /* 0x000000047fc17c23 */ /* 0x000fe200080108c1 */
[----:B------:R-:W-:Y:S01]  /*8180*/  FADD.FTZ R55, R55, R142 ;  /* 0x0000008e37377221 */ /* 0x000fe20000010000 */
[----:B------:R-:W-:Y:S07]  /*8190*/  FADD.FTZ R138, R138, R163 ;  /* 0x000000a38a8a7221 */ /* 0x000fee0000010000 */
[----:B------:R-:W-:Y:S01]  /*81a0*/  MUFU.EX2 R111, R111 ;  /* 0x0000006f006f7308 */ /* 0x000fe20000000800 */
[----:B------:R-:W-:Y:S01]  /*81b0*/  FADD.FTZ R136, R136, R141 ;  /* 0x0000008d88887221 */ /* 0x000fe20000010000 */
[C---:B------:R-:W-:Y:S08]  /*81c0*/  HMMA.16816.F32.BF16 R8, R40.reuse, R36, R8 ;  /* 0x000000242808723c */ /* 0x040ff00000041808 */
[----:B------:R-:W-:Y:S01]  /*81d0*/  MUFU.EX2 R116, R116 ;  /* 0x0000007400747308 */ /* 0x000fe20000000800 */
[----:B------:R-:W-:Y:S01]  /*81e0*/  FADD.FTZ R101, R160, R101 ;  /* 0x00000065a0657221 */ /* 0x000fe20000010000 */
[----:B------:R-:W-:Y:S08]  /*81f0*/  FADD.FTZ R64, R64, R55 ;  /* 0x0000003740407221 */ /* 0x000ff00000010000 */
[----:B------:R-:W2:Y:S01]  /*8200*/  MUFU.EX2 R117, R117 ;  /* 0x0000007500757308 */ /* 0x000ea20000000800 */
[----:B------:R-:W-:Y:S01]  /*8210*/  FADD.FTZ R138, R137, R138 ;  /* 0x0000008a898a7221 */ /* 0x000fe20000010000 */
[-C--:B------:R-:W-:Y:S08]  /*8220*/  HMMA.16816.F32.BF16 R12, R40, R38.reuse, R12 ;  /* 0x00000026280c723c */ /* 0x080ff0000004180c */
[----:B------:R-:W-:Y:S01]  /*8230*/  MUFU.EX2 R118, R118 ;  /* 0x0000007600767308 */ /* 0x000fe20000000800 */
[----:B------:R-:W-:Y:S01]  /*8240*/  FADD.FTZ R139, R139, R136 ;  /* 0x000000888b8b7221 */ /* 0x000fe20000010000 */
[----:B------:R-:W-:Y:S01]  /*8250*/  FADD.FTZ R48, R48, R101 ;  /* 0x0000006530307221 */ /* 0x000fe20000010000 */
[----:B------:R-:W-:Y:S07]  /*8260*/  FADD.FTZ R67, R67, R64 ;  /* 0x0000004043437221 */ /* 0x000fee0000010000 */
[----:B------:R-:W3:Y:S01]  /*8270*/  MUFU.EX2 R119, R119 ;  /* 0x0000007700777308 */ /* 0x000ee20000000800 */
[----:B------:R-:W-:Y:S01]  /*8280*/  FADD.FTZ R143, R143, R138 ;  /* 0x0000008a8f8f7221 */ /* 0x000fe20000010000 */
[C---:B------:R-:W-:Y:S01]  /*8290*/  HMMA.16816.F32.BF16 R16, R28.reuse, R38, R16 ;  /* 0x000000261c10723c */ /* 0x040fe20000041810 */
[----:B------:R-:W4:Y:S07]  /*82a0*/  LDSM.16.MT88.4 R36, [R218+0x5800] ;  /* 0x00580000da24783b */ /* 0x000f2e0000004200 */
[----:B------:R-:W-:Y:S01]  /*82b0*/  MUFU.EX2 R196, R196 ;  /* 0x000000c400c47308 */ /* 0x000fe20000000800 */
[----:B------:R-:W-:Y:S01]  /*82c0*/  FADD.FTZ R56, R56, R139 ;  /* 0x0000008b38387221 */ /* 0x000fe20000010000 */
[----:B--2---:R-:W-:Y:S08]  /*82d0*/  F2FP.BF16.F32.PACK_AB R136, R117, R116 ;  /* 0x000000747588723e */ /* 0x004ff000000010ff */
[----:B------:R-:W-:Y:S01]  /*82e0*/  MUFU.EX2 R130, R130 ;  /* 0x0000008200827308 */ /* 0x000fe20000000800 */
[----:B------:R-:W-:Y:S01]  /*82f0*/  FADD.FTZ R48, R49, R48 ;  /* 0x0000003031307221 */ /* 0x000fe20000010000 */
[-C--:B-1----:R-:W-:Y:S08]  /*8300*/  HMMA.16816.F32.BF16 R20, R28, R44.reuse, R20 ;  /* 0x0000002c1c14723c */ /* 0x082ff00000041814 */
[----:B------:R-:W1:Y:S01]  /*8310*/  MUFU.EX2 R195, R195 ;  /* 0x000000c300c37308 */ /* 0x000e620000000800 */
[----:B------:R-:W-:Y:S01]  /*8320*/  FADD.FTZ R162, R162, R67 ;  /* 0x00000043a2a27221 */ /* 0x000fe20000010000 */
[----:B---3--:R-:W-:Y:S01]  /*8330*/  F2FP.BF16.F32.PACK_AB R137, R119, R118 ;  /* 0x000000767789723e */ /* 0x008fe200000010ff */
[----:B------:R-:W-:Y:S07]  /*8340*/  FADD.FTZ R143, R58, R143 ;  /* 0x0000008f3a8f7221 */ /* 0x000fee0000010000 */
[----:B------:R-:W-:Y:S01]  /*8350*/  MUFU.EX2 R120, R120 ;  /* 0x0000007800787308 */ /* 0x000fe20000000800 */
[----:B------:R-:W-:Y:S01]  /*8360*/  FADD.FTZ R49, R53, R48 ;  /* 0x0000003035317221 */ /* 0x000fe20000010000 */
[C---:B------:R-:W-:Y:S08]  /*8370*/  HMMA.16816.F32.BF16 R132, R40.reuse, R44, R132 ;  /* 0x0000002c2884723c */ /* 0x040ff00000041884 */
[----:B------:R-:W2:Y:S01]  /*8380*/  MUFU.EX2 R121, R121 ;  /* 0x0000007900797308 */ /* 0x000ea20000000800 */
[----:B------:R-:W-:Y:S01]  /*8390*/  FADD.FTZ R71, R71, R162 ;  /* 0x000000a247477221 */ /* 0x000fe20000010000 */
[----:B------:R-:W-:Y:S08]  /*83a0*/  FADD.FTZ R62, R62, R143 ;  /* 0x0000008f3e3e7221 */ /* 0x000ff00000010000 */
[----:B------:R-:W-:Y:S01]  /*83b0*/  MUFU.EX2 R122, R122 ;  /* 0x0000007a007a7308 */ /* 0x000fe20000000800 */
[----:B------:R-:W-:Y:S01]  /*83c0*/  FADD.FTZ R49, R54, R49 ;  /* 0x0000003136317221 */ /* 0x000fe20000010000 */
[-C--:B------:R-:W-:Y:S08]  /*83d0*/  HMMA.16816.F32.BF16 R32, R40, R46.reuse, R32 ;  /* 0x0000002e2820723c */ /* 0x080ff00000041820 */
[----:B------:R-:W3:Y:S01]  /*83e0*/  MUFU.EX2 R123, R123 ;  /* 0x0000007b007b7308 */ /* 0x000ee20000000800 */
[----:B------:R-:W-:Y:S01]  /*83f0*/  F2FP.BF16.F32.PACK_AB R40, R105, R104 ;  /* 0x000000686928723e */ /* 0x000fe200000010ff */
[----:B------:R-:W-:Y:S01]  /*8400*/  FADD.FTZ R52, R52, R49 ;  /* 0x0000003134347221 */ /* 0x000fe20000010000 */
[----:B------:R-:W-:Y:S07]  /*8410*/  F2FP.BF16.F32.PACK_AB R41, R107, R106 ;  /* 0x0000006a6b29723e */ /* 0x000fee00000010ff */
[----:B------:R-:W-:Y:S01]  /*8420*/  MUFU.EX2 R194, R194 ;  /* 0x000000c200c27308 */ /* 0x000fe20000000800 */
[----:B------:R-:W-:Y:S01]  /*8430*/  F2FP.BF16.F32.PACK_AB R42, R109, R108 ;  /* 0x0000006c6d2a723e */ /* 0x000fe200000010ff */
[----:B------:R-:W-:Y:S01]  /*8440*/  HMMA.16816.F32.BF16 R24, R28, R46, R24 ;  /* 0x0000002e1c18723c */ /* 0x000fe20000041818 */
[----:B------:R-:W5:Y:S07]  /*8450*/  LDSM.16.MT88.4 R44, [R216+0x5800] ;  /* 0x00580000d82c783b */ /* 0x000f6e0000004200 */
[----:B------:R-:W-:Y:S01]  /*8460*/  MUFU.EX2 R126, R126 ;  /* 0x0000007e007e7308 */ /* 0x000fe20000000800 */
[----:B------:R-:W-:Y:S01]  /*8470*/  F2FP.BF16.F32.PACK_AB R28, R97, R96 ;  /* 0x00000060611c723e */ /* 0x000fe200000010ff */
[----:B------:R-:W-:Y:S01]  /*8480*/  FADD.FTZ R57, R57, R56 ;  /* 0x0000003839397221 */ /* 0x000fe20000010000 */
[----:B------:R-:W-:Y:S07]  /*8490*/  F2FP.BF16.F32.PACK_AB R29, R99, R98 ;  /* 0x00000062631d723e */ /* 0x000fee00000010ff */
[----:B------:R-:W3:Y:S01]  /*84a0*/  MUFU.EX2 R193, R193 ;  /* 0x000000c100c17308 */ /* 0x000ee20000000800 */
[----:B------:R-:W-:Y:S01]  /*84b0*/  F2FP.BF16.F32.PACK_AB R30, R113, R112 ;  /* 0x00000070711e723e */ /* 0x000fe200000010ff */
[----:B------:R-:W-:Y:S01]  /*84c0*/  FADD.FTZ R52, R65, R52 ;  /* 0x0000003441347221 */ /* 0x000fe20000010000 */
[----:B------:R-:W-:Y:S01]  /*84d0*/  F2FP.BF16.F32.PACK_AB R31, R115, R114 ;  /* 0x00000072731f723e */ /* 0x000fe200000010ff */
[----:B------:R-:W-:Y:S01]  /*84e0*/  FADD.FTZ R57, R60, R57 ;  /* 0x000000393c397221 */ /* 0x000fe20000010000 */
[----:B------:R-:W-:Y:S01]  /*84f0*/  F2FP.BF16.F32.PACK_AB R43, R111, R110 ;  /* 0x0000006e6f2b723e */ /* 0x000fe200000010ff */
[----:B------:R-:W-:Y:S01]  /*8500*/  FADD.FTZ R62, R59, R62 ;  /* 0x0000003e3b3e7221 */ /* 0x000fe20000010000 */
[----:B-1----:R-:W-:Y:S01]  /*8510*/  F2FP.BF16.F32.PACK_AB R139, R195, R130 ;  /* 0x00000082c38b723e */ /* 0x002fe200000010ff */
[----:B------:R-:W-:Y:S01]  /*8520*/  FADD.FTZ R69, R69, R52 ;  /* 0x0000003445457221 */ /* 0x000fe20000010000 */
[----:B--2---:R-:W-:Y:S01]  /*8530*/  F2FP.BF16.F32.PACK_AB R140, R121, R120 ;  /* 0x00000078798c723e */ /* 0x004fe200000010ff */
[-C--:B----4-:R-:W-:Y:S03]  /*8540*/  HMMA.16816.F32.BF16 R4, R28, R36.reuse, R4 ;  /* 0x000000241c04723c */ /* 0x090fe60000041804 */
[----:B---3--:R-:W-:Y:S01]  /*8550*/  F2FP.BF16.F32.PACK_AB R141, R123, R122 ;  /* 0x0000007a7b8d723e */ /* 0x008fe200000010ff */
[----:B------:R-:W-:Y:S01]  /*8560*/  FADD.FTZ R72, R72, R57 ;  /* 0x0000003948487221 */ /* 0x000fe20000010000 */
[----:B------:R-:W-:Y:S01]  /*8570*/  F2FP.BF16.F32.PACK_AB R143, R193, R126 ;  /* 0x0000007ec18f723e */ /* 0x000fe200000010ff */
[----:B------:R-:W-:Y:S01]  /*8580*/  FADD.FTZ R69, R70, R69 ;  /* 0x0000004546457221 */ /* 0x000fe20000010000 */
[----:B------:R-:W-:Y:S01]  /*8590*/  FADD.FTZ R68, R68, R71 ;  /* 0x0000004744447221 */ /* 0x000fe20000010000 */
[C---:B------:R-:W-:Y:S01]  /*85a0*/  HMMA.16816.F32.BF16 R8, R40.reuse, R36, R8 ;  /* 0x000000242808723c */ /* 0x040fe20000041808 */
[----:B------:R-:W1:Y:S03]  /*85b0*/  MUFU.EX2 R37, R128 ;  /* 0x0000008000257308 */ /* 0x000e660000000800 */
[----:B------:R-:W-:Y:S01]  /*85c0*/  FADD.FTZ R81, R81, R72 ;  /* 0x0000004851517221 */ /* 0x000fe20000010000 */
[----:B------:R-:W-:Y:S01]  /*85d0*/  FADD.FTZ R66, R66, R69 ;  /* 0x0000004542427221 */ /* 0x000fe20000010000 */
[----:B------:R-:W-:Y:S01]  /*85e0*/  FADD.FTZ R63, R63, R68 ;  /* 0x000000443f3f7221 */ /* 0x000fe20000010000 */
[----:B------:R-:W-:Y:S01]  /*85f0*/  MOV R165, R164 ;  /* 0x000000a400a57202 */ /* 0x000fe20000000f00 */
[-C--:B------:R-:W-:Y:S03]  /*8600*/  HMMA.16816.F32.BF16 R12, R40, R38.reuse, R12 ;  /* 0x00000026280c723c */ /* 0x080fe6000004180c */
[----:B------:R-:W-:Y:S01]  /*8610*/  FADD.FTZ R76, R76, R81 ;  /* 0x000000514c4c7221 */ /* 0x000fe20000010000 */
[----:B------:R-:W-:Y:S01]  /*8620*/  FADD.FTZ R61, R61, R66 ;  /* 0x000000423d3d7221 */ /* 0x000fe20000010000 */
[----:B------:R-:W-:Y:S01]  /*8630*/  FADD.FTZ R82, R82, R63 ;  /* 0x0000003f52527221 */ /* 0x000fe20000010000 */
[----:B-1----:R-:W-:Y:S02]  /*8640*/  F2FP.BF16.F32.PACK_AB R138, R196, R37 ;  /* 0x00000025c48a723e */ /* 0x002fe400000010ff */
[C---:B------:R-:W-:Y:S01]  /*8650*/  HMMA.16816.F32.BF16 R16, R28.reuse, R38, R16 ;  /* 0x000000261c10723c */ /* 0x040fe20000041810 */
[----:B------:R-:W1:Y:S03]  /*8660*/  MUFU.EX2 R39, R124 ;  /* 0x0000007c00277308 */ /* 0x000e660000000800 */
[----:B------:R-:W-:Y:S01]  /*8670*/  FADD.FTZ R73, R73, R76 ;  /* 0x0000004c49497221 */ /* 0x000fe20000010000 */
[----:B------:R-:W-:Y:S01]  /*8680*/  FADD.FTZ R80, R80, R61 ;  /* 0x0000003d50507221 */ /* 0x000fe20000010000 */
[----:B------:R-:W-:Y:S02]  /*8690*/  FADD.FTZ R85, R85, R82 ;  /* 0x0000005255557221 */ /* 0x000fe40000010000 */
[-C--:B-----5:R-:W-:Y:S03]  /*86a0*/  HMMA.16816.F32.BF16 R20, R28, R44.reuse, R20 ;  /* 0x0000002c1c14723c */ /* 0x0a0fe60000041814 */
[----:B------:R-:W-:Y:S01]  /*86b0*/  FADD.FTZ R88, R88, R73 ;  /* 0x0000004958587221 */ /* 0x000fe20000010000 */
[----:B------:R-:W-:Y:S01]  /*86c0*/  FADD.FTZ R80, R79, R80 ;  /* 0x000000504f507221 */ /* 0x000fe20000010000 */
[----:B------:R-:W-:Y:S01]  /*86d0*/  FADD.FTZ R86, R86, R85 ;  /* 0x0000005556567221 */ /* 0x000fe20000010000 */
[----:B-1----:R-:W-:Y:S02]  /*86e0*/  F2FP.BF16.F32.PACK_AB R142, R194, R39 ;  /* 0x00000027c28e723e */ /* 0x002fe400000010ff */
[C---:B------:R-:W-:Y:S04]  /*86f0*/  HMMA.16816.F32.BF16 R132, R40.reuse, R44, R132 ;  /* 0x0000002c2884723c */ /* 0x040fe80000041884 */
[----:B------:R-:W-:Y:S01]  /*8700*/  FADD.FTZ R88, R89, R88 ;  /* 0x0000005859587221 */ /* 0x000fe20000010000 */
[----:B------:R-:W-:Y:S01]  /*8710*/  FADD.FTZ R83, R83, R80 ;  /* 0x0000005053537221 */ /* 0x000fe20000010000 */
[----:B------:R-:W-:Y:S02]  /*8720*/  FADD.FTZ R87, R87, R86 ;  /* 0x0000005657577221 */ /* 0x000fe40000010000 */
[-C--:B------:R-:W-:Y:S03]  /*8730*/  HMMA.16816.F32.BF16 R32, R40, R46.reuse, R32 ;  /* 0x0000002e2820723c */ /* 0x080fe60000041820 */
[----:B------:R-:W-:Y:S01]  /*8740*/  FADD.FTZ R41, R75, R62 ;  /* 0x0000003e4b297221 */ /* 0x000fe20000010000 */
[----:B------:R-:W-:Y:S01]  /*8750*/  FADD.FTZ R91, R91, R88 ;  /* 0x000000585b5b7221 */ /* 0x000fe20000010000 */
[----:B------:R-:W-:Y:S01]  /*8760*/  FADD.FTZ R83, R84, R83 ;  /* 0x0000005354537221 */ /* 0x000fe20000010000 */
[----:B------:R-:W-:Y:S01]  /*8770*/  FADD.FTZ R98, R98, R87 ;  /* 0x0000005762627221 */ /* 0x000fe20000010000 */
[----:B------:R-:W-:Y:S01]  /*8780*/  FADD.FTZ R41, R78, R41 ;  /* 0x000000294e297221 */ /* 0x000fe20000010000 */
[----:B------:R-:W-:Y:S01]  /*8790*/  HMMA.16816.F32.BF16 R24, R28, R46, R24 ;  /* 0x0000002e1c18723c */ /* 0x000fe20000041818 */
[----:B------:R-:W1:Y:S03]  /*87a0*/  LDSM.16.MT88.4 R28, [R216+0x5c00] ;  /* 0x005c0000d81c783b */ /* 0x000e660000004200 */
[----:B------:R-:W-:Y:S01]  /*87b0*/  FADD.FTZ R74, R74, R41 ;  /* 0x000000294a4a7221 */ /* 0x000fe20000010000 */
[----:B------:R-:W-:Y:S01]  /*87c0*/  FADD.FTZ R91, R92, R91 ;  /* 0x0000005b5c5b7221 */ /* 0x000fe20000010000 */
[----:B------:R-:W-:Y:S01]  /*87d0*/  FADD.FTZ R96, R96, R83 ;  /* 0x0000005360607221 */ /* 0x000fe20000010000 */
[----:B------:R-:W-:Y:S01]  /*87e0*/  FADD.FTZ R99, R99, R98 ;  /* 0x0000006263637221 */ /* 0x000fe20000010000 */
[-C--:B------:R-:W-:Y:S05]  /*87f0*/  HMMA.16816.F32.BF16 R160, R136, R148.reuse, R4 ;  /* 0x0000009488a0723c */ /* 0x080fea0000041804 */
[----:B------:R-:W-:Y:S01]  /*8800*/  FADD.FTZ R77, R77, R74 ;  /* 0x0000004a4d4d7221 */ /* 0x000fe20000010000 */
[----:B------:R-:W-:Y:S01]  /*8810*/  FADD.FTZ R104, R104, R91 ;  /* 0x0000005b68687221 */ /* 0x000fe20000010000 */
[----:B------:R-:W-:Y:S01]  /*8820*/  FADD.FTZ R97, R97, R96 ;  /* 0x0000006061617221 */ /* 0x000fe20000010000 */
[C---:B------:R-:W-:Y:S04]  /*8830*/  HMMA.16816.F32.BF16 R156, R140.reuse, R148, R8 ;  /* 0x000000948c9c723c */ /* 0x040fe80000041808 */
[----:B------:R-:W-:Y:S01]  /*8840*/  FADD.FTZ R90, R90, R77 ;  /* 0x0000004d5a5a7221 */ /* 0x000fe20000010000 */
[----:B------:R-:W-:Y:S01]  /*8850*/  FADD.FTZ R105, R105, R104 ;  /* 0x0000006869697221 */ /* 0x000fe20000010000 */
[----:B------:R-:W-:Y:S01]  /*8860*/  FADD.FTZ R112, R112, R97 ;  /* 0x0000006170707221 */ /* 0x000fe20000010000 */
[----:B------:R-:W-:Y:S01]  /*8870*/  FADD.FTZ R114, R114, R99 ;  /* 0x0000006372727221 */ /* 0x000fe20000010000 */
[-C--:B------:R-:W-:Y:S03]  /*8880*/  HMMA.16816.F32.BF16 R152, R140, R150.reuse, R12 ;  /* 0x000000968c98723c */ /* 0x080fe6000004180c */
[----:B------:R-:W-:Y:S01]  /*8890*/  FADD.FTZ R93, R93, R90 ;  /* 0x0000005a5d5d7221 */ /* 0x000fe20000010000 */
[----:B------:R-:W-:Y:S01]  /*88a0*/  FADD.FTZ R108, R108, R105 ;  /* 0x000000696c6c7221 */ /* 0x000fe20000010000 */
        /* <DEDUP_REMOVED lines=8> */
[----:B------:R-:W-:Y:S01]  /*8930*/  FADD.FTZ R106, R106, R95 ;  /* 0x0000005f6a6a7221 */ /* 0x000fe20000010000 */
[-C--:B-1----:R-:W-:Y:S03]  /*8940*/  HMMA.16816.F32.BF16 R144, R136, R28.reuse, R20 ;  /* 0x0000001c8890723c */ /* 0x082fe60000041814 */
        /* <DEDUP_REMOVED lines=16> */
[----:B------:R-:W-:Y:S04]  /*8a50*/  HMMA.16816.F32.BF16 R136, R136, R30, R24 ;  /* 0x0000001e8888723c */ /* 0x000fe80000041818 */
[----:B------:R-:W-:Y:S01]  /*8a60*/  FADD.FTZ R126, R126, R123 ;  /* 0x0000007b7e7e7221 */ /* 0x000fe20000010000 */
[----:B------:R-:W-:Y:S03]  /*8a70*/  FADD.FTZ R235, R194, R39 ;  /* 0x00000027c2eb7221 */ /* 0x000fe60000010000 */
[----:B------:R-:W-:Y:S01]  /*8a80*/  FADD.FTZ R234, R193, R126 ;  /* 0x0000007ec1ea7221 */ /* 0x000fe20000010000 */
[----:B------:R-:W-:Y:S11]  /*8a90*/  @P0 BRA `(.L_x_10) ;  /* 0xffffffcc00b80947 */ /* 0x000ff6000383ffff */
.L_x_9:
[----:B------:R-:W1:Y:S01]  /*8aa0*/  SHFL.BFLY PT, R4, R237, 0x2, 0x1f ;  /* 0x0c401f00ed047f89 */ /* 0x000e6200000e0000 */
[----:B------:R-:W2:Y:S01]  /*8ab0*/  S2UR UR5, SR_CgaCtaId ;  /* 0x00000000000579c3 */ /* 0x000ea20000008800 */
[----:B------:R-:W3:Y:S02]  /*8ac0*/  LDCU.U8 UR4, c[0x0][0x549] ;  /* 0x0000a920ff0477ac */ /* 0x000ee40008000000 */
[----:B------:R-:W4:Y:S01]  /*8ad0*/  SHFL.BFLY PT, R9, R236, 0x2, 0x1f ;  /* 0x0c401f00ec097f89 */ /* 0x000f2200000e0000 */
[----:B------:R-:W-:-:S03]  /*8ae0*/  UMOV UR6, 0x400 ;  /* 0x0000040000067882 */ /* 0x000fc60000000000 */
[----:B------:R-:W5:Y:S01]  /*8af0*/  SHFL.BFLY PT, R6, R235, 0x2, 0x1f ;  /* 0x0c401f00eb067f89 */ /* 0x000f6200000e0000 */
[----:B------:R-:W5:Y:S03]  /*8b00*/  LDC R20, c[0x0][0x434] ;  /* 0x00010d00ff147b82 */ /* 0x000f660000000800 */
[----:B------:R-:W5:Y:S05]  /*8b10*/  SHFL.BFLY PT, R7, R234, 0x2, 0x1f ;  /* 0x0c401f00ea077f89 */ /* 0x000f6a00000e0000 */
[----:B------:R-:W5:Y:S01]  /*8b20*/  S2UR UR7, SR_CTAID.Y ;  /* 0x00000000000779c3 */ /* 0x000f620000002600 */
[----:B---3--:R-:W-:Y:S01]  /*8b30*/  ISETP.NE.AND P1, PT, RZ, UR4, PT ;  /* 0x00000004ff007c0c */ /* 0x008fe2000bf25270 */
[----:B------:R-:W3:Y:S01]  /*8b40*/  LDCU.U8 UR4, c[0x0][0x548] ;  /* 0x0000a900ff0477ac */ /* 0x000ee20008000000 */
[----:B-1----:R-:W-:Y:S01]  /*8b50*/  FADD.FTZ R5, R4, R237 ;  /* 0x000000ed04057221 */ /* 0x002fe20000010000 */
[----:B--2---:R-:W-:Y:S01]  /*8b60*/  ULEA UR5, UR5, UR6, 0x18 ;  /* 0x0000000605057291 */ /* 0x004fe2000f8ec0ff */
[----:B------:R-:W1:Y:S03]  /*8b70*/  S2R R4, SR_TID.X ;  /* 0x0000000000047919 */ /* 0x000e660000002100 */
[----:B------:R-:W2:Y:S01]  /*8b80*/  S2UR UR6, SR_CTAID.Z ;  /* 0x00000000000679c3 */ /* 0x000ea20000002700 */
[----:B----4-:R-:W-:Y:S01]  /*8b90*/  FADD.FTZ R16, R9, R236 ;  /* 0x000000ec09107221 */ /* 0x010fe20000010000 */
[----:B------:R-:W4:Y:S01]  /*8ba0*/  SHFL.BFLY PT, R10, R5, 0x1, 0x1f ;  /* 0x0c201f00050a7f89 */ /* 0x000f2200000e0000 */
[----:B-----5:R-:W-:-:S03]  /*8bb0*/  FADD.FTZ R15, R6, R235 ;  /* 0x000000eb060f7221 */ /* 0x020fc60000010000 */
[----:B------:R-:W5:Y:S02]  /*8bc0*/  SHFL.BFLY PT, R9, R16, 0x1, 0x1f ;  /* 0x0c201f0010097f89 */ /* 0x000f6400000e0000 */
[----:B------:R-:W2:Y:S01]  /*8bd0*/  @P1 LDC R22, c[0x0][0x430] ;  /* 0x00010c00ff161b82 */ /* 0x000ea20000000800 */
[----:B------:R-:W-:Y:S01]  /*8be0*/  FADD.FTZ R12, R7, R234 ;  /* 0x000000ea070c7221 */ /* 0x000fe20000010000 */
[----:B------:R-:W3:Y:S04]  /*8bf0*/  SHFL.BFLY PT, R8, R15, 0x1, 0x1f ;  /* 0x0c201f000f087f89 */ /* 0x000ee800000e0000 */
[----:B------:R-:W3:Y:S01]  /*8c00*/  SHFL.BFLY PT, R7, R12, 0x1, 0x1f ;  /* 0x0c201f000c077f89 */ /* 0x000ee200000e0000 */
[----:B----4-:R-:W-:Y:S01]  /*8c10*/  FADD.FTZ R10, R5, R10 ;  /* 0x0000000a050a7221 */ /* 0x010fe20000010000 */
[----:B-1----:R-:W-:Y:S01]  /*8c20*/  SHF.L.U32 R6, R4, 0x1, RZ ;  /* 0x0000000104067819 */ /* 0x002fe200000006ff */
[----:B-----5:R-:W-:Y:S01]  /*8c30*/  FADD.FTZ R9, R16, R9 ;  /* 0x0000000910097221 */ /* 0x020fe20000010000 */
[----:B------:R-:W-:Y:S01]  /*8c40*/  SHF.L.U32 R5, R4, 0x4, RZ ;  /* 0x0000000404057819 */ /* 0x000fe200000006ff */
[----:B------:R-:W1:Y:S01]  /*8c50*/  MUFU.RCP R14, R10 ;  /* 0x0000000a000e7308 */ /* 0x000e620000001000 */
[----:B---3--:R-:W-:Y:S01]  /*8c60*/  FADD.FTZ R8, R15, R8 ;  /* 0x000000080f087221 */ /* 0x008fe20000010000 */
[----:B------:R-:W-:-:S02]  /*8c70*/  LOP3.LUT R6, R6, 0x6, RZ, 0xc0, !PT ;  /* 0x0000000606067812 */ /* 0x000fc400078ec0ff */
[----:B------:R-:W-:Y:S01]  /*8c80*/  SHF.L.U32 R11, R4, 0x3, RZ ;  /* 0x00000003040b7819 */ /* 0x000fe200000006ff */
[----:B------:R-:W-:Y:S01]  /*8c90*/  FADD.FTZ R7, R12, R7 ;  /* 0x000000070c077221 */ /* 0x000fe20000010000 */
[----:B------:R-:W-:Y:S02]  /*8ca0*/  LOP3.LUT R6, R6, 0x3e00, R5, 0xf8, !PT ;  /* 0x00003e0006067812 */ /* 0x000fe400078ef805 */
[----:B------:R-:W3:Y:S01]  /*8cb0*/  MUFU.RCP R13, R9 ;  /* 0x00000009000d7308 */ /* 0x000ee20000001000 */
[----:B------:R-:W-:Y:S02]  /*8cc0*/  LOP3.LUT R11, R11, 0xc0, RZ, 0xc0, !PT ;  /* 0x000000c00b0b7812 */ /* 0x000fe400078ec0ff */
[----:B------:R-:W-:Y:S02]  /*8cd0*/  FSETP.NE.FTZ.AND P4, PT, R9, RZ, PT ;  /* 0x000000ff0900720b */ /* 0x000fe40003f95000 */
[----:B------:R-:W-:Y:S02]  /*8ce0*/  FSETP.NE.FTZ.AND P5, PT, R10, RZ, PT ;  /* 0x000000ff0a00720b */ /* 0x000fe40003fb5000 */
[----:B------:R-:W-:Y:S01]  /*8cf0*/  FSETP.NE.FTZ.AND P3, PT, R8, RZ, PT ;  /* 0x000000ff0800720b */ /* 0x000fe20003f75000 */
[----:B------:R-:W4:Y:S01]  /*8d00*/  MUFU.RCP R12, R8 ;  /* 0x00000008000c7308 */ /* 0x000f220000001000 */
[----:B------:R-:W-:-:S02]  /*8d10*/  LOP3.LUT R11, R11, 0x18, R4, 0xf8, !PT ;  /* 0x000000180b0b7812 */ /* 0x000fc400078ef804 */
[----:B------:R-:W-:Y:S02]  /*8d20*/  FSETP.NE.FTZ.AND P2, PT, R7, RZ, PT ;  /* 0x000000ff0700720b */ /* 0x000fe40003f55000 */
[----:B-1----:R-:W-:Y:S02]  /*8d30*/  FSEL R14, R14, 1, P5 ;  /* 0x3f8000000e0e7808 */ /* 0x002fe40002800000 */
[----:B------:R-:W-:Y:S01]  /*8d40*/  IADD3 R6, PT, PT, R11, R6, R233 ;  /* 0x000000060b067210 */ /* 0x000fe20007ffe0e9 */
[----:B------:R-:W1:Y:S01]  /*8d50*/  MUFU.RCP R5, R7 ;  /* 0x0000000700057308 */ /* 0x000e620000001000 */
[----:B------:R-:W-:Y:S01]  /*8d60*/  SHF.L.U32 R11, R4, 0x2, RZ ;  /* 0x00000002040b7819 */ /* 0x000fe200000006ff */
[C---:B------:R-:W-:Y:S01]  /*8d70*/  FMUL.FTZ R160, R14.reuse, R160 ;  /* 0x000000a00ea07220 */ /* 0x040fe20000410000 */
[----:B---3--:R-:W-:Y:S01]  /*8d80*/  FSEL R13, R13, 1, P4 ;  /* 0x3f8000000d0d7808 */ /* 0x008fe20002000000 */
[C---:B------:R-:W-:Y:S01]  /*8d90*/  FMUL.FTZ R161, R14.reuse, R161 ;  /* 0x000000a10ea17220 */ /* 0x040fe20000410000 */
[C---:B------:R-:W-:Y:S01]  /*8da0*/  FMUL.FTZ R148, R14.reuse, R148 ;  /* 0x000000940e947220 */ /* 0x040fe20000410000 */
[----:B------:R-:W-:Y:S01]  /*8db0*/  FMUL.FTZ R149, R14, R149 ;  /* 0x000000950e957220 */ /* 0x000fe20000410000 */
[----:B------:R-:W-:Y:S01]  /*8dc0*/  LEA R17, R6, UR5, 0x1 ;  /* 0x0000000506117c11 */ /* 0x000fe2000f8e08ff */
[C---:B------:R-:W-:Y:S01]  /*8dd0*/  FMUL.FTZ R162, R13.reuse, R162 ;  /* 0x000000a20da27220 */ /* 0x040fe20000410000 */
[C---:B------:R-:W-:Y:S01]  /*8de0*/  FMUL.FTZ R163, R13.reuse, R163 ;  /* 0x000000a30da37220 */ /* 0x040fe20000410000 */
[----:B----4-:R-:W-:Y:S01]  /*8df0*/  FSEL R12, R12, 1, P3 ;  /* 0x3f8000000c0c7808 */ /* 0x010fe20001800000 */
[C---:B------:R-:W-:Y:S01]  /*8e00*/  FMUL.FTZ R150, R13.reuse, R150 ;  /* 0x000000960d967220 */ /* 0x040fe20000410000 */
[C---:B------:R-:W-:Y:S01]  /*8e10*/  FMUL.FTZ R151, R13.reuse, R151 ;  /* 0x000000970d977220 */ /* 0x040fe20000410000 */
[C---:B------:R-:W-:Y:S01]  /*8e20*/  FMUL.FTZ R146, R13.reuse, R146 ;  /* 0x000000920d927220 */ /* 0x040fe20000410000 */
[C---:B------:R-:W-:Y:S01]  /*8e30*/  FMUL.FTZ R147, R13.reuse, R147 ;  /* 0x000000930d937220 */ /* 0x040fe20000410000 */
[C---:B------:R-:W-:Y:S01]  /*8e40*/  FMUL.FTZ R138, R13.reuse, R138 ;  /* 0x0000008a0d8a7220 */ /* 0x040fe20000410000 */
[----:B------:R-:W-:Y:S01]  /*8e50*/  FMUL.FTZ R13, R13, R139 ;  /* 0x0000008b0d0d7220 */ /* 0x000fe20000410000 */
[C---:B------:R-:W-:Y:S01]  /*8e60*/  FMUL.FTZ R156, R12.reuse, R156 ;  /* 0x0000009c0c9c7220 */ /* 0x040fe20000410000 */
[----:B-1----:R-:W-:Y:S01]  /*8e70*/  FSEL R5, R5, 1, P2 ;  /* 0x3f80000005057808 */ /* 0x002fe20001000000 */
[C---:B------:R-:W-:Y:S01]  /*8e80*/  FMUL.FTZ R157, R12.reuse, R157 ;  /* 0x0000009d0c9d7220 */ /* 0x040fe20000410000 */
[C---:B------:R-:W-:Y:S01]  /*8e90*/  FMUL.FTZ R152, R12.reuse, R152 ;  /* 0x000000980c987220 */ /* 0x040fe20000410000 */
[C---:B------:R-:W-:Y:S01]  /*8ea0*/  FMUL.FTZ R153, R12.reuse, R153 ;  /* 0x000000990c997220 */ /* 0x040fe20000410000 */
[C---:B------:R-:W-:Y:S01]  /*8eb0*/  FMUL.FTZ R132, R12.reuse, R132 ;  /* 0x000000840c847220 */ /* 0x040fe20000410000 */
[C---:B------:R-:W-:Y:S01]  /*8ec0*/  FMUL.FTZ R133, R12.reuse, R133 ;  /* 0x000000850c857220 */ /* 0x040fe20000410000 */
[C---:B------:R-:W-:Y:S01]  /*8ed0*/  FMUL.FTZ R140, R12.reuse, R140 ;  /* 0x0000008c0c8c7220 */ /* 0x040fe20000410000 */
[----:B------:R-:W-:Y:S01]  /*8ee0*/  FMUL.FTZ R141, R12, R141 ;  /* 0x0000008d0c8d7220 */ /* 0x000fe20000410000 */
[C---:B------:R-:W-:Y:S01]  /*8ef0*/  FMUL.FTZ R158, R5.reuse, R158 ;  /* 0x0000009e059e7220 */ /* 0x040fe20000410000 */
[----:B------:R-:W-:Y:S01]  /*8f00*/  FMUL.FTZ R159, R5, R159 ;  /* 0x0000009f059f7220 */ /* 0x000fe20000410000 */
[----:B------:R-:W-:Y:S01]  /*8f10*/  LOP3.LUT R12, R11, 0x20, RZ, 0xc0, !PT ;  /* 0x000000200b0c7812 */ /* 0x000fe200078ec0ff */
[----:B------:R-:W-:Y:S01]  /*8f20*/  FMUL.FTZ R154, R5, R154 ;  /* 0x0000009a059a7220 */ /* 0x000fe20000410000 */
[----:B------:R-:W-:Y:S01]  /*8f30*/  LOP3.LUT R6, R11, 0x40, RZ, 0xc0, !PT ;  /* 0x000000400b067812 */ /* 0x000fe200078ec0ff */
[----:B------:R-:W-:Y:S01]  /*8f40*/  FMUL.FTZ R155, R5, R155 ;  /* 0x0000009b059b7220 */ /* 0x000fe20000410000 */
[C---:B------:R-:W-:Y:S01]  /*8f50*/  FMUL.FTZ R144, R14.reuse, R144 ;  /* 0x000000900e907220 */ /* 0x040fe20000410000 */
[C---:B------:R-:W-:Y:S01]  /*8f60*/  FMUL.FTZ R145, R14.reuse, R145 ;  /* 0x000000910e917220 */ /* 0x040fe20000410000 */
[C---:B------:R-:W-:Y:S01]  /*8f70*/  FMUL.FTZ R136, R14.reuse, R136 ;  /* 0x000000880e887220 */ /* 0x040fe20000410000 */
[----:B------:R-:W-:Y:S01]  /*8f80*/  FMUL.FTZ R137, R14, R137 ;  /* 0x000000890e897220 */ /* 0x000fe20000410000 */
[----:B------:R-:W-:Y:S01]  /*8f90*/  F2FP.BF16.F32.PACK_AB R160, R161, R160 ;  /* 0x000000a0a1a0723e */ /* 0x000fe200000010ff */
        /* <DEDUP_REMOVED lines=8> */
[----:B------:R-:W-:Y:S01]  /*9020*/  STS [R17], R160 ;  /* 0x000000a011007388 */ /* 0x000fe20000000800 */
[C---:B------:R-:W-:Y:S01]  /*9030*/  IADD3 R13, PT, PT, R17.reuse, -R12, RZ ;  /* 0x8000000c110d7210 */ /* 0x040fe20007ffe0ff */
[----:B------:R-:W1:Y:S01]  /*9040*/  @P1 LDC.64 R14, c[0x0][0x430] ;  /* 0x00010c00ff0e1b82 */ /* 0x000e620000000a00 */
[----:B------:R-:W-:Y:S01]  /*9050*/  IADD3 R11, PT, PT, R17, -R6, RZ ;  /* 0x80000006110b7210 */ /* 0x000fe20007ffe0ff */
[----:B------:R-:W-:Y:S01]  /*9060*/  STS [R17+0x200], R162 ;  /* 0x000200a211007388 */ /* 0x000fe20000000800 */
[----:B------:R-:W-:Y:S01]  /*9070*/  F2FP.BF16.F32.PACK_AB R156, R157, R156 ;  /* 0x0000009c9d9c723e */ /* 0x000fe200000010ff */
[----:B------:R3:W4:Y:S01]  /*9080*/  @P5 MUFU.LG2 R6, R10 ;  /* 0x0000000a00065308 */ /* 0x0007220000000c00 */
[----:B------:R-:W-:Y:S01]  /*9090*/  F2FP.BF16.F32.PACK_AB R158, R159, R158 ;  /* 0x0000009e9f9e723e */ /* 0x000fe200000010ff */
[----:B------:R-:W-:Y:S01]  /*90a0*/  STS [R13+0x10], R148 ;  /* 0x000010940d007388 */ /* 0x000fe20000000800 */
[----:B------:R-:W-:Y:S01]  /*90b0*/  F2FP.BF16.F32.PACK_AB R152, R153, R152 ;  /* 0x000000989998723e */ /* 0x000fe200000010ff */
[----:B------:R-:W2:Y:S01]  /*90c0*/  @P5 LDC R27, c[0x0][0x458] ;  /* 0x00011600ff1b5b82 */ /* 0x000ea20000000800 */
[----:B------:R-:W-:Y:S01]  /*90d0*/  F2FP.BF16.F32.PACK_AB R154, R155, R154 ;  /* 0x0000009a9b9a723e */ /* 0x000fe200000010ff */
[----:B------:R-:W-:Y:S01]  /*90e0*/  STS [R13+0x210], R150 ;  /* 0x000210960d007388 */ /* 0x000fe20000000800 */
[----:B------:R-:W-:Y:S01]  /*90f0*/  F2FP.BF16.F32.PACK_AB R144, R145, R144 ;  /* 0x000000909190723e */ /* 0x000fe200000010ff */
[----:B------:R3:W1:Y:S01]  /*9100*/  @P4 MUFU.LG2 R28, R9 ;  /* 0x00000009001c4308 */ /* 0x0006620000000c00 */
[----:B------:R-:W-:Y:S01]  /*9110*/  F2FP.BF16.F32.PACK_AB R146, R147, R146 ;  /* 0x000000929392723e */ /* 0x000fe200000010ff */
[----:B------:R-:W-:Y:S01]  /*9120*/  STS [R17+0x1000], R156 ;  /* 0x0010009c11007388 */ /* 0x000fe20000000800 */
[----:B------:R-:W-:Y:S01]  /*9130*/  F2FP.BF16.F32.PACK_AB R136, R137, R136 ;  /* 0x000000888988723e */ /* 0x000fe200000010ff */
[----:B------:R-:W2:Y:S01]  /*9140*/  @P4 LDC R26, c[0x0][0x458] ;  /* 0x00011600ff1a4b82 */ /* 0x000ea20000000800 */
[----:B------:R-:W-:Y:S01]  /*9150*/  IADD3 R19, PT, PT, -R12, R11, RZ ;  /* 0x0000000b0c137210 */ /* 0x000fe20007ffe1ff */
[----:B------:R-:W-:Y:S01]  /*9160*/  STS [R17+0x1200], R158 ;  /* 0x0012009e11007388 */ /* 0x000fe20000000800 */
[----:B------:R-:W-:-:S02]  /*9170*/  F2FP.BF16.F32.PACK_AB R132, R133, R132 ;  /* 0x000000848584723e */ /* 0x000fc400000010ff */
[----:B------:R-:W-:Y:S01]  /*9180*/  F2FP.BF16.F32.PACK_AB R134, R135, R134 ;  /* 0x000000868786723e */ /* 0x000fe200000010ff */
[----:B------:R-:W-:Y:S01]  /*9190*/  STS [R13+0x1010], R152 ;  /* 0x001010980d007388 */ /* 0x000fe20000000800 */
[----:B------:R-:W-:Y:S01]  /*91a0*/  F2FP.BF16.F32.PACK_AB R140, R141, R140 ;  /* 0x0000008c8d8c723e */ /* 0x000fe200000010ff */
[----:B-1----:R-:W-:Y:S01]  /*91b0*/  @P1 IMAD R14, R15, R14, RZ ;  /* 0x0000000e0f0e1224 */ /* 0x002fe200078e02ff */
[----:B------:R-:W-:Y:S01]  /*91c0*/  F2FP.BF16.F32.PACK_AB R142, R5, R142 ;  /* 0x0000008e058e723e */ /* 0x000fe200000010ff */
[----:B------:R1:W-:Y:S01]  /*91d0*/  STS [R13+0x1210], R154 ;  /* 0x0012109a0d007388 */ /* 0x0003e20000000800 */
[----:B------:R3:W1:Y:S01]  /*91e0*/  @P3 MUFU.LG2 R5, R8 ;  /* 0x0000000800053308 */ /* 0x0006620000000c00 */
[----:B------:R-:W-:Y:S02]  /*91f0*/  @P1 MOV R15, 0x1 ;  /* 0x00000001000f1802 */ /* 0x000fe40000000f00 */
[----:B------:R3:W-:Y:S04]  /*9200*/  STS [R11+0x20], R144 ;  /* 0x000020900b007388 */ /* 0x0007e80000000800 */
[----:B------:R3:W-:Y:S04]  /*9210*/  STS [R11+0x220], R146 ;  /* 0x000220920b007388 */ /* 0x0007e80000000800 */
[----:B------:R3:W-:Y:S04]  /*9220*/  STS [R19+0x30], R136 ;  /* 0x0000308813007388 */ /* 0x0007e80000000800 */
[----:B------:R3:W-:Y:S04]  /*9230*/  STS [R19+0x230], R138 ;  /* 0x0002308a13007388 */ /* 0x0007e80000000800 */
[----:B------:R3:W-:Y:S04]  /*9240*/  STS [R11+0x1020], R132 ;  /* 0x001020840b007388 */ /* 0x0007e80000000800 */
[----:B------:R3:W-:Y:S01]  /*9250*/  STS [R11+0x1220], R134 ;  /* 0x001220860b007388 */ /* 0x0007e20000000800 */
[----:B-1----:R-:W1:Y:S03]  /*9260*/  LDC.64 R12, c[0x0][0x400] ;  /* 0x00010000ff0c7b82 */ /* 0x002e660000000a00 */
[----:B------:R3:W-:Y:S04]  /*9270*/  STS [R19+0x1030], R140 ;  /* 0x0010308c13007388 */ /* 0x0007e80000000800 */
[----:B------:R3:W-:Y:S01]  /*9280*/  STS [R19+0x1230], R142 ;  /* 0x0012308e13007388 */ /* 0x0007e20000000800 */
[----:B--2-4-:R-:W-:Y:S05]  /*9290*/  @P1 BRA `(.L_x_13) ;  /* 0x0000000000281947 */ /* 0x014fea0003800000 */
[----:B------:R-:W-:Y:S01]  /*92a0*/  ISETP.NE.AND P0, PT, RZ, UR4, PT ;  /* 0x00000004ff007c0c */ /* 0x000fe2000bf05270 */
[----:B---3--:R-:W2:-:S12]  /*92b0*/  LDC R9, c[0x0][0x3e0] ;  /* 0x0000f800ff097b82 */ /* 0x008e980000000800 */
[----:B------:R-:W4:Y:S01]  /*92c0*/  @P0 LDC R14, c[0x0][0x454] ;  /* 0x00011500ff0e0b82 */ /* 0x000f220000000800 */
[----:B------:R-:W-:Y:S02]  /*92d0*/  @P0 MOV R22, 0x1 ;  /* 0x0000000100160802 */ /* 0x000fe40000000f00 */
[----:B------:R-:W-:-:S05]  /*92e0*/  @!P0 MOV R22, 0x1 ;  /* 0x0000000100168802 */ /* 0x000fca0000000f00 */
[----:B------:R-:W2:Y:S08]  /*92f0*/  @P0 LDC R10, c[0x0][0x454] ;  /* 0x00011500ff0a0b82 */ /* 0x000eb00000000800 */
[----:B------:R-:W3:Y:S08]  /*9300*/  @!P0 LDC R8, c[0x0][0x434] ;  /* 0x00010d00ff088b82 */ /* 0x000ef00000000800 */
[----:B------:R-:W1:Y:S01]  /*9310*/  @!P0 LDC R14, c[0x0][0x434] ;  /* 0x00010d00ff0e8b82 */ /* 0x000e620000000800 */
[----:B--2---:R-:W-:-:S02]  /*9320*/  @P0 IMAD R15, R10, R9, RZ ;  /* 0x000000090a0f0224 */ /* 0x004fc400078e02ff */
[----:B---34-:R-:W-:-:S07]  /*9330*/  @!P0 IMAD R15, R8, R9, RZ ;  /* 0x00000009080f8224 */ /* 0x018fce00078e02ff */
.L_x_13:
[----:B------:R-:W-:Y:S01]  /*9340*/  BAR.SYNC.DEFER_BLOCKING 0x0 ;  /* 0x0000000000007b1d */ /* 0x000fe20000010000 */
[----:B------:R-:W-:Y:S01]  /*9350*/  ISETP.NE.AND P1, PT, RZ, UR4, !P1 ;  /* 0x00000004ff007c0c */ /* 0x000fe2000cf25270 */
[----:B-1----:R-:W-:Y:S02]  /*9360*/  IMAD R30, R14, UR6, RZ ;  /* 0x000000060e1e7c24 */ /* 0x002fe4000f8e02ff */
[----:B------:R-:W-:Y:S01]  /*9370*/  @P5 FMUL.FTZ R29, R6, 0.69314718246459960938 ;  /* 0x3f317218061d5820 */ /* 0x000fe20000410000 */
[----:B------:R-:W-:Y:S01]  /*9380*/  @P4 FMUL.FTZ R28, R28, 0.69314718246459960938 ;  /* 0x3f3172181c1c4820 */ /* 0x000fe20000410000 */
[----:B------:R-:W-:Y:S02]  /*9390*/  MOV R24, 0x7f800000 ;  /* 0x7f80000000187802 */ /* 0x000fe40000000f00 */
[----:B------:R-:W1:Y:S01]  /*93a0*/  @P2 LDC R21, c[0x0][0x458] ;  /* 0x00011600ff152b82 */ /* 0x000e620000000800 */
[----:B------:R-:W2:Y:S01]  /*93b0*/  @P2 MUFU.LG2 R25, R7 ;  /* 0x0000000700192308 */ /* 0x000ea20000000c00 */
[----:B------:R-:W-:Y:S01]  /*93c0*/  MOV R23, 0x7f800000 ;  /* 0x7f80000000177802 */ /* 0x000fe20000000f00 */
[----:B------:R-:W-:Y:S01]  /*93d0*/  @P5 FFMA.FTZ R24, R164, R27, R29 ;  /* 0x0000001ba4185223 */ /* 0x000fe2000001001d */
[----:B------:R-:W-:Y:S01]  /*93e0*/  @P4 FFMA.FTZ R23, R3, R26, R28 ;  /* 0x0000001a03174223 */ /* 0x000fe2000001001c */
[----:B------:R-:W-:Y:S01]  /*93f0*/  MOV R28, R228 ;  /* 0x000000e4001c7202 */ /* 0x000fe20000000f00 */
[----:B------:R-:W-:Y:S01]  /*9400*/  IMAD R3, R20, UR7, RZ ;  /* 0x0000000714037c24 */ /* 0x000fe2000f8e02ff */
[----:B------:R-:W-:Y:S01]  /*9410*/  MOV R29, RZ ;  /* 0x000000ff001d7202 */ /* 0x000fe20000000f00 */
[----:B------:R-:W4:Y:S01]  /*9420*/  @P3 LDC R31, c[0x0][0x458] ;  /* 0x00011600ff1f3b82 */ /* 0x000f220000000800 */
[----:B------:R-:W-:Y:S01]  /*9430*/  @!P1 IMAD R30, R15, UR7, R30 ;  /* 0x000000070f1e9c24 */ /* 0x000fe2000f8e021e */
[----:B------:R-:W-:Y:S01]  /*9440*/  LOP3.LUT P5, RZ, R4, 0x3, RZ, 0xc0, !PT ;  /* 0x0000000304ff7812 */ /* 0x000fe200078ac0ff */
[----:B------:R-:W-:-:S02]  /*9450*/  IMAD R33, R227, R22, RZ ;  /* 0x00000016e3217224 */ /* 0x000fc400078e02ff */
[----:B------:R-:W-:Y:S01]  /*9460*/  @P3 FMUL.FTZ R5, R5, 0.69314718246459960938 ;  /* 0x3f31721805053820 */ /* 0x000fe20000410000 */
[----:B------:R-:W-:Y:S01]  /*9470*/  IMAD.WIDE.U32 R28, R12, UR7, R28 ;  /* 0x000000070c1c7c25 */ /* 0x000fe2000f8e001c */
[----:B------:R-:W-:Y:S01]  /*9480*/  SEL R12, R3, RZ, P1 ;  /* 0x000000ff030c7207 */ /* 0x000fe20000800000 */
[----:B------:R-:W-:Y:S01]  /*9490*/  BSSY.RECONVERGENT B0, `(.L_x_14) ;  /* 0x000003a000007945 */ /* 0x000fe20003800200 */
[----:B------:R-:W4:Y:S01]  /*94a0*/  LDC.64 R14, c[0x0][0x410] ;  /* 0x00010400ff0e7b82 */ /* 0x000f220000000a00 */
[----:B------:R-:W-:Y:S01]  /*94b0*/  SHF.R.S32.HI R3, RZ, 0x1f, R3 ;  /* 0x0000001fff037819 */ /* 0x000fe20000011403 */
[----:B---3--:R3:W3:Y:S01]  /*94c0*/  LDS.128 R16, [R226] ;  /* 0x00000000e2107984 */ /* 0x0086e20000000c00 */
[----:B--2---:R-:W-:Y:S01]  /*94d0*/  @P2 FMUL.FTZ R35, R25, 0.69314718246459960938 ;  /* 0x3f31721819232820 */ /* 0x004fe20000410000 */
[----:B------:R-:W-:Y:S01]  /*94e0*/  IADD3 R25, P4, P0, R33, R12, R30 ;  /* 0x0000000c21197210 */ /* 0x000fe2000789e01e */
[----:B------:R-:W-:Y:S01]  /*94f0*/  IMAD R37, R13, UR7, R29 ;  /* 0x000000070d257c24 */ /* 0x000fe2000f8e021d */
[----:B------:R2:W2:Y:S01]  /*9500*/  LDS.128 R8, [R226+0x800] ;  /* 0x00080000e2087984 */ /* 0x0004a20000000c00 */
[----:B------:R-:W-:Y:S01]  /*9510*/  SHF.R.S32.HI R12, RZ, 0x1f, R33 ;  /* 0x0000001fff0c7819 */ /* 0x000fe20000011421 */
[----:B------:R-:W2:Y:S01]  /*9520*/  LDC.64 R6, c[0x0][0x408] ;  /* 0x00010200ff067b82 */ /* 0x000ea20000000a00 */
[----:B------:R-:W-:-:S02]  /*9530*/  SEL R3, R3, RZ, P1 ;  /* 0x000000ff03037207 */ /* 0x000fc40000800000 */
[----:B------:R-:W-:Y:S02]  /*9540*/  SHF.R.S32.HI R30, RZ, 0x1f, R30 ;  /* 0x0000001fff1e7819 */ /* 0x000fe4000001141e */
[----:B------:R-:W-:Y:S01]  /*9550*/  MOV R26, 0x7f800000 ;  /* 0x7f800000001a7802 */ /* 0x000fe20000000f00 */
[----:B-1----:R-:W-:Y:S01]  /*9560*/  @P2 FFMA.FTZ R26, R0, R21, R35 ;  /* 0x00000015001a2223 */ /* 0x002fe20000010023 */
[----:B------:R-:W-:Y:S01]  /*9570*/  MOV R27, 0x7f800000 ;  /* 0x7f800000001b7802 */ /* 0x000fe20000000f00 */
[----:B----4-:R-:W-:Y:S01]  /*9580*/  @P3 FFMA.FTZ R27, R2, R31, R5 ;  /* 0x0000001f021b3223 */ /* 0x010fe20000010005 */
[----:B------:R-:W-:Y:S01]  /*9590*/  IADD3.X R0, PT, PT, R12, R3, R30, P4, P0 ;  /* 0x000000030c007210 */ /* 0x000fe200027e041e */
[----:B------:R-:W-:Y:S06]  /*95a0*/  @P5 BRA `(.L_x_15) ;  /* 0x0000000000a05947 */ /* 0x000fec0003800000 */
[--C-:B------:R-:W-:Y:S01]  /*95b0*/  SHF.R.U32.HI R2, RZ, 0x1, R4.reuse ;  /* 0x00000001ff027819 */ /* 0x100fe20000011604 */
[----:B------:R-:W-:Y:S01]  /*95c0*/  IMAD.IADD R20, R20, 0x1, -R227 ;  /* 0x0000000114147824 */ /* 0x000fe200078e0ae3 */
[----:B------:R-:W-:Y:S02]  /*95d0*/  SHF.R.U32.HI R33, RZ, 0x2, R4 ;  /* 0x00000002ff217819 */ /* 0x000fe40000011604 */
[----:B------:R-:W-:-:S04]  /*95e0*/  LOP3.LUT R2, R2, 0x30, RZ, 0xc0, !PT ;  /* 0x0000003002027812 */ /* 0x000fc800078ec0ff */
[----:B------:R-:W-:-:S04]  /*95f0*/  LOP3.LUT R33, R2, 0x7, R33, 0xf8, !PT ;  /* 0x0000000702217812 */ /* 0x000fc800078ef821 */
[C---:B------:R-:W-:Y:S01]  /*9600*/  LOP3.LUT R31, R33.reuse, 0x40, RZ, 0xfc, !PT ;  /* 0x00000040211f7812 */ /* 0x040fe200078efcff */
[C---:B------:R-:W-:Y:S01]  /*9610*/  VIADD R39, R33.reuse, 0x8 ;  /* 0x0000000821277836 */ /* 0x040fe20000000000 */
[CC--:B------:R-:W-:Y:S01]  /*9620*/  ISETP.GE.AND P6, PT, R33.reuse, R20.reuse, PT ;  /* 0x000000142100720c */ /* 0x0c0fe20003fc6270 */
[----:B------:R-:W-:Y:S01]  /*9630*/  VIADD R35, R33, 0x48 ;  /* 0x0000004821237836 */ /* 0x000fe20000000000 */
[-C--:B------:R-:W-:Y:S02]  /*9640*/  ISETP.GE.AND P4, PT, R31, R20.reuse, PT ;  /* 0x000000141f00720c */ /* 0x080fe40003f86270 */
[-C--:B------:R-:W-:Y:S02]  /*9650*/  ISETP.GE.AND P5, PT, R39, R20.reuse, PT ;  /* 0x000000142700720c */ /* 0x080fe40003fa6270 */
[----:B------:R-:W-:-:S07]  /*9660*/  ISETP.GE.AND P3, PT, R35, R20, PT ;  /* 0x000000142300720c */ /* 0x000fce0003f66270 */
[----:B------:R-:W1:Y:S01]  /*9670*/  @!P6 LDC.64 R20, c[0x0][0x420] ;  /* 0x00010800ff14eb82 */ /* 0x000e620000000a00 */
[-C--:B------:R-:W-:Y:S02]  /*9680*/  @!P6 IMAD R34, R33, R22.reuse, RZ ;  /* 0x000000162122e224 */ /* 0x080fe400078e02ff */
[-C--:B------:R-:W-:Y:S02]  /*9690*/  @!P4 IMAD R31, R31, R22.reuse, RZ ;  /* 0x000000161f1fc224 */ /* 0x080fe400078e02ff */
[-C--:B------:R-:W-:Y:S01]  /*96a0*/  @!P5 IMAD R32, R39, R22.reuse, RZ ;  /* 0x000000162720d224 */ /* 0x080fe200078e02ff */
[C---:B------:R-:W-:Y:S01]  /*96b0*/  @!P6 IADD3 R30, P0, PT, R34.reuse, R25, RZ ;  /* 0x00000019221ee210 */ /* 0x040fe20007f1e0ff */
[----:B------:R-:W-:Y:S01]  /*96c0*/  @!P3 IMAD R35, R35, R22, RZ ;  /* 0x000000162323b224 */ /* 0x000fe200078e02ff */
[----:B------:R-:W4:Y:S02]  /*96d0*/  @!P5 LDC.64 R12, c[0x0][0x420] ;  /* 0x00010800ff0cdb82 */ /* 0x000f240000000a00 */
[----:B------:R-:W-:-:S02]  /*96e0*/  @!P6 LEA.HI.X.SX32 R22, R34, R0, 0x1, P0 ;  /* 0x000000002216e211 */ /* 0x000fc400000f0eff */
[CC--:B------:R-:W-:Y:S02]  /*96f0*/  @!P4 IADD3 R34, P1, PT, R31.reuse, R25.reuse, RZ ;  /* 0x000000191f22c210 */ /* 0x0c0fe40007f3e0ff */
[CC--:B------:R-:W-:Y:S02]  /*9700*/  @!P5 IADD3 R33, P2, PT, R32.reuse, R25.reuse, RZ ;  /* 0x000000192021d210 */ /* 0x0c0fe40007f5e0ff */
[----:B------:R-:W5:Y:S01]  /*9710*/  @!P4 LDC.64 R4, c[0x0][0x420] ;  /* 0x00010800ff04cb82 */ /* 0x000f620000000a00 */
[-C--:B------:R-:W-:Y:S02]  /*9720*/  @!P4 LEA.HI.X.SX32 R31, R31, R0.reuse, 0x1, P1 ;  /* 0x000000001f1fc211 */ /* 0x080fe400008f0eff */
[----:B------:R-:W-:Y:S02]  /*9730*/  @!P5 LEA.HI.X.SX32 R32, R32, R0, 0x1, P2 ;  /* 0x000000002020d211 */ /* 0x000fe400010f0eff */
[----:B------:R-:W-:-:S03]  /*9740*/  @!P3 IADD3 R25, P0, PT, R35, R25, RZ ;  /* 0x000000192319b210 */ /* 0x000fc60007f1e0ff */
[----:B------:R-:W3:Y:S01]  /*9750*/  @!P3 LDC.64 R2, c[0x0][0x420] ;  /* 0x00010800ff02bb82 */ /* 0x000ee20000000a00 */
[C---:B-1----:R-:W-:Y:S02]  /*9760*/  @!P6 LEA R20, P2, R30.reuse, R20, 0x2 ;  /* 0x000000141e14e211 */ /* 0x042fe400078410ff */
[----:B------:R-:W-:Y:S02]  /*9770*/  @!P3 LEA.HI.X.SX32 R0, R35, R0, 0x1, P0 ;  /* 0x000000002300b211 */ /* 0x000fe400000f0eff */
[----:B------:R-:W-:Y:S02]  /*9780*/  @!P6 LEA.HI.X R21, R30, R21, R22, 0x2, P2 ;  /* 0x000000151e15e211 */ /* 0x000fe400010f1416 */
[----:B----4-:R-:W-:-:S03]  /*9790*/  @!P5 LEA R12, P1, R33, R12, 0x2 ;  /* 0x0000000c210cd211 */ /* 0x010fc600078210ff */
[----:B------:R1:W-:Y:S01]  /*97a0*/  @!P6 STG.E desc[UR26][R20.64], R24 ;  /* 0x000000181400e986 */ /* 0x0003e2000c10191a */
[----:B------:R-:W-:Y:S02]  /*97b0*/  @!P5 LEA.HI.X R13, R33, R13, R32, 0x2, P1 ;  /* 0x0000000d210dd211 */ /* 0x000fe400008f1420 */
[----:B-----5:R-:W-:-:S03]  /*97c0*/  @!P4 LEA R4, P1, R34, R4, 0x2 ;  /* 0x000000042204c211 */ /* 0x020fc600078210ff */
[----:B------:R1:W-:Y:S01]  /*97d0*/  @!P5 STG.E desc[UR26][R12.64], R23 ;  /* 0x000000170c00d986 */ /* 0x0003e2000c10191a */
[----:B------:R-:W-:Y:S02]  /*97e0*/  @!P4 LEA.HI.X R5, R34, R5, R31, 0x2, P1 ;  /* 0x000000052205c211 */ /* 0x000fe400008f141f */
[----:B---3--:R-:W-:-:S03]  /*97f0*/  @!P3 LEA R2, P0, R25, R2, 0x2 ;  /* 0x000000021902b211 */ /* 0x008fc600078010ff */
[----:B------:R1:W-:Y:S01]  /*9800*/  @!P4 STG.E desc[UR26][R4.64], R27 ;  /* 0x0000001b0400c986 */ /* 0x0003e2000c10191a */
[----:B------:R-:W-:-:S05]  /*9810*/  @!P3 LEA.HI.X R3, R25, R3, R0, 0x2, P0 ;  /* 0x000000031903b211 */ /* 0x000fca00000f1400 */
[----:B------:R1:W-:Y:S04]  /*9820*/  @!P3 STG.E desc[UR26][R2.64], R26 ;  /* 0x0000001a0200b986 */ /* 0x0003e8000c10191a */
.L_x_15:
[----:B------:R-:W-:Y:S05]  /*9830*/  BSYNC.RECONVERGENT B0 ;  /* 0x0000000000007941 */ /* 0x000fea0003800200 */
.L_x_14:
[----:B-1----:R-:W1:Y:S01]  /*9840*/  LDS.128 R20, [R226+0x1000] ;  /* 0x00100000e2147984 */ /* 0x002e620000000c00 */
[----:B------:R-:W4:Y:S01]  /*9850*/  LDCU.64 UR4, c[0x0][0x3f0] ;  /* 0x00007e00ff0477ac */ /* 0x000f220008000a00 */
[----:B------:R-:W-:Y:S02]  /*9860*/  IMAD.MOV.U32 R36, RZ, RZ, R28 ;  /* 0x000000ffff247224 */ /* 0x000fe400078e001c */
[----:B------:R-:W5:Y:S01]  /*9870*/  LDS.128 R24, [R226+0x1800] ;  /* 0x00180000e2187984 */ /* 0x000f620000000c00 */
[----:B--2---:R-:W-:Y:S02]  /*9880*/  IMAD R0, R231, R6, RZ ;  /* 0x00000006e7007224 */ /* 0x004fe400078e02ff */
[----:B------:R-:W-:-:S04]  /*9890*/  IMAD.WIDE.U32 R2, R14, UR6, R36 ;  /* 0x000000060e027c25 */ /* 0x000fc8000f8e0024 */
[----:B------:R-:W-:Y:S02]  /*98a0*/  IMAD R3, R15, UR6, R3 ;  /* 0x000000060f037c24 */ /* 0x000fe4000f8e0203 */
[C---:B------:R-:W-:Y:S02]  /*98b0*/  IMAD R0, R230.reuse, R7, R0 ;  /* 0x00000007e6007224 */ /* 0x040fe400078e0200 */
[----:B------:R-:W-:-:S05]  /*98c0*/  IMAD.WIDE.U32 R230, R230, R6, R2 ;  /* 0x00000006e6e67225 */ /* 0x000fca00078e0002 */
[----:B------:R-:W-:Y:S01]  /*98d0*/  IADD3 R2, PT, PT, R231, R0, RZ ;  /* 0x00000000e7027210 */ /* 0x000fe20007ffe0ff */
[----:B------:R-:W-:Y:S01]  /*98e0*/  IMAD.SHL.U32 R0, R6, 0x40, RZ ;  /* 0x0000004006007824 */ /* 0x000fe200078e00ff */
[----:B----4-:R-:W-:-:S04]  /*98f0*/  LEA R4, P0, R230, UR4, 0x1 ;  /* 0x00000004e6047c11 */ /* 0x010fc8000f8008ff */
[----:B------:R-:W-:Y:S02]  /*9900*/  LEA.HI.X R5, R230, UR5, R2, 0x1, P0 ;  /* 0x00000005e6057c11 */ /* 0x000fe400080f0c02 */
[C---:B------:R-:W-:Y:S02]  /*9910*/  LEA R12, P0, R6.reuse, R4, 0x7 ;  /* 0x00000004060c7211 */ /* 0x040fe400078038ff */
[--C-:B------:R-:W-:Y:S01]  /*9920*/  SHF.L.U64.HI R2, R6, 0x6, R7.reuse ;  /* 0x0000000606027819 */ /* 0x100fe20000010207 */
[----:B---3--:R-:W-:Y:S01]  /*9930*/  STG.E.128 desc[UR26][R4.64], R16 ;  /* 0x0000001004007986 */ /* 0x008fe2000c101d1a */
[-C--:B------:R-:W-:Y:S02]  /*9940*/  IADD3 R14, P1, PT, R4, R0.reuse, RZ ;  /* 0x00000000040e7210 */ /* 0x080fe40007f3e0ff */
[----:B------:R-:W-:Y:S02]  /*9950*/  LEA.HI.X R13, R6, R5, R7, 0x7, P0 ;  /* 0x00000005060d7211 */ /* 0x000fe400000f3c07 */
[----:B------:R-:W-:-:S02]  /*9960*/  IADD3 R6, P0, PT, R12, R0, RZ ;  /* 0x000000000c067210 */ /* 0x000fc40007f1e0ff */
[----:B------:R-:W-:-:S03]  /*9970*/  IADD3.X R15, PT, PT, R5, R2, RZ, P1, !PT ;  /* 0x00000002050f7210 */ /* 0x000fc60000ffe4ff */
[----:B------:R-:W-:Y:S02]  /*9980*/  IMAD.X R7, R13, 0x1, R2, P0 ;  /* 0x000000010d077824 */ /* 0x000fe400000e0602 */
[----:B------:R-:W-:Y:S04]  /*9990*/  STG.E.128 desc[UR26][R14.64], R8 ;  /* 0x000000080e007986 */ /* 0x000fe8000c101d1a */
[----:B-1----:R-:W-:Y:S04]  /*99a0*/  STG.E.128 desc[UR26][R12.64], R20 ;  /* 0x000000140c007986 */ /* 0x002fe8000c101d1a */
[----:B-----5:R-:W-:Y:S01]  /*99b0*/  STG.E.128 desc[UR26][R6.64], R24 ;  /* 0x0000001806007986 */ /* 0x020fe2000c101d1a */
[----:B------:R-:W-:Y:S05]  /*99c0*/  EXIT ;  /* 0x000000000000794d */ /* 0x000fea0003800000 */
.L_x_16:
[----:B------:R-:W-:-:S00]  /*99d0*/  BRA `(.L_x_16) ;  /* 0xfffffffc00fc7947 */ /* 0x000fc0000383ffff */
[----:B------:R-:W-:-:S00]  /*99e0*/  NOP ;  /* 0x0000000000007918 */ /* 0x000fc00000000000 */
        /* <DEDUP_REMOVED lines=9> */
.L_x_725:


//--------------------- .text._ZN5flash16flash_fwd_kernelI23Flash_fwd_kernel_traitsILi32ELi128ELi128ELi4ELb0ELb0EN7cutlass10bfloat16_tE19Flash_kernel_traitsILi32ELi128ELi128ELi4ES3_EELb0ELb1ELb0ELb0ELb0ELb1ELb0ELb0EEEvNS_16Flash_fwd_paramsE --------------------------
	.section	.text._ZN5flash16flash_fwd_kernelI23Flash_fwd_kernel_traitsILi32ELi128ELi128ELi4ELb0ELb0EN7cutlass10bfloat16_tE19Flash_kernel_traitsILi32ELi128ELi128ELi4ES3_EELb0ELb1ELb0ELb0ELb0ELb1ELb0ELb0EEEvNS_16Flash_fwd_paramsE,"ax",@progbits
	.align	128
        .global         _ZN5flash16flash_fwd_kernelI23Flash_fwd_kernel_traitsILi32ELi128ELi128ELi4ELb0ELb0EN7cutlass10bfloat16_tE19Flash_kernel_traitsILi32ELi128ELi128ELi4ES3_EELb0ELb1ELb0ELb0ELb0ELb1ELb0ELb0EEEvNS_16Flash_fwd_paramsE
        .type           _ZN5flash16flash_fwd_kernelI23Flash_fwd_kernel_traitsILi32ELi128ELi128ELi4ELb0ELb0EN7cutlass10bfloat16_tE19Flash_kernel_traitsILi32ELi128ELi128ELi4ES3_EELb0ELb1ELb0ELb0ELb0ELb1ELb0ELb0EEEvNS_16Flash_fwd_paramsE,@function
        .size           _ZN5flash16flash_fwd_kernelI23Flash_fwd_kernel_traitsILi32ELi128ELi128ELi4ELb0ELb0EN7cutlass10bfloat16_tE19Flash_kernel_traitsILi32ELi128ELi128ELi4ES3_EELb0ELb1ELb0ELb0ELb0ELb1ELb0ELb0EEEvNS_16Flash_fwd_paramsE,(.L_x_726 - _ZN5flash16flash_fwd_kernelI23Flash_fwd_kernel_traitsILi32ELi128ELi128ELi4ELb0ELb0EN7cutlass10bfloat16_tE19Flash_kernel_traitsILi32ELi128ELi128ELi4ES3_EELb0ELb1ELb0ELb0ELb0ELb1ELb0ELb0EEEvNS_16Flash_fwd_paramsE)
        .other          _ZN5flash16flash_fwd_kernelI23Flash_fwd_kernel_traitsILi32ELi128ELi128ELi4ELb0ELb0EN7cutlass10bfloat16_tE19Flash_kernel_traitsILi32ELi128ELi128ELi4ES3_EELb0ELb1ELb0ELb0ELb0ELb1ELb0ELb0EEEvNS_16Flash_fwd_paramsE,@"STO_CUDA_ENTRY STV_DEFAULT"
_ZN5flash16flash_fwd_kernelI23Flash_fwd_kernel_traitsILi32ELi128ELi128ELi4ELb0ELb0EN7cutlass10bfloat16_tE19Flash_kernel_traitsILi32ELi128ELi128ELi4ES3_EELb0ELb1ELb0ELb0ELb0ELb1ELb0ELb0EEEvNS_16Flash_fwd_paramsE:
.text._ZN5flash16flash_fwd_kernelI23Flash_fwd_kernel_traitsILi32ELi128ELi128ELi4ELb0ELb0EN7cutlass10bfloat16_tE19Flash_kernel_traitsILi32ELi128ELi128ELi4ES3_EELb0ELb1ELb0ELb0ELb0ELb1ELb0ELb0EEEvNS_16Flash_fwd_paramsE:
[----:B------:R-:W1:Y:S08]  /*0000*/  LDC R1, c[0x0][0x37c] ;  /* 0x0000df00ff017b82 */ /* 0x000e700000000800 */
[----:B------:R-:W2:Y:S01]  /*0010*/  LDC.64 R2, c[0x0][0x460] ;  /* 0x00011800ff027b82 */ /* 0x000ea20000000a00 */
[----:B------:R-:W3:Y:S01]  /*0020*/  S2R R226, SR_CTAID.Y ;  /* 0x0000000000e27919 */ /* 0x000ee20000002600 */
[----:B------:R-:W4:Y:S01]  /*0030*/  LDCU.64 UR4, c[0x0][0x478] ;  /* 0x00008f00ff0477ac */ /* 0x000f220008000a00 */
[----:B------:R-:W-:-:S02]  /*0040*/  IMAD.MOV.U32 R225, RZ, RZ, -0x1 ;  /* 0xffffffffffe17424 */ /* 0x000fc400078e00ff */
[----:B-1----:R-:W-:Y:S01]  /*0050*/  VIADD R1, R1, 0xffffffc8 ;  /* 0xffffffc801017836 */ /* 0x002fe20000000000 */
[----:B------:R-:W1:Y:S02]  /*0060*/  LDCU.64 UR12, c[0x0][0x358] ;  /* 0x00006b00ff0c77ac */ /* 0x000e640008000a00 */
[----:B------:R-:W3:Y:S01]  /*0070*/  LDC.64 R4, c[0x0][0x460] ;  /* 0x00011800ff047b82 */ /* 0x000ee20000000a00 */
[----:B------:R-:W1:Y:S01]  /*0080*/  LDCU.64 UR6, c[0x0][0x470] ;  /* 0x00008e00ff0677ac */ /* 0x000e620008000a00 */
[----:B----4-:R-:W-:Y:S02]  /*0090*/  ISETP.NE.U32.AND P2, PT, RZ, UR4, PT ;  /* 0x00000004ff007c0c */ /* 0x010fe4000bf45070 */
[C---:B--2---:R-:W-:Y:S02]  /*00a0*/  ISETP.NE.U32.AND P0, PT, R2.reuse, RZ, PT ;  /* 0x000000ff0200720c */ /* 0x044fe40003f05070 */
[----:B------:R-:W-:Y:S02]  /*00b0*/  ISETP.NE.U32.AND P4, PT, R2, RZ, PT ;  /* 0x000000ff0200720c */ /* 0x000fe40003f85070 */
[----:B------:R-:W-:-:S02]  /*00c0*/  ISETP.NE.AND.EX P0, PT, R3, RZ, PT, P0 ;  /* 0x000000ff0300720c */ /* 0x000fc40003f05300 */
[----:B------:R-:W-:Y:S02]  /*00d0*/  ISETP.NE.AND.EX P4, PT, R3, RZ, PT, P4 ;  /* 0x000000ff0300720c */ /* 0x000fe40003f85340 */
[----:B------:R-:W-:Y:S01]  /*00e0*/  ISETP.NE.AND.EX P2, PT, RZ, UR5, PT, P2 ;  /* 0x00000005ff007c0c */ /* 0x000fe2000bf45320 */
[----:B---3--:R-:W-:-:S04]  /*00f0*/  IMAD.WIDE.U32 R4, R226, 0x4, R4 ;  /* 0x00000004e2047825 */ /* 0x008fc800078e0004 */
[----:B------:R-:W-:Y:S01]  /*0100*/  IMAD.SHL.U32 R8, R226, 0x4, RZ ;  /* 0x00000004e2087824 */ /* 0x000fe200078e00ff */
[----:B------:R-:W-:Y:S02]  /*0110*/  SHF.R.U32.HI R2, RZ, 0x1e, R226 ;  /* 0x0000001eff027819 */ /* 0x000fe400000116e2 */
[----:B-1----:R-:W-:Y:S01]  /*0120*/  ISETP.NE.U32.AND P3, PT, RZ, UR6, PT ;  /* 0x00000006ff007c0c */ /* 0x002fe2000bf65070 */
[----:B------:R-:W2:Y:S03]  /*0130*/  @P0 LDG.E R225, desc[UR12][R4.64] ;  /* 0x0000000c04e10981 */ /* 0x000ea6000c1e1900 */
[----:B------:R-:W-:Y:S01]  /*0140*/  ISETP.NE.AND.EX P3, PT, RZ, UR7, PT, P3 ;  /* 0x00000007ff007c0c */ /* 0x000fe2000bf65330 */
[----:B------:R1:W2:Y:S01]  /*0150*/  @P4 LDG.E R10, desc[UR12][R4.64+0x4] ;  /* 0x0000040c040a4981 */ /* 0x0002a2000c1e1900 */
[----:B------:R-:W-:Y:S01]  /*0160*/  @P2 IADD3 R196, P0, PT, R8, UR4, RZ ;  /* 0x0000000408c42c10 */ /* 0x000fe2000ff1e0ff */
[----:B------:R-:W-:Y:S01]  /*0170*/  IMAD.MOV.U32 R0, RZ, RZ, RZ ;  /* 0x000000ffff007224 */ /* 0x000fe200078e00ff */
[----:B------:R-:W3:Y:S02]  /*0180*/  S2R R230, SR_CTAID.X ;  /* 0x0000000000e67919 */ /* 0x000ee40000002500 */
[----:B------:R-:W-:Y:S01]  /*0190*/  @P2 IADD3.X R197, PT, PT, R2, UR5, RZ, P0, !PT ;  /* 0x0000000502c52c10 */ /* 0x000fe200087fe4ff */
[----:B------:R-:W4:Y:S04]  /*01a0*/  @!P4 LDC R154, c[0x0][0x434] ;  /* 0x00010d00ff9acb82 */ /* 0x000f280000000800 */
[----:B------:R-:W5:Y:S04]  /*01b0*/  @P2 LDG.E R196, desc[UR12][R196.64] ;  /* 0x0000000cc4c42981 */ /* 0x000f68000c1e1900 */
[----:B------:R-:W2:Y:S01]  /*01c0*/  @!P2 LDC R7, c[0x0][0x43c] ;  /* 0x00010f00ff07ab82 */ /* 0x000ea20000000800 */
[----:B-1----:R-:W-:-:S04]  /*01d0*/  @P3 IADD3 R4, P1, PT, R8, UR6, RZ ;  /* 0x0000000608043c10 */ /* 0x002fc8000ff3e0ff */
[----:B------:R-:W-:-:S05]  /*01e0*/  @P3 IADD3.X R5, PT, PT, R2, UR7, RZ, P1, !PT ;  /* 0x0000000702053c10 */ /* 0x000fca0008ffe4ff */
[----:B------:R1:W5:Y:S02]  /*01f0*/  @P3 LDG.E R0, desc[UR12][R4.64] ;  /* 0x0000000c04003981 */ /* 0x000364000c1e1900 */
[----:B-1----:R-:W1:Y:S01]  /*0200*/  LDC.64 R4, c[0x0][0x468] ;  /* 0x00011a00ff047b82 */ /* 0x002e620000000a00 */
[----:B------:R-:W3:Y:S01]  /*0210*/  LDCU.U8 UR4, c[0x0][0x532] ;  /* 0x0000a640ff0477ac */ /* 0x000ee20008000000 */
[----:B-1----:R-:W-:-:S05]  /*0220*/  IADD3 R8, P0, PT, R8, R4, RZ ;  /* 0x0000000408087210 */ /* 0x002fca0007f1e0ff */
[----:B------:R-:W-:Y:S01]  /*0230*/  IMAD.X R9, R2, 0x1, R5, P0 ;  /* 0x0000000102097824 */ /* 0x000fe200000e0605 */
[C---:B------:R-:W-:Y:S01]  /*0240*/  ISETP.NE.U32.AND P0, PT, R4.reuse, RZ, PT ;  /* 0x000000ff0400720c */ /* 0x040fe20003f05070 */
[----:B------:R-:W1:Y:S03]  /*0250*/  @!P2 LDC.64 R2, c[0x0][0x488] ;  /* 0x00012200ff02ab82 */ /* 0x000e660000000a00 */
[----:B------:R-:W-:Y:S02]  /*0260*/  ISETP.NE.AND.EX P0, PT, R5, RZ, PT, P0 ;  /* 0x000000ff0500720c */ /* 0x000fe40003f05300 */
[----:B------:R-:W-:Y:S02]  /*0270*/  ISETP.EQ.U32.AND P3, PT, R4, RZ, PT ;  /* 0x000000ff0400720c */ /* 0x000fe40003f62070 */
[----:B---3--:R-:W-:-:S09]  /*0280*/  ISETP.NE.AND P1, PT, RZ, UR4, PT ;  /* 0x00000004ff007c0c */ /* 0x008fd2000bf25270 */
[----:B------:R-:W3:Y:S01]  /*0290*/  @!P0 LDC R4, c[0x0][0x438] ;  /* 0x00010e00ff048b82 */ /* 0x000ee20000000800 */
[----:B------:R-:W-:Y:S01]  /*02a0*/  ISETP.EQ.OR.EX P3, PT, R5, RZ, !P1, P3 ;  /* 0x000000ff0500720c */ /* 0x000fe20004f62730 */
[----:B------:R-:W-:Y:S02]  /*02b0*/  IMAD.MOV.U32 R6, RZ, RZ, -0x1 ;  /* 0xffffffffff067424 */ /* 0x000fe400078e00ff */
[----:B------:R-:W-:-:S10]  /*02c0*/  IMAD.SHL.U32 R228, R230, 0x80, RZ ;  /* 0x00000080e6e47824 */ /* 0x000fd400078e00ff */
[----:B------:R1:W5:Y:S01]  /*02d0*/  @!P3 LDG.E R6, desc[UR12][R8.64] ;  /* 0x0000000c0806b981 */ /* 0x000362000c1e1900 */
[----:B--2---:R-:W-:-:S05]  /*02e0*/  @P4 IMAD.IADD R154, R10, 0x1, -R225 ;  /* 0x000000010a9a4824 */ /* 0x004fca00078e0ae1 */
[----:B----4-:R-:W-:Y:S01]  /*02f0*/  ISETP.GT.AND P3, PT, R154, R228, PT ;  /* 0x000000e49a00720c */ /* 0x010fe20003f64270 */
[----:B-1-3--:R-:W-:-:S12]  /*0300*/  @!P0 BRA `(.L_x_17) ;  /* 0x00000000000c8947 */ /* 0x00afd80003800000 */
[----:B------:R-:W2:Y:S02]  /*0310*/  @P1 LDG.E R4, desc[UR12][R8.64+0x4] ;  /* 0x0000040c08041981 */ /* 0x000ea4000c1e1900 */
[----:B--2--5:R-:W-:-:S06]  /*0320*/  @P1 IADD3 R4, PT, PT, R4, -R6, RZ ;  /* 0x8000000604041210 */ /* 0x024fcc0007ffe0ff */
[----:B------:R1:W5:Y:S02]  /*0330*/  @!P1 LDG.E R4, desc[UR12][R8.64] ;  /* 0x0000000c08049981 */ /* 0x000364000c1e1900 */
.L_x_17:
[----:B------:R-:W-:Y:S05]  /*0340*/  @!P3 EXIT ;  /* 0x000000000000b94d */ /* 0x000fea0003800000 */
[----:B------:R-:W2:Y:S01]  /*0350*/  LDC R153, c[0x0][0x508] ;  /* 0x00014200ff997b82 */ /* 0x000ea20000000800 */
[----:B------:R-:W-:Y:S01]  /*0360*/  @!P2 ISETP.NE.U32.AND P0, PT, R2, RZ, PT ;  /* 0x000000ff0200a20c */ /* 0x000fe20003f05070 */
[----:B-----5:R-:W-:Y:S01]  /*0370*/  @P2 IMAD.IADD R196, R196, 0x1, -R0 ;  /* 0x00000001c4c42824 */ /* 0x020fe200078e0a00 */
[----:B------:R-:W3:Y:S02]  /*0380*/  S2R R24, SR_CTAID.Z ;  /* 0x0000000000187919 */ /* 0x000ee40000002700 */
[----:B------:R-:W-:Y:S01]  /*0390*/  @!P2 ISETP.NE.AND.EX P0, PT, R3, RZ, PT, P0 ;  /* 0x000000ff0300a20c */ /* 0x000fe20003f05300 */
[----:B------:R-:W-:Y:S01]  /*03a0*/  VIADD R3, R230, 0x1 ;  /* 0x00000001e6037836 */ /* 0x000fe20000000000 */
[----:B------:R-:W4:Y:S02]  /*03b0*/  S2R R155, SR_TID.X ;  /* 0x00000000009b7919 */ /* 0x000f240000002100 */
[----:B------:R-:W-:Y:S01]  /*03c0*/  @!P2 SEL R7, R7, RZ, P0 ;  /* 0x000000ff0707a207 */ /* 0x000fe20000000000 */
[----:B------:R-:W-:-:S03]  /*03d0*/  IMAD R3, R3, 0x80, -R154 ;  /* 0x0000008003037824 */ /* 0x000fc600078e0a9a */
[----:B------:R-:W-:-:S05]  /*03e0*/  @!P2 IADD3 R196, PT, PT, R7, R4, -R0 ;  /* 0x0000000407c4a210 */ /* 0x000fca0007ffe800 */
[----:B------:R-:W-:-:S05]  /*03f0*/  VIADD R5, R196, 0x7f ;  /* 0x0000007fc4057836 */ /* 0x000fca0000000000 */
[----:B------:R-:W-:Y:S02]  /*0400*/  SHF.R.S32.HI R4, RZ, 0x1f, R5 ;  /* 0x0000001fff047819 */ /* 0x000fe40000011405 */
[----:B--2---:R-:W-:Y:S02]  /*0410*/  IADD3 R3, PT, PT, R5, R153, R3 ;  /* 0x0000009905037210 */ /* 0x004fe40007ffe003 */
[----:B------:R-:W-:Y:S02]  /*0420*/  LEA.HI R4, R4, R5, RZ, 0x7 ;  /* 0x0000000504047211 */ /* 0x000fe400078f38ff */
[----:B------:R-:W-:Y:S02]  /*0430*/  SHF.R.S32.HI R2, RZ, 0x1f, R3 ;  /* 0x0000001fff027819 */ /* 0x000fe40000011403 */
[----:B------:R-:W-:Y:S02]  /*0440*/  SHF.R.S32.HI R4, RZ, 0x7, R4 ;  /* 0x00000007ff047819 */ /* 0x000fe40000011404 */
[----:B------:R-:W-:-:S04]  /*0450*/  LEA.HI R2, R2, R3, RZ, 0x7 ;  /* 0x0000000302027211 */ /* 0x000fc800078f38ff */
[----:B------:R-:W-:-:S04]  /*0460*/  SHF.R.S32.HI R2, RZ, 0x7, R2 ;  /* 0x00000007ff027819 */ /* 0x000fc80000011402 */
[----:B------:R-:W-:-:S04]  /*0470*/  VIMNMX R165, PT, PT, R4, R2, PT ;  /* 0x0000000204a57248 */ /* 0x000fc80003fe0100 */
[----:B------:R-:W-:-:S13]  /*0480*/  ISETP.GT.AND P0, PT, R165, RZ, PT ;  /* 0x000000ffa500720c */ /* 0x000fda0003f04270 */
[----:B---34-:R-:W-:Y:S05]  /*0490*/  @P0 BRA `(.L_x_18) ;  /* 0x0000000800a00947 */ /* 0x018fea0003800000 */
[----:B------:R-:W-:Y:S01]  /*04a0*/  ISETP.NE.AND P1, PT, R225, -0x1, PT ;  /* 0xffffffffe100780c */ /* 0x000fe20003f25270 */
[----:B------:R-:W2:Y:S08]  /*04b0*/  LDC.U8 R0, c[0x0][0x549] ;  /* 0x00015240ff007b82 */ /* 0x000eb00000000000 */
[----:B-1----:R-:W1:Y:S08]  /*04c0*/  LDC.U8 R8, c[0x0][0x548] ;  /* 0x00015200ff087b82 */ /* 0x002e700000000000 */
[----:B------:R-:W3:Y:S08]  /*04d0*/  @!P1 LDC.64 R6, c[0x0][0x400] ;  /* 0x00010000ff069b82 */ /* 0x000ef00000000a00 */
[----:B------:R-:W4:Y:S01]  /*04e0*/  @P1 LDC.64 R4, c[0x0][0x408] ;  /* 0x00010200ff041b82 */ /* 0x000f220000000a00 */
[----:B--2---:R-:W-:-:S07]  /*04f0*/  ISETP.NE.AND P0, PT, R0, RZ, PT ;  /* 0x000000ff0000720c */ /* 0x004fce0003f05270 */
[----:B------:R-:W2:Y:S01]  /*0500*/  LDC R0, c[0x0][0x434] ;  /* 0x00010d00ff007b82 */ /* 0x000ea20000000800 */
[----:B-1----:R-:W-:Y:S01]  /*0510*/  ISETP.NE.AND P5, PT, R8, RZ, !P0 ;  /* 0x000000ff0800720c */ /* 0x002fe200047a5270 */
[----:B---3--:R-:W-:-:S06]  /*0520*/  @!P1 IMAD.WIDE.U32 R10, R226, R6, RZ ;  /* 0x00000006e20a9225 */ /* 0x008fcc00078e00ff */
[----:B------:R-:W1:Y:S01]  /*0530*/  @P0 LDC.64 R2, c[0x0][0x430] ;  /* 0x00010c00ff020b82 */ /* 0x000e620000000a00 */
[----:B------:R-:W-:Y:S01]  /*0540*/  @!P1 IMAD R7, R226, R7, R11 ;  /* 0x00000007e2079224 */ /* 0x000fe200078e020b */
[----:B------:R-:W-:Y:S01]  /*0550*/  @!P1 MOV R6, R10 ;  /* 0x0000000a00069202 */ /* 0x000fe20000000f00 */
[----:B----4-:R-:W-:-:S05]  /*0560*/  @P1 IMAD.WIDE.U32 R10, R225, R4, RZ ;  /* 0x00000004e10a1225 */ /* 0x010fca00078e00ff */
[----:B------:R-:W3:Y:S01]  /*0570*/  @P0 LDC R4, c[0x0][0x430] ;  /* 0x00010c00ff040b82 */ /* 0x000ee20000000800 */
[----:B------:R-:W-:Y:S01]  /*0580*/  @P1 IMAD R7, R225, R5, R11 ;  /* 0x00000005e1071224 */ /* 0x000fe200078e020b */
[----:B------:R-:W-:Y:S01]  /*0590*/  @P1 MOV R6, R10 ;  /* 0x0000000a00061202 */ /* 0x000fe20000000f00 */
[----:B-1----:R-:W-:Y:S01]  /*05a0*/  @P0 IMAD R3, R2, R3, RZ ;  /* 0x0000000302030224 */ /* 0x002fe200078e02ff */
[----:B------:R-:W-:Y:S01]  /*05b0*/  @P0 MOV R2, 0x1 ;  /* 0x0000000100020802 */ /* 0x000fe20000000f00 */
[----:B--2---:R-:W-:Y:S06]  /*05c0*/  @P0 BRA `(.L_x_19) ;  /* 0x0000000000280947 */ /* 0x004fec0003800000 */
[----:B------:R-:W-:Y:S02]  /*05d0*/  ISETP.NE.AND P0, PT, R8, RZ, PT ;  /* 0x000000ff0800720c */ /* 0x000fe40003f05270 */
[----:B------:R-:W1:Y:S11]  /*05e0*/  LDC R8, c[0x0][0x3e0] ;  /* 0x0000f800ff087b82 */ /* 0x000e760000000800 */
[----:B------:R-:W2:Y:S01]  /*05f0*/  @P0 LDC R3, c[0x0][0x454] ;  /* 0x00011500ff030b82 */ /* 0x000ea20000000800 */
[----:B---3--:R-:W-:-:S02]  /*0600*/  @P0 MOV R4, 0x1 ;  /* 0x0000000100040802 */ /* 0x008fc40000000f00 */
[----:B------:R-:W-:-:S05]  /*0610*/  @!P0 MOV R4, 0x1 ;  /* 0x0000000100048802 */ /* 0x000fca0000000f00 */
[----:B------:R-:W1:Y:S08]  /*0620*/  @P0 LDC R2, c[0x0][0x454] ;  /* 0x00011500ff020b82 */ /* 0x000e700000000800 */
[----:B------:R-:W3:Y:S08]  /*0630*/  @!P0 LDC R5, c[0x0][0x434] ;  /* 0x00010d00ff058b82 */ /* 0x000ef00000000800 */
[----:B------:R-:W4:Y:S01]  /*0640*/  @!P0 LDC R3, c[0x0][0x434] ;  /* 0x00010d00ff038b82 */ /* 0x000f220000000800 */
[----:B-1----:R-:W-:-:S02]  /*0650*/  @P0 IMAD R2, R2, R8, RZ ;  /* 0x0000000802020224 */ /* 0x002fc400078e02ff */
[----:B--23--:R-:W-:-:S07]  /*0660*/  @!P0 IMAD R2, R5, R8, RZ ;  /* 0x0000000805028224 */ /* 0x00cfce00078e02ff */
.L_x_19:
[----:B------:R-:W-:Y:S01]  /*0670*/  IMAD.SHL.U32 R9, R155, 0x8, RZ ;  /* 0x000000089b097824 */ /* 0x000fe200078e00ff */
[----:B------:R-:W1:Y:S01]  /*0680*/  LDCU.64 UR4, c[0x0][0x410] ;  /* 0x00008200ff0477ac */ /* 0x000e620008000a00 */
[----:B------:R-:W-:Y:S01]  /*0690*/  IMAD.IADD R154, R154, 0x1, -R228 ;  /* 0x000000019a9a7824 */ /* 0x000fe200078e0ae4 */
[----:B------:R-:W-:Y:S01]  /*06a0*/  SHF.R.U32.HI R8, RZ, 0x2, R155 ;  /* 0x00000002ff087819 */ /* 0x000fe2000001169b */
[----:B------:R-:W-:Y:S01]  /*06b0*/  IMAD R0, R226, R0, RZ ;  /* 0x00000000e2007224 */ /* 0x000fe200078e02ff */
[----:B------:R-:W-:Y:S01]  /*06c0*/  LOP3.LUT R9, R9, 0x18, RZ, 0xc0, !PT ;  /* 0x0000001809097812 */ /* 0x000fe200078ec0ff */
[----:B----4-:R-:W-:Y:S01]  /*06d0*/  IMAD R3, R24, R3, RZ ;  /* 0x0000000318037224 */ /* 0x010fe200078e02ff */
[C---:B------:R-:W-:Y:S01]  /*06e0*/  ISETP.GE.AND P3, PT, R8.reuse, R154, PT ;  /* 0x0000009a0800720c */ /* 0x040fe20003f66270 */
[C---:B------:R-:W-:Y:S01]  /*06f0*/  VIADD R10, R8.reuse, 0x20 ;  /* 0x00000020080a7836 */ /* 0x040fe20000000000 */
[----:B------:R-:W-:Y:S01]  /*0700*/  IADD3 R12, P4, PT, R9, R6, RZ ;  /* 0x00000006090c7210 */ /* 0x000fe20007f9e0ff */
[----:B------:R-:W-:Y:S01]  /*0710*/  VIADD R5, R8, 0x40 ;  /* 0x0000004008057836 */ /* 0x000fe20000000000 */
[----:B------:R-:W-:Y:S01]  /*0720*/  ISETP.NE.AND P0, PT, R225, -0x1, PT ;  /* 0xffffffffe100780c */ /* 0x000fe20003f05270 */
[----:B------:R-:W-:Y:S01]  /*0730*/  IMAD.MOV.U32 R9, RZ, RZ, RZ ;  /* 0x000000ffff097224 */ /* 0x000fe200078e00ff */
[----:B------:R-:W-:Y:S01]  /*0740*/  LOP3.LUT P6, R155, R155, 0x3, RZ, 0xc0, !PT ;  /* 0x000000039b9b7812 */ /* 0x000fe200078cc0ff */
[----:B------:R-:W-:Y:S01]  /*0750*/  IMAD.X R13, RZ, RZ, R7, P4 ;  /* 0x000000ffff0d7224 */ /* 0x000fe200020e0607 */
[----:B------:R-:W-:Y:S01]  /*0760*/  SEL R225, R0, R225, !P0 ;  /* 0x000000e100e17207 */ /* 0x000fe20004000000 */
[----:B------:R-:W-:Y:S01]  /*0770*/  VIADD R0, R8, 0x60 ;  /* 0x0000006008007836 */ /* 0x000fe20000000000 */
[----:B------:R-:W-:Y:S01]  /*0780*/  ISETP.GE.AND P1, PT, R10, R154, PT ;  /* 0x0000009a0a00720c */ /* 0x000fe20003f26270 */
[----:B------:R-:W-:Y:S01]  /*0790*/  BSSY.RECONVERGENT B0, `(.L_x_20) ;  /* 0x0000018000007945 */ /* 0x000fe20003800200 */
[----:B-1----:R-:W-:Y:S01]  /*07a0*/  IMAD.WIDE.U32 R12, R24, UR4, R12 ;  /* 0x00000004180c7c25 */ /* 0x002fe2000f8e000c */
[----:B------:R-:W-:-:S02]  /*07b0*/  SHF.R.S32.HI R6, RZ, 0x1f, R225 ;  /* 0x0000001fff067819 */ /* 0x000fc400000114e1 */
[----:B------:R-:W-:Y:S01]  /*07c0*/  ISETP.GE.AND P2, PT, R5, R154, PT ;  /* 0x0000009a0500720c */ /* 0x000fe20003f46270 */
[----:B------:R-:W-:Y:S01]  /*07d0*/  IMAD R25, R24, UR5, R13 ;  /* 0x0000000518197c24 */ /* 0x000fe2000f8e020d */
[----:B------:R-:W-:Y:S01]  /*07e0*/  SEL R225, R225, RZ, P5 ;  /* 0x000000ffe1e17207 */ /* 0x000fe20002800000 */
[----:B------:R-:W-:Y:S01]  /*07f0*/  @!P5 IMAD R3, R226, R2, R3 ;  /* 0x00000002e203d224 */ /* 0x000fe200078e0203 */
[----:B------:R-:W-:Y:S01]  /*0800*/  SEL R6, R6, RZ, P5 ;  /* 0x000000ff06067207 */ /* 0x000fe20002800000 */
[----:B------:R-:W-:Y:S01]  /*0810*/  IMAD.WIDE.U32 R230, R230, 0x80, R8 ;  /* 0x00000080e6e67825 */ /* 0x000fe200078e0008 */
[-C--:B------:R-:W-:Y:S02]  /*0820*/  ISETP.GE.OR P6, PT, R8, R154.reuse, P6 ;  /* 0x0000009a0800720c */ /* 0x080fe400037c6670 */
[----:B------:R-:W-:Y:S02]  /*0830*/  ISETP.GE.AND P0, PT, R0, R154, PT ;  /* 0x0000009a0000720c */ /* 0x000fe40003f06270 */
[----:B------:R-:W-:-:S02]  /*0840*/  ISETP.NE.OR P5, PT, R155, RZ, P1 ;  /* 0x000000ff9b00720c */ /* 0x000fc40000fa5670 */
[----:B------:R-:W-:Y:S01]  /*0850*/  ISETP.NE.OR P4, PT, R155, RZ, P2 ;  /* 0x000000ff9b00720c */ /* 0x000fe20001785670 */
[----:B------:R-:W-:-:S12]  /*0860*/  @P3 BRA `(.L_x_21) ;  /* 0x0000000000283947 */ /* 0x000fd80003800000 */
[----:B------:R-:W1:Y:S01]  /*0870*/  LDCU.64 UR4, c[0x0][0x408] ;  /* 0x00008100ff0477ac */ /* 0x000e620008000a00 */
[----:B------:R-:W-:Y:S01]  /*0880*/  MOV R24, R12 ;  /* 0x0000000c00187202 */ /* 0x000fe20000000f00 */
[----:B------:R-:W2:Y:S01]  /*0890*/  LDCU.64 UR6, c[0x0][0x3f0] ;  /* 0x00007e00ff0677ac */ /* 0x000ea20008000a00 */
[----:B-1----:R-:W-:-:S03]  /*08a0*/  IMAD R2, R231, UR4, RZ ;  /* 0x00000004e7027c24 */ /* 0x002fc6000f8e02ff */
[----:B------:R-:W-:-:S04]  /*08b0*/  IMAD.WIDE.U32 R14, R230, UR4, R24 ;  /* 0x00000004e60e7c25 */ /* 0x000fc8000f8e0018 */
[----:B------:R-:W-:Y:S01]  /*08c0*/  IMAD R2, R230, UR5, R2 ;  /* 0x00000005e6027c24 */ /* 0x000fe2000f8e0202 */
[----:B--2---:R-:W-:-:S04]  /*08d0*/  LEA R16, P3, R14, UR6, 0x1 ;  /* 0x000000060e107c11 */ /* 0x004fc8000f8608ff */
[----:B------:R-:W-:-:S04]  /*08e0*/  IADD3 R2, PT, PT, R15, R2, RZ ;  /* 0x000000020f027210 */ /* 0x000fc80007ffe0ff */
[----:B------:R-:W-:-:S05]  /*08f0*/  LEA.HI.X R17, R14, UR7, R2, 0x1, P3 ;  /* 0x000000070e117c11 */ /* 0x000fca00098f0c02 */
[----:B------:R1:W-:Y:S02]  /*0900*/  STG.E.128 desc[UR12][R16.64], RZ ;  /* 0x000000ff10007986 */ /* 0x0003e4000c101d0c */
.L_x_21:
[----:B------:R-:W-:Y:S05]  /*0910*/  BSYNC.RECONVERGENT B0 ;  /* 0x0000000000007941 */ /* 0x000fea0003800200 */
.L_x_20:
[----:B------:R-:W-:Y:S01]  /*0920*/  BSSY.RECONVERGENT B0, `(.L_x_22) ;  /* 0x0000011000007945 */ /* 0x000fe20003800200 */
[----:B------:R-:W-:Y:S01]  /*0930*/  ISETP.NE.OR P3, PT, R155, RZ, P0 ;  /* 0x000000ff9b00720c */ /* 0x000fe20000765670 */
[----:B---3--:R-:W-:Y:S02]  /*0940*/  IMAD R228, R228, R4, RZ ;  /* 0x00000004e4e47224 */ /* 0x008fe400078e02ff */
[----:B------:R-:W-:Y:S10]  /*0950*/  @P1 BRA `(.L_x_23) ;  /* 0x0000000000341947 */ /* 0x000ff40003800000 */
[----:B------:R-:W2:Y:S01]  /*0960*/  LDCU.64 UR6, c[0x0][0x408] ;  /* 0x00008100ff0677ac */ /* 0x000ea20008000a00 */
[----:B------:R-:W-:Y:S01]  /*0970*/  IADD3 R7, P1, PT, R230, 0x20, RZ ;  /* 0x00000020e6077810 */ /* 0x000fe20007f3e0ff */
[----:B------:R-:W-:Y:S01]  /*0980*/  IMAD.MOV.U32 R14, RZ, RZ, R12 ;  /* 0x000000ffff0e7224 */ /* 0x000fe200078e000c */
[----:B------:R-:W-:Y:S01]  /*0990*/  MOV R15, R25 ;  /* 0x00000019000f7202 */ /* 0x000fe20000000f00 */
[----:B------:R-:W1:Y:S02]  /*09a0*/  LDCU.64 UR4, c[0x0][0x3f0] ;  /* 0x00007e00ff0477ac */ /* 0x000e640008000a00 */
[----:B------:R-:W-:-:S04]  /*09b0*/  IMAD.X R2, RZ, RZ, R231, P1 ;  /* 0x000000ffff027224 */ /* 0x000fc800008e06e7 */
[----:B--2---:R-:W-:Y:S02]  /*09c0*/  IMAD R2, R2, UR6, RZ ;  /* 0x0000000602027c24 */ /* 0x004fe4000f8e02ff */
[----:B------:R-:W-:-:S04]  /*09d0*/  IMAD.WIDE.U32 R14, R7, UR6, R14 ;  /* 0x00000006070e7c25 */ /* 0x000fc8000f8e000e */
[----:B------:R-:W-:Y:S01]  /*09e0*/  IMAD R2, R7, UR7, R2 ;  /* 0x0000000707027c24 */ /* 0x000fe2000f8e0202 */
[----:B-1----:R-:W-:-:S04]  /*09f0*/  LEA R16, P1, R14, UR4, 0x1 ;  /* 0x000000040e107c11 */ /* 0x002fc8000f8208ff */
[----:B------:R-:W-:-:S04]  /*0a00*/  IADD3 R2, PT, PT, R15, R2, RZ ;  /* 0x000000020f027210 */ /* 0x000fc80007ffe0ff */
[----:B------:R-:W-:-:S05]  /*0a10*/  LEA.HI.X R17, R14, UR5, R2, 0x1, P1 ;  /* 0x000000050e117c11 */ /* 0x000fca00088f0c02 */
[----:B------:R2:W-:Y:S02]  /*0a20*/  STG.E.128 desc[UR12][R16.64], RZ ;  /* 0x000000ff10007986 */ /* 0x0005e4000c101d0c */
.L_x_23:
[----:B------:R-:W-:Y:S05]  /*0a30*/  BSYNC.RECONVERGENT B0 ;  /* 0x0000000000007941 */ /* 0x000fea0003800200 */
.L_x_22:
[----:B------:R-:W-:Y:S04]  /*0a40*/  BSSY.RECONVERGENT B0, `(.L_x_24) ;  /* 0x000000f000007945 */ /* 0x000fe80003800200 */
[----:B------:R-:W-:Y:S05]  /*0a50*/  @P2 BRA `(.L_x_25) ;  /* 0x0000000000342947 */ /* 0x000fea0003800000 */
[----:B------:R-:W3:Y:S01]  /*0a60*/  LDCU.64 UR6, c[0x0][0x408] ;  /* 0x00008100ff0677ac */ /* 0x000ee20008000a00 */
[----:B------:R-:W-:Y:S01]  /*0a70*/  IADD3 R7, P1, PT, R230, 0x40, RZ ;  /* 0x00000040e6077810 */ /* 0x000fe20007f3e0ff */
[----:B------:R-:W-:Y:S01]  /*0a80*/  IMAD.MOV.U32 R14, RZ, RZ, R12 ;  /* 0x000000ffff0e7224 */ /* 0x000fe200078e000c */
[----:B------:R-:W-:Y:S01]  /*0a90*/  MOV R15, R25 ;  /* 0x00000019000f7202 */ /* 0x000fe20000000f00 */
[----:B------:R-:W1:Y:S02]  /*0aa0*/  LDCU.64 UR4, c[0x0][0x3f0] ;  /* 0x00007e00ff0477ac */ /* 0x000e640008000a00 */
[----:B------:R-:W-:-:S04]  /*0ab0*/  IMAD.X R2, RZ, RZ, R231, P1 ;  /* 0x000000ffff027224 */ /* 0x000fc800008e06e7 */
[----:B---3--:R-:W-:Y:S02]  /*0ac0*/  IMAD R2, R2, UR6, RZ ;  /* 0x0000000602027c24 */ /* 0x008fe4000f8e02ff */
[----:B------:R-:W-:-:S04]  /*0ad0*/  IMAD.WIDE.U32 R14, R7, UR6, R14 ;  /* 0x00000006070e7c25 */ /* 0x000fc8000f8e000e */
[----:B------:R-:W-:Y:S01]  /*0ae0*/  IMAD R2, R7, UR7, R2 ;  /* 0x0000000707027c24 */ /* 0x000fe2000f8e0202 */
[----:B-12---:R-:W-:-:S04]  /*0af0*/  LEA R16, P1, R14, UR4, 0x1 ;  /* 0x000000040e107c11 */ /* 0x006fc8000f8208ff */
[----:B------:R-:W-:-:S04]  /*0b00*/  IADD3 R2, PT, PT, R15, R2, RZ ;  /* 0x000000020f027210 */ /* 0x000fc80007ffe0ff */
[----:B------:R-:W-:-:S05]  /*0b10*/  LEA.HI.X R17, R14, UR5, R2, 0x1, P1 ;  /* 0x000000050e117c11 */ /* 0x000fca00088f0c02 */
[----:B------:R3:W-:Y:S02]  /*0b20*/  STG.E.128 desc[UR12][R16.64], RZ ;  /* 0x000000ff10007986 */ /* 0x0007e4000c101d0c */
.L_x_25:
[----:B------:R-:W-:Y:S05]  /*0b30*/  BSYNC.RECONVERGENT B0 ;  /* 0x0000000000007941 */ /* 0x000fea0003800200 */
.L_x_24:
[----:B------:R-:W-:Y:S01]  /*0b40*/  BSSY.RECONVERGENT B0, `(.L_x_26) ;  /* 0x0000011000007945 */ /* 0x000fe20003800200 */
[--C-:B------:R-:W-:Y:S02]  /*0b50*/  IADD3 R225, P2, P1, R228, R225, R3.reuse ;  /* 0x000000e1e4e17210 */ /* 0x100fe4000795e003 */
[----:B------:R-:W-:Y:S02]  /*0b60*/  SHF.R.S32.HI R228, RZ, 0x1f, R228 ;  /* 0x0000001fffe47819 */ /* 0x000fe400000114e4 */
[----:B------:R-:W-:Y:S01]  /*0b70*/  SHF.R.S32.HI R3, RZ, 0x1f, R3 ;  /* 0x0000001fff037819 */ /* 0x000fe20000011403 */
[----:B------:R-:W-:Y:S05]  /*0b80*/  @P0 BRA `(.L_x_27) ;  /* 0x0000000000300947 */ /* 0x000fea0003800000 */
[----:B------:R-:W4:Y:S01]  /*0b90*/  LDCU.64 UR6, c[0x0][0x408] ;  /* 0x00008100ff0677ac */ /* 0x000f220008000a00 */
[----:B------:R-:W-:Y:S02]  /*0ba0*/  IADD3 R2, P0, PT, R230, 0x60, RZ ;  /* 0x00000060e6027810 */ /* 0x000fe40007f1e0ff */
[----:B------:R-:W-:Y:S01]  /*0bb0*/  MOV R13, R25 ;  /* 0x00000019000d7202 */ /* 0x000fe20000000f00 */
[----:B------:R-:W5:Y:S01]  /*0bc0*/  LDCU.64 UR4, c[0x0][0x3f0] ;  /* 0x00007e00ff0477ac */ /* 0x000f620008000a00 */
[----:B------:R-:W-:-:S05]  /*0bd0*/  IADD3.X R7, PT, PT, RZ, R231, RZ, P0, !PT ;  /* 0x000000e7ff077210 */ /* 0x000fca00007fe4ff */
[----:B----4-:R-:W-:Y:S02]  /*0be0*/  IMAD R7, R7, UR6, RZ ;  /* 0x0000000607077c24 */ /* 0x010fe4000f8e02ff */
[----:B------:R-:W-:-:S04]  /*0bf0*/  IMAD.WIDE.U32 R12, R2, UR6, R12 ;  /* 0x00000006020c7c25 */ /* 0x000fc8000f8e000c */
[----:B------:R-:W-:Y:S01]  /*0c00*/  IMAD R7, R2, UR7, R7 ;  /* 0x0000000702077c24 */ /* 0x000fe2000f8e0207 */
[----:B-----5:R-:W-:-:S04]  /*0c10*/  LEA R14, P0, R12, UR4, 0x1 ;  /* 0x000000040c0e7c11 */ /* 0x020fc8000f8008ff */
[----:B------:R-:W-:-:S04]  /*0c20*/  IADD3 R7, PT, PT, R13, R7, RZ ;  /* 0x000000070d077210 */ /* 0x000fc80007ffe0ff */
[----:B------:R-:W-:-:S05]  /*0c30*/  LEA.HI.X R15, R12, UR5, R7, 0x1, P0 ;  /* 0x000000050c0f7c11 */ /* 0x000fca00080f0c07 */
[----:B------:R4:W-:Y:S02]  /*0c40*/  STG.E.128 desc[UR12][R14.64], RZ ;  /* 0x000000ff0e007986 */ /* 0x0009e4000c101d0c */
.L_x_27:
[----:B------:R-:W-:Y:S05]  /*0c50*/  BSYNC.RECONVERGENT B0 ;  /* 0x0000000000007941 */ /* 0x000fea0003800200 */
.L_x_26:
[----:B------:R-:W-:Y:S01]  /*0c60*/  BSSY.RECONVERGENT B0, `(.L_x_28) ;  /* 0x000000b000007945 */ /* 0x000fe20003800200 */
[----:B------:R-:W-:-:S03]  /*0c70*/  IADD3.X R3, PT, PT, R228, R6, R3, P2, P1 ;  /* 0x00000006e4037210 */ /* 0x000fc600017e2403 */
[----:B------:R-:W-:Y:S05]  /*0c80*/  @P6 BRA `(.L_x_29) ;  /* 0x0000000000206947 */ /* 0x000fea0003800000 */
[----:B------:R-:W5:Y:S01]  /*0c90*/  LDCU.64 UR4, c[0x0][0x420] ;  /* 0x00008400ff0477ac */ /* 0x000f620008000a00 */
[----:B------:R-:W-:-:S05]  /*0ca0*/  IMAD R2, R8, R4, RZ ;  /* 0x0000000408027224 */ /* 0x000fca00078e02ff */
[----:B------:R-:W-:-:S04]  /*0cb0*/  IADD3 R6, P0, PT, R2, R225, RZ ;  /* 0x000000e102067210 */ /* 0x000fc80007f1e0ff */
[----:B------:R-:W-:Y:S02]  /*0cc0*/  LEA.HI.X.SX32 R2, R2, R3, 0x1, P0 ;  /* 0x0000000302027211 */ /* 0x000fe400000f0eff */
[----:B-----5:R-:W-:-:S04]  /*0cd0*/  LEA R8, P0, R6, UR4, 0x2 ;  /* 0x0000000406087c11 */ /* 0x020fc8000f8010ff */
[----:B------:R-:W-:Y:S01]  /*0ce0*/  LEA.HI.X R9, R6, UR5, R2, 0x2, P0 ;  /* 0x0000000506097c11 */ /* 0x000fe200080f1402 */
[----:B------:R-:W-:-:S05]  /*0cf0*/  IMAD.MOV.U32 R2, RZ, RZ, 0x7f800000 ;  /* 0x7f800000ff027424 */ /* 0x000fca00078e00ff */
[----:B------:R1:W-:Y:S03]  /*0d00*/  STG.E desc[UR12][R8.64], R2 ;  /* 0x0000000208007986 */ /* 0x0003e6000c10190c */
.L_x_29:
[----:B------:R-:W-:Y:S05]  /*0d10*/  BSYNC.RECONVERGENT B0 ;  /* 0x0000000000007941 */ /* 0x000fea0003800200 */
.L_x_28:
[----:B------:R-:W-:Y:S04]  /*0d20*/  BSSY.RECONVERGENT B0, `(.L_x_30) ;  /* 0x000000a000007945 */ /* 0x000fe80003800200 */
[----:B------:R-:W-:Y:S05]  /*0d30*/  @P5 BRA `(.L_x_31) ;  /* 0x0000000000205947 */ /* 0x000fea0003800000 */
[----:B------:R-:W5:Y:S01]  /*0d40*/  LDCU.64 UR4, c[0x0][0x420] ;  /* 0x00008400ff0477ac */ /* 0x000f620008000a00 */
[----:B-1----:R-:W-:-:S05]  /*0d50*/  IMAD R2, R10, R4, RZ ;  /* 0x000000040a027224 */ /* 0x002fca00078e02ff */
[----:B------:R-:W-:-:S04]  /*0d60*/  IADD3 R6, P0, PT, R2, R225, RZ ;  /* 0x000000e102067210 */ /* 0x000fc80007f1e0ff */
[----:B------:R-:W-:Y:S02]  /*0d70*/  LEA.HI.X.SX32 R2, R2, R3, 0x1, P0 ;  /* 0x0000000302027211 */ /* 0x000fe400000f0eff */
[----:B-----5:R-:W-:-:S04]  /*0d80*/  LEA R8, P0, R6, UR4, 0x2 ;  /* 0x0000000406087c11 */ /* 0x020fc8000f8010ff */
[----:B------:R-:W-:Y:S01]  /*0d90*/  LEA.HI.X R9, R6, UR5, R2, 0x2, P0 ;  /* 0x0000000506097c11 */ /* 0x000fe200080f1402 */
[----:B------:R-:W-:-:S05]  /*0da0*/  IMAD.MOV.U32 R2, RZ, RZ, 0x7f800000 ;  /* 0x7f800000ff027424 */ /* 0x000fca00078e00ff */
[----:B------:R1:W-:Y:S03]  /*0db0*/  STG.E desc[UR12][R8.64], R2 ;  /* 0x0000000208007986 */ /* 0x0003e6000c10190c */
.L_x_31:
[----:B------:R-:W-:Y:S05]  /*0dc0*/  BSYNC.RECONVERGENT B0 ;  /* 0x0000000000007941 */ /* 0x000fea0003800200 */
.L_x_30:
        /* <DEDUP_REMOVED lines=10> */
.L_x_33:
[----:B------:R-:W-:Y:S05]  /*0e70*/  BSYNC.RECONVERGENT B0 ;  /* 0x0000000000007941 */ /* 0x000fea0003800200 */
.L_x_32:
[----:B------:R-:W-:Y:S05]  /*0e80*/  @P3 EXIT ;  /* 0x000000000000394d */ /* 0x000fea0003800000 */
[----:B------:R-:W1:Y:S01]  /*0e90*/  LDCU.64 UR4, c[0x0][0x420] ;  /* 0x00008400ff0477ac */ /* 0x000e620008000a00 */
[----:B------:R-:W-:-:S05]  /*0ea0*/  IMAD R0, R0, R4, RZ ;  /* 0x0000000400007224 */ /* 0x000fca00078e02ff */
[----:B------:R-:W-:-:S04]  /*0eb0*/  IADD3 R225, P0, PT, R0, R225, RZ ;  /* 0x000000e100e17210 */ /* 0x000fc80007f1e0ff */
[----:B------:R-:W-:Y:S02]  /*0ec0*/  LEA.HI.X.SX32 R0, R0, R3, 0x1, P0 ;  /* 0x0000000300007211 */ /* 0x000fe400000f0eff */
[----:B-1----:R-:W-:-:S04]  /*0ed0*/  LEA R2, P0, R225, UR4, 0x2 ;  /* 0x00000004e1027c11 */ /* 0x002fc8000f8010ff */
[----:B------:R-:W-:Y:S01]  /*0ee0*/  LEA.HI.X R3, R225, UR5, R0, 0x2, P0 ;  /* 0x00000005e1037c11 */ /* 0x000fe200080f1400 */
[----:B------:R-:W-:-:S05]  /*0ef0*/  IMAD.MOV.U32 R0, RZ, RZ, 0x7f800000 ;  /* 0x7f800000ff007424 */ /* 0x000fca00078e00ff */
[----:B------:R-:W-:Y:S01]  /*0f00*/  STG.E desc[UR12][R2.64], R0 ;  /* 0x0000000002007986 */ /* 0x000fe2000c10190c */
[----:B------:R-:W-:Y:S05]  /*0f10*/  EXIT ;  /* 0x000000000000794d */ /* 0x000fea0003800000 */
.L_x_18:
[----:B------:R-:W-:Y:S02]  /*0f20*/  ISETP.NE.AND P0, PT, R225, -0x1, PT ;  /* 0xffffffffe100780c */ /* 0x000fe40003f05270 */
[----:B------:R-:W-:-:S11]  /*0f30*/  ISETP.NE.AND P2, PT, R6, -0x1, PT ;  /* 0xffffffff0600780c */ /* 0x000fd60003f45270 */
[----:B------:R-:W2:Y:S08]  /*0f40*/  @!P0 LDC.64 R4, c[0x0][0x398] ;  /* 0x0000e600ff048b82 */ /* 0x000eb00000000a00 */
[----:B------:R-:W1:Y:S01]  /*0f50*/  @P0 LDC.64 R2, c[0x0][0x3b0] ;  /* 0x0000ec00ff020b82 */ /* 0x000e620000000a00 */
[----:B--2---:R-:W-:-:S04]  /*0f60*/  @!P0 IMAD.WIDE.U32 R14, R226, R4, RZ ;  /* 0x00000004e20e8225 */ /* 0x004fc800078e00ff */
[----:B-1----:R-:W-:-:S04]  /*0f70*/  @P0 IMAD.WIDE.U32 R8, R225, R2, RZ ;  /* 0x00000002e1080225 */ /* 0x002fc800078e00ff */
[----:B------:R-:W-:Y:S01]  /*0f80*/  @!P0 IMAD R2, R226, R5, R15 ;  /* 0x00000005e2028224 */ /* 0x000fe200078e020f */
[----:B------:R-:W-:Y:S01]  /*0f90*/  @P0 MOV R14, R8 ;  /* 0x00000008000e0202 */ /* 0x000fe20000000f00 */
[----:B------:R-:W-:Y:S01]  /*0fa0*/  @P0 IMAD R2, R225, R3, R9 ;  /* 0x00000003e1020224 */ /* 0x000fe200078e0209 */
[----:B------:R-:W-:Y:S06]  /*0fb0*/  @P2 BRA `(.L_x_34) ;  /* 0x0000000000302947 */ /* 0x000fec0003800000 */
[----:B------:R-:W1:Y:S01]  /*0fc0*/  LDCU.64 UR4, c[0x0][0x3b8] ;  /* 0x00007700ff0477ac */ /* 0x000e620008000a00 */
[----:B------:R-:W-:Y:S01]  /*0fd0*/  SHF.R.S32.HI R3, RZ, 0x1f, R0 ;  /* 0x0000001fff037819 */ /* 0x000fe20000011400 */
[----:B------:R-:W2:Y:S01]  /*0fe0*/  LDCU.64 UR6, c[0x0][0x3a0] ;  /* 0x00007400ff0677ac */ /* 0x000ea20008000a00 */
[----:B-1----:R-:W-:Y:S02]  /*0ff0*/  MOV R168, UR4 ;  /* 0x0000000400a87c02 */ /* 0x002fe40008000f00 */
[----:B------:R-:W-:-:S03]  /*1000*/  MOV R169, UR5 ;  /* 0x0000000500a97c02 */ /* 0x000fc60008000f00 */
[-C--:B------:R-:W-:Y:S02]  /*1010*/  IMAD R3, R3, R168.reuse, RZ ;  /* 0x000000a803037224 */ /* 0x080fe400078e02ff */
[----:B------:R-:W-:-:S04]  /*1020*/  IMAD.WIDE.U32 R4, R0, R168, RZ ;  /* 0x000000a800047225 */ /* 0x000fc800078e00ff */
[----:B------:R-:W-:-:S05]  /*1030*/  IMAD R3, R0, R169, R3 ;  /* 0x000000a900037224 */ /* 0x000fca00078e0203 */
[----:B------:R-:W-:-:S03]  /*1040*/  IADD3 R5, PT, PT, R5, R3, RZ ;  /* 0x0000000305057210 */ /* 0x000fc60007ffe0ff */
[----:B--2---:R-:W-:-:S04]  /*1050*/  IMAD.WIDE.U32 R10, R226, UR6, R4 ;  /* 0x00000006e20a7c25 */ /* 0x004fc8000f8e0004 */
[----:B------:R-:W-:Y:S01]  /*1060*/  IMAD R3, R226, UR7, R11 ;  /* 0x00000007e2037c24 */ /* 0x000fe2000f8e020b */
[----:B------:R-:W-:Y:S06]  /*1070*/  BRA `(.L_x_35) ;  /* 0x0000000000147947 */ /* 0x000fec0003800000 */
.L_x_34:
[----:B------:R-:W1:Y:S01]  /*1080*/  LDC.64 R168, c[0x0][0x3b8] ;  /* 0x0000ee00ffa87b82 */ /* 0x000e620000000a00 */
[----:B------:R-:W-:-:S05]  /*1090*/  IADD3 R10, PT, PT, R0, R6, RZ ;  /* 0x00000006000a7210 */ /* 0x000fca0007ffe0ff */
[C---:B-1----:R-:W-:Y:S02]  /*10a0*/  IMAD R3, R10.reuse, R169, RZ ;  /* 0x000000a90a037224 */ /* 0x042fe400078e02ff */
[----:B------:R-:W-:-:S05]  /*10b0*/  IMAD.WIDE.U32 R10, R10, R168, RZ ;  /* 0x000000a80a0a7225 */ /* 0x000fca00078e00ff */
[----:B------:R-:W-:Y:S02]  /*10c0*/  IADD3 R3, PT, PT, R11, R3, RZ ;  /* 0x000000030b037210 */ /* 0x000fe40007ffe0ff */
.L_x_35:
[----:B------:R-:W1:Y:S02]  /*10d0*/  LDC R4, c[0x0][0x3e8] ;  /* 0x0000fa00ff047b82 */ /* 0x000e640000000800 */
[----:B-1----:R-:W-:-:S04]  /*10e0*/  IABS R8, R4 ;  /* 0x0000000400087213 */ /* 0x002fc80000000000 */
[----:B------:R-:W1:Y:S08]  /*10f0*/  I2F.RP R12, R8 ;  /* 0x00000008000c7306 */ /* 0x000e700000209400 */
[----:B-1----:R-:W1:Y:S02]  /*1100*/  MUFU.RCP R12, R12 ;  /* 0x0000000c000c7308 */ /* 0x002e640000001000 */
[----:B-1----:R-:W-:-:S06]  /*1110*/  VIADD R12, R12, 0xffffffe ;  /* 0x0ffffffe0c0c7836 */ /* 0x002fcc0000000000 */
[----:B------:R-:W1:Y:S02]  /*1120*/  F2I.FTZ.U32.TRUNC.NTZ R13, R12 ;  /* 0x0000000c000d7305 */ /* 0x000e64000021f000 */
[----:B-1----:R-:W-:Y:S01]  /*1130*/  IMAD.MOV R5, RZ, RZ, -R13 ;  /* 0x000000ffff057224 */ /* 0x002fe200078e0a0d */
[----:B------:R-:W-:-:S03]  /*1140*/  MOV R12, RZ ;  /* 0x000000ff000c7202 */ /* 0x000fc60000000f00 */
[----:B------:R-:W-:Y:S01]  /*1150*/  IMAD R7, R5, R8, RZ ;  /* 0x0000000805077224 */ /* 0x000fe200078e02ff */
[----:B------:R-:W-:-:S03]  /*1160*/  IABS R5, R24 ;  /* 0x0000001800057213 */ /* 0x000fc60000000000 */
[----:B------:R-:W-:-:S04]  /*1170*/  IMAD.HI.U32 R12, R13, R7, R12 ;  /* 0x000000070d0c7227 */ /* 0x000fc800078e000c */
[----:B------:R-:W-:-:S04]  /*1180*/  IMAD.MOV.U32 R7, RZ, RZ, R5 ;  /* 0x000000ffff077224 */ /* 0x000fc800078e0005 */
[----:B------:R-:W-:-:S05]  /*1190*/  IMAD.HI.U32 R26, R12, R7, RZ ;  /* 0x000000070c1a7227 */ /* 0x000fca00078e00ff */
[----:B------:R-:W-:-:S05]  /*11a0*/  IADD3 R5, PT, PT, -R26, RZ, RZ ;  /* 0x000000ff1a057210 */ /* 0x000fca0007ffe1ff */
[----:B------:R-:W-:-:S05]  /*11b0*/  IMAD R5, R8, R5, R7 ;  /* 0x0000000508057224 */ /* 0x000fca00078e0207 */
[----:B------:R-:W-:-:S13]  /*11c0*/  ISETP.GT.U32.AND P1, PT, R8, R5, PT ;  /* 0x000000050800720c */ /* 0x000fda0003f24070 */
[----:B------:R-:W-:Y:S01]  /*11d0*/  @!P1 IMAD.IADD R5, R5, 0x1, -R8 ;  /* 0x0000000105059824 */ /* 0x000fe200078e0a08 */
[----:B------:R-:W-:Y:S02]  /*11e0*/  @!P1 IADD3 R26, PT, PT, R26, 0x1, RZ ;  /* 0x000000011a1a9810 */ /* 0x000fe40007ffe0ff */
[----:B------:R-:W-:Y:S02]  /*11f0*/  ISETP.NE.AND P1, PT, R4, RZ, PT ;  /* 0x000000ff0400720c */ /* 0x000fe40003f25270 */
[----:B------:R-:W-:Y:S02]  /*1200*/  ISETP.GE.U32.AND P3, PT, R5, R8, PT ;  /* 0x000000080500720c */ /* 0x000fe40003f66070 */
[----:B------:R-:W-:-:S04]  /*1210*/  LOP3.LUT R5, R24, R4, RZ, 0x3c, !PT ;  /* 0x0000000418057212 */ /* 0x000fc800078e3cff */
[----:B------:R-:W-:-:S07]  /*1220*/  ISETP.GE.AND P0, PT, R5, RZ, PT ;  /* 0x000000ff0500720c */ /* 0x000fce0003f06270 */
[----:B------:R-:W-:-:S06]  /*1230*/  @P3 VIADD R26, R26, 0x1 ;  /* 0x000000011a1a3836 */ /* 0x000fcc0000000000 */
[----:B------:R-:W-:Y:S02]  /*1240*/  @!P0 IADD3 R26, PT, PT, -R26, RZ, RZ ;  /* 0x000000ff1a1a8210 */ /* 0x000fe40007ffe1ff */
[----:B------:R-:W-:Y:S01]  /*1250*/  @!P1 LOP3.LUT R26, RZ, R4, RZ, 0x33, !PT ;  /* 0x00000004ff1a9212 */ /* 0x000fe200078e33ff */
        /* <DEDUP_REMOVED lines=9> */
[----:B------:R-:W-:Y:S02]  /*12f0*/  IADD3 R5, PT, PT, R7, R4, RZ ;  /* 0x0000000407057210 */ /* 0x000fe40007ffe0ff */
[----:B------:R-:W-:-:S05]  /*1300*/  MOV R4, R6 ;  /* 0x0000000600047202 */ /* 0x000fca0000000f00 */
[----:B--2---:R-:W-:-:S04]  /*1310*/  IMAD.WIDE.U32 R8, R226, UR6, R4 ;  /* 0x00000006e2087c25 */ /* 0x004fc8000f8e0004 */
[----:B------:R-:W-:Y:S01]  /*1320*/  IMAD R4, R226, UR7, R9 ;  /* 0x00000007e2047c24 */ /* 0x000fe2000f8e0209 */
[----:B------:R-:W-:Y:S06]  /*1330*/  BRA `(.L_x_37) ;  /* 0x0000000000147947 */ /* 0x000fec0003800000 */
.L_x_36:
[----:B------:R-:W1:Y:S01]  /*1340*/  LDC.64 R166, c[0x0][0x3c0] ;  /* 0x0000f000ffa67b82 */ /* 0x000e620000000a00 */
[----:B------:R-:W-:-:S05]  /*1350*/  IADD3 R0, PT, PT, R0, R6, RZ ;  /* 0x0000000600007210 */ /* 0x000fca0007ffe0ff */
[C---:B-1----:R-:W-:Y:S02]  /*1360*/  IMAD R4, R0.reuse, R167, RZ ;  /* 0x000000a700047224 */ /* 0x042fe400078e02ff */
[----:B------:R-:W-:-:S05]  /*1370*/  IMAD.WIDE.U32 R8, R0, R166, RZ ;  /* 0x000000a600087225 */ /* 0x000fca00078e00ff */
[----:B------:R-:W-:-:S07]  /*1380*/  IADD3 R4, PT, PT, R9, R4, RZ ;  /* 0x0000000409047210 */ /* 0x000fce0007ffe0ff */
.L_x_37:
[----:B------:R-:W-:Y:S01]  /*1390*/  IMAD.SHL.U32 R227, R155, 0x8, RZ ;  /* 0x000000089be37824 */ /* 0x000fe200078e00ff */
[----:B------:R-:W-:Y:S01]  /*13a0*/  SHF.R.U32.HI R232, RZ, 0x2, R155 ;  /* 0x00000002ffe87819 */ /* 0x000fe2000001169b */
[----:B------:R-:W-:Y:S01]  /*13b0*/  IMAD.IADD R219, R154, 0x1, -R228 ;  /* 0x000000019adb7824 */ /* 0x000fe200078e0ae4 */
[----:B------:R-:W1:Y:S01]  /*13c0*/  LDCU.64 UR8, c[0x0][0x3c8] ;  /* 0x00007900ff0877ac */ /* 0x000e620008000a00 */
[----:B------:R-:W-:Y:S01]  /*13d0*/  IMAD.MOV.U32 R233, RZ, RZ, RZ ;  /* 0x000000ffffe97224 */ /* 0x000fe200078e00ff */
[----:B------:R-:W-:Y:S01]  /*13e0*/  LOP3.LUT R220, R227, 0x18, RZ, 0xc0, !PT ;  /* 0x00000018e3dc7812 */ /* 0x000fe200078ec0ff */
[C---:B------:R-:W-:Y:S01]  /*13f0*/  VIADD R218, R232.reuse, 0x20 ;  /* 0x00000020e8da7836 */ /* 0x040fe20000000000 */
[-C--:B------:R-:W-:Y:S01]  /*1400*/  ISETP.GE.AND P6, PT, R232, R219.reuse, PT ;  /* 0x000000dbe800720c */ /* 0x080fe20003fc6270 */
[----:B------:R-:W2:Y:S01]  /*1410*/  LDCU.128 UR4, c[0x0][0x3d0] ;  /* 0x00007a00ff0477ac */ /* 0x000ea20008000c00 */
[----:B------:R-:W-:Y:S01]  /*1420*/  IADD3 R10, P2, PT, R220, R10, RZ ;  /* 0x0000000adc0a7210 */ /* 0x000fe20007f5e0ff */
[----:B------:R-:W-:Y:S01]  /*1430*/  VIADD R217, R232, 0x40 ;  /* 0x00000040e8d97836 */ /* 0x000fe20000000000 */
[----:B------:R-:W-:Y:S01]  /*1440*/  IADD3 R8, P1, PT, R220, R8, RZ ;  /* 0x00000008dc087210 */ /* 0x000fe20007f3e0ff */
[----:B------:R-:W-:Y:S01]  /*1450*/  VIADD R216, R232, 0x60 ;  /* 0x00000060e8d87836 */ /* 0x000fe20000000000 */
[----:B------:R-:W-:Y:S01]  /*1460*/  IADD3 R14, P0, PT, R220, R14, RZ ;  /* 0x0000000edc0e7210 */ /* 0x000fe20007f1e0ff */
[----:B------:R-:W-:Y:S01]  /*1470*/  IMAD.X R11, RZ, RZ, R3, P2 ;  /* 0x000000ffff0b7224 */ /* 0x000fe200010e0603 */
[-C--:B------:R-:W-:Y:S01]  /*1480*/  ISETP.GE.AND P2, PT, R218, R219.reuse, PT ;  /* 0x000000dbda00720c */ /* 0x080fe20003f46270 */
[----:B------:R-:W-:Y:S01]  /*1490*/  IMAD.X R9, RZ, RZ, R4, P1 ;  /* 0x000000ffff097224 */ /* 0x000fe200008e0604 */
[-C--:B------:R-:W-:Y:S01]  /*14a0*/  ISETP.GE.AND P5, PT, R217, R219.reuse, PT ;  /* 0x000000dbd900720c */ /* 0x080fe20003fa6270 */
[----:B------:R-:W-:Y:S01]  /*14b0*/  IMAD.X R15, RZ, RZ, R2, P0 ;  /* 0x000000ffff0f7224 */ /* 0x000fe200000e0602 */
[----:B------:R-:W-:Y:S01]  /*14c0*/  ISETP.GE.AND P4, PT, R216, R219, PT ;  /* 0x000000dbd800720c */ /* 0x000fe20003f86270 */
[----:B------:R-:W3:Y:S01]  /*14d0*/  @!P6 LDC.64 R6, c[0x0][0x3b0] ;  /* 0x0000ec00ff06eb82 */ /* 0x000ee20000000a00 */
[----:B------:R-:W-:Y:S01]  /*14e0*/  LOP3.LUT R0, R227, 0xd8, RZ, 0xc0, !PT ;  /* 0x000000d8e3007812 */ /* 0x000fe200078ec0ff */
[----:B-1----:R-:W-:Y:S01]  /*14f0*/  IMAD.WIDE.U32 R14, R24, UR8, R14 ;  /* 0x00000008180e7c25 */ /* 0x002fe2000f8e000e */
[----:B------:R-:W-:Y:S01]  /*1500*/  SHF.R.S32.HI R221, RZ, 0x1f, R26 ;  /* 0x0000001fffdd7819 */ /* 0x000fe2000001141a */
[----:B------:R-:W1:Y:S01]  /*1510*/  LDCU.64 UR10, c[0x0][0x388] ;  /* 0x00007100ff0a77ac */ /* 0x000e620008000a00 */
[----:B------:R-:W-:Y:S01]  /*1520*/  LOP3.LUT R0, R0, 0x18, R155, 0x78, !PT ;  /* 0x0000001800007812 */ /* 0x000fe200078e789b */
[----:B------:R-:W-:Y:S01]  /*1530*/  IMAD.WIDE.U32 R10, R232, R168, R10 ;  /* 0x000000a8e80a7225 */ /* 0x000fe200078e000a */
[----:B------:R-:W-:Y:S01]  /*1540*/  SHF.R.U32.HI R156, RZ, 0x1, R155 ;  /* 0x00000001ff9c7819 */ /* 0x000fe2000001169b */
[----:B------:R-:W4:Y:S01]  /*1550*/  @!P6 LDC.64 R4, c[0x0][0x380] ;  /* 0x0000e000ff04eb82 */ /* 0x000f220000000a00 */
[----:B------:R-:W-:Y:S01]  /*1560*/  LOP3.LUT R227, R0, 0x1f20, R227, 0xf8, !PT ;  /* 0x00001f2000e37812 */ /* 0x000fe200078ef8e3 */
[----:B------:R-:W-:-:S04]  /*1570*/  IMAD.WIDE.U32 R8, R232, R166, R8 ;  /* 0x000000a6e8087225 */ /* 0x000fc800078e0008 */
[----:B------:R-:W-:Y:S02]  /*1580*/  IMAD.WIDE.U32 R230, R230, 0x80, R232 ;  /* 0x00000080e6e67825 */ /* 0x000fe400078e00e8 */
[----:B------:R-:W5:Y:S02]  /*1590*/  @!P2 LDC.64 R2, c[0x0][0x3b0] ;  /* 0x0000ec00ff02ab82 */ /* 0x000f640000000a00 */
[----:B------:R-:W-:Y:S01]  /*15a0*/  IMAD R25, R24, UR9, R15 ;  /* 0x0000000918197c24 */ /* 0x000fe2000f8e020f */
[----:B------:R-:W4:Y:S01]  /*15b0*/  LDCU.64 UR8, c[0x0][0x390] ;  /* 0x00007200ff0877ac */ /* 0x000f220008000a00 */
[----:B------:R-:W-:Y:S01]  /*15c0*/  IMAD.MOV.U32 R22, RZ, RZ, R10 ;  /* 0x000000ffff167224 */ /* 0x000fe200078e000a */
[----:B------:R-:W-:Y:S01]  /*15d0*/  @!P2 IADD3 R0, P0, PT, R230, 0x20, RZ ;  /* 0x00000020e600a810 */ /* 0x000fe20007f1e0ff */
[----:B------:R-:W-:Y:S02]  /*15e0*/  IMAD R23, R232, R169, R11 ;  /* 0x000000a9e8177224 */ /* 0x000fe400078e020b */
[----:B------:R-:W1:Y:S01]  /*15f0*/  S2UR UR14, SR_CgaCtaId ;  /* 0x00000000000e79c3 */ /* 0x000e620000008800 */
[----:B------:R-:W-:-:S02]  /*1600*/  IMAD.MOV.U32 R10, RZ, RZ, R8 ;  /* 0x000000ffff0a7224 */ /* 0x000fc400078e0008 */
[C---:B--2---:R-:W-:Y:S02]  /*1610*/  IMAD R223, R221.reuse, UR4, RZ ;  /* 0x00000004dddf7c24 */ /* 0x044fe4000f8e02ff */
[----:B------:R-:W-:Y:S02]  /*1620*/  IMAD R11, R232, R167, R9 ;  /* 0x000000a7e80b7224 */ /* 0x000fe400078e0209 */
[----:B------:R-:W-:Y:S01]  /*1630*/  @!P6 IMAD.MOV.U32 R24, RZ, RZ, R14 ;  /* 0x000000ffff18e224 */ /* 0x000fe200078e000e */
[----:B------:R-:W2:Y:S01]  /*1640*/  @!P2 LDC.64 R12, c[0x0][0x380] ;  /* 0x0000e000ff0cab82 */ /* 0x000ea20000000a00 */
[----:B------:R-:W-:Y:S02]  /*1650*/  IMAD R221, R221, UR6, RZ ;  /* 0x00000006dddd7c24 */ /* 0x000fe4000f8e02ff */
[----:B---3--:R-:W-:Y:S02]  /*1660*/  @!P6 IMAD R8, R231, R6, RZ ;  /* 0x00000006e708e224 */ /* 0x008fe400078e02ff */
[----:B------:R-:W-:-:S02]  /*1670*/  @!P2 IMAD.MOV.U32 R21, RZ, RZ, R25 ;  /* 0x000000ffff15a224 */ /* 0x000fc400078e0019 */
[--C-:B------:R-:W-:Y:S02]  /*1680*/  @!P5 IMAD.MOV.U32 R17, RZ, RZ, R25.reuse ;  /* 0x000000ffff11d224 */ /* 0x100fe400078e0019 */
[----:B------:R-:W-:Y:S02]  /*1690*/  @!P4 IMAD.MOV.U32 R15, RZ, RZ, R25 ;  /* 0x000000ffff0fc224 */ /* 0x000fe400078e0019 */
[C---:B------:R-:W-:Y:S02]  /*16a0*/  IMAD R223, R26.reuse, UR5, R223 ;  /* 0x000000051adf7c24 */ /* 0x040fe4000f8e02df */
[C---:B------:R-:W-:Y:S02]  /*16b0*/  IMAD R221, R26.reuse, UR7, R221 ;  /* 0x000000071add7c24 */ /* 0x040fe4000f8e02dd */
[----:B------:R-:W-:Y:S01]  /*16c0*/  IMAD.WIDE.U32 R22, R26, UR4, R22 ;  /* 0x000000041a167c25 */ /* 0x000fe2000f8e0016 */
[----:B------:R-:W-:Y:S02]  /*16d0*/  UMOV UR4, 0x400 ;  /* 0x0000040000047882 */ /* 0x000fe40000000000 */
[----:B-1----:R-:W-:Y:S01]  /*16e0*/  ULEA UR4, UR14, UR4, 0x18 ;  /* 0x000000040e047291 */ /* 0x002fe2000f8ec0ff */
[----:B------:R-:W-:Y:S01]  /*16f0*/  @!P6 IMAD R8, R230, R7, R8 ;  /* 0x00000007e608e224 */ /* 0x000fe200078e0208 */
[----:B------:R-:W-:Y:S01]  /*1700*/  LEA R224, P3, R22, UR10, 0x1 ;  /* 0x0000000a16e07c11 */ /* 0x000fe2000f8608ff */
[----:B------:R-:W-:-:S02]  /*1710*/  @!P6 IMAD.WIDE.U32 R24, R230, R6, R24 ;  /* 0x00000006e618e225 */ /* 0x000fc400078e0018 */
[----:B------:R-:W1:Y:S01]  /*1720*/  @!P4 LDC.64 R6, c[0x0][0x3b0] ;  /* 0x0000ec00ff06cb82 */ /* 0x000e620000000a00 */
[----:B------:R-:W-:Y:S01]  /*1730*/  LEA R227, R227, UR4, 0x1 ;  /* 0x00000004e3e37c11 */ /* 0x000fe2000f8e08ff */
[----:B------:R-:W-:-:S04]  /*1740*/  IMAD.WIDE.U32 R26, R26, UR6, R10 ;  /* 0x000000061a1a7c25 */ /* 0x000fc8000f8e000a */
[----:B------:R-:W-:Y:S01]  /*1750*/  @!P2 IMAD.X R9, RZ, RZ, R231, P0 ;  /* 0x000000ffff09a224 */ /* 0x000fe200000e06e7 */
[----:B----4-:R-:W-:Y:S01]  /*1760*/  @!P6 LEA R18, P0, R24, R4, 0x1 ;  /* 0x000000041812e211 */ /* 0x010fe200078008ff */
[----:B------:R-:W3:Y:S01]  /*1770*/  @!P5 LDC.64 R10, c[0x0][0x3b0] ;  /* 0x0000ec00ff0adb82 */ /* 0x000ee20000000a00 */
[----:B------:R-:W-:Y:S01]  /*1780*/  @!P6 IMAD.IADD R8, R25, 0x1, R8 ;  /* 0x000000011908e824 */ /* 0x000fe200078e0208 */
[----:B------:R-:W-:Y:S01]  /*1790*/  LEA R222, P1, R26, UR8, 0x1 ;  /* 0x000000081ade7c11 */ /* 0x000fe2000f8208ff */
[----:B------:R-:W-:Y:S02]  /*17a0*/  @!P2 IMAD.MOV.U32 R20, RZ, RZ, R14 ;  /* 0x000000ffff14a224 */ /* 0x000fe400078e000e */
[----:B-----5:R-:W-:Y:S01]  /*17b0*/  @!P2 IMAD R4, R9, R2, RZ ;  /* 0x000000020904a224 */ /* 0x020fe200078e02ff */
[----:B------:R-:W-:Y:S01]  /*17c0*/  @!P6 LEA.HI.X R19, R24, R5, R8, 0x1, P0 ;  /* 0x000000051813e211 */ /* 0x000fe200000f0c08 */
[----:B------:R-:W-:Y:S01]  /*17d0*/  IMAD.IADD R223, R23, 0x1, R223 ;  /* 0x0000000117df7824 */ /* 0x000fe200078e02df */
[----:B------:R-:W4:Y:S01]  /*17e0*/  @!P5 LDC.64 R8, c[0x0][0x380] ;  /* 0x0000e000ff08db82 */ /* 0x000f220000000a00 */
[----:B------:R-:W-:-:S02]  /*17f0*/  @!P2 IMAD R3, R0, R3, R4 ;  /* 0x000000030003a224 */ /* 0x000fc400078e0204 */
[----:B------:R-:W-:Y:S01]  /*1800*/  @!P2 IMAD.WIDE.U32 R24, R0, R2, R20 ;  /* 0x000000020018a225 */ /* 0x000fe200078e0014 */
[----:B------:R-:W-:Y:S01]  /*1810*/  @!P4 IADD3 R0, P0, PT, R230, 0x60, RZ ;  /* 0x00000060e600c810 */ /* 0x000fe20007f1e0ff */
[----:B------:R-:W-:Y:S01]  /*1820*/  @!PT LDS RZ, [RZ] ;  /* 0x00000000fffff984 */ /* 0x000fe20000000800 */
[----:B------:R-:W-:Y:S01]  /*1830*/  @!PT LDS RZ, [RZ] ;  /* 0x00000000fffff984 */ /* 0x000fe20000000800 */
[----:B------:R-:W-:Y:S01]  /*1840*/  @!PT LDS RZ, [RZ] ;  /* 0x00000000fffff984 */ /* 0x000fe20000000800 */
[----:B------:R5:W-:Y:S01]  /*1850*/  @!P6 LDGSTS.E.BYPASS.LTC128B.128 [R227], desc[UR12][R18.64] ;  /* 0x0000000012e3efae */ /* 0x000be2000b981a0c */
[----:B------:R-:W-:Y:S01]  /*1860*/  LEA.HI.X R223, R22, UR11, R223, 0x1, P3 ;  /* 0x0000000b16df7c11 */ /* 0x000fe200098f0cdf */
[----:B------:R-:W-:Y:S01]  /*1870*/  IMAD.IADD R221, R27, 0x1, R221 ;  /* 0x000000011bdd7824 */ /* 0x000fe200078e02dd */
[----:B------:R-:W4:Y:S01]  /*1880*/  @!P4 LDC.64 R4, c[0x0][0x380] ;  /* 0x0000e000ff04cb82 */ /* 0x000f220000000a00 */
[----:B------:R-:W-:Y:S01]  /*1890*/  @!P4 IMAD.X R22, RZ, RZ, R231, P0 ;  /* 0x000000ffff16c224 */ /* 0x000fe200000e06e7 */
[----:B--2---:R-:W-:Y:S01]  /*18a0*/  @!P2 LEA R12, P0, R24, R12, 0x1 ;  /* 0x0000000c180ca211 */ /* 0x004fe200078008ff */
[----:B------:R-:W-:Y:S01]  /*18b0*/  @!P2 IMAD.IADD R3, R25, 0x1, R3 ;  /* 0x000000011903a824 */ /* 0x000fe200078e0203 */
[----:B------:R-:W-:Y:S01]  /*18c0*/  LEA.HI.X R221, R26, UR9, R221, 0x1, P1 ;  /* 0x000000091add7c11 */ /* 0x000fe200088f0cdd */
[----:B------:R-:W-:Y:S01]  /*18d0*/  VIADD R2, R165, 0xffffffff ;  /* 0xffffffffa5027836 */ /* 0x000fe20000000000 */
[----:B------:R-:W-:Y:S01]  /*18e0*/  @!P5 IADD3 R21, P1, PT, R230, 0x40, RZ ;  /* 0x00000040e615d810 */ /* 0x000fe20007f3e0ff */
[----:B------:R-:W-:Y:S01]  /*18f0*/  @!P5 IMAD.MOV.U32 R16, RZ, RZ, R14 ;  /* 0x000000ffff10d224 */ /* 0x000fe200078e000e */
[----:B------:R-:W-:Y:S01]  /*1900*/  @!P2 LEA.HI.X R13, R24, R13, R3, 0x1, P0 ;  /* 0x0000000d180da211 */ /* 0x000fe200000f0c03 */
[----:B------:R-:W-:-:S02]  /*1910*/  IMAD R3, R2, -0x80, R196 ;  /* 0xffffff8002037824 */ /* 0x000fc400078e02c4 */
[----:B------:R-:W-:Y:S02]  /*1920*/  @!P5 IMAD.X R20, RZ, RZ, R231, P1 ;  /* 0x000000ffff14d224 */ /* 0x000fe400008e06e7 */
[----:B-1----:R-:W-:Y:S01]  /*1930*/  @!P4 IMAD R22, R22, R6, RZ ;  /* 0x000000061616c224 */ /* 0x002fe200078e02ff */
[-C--:B------:R-:W-:Y:S01]  /*1940*/  ISETP.GE.AND P6, PT, R232, R3.reuse, PT ;  /* 0x00000003e800720c */ /* 0x080fe20003fc6270 */
[----:B---3--:R-:W-:Y:S01]  /*1950*/  @!P5 IMAD R20, R20, R10, RZ ;  /* 0x0000000a1414d224 */ /* 0x008fe200078e02ff */
[----:B------:R-:W-:Y:S01]  /*1960*/  ISETP.GE.AND P0, PT, R218, R3, PT ;  /* 0x00000003da00720c */ /* 0x000fe20003f06270 */
[C---:B------:R-:W-:Y:S01]  /*1970*/  @!P4 IMAD R7, R0.reuse, R7, R22 ;  /* 0x000000070007c224 */ /* 0x040fe200078e0216 */
[----:B------:R1:W-:Y:S01]  /*1980*/  @!P2 LDGSTS.E.BYPASS.LTC128B.128 [R227+0x800], desc[UR12][R12.64] ;  /* 0x008000000ce3afae */ /* 0x0003e2000b981a0c */
[----:B------:R-:W-:Y:S02]  /*1990*/  @!P5 IMAD R11, R21, R11, R20 ;  /* 0x0000000b150bd224 */ /* 0x000fe400078e0214 */
[----:B------:R-:W-:-:S04]  /*19a0*/  @!P4 IMAD.WIDE.U32 R14, R0, R6, R14 ;  /* 0x00000006000ec225 */ /* 0x000fc800078e000e */
[----:B-----5:R-:W-:Y:S01]  /*19b0*/  @!P5 IMAD.WIDE.U32 R18, R21, R10, R16 ;  /* 0x0000000a1512d225 */ /* 0x020fe200078e0010 */
[----:B------:R-:W-:Y:S02]  /*19c0*/  SHF.L.U64.HI R10, R168, 0x7, R169 ;  /* 0x00000007a80a7819 */ /* 0x000fe400000102a9 */
[----:B----4-:R-:W-:Y:S01]  /*19d0*/  @!P4 LEA R4, P2, R14, R4, 0x1 ;  /* 0x000000040e04c211 */ /* 0x010fe200078408ff */
[----:B------:R-:W-:Y:S01]  /*19e0*/  IMAD.SHL.U32 R16, R168, 0x80, RZ ;  /* 0x00000080a8107824 */ /* 0x000fe200078e00ff */
[----:B------:R-:W-:Y:S01]  /*19f0*/  @!P5 LEA R8, P1, R18, R8, 0x1 ;  /* 0x000000081208d211 */ /* 0x000fe200078208ff */
[----:B------:R-:W-:Y:S02]  /*1a00*/  @!P5 IMAD.IADD R11, R19, 0x1, R11 ;  /* 0x00000001130bd824 */ /* 0x000fe400078e020b */
[-C--:B------:R-:W-:Y:S02]  /*1a10*/  IMAD R10, R10, R2.reuse, RZ ;  /* 0x000000020a0a7224 */ /* 0x080fe400078e02ff */
[----:B------:R-:W-:Y:S01]  /*1a20*/  IMAD.WIDE.U32 R16, R16, R2, RZ ;  /* 0x0000000210107225 */ /* 0x000fe200078e00ff */
[----:B------:R-:W-:-:S03]  /*1a30*/  @!P5 LEA.HI.X R9, R18, R9, R11, 0x1, P1 ;  /* 0x000000091209d211 */ /* 0x000fc600008f0c0b */
[----:B------:R-:W-:Y:S01]  /*1a40*/  @!P4 IMAD.IADD R7, R15, 0x1, R7 ;  /* 0x000000010f07c824 */ /* 0x000fe200078e0207 */
[----:B------:R-:W-:Y:S01]  /*1a50*/  @!P0 LEA R6, P3, R168, R16, 0x5 ;  /* 0x00000010a8068211 */ /* 0x000fe200078628ff */
[----:B------:R-:W-:Y:S01]  /*1a60*/  IMAD.IADD R17, R17, 0x1, R10 ;  /* 0x0000000111117824 */ /* 0x000fe200078e020a */
[-C--:B------:R-:W-:Y:S01]  /*1a70*/  @!P6 LEA R10, P1, R16, R224.reuse, 0x1 ;  /* 0x000000e0100ae211 */ /* 0x080fe200078208ff */
[----:B------:R2:W-:Y:S01]  /*1a80*/  @!P5 LDGSTS.E.BYPASS.LTC128B.128 [R227+0x1000], desc[UR12][R8.64] ;  /* 0x0100000008e3dfae */ /* 0x0005e2000b981a0c */
[----:B------:R-:W-:Y:S01]  /*1a90*/  @!P4 LEA.HI.X R5, R14, R5, R7, 0x1, P2 ;  /* 0x000000050e05c211 */ /* 0x000fe200010f0c07 */
[----:B------:R-:W-:Y:S01]  /*1aa0*/  IMAD.WIDE.U32 R14, R168, 0x40, RZ ;  /* 0x00000040a80e7825 */ /* 0x000fe200078e00ff */
[----:B------:R-:W-:Y:S02]  /*1ab0*/  ISETP.GE.AND P2, PT, R217, R3, PT ;  /* 0x00000003d900720c */ /* 0x000fe40003f46270 */
[----:B------:R-:W-:Y:S01]  /*1ac0*/  @!P6 LEA.HI.X R11, R16, R223, R17, 0x1, P1 ;  /* 0x000000df100be211 */ /* 0x000fe200008f0c11 */
[----:B------:R-:W-:Y:S01]  /*1ad0*/  IMAD.SHL.U32 R7, R169, 0x40, RZ ;  /* 0x00000040a9077824 */ /* 0x000fe200078e00ff */
[----:B------:R-:W-:Y:S01]  /*1ae0*/  ISETP.GE.AND P1, PT, R216, R3, PT ;  /* 0x00000003d800720c */ /* 0x000fe20003f26270 */
[----:B------:R3:W-:Y:S01]  /*1af0*/  @!P4 LDGSTS.E.BYPASS.LTC128B.128 [R227+0x1800], desc[UR12][R4.64] ;  /* 0x0180000004e3cfae */ /* 0x0007e2000b981a0c */
[----:B------:R-:W-:Y:S01]  /*1b00*/  @!P0 LEA.HI.X R0, R168, R17, R169, 0x5, P3 ;  /* 0x00000011a8008211 */ /* 0x000fe200018f2ca9 */
[----:B------:R-:W-:Y:S01]  /*1b10*/  IMAD.SHL.U32 R152, R155, 0x20, RZ ;  /* 0x000000209b987824 */ /* 0x000fe200078e00ff */
[C---:B-1----:R-:W-:Y:S01]  /*1b20*/  @!P0 LEA R12, P3, R6.reuse, R224, 0x1 ;  /* 0x000000e0060c8211 */ /* 0x042fe200078608ff */
[----:B------:R1:W-:Y:S01]  /*1b30*/  @!P6 LDGSTS.E.BYPASS.LTC128B.128 [R227+0x2000], desc[UR12][R10.64] ;  /* 0x020000000ae3efae */ /* 0x0003e2000b981a0c */
[----:B------:R-:W-:Y:S01]  /*1b40*/  ISETP.GE.AND P4, PT, R217, R3, PT ;  /* 0x00000003d900720c */ /* 0x000fe20003f86270 */
[----:B------:R-:W-:Y:S01]  /*1b50*/  IMAD.SHL.U32 R188, R155, 0x2, RZ ;  /* 0x000000029bbc7824 */ /* 0x000fe200078e00ff */
[----:B------:R-:W-:-:S02]  /*1b60*/  @!P0 LEA.HI.X R13, R6, R223, R0, 0x1, P3 ;  /* 0x000000df060d8211 */ /* 0x000fc400018f0c00 */
[----:B------:R-:W-:Y:S02]  /*1b70*/  @!P2 IADD3 R0, P3, PT, R16, R14, RZ ;  /* 0x0000000e1000a210 */ /* 0x000fe40007f7e0ff */
[----:B------:R-:W-:Y:S01]  /*1b80*/  ISETP.GE.AND P5, PT, R218, R3, PT ;  /* 0x00000003da00720c */ /* 0x000fe20003fa6270 */
[----:B------:R-:W-:Y:S01]  /*1b90*/  @!P1 IMAD.WIDE.U32 R18, R168, 0x60, R16 ;  /* 0x00000060a8129825 */ /* 0x000fe200078e0010 */
[----:B------:R-:W-:Y:S01]  /*1ba0*/  @!P2 IADD3.X R7, PT, PT, R17, R15, R7, P3, !PT ;  /* 0x0000000f1107a210 */ /* 0x000fe20001ffe407 */
[----:B------:R4:W-:Y:S01]  /*1bb0*/  @!P0 LDGSTS.E.BYPASS.LTC128B.128 [R227+0x2800], desc[UR12][R12.64] ;  /* 0x028000000ce38fae */ /* 0x0009e2000b981a0c */
[-C--:B------:R-:W-:Y:S01]  /*1bc0*/  @!P2 LEA R16, P3, R0, R224.reuse, 0x1 ;  /* 0x000000e00010a211 */ /* 0x080fe200078608ff */
[----:B------:R-:W-:Y:S01]  /*1bd0*/  @!P1 IMAD R6, R169, 0x60, RZ ;  /* 0x00000060a9069824 */ /* 0x000fe200078e02ff */
[----:B------:R-:W-:Y:S02]  /*1be0*/  LOP3.LUT R188, R188, 0x6, RZ, 0xc0, !PT ;  /* 0x00000006bcbc7812 */ /* 0x000fe400078ec0ff */
[-C--:B------:R-:W-:Y:S01]  /*1bf0*/  @!P2 LEA.HI.X R17, R0, R223.reuse, R7, 0x1, P3 ;  /* 0x000000df0011a211 */ /* 0x080fe200018f0c07 */
[----:B------:R-:W-:Y:S01]  /*1c00*/  @!P1 IMAD.IADD R6, R19, 0x1, R6 ;  /* 0x0000000113069824 */ /* 0x000fe200078e0206 */
[----:B------:R-:W-:Y:S01]  /*1c10*/  @!P1 LEA R14, P3, R18, R224, 0x1 ;  /* 0x000000e0120e9211 */ /* 0x000fe200078608ff */
[C---:B--2---:R-:W-:Y:S01]  /*1c20*/  IMAD.WIDE.U32 R8, R166.reuse, 0x40, RZ ;  /* 0x00000040a6087825 */ /* 0x044fe200078e00ff */
[----:B------:R-:W-:Y:S01]  /*1c30*/  SHF.L.U64.HI R0, R166, 0x7, R167 ;  /* 0x00000007a6007819 */ /* 0x000fe200000102a7 */
[----:B------:R2:W-:Y:S01]  /*1c40*/  @!P2 LDGSTS.E.BYPASS.LTC128B.128 [R227+0x3000], desc[UR12][R16.64] ;  /* 0x0300000010e3afae */ /* 0x0005e2000b981a0c */
[----:B------:R-:W-:-:S02]  /*1c50*/  @!P1 LEA.HI.X R15, R18, R223, R6, 0x1, P3 ;  /* 0x000000df120f9211 */ /* 0x000fc400018f0c06 */
[----:B------:R-:W-:Y:S01]  /*1c60*/  LOP3.LUT R7, R152, 0xc0, RZ, 0xc0, !PT ;  /* 0x000000c098077812 */ /* 0x000fe200078ec0ff */
[----:B---3--:R-:W-:Y:S01]  /*1c70*/  IMAD.SHL.U32 R4, R166, 0x80, RZ ;  /* 0x00000080a6047824 */ /* 0x008fe200078e00ff */
[----:B------:R-:W-:Y:S01]  /*1c80*/  ISETP.GE.AND P3, PT, R216, R3, PT ;  /* 0x00000003d800720c */ /* 0x000fe20003f66270 */
[----:B------:R3:W-:Y:S01]  /*1c90*/  @!P1 LDGSTS.E.BYPASS.LTC128B.128 [R227+0x3800], desc[UR12][R14.64] ;  /* 0x038000000ee39fae */ /* 0x0007e2000b981a0c */
[----:B-1----:R-:W-:Y:S02]  /*1ca0*/  IMAD.SHL.U32 R10, R167, 0x40, RZ ;  /* 0x00000040a70a7824 */ /* 0x002fe400078e00ff */
[----:B------:R-:W-:Y:S01]  /*1cb0*/  IMAD.WIDE.U32 R4, R4, R2, RZ ;  /* 0x0000000204047225 */ /* 0x000fe200078e00ff */
[----:B------:R-:W0:Y:S02]  /*1cc0*/  LDGDEPBAR ;  /* 0x00000000000079af */ /* 0x000e240000000000 */
[----:B------:R-:W-:Y:S01]  /*1cd0*/  @!P4 IADD3 R6, P0, PT, R4, R8, RZ ;  /* 0x000000080406c210 */ /* 0x000fe20007f1e0ff */
[----:B----4-:R-:W-:-:S02]  /*1ce0*/  IMAD R12, R0, R2, RZ ;  /* 0x00000002000c7224 */ /* 0x010fc400078e02ff */
[----:B------:R-:W-:Y:S02]  /*1cf0*/  IMAD.SHL.U32 R0, R155, 0x4, RZ ;  /* 0x000000049b007824 */ /* 0x000fe400078e00ff */
[----:B------:R-:W-:Y:S02]  /*1d00*/  IMAD.IADD R13, R5, 0x1, R12 ;  /* 0x00000001050d7824 */ /* 0x000fe400078e020c */
[----:B------:R-:W-:Y:S01]  /*1d10*/  @!P3 IMAD.MOV.U32 R12, RZ, RZ, R4 ;  /* 0x000000ffff0cb224 */ /* 0x000fe200078e0004 */
[----:B------:R-:W-:Y:S01]  /*1d20*/  LOP3.LUT R3, R7, 0x18, R0, 0xf8, !PT ;  /* 0x0000001807037812 */ /* 0x000fe200078ef800 */
[----:B------:R-:W-:Y:S01]  /*1d30*/  IMAD.SHL.U32 R0, R155, 0x10, RZ ;  /* 0x000000109b007824 */ /* 0x000fe200078e00ff */
[----:B------:R-:W-:Y:S01]  /*1d40*/  @!P4 IADD3.X R10, PT, PT, R13, R9, R10, P0, !PT ;  /* 0x000000090d0ac210 */ /* 0x000fe200007fe40a */
[----:B------:R-:W-:Y:S01]  /*1d50*/  @!P3 IMAD R5, R167, 0x60, RZ ;  /* 0x00000060a705b824 */ /* 0x000fe200078e02ff */
[C---:B------:R-:W-:Y:S01]  /*1d60*/  @!P5 LEA R9, P0, R166.reuse, R4, 0x5 ;  /* 0x00000004a609d211 */ /* 0x040fe200078028ff */
[----:B--2---:R-:W-:Y:S01]  /*1d70*/  @!P3 IMAD.WIDE.U32 R16, R166, 0x60, R12 ;  /* 0x00000060a610b825 */ /* 0x004fe200078e000c */
[----:B------:R-:W-:-:S02]  /*1d80*/  LOP3.LUT R214, R0, 0x100, RZ, 0xc0, !PT ;  /* 0x0000010000d67812 */ /* 0x000fc400078ec0ff */
[----:B------:R-:W-:Y:S01]  /*1d90*/  LOP3.LUT R11, R3, 0x8, R155, 0x78, !PT ;  /* 0x00000008030b7812 */ /* 0x000fe200078e789b */
[----:B------:R-:W-:Y:S01]  /*1da0*/  @!P3 IMAD.IADD R5, R17, 0x1, R5 ;  /* 0x000000011105b824 */ /* 0x000fe200078e0205 */
[----:B------:R-:W-:-:S04]  /*1db0*/  DEPBAR.LE SB0, 0x0 ;  /* 0x000080000000791a */ /* 0x000fc80000000000 */
[----:B------:R-:W-:Y:S01]  /*1dc0*/  LOP3.LUT R214, R214, 0x20, R152, 0xf8, !PT ;  /* 0x00000020d6d67812 */ /* 0x000fe200078ef898 */
[----:B------:R-:W-:Y:S01]  /*1dd0*/  IMAD R2, R2, 0x80, R188 ;  /* 0x0000008002027824 */ /* 0x000fe200078e02bc */
[----:B------:R-:W-:Y:S01]  /*1de0*/  LOP3.LUT R152, R152, 0x120, RZ, 0xc0, !PT ;  /* 0x0000012098987812 */ /* 0x000fe200078ec0ff */
[----:B------:R-:W-:Y:S01]  /*1df0*/  BAR.SYNC.DEFER_BLOCKING 0x0 ;  /* 0x0000000000007b1d */ /* 0x000fe20000010000 */
[----:B---3--:R-:W-:Y:S01]  /*1e00*/  @!P6 LEA R14, P1, R4, R222, 0x1 ;  /* 0x000000de040ee211 */ /* 0x008fe200078208ff */
[----:B------:R-:W-:Y:S01]  /*1e10*/  IMAD.IADD R214, R11, 0x1, R214 ;  /* 0x000000010bd67824 */ /* 0x000fe200078e02d6 */
[----:B------:R-:W-:Y:S02]  /*1e20*/  LOP3.LUT R215, R152, 0x3e00, R0, 0xf8, !PT ;  /* 0x00003e0098d77812 */ /* 0x000fe400078ef800 */
[----:B------:R-:W-:Y:S01]  /*1e30*/  LOP3.LUT R0, R3, 0x8, R156, 0x78, !PT ;  /* 0x0000000803007812 */ /* 0x000fe200078e789c */
[----:B------:R-:W-:Y:S01]  /*1e40*/  IMAD.MOV.U32 R3, RZ, RZ, 0x20 ;  /* 0x00000020ff037424 */ /* 0x000fe200078e00ff */
[----:B------:R-:W-:-:S02]  /*1e50*/  @!P5 LEA.HI.X R7, R166, R13, R167, 0x5, P0 ;  /* 0x0000000da607d211 */ /* 0x000fc400000f2ca7 */
[CC--:B------:R-:W-:Y:S01]  /*1e60*/  @!P5 LEA R12, P2, R9.reuse, R222.reuse, 0x1 ;  /* 0x000000de090cd211 */ /* 0x0c0fe200078408ff */
[----:B------:R-:W-:Y:S01]  /*1e70*/  IMAD.IADD R215, R0, 0x1, R215 ;  /* 0x0000000100d77824 */ /* 0x000fe200078e02d7 */
[-C--:B------:R-:W-:Y:S02]  /*1e80*/  @!P6 LEA.HI.X R15, R4, R221.reuse, R13, 0x1, P1 ;  /* 0x000000dd040fe211 */ /* 0x080fe400008f0c0d */
[-C--:B------:R-:W-:Y:S02]  /*1e90*/  @!P4 LEA R8, P1, R6, R222.reuse, 0x1 ;  /* 0x000000de0608c211 */ /* 0x080fe400078208ff */
[----:B------:R-:W-:Y:S02]  /*1ea0*/  @!P3 LEA R4, P0, R16, R222, 0x1 ;  /* 0x000000de1004b211 */ /* 0x000fe400078008ff */
[-C--:B------:R-:W-:Y:S02]  /*1eb0*/  @!P5 LEA.HI.X R13, R9, R221.reuse, R7, 0x1, P2 ;  /* 0x000000dd090dd211 */ /* 0x080fe400010f0c07 */
[----:B------:R-:W-:-:S02]  /*1ec0*/  @!P4 LEA.HI.X R9, R6, R221, R10, 0x1, P1 ;  /* 0x000000dd0609c211 */ /* 0x000fc400008f0c0a */
[----:B------:R-:W-:Y:S02]  /*1ed0*/  @!P3 LEA.HI.X R5, R16, R221, R5, 0x1, P0 ;  /* 0x000000dd1005b211 */ /* 0x000fe400000f0c05 */
[----:B------:R-:W-:Y:S01]  /*1ee0*/  LEA R215, R215, UR4, 0x1 ;  /* 0x00000004d7d77c11 */ /* 0x000fe2000f8e08ff */
[----:B------:R-:W-:Y:S01]  /*1ef0*/  @!PT LDS RZ, [RZ] ;  /* 0x00000000fffff984 */ /* 0x000fe20000000800 */
[----:B------:R-:W-:Y:S01]  /*1f00*/  @!PT LDS RZ, [RZ] ;  /* 0x00000000fffff984 */ /* 0x000fe20000000800 */
[----:B------:R-:W-:Y:S01]  /*1f10*/  @!PT LDS RZ, [RZ] ;  /* 0x00000000fffff984 */ /* 0x000fe20000000800 */
[----:B------:R-:W-:Y:S01]  /*1f20*/  @!P6 LDGSTS.E.BYPASS.LTC128B.128 [R227+0x4000], desc[UR12][R14.64] ;  /* 0x040000000ee3efae */ /* 0x000fe2000b981a0c */
[----:B------:R-:W-:Y:S02]  /*1f30*/  LEA R214, R214, UR4, 0x1 ;  /* 0x00000004d6d67c11 */ /* 0x000fe4000f8e08ff */
[----:B------:R-:W-:Y:S01]  /*1f40*/  LOP3.LUT P0, RZ, R155, 0x4, RZ, 0xc0, !PT ;  /* 0x000000049bff7812 */ /* 0x000fe2000780c0ff */
[----:B------:R-:W-:Y:S03]  /*1f50*/  @P6 STS.128 [R227+0x4000], RZ ;  /* 0x004000ffe3006388 */ /* 0x000fe60000000c00 */
[----:B------:R-:W-:Y:S01]  /*1f60*/  SEL R3, R3, 0xffffffe0, !P0 ;  /* 0xffffffe003037807 */ /* 0x000fe20004000000 */
[----:B------:R-:W-:Y:S04]  /*1f70*/  @P5 STS.128 [R227+0x4800], RZ ;  /* 0x004800ffe3005388 */ /* 0x000fe80000000c00 */
[----:B------:R-:W-:Y:S01]  /*1f80*/  @!PT LDS RZ, [RZ] ;  /* 0x00000000fffff984 */ /* 0x000fe20000000800 */
[----:B------:R-:W-:Y:S01]  /*1f90*/  @!PT LDS RZ, [RZ] ;  /* 0x00000000fffff984 */ /* 0x000fe20000000800 */
[----:B------:R-:W-:Y:S01]  /*1fa0*/  @!PT LDS RZ, [RZ] ;  /* 0x00000000fffff984 */ /* 0x000fe20000000800 */
[----:B------:R-:W-:Y:S01]  /*1fb0*/  @!P5 LDGSTS.E.BYPASS.LTC128B.128 [R227+0x4800], desc[UR12][R12.64] ;  /* 0x048000000ce3dfae */ /* 0x000fe2000b981a0c */
[----:B------:R-:W-:-:S02]  /*1fc0*/  IMAD.IADD R213, R215, 0x1, R3 ;  /* 0x00000001d7d57824 */ /* 0x000fc400078e0203 */
[----:B------:R-:W-:Y:S01]  /*1fd0*/  IMAD.IADD R171, R214, 0x1, R3 ;  /* 0x00000001d6ab7824 */ /* 0x000fe200078e0203 */
[----:B------:R-:W-:Y:S04]  /*1fe0*/  @P4 STS.128 [R227+0x5000], RZ ;  /* 0x005000ffe3004388 */ /* 0x000fe80000000c00 */
[----:B------:R-:W-:Y:S01]  /*1ff0*/  @!PT LDS RZ, [RZ] ;  /* 0x00000000fffff984 */ /* 0x000fe20000000800 */
[----:B------:R-:W-:Y:S01]  /*2000*/  @!PT LDS RZ, [RZ] ;  /* 0x00000000fffff984 */ /* 0x000fe20000000800 */
[----:B------:R-:W-:Y:S01]  /*2010*/  @!PT LDS RZ, [RZ] ;  /* 0x00000000fffff984 */ /* 0x000fe20000000800 */
[----:B------:R1:W-:Y:S04]  /*2020*/  @!P4 LDGSTS.E.BYPASS.LTC128B.128 [R227+0x5000], desc[UR12][R8.64] ;  /* 0x0500000008e3cfae */ /* 0x0003e8000b981a0c */
[----:B------:R-:W-:Y:S04]  /*2030*/  @P3 STS.128 [R227+0x5800], RZ ;  /* 0x005800ffe3003388 */ /* 0x000fe80000000c00 */
[----:B------:R-:W-:Y:S01]  /*2040*/  @!PT LDS RZ, [RZ] ;  /* 0x00000000fffff984 */ /* 0x000fe20000000800 */
[----:B------:R-:W-:Y:S01]  /*2050*/  @!PT LDS RZ, [RZ] ;  /* 0x00000000fffff984 */ /* 0x000fe20000000800 */
[----:B------:R-:W-:Y:S01]  /*2060*/  @!PT LDS RZ, [RZ] ;  /* 0x00000000fffff984 */ /* 0x000fe20000000800 */
[----:B------:R2:W-:Y:S04]  /*2070*/  @!P3 LDGSTS.E.BYPASS.LTC128B.128 [R227+0x5800], desc[UR12][R4.64] ;  /* 0x0580000004e3bfae */ /* 0x0005e8000b981a0c */
[----:B------:R-:W-:Y:S04]  /*2080*/  LDSM.16.M88.4 R128, [R214+0x2000] ;  /* 0x00200000d680783b */ /* 0x000fe80000000200 */
[----:B------:R-:W1:Y:S04]  /*2090*/  LDSM.16.M88.4 R24, [R215+0x1000] ;  /* 0x00100000d718783b */ /* 0x000e680000000200 */
[----:B------:R-:W-:Y:S04]  /*20a0*/  LDSM.16.M88.4 R20, [R215] ;  /* 0x00000000d714783b */ /* 0x000fe80000000200 */
[----:B------:R-:W3:Y:S04]  /*20b0*/  LDSM.16.M88.4 R116, [R214+0x2400] ;  /* 0x00240000d674783b */ /* 0x000ee80000000200 */
[----:B------:R-:W4:Y:S04]  /*20c0*/  LDSM.16.M88.4 R132, [R214+0x3c00] ;  /* 0x003c0000d684783b */ /* 0x000f280000000200 */
[----:B------:R-:W5:Y:S04]  /*20d0*/  LDSM.16.M88.4 R100, [R214+0x2800] ;  /* 0x00280000d664783b */ /* 0x000f680000000200 */
[----:B------:R-:W5:Y:S04]  /*20e0*/  LDSM.16.M88.4 R84, [R214+0x2c00] ;  /* 0x002c0000d654783b */ /* 0x000f680000000200 */
[----:B------:R-:W5:Y:S04]  /*20f0*/  LDSM.16.M88.4 R68, [R214+0x3000] ;  /* 0x00300000d644783b */ /* 0x000f680000000200 */
[----:B------:R-:W5:Y:S04]  /*2100*/  LDSM.16.M88.4 R52, [R214+0x3400] ;  /* 0x00340000d634783b */ /* 0x000f680000000200 */
[----:B------:R-:W5:Y:S04]  /*2110*/  LDSM.16.M88.4 R36, [R214+0x3800] ;  /* 0x00380000d624783b */ /* 0x000f680000000200 */
[----:B------:R-:W-:Y:S04]  /*2120*/  LDSM.16.M88.4 R148, [R171+0x2000] ;  /* 0x00200000ab94783b */ /* 0x000fe80000000200 */
[----:B------:R-:W5:Y:S01]  /*2130*/  LDSM.16.M88.4 R140, [R213+0x1000] ;  /* 0x00100000d58c783b */ /* 0x000f620000000200 */
[C---:B-1----:R-:W-:Y:S03]  /*2140*/  HMMA.16816.F32.BF16 R8, R24.reuse, R130, RZ ;  /* 0x000000821808723c */ /* 0x042fe600000418ff */
[----:B------:R-:W-:Y:S04]  /*2150*/  LDSM.16.M88.4 R144, [R213] ;  /* 0x00000000d590783b */ /* 0x000fe80000000200 */
[----:B------:R-:W1:Y:S01]  /*2160*/  LDSM.16.M88.4 R136, [R171+0x2400] ;  /* 0x00240000ab88783b */ /* 0x000e620000000200 */
[C---:B---3--:R-:W-:Y:S03]  /*2170*/  HMMA.16816.F32.BF16 R124, R24.reuse, R116, RZ ;  /* 0x00000074187c723c */ /* 0x048fe600000418ff */
[----:B------:R-:W0:Y:S05]  /*2180*/  LDGDEPBAR ;  /* 0x00000000000079af */ /* 0x000e2a0000000000 */
[----:B----4-:R-:W-:Y:S08]  /*2190*/  HMMA.16816.F32.BF16 R28, R24, R132, RZ ;  /* 0x00000084181c723c */ /* 0x010ff000000418ff */
[C---:B--2---:R-:W-:Y:S08]  /*21a0*/  HMMA.16816.F32.BF16 R4, R20.reuse, R116, RZ ;  /* 0x000000741404723c */ /* 0x044ff000000418ff */
[----:B------:R-:W-:Y:S01]  /*21b0*/  HMMA.16816.F32.BF16 R32, R20, R132, RZ ;  /* 0x000000841420723c */ /* 0x000fe200000418ff */
[----:B------:R-:W-:-:S02]  /*21c0*/  LOP3.LUT R132, R156, 0x1f0, RZ, 0xc0, !PT ;  /* 0x000001f09c847812 */ /* 0x000fc400078ec0ff */
[----:B------:R-:W-:Y:S02]  /*21d0*/  LOP3.LUT R133, R232, 0x7, RZ, 0xc0, !PT ;  /* 0x00000007e8857812 */ /* 0x000fe400078ec0ff */
[----:B------:R-:W-:-:S03]  /*21e0*/  IADD3 R132, PT, PT, R132, 0x1, R228 ;  /* 0x0000000184847810 */ /* 0x000fc60007ffe0e4 */
[----:B------:R-:W-:Y:S01]  /*21f0*/  HMMA.16816.F32.BF16 R16, R20, R128, RZ ;  /* 0x000000801410723c */ /* 0x000fe200000418ff */
[----:B------:R-:W-:-:S04]  /*2200*/  IADD3 R154, PT, PT, -R154, R132, R133 ;  /* 0x000000849a9a7210 */ /* 0x000fc80007ffe185 */
[----:B------:R-:W-:-:S03]  /*2210*/  IADD3 R153, PT, PT, R154, R153, R196 ;  /* 0x000000999a997210 */ /* 0x000fc60007ffe0c4 */
[C---:B------:R-:W-:Y:S01]  /*2220*/  HMMA.16816.F32.BF16 R12, R24.reuse, R128, RZ ;  /* 0x00000080180c723c */ /* 0x040fe200000418ff */
[C-C-:B------:R-:W-:Y:S02]  /*2230*/  VIADDMNMX R197, R153.reuse, 0x40, R196.reuse, PT ;  /* 0x0000004099c57846 */ /* 0x140fe400038001c4 */
[C---:B------:R-:W-:Y:S02]  /*2240*/  VIMNMX R199, PT, PT, R153.reuse, R196, PT ;  /* 0x000000c499c77248 */ /* 0x040fe40003fe0100 */
[C-C-:B------:R-:W-:Y:S02]  /*2250*/  VIADDMNMX R198, R153.reuse, 0x8, R196.reuse, PT ;  /* 0x0000000899c67846 */ /* 0x140fe400038001c4 */
[----:B------:R-:W-:Y:S01]  /*2260*/  VIADDMNMX R196, R153, 0x48, R196, PT ;  /* 0x0000004899c47846 */ /* 0x000fe200038001c4 */
[C---:B-----5:R-:W-:Y:S08]  /*2270*/  HMMA.16816.F32.BF16 R108, R24.reuse, R100, RZ ;  /* 0x00000064186c723c */ /* 0x060ff000000418ff */
        /* <DEDUP_REMOVED lines=24> */
[----:B------:R-:W2:Y:S07]  /*2400*/  LDSM.16.M88.4 R132, [R171+0x2800] ;  /* 0x00280000ab84783b */ /* 0x000eae0000000200 */
[----:B------:R-:W-:Y:S08]  /*2410*/  HMMA.16816.F32.BF16 R8, R140, R150, R8 ;  /* 0x000000968c08723c */ /* 0x000ff00000041808 */
[-C--:B-1----:R-:W-:Y:S08]  /*2420*/  HMMA.16816.F32.BF16 R4, R144, R136.reuse, R4 ;  /* 0x000000889004723c */ /* 0x082ff00000041804 */
[----:B------:R-:W-:Y:S01]  /*2430*/  HMMA.16816.F32.BF16 R124, R140, R136, R124 ;  /* 0x000000888c7c723c */ /* 0x000fe2000004187c */
[----:B------:R-:W-:-:S05]  /*2440*/  VIADD R137, R2, 0x8 ;  /* 0x0000000802897836 */ /* 0x000fca0000000000 */
[C---:B------:R-:W-:Y:S02]  /*2450*/  ISETP.GE.AND P2, PT, R137.reuse, R197, PT ;  /* 0x000000c58900720c */ /* 0x040fe40003f46270 */
[----:B------:R-:W-:Y:S01]  /*2460*/  HMMA.16816.F32.BF16 R16, R144, R148, R16 ;  /* 0x000000949010723c */ /* 0x000fe20000041810 */
[----:B------:R-:W-:-:S04]  /*2470*/  ISETP.GE.AND P3, PT, R137, R196, PT ;  /* 0x000000c48900720c */ /* 0x000fc80003f66270 */
[----:B------:R-:W-:-:S03]  /*2480*/  FSEL R155, R10, -INF , !P3 ;  /* 0xff8000000a9b7808 */ /* 0x000fc60005800000 */
[----:B------:R-:W-:Y:S01]  /*2490*/  HMMA.16816.F32.BF16 R12, R140, R148, R12 ;  /* 0x000000948c0c723c */ /* 0x000fe2000004180c */
[C---:B------:R-:W-:Y:S02]  /*24a0*/  VIADD R148, R2.reuse, 0x1 ;  /* 0x0000000102947836 */ /* 0x040fe40000000000 */
[----:B------:R-:W-:-:S03]  /*24b0*/  VIADD R149, R2, 0x9 ;  /* 0x0000000902957836 */ /* 0x000fc60000000000 */
[C---:B------:R-:W-:Y:S02]  /*24c0*/  ISETP.GE.AND P5, PT, R148.reuse, R199, PT ;  /* 0x000000c79400720c */ /* 0x040fe40003fa6270 */
[C---:B------:R-:W-:Y:S01]  /*24d0*/  ISETP.GE.AND P0, PT, R148.reuse, R198, PT ;  /* 0x000000c69400720c */ /* 0x040fe20003f06270 */
[----:B------:R-:W-:Y:S01]  /*24e0*/  HMMA.16816.F32.BF16 R128, R144, R150, R128 ;  /* 0x000000969080723c */ /* 0x000fe20000041880 */
[-C--:B------:R-:W-:Y:S01]  /*24f0*/  ISETP.GE.AND P4, PT, R148, R197.reuse, PT ;  /* 0x000000c59400720c */ /* 0x080fe20003f86270 */
[----:B------:R-:W-:Y:S01]  /*2500*/  VIADD R150, R2, 0x11 ;  /* 0x0000001102967836 */ /* 0x000fe20000000000 */
[-C--:B------:R-:W-:Y:S02]  /*2510*/  ISETP.GE.AND P1, PT, R148, R196.reuse, PT ;  /* 0x000000c49400720c */ /* 0x080fe40003f26270 */
[----:B------:R-:W-:Y:S01]  /*2520*/  FSEL R148, R8, -INF , !P2 ;  /* 0xff80000008947808 */ /* 0x000fe20005000000 */
[----:B------:R-:W-:Y:S01]  /*2530*/  VIADD R8, R2, 0x10 ;  /* 0x0000001002087836 */ /* 0x000fe20000000000 */
[C---:B------:R-:W-:Y:S01]  /*2540*/  ISETP.GE.AND P2, PT, R149.reuse, R196, PT ;  /* 0x000000c49500720c */ /* 0x040fe20003f46270 */
[----:B------:R-:W-:Y:S01]  /*2550*/  HMMA.16816.F32.BF16 R120, R140, R138, R120 ;  /* 0x0000008a8c78723c */ /* 0x000fe20000041878 */
[----:B------:R-:W-:-:S02]  /*2560*/  ISETP.GE.AND P6, PT, R149, R197, PT ;  /* 0x000000c59500720c */ /* 0x000fc40003fc6270 */
[----:B------:R-:W-:Y:S02]  /*2570*/  FSEL R156, R11, -INF , !P2 ;  /* 0xff8000000b9c7808 */ /* 0x000fe40005000000 */
[----:B------:R-:W-:Y:S02]  /*2580*/  ISETP.GE.AND P2, PT, R8, R199, PT ;  /* 0x000000c70800720c */ /* 0x000fe40003f46270 */
[----:B------:R-:W-:Y:S01]  /*2590*/  FSEL R157, R9, -INF , !P6 ;  /* 0xff800000099d7808 */ /* 0x000fe20007000000 */
[----:B--2---:R-:W-:Y:S01]  /*25a0*/  HMMA.16816.F32.BF16 R112, R144, R132, R112 ;  /* 0x000000849070723c */ /* 0x004fe20000041870 */
[----:B------:R-:W-:Y:S01]  /*25b0*/  FSEL R195, R4, -INF , !P2 ;  /* 0xff80000004c37808 */ /* 0x000fe20005000000 */
[----:B------:R-:W-:Y:S01]  /*25c0*/  VIADD R4, R2, 0x20 ;  /* 0x0000002002047836 */ /* 0x000fe20000000000 */
[C---:B------:R-:W-:Y:S02]  /*25d0*/  ISETP.GE.AND P3, PT, R8.reuse, R198, PT ;  /* 0x000000c60800720c */ /* 0x040fe40003f66270 */
[----:B------:R-:W-:-:S02]  /*25e0*/  ISETP.GE.AND P6, PT, R8, R197, PT ;  /* 0x000000c50800720c */ /* 0x000fc40003fc6270 */
[----:B------:R-:W-:Y:S01]  /*25f0*/  ISETP.GE.AND P2, PT, R8, R196, PT ;  /* 0x000000c40800720c */ /* 0x000fe20003f46270 */
[----:B------:R-:W-:Y:S01]  /*2600*/  HMMA.16816.F32.BF16 R108, R140, R132, R108 ;  /* 0x000000848c6c723c */ /* 0x000fe2000004186c */
[----:B------:R-:W1:Y:S01]  /*2610*/  LDSM.16.M88.4 R8, [R171+0x2c00] ;  /* 0x002c0000ab08783b */ /* 0x000e620000000200 */
[----:B------:R-:W-:Y:S02]  /*2620*/  FSEL R174, R6, -INF , !P3 ;  /* 0xff80000006ae7808 */ /* 0x000fe40005800000 */
[----:B------:R-:W-:Y:S02]  /*2630*/  FSEL R136, R126, -INF , !P2 ;  /* 0xff8000007e887808 */ /* 0x000fe40005000000 */
[----:B------:R-:W-:Y:S02]  /*2640*/  ISETP.GE.AND P2, PT, R150, R197, PT ;  /* 0x000000c59600720c */ /* 0x000fe40003f46270 */
[----:B------:R-:W-:Y:S01]  /*2650*/  FSEL R153, R124, -INF , !P6 ;  /* 0xff8000007c997808 */ /* 0x000fe20007000000 */
[C---:B------:R-:W-:Y:S01]  /*2660*/  VIADD R124, R2.reuse, 0x19 ;  /* 0x00000019027c7836 */ /* 0x040fe20000000000 */
[----:B------:R-:W-:Y:S01]  /*2670*/  FSEL R154, R125, -INF , !P2 ;  /* 0xff8000007d9a7808 */ /* 0x000fe20005000000 */
[----:B------:R-:W-:Y:S01]  /*2680*/  VIADD R125, R2, 0x18 ;  /* 0x00000018027d7836 */ /* 0x000fe20000000000 */
[C---:B------:R-:W-:Y:S01]  /*2690*/  ISETP.GE.AND P3, PT, R150.reuse, R199, PT ;  /* 0x000000c79600720c */ /* 0x040fe20003f66270 */
[----:B------:R-:W-:Y:S01]  /*26a0*/  HMMA.16816.F32.BF16 R116, R144, R138, R116 ;  /* 0x0000008a9074723c */ /* 0x000fe20000041874 */
[----:B------:R-:W-:-:S02]  /*26b0*/  ISETP.GE.AND P6, PT, R150, R198, PT ;  /* 0x000000c69600720c */ /* 0x000fc40003fc6270 */
[----:B------:R-:W-:Y:S02]  /*26c0*/  ISETP.GE.AND P2, PT, R137, R198, PT ;  /* 0x000000c68900720c */ /* 0x000fe40003f46270 */
[----:B------:R-:W-:Y:S02]  /*26d0*/  FSEL R203, R5, -INF , !P3 ;  /* 0xff80000005cb7808 */ /* 0x000fe40005800000 */
[----:B------:R-:W-:Y:S01]  /*26e0*/  FSEL R191, R7, -INF , !P6 ;  /* 0xff80000007bf7808 */ /* 0x000fe20007000000 */
[----:B------:R-:W-:Y:S01]  /*26f0*/  HMMA.16816.F32.BF16 R104, R140, R134, R104 ;  /* 0x000000868c68723c */ /* 0x000fe20000041868 */
[----:B------:R-:W-:Y:S02]  /*2700*/  FSEL R133, R130, -INF , !P2 ;  /* 0xff80000082857808 */ /* 0x000fe40005000000 */
[----:B------:R-:W-:Y:S02]  /*2710*/  ISETP.GE.AND P3, PT, R150, R196, PT ;  /* 0x000000c49600720c */ /* 0x000fe40003f66270 */
[----:B------:R-:W-:-:S02]  /*2720*/  ISETP.GE.AND P6, PT, R137, R199, PT ;  /* 0x000000c78900720c */ /* 0x000fc40003fc6270 */
[----:B------:R-:W-:Y:S01]  /*2730*/  ISETP.GE.AND P2, PT, R125, R196, PT ;  /* 0x000000c47d00720c */ /* 0x000fe20003f46270 */
[----:B------:R-:W-:Y:S01]  /*2740*/  HMMA.16816.F32.BF16 R100, R144, R134, R100 ;  /* 0x000000869064723c */ /* 0x000fe20000041864 */
[----:B------:R-:W-:Y:S02]  /*2750*/  FSEL R137, R127, -INF , !P3 ;  /* 0xff8000007f897808 */ /* 0x000fe40005800000 */
[----:B------:R-:W-:Y:S02]  /*2760*/  FSEL R158, R128, -INF , !P6 ;  /* 0xff800000809e7808 */ /* 0x000fe40007000000 */
[----:B------:R-:W-:Y:S02]  /*2770*/  FSEL R160, R122, -INF , !P2 ;  /* 0xff8000007aa07808 */ /* 0x000fe40005000000 */
[-C--:B------:R-:W-:Y:S02]  /*2780*/  ISETP.GE.AND P6, PT, R125, R197.reuse, PT ;  /* 0x000000c57d00720c */ /* 0x080fe40003fc6270 */
[----:B------:R-:W-:-:S02]  /*2790*/  ISETP.GE.AND P3, PT, R124, R197, PT ;  /* 0x000000c57c00720c */ /* 0x000fc40003f66270 */
[----:B------:R-:W-:Y:S01]  /*27a0*/  ISETP.GE.AND P2, PT, R124, R196, PT ;  /* 0x000000c47c00720c */ /* 0x000fe20003f46270 */
[-C--:B-1----:R-:W-:Y:S01]  /*27b0*/  HMMA.16816.F32.BF16 R96, R144, R8.reuse, R96 ;  /* 0x000000089060723c */ /* 0x082fe20000041860 */
[----:B------:R-:W-:Y:S02]  /*27c0*/  FSEL R132, R120, -INF , !P6 ;  /* 0xff80000078847808 */ /* 0x000fe40007000000 */
[----:B------:R-:W-:Y:S01]  /*27d0*/  FSEL R162, R121, -INF , !P3 ;  /* 0xff80000079a27808 */ /* 0x000fe20005800000 */
[C---:B------:R-:W-:Y:S01]  /*27e0*/  VIADD R121, R2.reuse, 0x21 ;  /* 0x0000002102797836 */ /* 0x040fe20000000000 */
[----:B------:R-:W-:Y:S02]  /*27f0*/  FSEL R161, R123, -INF , !P2 ;  /* 0xff8000007ba17808 */ /* 0x000fe40005000000 */
[CC--:B------:R-:W-:Y:S01]  /*2800*/  ISETP.GE.AND P6, PT, R149.reuse, R199.reuse, PT ;  /* 0x000000c79500720c */ /* 0x0c0fe20003fc6270 */
[----:B------:R-:W-:Y:S01]  /*2810*/  HMMA.16816.F32.BF16 R92, R140, R8, R92 ;  /* 0x000000088c5c723c */ /* 0x000fe2000004185c */
[----:B------:R-:W-:Y:S01]  /*2820*/  ISETP.GE.AND P3, PT, R149, R198, PT ;  /* 0x000000c69500720c */ /* 0x000fe20003f66270 */
[----:B------:R-:W-:Y:S01]  /*2830*/  VIADD R9, R2, 0x28 ;  /* 0x0000002802097836 */ /* 0x000fe20000000000 */
[----:B------:R-:W-:Y:S01]  /*2840*/  ISETP.GE.AND P2, PT, R4, R199, PT ;  /* 0x000000c70400720c */ /* 0x000fe20003f46270 */
[----:B------:R-:W-:Y:S01]  /*2850*/  VIADD R8, R2, 0x29 ;  /* 0x0000002902087836 */ /* 0x000fe20000000000 */
[----:B------:R-:W-:-:S02]  /*2860*/  FSEL R139, R129, -INF , !P6 ;  /* 0xff800000818b7808 */ /* 0x000fc40007000000 */
[----:B------:R-:W-:Y:S01]  /*2870*/  FSEL R138, R131, -INF , !P3 ;  /* 0xff800000838a7808 */ /* 0x000fe20005800000 */
[-C--:B------:R-:W-:Y:S01]  /*2880*/  HMMA.16816.F32.BF16 R88, R140, R10.reuse, R88 ;  /* 0x0000000a8c58723c */ /* 0x080fe20000041858 */
[----:B------:R-:W-:Y:S02]  /*2890*/  FSEL R120, R112, -INF , !P2 ;  /* 0xff80000070787808 */ /* 0x000fe40005000000 */
[C---:B------:R-:W-:Y:S02]  /*28a0*/  ISETP.GE.AND P3, PT, R4.reuse, R198, PT ;  /* 0x000000c60400720c */ /* 0x040fe40003f66270 */
[C---:B------:R-:W-:Y:S02]  /*28b0*/  ISETP.GE.AND P6, PT, R4.reuse, R197, PT ;  /* 0x000000c50400720c */ /* 0x040fe40003fc6270 */
[----:B------:R-:W-:Y:S01]  /*28c0*/  ISETP.GE.AND P2, PT, R4, R196, PT ;  /* 0x000000c40400720c */ /* 0x000fe20003f46270 */
[----:B------:R-:W-:Y:S01]  /*28d0*/  HMMA.16816.F32.BF16 R84, R144, R10, R84 ;  /* 0x0000000a9054723c */ /* 0x000fe20000041854 */
[----:B------:R-:W1:Y:S01]  /*28e0*/  LDSM.16.M88.4 R4, [R171+0x3000] ;  /* 0x00300000ab04783b */ /* 0x000e620000000200 */
[----:B------:R-:W-:Y:S01]  /*28f0*/  FSEL R208, R108, -INF , !P6 ;  /* 0xff8000006cd07808 */ /* 0x000fe20007000000 */
[----:B------:R-:W-:Y:S01]  /*2900*/  VIADD R108, R2, 0x30 ;  /* 0x00000030026c7836 */ /* 0x000fe20000000000 */
[----:B------:R-:W-:-:S02]  /*2910*/  FSEL R194, R110, -INF , !P2 ;  /* 0xff8000006ec27808 */ /* 0x000fc40005000000 */
[C---:B------:R-:W-:Y:S02]  /*2920*/  ISETP.GE.AND P2, PT, R121.reuse, R197, PT ;  /* 0x000000c57900720c */ /* 0x040fe40003f46270 */
[-C--:B------:R-:W-:Y:S02]  /*2930*/  ISETP.GE.AND P6, PT, R121, R198.reuse, PT ;  /* 0x000000c67900720c */ /* 0x080fe40003fc6270 */
[----:B------:R-:W-:Y:S01]  /*2940*/  FSEL R234, R109, -INF , !P2 ;  /* 0xff8000006dea7808 */ /* 0x000fe20005000000 */
[----:B------:R-:W-:Y:S01]  /*2950*/  VIADD R109, R2, 0x31 ;  /* 0x00000031026d7836 */ /* 0x000fe20000000000 */
[----:B------:R-:W-:Y:S02]  /*2960*/  ISETP.GE.AND P2, PT, R125, R198, PT ;  /* 0x000000c67d00720c */ /* 0x000fe40003f46270 */
[----:B------:R-:W-:Y:S02]  /*2970*/  FSEL R114, R114, -INF , !P3 ;  /* 0xff80000072727808 */ /* 0x000fe40005800000 */
[----:B------:R-:W-:-:S02]  /*2980*/  ISETP.GE.AND P3, PT, R121, R199, PT ;  /* 0x000000c77900720c */ /* 0x000fc40003f66270 */
[----:B------:R-:W-:Y:S02]  /*2990*/  FSEL R115, R115, -INF , !P6 ;  /* 0xff80000073737808 */ /* 0x000fe40007000000 */
[----:B------:R-:W-:Y:S02]  /*29a0*/  FSEL R237, R118, -INF , !P2 ;  /* 0xff80000076ed7808 */ /* 0x000fe40005000000 */
[----:B------:R-:W-:Y:S02]  /*29b0*/  ISETP.GE.AND P6, PT, R125, R199, PT ;  /* 0x000000c77d00720c */ /* 0x000fe40003fc6270 */
[-C--:B------:R-:W-:Y:S02]  /*29c0*/  ISETP.GE.AND P2, PT, R9, R196.reuse, PT ;  /* 0x000000c40900720c */ /* 0x080fe40003f46270 */
[----:B------:R-:W-:Y:S02]  /*29d0*/  FSEL R126, R113, -INF , !P3 ;  /* 0xff800000717e7808 */ /* 0x000fe40005800000 */
[----:B------:R-:W-:-:S02]  /*29e0*/  ISETP.GE.AND P3, PT, R121, R196, PT ;  /* 0x000000c47900720c */ /* 0x000fc40003f66270 */
[----:B------:R-:W-:Y:S02]  /*29f0*/  FSEL R239, R116, -INF , !P6 ;  /* 0xff80000074ef7808 */ /* 0x000fe40007000000 */
[----:B------:R-:W-:Y:S02]  /*2a00*/  FSEL R206, R106, -INF , !P2 ;  /* 0xff8000006ace7808 */ /* 0x000fe40005000000 */
[-C--:B------:R-:W-:Y:S02]  /*2a10*/  ISETP.GE.AND P6, PT, R9, R197.reuse, PT ;  /* 0x000000c50900720c */ /* 0x080fe40003fc6270 */
[C---:B------:R-:W-:Y:S02]  /*2a20*/  ISETP.GE.AND P2, PT, R8.reuse, R196, PT ;  /* 0x000000c40800720c */ /* 0x040fe40003f46270 */
[----:B------:R-:W-:Y:S02]  /*2a30*/  FSEL R204, R111, -INF , !P3 ;  /* 0xff8000006fcc7808 */ /* 0x000fe40005800000 */
[----:B------:R-:W-:Y:S01]  /*2a40*/  ISETP.GE.AND P3, PT, R8, R197, PT ;  /* 0x000000c50800720c */ /* 0x000fe20003f66270 */
[----:B-1----:R-:W-:Y:S01]  /*2a50*/  HMMA.16816.F32.BF16 R80, R144, R4, R80 ;  /* 0x000000049050723c */ /* 0x002fe20000041850 */
[----:B------:R-:W-:-:S02]  /*2a60*/  FSEL R235, R104, -INF , !P6 ;  /* 0xff80000068eb7808 */ /* 0x000fc40007000000 */
[----:B------:R-:W-:Y:S02]  /*2a70*/  FSEL R209, R107, -INF , !P2 ;  /* 0xff8000006bd17808 */ /* 0x000fe40005000000 */
[-C--:B------:R-:W-:Y:S02]  /*2a80*/  ISETP.GE.AND P6, PT, R124, R199.reuse, PT ;  /* 0x000000c77c00720c */ /* 0x080fe40003fc6270 */
[----:B------:R-:W-:Y:S01]  /*2a90*/  ISETP.GE.AND P2, PT, R108, R199, PT ;  /* 0x000000c76c00720c */ /* 0x000fe20003f46270 */
[C---:B------:R-:W-:Y:S01]  /*2aa0*/  HMMA.16816.F32.BF16 R76, R140.reuse, R4, R76 ;  /* 0x000000048c4c723c */ /* 0x040fe2000004184c */
[----:B------:R-:W-:Y:S01]  /*2ab0*/  FSEL R211, R105, -INF , !P3 ;  /* 0xff80000069d37808 */ /* 0x000fe20005800000 */
[----:B------:R-:W-:Y:S01]  /*2ac0*/  VIADD R4, R2, 0x38 ;  /* 0x0000003802047836 */ /* 0x000fe20000000000 */
[----:B------:R-:W-:Y:S01]  /*2ad0*/  ISETP.GE.AND P3, PT, R124, R198, PT ;  /* 0x000000c67c00720c */ /* 0x000fe20003f66270 */
[----:B------:R-:W1:Y:S01]  /*2ae0*/  LDSM.16.M88.4 R104, [R171+0x3400] ;  /* 0x00340000ab68783b */ /* 0x000e620000000200 */
[----:B------:R-:W-:Y:S01]  /*2af0*/  FSEL R240, R117, -INF , !P6 ;  /* 0xff80000075f07808 */ /* 0x000fe20007000000 */
[----:B------:R-:W-:Y:S01]  /*2b00*/  VIADD R5, R2, 0x39 ;  /* 0x0000003902057836 */ /* 0x000fe20000000000 */
[----:B------:R-:W-:Y:S01]  /*2b10*/  FSEL R96, R96, -INF , !P2 ;  /* 0xff80000060607808 */ /* 0x000fe20005000000 */
[----:B------:R-:W-:Y:S01]  /*2b20*/  HMMA.16816.F32.BF16 R72, R140, R6, R72 ;  /* 0x000000068c48723c */ /* 0x000fe20000041848 */
[----:B------:R-:W-:-:S02]  /*2b30*/  ISETP.GE.AND P6, PT, R108, R197, PT ;  /* 0x000000c56c00720c */ /* 0x000fc40003fc6270 */
[C---:B------:R-:W-:Y:S02]  /*2b40*/  ISETP.GE.AND P2, PT, R108.reuse, R196, PT ;  /* 0x000000c46c00720c */ /* 0x040fe40003f46270 */
[----:B------:R-:W-:Y:S02]  /*2b50*/  FSEL R238, R119, -INF , !P3 ;  /* 0xff80000077ee7808 */ /* 0x000fe40005800000 */
[-C--:B------:R-:W-:Y:S01]  /*2b60*/  ISETP.GE.AND P3, PT, R108, R198.reuse, PT ;  /* 0x000000c66c00720c */ /* 0x080fe20003f66270 */
[----:B------:R-:W-:Y:S01]  /*2b70*/  HMMA.16816.F32.BF16 R68, R144, R6, R68 ;  /* 0x000000069044723c */ /* 0x000fe20000041844 */
[----:B------:R-:W-:Y:S01]  /*2b80*/  FSEL R175, R92, -INF , !P6 ;  /* 0xff8000005caf7808 */ /* 0x000fe20007000000 */
[----:B------:R-:W-:Y:S01]  /*2b90*/  VIADD R6, R2, 0x50 ;  /* 0x0000005002067836 */ /* 0x000fe20000000000 */
[----:B------:R-:W-:Y:S01]  /*2ba0*/  FSEL R131, R94, -INF , !P2 ;  /* 0xff8000005e837808 */ /* 0x000fe20005000000 */
[----:B------:R-:W-:Y:S01]  /*2bb0*/  VIADD R7, R2, 0x60 ;  /* 0x0000006002077836 */ /* 0x000fe20000000000 */
[----:B------:R-:W-:-:S02]  /*2bc0*/  ISETP.GE.AND P6, PT, R109, R198, PT ;  /* 0x000000c66d00720c */ /* 0x000fc40003fc6270 */
[C---:B------:R-:W-:Y:S02]  /*2bd0*/  ISETP.GE.AND P2, PT, R109.reuse, R197, PT ;  /* 0x000000c56d00720c */ /* 0x040fe40003f46270 */
[----:B------:R-:W-:Y:S02]  /*2be0*/  FSEL R98, R98, -INF , !P3 ;  /* 0xff80000062627808 */ /* 0x000fe40005800000 */
[-C--:B------:R-:W-:Y:S02]  /*2bf0*/  ISETP.GE.AND P3, PT, R109, R199.reuse, PT ;  /* 0x000000c76d00720c */ /* 0x080fe40003f66270 */
[----:B------:R-:W-:Y:S02]  /*2c00*/  FSEL R99, R99, -INF , !P6 ;  /* 0xff80000063637808 */ /* 0x000fe40007000000 */
[----:B------:R-:W-:Y:S02]  /*2c10*/  FSEL R185, R93, -INF , !P2 ;  /* 0xff8000005db97808 */ /* 0x000fe40005000000 */
[----:B------:R-:W-:-:S02]  /*2c20*/  ISETP.GE.AND P6, PT, R9, R199, PT ;  /* 0x000000c70900720c */ /* 0x000fc40003fc6270 */
[----:B------:R-:W-:Y:S02]  /*2c30*/  ISETP.GE.AND P2, PT, R9, R198, PT ;  /* 0x000000c60900720c */ /* 0x000fe40003f46270 */
[----:B------:R-:W-:Y:S02]  /*2c40*/  FSEL R108, R97, -INF , !P3 ;  /* 0xff800000616c7808 */ /* 0x000fe40005800000 */
[----:B------:R-:W-:Y:S02]  /*2c50*/  FSEL R97, R100, -INF , !P6 ;  /* 0xff80000064617808 */ /* 0x000fe40007000000 */
[----:B------:R-:W-:Y:S02]  /*2c60*/  FSEL R207, R102, -INF , !P2 ;  /* 0xff80000066cf7808 */ /* 0x000fe40005000000 */
[C---:B------:R-:W-:Y:S01]  /*2c70*/  ISETP.GE.AND P6, PT, R4.reuse, R197, PT ;  /* 0x000000c50400720c */ /* 0x040fe20003fc6270 */
[----:B-1----:R-:W-:Y:S01]  /*2c80*/  HMMA.16816.F32.BF16 R64, R144, R104, R64 ;  /* 0x000000689040723c */ /* 0x002fe20000041840 */
[----:B------:R-:W-:-:S02]  /*2c90*/  ISETP.GE.AND P2, PT, R4, R196, PT ;  /* 0x000000c40400720c */ /* 0x000fc40003f46270 */
[-C--:B------:R-:W-:Y:S02]  /*2ca0*/  ISETP.GE.AND P3, PT, R109, R196.reuse, PT ;  /* 0x000000c46d00720c */ /* 0x080fe40003f66270 */
[----:B------:R-:W-:Y:S01]  /*2cb0*/  FSEL R202, R88, -INF , !P6 ;  /* 0xff80000058ca7808 */ /* 0x000fe20007000000 */
[----:B------:R-:W-:Y:S01]  /*2cc0*/  VIADD R88, R2, 0x40 ;  /* 0x0000004002587836 */ /* 0x000fe20000000000 */
[----:B------:R-:W-:Y:S01]  /*2cd0*/  FSEL R179, R90, -INF , !P2 ;  /* 0xff8000005ab37808 */ /* 0x000fe20005000000 */
[----:B------:R-:W-:Y:S01]  /*2ce0*/  HMMA.16816.F32.BF16 R60, R140, R104, R60 ;  /* 0x000000688c3c723c */ /* 0x000fe2000004183c */
[----:B------:R-:W-:Y:S02]  /*2cf0*/  FSEL R180, R95, -INF , !P3 ;  /* 0xff8000005fb47808 */ /* 0x000fe40005800000 */
[C---:B------:R-:W-:Y:S02]  /*2d00*/  ISETP.GE.AND P2, PT, R5.reuse, R196, PT ;  /* 0x000000c40500720c */ /* 0x040fe40003f46270 */
[----:B------:R-:W-:-:S02]  /*2d10*/  ISETP.GE.AND P3, PT, R5, R197, PT ;  /* 0x000000c50500720c */ /* 0x000fc40003f66270 */
[----:B------:R-:W-:Y:S01]  /*2d20*/  FSEL R183, R91, -INF , !P2 ;  /* 0xff8000005bb77808 */ /* 0x000fe20005000000 */
[-C--:B------:R-:W-:Y:S01]  /*2d30*/  HMMA.16816.F32.BF16 R56, R140, R106.reuse, R56 ;  /* 0x0000006a8c38723c */ /* 0x080fe20000041838 */
[-C--:B------:R-:W-:Y:S02]  /*2d40*/  ISETP.GE.AND P6, PT, R8, R199.reuse, PT ;  /* 0x000000c70800720c */ /* 0x080fe40003fc6270 */
[----:B------:R-:W-:Y:S01]  /*2d50*/  FSEL R190, R89, -INF , !P3 ;  /* 0xff80000059be7808 */ /* 0x000fe20005800000 */
[----:B------:R-:W-:Y:S01]  /*2d60*/  VIADD R89, R2, 0x41 ;  /* 0x0000004102597836 */ /* 0x000fe20000000000 */
[----:B------:R-:W-:Y:S02]  /*2d70*/  ISETP.GE.AND P2, PT, R88, R199, PT ;  /* 0x000000c75800720c */ /* 0x000fe40003f46270 */
[----:B------:R-:W-:Y:S01]  /*2d80*/  ISETP.GE.AND P3, PT, R8, R198, PT ;  /* 0x000000c60800720c */ /* 0x000fe20003f66270 */
[----:B------:R-:W-:Y:S01]  /*2d90*/  HMMA.16816.F32.BF16 R52, R144, R106, R52 ;  /* 0x0000006a9034723c */ /* 0x000fe20000041834 */
[----:B------:R-:W-:Y:S01]  /*2da0*/  FSEL R236, R101, -INF , !P6 ;  /* 0xff80000065ec7808 */ /* 0x000fe20007000000 */
[----:B------:R-:W1:Y:S01]  /*2db0*/  LDSM.16.M88.4 R8, [R171+0x3800] ;  /* 0x00380000ab08783b */ /* 0x000e620000000200 */
[----:B------:R-:W-:Y:S01]  /*2dc0*/  FSEL R92, R80, -INF , !P2 ;  /* 0xff800000505c7808 */ /* 0x000fe20005000000 */
[----:B------:R-:W-:Y:S01]  /*2dd0*/  VIADD R80, R2, 0x48 ;  /* 0x0000004802507836 */ /* 0x000fe20000000000 */
[----:B------:R-:W-:-:S02]  /*2de0*/  FSEL R229, R103, -INF , !P3 ;  /* 0xff80000067e57808 */ /* 0x000fc40005800000 */
[C---:B------:R-:W-:Y:S02]  /*2df0*/  ISETP.GE.AND P6, PT, R88.reuse, R197, PT ;  /* 0x000000c55800720c */ /* 0x040fe40003fc6270 */
[C---:B------:R-:W-:Y:S02]  /*2e00*/  ISETP.GE.AND P2, PT, R88.reuse, R196, PT ;  /* 0x000000c45800720c */ /* 0x040fe40003f46270 */
[----:B------:R-:W-:Y:S02]  /*2e10*/  ISETP.GE.AND P3, PT, R88, R198, PT ;  /* 0x000000c65800720c */ /* 0x000fe40003f66270 */
[----:B------:R-:W-:Y:S02]  /*2e20*/  FSEL R130, R76, -INF , !P6 ;  /* 0xff8000004c827808 */ /* 0x000fe40007000000 */
[----:B------:R-:W-:Y:S02]  /*2e30*/  FSEL R117, R78, -INF , !P2 ;  /* 0xff8000004e757808 */ /* 0x000fe40005000000 */
        /* <DEDUP_REMOVED lines=8> */
[----:B------:R-:W-:Y:S01]  /*2ec0*/  ISETP.GE.AND P2, PT, R4, R198, PT ;  /* 0x000000c60400720c */ /* 0x000fe20003f46270 */
[----:B------:R-:W-:Y:S01]  /*2ed0*/  VIADD R4, R2, 0x49 ;  /* 0x0000004902047836 */ /* 0x000fe20000000000 */
[-C--:B------:R-:W-:Y:S02]  /*2ee0*/  ISETP.GE.AND P3, PT, R89, R196.reuse, PT ;  /* 0x000000c45900720c */ /* 0x080fe40003f66270 */
[----:B------:R-:W-:Y:S02]  /*2ef0*/  FSEL R184, R86, -INF , !P2 ;  /* 0xff80000056b87808 */ /* 0x000fe40005000000 */
[----:B------:R-:W-:Y:S02]  /*2f00*/  FSEL R128, R79, -INF , !P3 ;  /* 0xff8000004f807808 */ /* 0x000fe40005800000 */
[----:B------:R-:W-:Y:S01]  /*2f10*/  ISETP.GE.AND P3, PT, R4, R197, PT ;  /* 0x000000c50400720c */ /* 0x000fe20003f66270 */
[----:B------:R-:W2:Y:S01]  /*2f20*/  LDSM.16.M88.4 R76, [R171+0x3c00] ;  /* 0x003c0000ab4c783b */ /* 0x000ea20000000200 */
[----:B------:R-:W-:Y:S01]  /*2f30*/  ISETP.GE.AND P2, PT, R80, R196, PT ;  /* 0x000000c45000720c */ /* 0x000fe20003f46270 */
[----:B-1----:R-:W-:Y:S01]  /*2f40*/  HMMA.16816.F32.BF16 R48, R144, R8, R48 ;  /* 0x000000089030723c */ /* 0x002fe20000041830 */
[----:B------:R-:W-:Y:S01]  /*2f50*/  FSEL R178, R73, -INF , !P3 ;  /* 0xff80000049b27808 */ /* 0x000fe20005800000 */
[----:B------:R-:W-:-:S04]  /*2f60*/  DEPBAR.LE SB0, 0x0 ;  /* 0x000080000000791a */ /* 0x000fc80000000000 */
[----:B------:R-:W-:Y:S02]  /*2f70*/  ISETP.GE.AND P3, PT, R5, R198, PT ;  /* 0x000000c60500720c */ /* 0x000fe40003f66270 */
[----:B------:R-:W-:Y:S01]  /*2f80*/  FSEL R192, R84, -INF , !P6 ;  /* 0xff80000054c07808 */ /* 0x000fe20007000000 */
[C---:B------:R-:W-:Y:S01]  /*2f90*/  HMMA.16816.F32.BF16 R44, R140.reuse, R8, R44 ;  /* 0x000000088c2c723c */ /* 0x040fe2000004182c */
[----:B------:R-:W-:Y:S01]  /*2fa0*/  ISETP.GE.AND P6, PT, R80, R197, PT ;  /* 0x000000c55000720c */ /* 0x000fe20003fc6270 */
[----:B------:R-:W-:Y:S01]  /*2fb0*/  VIADD R8, R2, 0x78 ;  /* 0x0000007802087836 */ /* 0x000fe20000000000 */
[----:B------:R-:W-:Y:S02]  /*2fc0*/  FSEL R127, R74, -INF , !P2 ;  /* 0xff8000004a7f7808 */ /* 0x000fe40005000000 */
[----:B------:R-:W-:Y:S02]  /*2fd0*/  FSEL R201, R87, -INF , !P3 ;  /* 0xff80000057c97808 */ /* 0x000fe40005800000 */
[----:B------:R-:W-:Y:S01]  /*2fe0*/  ISETP.GE.AND P2, PT, R4, R196, PT ;  /* 0x000000c40400720c */ /* 0x000fe20003f46270 */
[----:B------:R-:W-:Y:S01]  /*2ff0*/  HMMA.16816.F32.BF16 R40, R140, R10, R40 ;  /* 0x0000000a8c28723c */ /* 0x000fe20000041828 */
[----:B------:R-:W-:-:S02]  /*3000*/  ISETP.GE.AND P3, PT, R6, R199, PT ;  /* 0x000000c70600720c */ /* 0x000fc40003f66270 */
[----:B------:R-:W-:Y:S02]  /*3010*/  FSEL R182, R72, -INF , !P6 ;  /* 0xff80000048b67808 */ /* 0x000fe40007000000 */
[----:B------:R-:W-:Y:S01]  /*3020*/  ISETP.GE.AND P6, PT, R5, R199, PT ;  /* 0x000000c70500720c */ /* 0x000fe20003fc6270 */
[----:B------:R-:W-:Y:S01]  /*3030*/  VIADD R5, R2, 0x51 ;  /* 0x0000005102057836 */ /* 0x000fe20000000000 */
[----:B------:R-:W-:Y:S01]  /*3040*/  FSEL R172, R75, -INF , !P2 ;  /* 0xff8000004bac7808 */ /* 0x000fe20005000000 */
[----:B------:R-:W-:Y:S01]  /*3050*/  HMMA.16816.F32.BF16 R36, R144, R10, R36 ;  /* 0x0000000a9024723c */ /* 0x000fe20000041824 */
[----:B------:R-:W-:Y:S02]  /*3060*/  FSEL R83, R64, -INF , !P3 ;  /* 0xff80000040537808 */ /* 0x000fe40005800000 */
[C---:B------:R-:W-:Y:S02]  /*3070*/  ISETP.GE.AND P2, PT, R6.reuse, R198, PT ;  /* 0x000000c60600720c */ /* 0x040fe40003f46270 */
[----:B------:R-:W-:-:S02]  /*3080*/  ISETP.GE.AND P3, PT, R6, R196, PT ;  /* 0x000000c40600720c */ /* 0x000fc40003f66270 */
[----:B------:R-:W-:Y:S02]  /*3090*/  FSEL R205, R85, -INF , !P6 ;  /* 0xff80000055cd7808 */ /* 0x000fe40007000000 */
[----:B------:R-:W-:Y:S01]  /*30a0*/  ISETP.GE.AND P6, PT, R6, R197, PT ;  /* 0x000000c50600720c */ /* 0x000fe20003fc6270 */
[----:B------:R-:W-:Y:S01]  /*30b0*/  VIADD R6, R2, 0x58 ;  /* 0x0000005802067836 */ /* 0x000fe20000000000 */
[----:B------:R-:W-:Y:S02]  /*30c0*/  FSEL R81, R66, -INF , !P2 ;  /* 0xff80000042517808 */ /* 0x000fe40005000000 */
[----:B------:R-:W-:Y:S01]  /*30d0*/  FSEL R102, R62, -INF , !P3 ;  /* 0xff8000003e667808 */ /* 0x000fe20005800000 */
[----:B--2---:R-:W-:Y:S01]  /*30e0*/  HMMA.16816.F32.BF16 R28, R140, R76, R28 ;  /* 0x0000004c8c1c723c */ /* 0x004fe2000004181c */
[C---:B------:R-:W-:Y:S02]  /*30f0*/  ISETP.GE.AND P2, PT, R5.reuse, R199, PT ;  /* 0x000000c70500720c */ /* 0x040fe40003f46270 */
[----:B------:R-:W-:-:S02]  /*3100*/  ISETP.GE.AND P3, PT, R5, R197, PT ;  /* 0x000000c50500720c */ /* 0x000fc40003f66270 */
[----:B------:R-:W-:Y:S02]  /*3110*/  FSEL R113, R60, -INF , !P6 ;  /* 0xff8000003c717808 */ /* 0x000fe40007000000 */
[----:B------:R-:W-:Y:S01]  /*3120*/  ISETP.GE.AND P6, PT, R5, R198, PT ;  /* 0x000000c60500720c */ /* 0x000fe20003fc6270 */
[----:B------:R-:W-:Y:S01]  /*3130*/  HMMA.16816.F32.BF16 R24, R140, R78, R24 ;  /* 0x0000004e8c18723c */ /* 0x000fe20000041818 */
[----:B------:R-:W-:Y:S02]  /*3140*/  FSEL R85, R65, -INF , !P2 ;  /* 0xff80000041557808 */ /* 0x000fe40005000000 */
[----:B------:R-:W-:Y:S02]  /*3150*/  FSEL R121, R61, -INF , !P3 ;  /* 0xff8000003d797808 */ /* 0x000fe40005800000 */
[----:B------:R-:W-:Y:S01]  /*3160*/  ISETP.GE.AND P2, PT, R5, R196, PT ;  /* 0x000000c40500720c */ /* 0x000fe20003f46270 */
[----:B------:R-:W-:Y:S01]  /*3170*/  VIADD R5, R2, 0x59 ;  /* 0x0000005902057836 */ /* 0x000fe20000000000 */
[----:B------:R-:W-:Y:S01]  /*3180*/  ISETP.GE.AND P3, PT, R80, R198, PT ;  /* 0x000000c65000720c */ /* 0x000fe20003f66270 */
[----:B------:R-:W-:Y:S01]  /*3190*/  HMMA.16816.F32.BF16 R32, R144, R76, R32 ;  /* 0x0000004c9020723c */ /* 0x000fe20000041820 */
[----:B------:R-:W-:-:S02]  /*31a0*/  FSEL R84, R67, -INF , !P6 ;  /* 0xff80000043547808 */ /* 0x000fc40007000000 */
[----:B------:R-:W-:Y:S02]  /*31b0*/  ISETP.GE.AND P6, PT, R80, R199, PT ;  /* 0x000000c75000720c */ /* 0x000fe40003fc6270 */
[----:B------:R-:W-:Y:S02]  /*31c0*/  FSEL R112, R63, -INF , !P2 ;  /* 0xff8000003f707808 */ /* 0x000fe40005000000 */
[----:B------:R-:W-:Y:S01]  /*31d0*/  FSEL R176, R70, -INF , !P3 ;  /* 0xff80000046b07808 */ /* 0x000fe20005800000 */
[----:B------:R-:W-:Y:S01]  /*31e0*/  HMMA.16816.F32.BF16 R20, R144, R78, R20 ;  /* 0x0000004e9014723c */ /* 0x000fe20000041814 */
[----:B------:R-:W-:Y:S01]  /*31f0*/  BAR.SYNC.DEFER_BLOCKING 0x0 ;  /* 0x0000000000007b1d */ /* 0x000fe20000010000 */
[C---:B------:R-:W-:Y:S02]  /*3200*/  ISETP.GE.AND P2, PT, R6.reuse, R197, PT ;  /* 0x000000c50600720c */ /* 0x040fe40003f46270 */
[----:B------:R-:W-:Y:S02]  /*3210*/  ISETP.GE.AND P3, PT, R6, R196, PT ;  /* 0x000000c40600720c */ /* 0x000fe40003f66270 */
[----:B------:R-:W-:-:S02]  /*3220*/  FSEL R181, R68, -INF , !P6 ;  /* 0xff80000044b57808 */ /* 0x000fc40007000000 */
[C---:B------:R-:W-:Y:S02]  /*3230*/  ISETP.GE.AND P6, PT, R5.reuse, R197, PT ;  /* 0x000000c50500720c */ /* 0x040fe40003fc6270 */
[----:B------:R-:W-:Y:S02]  /*3240*/  FSEL R177, R56, -INF , !P2 ;  /* 0xff80000038b17808 */ /* 0x000fe40005000000 */
[----:B------:R-:W-:Y:S02]  /*3250*/  FSEL R118, R58, -INF , !P3 ;  /* 0xff8000003a767808 */ /* 0x000fe40005800000 */
[----:B------:R-:W-:Y:S02]  /*3260*/  ISETP.GE.AND P2, PT, R5, R196, PT ;  /* 0x000000c40500720c */ /* 0x000fe40003f46270 */
[----:B------:R-:W-:Y:S02]  /*3270*/  ISETP.GE.AND P3, PT, R4, R199, PT ;  /* 0x000000c70400720c */ /* 0x000fe40003f66270 */
[----:B------:R-:W-:-:S02]  /*3280*/  FSEL R129, R57, -INF , !P6 ;  /* 0xff80000039817808 */ /* 0x000fc40007000000 */
[-C--:B------:R-:W-:Y:S01]  /*3290*/  ISETP.GE.AND P6, PT, R4, R198.reuse, PT ;  /* 0x000000c60400720c */ /* 0x080fe20003fc6270 */
[----:B------:R-:W-:Y:S01]  /*32a0*/  VIADD R4, R2, 0x61 ;  /* 0x0000006102047836 */ /* 0x000fe20000000000 */
[----:B------:R-:W-:Y:S02]  /*32b0*/  FSEL R116, R59, -INF , !P2 ;  /* 0xff8000003b747808 */ /* 0x000fe40005000000 */
[----:B------:R-:W-:Y:S02]  /*32c0*/  FSEL R189, R69, -INF , !P3 ;  /* 0xff80000045bd7808 */ /* 0x000fe40005800000 */
[C---:B------:R-:W-:Y:S02]  /*32d0*/  ISETP.GE.AND P3, PT, R7.reuse, R199, PT ;  /* 0x000000c70700720c */ /* 0x040fe40003f66270 */
[----:B------:R-:W-:Y:S02]  /*32e0*/  ISETP.GE.AND P2, PT, R7, R198, PT ;  /* 0x000000c60700720c */ /* 0x000fe40003f46270 */
[----:B------:R-:W-:-:S02]  /*32f0*/  FSEL R186, R71, -INF , !P6 ;  /* 0xff80000047ba7808 */ /* 0x000fc40007000000 */
[----:B------:R-:W-:Y:S02]  /*3300*/  FSEL R70, R48, -INF , !P3 ;  /* 0xff80000030467808 */ /* 0x000fe40005800000 */
[----:B------:R-:W-:Y:S02]  /*3310*/  FSEL R72, R50, -INF , !P2 ;  /* 0xff80000032487808 */ /* 0x000fe40005000000 */
[C---:B------:R-:W-:Y:S02]  /*3320*/  ISETP.GE.AND P6, PT, R7.reuse, R197, PT ;  /* 0x000000c50700720c */ /* 0x040fe40003fc6270 */
[----:B------:R-:W-:Y:S01]  /*3330*/  ISETP.GE.AND P3, PT, R7, R196, PT ;  /* 0x000000c40700720c */ /* 0x000fe20003f66270 */
[----:B------:R-:W-:Y:S01]  /*3340*/  VIADD R7, R2, 0x68 ;  /* 0x0000006802077836 */ /* 0x000fe20000000000 */
[----:B------:R-:W-:Y:S02]  /*3350*/  ISETP.GE.AND P2, PT, R4, R199, PT ;  /* 0x000000c70400720c */ /* 0x000fe40003f46270 */
[----:B------:R-:W-:-:S02]  /*3360*/  FSEL R109, R44, -INF , !P6 ;  /* 0xff8000002c6d7808 */ /* 0x000fc40007000000 */
[----:B------:R-:W-:Y:S02]  /*3370*/  FSEL R95, R46, -INF , !P3 ;  /* 0xff8000002e5f7808 */ /* 0x000fe40005800000 */
[----:B------:R-:W-:Y:S02]  /*3380*/  FSEL R80, R49, -INF , !P2 ;  /* 0xff80000031507808 */ /* 0x000fe40005000000 */
[C---:B------:R-:W-:Y:S02]  /*3390*/  ISETP.GE.AND P6, PT, R4.reuse, R198, PT ;  /* 0x000000c60400720c */ /* 0x040fe40003fc6270 */
[C---:B------:R-:W-:Y:S02]  /*33a0*/  ISETP.GE.AND P3, PT, R4.reuse, R197, PT ;  /* 0x000000c50400720c */ /* 0x040fe40003f66270 */
[----:B------:R-:W-:Y:S01]  /*33b0*/  ISETP.GE.AND P2, PT, R4, R196, PT ;  /* 0x000000c40400720c */ /* 0x000fe20003f46270 */
[----:B------:R-:W-:Y:S01]  /*33c0*/  VIADD R4, R2, 0x69 ;  /* 0x0000006902047836 */ /* 0x000fe20000000000 */
[----:B------:R-:W-:-:S02]  /*33d0*/  FSEL R74, R51, -INF , !P6 ;  /* 0xff800000334a7808 */ /* 0x000fc40007000000 */
[----:B------:R-:W-:Y:S02]  /*33e0*/  FSEL R105, R45, -INF , !P3 ;  /* 0xff8000002d697808 */ /* 0x000fe40005800000 */
[----:B------:R-:W-:Y:S02]  /*33f0*/  FSEL R101, R47, -INF , !P2 ;  /* 0xff8000002f657808 */ /* 0x000fe40005000000 */
[----:B------:R-:W-:Y:S02]  /*3400*/  FSEL R17, R17, -INF , !P5 ;  /* 0xff80000011117808 */ /* 0x000fe40006800000 */
[C---:B------:R-:W-:Y:S02]  /*3410*/  ISETP.GE.AND P6, PT, R6.reuse, R199, PT ;  /* 0x000000c70600720c */ /* 0x040fe40003fc6270 */
[----:B------:R-:W-:Y:S01]  /*3420*/  ISETP.GE.AND P3, PT, R6, R198, PT ;  /* 0x000000c60600720c */ /* 0x000fe20003f66270 */
[----:B------:R-:W-:Y:S01]  /*3430*/  VIADD R6, R2, 0x70 ;  /* 0x0000007002067836 */ /* 0x000fe20000000000 */
[----:B------:R-:W-:-:S02]  /*3440*/  ISETP.GE.AND P2, PT, R7, R197, PT ;  /* 0x000000c50700720c */ /* 0x000fc40003f46270 */
[----:B------:R-:W-:Y:S02]  /*3450*/  ISETP.GE.AND P5, PT, R4, R197, PT ;  /* 0x000000c50400720c */ /* 0x000fe40003fa6270 */
[----:B------:R-:W-:Y:S02]  /*3460*/  FSEL R119, R40, -INF , !P2 ;  /* 0xff80000028777808 */ /* 0x000fe40005000000 */
[----:B------:R-:W-:Y:S02]  /*3470*/  FSEL R110, R41, -INF , !P5 ;  /* 0xff800000296e7808 */ /* 0x000fe40006800000 */
[C---:B------:R-:W-:Y:S02]  /*3480*/  ISETP.GE.AND P2, PT, R5.reuse, R199, PT ;  /* 0x000000c70500720c */ /* 0x040fe40003f46270 */
[----:B------:R-:W-:Y:S01]  /*3490*/  ISETP.GE.AND P5, PT, R5, R198, PT ;  /* 0x000000c60500720c */ /* 0x000fe20003fa6270 */
[----:B------:R-:W-:Y:S01]  /*34a0*/  VIADD R5, R2, 0x71 ;  /* 0x0000007102057836 */ /* 0x000fe20000000000 */
[----:B------:R-:W-:-:S02]  /*34b0*/  FSEL R13, R13, -INF , !P4 ;  /* 0xff8000000d0d7808 */ /* 0x000fc40006000000 */
[-C--:B------:R-:W-:Y:S02]  /*34c0*/  ISETP.GE.AND P4, PT, R6, R197.reuse, PT ;  /* 0x000000c50600720c */ /* 0x080fe40003f86270 */
[----:B------:R-:W-:Y:S02]  /*34d0*/  FSEL R15, R15, -INF , !P1 ;  /* 0xff8000000f0f7808 */ /* 0x000fe40004800000 */
[----:B------:R-:W-:Y:S02]  /*34e0*/  FSEL R86, R28, -INF , !P4 ;  /* 0xff8000001c567808 */ /* 0x000fe40006000000 */
[----:B------:R-:W-:Y:S02]  /*34f0*/  ISETP.GE.AND P1, PT, R6, R196, PT ;  /* 0x000000c40600720c */ /* 0x000fe40003f26270 */
[----:B------:R-:W-:Y:S02]  /*3500*/  ISETP.GE.AND P4, PT, R5, R197, PT ;  /* 0x000000c50500720c */ /* 0x000fe40003f86270 */
[----:B------:R-:W-:-:S02]  /*3510*/  FSEL R19, R19, -INF , !P0 ;  /* 0xff80000013137808 */ /* 0x000fc40004000000 */
[----:B------:R-:W-:Y:S02]  /*3520*/  ISETP.GE.AND P0, PT, R7, R196, PT ;  /* 0x000000c40700720c */ /* 0x000fe40003f06270 */
[----:B------:R-:W-:Y:S02]  /*3530*/  FSEL R69, R30, -INF , !P1 ;  /* 0xff8000001e457808 */ /* 0x000fe40004800000 */
[----:B------:R-:W-:Y:S02]  /*3540*/  FSEL R82, R29, -INF , !P4 ;  /* 0xff8000001d527808 */ /* 0x000fe40006000000 */
[C---:B------:R-:W-:Y:S02]  /*3550*/  ISETP.GE.AND P1, PT, R7.reuse, R199, PT ;  /* 0x000000c70700720c */ /* 0x040fe40003f26270 */
[----:B------:R-:W-:Y:S01]  /*3560*/  ISETP.GE.AND P4, PT, R7, R198, PT ;  /* 0x000000c60700720c */ /* 0x000fe20003f86270 */
[----:B------:R-:W-:Y:S01]  /*3570*/  VIADD R7, R2, 0x79 ;  /* 0x0000007902077836 */ /* 0x000fe20000000000 */
[----:B------:R-:W-:-:S02]  /*3580*/  FSEL R100, R42, -INF , !P0 ;  /* 0xff8000002a647808 */ /* 0x000fc40004000000 */
[----:B------:R-:W-:Y:S02]  /*3590*/  ISETP.GE.AND P0, PT, R4, R196, PT ;  /* 0x000000c40400720c */ /* 0x000fe40003f06270 */
        /* <DEDUP_REMOVED lines=8> */
[-C--:B------:R-:W-:Y:S02]  /*3620*/  ISETP.GE.AND P6, PT, R2, R199.reuse, PT ;  /* 0x000000c70200720c */ /* 0x080fe40003fc6270 */
[----:B------:R-:W-:Y:S02]  /*3630*/  ISETP.GE.AND P0, PT, R5, R199, PT ;  /* 0x000000c70500720c */ /* 0x000fe40003f06270 */
[----:B------:R-:W-:-:S02]  /*3640*/  FSEL R71, R26, -INF , !P2 ;  /* 0xff8000001a477808 */ /* 0x000fc40005000000 */
[----:B------:R-:W-:Y:S02]  /*3650*/  ISETP.GE.AND P2, PT, R2, R197, PT ;  /* 0x000000c50200720c */ /* 0x000fe40003f46270 */
[----:B------:R-:W-:Y:S02]  /*3660*/  FSEL R16, R16, -INF , !P6 ;  /* 0xff80000010107808 */ /* 0x000fe40007000000 */
[----:B------:R-:W-:Y:S02]  /*3670*/  FSEL R46, R33, -INF , !P0 ;  /* 0xff800000212e7808 */ /* 0x000fe40004000000 */
[----:B------:R-:W-:Y:S02]  /*3680*/  ISETP.GE.AND P0, PT, R5, R196, PT ;  /* 0x000000c40500720c */ /* 0x000fe40003f06270 */
[----:B------:R-:W-:Y:S02]  /*3690*/  FSEL R12, R12, -INF , !P2 ;  /* 0xff8000000c0c7808 */ /* 0x000fe40005000000 */
[----:B------:R-:W-:-:S02]  /*36a0*/  ISETP.GE.AND P2, PT, R6, R198, PT ;  /* 0x000000c60600720c */ /* 0x000fc40003f46270 */
[----:B------:R-:W-:Y:S02]  /*36b0*/  FMNMX3.FTZ R6, R16, R17, R158, !PT ;  /* 0x0000001110067276 */ /* 0x000fe4000781009e */
[----:B------:R-:W-:Y:S02]  /*36c0*/  FSEL R77, R31, -INF , !P0 ;  /* 0xff8000001f4d7808 */ /* 0x000fe40004000000 */
[----:B------:R-:W-:Y:S02]  /*36d0*/  ISETP.GE.AND P0, PT, R4, R199, PT ;  /* 0x000000c70400720c */ /* 0x000fe40003f06270 */
[----:B------:R-:W-:Y:S02]  /*36e0*/  FMNMX3.FTZ R11, R12, R13, R148, !PT ;  /* 0x0000000d0c0b7276 */ /* 0x000fe40007810094 */
[----:B------:R-:W-:Y:S02]  /*36f0*/  FMNMX3.FTZ R6, R6, R139, R195, !PT ;  /* 0x0000008b06067276 */ /* 0x000fe400078100c3 */
[----:B------:R-:W-:-:S02]  /*3700*/  FSEL R124, R37, -INF , !P0 ;  /* 0xff800000257c7808 */ /* 0x000fc40004000000 */
[----:B------:R-:W-:Y:S02]  /*3710*/  ISETP.GE.AND P0, PT, R2, R196, PT ;  /* 0x000000c40200720c */ /* 0x000fe40003f06270 */
[----:B------:R-:W-:Y:S02]  /*3720*/  FMNMX3.FTZ R11, R11, R157, R153, !PT ;  /* 0x0000009d0b0b7276 */ /* 0x000fe40007810099 */
[----:B------:R-:W-:Y:S02]  /*3730*/  FMNMX3.FTZ R6, R6, R203, R239, !PT ;  /* 0x000000cb06067276 */ /* 0x000fe400078100ef */
[----:B------:R-:W-:Y:S02]  /*3740*/  FSEL R14, R14, -INF , !P0 ;  /* 0xff8000000e0e7808 */ /* 0x000fe40004000000 */
        /* <DEDUP_REMOVED lines=11> */
[----:B------:R-:W-:Y:S02]  /*3800*/  ISETP.GE.AND P6, PT, R2, R198, PT ;  /* 0x000000c60200720c */ /* 0x000fe40003fc6270 */
[----:B------:R-:W-:Y:S02]  /*3810*/  FMNMX3.FTZ R10, R10, R161, R194, !PT ;  /* 0x000000a10a0a7276 */ /* 0x000fe400078100c2 */
[----:B------:R-:W-:-:S02]  /*3820*/  FMNMX3.FTZ R11, R11, R185, R202, !PT ;  /* 0x000000b90b0b7276 */ /* 0x000fc400078100ca */
[----:B------:R-:W-:Y:S02]  /*3830*/  FMNMX3.FTZ R6, R6, R205, R92, !PT ;  /* 0x000000cd06067276 */ /* 0x000fe4000781005c */
[----:B------:R-:W-:Y:S02]  /*3840*/  FSEL R18, R18, -INF , !P6 ;  /* 0xff80000012127808 */ /* 0x000fe40007000000 */
[----:B------:R-:W-:Y:S02]  /*3850*/  ISETP.GE.AND P6, PT, R8, R199, PT ;  /* 0x000000c70800720c */ /* 0x000fe40003fc6270 */
[----:B------:R-:W-:Y:S02]  /*3860*/  FMNMX3.FTZ R10, R10, R204, R206, !PT ;  /* 0x000000cc0a0a7276 */ /* 0x000fe400078100ce */
[----:B------:R-:W-:Y:S02]  /*3870*/  FMNMX3.FTZ R11, R11, R190, R130, !PT ;  /* 0x000000be0b0b7276 */ /* 0x000fe40007810082 */
[----:B------:R-:W-:-:S02]  /*3880*/  FMNMX3.FTZ R6, R6, R94, R181, !PT ;  /* 0x0000005e06067276 */ /* 0x000fc400078100b5 */
[----:B------:R-:W-:Y:S02]  /*3890*/  FSEL R76, R20, -INF , !P6 ;  /* 0xff800000144c7808 */ /* 0x000fe40007000000 */
        /* <DEDUP_REMOVED lines=8> */
[----:B------:R-:W-:Y:S02]  /*3920*/  FSEL R125, R36, -INF , !P1 ;  /* 0xff800000247d7808 */ /* 0x000fe40004800000 */
[----:B------:R-:W-:Y:S02]  /*3930*/  FMNMX3.FTZ R20, R20, R191, R237, !PT ;  /* 0x000000bf14147276 */ /* 0x000fe400078100ed */
[----:B------:R-:W-:-:S02]  /*3940*/  FMNMX3.FTZ R10, R10, R183, R117, !PT ;  /* 0x000000b70a0a7276 */ /* 0x000fc40007810075 */
[----:B------:R-:W-:Y:S02]  /*3950*/  FMNMX3.FTZ R11, R11, R121, R177, !PT ;  /* 0x000000790b0b7276 */ /* 0x000fe400078100b1 */
[----:B------:R-:W-:Y:S02]  /*3960*/  FMNMX3.FTZ R6, R6, R193, R70, !PT ;  /* 0x000000c106067276 */ /* 0x000fe40007810046 */
[----:B------:R-:W-:Y:S02]  /*3970*/  ISETP.NE.AND P6, PT, R165, 0x1, PT ;  /* 0x00000001a500780c */ /* 0x000fe40003fc5270 */
[----:B------:R-:W-:Y:S02]  /*3980*/  FMNMX3.FTZ R20, R20, R238, R114, !PT ;  /* 0x000000ee14147276 */ /* 0x000fe40007810072 */
[----:B------:R-:W-:Y:S02]  /*3990*/  FMNMX3.FTZ R10, R10, R128, R127, !PT ;  /* 0x000000800a0a7276 */ /* 0x000fe4000781007f */
[----:B------:R-:W-:-:S02]  /*39a0*/  FMNMX3.FTZ R11, R11, R129, R109, !PT ;  /* 0x000000810b0b7276 */ /* 0x000fc4000781006d */
[----:B------:R-:W-:Y:S02]  /*39b0*/  FMNMX3.FTZ R6, R6, R80, R125, !PT ;  /* 0x0000005006067276 */ /* 0x000fe4000781007d */
[----:B------:R-:W-:Y:S02]  /*39c0*/  FSEL R187, R54, -INF , !P3 ;  /* 0xff80000036bb7808 */ /* 0x000fe40005800000 */
[----:B------:R-:W-:Y:S02]  /*39d0*/  ISETP.GE.AND P3, PT, R8, R197, PT ;  /* 0x000000c50800720c */ /* 0x000fe40003f66270 */
[----:B------:R-:W-:Y:S02]  /*39e0*/  ISETP.GE.AND P0, PT, R7, R199, PT ;  /* 0x000000c70700720c */ /* 0x000fe40003f06270 */
[----:B------:R-:W-:Y:S02]  /*39f0*/  FMNMX3.FTZ R20, R20, R115, R207, !PT ;  /* 0x0000007314147276 */ /* 0x000fe400078100cf */
[----:B------:R-:W-:-:S02]  /*3a00*/  FMNMX3.FTZ R10, R10, R172, R102, !PT ;  /* 0x000000ac0a0a7276 */ /* 0x000fc40007810066 */
[----:B------:R-:W-:Y:S02]  /*3a10*/  FMNMX3.FTZ R11, R11, R105, R119, !PT ;  /* 0x000000690b0b7276 */ /* 0x000fe40007810077 */
[----:B------:R-:W-:Y:S02]  /*3a20*/  FMNMX3.FTZ R6, R6, R124, R47, !PT ;  /* 0x0000007c06067276 */ /* 0x000fe4000781002f */
[----:B------:R-:W-:Y:S02]  /*3a30*/  FSEL R91, R24, -INF , !P3 ;  /* 0xff800000185b7808 */ /* 0x000fe40005800000 */
[----:B------:R-:W-:Y:S02]  /*3a40*/  FSEL R75, R21, -INF , !P0 ;  /* 0xff800000154b7808 */ /* 0x000fe40004000000 */
[----:B------:R-:W-:Y:S02]  /*3a50*/  FMNMX3.FTZ R20, R20, R229, R98, !PT ;  /* 0x000000e514147276 */ /* 0x000fe40007810062 */
[----:B------:R-:W-:-:S02]  /*3a60*/  FMNMX3.FTZ R10, R10, R112, R118, !PT ;  /* 0x000000700a0a7276 */ /* 0x000fc40007810076 */
[----:B------:R-:W-:Y:S02]  /*3a70*/  FMNMX3.FTZ R11, R11, R110, R86, !PT ;  /* 0x0000006e0b0b7276 */ /* 0x000fe40007810056 */
[----:B------:R-:W-:Y:S02]  /*3a80*/  FMNMX3.FTZ R6, R6, R46, R76, !PT ;  /* 0x0000002e06067276 */ /* 0x000fe4000781004c */
[-C--:B------:R-:W-:Y:S02]  /*3a90*/  ISETP.GE.AND P3, PT, R4, R198.reuse, PT ;  /* 0x000000c60400720c */ /* 0x080fe40003f66270 */
[----:B------:R-:W-:Y:S02]  /*3aa0*/  ISETP.GE.AND P1, PT, R5, R198, PT ;  /* 0x000000c60500720c */ /* 0x000fe40003f26270 */
[----:B------:R-:W-:Y:S02]  /*3ab0*/  FMNMX3.FTZ R20, R20, R99, R184, !PT ;  /* 0x0000006314147276 */ /* 0x000fe400078100b8 */
[----:B------:R-:W-:-:S02]  /*3ac0*/  FMNMX3.FTZ R10, R10, R116, R95, !PT ;  /* 0x000000740a0a7276 */ /* 0x000fc4000781005f */
[----:B------:R-:W-:Y:S02]  /*3ad0*/  FMNMX3.FTZ R11, R11, R82, R91, !PT ;  /* 0x000000520b0b7276 */ /* 0x000fe4000781005b */
[----:B------:R-:W-:Y:S01]  /*3ae0*/  FMNMX.FTZ R6, R75, R6, !PT ;  /* 0x000000064b067209 */ /* 0x000fe20007810000 */
[----:B------:R-:W-:Y:S06]  /*3af0*/  @!P6 BRA `(.L_x_38) ;  /* 0x00000000006ce947 */ /* 0x000fec0003800000 */
[----:B------:R-:W-:Y:S01]  /*3b00*/  VIADD R2, R165, 0xfffffffe ;  /* 0xfffffffea5027836 */ /* 0x000fe20000000000 */
[C---:B------:R-:W-:Y:S01]  /*3b10*/  SHF.L.U64.HI R5, R168.reuse, 0x5, R169 ;  /* 0x00000005a8057819 */ /* 0x040fe200000102a9 */
[----:B------:R-:W-:Y:S02]  /*3b20*/  IMAD.SHL.U32 R9, R168, 0x20, RZ ;  /* 0x00000020a8097824 */ /* 0x000fe400078e00ff */
[----:B------:R-:W-:-:S04]  /*3b30*/  IMAD.WIDE.U32 R24, R2, R168, RZ ;  /* 0x000000a802187225 */ /* 0x000fc800078e00ff */
[----:B------:R-:W-:Y:S01]  /*3b40*/  IMAD R2, R2, R169, R25 ;  /* 0x000000a902027224 */ /* 0x000fe200078e0219 */
[----:B------:R-:W-:-:S04]  /*3b50*/  LEA R28, P0, R24, R224, 0x8 ;  /* 0x000000e0181c7211 */ /* 0x000fc800078040ff */
[C---:B------:R-:W-:Y:S02]  /*3b60*/  LEA.HI.X R29, R24.reuse, R223, R2, 0x8, P0 ;  /* 0x000000df181d7211 */ /* 0x040fe400000f4402 */
[----:B------:R-:W-:-:S03]  /*3b70*/  LEA R4, P0, R24, R9, 0x7 ;  /* 0x0000000918047211 */ /* 0x000fc600078038ff */
[----:B------:R-:W-:Y:S01]  /*3b80*/  @!PT LDS RZ, [RZ] ;  /* 0x00000000fffff984 */ /* 0x000fe20000000800 */
[----:B------:R-:W-:Y:S01]  /*3b90*/  @!PT LDS RZ, [RZ] ;  /* 0x00000000fffff984 */ /* 0x000fe20000000800 */
[----:B------:R-:W-:Y:S01]  /*3ba0*/  @!PT LDS RZ, [RZ] ;  /* 0x00000000fffff984 */ /* 0x000fe20000000800 */
[----:B------:R1:W-:Y:S01]  /*3bb0*/  LDGSTS.E.BYPASS.LTC128B.128 [R227+0x2000], desc[UR12][R28.64] ;  /* 0x020000001ce37fae */ /* 0x0003e2000b981a0c */
[----:B------:R-:W-:Y:S02]  /*3bc0*/  LEA.HI.X R2, R24, R5, R2, 0x7, P0 ;  /* 0x0000000518027211 */ /* 0x000fe400000f3c02 */
[----:B------:R-:W-:-:S05]  /*3bd0*/  IADD3 R9, P0, PT, R4, R9, RZ ;  /* 0x0000000904097210 */ /* 0x000fca0007f1e0ff */
[----:B------:R-:W-:Y:S01]  /*3be0*/  IMAD.X R5, R2, 0x1, R5, P0 ;  /* 0x0000000102057824 */ /* 0x000fe200000e0605 */
[----:B------:R-:W-:-:S04]  /*3bf0*/  LEA R24, P0, R4, R224, 0x1 ;  /* 0x000000e004187211 */ /* 0x000fc800078008ff */
[----:B------:R-:W-:Y:S02]  /*3c00*/  LEA.HI.X R25, R4, R223, R2, 0x1, P0 ;  /* 0x000000df04197211 */ /* 0x000fe400000f0c02 */
[----:B------:R-:W-:-:S03]  /*3c10*/  LEA R4, P0, R168, R4, 0x6 ;  /* 0x00000004a8047211 */ /* 0x000fc600078030ff */
[----:B------:R1:W-:Y:S01]  /*3c20*/  LDGSTS.E.BYPASS.LTC128B.128 [R227+0x2800], desc[UR12][R24.64] ;  /* 0x0280000018e37fae */ /* 0x0003e2000b981a0c */
[----:B------:R-:W-:Y:S02]  /*3c30*/  LEA.HI.X R2, R168, R2, R169, 0x6, P0 ;  /* 0x00000002a8027211 */ /* 0x000fe400000f34a9 */
[----:B------:R-:W-:-:S04]  /*3c40*/  LEA R30, P0, R9, R224, 0x1 ;  /* 0x000000e0091e7211 */ /* 0x000fc800078008ff */
[----:B------:R-:W-:Y:S02]  /*3c50*/  LEA.HI.X R31, R9, R223, R5, 0x1, P0 ;  /* 0x000000df091f7211 */ /* 0x000fe400000f0c05 */
[----:B------:R-:W-:-:S03]  /*3c60*/  LEA R32, P0, R4, R224, 0x1 ;  /* 0x000000e004207211 */ /* 0x000fc600078008ff */
[----:B------:R1:W-:Y:S01]  /*3c70*/  LDGSTS.E.BYPASS.LTC128B.128 [R227+0x3000], desc[UR12][R30.64] ;  /* 0x030000001ee37fae */ /* 0x0003e2000b981a0c */
[----:B------:R-:W-:-:S05]  /*3c80*/  LEA.HI.X R33, R4, R223, R2, 0x1, P0 ;  /* 0x000000df04217211 */ /* 0x000fca00000f0c02 */
[----:B------:R1:W-:Y:S04]  /*3c90*/  LDGSTS.E.BYPASS.LTC128B.128 [R227+0x3800], desc[UR12][R32.64] ;  /* 0x0380000020e37fae */ /* 0x0003e8000b981a0c */
[----:B------:R-:W0:Y:S02]  /*3ca0*/  LDGDEPBAR ;  /* 0x00000000000079af */ /* 0x000e240000000000 */
.L_x_38:
[----:B------:R-:W-:Y:S01]  /*3cb0*/  FMNMX3.FTZ R20, R20, R201, R88, !PT ;  /* 0x000000c914147276 */ /* 0x000fe20007810058 */
[----:B------:R-:W2:Y:S01]  /*3cc0*/  SHFL.BFLY PT, R4, R6, 0x2, 0x1f ;  /* 0x0c401f0006047f89 */ /* 0x000ea200000e0000 */
[----:B------:R-:W-:Y:S01]  /*3cd0*/  FMNMX3.FTZ R9, R10, R101, R100, !PT ;  /* 0x000000650a097276 */ /* 0x000fe20007810064 */
[----:B------:R-:W3:Y:S01]  /*3ce0*/  LDCU UR5, c[0x0][0x45c] ;  /* 0x00008b80ff0577ac */ /* 0x000ee20008000800 */
[----:B------:R-:W-:Y:S02]  /*3cf0*/  FMNMX3.FTZ R10, R20, R93, R176, !PT ;  /* 0x0000005d140a7276 */ /* 0x000fe400078100b0 */
[----:B------:R-:W-:Y:S02]  /*3d00*/  FMNMX.FTZ R5, R90, R11, !PT ;  /* 0x0000000b5a057209 */ /* 0x000fe40007810000 */
[----:B------:R-:W-:Y:S02]  /*3d10*/  FMNMX3.FTZ R10, R10, R186, R81, !PT ;  /* 0x000000ba0a0a7276 */ /* 0x000fe40007810051 */
[----:B------:R-:W-:Y:S01]  /*3d20*/  FSEL R210, R55, -INF , !P5 ;  /* 0xff80000037d27808 */ /* 0x000fe20006800000 */
[----:B------:R-:W4:Y:S01]  /*3d30*/  SHFL.BFLY PT, R2, R5, 0x2, 0x1f ;  /* 0x0c401f0005027f89 */ /* 0x000f2200000e0000 */
[----:B------:R-:W-:-:S02]  /*3d40*/  FMNMX3.FTZ R10, R10, R84, R187, !PT ;  /* 0x000000540a0a7276 */ /* 0x000fc400078100bb */
[----:B------:R-:W-:Y:S02]  /*3d50*/  ISETP.GE.AND P0, PT, R7, R196, PT ;  /* 0x000000c40700720c */ /* 0x000fe40003f06270 */
[----:B------:R-:W-:Y:S02]  /*3d60*/  FSEL R123, R38, -INF , !P4 ;  /* 0xff800000267b7808 */ /* 0x000fe40006000000 */
[----:B------:R-:W-:Y:S02]  /*3d70*/  FMNMX3.FTZ R10, R10, R210, R72, !PT ;  /* 0x000000d20a0a7276 */ /* 0x000fe40007810048 */
[----:B------:R-:W-:Y:S02]  /*3d80*/  FSEL R87, R27, -INF , !P0 ;  /* 0xff8000001b577808 */ /* 0x000fe40004000000 */
[----:B------:R-:W-:Y:S02]  /*3d90*/  ISETP.GE.AND P0, PT, R8, R198, PT ;  /* 0x000000c60800720c */ /* 0x000fe40003f06270 */
[----:B------:R-:W-:-:S02]  /*3da0*/  FSEL R122, R39, -INF , !P3 ;  /* 0xff800000277a7808 */ /* 0x000fc40005800000 */
[----:B------:R-:W-:Y:S02]  /*3db0*/  FSEL R66, R34, -INF , !P2 ;  /* 0xff80000022427808 */ /* 0x000fe40005000000 */
[----:B------:R-:W-:Y:S02]  /*3dc0*/  FMNMX3.FTZ R10, R10, R74, R123, !PT ;  /* 0x0000004a0a0a7276 */ /* 0x000fe4000781007b */
[----:B------:R-:W-:Y:S02]  /*3dd0*/  FMNMX3.FTZ R9, R9, R106, R69, !PT ;  /* 0x0000006a09097276 */ /* 0x000fe40007810045 */
[----:B------:R-:W-:Y:S02]  /*3de0*/  ISETP.GE.AND P2, PT, R7, R198, PT ;  /* 0x000000c60700720c */ /* 0x000fe40003f46270 */
[----:B------:R-:W-:Y:S02]  /*3df0*/  FSEL R65, R35, -INF , !P1 ;  /* 0xff80000023417808 */ /* 0x000fe40004800000 */
[----:B------:R-:W-:-:S02]  /*3e00*/  FSEL R64, R22, -INF , !P0 ;  /* 0xff80000016407808 */ /* 0x000fc40004000000 */
[----:B------:R-:W-:Y:S02]  /*3e10*/  FMNMX3.FTZ R10, R10, R122, R66, !PT ;  /* 0x0000007a0a0a7276 */ /* 0x000fe40007810042 */
[----:B------:R-:W-:Y:S02]  /*3e20*/  FMNMX3.FTZ R9, R9, R77, R71, !PT ;  /* 0x0000004d09097276 */ /* 0x000fe40007810047 */
[----:B------:R-:W-:Y:S02]  /*3e30*/  FSEL R58, R23, -INF , !P2 ;  /* 0xff800000173a7808 */ /* 0x000fe40005000000 */
[----:B------:R-:W-:Y:S02]  /*3e40*/  FMNMX3.FTZ R7, R10, R65, R64, !PT ;  /* 0x000000410a077276 */ /* 0x000fe40007810040 */
[----:B------:R-:W-:Y:S02]  /*3e50*/  FMNMX.FTZ R8, R87, R9, !PT ;  /* 0x0000000957087209 */ /* 0x000fe40007810000 */
[----:B------:R-:W-:-:S02]  /*3e60*/  FMNMX.FTZ R7, R58, R7, !PT ;  /* 0x000000073a077209 */ /* 0x000fc40007810000 */
[----:B--2---:R-:W-:Y:S01]  /*3e70*/  FMNMX.FTZ R4, R6, R4, !PT ;  /* 0x0000000406047209 */ /* 0x004fe20007810000 */
[----:B------:R-:W2:Y:S01]  /*3e80*/  SHFL.BFLY PT, R9, R8, 0x2, 0x1f ;  /* 0x0c401f0008097f89 */ /* 0x000ea200000e0000 */
[----:B----4-:R-:W-:Y:S02]  /*3e90*/  FMNMX.FTZ R10, R5, R2, !PT ;  /* 0x00000002050a7209 */ /* 0x010fe40007810000 */
[----:B------:R-:W-:Y:S01]  /*3ea0*/  IADD3 R212, PT, PT, R152, R0, RZ ;  /* 0x0000000098d47210 */ /* 0x000fe20007ffe0ff */
[----:B------:R-:W4:Y:S03]  /*3eb0*/  SHFL.BFLY PT, R5, R7, 0x2, 0x1f ;  /* 0x0c401f0007057f89 */ /* 0x000f2600000e0000 */
[----:B------:R-:W-:Y:S01]  /*3ec0*/  LEA R212, R212, UR4, 0x1 ;  /* 0x00000004d4d47c11 */ /* 0x000fe2000f8e08ff */
[----:B------:R-:W5:Y:S03]  /*3ed0*/  SHFL.BFLY PT, R164, R4, 0x1, 0x1f ;  /* 0x0c201f0004a47f89 */ /* 0x000f6600000e0000 */
[----:B------:R-:W-:Y:S01]  /*3ee0*/  IADD3 R170, PT, PT, R3, R212, RZ ;  /* 0x000000d403aa7210 */ /* 0x000fe20007ffe0ff */
[----:B------:R-:W3:Y:S04]  /*3ef0*/  SHFL.BFLY PT, R2, R10, 0x1, 0x1f ;  /* 0x0c201f000a027f89 */ /* 0x000ee800000e0000 */
[----:B------:R-:W-:Y:S01]  /*3f00*/  LDSM.16.MT88.4 R20, [R212+0x4800] ;  /* 0x00480000d414783b */ /* 0x000fe20000004200 */
[----:B--2---:R-:W-:-:S02]  /*3f10*/  FMNMX.FTZ R9, R8, R9, !PT ;  /* 0x0000000908097209 */ /* 0x004fc40007810000 */
[----:B----4-:R-:W-:-:S03]  /*3f20*/  FMNMX.FTZ R5, R7, R5, !PT ;  /* 0x0000000507057209 */ /* 0x010fc60007810000 */
[----:B------:R-:W2:Y:S01]  /*3f30*/  SHFL.BFLY PT, R6, R9, 0x1, 0x1f ;  /* 0x0c201f0009067f89 */ /* 0x000ea200000e0000 */
[----:B-----5:R-:W-:-:S03]  /*3f40*/  FMNMX.FTZ R164, R4, R164, !PT ;  /* 0x000000a404a47209 */ /* 0x020fc60007810000 */
[----:B------:R-:W4:Y:S01]  /*3f50*/  SHFL.BFLY PT, R4, R5, 0x1, 0x1f ;  /* 0x0c201f0005047f89 */ /* 0x000f2200000e0000 */
[----:B---3--:R-:W-:Y:S01]  /*3f60*/  FMNMX.FTZ R2, R10, R2, !PT ;  /* 0x000000020a027209 */ /* 0x008fe20007810000 */
[C---:B------:R-:W-:Y:S01]  /*3f70*/  FMUL.FTZ R73, R164.reuse, UR5 ;  /* 0x00000005a4497c20 */ /* 0x040fe20008410000 */
        /* <DEDUP_REMOVED lines=10> */
[--C-:B------:R-:W-:Y:S01]  /*4020*/  FFMA.FTZ R50, R12, UR5, -R111.reuse ;  /* 0x000000050c327c23 */ /* 0x100fe2000801086f */
[----:B--2---:R-:W-:Y:S01]  /*4030*/  FMNMX.FTZ R0, R9, R6, !PT ;  /* 0x0000000609007209 */ /* 0x004fe20007810000 */
[----:B------:R-:W2:Y:S01]  /*4040*/  LDSM.16.MT88.4 R148, [R212+0x4000] ;  /* 0x00400000d494783b */ /* 0x000ea20000004200 */
[--C-:B------:R-:W-:Y:S01]  /*4050*/  FFMA.FTZ R49, R13, UR5, -R111.reuse ;  /* 0x000000050d317c23 */ /* 0x100fe2000801086f */
[--C-:B------:R-:W-:Y:S01]  /*4060*/  FFMA.FTZ R42, R157, UR5, -R111.reuse ;  /* 0x000000059d2a7c23 */ /* 0x100fe2000801086f */
[C---:B------:R-:W-:Y:S01]  /*4070*/  FSETP.NEU.FTZ.AND P0, PT, R0.reuse, -INF , PT ;  /* 0xff8000000000780b */ /* 0x040fe20003f1d000 */
[----:B------:R-:W-:Y:S01]  /*4080*/  FMUL.FTZ R89, R0, UR5 ;  /* 0x0000000500597c20 */ /* 0x000fe20008410000 */
[----:B----4-:R-:W-:Y:S01]  /*4090*/  FMNMX.FTZ R3, R5, R4, !PT ;  /* 0x0000000405037209 */ /* 0x010fe20007810000 */
[----:B------:R-:W-:Y:S01]  /*40a0*/  MUFU.EX2 R50, R50 ;  /* 0x0000003200327308 */ /* 0x000fe20000000800 */
[----:B------:R-:W3:Y:S01]  /*40b0*/  LDSM.16.MT88.4 R4, [R170+0x4000] ;  /* 0x00400000aa04783b */ /* 0x000ee20000004200 */
[----:B------:R-:W-:Y:S01]  /*40c0*/  FFMA.FTZ R37, R153, UR5, -R111 ;  /* 0x0000000599257c23 */ /* 0x000fe2000801086f */
[----:B------:R-:W-:Y:S01]  /*40d0*/  FSEL R89, R89, RZ, P0 ;  /* 0x000000ff59597208 */ /* 0x000fe20000000000 */
[C---:B------:R-:W-:Y:S01]  /*40e0*/  FMUL.FTZ R63, R3.reuse, UR5 ;  /* 0x00000005033f7c20 */ /* 0x040fe20008410000 */
[----:B------:R-:W-:Y:S01]  /*40f0*/  FSETP.NEU.FTZ.AND P0, PT, R3, -INF , PT ;  /* 0xff8000000300780b */ /* 0x000fe20003f1d000 */
[----:B------:R-:W4:Y:S01]  /*4100*/  MUFU.EX2 R49, R49 ;  /* 0x0000003100317308 */ /* 0x000f220000000800 */
[----:B------:R-:W-:Y:S01]  /*4110*/  LDSM.16.MT88.4 R8, [R170+0x4400] ;  /* 0x00440000aa08783b */ /* 0x000fe20000004200 */
[--C-:B------:R-:W-:Y:S01]  /*4120*/  FFMA.FTZ R52, R14, UR5, -R89.reuse ;  /* 0x000000050e347c23 */ /* 0x100fe20008010859 */
[--C-:B------:R-:W-:Y:S01]  /*4130*/  FFMA.FTZ R51, R15, UR5, -R89.reuse ;  /* 0x000000050f337c23 */ /* 0x100fe20008010859 */
[--C-:B------:R-:W-:Y:S01]  /*4140*/  FFMA.FTZ R41, R155, UR5, -R89.reuse ;  /* 0x000000059b297c23 */ /* 0x100fe20008010859 */
[----:B------:R-:W-:Y:S01]  /*4150*/  FFMA.FTZ R36, R156, UR5, -R89 ;  /* 0x000000059c247c23 */ /* 0x000fe20008010859 */
[----:B------:R-:W-:Y:S01]  /*4160*/  FSEL R63, R63, RZ, P0 ;  /* 0x000000ff3f3f7208 */ /* 0x000fe20000000000 */
[----:B------:R-:W-:Y:S01]  /*4170*/  MUFU.EX2 R48, R48 ;  /* 0x0000003000307308 */ /* 0x000fe20000000800 */
[----:B------:R-:W5:Y:S01]  /*4180*/  LDSM.16.MT88.4 R12, [R212+0x4400] ;  /* 0x00440000d40c783b */ /* 0x000f620000004200 */
[--C-:B-1----:R-:W-:Y:S01]  /*4190*/  FFMA.FTZ R31, R154, UR5, -R111.reuse ;  /* 0x000000059a1f7c23 */ /* 0x102fe2000801086f */
[----:B------:R-:W-:Y:S01]  /*41a0*/  FFMA.FTZ R30, R132, UR5, -R111 ;  /* 0x00000005841e7c23 */ /* 0x000fe2000801086f */
[----:B------:R-:W1:Y:S01]  /*41b0*/  MUFU.EX2 R42, R42 ;  /* 0x0000002a002a7308 */ /* 0x000e620000000800 */
[--C-:B------:R-:W-:Y:S01]  /*41c0*/  FFMA.FTZ R55, R18, UR5, -R63.reuse ;  /* 0x0000000512377c23 */ /* 0x100fe2000801083f */
[--C-:B------:R-:W-:Y:S01]  /*41d0*/  FFMA.FTZ R54, R19, UR5, -R63.reuse ;  /* 0x0000000513367c23 */ /* 0x100fe2000801083f */
[--C-:B------:R-:W-:Y:S01]  /*41e0*/  FFMA.FTZ R53, R133, UR5, -R63.reuse ;  /* 0x0000000585357c23 */ /* 0x100fe2000801083f */
[----:B------:R-:W-:Y:S01]  /*41f0*/  MUFU.EX2 R52, R52 ;  /* 0x0000003400347308 */ /* 0x000fe20000000800 */
[----:B------:R-:W-:Y:S01]  /*4200*/  FFMA.FTZ R43, R138, UR5, -R63 ;  /* 0x000000058a2b7c23 */ /* 0x000fe2000801083f */
[----:B----4-:R-:W-:Y:S01]  /*4210*/  F2FP.BF16.F32.PACK_AB R140, R49, R50 ;  /* 0x00000032318c723e */ /* 0x010fe200000010ff */
[----:B------:R-:W-:Y:S01]  /*4220*/  FFMA.FTZ R26, R162, UR5, -R111 ;  /* 0x00000005a21a7c23 */ /* 0x000fe2000801086f */
[----:B------:R-:W4:Y:S01]  /*4230*/  MUFU.EX2 R51, R51 ;  /* 0x0000003300337308 */ /* 0x000f220000000800 */
[--C-:B------:R-:W-:Y:S01]  /*4240*/  FFMA.FTZ R35, R136, UR5, -R89.reuse ;  /* 0x0000000588237c23 */ /* 0x100fe20008010859 */
[--C-:B------:R-:W-:Y:S01]  /*4250*/  FFMA.FTZ R29, R137, UR5, -R89.reuse ;  /* 0x00000005891d7c23 */ /* 0x100fe20008010859 */
[--C-:B------:R-:W-:Y:S01]  /*4260*/  FFMA.FTZ R28, R160, UR5, -R89.reuse ;  /* 0x00000005a01c7c23 */ /* 0x100fe20008010859 */
[----:B------:R-:W-:Y:S01]  /*4270*/  MUFU.EX2 R41, R41 ;  /* 0x0000002900297308 */ /* 0x000fe20000000800 */
[----:B------:R-:W-:Y:S01]  /*4280*/  FFMA.FTZ R24, R161, UR5, -R89 ;  /* 0x00000005a1187c23 */ /* 0x000fe20008010859 */
[----:B-1----:R-:W-:Y:S01]  /*4290*/  F2FP.BF16.F32.PACK_AB R142, R42, R48 ;  /* 0x000000302a8e723e */ /* 0x002fe200000010ff */
[----:B------:R-:W1:Y:S01]  /*42a0*/  LDSM.16.MT88.4 R16, [R170+0x4800] ;  /* 0x00480000aa10783b */ /* 0x000e620000004200 */
[----:B------:R-:W2:Y:S01]  /*42b0*/  MUFU.EX2 R36, R36 ;  /* 0x0000002400247308 */ /* 0x000ea20000000800 */
[--C-:B------:R-:W-:Y:S01]  /*42c0*/  FFMA.FTZ R40, R195, UR5, -R73.reuse ;  /* 0x00000005c3287c23 */ /* 0x100fe20008010849 */
[--C-:B------:R-:W-:Y:S01]  /*42d0*/  FFMA.FTZ R39, R203, UR5, -R73.reuse ;  /* 0x00000005cb277c23 */ /* 0x100fe20008010849 */
[--C-:B------:R-:W-:Y:S01]  /*42e0*/  FFMA.FTZ R34, R239, UR5, -R73.reuse ;  /* 0x00000005ef227c23 */ /* 0x100fe20008010849 */
[----:B------:R-:W-:Y:S01]  /*42f0*/  MUFU.EX2 R45, R45 ;  /* 0x0000002d002d7308 */ /* 0x000fe20000000800 */
[----:B------:R-:W-:Y:S01]  /*4300*/  FFMA.FTZ R33, R240, UR5, -R73 ;  /* 0x00000005f0217c23 */ /* 0x000fe20008010849 */
        /* <DEDUP_REMOVED lines=8> */
[----:B--2---:R-:W-:Y:S01]  /*4390*/  F2FP.BF16.F32.PACK_AB R143, R36, R41 ;  /* 0x00000029248f723e */ /* 0x004fe200000010ff */
[--C-:B------:R-:W-:Y:S01]  /*43a0*/  FFMA.FTZ R61, R234, UR5, -R111.reuse ;  /* 0x00000005ea3d7c23 */ /* 0x100fe2000801086f */
[----:B------:R-:W2:Y:S01]  /*43b0*/  MUFU.EX2 R44, R44 ;  /* 0x0000002c002c7308 */ /* 0x000ea20000000800 */
[--C-:B------:R-:W-:Y:S01]  /*43c0*/  FFMA.FTZ R60, R235, UR5, -R111.reuse ;  /* 0x00000005eb3c7c23 */ /* 0x100fe2000801086f */
[----:B------:R-:W-:Y:S01]  /*43d0*/  FFMA.FTZ R59, R211, UR5, -R111 ;  /* 0x00000005d33b7c23 */ /* 0x000fe2000801086f */
[--C-:B------:R-:W-:Y:S01]  /*43e0*/  FFMA.FTZ R78, R194, UR5, -R89.reuse ;  /* 0x00000005c24e7c23 */ /* 0x100fe20008010859 */
[----:B------:R-:W-:Y:S01]  /*43f0*/  MUFU.EX2 R55, R55 ;  /* 0x0000003700377308 */ /* 0x000fe20000000800 */
[C---:B------:R-:W-:Y:S01]  /*4400*/  HMMA.16816.F32.BF16 R156, R140.reuse, R148, RZ ;  /* 0x000000948c9c723c */ /* 0x040fe200000418ff */
[----:B----4-:R-:W-:Y:S01]  /*4410*/  F2FP.BF16.F32.PACK_AB R136, R57, R45 ;  /* 0x0000002d3988723e */ /* 0x010fe200000010ff */
[--C-:B------:R-:W-:Y:S01]  /*4420*/  FFMA.FTZ R68, R204, UR5, -R89.reuse ;  /* 0x00000005cc447c23 */ /* 0x100fe20008010859 */
[----:B------:R-:W4:Y:S01]  /*4430*/  MUFU.EX2 R54, R54 ;  /* 0x0000003600367308 */ /* 0x000f220000000800 */
[--C-:B------:R-:W-:Y:S01]  /*4440*/  FFMA.FTZ R67, R206, UR5, -R89.reuse ;  /* 0x00000005ce437c23 */ /* 0x100fe20008010859 */
[----:B------:R-:W-:Y:S01]  /*4450*/  FFMA.FTZ R79, R209, UR5, -R89 ;  /* 0x00000005d14f7c23 */ /* 0x000fe20008010859 */
[----:B------:R-:W-:Y:S01]  /*4460*/  FFMA.FTZ R104, R120, UR5, -R73 ;  /* 0x0000000578687c23 */ /* 0x000fe20008010849 */
[----:B------:R-:W-:Y:S01]  /*4470*/  MUFU.EX2 R53, R53 ;  /* 0x0000003500357308 */ /* 0x000fe20000000800 */
[C---:B---3--:R-:W-:Y:S01]  /*4480*/  HMMA.16816.F32.BF16 R132, R140.reuse, R4, RZ ;  /* 0x000000048c84723c */ /* 0x048fe200000418ff */
[----:B--2---:R-:W-:Y:S01]  /*4490*/  F2FP.BF16.F32.PACK_AB R138, R44, R56 ;  /* 0x000000382c8a723e */ /* 0x004fe200000010ff */
[----:B------:R-:W-:Y:S01]  /*44a0*/  FFMA.FTZ R120, R114, UR5, -R63 ;  /* 0x0000000572787c23 */ /* 0x000fe2000801083f */
[----:B------:R-:W2:Y:S01]  /*44b0*/  MUFU.EX2 R43, R43 ;  /* 0x0000002b002b7308 */ /* 0x000ea20000000800 */
[--C-:B------:R-:W-:Y:S01]  /*44c0*/  FFMA.FTZ R103, R97, UR5, -R73.reuse ;  /* 0x0000000561677c23 */ /* 0x100fe20008010849 */
[----:B------:R-:W-:Y:S01]  /*44d0*/  FFMA.FTZ R107, R236, UR5, -R73 ;  /* 0x00000005ec6b7c23 */ /* 0x000fe20008010849 */
[--C-:B------:R-:W-:Y:S01]  /*44e0*/  FFMA.FTZ R115, R115, UR5, -R63.reuse ;  /* 0x0000000573737c23 */ /* 0x100fe2000801083f */
[----:B------:R-:W-:Y:S01]  /*44f0*/  MUFU.EX2 R37, R37 ;  /* 0x0000002500257308 */ /* 0x000fe20000000800 */
[C---:B------:R-:W-:Y:S01]  /*4500*/  HMMA.16816.F32.BF16 R152, R140.reuse, R150, RZ ;  /* 0x000000968c98723c */ /* 0x040fe200000418ff */
[----:B----4-:R-:W-:Y:S01]  /*4510*/  F2FP.BF16.F32.PACK_AB R137, R54, R55 ;  /* 0x000000373689723e */ /* 0x010fe200000010ff */
[----:B------:R-:W-:Y:S01]  /*4520*/  FFMA.FTZ R114, R207, UR5, -R63 ;  /* 0x00000005cf727c23 */ /* 0x000fe2000801083f */
[----:B------:R-:W3:Y:S01]  /*4530*/  MUFU.EX2 R31, R31 ;  /* 0x0000001f001f7308 */ /* 0x000ee20000000800 */
[----:B------:R-:W-:Y:S01]  /*4540*/  FFMA.FTZ R126, R126, UR5, -R73 ;  /* 0x000000057e7e7c23 */ /* 0x000fe20008010849 */
[----:B------:R-:W-:Y:S01]  /*4550*/  FFMA.FTZ R229, R229, UR5, -R63 ;  /* 0x00000005e5e57c23 */ /* 0x000fe2000801083f */
[--C-:B------:R-:W-:Y:S01]  /*4560*/  FFMA.FTZ R174, R175, UR5, -R111.reuse ;  /* 0x00000005afae7c23 */ /* 0x100fe2000801086f */
[----:B------:R-:W-:Y:S01]  /*4570*/  MUFU.EX2 R30, R30 ;  /* 0x0000001e001e7308 */ /* 0x000fe20000000800 */
[----:B------:R-:W-:Y:S01]  /*4580*/  HMMA.16816.F32.BF16 R140, R140, R6, RZ ;  /* 0x000000068c8c723c */ /* 0x000fe200000418ff */
[----:B--2---:R-:W-:Y:S01]  /*4590*/  F2FP.BF16.F32.PACK_AB R139, R43, R53 ;  /* 0x000000352b8b723e */ /* 0x004fe200000010ff */
[----:B------:R-:W-:Y:S01]  /*45a0*/  FFMA.FTZ R190, R190, UR5, -R111 ;  /* 0x00000005bebe7c23 */ /* 0x000fe2000801086f */
[----:B------:R-:W-:Y:S01]  /*45b0*/  MUFU.EX2 R26, R26 ;  /* 0x0000001a001a7308 */ /* 0x000fe20000000800 */
[--C-:B------:R-:W-:Y:S01]  /*45c0*/  FFMA.FTZ R191, R192, UR5, -R73.reuse ;  /* 0x00000005c0bf7c23 */ /* 0x100fe20008010849 */
[--C-:B------:R-:W-:Y:S01]  /*45d0*/  FFMA.FTZ R96, R96, UR5, -R73.reuse ;  /* 0x0000000560607c23 */ /* 0x100fe20008010849 */
[----:B------:R-:W-:Y:S01]  /*45e0*/  FFMA.FTZ R108, R108, UR5, -R73 ;  /* 0x000000056c6c7c23 */ /* 0x000fe20008010849 */
[----:B------:R-:W-:Y:S01]  /*45f0*/  MUFU.EX2 R35, R35 ;  /* 0x0000002300237308 */ /* 0x000fe20000000800 */
[C---:B------:R-:W-:Y:S01]  /*4600*/  HMMA.16816.F32.BF16 R160, R136.reuse, R148, RZ ;  /* 0x0000009488a0723c */ /* 0x040fe200000418ff */
[----:B------:R-:W-:Y:S01]  /*4610*/  FFMA.FTZ R192, R184, UR5, -R63 ;  /* 0x00000005b8c07c23 */ /* 0x000fe2000801083f */
[----:B------:R-:W-:Y:S01]  /*4620*/  FFMA.FTZ R205, R205, UR5, -R73 ;  /* 0x00000005cdcd7c23 */ /* 0x000fe20008010849 */
[----:B------:R-:W2:Y:S01]  /*4630*/  MUFU.EX2 R29, R29 ;  /* 0x0000001d001d7308 */ /* 0x000ea20000000800 */
[----:B------:R-:W-:Y:S01]  /*4640*/  FFMA.FTZ R201, R201, UR5, -R63 ;  /* 0x00000005c9c97c23 */ /* 0x000fe2000801083f */
[----:B------:R-:W-:Y:S01]  /*4650*/  FFMA.FTZ R194, R172, UR5, -R89 ;  /* 0x00000005acc27c23 */ /* 0x000fe20008010859 */
[--C-:B------:R-:W-:Y:S01]  /*4660*/  FFMA.FTZ R92, R92, UR5, -R73.reuse ;  /* 0x000000055c5c7c23 */ /* 0x100fe20008010849 */
[----:B------:R-:W-:Y:S01]  /*4670*/  MUFU.EX2 R28, R28 ;  /* 0x0000001c001c7308 */ /* 0x000fe20000000800 */
[C---:B------:R-:W-:Y:S01]  /*4680*/  HMMA.16816.F32.BF16 R148, R136.reuse, R150, RZ ;  /* 0x000000968894723c */ /* 0x040fe200000418ff */
[--C-:B------:R-:W-:Y:S01]  /*4690*/  FFMA.FTZ R94, R94, UR5, -R73.reuse ;  /* 0x000000055e5e7c23 */ /* 0x100fe20008010849 */
[--C-:B------:R-:W-:Y:S01]  /*46a0*/  FFMA.FTZ R181, R181, UR5, -R73.reuse ;  /* 0x00000005b5b57c23 */ /* 0x100fe20008010849 */
[----:B------:R-:W4:Y:S01]  /*46b0*/  MUFU.EX2 R24, R24 ;  /* 0x0000001800187308 */ /* 0x000f220000000800 */
[----:B------:R-:W-:Y:S01]  /*46c0*/  FFMA.FTZ R189, R189, UR5, -R73 ;  /* 0x00000005bdbd7c23 */ /* 0x000fe20008010849 */
[----:B------:R-:W-:Y:S01]  /*46d0*/  FADD.FTZ R45, R45, R57 ;  /* 0x000000392d2d7221 */ /* 0x000fe20000010000 */
[----:B------:R-:W-:Y:S01]  /*46e0*/  FADD.FTZ R54, R55, R54 ;  /* 0x0000003637367221 */ /* 0x000fe20000010000 */
[----:B------:R-:W1:Y:S01]  /*46f0*/  MUFU.EX2 R40, R40 ;  /* 0x0000002800287308 */ /* 0x000e620000000800 */
[C---:B------:R-:W-:Y:S01]  /*4700*/  HMMA.16816.F32.BF16 R144, R136.reuse, R4, RZ ;  /* 0x000000048890723c */ /* 0x040fe200000418ff */
[----:B---3--:R-:W-:Y:S01]  /*4710*/  F2FP.BF16.F32.PACK_AB R4, R31, R37 ;  /* 0x000000251f04723e */ /* 0x008fe200000010ff */
[----:B------:R-:W-:Y:S01]  /*4720*/  FADD.FTZ R49, R50, R49 ;  /* 0x0000003132317221 */ /* 0x000fe20000010000 */
[----:B------:R-:W-:Y:S01]  /*4730*/  MUFU.EX2 R39, R39 ;  /* 0x0000002700277308 */ /* 0x000fe20000000800 */
[----:B--2---:R-:W-:Y:S01]  /*4740*/  F2FP.BF16.F32.PACK_AB R5, R29, R35 ;  /* 0x000000231d05723e */ /* 0x004fe200000010ff */
[----:B------:R-:W-:Y:S01]  /*4750*/  FADD.FTZ R51, R52, R51 ;  /* 0x0000003334337221 */ /* 0x000fe20000010000 */
[--C-:B------:R-:W-:Y:S01]  /*4760*/  FFMA.FTZ R83, R83, UR5, -R73.reuse ;  /* 0x0000000553537c23 */ /* 0x100fe20008010849 */
[----:B------:R-:W-:Y:S01]  /*4770*/  MUFU.EX2 R34, R34 ;  /* 0x0000002200227308 */ /* 0x000fe20000000800 */
[----:B------:R-:W-:Y:S01]  /*4780*/  HMMA.16816.F32.BF16 R136, R136, R6, RZ ;  /* 0x000000068888723c */ /* 0x000fe200000418ff */
[----:B------:R-:W-:Y:S01]  /*4790*/  F2FP.BF16.F32.PACK_AB R6, R26, R30 ;  /* 0x0000001e1a06723e */ /* 0x000fe200000010ff */
[----:B------:R-:W-:Y:S01]  /*47a0*/  FFMA.FTZ R85, R85, UR5, -R73 ;  /* 0x0000000555557c23 */ /* 0x000fe20008010849 */
[----:B------:R-:W-:Y:S01]  /*47b0*/  MUFU.EX2 R33, R33 ;  /* 0x0000002100217308 */ /* 0x000fe20000000800 */
[----:B----4-:R-:W-:Y:S01]  /*47c0*/  F2FP.BF16.F32.PACK_AB R7, R24, R28 ;  /* 0x0000001c1807723e */ /* 0x010fe200000010ff */
[----:B------:R-:W-:Y:S01]  /*47d0*/  FFMA.FTZ R195, R187, UR5, -R63 ;  /* 0x00000005bbc37c23 */ /* 0x000fe2000801083f */
[----:B------:R-:W-:Y:S01]  /*47e0*/  FADD.FTZ R56, R56, R45 ;  /* 0x0000002d38387221 */ /* 0x000fe20000010000 */
[----:B------:R-:W2:Y:S01]  /*47f0*/  MUFU.EX2 R38, R38 ;  /* 0x0000002600267308 */ /* 0x000ea20000000800 */
[----:B------:R-:W-:Y:S01]  /*4800*/  FADD.FTZ R53, R53, R54 ;  /* 0x0000003635357221 */ /* 0x000fe20000010000 */
[----:B------:R-:W-:Y:S01]  /*4810*/  FADD.FTZ R48, R48, R49 ;  /* 0x0000003130307221 */ /* 0x000fe20000010000 */
[----:B------:R-:W-:Y:S01]  /*4820*/  FADD.FTZ R51, R41, R51 ;  /* 0x0000003329337221 */ /* 0x000fe20000010000 */
[----:B------:R-:W3:Y:S01]  /*4830*/  MUFU.EX2 R62, R62 ;  /* 0x0000003e003e7308 */ /* 0x000ee20000000800 */
[C---:B-----5:R-:W-:Y:S01]  /*4840*/  HMMA.16816.F32.BF16 R156, R4.reuse, R12, R156 ;  /* 0x0000000c049c723c */ /* 0x060fe2000004189c */
[----:B------:R-:W-:Y:S01]  /*4850*/  FFMA.FTZ R200, R200, UR5, -R73 ;  /* 0x00000005c8c87c23 */ /* 0x000fe20008010849 */
[----:B------:R-:W-:Y:S01]  /*4860*/  FFMA.FTZ R210, R210, UR5, -R63 ;  /* 0x00000005d2d27c23 */ /* 0x000fe2000801083f */
[----:B------:R-:W4:Y:S01]  /*4870*/  MUFU.EX2 R32, R32 ;  /* 0x0000002000207308 */ /* 0x000f220000000800 */
[----:B------:R-:W-:Y:S01]  /*4880*/  FADD.FTZ R56, R44, R56 ;  /* 0x000000382c387221 */ /* 0x000fe20000010000 */
[----:B------:R-:W-:Y:S01]  /*4890*/  FADD.FTZ R53, R43, R53 ;  /* 0x000000352b357221 */ /* 0x000fe20000010000 */
[----:B------:R-:W-:Y:S01]  /*48a0*/  FADD.FTZ R48, R42, R48 ;  /* 0x000000302a307221 */ /* 0x000fe20000010000 */
[----:B------:R-:W5:Y:S01]  /*48b0*/  MUFU.EX2 R27, R27 ;  /* 0x0000001b001b7308 */ /* 0x000f620000000800 */
[C---:B------:R-:W-:Y:S01]  /*48c0*/  HMMA.16816.F32.BF16 R132, R4.reuse, R8, R132 ;  /* 0x000000080484723c */ /* 0x040fe20000041884 */
[----:B------:R-:W-:Y:S01]  /*48d0*/  FADD.FTZ R51, R36, R51 ;  /* 0x0000003324337221 */ /* 0x000fe20000010000 */
[----:B-1----:R-:W-:Y:S01]  /*48e0*/  FADD.FTZ R56, R40, R56 ;  /* 0x0000003828387221 */ /* 0x002fe20000010000 */
[----:B------:R-:W1:Y:S01]  /*48f0*/  MUFU.EX2 R25, R25 ;  /* 0x0000001900197308 */ /* 0x000e620000000800 */
[----:B--2---:R-:W-:Y:S01]  /*4900*/  FADD.FTZ R53, R38, R53 ;  /* 0x0000003526357221 */ /* 0x004fe20000010000 */
[----:B------:R-:W-:Y:S01]  /*4910*/  FADD.FTZ R48, R37, R48 ;  /* 0x0000003025307221 */ /* 0x000fe20000010000 */
[----:B------:R-:W-:Y:S01]  /*4920*/  FADD.FTZ R51, R35, R51 ;  /* 0x0000003323337221 */ /* 0x000fe20000010000 */
[----:B------:R-:W-:Y:S01]  /*4930*/  MUFU.EX2 R61, R61 ;  /* 0x0000003d003d7308 */ /* 0x000fe20000000800 */
[C---:B------:R-:W-:Y:S01]  /*4940*/  HMMA.16816.F32.BF16 R152, R4.reuse, R14, R152 ;  /* 0x0000000e0498723c */ /* 0x040fe20000041898 */
[----:B------:R-:W-:Y:S01]  /*4950*/  FADD.FTZ R56, R39, R56 ;  /* 0x0000003827387221 */ /* 0x000fe20000010000 */
[----:B---3--:R-:W-:Y:S01]  /*4960*/  FADD.FTZ R53, R62, R53 ;  /* 0x000000353e357221 */ /* 0x008fe20000010000 */
[----:B------:R-:W-:Y:S01]  /*4970*/  MUFU.EX2 R60, R60 ;  /* 0x0000003c003c7308 */ /* 0x000fe20000000800 */
[----:B------:R-:W-:Y:S01]  /*4980*/  FADD.FTZ R48, R31, R48 ;  /* 0x000000301f307221 */ /* 0x000fe20000010000 */
[----:B------:R-:W-:Y:S01]  /*4990*/  FADD.FTZ R51, R29, R51 ;  /* 0x000000331d337221 */ /* 0x000fe20000010000 */
[----:B------:R-:W-:Y:S01]  /*49a0*/  FADD.FTZ R56, R34, R56 ;  /* 0x0000003822387221 */ /* 0x000fe20000010000 */
[----:B------:R-:W-:Y:S01]  /*49b0*/  MUFU.EX2 R59, R59 ;  /* 0x0000003b003b7308 */ /* 0x000fe20000000800 */
[----:B------:R-:W-:Y:S01]  /*49c0*/  HMMA.16816.F32.BF16 R140, R4, R10, R140 ;  /* 0x0000000a048c723c */ /* 0x000fe2000004188c */
[----:B------:R-:W-:Y:S01]  /*49d0*/  F2FP.BF16.F32.PACK_AB R4, R39, R40 ;  /* 0x000000282704723e */ /* 0x000fe200000010ff */
[----:B----4-:R-:W-:Y:S01]  /*49e0*/  FADD.FTZ R53, R32, R53 ;  /* 0x0000003520357221 */ /* 0x010fe20000010000 */
[----:B------:R-:W2:Y:S01]  /*49f0*/  MUFU.EX2 R78, R78 ;  /* 0x0000004e004e7308 */ /* 0x000ea20000000800 */
[----:B------:R-:W-:Y:S01]  /*4a00*/  F2FP.BF16.F32.PACK_AB R5, R62, R38 ;  /* 0x000000263e05723e */ /* 0x000fe200000010ff */
[----:B------:R-:W-:Y:S01]  /*4a10*/  FADD.FTZ R48, R30, R48 ;  /* 0x000000301e307221 */ /* 0x000fe20000010000 */
[----:B------:R-:W-:Y:S01]  /*4a20*/  F2FP.BF16.F32.PACK_AB R6, R33, R34 ;  /* 0x000000222106723e */ /* 0x000fe200000010ff */
[----:B------:R-:W3:Y:S01]  /*4a30*/  MUFU.EX2 R68, R68 ;  /* 0x0000004400447308 */ /* 0x000ee20000000800 */
[----:B-----5:R-:W-:Y:S01]  /*4a40*/  F2FP.BF16.F32.PACK_AB R7, R27, R32 ;  /* 0x000000201b07723e */ /* 0x020fe200000010ff */
[----:B------:R-:W-:Y:S01]  /*4a50*/  FADD.FTZ R51, R28, R51 ;  /* 0x000000331c337221 */ /* 0x000fe20000010000 */
[----:B------:R-:W-:Y:S01]  /*4a60*/  FADD.FTZ R56, R33, R56 ;  /* 0x0000003821387221 */ /* 0x000fe20000010000 */
[----:B------:R-:W4:Y:S01]  /*4a70*/  MUFU.EX2 R67, R67 ;  /* 0x0000004300437308 */ /* 0x000f220000000800 */
[----:B------:R-:W-:Y:S01]  /*4a80*/  FADD.FTZ R53, R27, R53 ;  /* 0x000000351b357221 */ /* 0x000fe20000010000 */
[----:B------:R-:W-:Y:S01]  /*4a90*/  FADD.FTZ R48, R26, R48 ;  /* 0x000000301a307221 */ /* 0x000fe20000010000 */
[----:B------:R-:W-:Y:S01]  /*4aa0*/  FADD.FTZ R51, R24, R51 ;  /* 0x0000003318337221 */ /* 0x000fe20000010000 */
[----:B------:R-:W-:Y:S01]  /*4ab0*/  MUFU.EX2 R79, R79 ;  /* 0x0000004f004f7308 */ /* 0x000fe20000000800 */
[C---:B------:R-:W-:Y:S01]  /*4ac0*/  HMMA.16816.F32.BF16 R160, R4.reuse, R12, R160 ;  /* 0x0000000c04a0723c */ /* 0x040fe200000418a0 */
[----:B-1----:R-:W-:Y:S01]  /*4ad0*/  FADD.FTZ R48, R25, R48 ;  /* 0x0000003019307221 */ /* 0x002fe20000010000 */
[----:B--2---:R-:W-:Y:S01]  /*4ae0*/  FADD.FTZ R51, R78, R51 ;  /* 0x000000334e337221 */ /* 0x004fe20000010000 */
[----:B------:R-:W1:Y:S01]  /*4af0*/  MUFU.EX2 R104, R104 ;  /* 0x0000006800687308 */ /* 0x000e620000000800 */
[----:B------:R-:W-:Y:S01]  /*4b00*/  FFMA.FTZ R70, R70, UR5, -R73 ;  /* 0x0000000546467c23 */ /* 0x000fe20008010849 */
[----:B------:R-:W-:Y:S01]  /*4b10*/  FADD.FTZ R48, R61, R48 ;  /* 0x000000303d307221 */ /* 0x000fe20000010000 */
[----:B---3--:R-:W-:Y:S01]  /*4b20*/  FADD.FTZ R51, R68, R51 ;  /* 0x0000003344337221 */ /* 0x008fe20000010000 */
[----:B------:R2:W3:Y:S01]  /*4b30*/  MUFU.EX2 R97, R126 ;  /* 0x0000007e00617308 */ /* 0x0004e20000000800 */
[C---:B------:R-:W-:Y:S01]  /*4b40*/  HMMA.16816.F32.BF16 R144, R4.reuse, R8, R144 ;  /* 0x000000080490723c */ /* 0x040fe20000041890 */
[--C-:B------:R-:W-:Y:S01]  /*4b50*/  FFMA.FTZ R9, R131, UR5, -R89.reuse ;  /* 0x0000000583097c23 */ /* 0x100fe20008010859 */
[----:B------:R-:W-:Y:S01]  /*4b60*/  FFMA.FTZ R8, R180, UR5, -R89 ;  /* 0x00000005b4087c23 */ /* 0x000fe20008010859 */
[----:B------:R-:W-:Y:S01]  /*4b70*/  MUFU.EX2 R103, R103 ;  /* 0x0000006700677308 */ /* 0x000fe20000000800 */
[----:B------:R-:W-:Y:S01]  /*4b80*/  FADD.FTZ R48, R60, R48 ;  /* 0x000000303c307221 */ /* 0x000fe20000010000 */
[----:B----4-:R-:W-:Y:S01]  /*4b90*/  FADD.FTZ R51, R67, R51 ;  /* 0x0000003343337221 */ /* 0x010fe20000010000 */
[----:B------:R-:W-:Y:S01]  /*4ba0*/  FFMA.FTZ R80, R80, UR5, -R73 ;  /* 0x0000000550507c23 */ /* 0x000fe20008010849 */
[----:B------:R-:W-:Y:S01]  /*4bb0*/  MUFU.EX2 R107, R107 ;  /* 0x0000006b006b7308 */ /* 0x000fe20000000800 */
[C---:B------:R-:W-:Y:S01]  /*4bc0*/  HMMA.16816.F32.BF16 R148, R4.reuse, R14, R148 ;  /* 0x0000000e0494723c */ /* 0x040fe20000041894 */
[----:B------:R-:W4:Y:S01]  /*4bd0*/  LDSM.16.MT88.4 R12, [R212+0x4c00] ;  /* 0x004c0000d40c783b */ /* 0x000f220000004200 */
[----:B-1----:R-:W-:Y:S01]  /*4be0*/  FADD.FTZ R56, R104, R56 ;  /* 0x0000003868387221 */ /* 0x002fe20000010000 */
[----:B------:R-:W1:Y:S01]  /*4bf0*/  MUFU.EX2 R120, R120 ;  /* 0x0000007800787308 */ /* 0x000e620000000800 */
[----:B------:R-:W-:Y:S01]  /*4c00*/  FADD.FTZ R48, R59, R48 ;  /* 0x000000303b307221 */ /* 0x000fe20000010000 */
[--C-:B--2---:R-:W-:Y:S01]  /*4c10*/  FFMA.FTZ R126, R185, UR5, -R111.reuse ;  /* 0x00000005b97e7c23 */ /* 0x104fe2000801086f */
[----:B------:R-:W-:Y:S01]  /*4c20*/  FFMA.FTZ R185, R202, UR5, -R111 ;  /* 0x00000005cab97c23 */ /* 0x000fe2000801086f */
[----:B------:R-:W2:Y:S01]  /*4c30*/  MUFU.EX2 R115, R115 ;  /* 0x0000007300737308 */ /* 0x000ea20000000800 */
[----:B------:R-:W-:Y:S01]  /*4c40*/  HMMA.16816.F32.BF16 R136, R4, R10, R136 ;  /* 0x0000000a0488723c */ /* 0x000fe20000041888 */
[----:B------:R-:W-:Y:S01]  /*4c50*/  F2FP.BF16.F32.PACK_AB R4, R61, R25 ;  /* 0x000000193d04723e */ /* 0x000fe200000010ff */
[----:B---3--:R-:W-:Y:S01]  /*4c60*/  FADD.FTZ R56, R97, R56 ;  /* 0x0000003861387221 */ /* 0x008fe20000010000 */
[----:B------:R-:W3:Y:S01]  /*4c70*/  MUFU.EX2 R114, R114 ;  /* 0x0000007200727308 */ /* 0x000ee20000000800 */
[----:B------:R-:W-:Y:S01]  /*4c80*/  F2FP.BF16.F32.PACK_AB R6, R59, R60 ;  /* 0x0000003c3b06723e */ /* 0x000fe200000010ff */
[C---:B------:R-:W-:Y:S01]  /*4c90*/  FADD.FTZ R51, R79.reuse, R51 ;  /* 0x000000334f337221 */ /* 0x040fe20000010000 */
[----:B------:R-:W-:Y:S01]  /*4ca0*/  F2FP.BF16.F32.PACK_AB R5, R68, R78 ;  /* 0x0000004e4405723e */ /* 0x000fe200000010ff */
[----:B------:R-:W5:Y:S01]  /*4cb0*/  MUFU.EX2 R175, R229 ;  /* 0x000000e500af7308 */ /* 0x000f620000000800 */
[----:B------:R-:W-:Y:S01]  /*4cc0*/  F2FP.BF16.F32.PACK_AB R7, R79, R67 ;  /* 0x000000434f07723e */ /* 0x000fe200000010ff */
[----:B-1----:R-:W-:Y:S01]  /*4cd0*/  FADD.FTZ R53, R120, R53 ;  /* 0x0000003578357221 */ /* 0x002fe20000010000 */
[----:B------:R-:W-:Y:S01]  /*4ce0*/  FADD.FTZ R56, R103, R56 ;  /* 0x0000003867387221 */ /* 0x000fe20000010000 */
[----:B------:R-:W1:Y:S01]  /*4cf0*/  MUFU.EX2 R180, R9 ;  /* 0x0000000900b47308 */ /* 0x000e620000000800 */
[----:B------:R-:W-:Y:S01]  /*4d00*/  FFMA.FTZ R125, R125, UR5, -R73 ;  /* 0x000000057d7d7c23 */ /* 0x000fe20008010849 */
[----:B--2---:R-:W-:Y:S01]  /*4d10*/  FADD.FTZ R53, R115, R53 ;  /* 0x0000003573357221 */ /* 0x004fe20000010000 */
[----:B------:R-:W-:Y:S01]  /*4d20*/  FADD.FTZ R56, R107, R56 ;  /* 0x000000386b387221 */ /* 0x000fe20000010000 */
[C---:B------:R-:W-:Y:S01]  /*4d30*/  HMMA.16816.F32.BF16 R156, R4.reuse, R20, R156 ;  /* 0x00000014049c723c */ /* 0x040fe2000004189c */
[----:B------:R2:W-:Y:S01]  /*4d40*/  MUFU.EX2 R131, R190 ;  /* 0x000000be00837308 */ /* 0x0005e20000000800 */
[----:B---3--:R-:W-:Y:S01]  /*4d50*/  FADD.FTZ R53, R114, R53 ;  /* 0x0000003572357221 */ /* 0x008fe20000010000 */
[----:B------:R-:W-:Y:S01]  /*4d60*/  FFMA.FTZ R239, R90, UR5, -R111 ;  /* 0x000000055aef7c23 */ /* 0x000fe2000801086f */
[----:B------:R-:W-:Y:S01]  /*4d70*/  FFMA.FTZ R69, R69, UR5, -R89 ;  /* 0x0000000545457c23 */ /* 0x000fe20008010859 */
[----:B------:R-:W3:Y:S01]  /*4d80*/  MUFU.EX2 R174, R174 ;  /* 0x000000ae00ae7308 */ /* 0x000ee20000000800 */
[----:B-----5:R-:W-:Y:S01]  /*4d90*/  FADD.FTZ R53, R175, R53 ;  /* 0x00000035af357221 */ /* 0x020fe20000010000 */
[----:B------:R-:W-:Y:S01]  /*4da0*/  FFMA.FTZ R238, R87, UR5, -R89 ;  /* 0x0000000557ee7c23 */ /* 0x000fe20008010859 */
[C---:B------:R-:W-:Y:S01]  /*4db0*/  HMMA.16816.F32.BF16 R132, R4.reuse, R16, R132 ;  /* 0x000000100484723c */ /* 0x040fe20000041884 */
[----:B------:R-:W5:Y:S01]  /*4dc0*/  MUFU.EX2 R126, R126 ;  /* 0x0000007e007e7308 */ /* 0x000f620000000800 */
[----:B-1----:R-:W-:Y:S01]  /*4dd0*/  FADD.FTZ R51, R180, R51 ;  /* 0x00000033b4337221 */ /* 0x002fe20000010000 */
[----:B------:R-:W-:Y:S01]  /*4de0*/  FFMA.FTZ R77, R77, UR5, -R89 ;  /* 0x000000054d4d7c23 */ /* 0x000fe20008010859 */
[--C-:B------:R-:W-:Y:S01]  /*4df0*/  FFMA.FTZ R47, R47, UR5, -R73.reuse ;  /* 0x000000052f2f7c23 */ /* 0x100fe20008010849 */
[----:B------:R-:W1:Y:S01]  /*4e00*/  MUFU.EX2 R185, R185 ;  /* 0x000000b900b97308 */ /* 0x000e620000000800 */
[----:B------:R-:W-:Y:S01]  /*4e10*/  FFMA.FTZ R241, R75, UR5, -R73 ;  /* 0x000000054bf17c23 */ /* 0x000fe20008010849 */
[----:B--2---:R-:W-:Y:S01]  /*4e20*/  FFMA.FTZ R190, R183, UR5, -R89 ;  /* 0x00000005b7be7c23 */ /* 0x004fe20008010859 */
[C---:B------:R-:W-:Y:S01]  /*4e30*/  HMMA.16816.F32.BF16 R152, R4.reuse, R22, R152 ;  /* 0x000000160498723c */ /* 0x040fe20000041898 */
[----:B------:R-:W2:Y:S01]  /*4e40*/  MUFU.EX2 R96, R96 ;  /* 0x0000006000607308 */ /* 0x000ea20000000800 */
[----:B------:R-:W-:Y:S01]  /*4e50*/  FFMA.FTZ R240, R58, UR5, -R63 ;  /* 0x000000053af07c23 */ /* 0x000fe2000801083f */
[----:B---3--:R-:W-:Y:S01]  /*4e60*/  FADD.FTZ R48, R174, R48 ;  /* 0x00000030ae307221 */ /* 0x008fe20000010000 */
[----:B------:R-:W-:Y:S01]  /*4e70*/  MOV R237, 0xffffffff ;  /* 0xffffffff00ed7802 */ /* 0x000fe20000000f00 */
[----:B------:R-:W-:Y:S02]  /*4e80*/  MUFU.EX2 R190, R190 ;  /* 0x000000be00be7308 */ /* 0x000fe40000000800 */
[----:B-----5:R-:W-:Y:S01]  /*4e90*/  FADD.FTZ R48, R126, R48 ;  /* 0x000000307e307221 */ /* 0x020fe20000010000 */
[----:B------:R-:W-:Y:S01]  /*4ea0*/  HMMA.16816.F32.BF16 R140, R4, R18, R140 ;  /* 0x00000012048c723c */ /* 0x000fe2000004188c */
[----:B------:R-:W-:Y:S01]  /*4eb0*/  F2FP.BF16.F32.PACK_AB R4, R97, R104 ;  /* 0x000000686104723e */ /* 0x000fe200000010ff */
[----:B------:R-:W3:Y:S01]  /*4ec0*/  MUFU.EX2 R108, R108 ;  /* 0x0000006c006c7308 */ /* 0x000ee20000000800 */
[----:B------:R-:W-:Y:S01]  /*4ed0*/  F2FP.BF16.F32.PACK_AB R5, R115, R120 ;  /* 0x000000787305723e */ /* 0x000fe200000010ff */
[----:B-1----:R-:W-:Y:S01]  /*4ee0*/  FADD.FTZ R48, R185, R48 ;  /* 0x00000030b9307221 */ /* 0x002fe20000010000 */
[----:B------:R-:W-:Y:S01]  /*4ef0*/  F2FP.BF16.F32.PACK_AB R6, R107, R103 ;  /* 0x000000676b06723e */ /* 0x000fe200000010ff */
[----:B------:R-:W1:Y:S01]  /*4f00*/  MUFU.EX2 R191, R191 ;  /* 0x000000bf00bf7308 */ /* 0x000e620000000800 */
[----:B------:R-:W-:Y:S01]  /*4f10*/  F2FP.BF16.F32.PACK_AB R7, R175, R114 ;  /* 0x00000072af07723e */ /* 0x000fe200000010ff */
[----:B--2---:R-:W-:Y:S01]  /*4f20*/  FADD.FTZ R56, R96, R56 ;  /* 0x0000003860387221 */ /* 0x004fe20000010000 */
[----:B------:R-:W-:Y:S01]  /*4f30*/  FADD.FTZ R48, R131, R48 ;  /* 0x0000003083307221 */ /* 0x000fe20000010000 */
[----:B------:R-:W-:Y:S04]  /*4f40*/  MUFU.EX2 R192, R192 ;  /* 0x000000c000c07308 */ /* 0x000fe80000000800 */
[----:B------:R-:W-:Y:S01]  /*4f50*/  HMMA.16816.F32.BF16 R160, R4, R20, R160 ;  /* 0x0000001404a0723c */ /* 0x000fe200000418a0 */
[----:B------:R-:W-:Y:S01]  /*4f60*/  FFMA.FTZ R20, R179, UR5, -R89 ;  /* 0x00000005b3147c23 */ /* 0x000fe20008010859 */
[----:B------:R-:W-:Y:S01]  /*4f70*/  MUFU.EX2 R194, R194 ;  /* 0x000000c200c27308 */ /* 0x000fe20000000800 */
[----:B---3--:R-:W-:-:S03]  /*4f80*/  FADD.FTZ R56, R108, R56 ;  /* 0x000000386c387221 */ /* 0x008fc60000010000 */
[----:B------:R2:W3:Y:S01]  /*4f90*/  MUFU.EX2 R179, R8 ;  /* 0x0000000800b37308 */ /* 0x0004e20000000800 */
[----:B-1----:R-:W-:Y:S01]  /*4fa0*/  FADD.FTZ R56, R191, R56 ;  /* 0x00000038bf387221 */ /* 0x002fe20000010000 */
[----:B------:R-:W-:Y:S01]  /*4fb0*/  HMMA.16816.F32.BF16 R144, R4, R16, R144 ;  /* 0x000000100490723c */ /* 0x000fe20000041890 */
[--C-:B------:R-:W-:Y:S01]  /*4fc0*/  FFMA.FTZ R16, R99, UR5, -R63.reuse ;  /* 0x0000000563107c23 */ /* 0x100fe2000801083f */
[----:B------:R-:W1:Y:S01]  /*4fd0*/  MUFU.EX2 R183, R20 ;  /* 0x0000001400b77308 */ /* 0x000e620000000800 */
[----:B------:R-:W-:-:S03]  /*4fe0*/  FFMA.FTZ R17, R98, UR5, -R63 ;  /* 0x0000000562117c23 */ /* 0x000fc6000801083f */
[----:B------:R5:W-:Y:S02]  /*4ff0*/  MUFU.EX2 R184, R16 ;  /* 0x0000001000b87308 */ /* 0x000be40000000800 */
[C---:B------:R-:W-:Y:S02]  /*5000*/  HMMA.16816.F32.BF16 R148, R4.reuse, R22, R148 ;  /* 0x000000160494723c */ /* 0x040fe40000041894 */
[----:B------:R-:W4:Y:S01]  /*5010*/  MUFU.EX2 R98, R205 ;  /* 0x000000cd00627308 */ /* 0x000f220000000800 */
[----:B--2---:R-:W2:Y:S01]  /*5020*/  LDSM.16.MT88.4 R8, [R170+0x4c00] ;  /* 0x004c0000aa08783b */ /* 0x004ea20000004200 */
[----:B---3--:R-:W-:Y:S02]  /*5030*/  FADD.FTZ R51, R179, R51 ;  /* 0x00000033b3337221 */ /* 0x008fe40000010000 */
[----:B------:R3:W3:Y:S02]  /*5040*/  MUFU.EX2 R99, R17 ;  /* 0x0000001100637308 */ /* 0x0006e40000000800 */
[----:B------:R-:W-:Y:S01]  /*5050*/  HMMA.16816.F32.BF16 R136, R4, R18, R136 ;  /* 0x000000120488723c */ /* 0x000fe20000041888 */
[----:B------:R-:W-:Y:S01]  /*5060*/  F2FP.BF16.F32.PACK_AB R4, R126, R174 ;  /* 0x000000ae7e04723e */ /* 0x000fe200000010ff */
[--C-:B------:R-:W-:Y:S01]  /*5070*/  FFMA.FTZ R18, R178, UR5, -R111.reuse ;  /* 0x00000005b2127c23 */ /* 0x100fe2000801086f */
[----:B------:R-:W-:Y:S01]  /*5080*/  F2FP.BF16.F32.PACK_AB R6, R131, R185 ;  /* 0x000000b98306723e */ /* 0x000fe200000010ff */
[----:B-----5:R-:W-:Y:S01]  /*5090*/  FFMA.FTZ R16, R130, UR5, -R111 ;  /* 0x0000000582107c23 */ /* 0x020fe2000801086f */
[----:B------:R-:W-:Y:S01]  /*50a0*/  F2FP.BF16.F32.PACK_AB R5, R179, R180 ;  /* 0x000000b4b305723e */ /* 0x000fe200000010ff */
[----:B------:R-:W-:Y:S01]  /*50b0*/  MUFU.EX2 R130, R201 ;  /* 0x000000c900827308 */ /* 0x000fe20000000800 */
[----:B-1----:R-:W-:Y:S01]  /*50c0*/  F2FP.BF16.F32.PACK_AB R7, R190, R183 ;  /* 0x000000b7be07723e */ /* 0x002fe200000010ff */
[----:B------:R-:W1:Y:S01]  /*50d0*/  LDSM.16.MT88.4 R20, [R212+0x5000] ;  /* 0x00500000d414783b */ /* 0x000e620000004200 */
[----:B------:R-:W-:Y:S01]  /*50e0*/  FADD.FTZ R51, R183, R51 ;  /* 0x00000033b7337221 */ /* 0x000fe20000010000 */
[----:B------:R-:W5:Y:S01]  /*50f0*/  MUFU.EX2 R92, R92 ;  /* 0x0000005c005c7308 */ /* 0x000f620000000800 */
[----:B----4-:R-:W-:Y:S01]  /*5100*/  FADD.FTZ R56, R98, R56 ;  /* 0x0000003862387221 */ /* 0x010fe20000010000 */
[----:B---3--:R-:W-:Y:S01]  /*5110*/  FFMA.FTZ R17, R173, UR5, -R111 ;  /* 0x00000005ad117c23 */ /* 0x008fe2000801086f */
[----:B------:R-:W-:Y:S01]  /*5120*/  FADD.FTZ R53, R99, R53 ;  /* 0x0000003563357221 */ /* 0x000fe20000010000 */
[----:B------:R3:W4:Y:S01]  /*5130*/  MUFU.EX2 R173, R16 ;  /* 0x0000001000ad7308 */ /* 0x0007220000000800 */
[C---:B------:R-:W-:Y:S01]  /*5140*/  HMMA.16816.F32.BF16 R156, R4.reuse, R12, R156 ;  /* 0x0000000c049c723c */ /* 0x040fe2000004189c */
[----:B------:R-:W-:Y:S01]  /*5150*/  FADD.FTZ R51, R190, R51 ;  /* 0x00000033be337221 */ /* 0x000fe20000010000 */
[----:B------:R-:W-:Y:S01]  /*5160*/  FADD.FTZ R53, R184, R53 ;  /* 0x00000035b8357221 */ /* 0x000fe20000010000 */
[----:B------:R-:W2:Y:S03]  /*5170*/  MUFU.EX2 R94, R94 ;  /* 0x0000005e005e7308 */ /* 0x000ea60000000800 */
[----:B------:R-:W-:Y:S01]  /*5180*/  FADD.FTZ R53, R192, R53 ;  /* 0x00000035c0357221 */ /* 0x000fe20000010000 */
[----:B------:R-:W2:Y:S01]  /*5190*/  MUFU.EX2 R181, R181 ;  /* 0x000000b500b57308 */ /* 0x000ea20000000800 */
[----:B------:R-:W-:Y:S01]  /*51a0*/  HMMA.16816.F32.BF16 R152, R4, R14, R152 ;  /* 0x0000000e0498723c */ /* 0x000fe20000041898 */
[----:B-----5:R-:W-:Y:S01]  /*51b0*/  FADD.FTZ R56, R92, R56 ;  /* 0x000000385c387221 */ /* 0x020fe20000010000 */
[----:B------:R-:W-:Y:S01]  /*51c0*/  FADD.FTZ R53, R130, R53 ;  /* 0x0000003582357221 */ /* 0x000fe20000010000 */
[----:B------:R-:W-:Y:S01]  /*51d0*/  MUFU.EX2 R83, R83 ;  /* 0x0000005300537308 */ /* 0x000fe20000000800 */
[----:B---3--:R-:W-:Y:S01]  /*51e0*/  FFMA.FTZ R16, R182, UR5, -R111 ;  /* 0x00000005b6107c23 */ /* 0x008fe2000801086f */
[----:B----4-:R-:W-:-:S02]  /*51f0*/  FADD.FTZ R48, R173, R48 ;  /* 0x00000030ad307221 */ /* 0x010fc40000010000 */
[----:B------:R3:W4:Y:S01]  /*5200*/  MUFU.EX2 R182, R17 ;  /* 0x0000001100b67308 */ /* 0x0007220000000800 */
[----:B--2---:R-:W-:-:S03]  /*5210*/  FADD.FTZ R56, R94, R56 ;  /* 0x000000385e387221 */ /* 0x004fc60000010000 */
[----:B------:R2:W5:Y:S01]  /*5220*/  MUFU.EX2 R178, R16 ;  /* 0x0000001000b27308 */ /* 0x0005620000000800 */
[C---:B------:R-:W-:Y:S01]  /*5230*/  HMMA.16816.F32.BF16 R132, R4.reuse, R8, R132 ;  /* 0x000000080484723c */ /* 0x040fe20000041884 */
[----:B------:R-:W-:Y:S02]  /*5240*/  FADD.FTZ R56, R181, R56 ;  /* 0x00000038b5387221 */ /* 0x000fe40000010000 */
[----:B------:R-:W-:Y:S04]  /*5250*/  MUFU.EX2 R85, R85 ;  /* 0x0000005500557308 */ /* 0x000fe80000000800 */
[----:B------:R-:W-:Y:S01]  /*5260*/  MUFU.EX2 R195, R195 ;  /* 0x000000c300c37308 */ /* 0x000fe20000000800 */
[----:B------:R-:W-:Y:S01]  /*5270*/  HMMA.16816.F32.BF16 R140, R4, R10, R140 ;  /* 0x0000000a048c723c */ /* 0x000fe2000004188c */
[----:B------:R-:W-:Y:S01]  /*5280*/  F2FP.BF16.F32.PACK_AB R4, R108, R96 ;  /* 0x000000606c04723e */ /* 0x000fe200000010ff */
[--C-:B---3--:R-:W-:Y:S01]  /*5290*/  FFMA.FTZ R17, R117, UR5, -R89.reuse ;  /* 0x0000000575117c23 */ /* 0x108fe20008010859 */
[----:B------:R-:W-:Y:S01]  /*52a0*/  F2FP.BF16.F32.PACK_AB R5, R184, R99 ;  /* 0x00000063b805723e */ /* 0x000fe200000010ff */
[----:B--2---:R-:W-:Y:S01]  /*52b0*/  FFMA.FTZ R16, R128, UR5, -R89 ;  /* 0x0000000580107c23 */ /* 0x004fe20008010859 */
[----:B------:R-:W-:Y:S01]  /*52c0*/  F2FP.BF16.F32.PACK_AB R6, R98, R191 ;  /* 0x000000bf6206723e */ /* 0x000fe200000010ff */
[----:B------:R-:W2:Y:S01]  /*52d0*/  MUFU.EX2 R117, R18 ;  /* 0x0000001200757308 */ /* 0x000ea20000000800 */
[----:B------:R-:W-:Y:S01]  /*52e0*/  F2FP.BF16.F32.PACK_AB R7, R130, R192 ;  /* 0x000000c08207723e */ /* 0x000fe200000010ff */
[----:B----4-:R-:W-:-:S02]  /*52f0*/  FADD.FTZ R48, R182, R48 ;  /* 0x00000030b6307221 */ /* 0x010fc40000010000 */
[----:B------:R-:W3:Y:S02]  /*5300*/  MUFU.EX2 R128, R17 ;  /* 0x0000001100807308 */ /* 0x000ee40000000800 */
[----:B-----5:R-:W-:Y:S02]  /*5310*/  FADD.FTZ R48, R178, R48 ;  /* 0x00000030b2307221 */ /* 0x020fe40000010000 */
[C---:B------:R-:W-:Y:S01]  /*5320*/  HMMA.16816.F32.BF16 R160, R4.reuse, R12, R160 ;  /* 0x0000000c04a0723c */ /* 0x040fe200000418a0 */
[----:B------:R-:W-:Y:S01]  /*5330*/  FFMA.FTZ R12, R127, UR5, -R89 ;  /* 0x000000057f0c7c23 */ /* 0x000fe20008010859 */
[----:B------:R-:W-:Y:S04]  /*5340*/  MUFU.EX2 R70, R70 ;  /* 0x0000004600467308 */ /* 0x000fe80000000800 */
[----:B------:R4:W5:Y:S01]  /*5350*/  MUFU.EX2 R127, R16 ;  /* 0x00000010007f7308 */ /* 0x0009620000000800 */
[----:B--2---:R-:W-:Y:S01]  /*5360*/  FADD.FTZ R48, R117, R48 ;  /* 0x0000003075307221 */ /* 0x004fe20000010000 */
[----:B------:R-:W-:Y:S01]  /*5370*/  HMMA.16816.F32.BF16 R144, R4, R8, R144 ;  /* 0x000000080490723c */ /* 0x000fe20000041890 */
[--C-:B------:R-:W-:Y:S01]  /*5380*/  FFMA.FTZ R9, R88, UR5, -R63.reuse ;  /* 0x0000000558097c23 */ /* 0x100fe2000801083f */
[----:B------:R2:W1:Y:S01]  /*5390*/  MUFU.EX2 R172, R12 ;  /* 0x0000000c00ac7308 */ /* 0x0004620000000800 */
[----:B------:R-:W-:Y:S01]  /*53a0*/  FFMA.FTZ R8, R93, UR5, -R63 ;  /* 0x000000055d087c23 */ /* 0x000fe2000801083f */
[----:B---3--:R-:W-:-:S02]  /*53b0*/  FADD.FTZ R51, R128, R51 ;  /* 0x0000003380337221 */ /* 0x008fc40000010000 */
[----:B------:R3:W1:Y:S02]  /*53c0*/  MUFU.EX2 R93, R9 ;  /* 0x00000009005d7308 */ /* 0x0006640000000800 */
[C---:B------:R-:W-:Y:S01]  /*53d0*/  HMMA.16816.F32.BF16 R136, R4.reuse, R10, R136 ;  /* 0x0000000a0488723c */ /* 0x040fe20000041888 */
[----:B------:R-:W-:Y:S01]  /*53e0*/  FFMA.FTZ R10, R176, UR5, -R63 ;  /* 0x00000005b00a7c23 */ /* 0x000fe2000801083f */
[----:B------:R1:W-:Y:S01]  /*53f0*/  MUFU.EX2 R88, R189 ;  /* 0x000000bd00587308 */ /* 0x0003e20000000800 */
[----:B----4-:R-:W4:Y:S01]  /*5400*/  LDSM.16.MT88.4 R16, [R170+0x5000] ;  /* 0x00500000aa10783b */ /* 0x010f220000004200 */
[----:B-----5:R-:W-:Y:S02]  /*5410*/  FADD.FTZ R51, R127, R51 ;  /* 0x000000337f337221 */ /* 0x020fe40000010000 */
[----:B------:R5:W5:Y:S02]  /*5420*/  MUFU.EX2 R176, R8 ;  /* 0x0000000800b07308 */ /* 0x000b640000000800 */
[----:B------:R-:W-:Y:S01]  /*5430*/  HMMA.16816.F32.BF16 R148, R4, R14, R148 ;  /* 0x0000000e0494723c */ /* 0x000fe20000041894 */
[----:B------:R-:W-:Y:S01]  /*5440*/  F2FP.BF16.F32.PACK_AB R4, R182, R173 ;  /* 0x000000adb604723e */ /* 0x000fe200000010ff */
[----:B--2---:R-:W2:Y:S01]  /*5450*/  LDSM.16.MT88.4 R12, [R212+0x5400] ;  /* 0x00540000d40c783b */ /* 0x004ea20000004200 */
[----:B------:R-:W-:Y:S01]  /*5460*/  F2FP.BF16.F32.PACK_AB R6, R117, R178 ;  /* 0x000000b27506723e */ /* 0x000fe200000010ff */
[----:B---3--:R-:W-:Y:S01]  /*5470*/  FFMA.FTZ R9, R186, UR5, -R63 ;  /* 0x00000005ba097c23 */ /* 0x008fe2000801083f */
[----:B------:R-:W-:Y:S01]  /*5480*/  F2FP.BF16.F32.PACK_AB R5, R127, R128 ;  /* 0x000000807f05723e */ /* 0x000fe200000010ff */
[----:B------:R3:W3:Y:S01]  /*5490*/  MUFU.EX2 R186, R10 ;  /* 0x0000000a00ba7308 */ /* 0x0006e20000000800 */
[----:B-1----:R-:W-:Y:S01]  /*54a0*/  F2FP.BF16.F32.PACK_AB R7, R194, R172 ;  /* 0x000000acc207723e */ /* 0x002fe200000010ff */
[----:B------:R-:W-:Y:S01]  /*54b0*/  FFMA.FTZ R189, R116, UR5, -R89 ;  /* 0x0000000574bd7c23 */ /* 0x000fe20008010859 */
[----:B------:R-:W-:Y:S01]  /*54c0*/  FADD.FTZ R53, R93, R53 ;  /* 0x000000355d357221 */ /* 0x000fe20000010000 */
[----:B------:R-:W-:Y:S01]  /*54d0*/  MUFU.EX2 R80, R80 ;  /* 0x0000005000507308 */ /* 0x000fe20000000800 */
[----:B------:R-:W-:Y:S01]  /*54e0*/  FADD.FTZ R51, R172, R51 ;  /* 0x00000033ac337221 */ /* 0x000fe20000010000 */
[----:B-----5:R-:W-:Y:S01]  /*54f0*/  FFMA.FTZ R8, R113, UR5, -R111 ;  /* 0x0000000571087c23 */ /* 0x020fe2000801086f */
[----:B------:R-:W-:Y:S01]  /*5500*/  FADD.FTZ R53, R176, R53 ;  /* 0x00000035b0357221 */ /* 0x000fe20000010000 */
[----:B------:R1:W5:Y:S01]  /*5510*/  MUFU.EX2 R113, R9 ;  /* 0x0000000900717308 */ /* 0x0003620000000800 */
[----:B------:R-:W-:Y:S01]  /*5520*/  HMMA.16816.F32.BF16 R156, R4, R20, R156 ;  /* 0x00000014049c723c */ /* 0x000fe2000004189c */
[----:B------:R-:W-:Y:S01]  /*5530*/  FADD.FTZ R56, R88, R56 ;  /* 0x0000003858387221 */ /* 0x000fe20000010000 */
[----:B------:R-:W-:Y:S01]  /*5540*/  FADD.FTZ R51, R194, R51 ;  /* 0x00000033c2337221 */ /* 0x000fe20000010000 */
[----:B------:R-:W-:Y:S01]  /*5550*/  MUFU.EX2 R189, R189 ;  /* 0x000000bd00bd7308 */ /* 0x000fe20000000800 */
[----:B---3--:R-:W-:Y:S01]  /*5560*/  FFMA.FTZ R10, R129, UR5, -R111 ;  /* 0x00000005810a7c23 */ /* 0x008fe2000801086f */
[----:B------:R-:W-:Y:S01]  /*5570*/  FADD.FTZ R53, R186, R53 ;  /* 0x00000035ba357221 */ /* 0x000fe20000010000 */
[----:B------:R-:W-:-:S02]  /*5580*/  FADD.FTZ R56, R83, R56 ;  /* 0x0000003853387221 */ /* 0x000fc40000010000 */
[C---:B------:R-:W-:Y:S01]  /*5590*/  HMMA.16816.F32.BF16 R152, R4.reuse, R22, R152 ;  /* 0x000000160498723c */ /* 0x040fe20000041898 */
[----:B------:R-:W-:Y:S01]  /*55a0*/  MUFU.EX2 R239, R239 ;  /* 0x000000ef00ef7308 */ /* 0x000fe20000000800 */
[----:B------:R-:W-:Y:S01]  /*55b0*/  FADD.FTZ R56, R85, R56 ;  /* 0x0000003855387221 */ /* 0x000fe20000010000 */
[----:B-1----:R-:W-:Y:S01]  /*55c0*/  FFMA.FTZ R9, R121, UR5, -R111 ;  /* 0x0000000579097c23 */ /* 0x002fe2000801086f */
[----:B-----5:R-:W-:Y:S01]  /*55d0*/  FADD.FTZ R53, R113, R53 ;  /* 0x0000003571357221 */ /* 0x020fe20000010000 */
[----:B------:R1:W3:Y:S04]  /*55e0*/  MUFU.EX2 R121, R8 ;  /* 0x0000000800797308 */ /* 0x0002e80000000800 */
[----:B------:R-:W-:Y:S01]  /*55f0*/  MUFU.EX2 R69, R69 ;  /* 0x0000004500457308 */ /* 0x000fe20000000800 */
[C---:B----4-:R-:W-:Y:S03]  /*5600*/  HMMA.16816.F32.BF16 R132, R4.reuse, R16, R132 ;  /* 0x000000100484723c */ /* 0x050fe60000041884 */
[----:B------:R-:W-:Y:S04]  /*5610*/  MUFU.EX2 R238, R238 ;  /* 0x000000ee00ee7308 */ /* 0x000fe80000000800 */
[----:B------:R-:W-:Y:S01]  /*5620*/  MUFU.EX2 R241, R241 ;  /* 0x000000f100f17308 */ /* 0x000fe20000000800 */
[----:B-1----:R-:W-:Y:S01]  /*5630*/  FFMA.FTZ R8, R177, UR5, -R111 ;  /* 0x00000005b1087c23 */ /* 0x002fe2000801086f */
[----:B------:R-:W-:Y:S01]  /*5640*/  HMMA.16816.F32.BF16 R140, R4, R18, R140 ;  /* 0x00000012048c723c */ /* 0x000fe2000004188c */
[----:B------:R-:W-:Y:S01]  /*5650*/  F2FP.BF16.F32.PACK_AB R4, R94, R92 ;  /* 0x0000005c5e04723e */ /* 0x000fe200000010ff */
[----:B------:R1:W4:Y:S01]  /*5660*/  MUFU.EX2 R177, R9 ;  /* 0x0000000900b17308 */ /* 0x0003220000000800 */
[----:B------:R-:W-:Y:S01]  /*5670*/  F2FP.BF16.F32.PACK_AB R5, R176, R93 ;  /* 0x0000005db005723e */ /* 0x000fe200000010ff */
[----:B---3--:R-:W-:Y:S01]  /*5680*/  FADD.FTZ R48, R121, R48 ;  /* 0x0000003079307221 */ /* 0x008fe20000010000 */
[----:B------:R-:W-:Y:S01]  /*5690*/  F2FP.BF16.F32.PACK_AB R6, R88, R181 ;  /* 0x000000b55806723e */ /* 0x000fe200000010ff */
[----:B------:R3:W5:Y:S01]  /*56a0*/  MUFU.EX2 R129, R8 ;  /* 0x0000000800817308 */ /* 0x0007620000000800 */
[----:B------:R-:W-:-:S03]  /*56b0*/  F2FP.BF16.F32.PACK_AB R7, R113, R186 ;  /* 0x000000ba7107723e */ /* 0x000fc600000010ff */
[----:B------:R-:W-:Y:S04]  /*56c0*/  MUFU.EX2 R240, R240 ;  /* 0x000000f000f07308 */ /* 0x000fe80000000800 */
[C---:B------:R-:W-:Y:S01]  /*56d0*/  HMMA.16816.F32.BF16 R160, R4.reuse, R20, R160 ;  /* 0x0000001404a0723c */ /* 0x040fe200000418a0 */
[--C-:B------:R-:W-:Y:S01]  /*56e0*/  FFMA.FTZ R20, R118, UR5, -R89.reuse ;  /* 0x0000000576147c23 */ /* 0x100fe20008010859 */
[--C-:B-1----:R-:W-:Y:S01]  /*56f0*/  FFMA.FTZ R9, R102, UR5, -R89.reuse ;  /* 0x0000000566097c23 */ /* 0x102fe20008010859 */
[----:B----4-:R-:W-:Y:S01]  /*5700*/  FADD.FTZ R48, R177, R48 ;  /* 0x00000030b1307221 */ /* 0x010fe20000010000 */
[----:B------:R-:W1:Y:S01]  /*5710*/  MUFU.EX2 R102, R10 ;  /* 0x0000000a00667308 */ /* 0x000e620000000800 */
[----:B---3--:R-:W-:Y:S02]  /*5720*/  FFMA.FTZ R8, R112, UR5, -R89 ;  /* 0x0000000570087c23 */ /* 0x008fe40008010859 */
[----:B-----5:R-:W-:Y:S01]  /*5730*/  FADD.FTZ R48, R129, R48 ;  /* 0x0000003081307221 */ /* 0x020fe20000010000 */
[----:B------:R-:W3:Y:S01]  /*5740*/  MUFU.EX2 R112, R9 ;  /* 0x0000000900707308 */ /* 0x000ee20000000800 */
[C---:B------:R-:W-:Y:S01]  /*5750*/  HMMA.16816.F32.BF16 R144, R4.reuse, R16, R144 ;  /* 0x000000100490723c */ /* 0x040fe20000041890 */
[----:B------:R-:W-:Y:S01]  /*5760*/  FFMA.FTZ R16, R193, UR5, -R73 ;  /* 0x00000005c1107c23 */ /* 0x000fe20008010849 */
[----:B------:R-:W-:Y:S01]  /*5770*/  FFMA.FTZ R17, R81, UR5, -R63 ;  /* 0x0000000551117c23 */ /* 0x000fe2000801083f */
[----:B------:R4:W5:Y:S04]  /*5780*/  MUFU.EX2 R118, R8 ;  /* 0x0000000800767308 */ /* 0x0009680000000800 */
[----:B------:R2:W5:Y:S01]  /*5790*/  MUFU.EX2 R116, R20 ;  /* 0x0000001400747308 */ /* 0x0005620000000800 */
[----:B------:R-:W-:Y:S01]  /*57a0*/  HMMA.16816.F32.BF16 R148, R4, R22, R148 ;  /* 0x000000160494723c */ /* 0x000fe20000041894 */
[----:B-1----:R-:W-:-:S02]  /*57b0*/  FADD.FTZ R48, R102, R48 ;  /* 0x0000003066307221 */ /* 0x002fc40000010000 */
[----:B------:R1:W-:Y:S01]  /*57c0*/  MUFU.EX2 R81, R16 ;  /* 0x0000001000517308 */ /* 0x0003e20000000800 */
[----:B---3--:R-:W-:-:S03]  /*57d0*/  FADD.FTZ R51, R112, R51 ;  /* 0x0000003370337221 */ /* 0x008fc60000010000 */
[----:B------:R3:W3:Y:S01]  /*57e0*/  MUFU.EX2 R193, R200 ;  /* 0x000000c800c17308 */ /* 0x0006e20000000800 */
[----:B------:R-:W-:Y:S01]  /*57f0*/  HMMA.16816.F32.BF16 R136, R4, R18, R136 ;  /* 0x000000120488723c */ /* 0x000fe20000041888 */
[----:B----4-:R-:W4:Y:S01]  /*5800*/  LDSM.16.MT88.4 R8, [R170+0x5400] ;  /* 0x00540000aa08783b */ /* 0x010f220000004200 */
[----:B------:R-:W-:Y:S01]  /*5810*/  F2FP.BF16.F32.PACK_AB R4, R177, R121 ;  /* 0x00000079b104723e */ /* 0x000fe200000010ff */
[----:B------:R-:W-:Y:S01]  /*5820*/  FFMA.FTZ R18, R110, UR5, -R111 ;  /* 0x000000056e127c23 */ /* 0x000fe2000801086f */
[----:B------:R-:W-:Y:S01]  /*5830*/  F2FP.BF16.F32.PACK_AB R6, R102, R129 ;  /* 0x000000816606723e */ /* 0x000fe200000010ff */
[----:B--2---:R-:W2:Y:S01]  /*5840*/  LDSM.16.MT88.4 R20, [R212+0x5800] ;  /* 0x00580000d414783b */ /* 0x004ea20000004200 */
[C---:B-----5:R-:W-:Y:S01]  /*5850*/  F2FP.BF16.F32.PACK_AB R5, R118.reuse, R112 ;  /* 0x000000707605723e */ /* 0x060fe200000010ff */
[----:B------:R-:W-:Y:S01]  /*5860*/  FADD.FTZ R51, R118, R51 ;  /* 0x0000003376337221 */ /* 0x000fe20000010000 */
[----:B------:R-:W-:Y:S01]  /*5870*/  F2FP.BF16.F32.PACK_AB R7, R189, R116 ;  /* 0x00000074bd07723e */ /* 0x000fe200000010ff */
[----:B-1----:R-:W-:-:S02]  /*5880*/  FFMA.FTZ R16, R84, UR5, -R63 ;  /* 0x0000000554107c23 */ /* 0x002fc4000801083f */
[----:B------:R1:W5:Y:S01]  /*5890*/  MUFU.EX2 R84, R17 ;  /* 0x0000001100547308 */ /* 0x0003620000000800 */
[----:B------:R-:W-:Y:S01]  /*58a0*/  FADD.FTZ R51, R116, R51 ;  /* 0x0000003374337221 */ /* 0x000fe20000010000 */
[----:B---3--:R-:W-:Y:S01]  /*58b0*/  FFMA.FTZ R200, R106, UR5, -R89 ;  /* 0x000000056ac87c23 */ /* 0x008fe20008010859 */
[----:B------:R-:W-:Y:S01]  /*58c0*/  FADD.FTZ R56, R193, R56 ;  /* 0x00000038c1387221 */ /* 0x000fe20000010000 */
[----:B------:R3:W3:Y:S01]  /*58d0*/  MUFU.EX2 R187, R16 ;  /* 0x0000001000bb7308 */ /* 0x0006e20000000800 */
[----:B------:R-:W-:Y:S01]  /*58e0*/  HMMA.16816.F32.BF16 R156, R4, R12, R156 ;  /* 0x0000000c049c723c */ /* 0x000fe2000004189c */
[----:B------:R-:W-:Y:S01]  /*58f0*/  FADD.FTZ R51, R189, R51 ;  /* 0x00000033bd337221 */ /* 0x000fe20000010000 */
[----:B------:R-:W-:Y:S01]  /*5900*/  FADD.FTZ R56, R81, R56 ;  /* 0x0000003851387221 */ /* 0x000fe20000010000 */
[----:B------:R-:W-:Y:S03]  /*5910*/  MUFU.EX2 R200, R200 ;  /* 0x000000c800c87308 */ /* 0x000fe60000000800 */
[----:B------:R-:W-:-:S02]  /*5920*/  FADD.FTZ R56, R70, R56 ;  /* 0x0000003846387221 */ /* 0x000fc40000010000 */
[C---:B------:R-:W-:Y:S01]  /*5930*/  HMMA.16816.F32.BF16 R152, R4.reuse, R14, R152 ;  /* 0x0000000e0498723c */ /* 0x040fe20000041898 */
[----:B-1----:R-:W-:Y:S01]  /*5940*/  FFMA.FTZ R17, R105, UR5, -R111 ;  /* 0x0000000569117c23 */ /* 0x002fe2000801086f */
[----:B-----5:R-:W-:Y:S01]  /*5950*/  FADD.FTZ R53, R84, R53 ;  /* 0x0000003554357221 */ /* 0x020fe20000010000 */
[----:B------:R-:W-:Y:S01]  /*5960*/  FADD.FTZ R56, R80, R56 ;  /* 0x0000003850387221 */ /* 0x000fe20000010000 */
[----:B---3--:R-:W-:Y:S02]  /*5970*/  FFMA.FTZ R16, R109, UR5, -R111 ;  /* 0x000000056d107c23 */ /* 0x008fe4000801086f */
[----:B------:R-:W-:Y:S01]  /*5980*/  FADD.FTZ R53, R187, R53 ;  /* 0x00000035bb357221 */ /* 0x000fe20000010000 */
[----:B------:R-:W1:Y:S03]  /*5990*/  MUFU.EX2 R109, R210 ;  /* 0x000000d2006d7308 */ /* 0x000e660000000800 */
[----:B------:R-:W-:Y:S01]  /*59a0*/  FADD.FTZ R53, R195, R53 ;  /* 0x00000035c3357221 */ /* 0x000fe20000010000 */
[----:B------:R3:W5:Y:S01]  /*59b0*/  MUFU.EX2 R105, R16 ;  /* 0x0000001000697308 */ /* 0x0007620000000800 */
[----:B----4-:R-:W-:Y:S02]  /*59c0*/  HMMA.16816.F32.BF16 R132, R4, R8, R132 ;  /* 0x000000080484723c */ /* 0x010fe40000041884 */
[----:B-1----:R-:W-:Y:S01]  /*59d0*/  FADD.FTZ R53, R109, R53 ;  /* 0x000000356d357221 */ /* 0x002fe20000010000 */
[----:B---3--:R-:W-:-:S05]  /*59e0*/  FFMA.FTZ R16, R119, UR5, -R111 ;  /* 0x0000000577107c23 */ /* 0x008fca000801086f */
[----:B------:R-:W-:Y:S01]  /*59f0*/  HMMA.16816.F32.BF16 R140, R4, R10, R140 ;  /* 0x0000000a048c723c */ /* 0x000fe2000004188c */
[----:B------:R-:W-:Y:S01]  /*5a00*/  F2FP.BF16.F32.PACK_AB R4, R85, R83 ;  /* 0x000000535504723e */ /* 0x000fe200000010ff */
[----:B------:R1:W3:Y:S01]  /*5a10*/  MUFU.EX2 R119, R17 ;  /* 0x0000001100777308 */ /* 0x0002e20000000800 */
[----:B------:R-:W-:Y:S01]  /*5a20*/  F2FP.BF16.F32.PACK_AB R5, R187, R84 ;  /* 0x00000054bb05723e */ /* 0x000fe200000010ff */
[----:B-----5:R-:W-:Y:S01]  /*5a30*/  FADD.FTZ R48, R105, R48 ;  /* 0x0000003069307221 */ /* 0x020fe20000010000 */
[----:B------:R-:W-:Y:S01]  /*5a40*/  F2FP.BF16.F32.PACK_AB R6, R81, R193 ;  /* 0x000000c15106723e */ /* 0x000fe200000010ff */
[----:B------:R4:W5:Y:S01]  /*5a50*/  MUFU.EX2 R110, R16 ;  /* 0x00000010006e7308 */ /* 0x0009620000000800 */
[----:B------:R-:W-:-:S07]  /*5a60*/  F2FP.BF16.F32.PACK_AB R7, R109, R195 ;  /* 0x000000c36d07723e */ /* 0x000fce00000010ff */
[C---:B------:R-:W-:Y:S01]  /*5a70*/  HMMA.16816.F32.BF16 R160, R4.reuse, R12, R160 ;  /* 0x0000000c04a0723c */ /* 0x040fe200000418a0 */
[--C-:B------:R-:W-:Y:S01]  /*5a80*/  FFMA.FTZ R12, R100, UR5, -R89.reuse ;  /* 0x00000005640c7c23 */ /* 0x100fe20008010859 */
[--C-:B-1----:R-:W-:Y:S01]  /*5a90*/  FFMA.FTZ R17, R95, UR5, -R89.reuse ;  /* 0x000000055f117c23 */ /* 0x102fe20008010859 */
[----:B---3--:R-:W-:Y:S01]  /*5aa0*/  FADD.FTZ R48, R119, R48 ;  /* 0x0000003077307221 */ /* 0x008fe20000010000 */
[----:B------:R-:W1:Y:S01]  /*5ab0*/  MUFU.EX2 R95, R18 ;  /* 0x00000012005f7308 */ /* 0x000e620000000800 */
[----:B----4-:R-:W-:Y:S02]  /*5ac0*/  FFMA.FTZ R16, R101, UR5, -R89 ;  /* 0x0000000565107c23 */ /* 0x010fe40008010859 */
[----:B-----5:R-:W-:Y:S01]  /*5ad0*/  FADD.FTZ R48, R110, R48 ;  /* 0x000000306e307221 */ /* 0x020fe20000010000 */
[----:B------:R-:W3:Y:S01]  /*5ae0*/  MUFU.EX2 R101, R17 ;  /* 0x0000001100657308 */ /* 0x000ee20000000800 */
[C---:B------:R-:W-:Y:S01]  /*5af0*/  HMMA.16816.F32.BF16 R144, R4.reuse, R8, R144 ;  /* 0x000000080490723c */ /* 0x040fe20000041890 */
[----:B------:R-:W-:Y:S01]  /*5b00*/  FFMA.FTZ R8, R124, UR5, -R73 ;  /* 0x000000057c087c23 */ /* 0x000fe20008010849 */
[--C-:B------:R-:W-:Y:S01]  /*5b10*/  FFMA.FTZ R9, R72, UR5, -R63.reuse ;  /* 0x0000000548097c23 */ /* 0x100fe2000801083f */
[----:B------:R4:W5:Y:S04]  /*5b20*/  MUFU.EX2 R100, R16 ;  /* 0x0000001000647308 */ /* 0x0009680000000800 */
[----:B------:R2:W2:Y:S01]  /*5b30*/  MUFU.EX2 R106, R12 ;  /* 0x0000000c006a7308 */ /* 0x0004a20000000800 */
[----:B------:R-:W-:Y:S01]  /*5b40*/  HMMA.16816.F32.BF16 R136, R4, R10, R136 ;  /* 0x0000000a0488723c */ /* 0x000fe20000041888 */
[----:B------:R-:W-:Y:S01]  /*5b50*/  FFMA.FTZ R10, R123, UR5, -R63 ;  /* 0x000000057b0a7c23 */ /* 0x000fe2000801083f */
[----:B-1----:R-:W-:Y:S01]  /*5b60*/  FADD.FTZ R48, R95, R48 ;  /* 0x000000305f307221 */ /* 0x002fe20000010000 */
[----:B------:R1:W-:Y:S01]  /*5b70*/  MUFU.EX2 R72, R8 ;  /* 0x0000000800487308 */ /* 0x0003e20000000800 */
[----:B---3--:R-:W-:-:S03]  /*5b80*/  FADD.FTZ R51, R101, R51 ;  /* 0x0000003365337221 */ /* 0x008fc60000010000 */
[----:B------:R-:W3:Y:S01]  /*5b90*/  MUFU.EX2 R124, R125 ;  /* 0x0000007d007c7308 */ /* 0x000ee20000000800 */
[----:B------:R-:W-:Y:S01]  /*5ba0*/  HMMA.16816.F32.BF16 R148, R4, R14, R148 ;  /* 0x0000000e0494723c */ /* 0x000fe20000041894 */
[----:B----4-:R-:W4:Y:S01]  /*5bb0*/  LDSM.16.MT88.4 R16, [R170+0x5800] ;  /* 0x00580000aa10783b */ /* 0x010f220000004200 */
[----:B------:R-:W-:Y:S01]  /*5bc0*/  F2FP.BF16.F32.PACK_AB R4, R119, R105 ;  /* 0x000000697704723e */ /* 0x000fe200000010ff */
[C---:B-----5:R-:W-:Y:S01]  /*5bd0*/  FADD.FTZ R51, R100.reuse, R51 ;  /* 0x0000003364337221 */ /* 0x060fe20000010000 */
[----:B------:R-:W-:Y:S01]  /*5be0*/  F2FP.BF16.F32.PACK_AB R6, R95, R110 ;  /* 0x0000006e5f06723e */ /* 0x000fe200000010ff */
[----:B--2---:R-:W2:Y:S01]  /*5bf0*/  LDSM.16.MT88.4 R12, [R212+0x5c00] ;  /* 0x005c0000d40c783b */ /* 0x004ea20000004200 */
[----:B------:R-:W-:Y:S01]  /*5c00*/  F2FP.BF16.F32.PACK_AB R5, R100, R101 ;  /* 0x000000656405723e */ /* 0x000fe200000010ff */
[----:B------:R-:W-:Y:S01]  /*5c10*/  FADD.FTZ R51, R106, R51 ;  /* 0x000000336a337221 */ /* 0x000fe20000010000 */
[----:B------:R-:W-:Y:S01]  /*5c20*/  F2FP.BF16.F32.PACK_AB R7, R200, R106 ;  /* 0x0000006ac807723e */ /* 0x000fe200000010ff */
[----:B-1----:R-:W-:-:S02]  /*5c30*/  FFMA.FTZ R8, R74, UR5, -R63 ;  /* 0x000000054a087c23 */ /* 0x002fc4000801083f */
[----:B------:R1:W5:Y:S01]  /*5c40*/  MUFU.EX2 R74, R9 ;  /* 0x00000009004a7308 */ /* 0x0003620000000800 */
[----:B------:R-:W-:Y:S01]  /*5c50*/  FADD.FTZ R51, R200, R51 ;  /* 0x00000033c8337221 */ /* 0x000fe20000010000 */
[----:B---3--:R-:W-:Y:S02]  /*5c60*/  FADD.FTZ R56, R124, R56 ;  /* 0x000000387c387221 */ /* 0x008fe40000010000 */
[----:B------:R3:W3:Y:S01]  /*5c70*/  MUFU.EX2 R123, R8 ;  /* 0x00000008007b7308 */ /* 0x0006e20000000800 */
[----:B------:R-:W-:Y:S01]  /*5c80*/  HMMA.16816.F32.BF16 R156, R4, R20, R156 ;  /* 0x00000014049c723c */ /* 0x000fe2000004189c */
[----:B------:R-:W-:Y:S01]  /*5c90*/  FADD.FTZ R56, R72, R56 ;  /* 0x0000003848387221 */ /* 0x000fe20000010000 */
[----:B------:R-:W-:-:S06]  /*5ca0*/  FADD.FTZ R51, R69, R51 ;  /* 0x0000003345337221 */ /* 0x000fcc0000010000 */
[C---:B------:R-:W-:Y:S01]  /*5cb0*/  HMMA.16816.F32.BF16 R152, R4.reuse, R22, R152 ;  /* 0x000000160498723c */ /* 0x040fe20000041898 */
[----:B-1----:R-:W-:Y:S01]  /*5cc0*/  FFMA.FTZ R9, R122, UR5, -R63 ;  /* 0x000000057a097c23 */ /* 0x002fe2000801083f */
[----:B-----5:R-:W-:Y:S01]  /*5cd0*/  FADD.FTZ R53, R74, R53 ;  /* 0x000000354a357221 */ /* 0x020fe20000010000 */
[----:B------:R-:W1:Y:S01]  /*5ce0*/  MUFU.EX2 R122, R10 ;  /* 0x0000000a007a7308 */ /* 0x000e620000000800 */
[----:B---3--:R-:W-:Y:S02]  /*5cf0*/  FFMA.FTZ R8, R86, UR5, -R111 ;  /* 0x0000000556087c23 */ /* 0x008fe4000801086f */
[----:B------:R-:W-:Y:S01]  /*5d00*/  FADD.FTZ R53, R123, R53 ;  /* 0x000000357b357221 */ /* 0x000fe20000010000 */
[----:B------:R3:W5:Y:S01]  /*5d10*/  MUFU.EX2 R86, R9 ;  /* 0x0000000900567308 */ /* 0x0007620000000800 */
[----:B----4-:R-:W-:Y:S02]  /*5d20*/  HMMA.16816.F32.BF16 R132, R4, R16, R132 ;  /* 0x000000100484723c */ /* 0x010fe40000041884 */
[----:B-1----:R-:W-:Y:S01]  /*5d30*/  FADD.FTZ R53, R122, R53 ;  /* 0x000000357a357221 */ /* 0x002fe20000010000 */
[----:B---3--:R-:W-:-:S03]  /*5d40*/  FFMA.FTZ R9, R82, UR5, -R111 ;  /* 0x0000000552097c23 */ /* 0x008fc6000801086f */
[----:B-----5:R-:W-:Y:S01]  /*5d50*/  FADD.FTZ R53, R86, R53 ;  /* 0x0000003556357221 */ /* 0x020fe20000010000 */
[----:B------:R1:W3:Y:S01]  /*5d60*/  MUFU.EX2 R82, R8 ;  /* 0x0000000800527308 */ /* 0x0002e20000000800 */
[----:B------:R-:W-:Y:S01]  /*5d70*/  HMMA.16816.F32.BF16 R140, R4, R18, R140 ;  /* 0x00000012048c723c */ /* 0x000fe2000004188c */
[----:B------:R-:W-:Y:S02]  /*5d80*/  F2FP.BF16.F32.PACK_AB R4, R80, R70 ;  /* 0x000000465004723e */ /* 0x000fe400000010ff */
[----:B------:R-:W-:Y:S02]  /*5d90*/  F2FP.BF16.F32.PACK_AB R5, R123, R74 ;  /* 0x0000004a7b05723e */ /* 0x000fe400000010ff */
[----:B------:R-:W-:Y:S02]  /*5da0*/  F2FP.BF16.F32.PACK_AB R6, R72, R124 ;  /* 0x0000007c4806723e */ /* 0x000fe400000010ff */
[----:B------:R-:W-:Y:S01]  /*5db0*/  F2FP.BF16.F32.PACK_AB R7, R86, R122 ;  /* 0x0000007a5607723e */ /* 0x000fe200000010ff */
[----:B-1----:R-:W-:Y:S01]  /*5dc0*/  FFMA.FTZ R8, R91, UR5, -R111 ;  /* 0x000000055b087c23 */ /* 0x002fe2000801086f */
[----:B---3--:R-:W-:Y:S01]  /*5dd0*/  FADD.FTZ R48, R82, R48 ;  /* 0x0000003052307221 */ /* 0x008fe20000010000 */
[----:B------:R-:W1:Y:S04]  /*5de0*/  MUFU.EX2 R91, R9 ;  /* 0x00000009005b7308 */ /* 0x000e680000000800 */
[C---:B------:R-:W-:Y:S01]  /*5df0*/  HMMA.16816.F32.BF16 R160, R4.reuse, R20, R160 ;  /* 0x0000001404a0723c */ /* 0x040fe200000418a0 */
[----:B------:R-:W-:Y:S01]  /*5e00*/  FFMA.FTZ R21, R71, UR5, -R89 ;  /* 0x0000000547157c23 */ /* 0x000fe20008010859 */
[----:B------:R3:W-:Y:S04]  /*5e10*/  MUFU.EX2 R90, R8 ;  /* 0x00000008005a7308 */ /* 0x0007e80000000800 */
[----:B------:R-:W4:Y:S02]  /*5e20*/  MUFU.EX2 R20, R77 ;  /* 0x0000004d00147308 */ /* 0x000f240000000800 */
[----:B------:R-:W-:Y:S01]  /*5e30*/  HMMA.16816.F32.BF16 R136, R4, R18, R136 ;  /* 0x000000120488723c */ /* 0x000fe20000041888 */
[----:B------:R-:W-:Y:S01]  /*5e40*/  FFMA.FTZ R19, R66, UR5, -R63 ;  /* 0x0000000542137c23 */ /* 0x000fe2000801083f */
[----:B------:R-:W-:Y:S01]  /*5e50*/  MUFU.EX2 R21, R21 ;  /* 0x0000001500157308 */ /* 0x000fe20000000800 */
[----:B-1----:R-:W-:-:S03]  /*5e60*/  FADD.FTZ R48, R91, R48 ;  /* 0x000000305b307221 */ /* 0x002fc60000010000 */
[----:B------:R-:W1:Y:S02]  /*5e70*/  MUFU.EX2 R18, R47 ;  /* 0x0000002f00127308 */ /* 0x000e640000000800 */
[C---:B------:R-:W-:Y:S01]  /*5e80*/  HMMA.16816.F32.BF16 R148, R4.reuse, R22, R148 ;  /* 0x000000160494723c */ /* 0x040fe20000041894 */
[----:B---3--:R-:W3:Y:S01]  /*5e90*/  LDSM.16.MT88.4 R8, [R170+0x5c00] ;  /* 0x005c0000aa08783b */ /* 0x008ee20000004200 */
[--C-:B------:R-:W-:Y:S01]  /*5ea0*/  FFMA.FTZ R22, R65, UR5, -R63.reuse ;  /* 0x0000000541167c23 */ /* 0x100fe2000801083f */
[----:B------:R-:W-:Y:S01]  /*5eb0*/  FFMA.FTZ R23, R64, UR5, -R63 ;  /* 0x0000000540177c23 */ /* 0x000fe2000801083f */
[----:B------:R-:W5:Y:S01]  /*5ec0*/  MUFU.EX2 R19, R19 ;  /* 0x0000001300137308 */ /* 0x000f620000000800 */
[----:B----4-:R-:W-:Y:S01]  /*5ed0*/  FADD.FTZ R51, R20, R51 ;  /* 0x0000003314337221 */ /* 0x010fe20000010000 */
[----:B------:R-:W-:Y:S02]  /*5ee0*/  FADD.FTZ R48, R90, R48 ;  /* 0x000000305a307221 */ /* 0x000fe40000010000 */
[----:B------:R-:W-:Y:S01]  /*5ef0*/  HMMA.16816.F32.BF16 R144, R4, R16, R144 ;  /* 0x000000100490723c */ /* 0x000fe20000041890 */
[--C-:B------:R-:W-:Y:S01]  /*5f00*/  FFMA.FTZ R17, R46, UR5, -R73.reuse ;  /* 0x000000052e117c23 */ /* 0x100fe20008010849 */
[----:B------:R-:W-:Y:S01]  /*5f10*/  FFMA.FTZ R16, R76, UR5, -R73 ;  /* 0x000000054c107c23 */ /* 0x000fe20008010849 */
[----:B------:R-:W4:Y:S01]  /*5f20*/  MUFU.EX2 R22, R22 ;  /* 0x0000001600167308 */ /* 0x000f220000000800 */
[----:B------:R-:W-:Y:S01]  /*5f30*/  F2FP.BF16.F32.PACK_AB R4, R91, R82 ;  /* 0x000000525b04723e */ /* 0x000fe200000010ff */
[----:B-1----:R-:W-:Y:S01]  /*5f40*/  FADD.FTZ R56, R18, R56 ;  /* 0x0000003812387221 */ /* 0x002fe20000010000 */
[----:B------:R-:W-:Y:S01]  /*5f50*/  F2FP.BF16.F32.PACK_AB R6, R239, R90 ;  /* 0x0000005aef06723e */ /* 0x000fe200000010ff */
[----:B------:R-:W1:Y:S01]  /*5f60*/  MUFU.EX2 R17, R17 ;  /* 0x0000001100117308 */ /* 0x000e620000000800 */
[----:B------:R-:W-:Y:S01]  /*5f70*/  F2FP.BF16.F32.PACK_AB R5, R20, R69 ;  /* 0x000000451405723e */ /* 0x000fe200000010ff */
[----:B------:R-:W-:Y:S01]  /*5f80*/  FADD.FTZ R51, R21, R51 ;  /* 0x0000003315337221 */ /* 0x000fe20000010000 */
[C---:B------:R-:W-:Y:S01]  /*5f90*/  F2FP.BF16.F32.PACK_AB R7, R238.reuse, R21 ;  /* 0x00000015ee07723e */ /* 0x040fe200000010ff */
[----:B------:R-:W1:Y:S01]  /*5fa0*/  MUFU.EX2 R16, R16 ;  /* 0x0000001000107308 */ /* 0x000e620000000800 */
[----:B-----5:R-:W-:Y:S01]  /*5fb0*/  FADD.FTZ R53, R19, R53 ;  /* 0x0000003513357221 */ /* 0x020fe20000010000 */
[----:B------:R-:W-:Y:S01]  /*5fc0*/  FADD.FTZ R239, R239, R48 ;  /* 0x00000030efef7221 */ /* 0x000fe20000010000 */
[----:B------:R-:W-:Y:S01]  /*5fd0*/  FADD.FTZ R238, R238, R51 ;  /* 0x00000033eeee7221 */ /* 0x000fe20000010000 */
[----:B------:R-:W5:Y:S02]  /*5fe0*/  MUFU.EX2 R23, R23 ;  /* 0x0000001700177308 */ /* 0x000f640000000800 */
[----:B--2---:R-:W-:Y:S01]  /*5ff0*/  HMMA.16816.F32.BF16 R156, R4, R12, R156 ;  /* 0x0000000c049c723c */ /* 0x004fe2000004189c */
[----:B----4-:R-:W-:Y:S01]  /*6000*/  FADD.FTZ R53, R22, R53 ;  /* 0x0000003516357221 */ /* 0x010fe20000010000 */
[----:B-1----:R-:W-:-:S06]  /*6010*/  FADD.FTZ R56, R17, R56 ;  /* 0x0000003811387221 */ /* 0x002fcc0000010000 */
[----:B------:R-:W-:Y:S01]  /*6020*/  HMMA.16816.F32.BF16 R152, R4, R14, R152 ;  /* 0x0000000e0498723c */ /* 0x000fe20000041898 */
[----:B------:R-:W-:Y:S01]  /*6030*/  FADD.FTZ R56, R16, R56 ;  /* 0x0000003810387221 */ /* 0x000fe20000010000 */
[----:B-----5:R-:W-:-:S06]  /*6040*/  FADD.FTZ R53, R23, R53 ;  /* 0x0000003517357221 */ /* 0x020fcc0000010000 */
[C---:B---3--:R-:W-:Y:S08]  /*6050*/  HMMA.16816.F32.BF16 R132, R4.reuse, R8, R132 ;  /* 0x000000080484723c */ /* 0x048ff00000041884 */
[----:B------:R-:W-:Y:S01]  /*6060*/  HMMA.16816.F32.BF16 R140, R4, R10, R140 ;  /* 0x0000000a048c723c */ /* 0x000fe2000004188c */
[----:B------:R-:W-:Y:S02]  /*6070*/  F2FP.BF16.F32.PACK_AB R4, R17, R18 ;  /* 0x000000121104723e */ /* 0x000fe400000010ff */
[----:B------:R-:W-:-:S02]  /*6080*/  F2FP.BF16.F32.PACK_AB R5, R22, R19 ;  /* 0x000000131605723e */ /* 0x000fc400000010ff */
[C---:B------:R-:W-:Y:S01]  /*6090*/  F2FP.BF16.F32.PACK_AB R6, R241.reuse, R16 ;  /* 0x00000010f106723e */ /* 0x040fe200000010ff */
[----:B------:R-:W-:Y:S01]  /*60a0*/  FADD.FTZ R241, R241, R56 ;  /* 0x00000038f1f17221 */ /* 0x000fe20000010000 */
[C---:B------:R-:W-:Y:S01]  /*60b0*/  F2FP.BF16.F32.PACK_AB R7, R240.reuse, R23 ;  /* 0x00000017f007723e */ /* 0x040fe200000010ff */
[----:B------:R-:W-:-:S06]  /*60c0*/  FADD.FTZ R240, R240, R53 ;  /* 0x00000035f0f07221 */ /* 0x000fcc0000010000 */
[C---:B------:R-:W-:Y:S08]  /*60d0*/  HMMA.16816.F32.BF16 R160, R4.reuse, R12, R160 ;  /* 0x0000000c04a0723c */ /* 0x040ff000000418a0 */
[C---:B------:R-:W-:Y:S08]  /*60e0*/  HMMA.16816.F32.BF16 R148, R4.reuse, R14, R148 ;  /* 0x0000000e0494723c */ /* 0x040ff00000041894 */
[C---:B------:R-:W-:Y:S08]  /*60f0*/  HMMA.16816.F32.BF16 R144, R4.reuse, R8, R144 ;  /* 0x000000080490723c */ /* 0x040ff00000041890 */
[----:B------:R-:W-:Y:S01]  /*6100*/  HMMA.16816.F32.BF16 R136, R4, R10, R136 ;  /* 0x0000000a0488723c */ /* 0x000fe20000041888 */
[----:B------:R-:W-:-:S04]  /*6110*/  NOP ;  /* 0x0000000000007918 */ /* 0x000fc80000000000 */
[----:B------:R-:W-:-:S15]  /*6120*/  @!P6 BRA `(.L_x_39) ;  /* 0x0000004400c0e947 */ /* 0x000fde0003800000 */
[----:B------:R-:W-:Y:S01]  /*6130*/  VIADD R4, R165, 0xfffffffe ;  /* 0xfffffffea5047836 */ /* 0x000fe20000000000 */
[----:B------:R-:W-:-:S04]  /*6140*/  DEPBAR.LE SB0, 0x0 ;  /* 0x000080000000791a */ /* 0x000fc80000000000 */
[----:B------:R-:W-:Y:S01]  /*6150*/  IMAD.WIDE.U32 R16, R4, R166, RZ ;  /* 0x000000a604107225 */ /* 0x000fe200078e00ff */
[----:B------:R-:W-:-:S03]  /*6160*/  SHF.L.U64.HI R7, R166, 0x5, R167 ;  /* 0x00000005a6077819 */ /* 0x000fc600000102a7 */
[----:B------:R-:W-:Y:S01]  /*6170*/  IMAD.SHL.U32 R8, R166, 0x20, RZ ;  /* 0x00000020a6087824 */ /* 0x000fe200078e00ff */
[----:B------:R-:W-:Y:S01]  /*6180*/  BAR.SYNC.DEFER_BLOCKING 0x0 ;  /* 0x0000000000007b1d */ /* 0x000fe20000010000 */
[----:B------:R-:W-:Y:S01]  /*6190*/  IMAD R4, R4, R167, R17 ;  /* 0x000000a704047224 */ /* 0x000fe200078e0211 */
[C---:B------:R-:W-:Y:S02]  /*61a0*/  LEA R14, P3, R16.reuse, R222, 0x8 ;  /* 0x000000de100e7211 */ /* 0x040fe400078640ff */
[CC--:B------:R-:W-:Y:S02]  /*61b0*/  LEA R6, P0, R16.reuse, R8.reuse, 0x7 ;  /* 0x0000000810067211 */ /* 0x0c0fe400078038ff */
[--C-:B------:R-:W-:Y:S02]  /*61c0*/  LEA.HI.X R15, R16, R221, R4.reuse, 0x8, P3 ;  /* 0x000000dd100f7211 */ /* 0x100fe400018f4404 */
[----:B------:R-:W-:Y:S02]  /*61d0*/  IADD3 R8, P1, PT, R6, R8, RZ ;  /* 0x0000000806087210 */ /* 0x000fe40007f3e0ff */
[----:B------:R-:W-:-:S02]  /*61e0*/  LEA.HI.X R5, R16, R7, R4, 0x7, P0 ;  /* 0x0000000710057211 */ /* 0x000fc400000f3c04 */
[----:B------:R-:W-:Y:S02]  /*61f0*/  LEA R10, P0, R166, R6, 0x6 ;  /* 0x00000006a60a7211 */ /* 0x000fe400078030ff */
[-C--:B------:R-:W-:Y:S01]  /*6200*/  LEA R12, P2, R6, R222.reuse, 0x1 ;  /* 0x000000de060c7211 */ /* 0x080fe200078408ff */
[----:B------:R-:W-:Y:S01]  /*6210*/  IMAD.X R7, R5, 0x1, R7, P1 ;  /* 0x0000000105077824 */ /* 0x000fe200008e0607 */
[-C--:B------:R-:W-:Y:S02]  /*6220*/  LEA R20, P1, R8, R222.reuse, 0x1 ;  /* 0x000000de08147211 */ /* 0x080fe400078208ff */
[----:B------:R-:W-:Y:S02]  /*6230*/  LEA.HI.X R9, R166, R5, R167, 0x6, P0 ;  /* 0x00000005a6097211 */ /* 0x000fe400000f34a7 */
[----:B------:R-:W-:Y:S02]  /*6240*/  LEA R18, P0, R10, R222, 0x1 ;  /* 0x000000de0a127211 */ /* 0x000fe400078008ff */
[----:B------:R-:W-:-:S02]  /*6250*/  LEA.HI.X R13, R6, R221, R5, 0x1, P2 ;  /* 0x000000dd060d7211 */ /* 0x000fc400010f0c05 */
[-C--:B------:R-:W-:Y:S01]  /*6260*/  LEA.HI.X R21, R8, R221.reuse, R7, 0x1, P1 ;  /* 0x000000dd08157211 */ /* 0x080fe200008f0c07 */
[----:B------:R-:W-:Y:S01]  /*6270*/  @!PT LDS RZ, [RZ] ;  /* 0x00000000fffff984 */ /* 0x000fe20000000800 */
[----:B------:R-:W-:Y:S01]  /*6280*/  @!PT LDS RZ, [RZ] ;  /* 0x00000000fffff984 */ /* 0x000fe20000000800 */
[----:B------:R-:W-:Y:S01]  /*6290*/  @!PT LDS RZ, [RZ] ;  /* 0x00000000fffff984 */ /* 0x000fe20000000800 */
[----:B------:R-:W-:Y:S01]  /*62a0*/  LDGSTS.E.BYPASS.LTC128B.128 [R227+0x4000], desc[UR12][R14.64] ;  /* 0x040000000ee37fae */ /* 0x000fe2000b981a0c */
[----:B------:R-:W-:-:S03]  /*62b0*/  LEA.HI.X R19, R10, R221, R9, 0x1, P0 ;  /* 0x000000dd0a137211 */ /* 0x000fc600000f0c09 */
[----:B------:R-:W-:Y:S04]  /*62c0*/  LDGSTS.E.BYPASS.LTC128B.128 [R227+0x4800], desc[UR12][R12.64] ;  /* 0x048000000ce37fae */ /* 0x000fe8000b981a0c */
[----:B------:R-:W-:Y:S04]  /*62d0*/  LDGSTS.E.BYPASS.LTC128B.128 [R227+0x5000], desc[UR12][R20.64] ;  /* 0x0500000014e37fae */ /* 0x000fe8000b981a0c */
[----:B------:R1:W-:Y:S04]  /*62e0*/  LDGSTS.E.BYPASS.LTC128B.128 [R227+0x5800], desc[UR12][R18.64] ;  /* 0x0580000012e37fae */ /* 0x0003e8000b981a0c */
[----:B------:R-:W-:Y:S04]  /*62f0*/  LDSM.16.M88.4 R108, [R215] ;  /* 0x00000000d76c783b */ /* 0x000fe80000000200 */
[----:B------:R-:W2:Y:S04]  /*6300*/  LDSM.16.M88.4 R184, [R214+0x2000] ;  /* 0x00200000d6b8783b */ /* 0x000ea80000000200 */
[----:B------:R-:W3:Y:S04]  /*6310*/  LDSM.16.M88.4 R104, [R215+0x1000] ;  /* 0x00100000d768783b */ /* 0x000ee80000000200 */
[----:B------:R-:W1:Y:S04]  /*6320*/  LDSM.16.M88.4 R112, [R214+0x3c00] ;  /* 0x003c0000d670783b */ /* 0x000e680000000200 */
[----:B------:R-:W-:Y:S04]  /*6330*/  LDSM.16.M88.4 R100, [R213] ;  /* 0x00000000d564783b */ /* 0x000fe80000000200 */
[----:B------:R-:W4:Y:S04]  /*6340*/  LDSM.16.M88.4 R180, [R171+0x2000] ;  /* 0x00200000abb4783b */ /* 0x000f280000000200 */
[----:B------:R-:W5:Y:S04]  /*6350*/  LDSM.16.M88.4 R96, [R213+0x1000] ;  /* 0x00100000d560783b */ /* 0x000f680000000200 */
[----:B------:R-:W5:Y:S04]  /*6360*/  LDSM.16.M88.4 R68, [R171+0x3c00] ;  /* 0x003c0000ab44783b */ /* 0x000f680000000200 */
[----:B------:R-:W5:Y:S04]  /*6370*/  LDSM.16.M88.4 R176, [R214+0x2400] ;  /* 0x00240000d6b0783b */ /* 0x000f680000000200 */
[----:B------:R-:W5:Y:S04]  /*6380*/  LDSM.16.M88.4 R92, [R171+0x2400] ;  /* 0x00240000ab5c783b */ /* 0x000f680000000200 */
[----:B------:R-:W5:Y:S01]  /*6390*/  LDSM.16.M88.4 R172, [R214+0x2800] ;  /* 0x00280000d6ac783b */ /* 0x000f620000000200 */
[-C--:B--2---:R-:W-:Y:S03]  /*63a0*/  HMMA.16816.F32.BF16 R8, R108, R184.reuse, RZ ;  /* 0x000000b86c08723c */ /* 0x084fe600000418ff */
[----:B------:R-:W2:Y:S04]  /*63b0*/  LDSM.16.M88.4 R88, [R171+0x2800] ;  /* 0x00280000ab58783b */ /* 0x000ea80000000200 */
[----:B------:R-:W2:Y:S01]  /*63c0*/  LDSM.16.M88.4 R128, [R214+0x2c00] ;  /* 0x002c0000d680783b */ /* 0x000ea20000000200 */
[----:B---3--:R-:W-:Y:S03]  /*63d0*/  HMMA.16816.F32.BF16 R4, R104, R184, RZ ;  /* 0x000000b86804723c */ /* 0x008fe600000418ff */
[----:B------:R-:W3:Y:S04]  /*63e0*/  LDSM.16.M88.4 R84, [R171+0x2c00] ;  /* 0x002c0000ab54783b */ /* 0x000ee80000000200 */
[----:B------:R-:W3:Y:S01]  /*63f0*/  LDSM.16.M88.4 R124, [R214+0x3000] ;  /* 0x00300000d67c783b */ /* 0x000ee20000000200 */
[-C--:B-1----:R-:W-:Y:S03]  /*6400*/  HMMA.16816.F32.BF16 R16, R108, R112.reuse, RZ ;  /* 0x000000706c10723c */ /* 0x082fe600000418ff */
[----:B------:R-:W-:Y:S04]  /*6410*/  LDSM.16.M88.4 R80, [R171+0x3000] ;  /* 0x00300000ab50783b */ /* 0x000fe80000000200 */
[----:B------:R-:W1:Y:S01]  /*6420*/  LDSM.16.M88.4 R120, [R214+0x3400] ;  /* 0x00340000d678783b */ /* 0x000e620000000200 */
[----:B------:R-:W-:Y:S01]  /*6430*/  HMMA.16816.F32.BF16 R12, R104, R112, RZ ;  /* 0x00000070680c723c */ /* 0x000fe200000418ff */
[----:B------:R-:W-:-:S02]  /*6440*/  IMAD R113, R165, 0x80, R188 ;  /* 0x00000080a5717824 */ /* 0x000fc400078e02bc */
[----:B------:R-:W1:Y:S04]  /*6450*/  LDSM.16.M88.4 R116, [R214+0x3800] ;  /* 0x00380000d674783b */ /* 0x000e680000000200 */
[----:B------:R-:W1:Y:S01]  /*6460*/  LDSM.16.M88.4 R76, [R171+0x3400] ;  /* 0x00340000ab4c783b */ /* 0x000e620000000200 */
[-C--:B----4-:R-:W-:Y:S03]  /*6470*/  HMMA.16816.F32.BF16 R8, R100, R180.reuse, R8 ;  /* 0x000000b46408723c */ /* 0x090fe60000041808 */
[----:B------:R-:W4:Y:S04]  /*6480*/  LDSM.16.M88.4 R72, [R171+0x3800] ;  /* 0x00380000ab48783b */ /* 0x000f280000000200 */
[----:B------:R-:W0:Y:S01]  /*6490*/  LDGDEPBAR ;  /* 0x00000000000079af */ /* 0x000e220000000000 */
[----:B-----5:R-:W-:Y:S08]  /*64a0*/  HMMA.16816.F32.BF16 R4, R96, R180, R4 ;  /* 0x000000b46004723c */ /* 0x020ff00000041804 */
[-C--:B------:R-:W-:Y:S08]  /*64b0*/  HMMA.16816.F32.BF16 R16, R100, R68.reuse, R16 ;  /* 0x000000446410723c */ /* 0x080ff00000041810 */
[----:B------:R-:W-:Y:S01]  /*64c0*/  HMMA.16816.F32.BF16 R12, R96, R68, R12 ;  /* 0x00000044600c723c */ /* 0x000fe2000004180c */
[----:B------:R-:W-:-:S02]  /*64d0*/  VIADD R68, R113, 0xffffff00 ;  /* 0xffffff0071447836 */ /* 0x000fc40000000000 */
[----:B------:R-:W-:-:S03]  /*64e0*/  VIADD R69, R113, 0xffffff01 ;  /* 0xffffff0171457836 */ /* 0x000fc60000000000 */
[----:B------:R-:W-:Y:S01]  /*64f0*/  ISETP.GE.AND P1, PT, R68, R199, PT ;  /* 0x000000c74400720c */ /* 0x000fe20003f26270 */
[----:B------:R-:W-:-:S04]  /*6500*/  DEPBAR.LE SB0, 0x0 ;  /* 0x000080000000791a */ /* 0x000fc80000000000 */
[-C--:B------:R-:W-:Y:S01]  /*6510*/  HMMA.16816.F32.BF16 R64, R108, R176.reuse, RZ ;  /* 0x000000b06c40723c */ /* 0x080fe200000418ff */
[----:B------:R-:W-:Y:S02]  /*6520*/  ISETP.GE.AND P5, PT, R68, R198, PT ;  /* 0x000000c64400720c */ /* 0x000fe40003fa6270 */
[----:B------:R-:W-:Y:S02]  /*6530*/  FSEL R200, R8, -INF , !P1 ;  /* 0xff80000008c87808 */ /* 0x000fe40004800000 */
[----:B------:R-:W-:Y:S02]  /*6540*/  FSEL R8, R10, -INF , !P5 ;  /* 0xff8000000a087808 */ /* 0x000fe40006800000 */
[CC--:B------:R-:W-:Y:S01]  /*6550*/  ISETP.GE.AND P0, PT, R68.reuse, R197.reuse, PT ;  /* 0x000000c54400720c */ /* 0x0c0fe20003f06270 */
[----:B------:R-:W-:Y:S01]  /*6560*/  HMMA.16816.F32.BF16 R60, R104, R176, RZ ;  /* 0x000000b0683c723c */ /* 0x000fe200000418ff */
[----:B------:R-:W-:Y:S01]  /*6570*/  ISETP.GE.AND P4, PT, R68, R196, PT ;  /* 0x000000c44400720c */ /* 0x000fe20003f86270 */
[----:B------:R5:W-:Y:S01]  /*6580*/  STL [R1+0x1c], R8 ;  /* 0x00001c0801007387 */ /* 0x000be20000100800 */
[----:B------:R-:W-:Y:S01]  /*6590*/  ISETP.GE.AND P6, PT, R69, R198, PT ;  /* 0x000000c64500720c */ /* 0x000fe20003fc6270 */
[----:B------:R-:W-:Y:S01]  /*65a0*/  VIADD R68, R113, 0xffffff08 ;  /* 0xffffff0871447836 */ /* 0x000fe20000000000 */
[----:B------:R-:W-:-:S02]  /*65b0*/  ISETP.GE.AND P3, PT, R69, R197, PT ;  /* 0x000000c54500720c */ /* 0x000fc40003f66270 */
[-C--:B------:R-:W-:Y:S01]  /*65c0*/  ISETP.GE.AND P1, PT, R69, R196.reuse, PT ;  /* 0x000000c44500720c */ /* 0x080fe20003f26270 */
[----:B------:R-:W-:Y:S01]  /*65d0*/  HMMA.16816.F32.BF16 R188, R104, R186, RZ ;  /* 0x000000ba68bc723c */ /* 0x000fe200000418ff */
[----:B------:R-:W-:Y:S02]  /*65e0*/  FSEL R5, R5, -INF , !P3 ;  /* 0xff80000005057808 */ /* 0x000fe40005800000 */
[-C--:B------:R-:W-:Y:S02]  /*65f0*/  ISETP.GE.AND P2, PT, R69, R199.reuse, PT ;  /* 0x000000c74500720c */ /* 0x080fe40003f46270 */
[C---:B------:R-:W-:Y:S02]  /*6600*/  ISETP.GE.AND P5, PT, R68.reuse, R199, PT ;  /* 0x000000c74400720c */ /* 0x040fe40003fa6270 */
[----:B------:R-:W-:Y:S01]  /*6610*/  FSEL R10, R9, -INF , !P2 ;  /* 0xff800000090a7808 */ /* 0x000fe20005000000 */
[----:B------:R-:W-:Y:S01]  /*6620*/  HMMA.16816.F32.BF16 R64, R100, R92, R64 ;  /* 0x0000005c6440723c */ /* 0x000fe20000041840 */
[----:B------:R-:W-:Y:S01]  /*6630*/  ISETP.GE.AND P2, PT, R68, R196, PT ;  /* 0x000000c44400720c */ /* 0x000fe20003f46270 */
[----:B------:R-:W-:-:S06]  /*6640*/  VIADD R9, R113, 0xffffff18 ;  /* 0xffffff1871097836 */ /* 0x000fcc0000000000 */
[----:B------:R-:W-:Y:S01]  /*6650*/  HMMA.16816.F32.BF16 R192, R108, R186, RZ ;  /* 0x000000ba6cc0723c */ /* 0x000fe200000418ff */
[----:B-----5:R-:W-:Y:S02]  /*6660*/  FSEL R8, R4, -INF , !P0 ;  /* 0xff80000004087808 */ /* 0x020fe40004000000 */
[----:B------:R-:W-:Y:S01]  /*6670*/  FSEL R4, R6, -INF , !P4 ;  /* 0xff80000006047808 */ /* 0x000fe20006000000 */
[----:B------:R-:W-:Y:S01]  /*6680*/  VIADD R6, R113, 0xffffff10 ;  /* 0xffffff1071067836 */ /* 0x000fe20000000000 */
[C---:B------:R-:W-:Y:S01]  /*6690*/  ISETP.GE.AND P4, PT, R68.reuse, R197, PT ;  /* 0x000000c54400720c */ /* 0x040fe20003f86270 */
[----:B------:R5:W-:Y:S02]  /*66a0*/  STL [R1+0x18], R8 ;  /* 0x0000180801007387 */ /* 0x000be40000100800 */
[----:B------:R-:W-:Y:S01]  /*66b0*/  HMMA.16816.F32.BF16 R184, R104, R178, RZ ;  /* 0x000000b268b8723c */ /* 0x000fe200000418ff */
[-C--:B------:R-:W-:Y:S01]  /*66c0*/  ISETP.GE.AND P0, PT, R68, R198.reuse, PT ;  /* 0x000000c64400720c */ /* 0x080fe20003f06270 */
[----:B------:R2:W-:Y:S01]  /*66d0*/  STL [R1+0x10], R4 ;  /* 0x0000100401007387 */ /* 0x0005e20000100800 */
[----:B------:R-:W-:-:S05]  /*66e0*/  ISETP.GE.AND P3, PT, R6, R198, PT ;  /* 0x000000c60600720c */ /* 0x000fca0003f66270 */
[----:B------:R-:W-:Y:S01]  /*66f0*/  HMMA.16816.F32.BF16 R60, R96, R92, R60 ;  /* 0x0000005c603c723c */ /* 0x000fe2000004183c */
[----:B------:R-:W-:-:S07]  /*6700*/  FSEL R66, R66, -INF , !P3 ;  /* 0xff80000042427808 */ /* 0x000fce0005800000 */
[----:B------:R-:W-:Y:S08]  /*6710*/  HMMA.16816.F32.BF16 R188, R96, R182, R188 ;  /* 0x000000b660bc723c */ /* 0x000ff000000418bc */
[----:B------:R-:W-:Y:S01]  /*6720*/  HMMA.16816.F32.BF16 R56, R108, R172, RZ ;  /* 0x000000ac6c38723c */ /* 0x000fe200000418ff */
[----:B-----5:R-:W-:Y:S01]  /*6730*/  VIADD R8, R113, 0xffffff19 ;  /* 0xffffff1971087836 */ /* 0x020fe20000000000 */
[----:B--2---:R-:W-:-:S02]  /*6740*/  FSEL R4, R11, -INF , !P6 ;  /* 0xff8000000b047808 */ /* 0x004fc40007000000 */
[----:B------:R-:W-:-:S04]  /*6750*/  ISETP.GE.AND P6, PT, R6, R197, PT ;  /* 0x000000c50600720c */ /* 0x000fc80003fc6270 */
[----:B------:R-:W-:Y:S01]  /*6760*/  HMMA.16816.F32.BF16 R184, R96, R94, R184 ;  /* 0x0000005e60b8723c */ /* 0x000fe200000418b8 */
[----:B------:R2:W-:Y:S04]  /*6770*/  STL [R1+0xc], R4 ;  /* 0x00000c0401007387 */ /* 0x0005e80000100800 */
[----:B------:R5:W-:Y:S03]  /*6780*/  STL [R1+0x20], R5 ;  /* 0x0000200501007387 */ /* 0x000be60000100800 */
[----:B------:R-:W-:Y:S08]  /*6790*/  HMMA.16816.F32.BF16 R52, R104, R172, RZ ;  /* 0x000000ac6834723c */ /* 0x000ff000000418ff */
[C---:B------:R-:W-:Y:S08]  /*67a0*/  HMMA.16816.F32.BF16 R56, R100.reuse, R88, R56 ;  /* 0x000000586438723c */ /* 0x040ff00000041838 */
[----:B------:R-:W-:Y:S01]  /*67b0*/  HMMA.16816.F32.BF16 R192, R100, R182, R192 ;  /* 0x000000b664c0723c */ /* 0x000fe200000418c0 */
[----:B--2---:R-:W-:-:S02]  /*67c0*/  FSEL R4, R7, -INF , !P1 ;  /* 0xff80000007047808 */ /* 0x004fc40004800000 */
[----:B------:R-:W-:Y:S02]  /*67d0*/  ISETP.GE.AND P1, PT, R6, R199, PT ;  /* 0x000000c70600720c */ /* 0x000fe40003f26270 */
[----:B-----5:R-:W-:Y:S01]  /*67e0*/  FSEL R5, R60, -INF , !P6 ;  /* 0xff8000003c057808 */ /* 0x020fe20007000000 */
[----:B------:R2:W-:Y:S01]  /*67f0*/  STL [R1+0x14], R4 ;  /* 0x0000140401007387 */ /* 0x0005e20000100800 */
[----:B------:R-:W-:Y:S01]  /*6800*/  FSEL R181, R64, -INF , !P1 ;  /* 0xff80000040b57808 */ /* 0x000fe20004800000 */
[----:B------:R-:W-:Y:S01]  /*6810*/  HMMA.16816.F32.BF16 R52, R96, R88, R52 ;  /* 0x000000586034723c */ /* 0x000fe20000041834 */
[----:B------:R-:W-:Y:S01]  /*6820*/  ISETP.GE.AND P1, PT, R6, R196, PT ;  /* 0x000000c40600720c */ /* 0x000fe20003f26270 */
[----:B------:R5:W-:Y:S01]  /*6830*/  STL [R1+0x8], R5 ;  /* 0x0000080501007387 */ /* 0x000be20000100800 */
[----:B------:R-:W-:Y:S01]  /*6840*/  FSEL R6, R188, -INF , !P4 ;  /* 0xff800000bc067808 */ /* 0x000fe20006000000 */
[----:B------:R-:W-:Y:S01]  /*6850*/  VIADD R60, R113, 0xffffff29 ;  /* 0xffffff29713c7836 */ /* 0x000fe20000000000 */
[----:B------:R-:W-:-:S03]  /*6860*/  FSEL R250, R62, -INF , !P1 ;  /* 0xff8000003efa7808 */ /* 0x000fc60004800000 */
[----:B------:R-:W-:Y:S01]  /*6870*/  STL [R1+0x28], R6 ;  /* 0x0000280601007387 */ /* 0x000fe20000100800 */
[----:B------:R-:W-:Y:S02]  /*6880*/  HMMA.16816.F32.BF16 R176, R108, R178, RZ ;  /* 0x000000b26cb0723c */ /* 0x000fe400000418ff */
[----:B------:R-:W-:-:S06]  /*6890*/  FSEL R192, R192, -INF , !P5 ;  /* 0xff800000c0c07808 */ /* 0x000fcc0006800000 */
[----:B------:R-:W-:Y:S01]  /*68a0*/  HMMA.16816.F32.BF16 R48, R108, R128, RZ ;  /* 0x000000806c30723c */ /* 0x000fe200000418ff */
[----:B--2---:R-:W-:-:S07]  /*68b0*/  VIADD R4, R113, 0xffffff11 ;  /* 0xffffff1171047836 */ /* 0x004fce0000000000 */
[----:B------:R-:W-:Y:S01]  /*68c0*/  HMMA.16816.F32.BF16 R44, R104, R128, RZ ;  /* 0x00000080682c723c */ /* 0x000fe200000418ff */
[----:B-----5:R-:W-:Y:S02]  /*68d0*/  FSEL R5, R190, -INF , !P2 ;  /* 0xff800000be057808 */ /* 0x020fe40005000000 */
[C---:B------:R-:W-:Y:S02]  /*68e0*/  ISETP.GE.AND P3, PT, R4.reuse, R199, PT ;  /* 0x000000c70400720c */ /* 0x040fe40003f66270 */
[C---:B------:R-:W-:Y:S01]  /*68f0*/  ISETP.GE.AND P6, PT, R4.reuse, R198, PT ;  /* 0x000000c60400720c */ /* 0x040fe20003fc6270 */
[----:B------:R2:W-:Y:S01]  /*6900*/  STL [R1+0x24], R5 ;  /* 0x0000240501007387 */ /* 0x0005e20000100800 */
[----:B------:R-:W-:Y:S01]  /*6910*/  FSEL R205, R65, -INF , !P3 ;  /* 0xff80000041cd7808 */ /* 0x000fe20005800000 */
[----:B------:R-:W-:Y:S01]  /*6920*/  HMMA.16816.F32.BF16 R176, R100, R94, R176 ;  /* 0x0000005e64b0723c */ /* 0x000fe200000418b0 */
[C---:B------:R-:W-:Y:S02]  /*6930*/  ISETP.GE.AND P1, PT, R4.reuse, R197, PT ;  /* 0x000000c50400720c */ /* 0x040fe40003f26270 */
[----:B------:R-:W-:Y:S01]  /*6940*/  ISETP.GE.AND P3, PT, R4, R196, PT ;  /* 0x000000c40400720c */ /* 0x000fe20003f66270 */
[----:B------:R-:W-:Y:S01]  /*6950*/  VIADD R4, R113, 0xffffff09 ;  /* 0xffffff0971047836 */ /* 0x000fe20000000000 */
[----:B------:R-:W-:-:S02]  /*6960*/  FSEL R204, R67, -INF , !P6 ;  /* 0xff80000043cc7808 */ /* 0x000fc40007000000 */
[----:B------:R-:W-:Y:S01]  /*6970*/  FSEL R188, R61, -INF , !P1 ;  /* 0xff8000003dbc7808 */ /* 0x000fe20004800000 */
[-C--:B---3--:R-:W-:Y:S01]  /*6980*/  HMMA.16816.F32.BF16 R48, R100, R84.reuse, R48 ;  /* 0x000000546430723c */ /* 0x088fe20000041830 */
[C---:B------:R-:W-:Y:S02]  /*6990*/  ISETP.GE.AND P6, PT, R4.reuse, R199, PT ;  /* 0x000000c70400720c */ /* 0x040fe40003fc6270 */
[C---:B------:R-:W-:Y:S02]  /*69a0*/  ISETP.GE.AND P2, PT, R4.reuse, R198, PT ;  /* 0x000000c60400720c */ /* 0x040fe40003f46270 */
[C---:B------:R-:W-:Y:S02]  /*69b0*/  ISETP.GE.AND P4, PT, R4.reuse, R197, PT ;  /* 0x000000c50400720c */ /* 0x040fe40003f86270 */
[----:B------:R-:W-:Y:S01]  /*69c0*/  ISETP.GE.AND P1, PT, R4, R196, PT ;  /* 0x000000c40400720c */ /* 0x000fe20003f26270 */
[----:B------:R-:W-:Y:S01]  /*69d0*/  HMMA.16816.F32.BF16 R44, R96, R84, R44 ;  /* 0x00000054602c723c */ /* 0x000fe2000004182c */
[----:B------:R-:W-:-:S02]  /*69e0*/  FSEL R4, R63, -INF , !P3 ;  /* 0xff8000003f047808 */ /* 0x000fc40005800000 */
[----:B------:R-:W-:Y:S02]  /*69f0*/  ISETP.GE.AND P3, PT, R9, R197, PT ;  /* 0x000000c50900720c */ /* 0x000fe40003f66270 */
[----:B------:R-:W-:Y:S01]  /*6a00*/  FSEL R195, R195, -INF , !P2 ;  /* 0xff800000c3c37808 */ /* 0x000fe20005000000 */
[----:B------:R3:W-:Y:S01]  /*6a10*/  STL [R1+0x4], R4 ;  /* 0x0000040401007387 */ /* 0x0007e20000100800 */
[----:B--2---:R-:W-:Y:S01]  /*6a20*/  FSEL R5, R189, -INF , !P4 ;  /* 0xff800000bd057808 */ /* 0x004fe20006000000 */
[----:B------:R-:W-:Y:S01]  /*6a30*/  HMMA.16816.F32.BF16 R40, R108, R124, RZ ;  /* 0x0000007c6c28723c */ /* 0x000fe200000418ff */
[-C--:B------:R-:W-:Y:S02]  /*6a40*/  ISETP.GE.AND P4, PT, R9, R196.reuse, PT ;  /* 0x000000c40900720c */ /* 0x080fe40003f86270 */
[----:B------:R-:W-:Y:S01]  /*6a50*/  FSEL R189, R184, -INF , !P3 ;  /* 0xff800000b8bd7808 */ /* 0x000fe20005800000 */
[----:B------:R-:W-:Y:S01]  /*6a60*/  STL [R1+0x30], R5 ;  /* 0x0000300501007387 */ /* 0x000fe20000100800 */
[----:B------:R-:W-:-:S02]  /*6a70*/  ISETP.GE.AND P3, PT, R8, R196, PT ;  /* 0x000000c40800720c */ /* 0x000fc40003f66270 */
[----:B------:R-:W-:Y:S01]  /*6a80*/  FSEL R190, R186, -INF , !P4 ;  /* 0xff800000babe7808 */ /* 0x000fe20006000000 */
[----:B------:R-:W-:Y:S01]  /*6a90*/  HMMA.16816.F32.BF16 R36, R104, R124, RZ ;  /* 0x0000007c6824723c */ /* 0x000fe200000418ff */
[----:B------:R-:W-:Y:S02]  /*6aa0*/  ISETP.GE.AND P4, PT, R9, R199, PT ;  /* 0x000000c70900720c */ /* 0x000fe40003f86270 */
[----:B------:R-:W-:Y:S02]  /*6ab0*/  FSEL R186, R194, -INF , !P0 ;  /* 0xff800000c2ba7808 */ /* 0x000fe40004000000 */
[----:B------:R-:W-:Y:S02]  /*6ac0*/  FSEL R193, R193, -INF , !P6 ;  /* 0xff800000c1c17808 */ /* 0x000fe40007000000 */
[----:B------:R-:W-:Y:S01]  /*6ad0*/  FSEL R194, R176, -INF , !P4 ;  /* 0xff800000b0c27808 */ /* 0x000fe20006000000 */
[----:B-1----:R-:W-:Y:S01]  /*6ae0*/  HMMA.16816.F32.BF16 R32, R108, R120, RZ ;  /* 0x000000786c20723c */ /* 0x002fe200000418ff */
[----:B---3--:R-:W-:-:S07]  /*6af0*/  FSEL R4, R191, -INF , !P1 ;  /* 0xff800000bf047808 */ /* 0x008fce0004800000 */
[----:B------:R-:W-:Y:S01]  /*6b00*/  HMMA.16816.F32.BF16 R40, R100, R80, R40 ;  /* 0x000000506428723c */ /* 0x000fe20000041828 */
[----:B------:R-:W-:Y:S01]  /*6b10*/  BAR.SYNC.DEFER_BLOCKING 0x0 ;  /* 0x0000000000007b1d */ /* 0x000fe20000010000 */
[----:B------:R-:W-:-:S04]  /*6b20*/  ISETP.GE.AND P1, PT, R8, R197, PT ;  /* 0x000000c50800720c */ /* 0x000fc80003f26270 */
[----:B------:R-:W-:Y:S02]  /*6b30*/  FSEL R191, R185, -INF , !P1 ;  /* 0xff800000b9bf7808 */ /* 0x000fe40004800000 */
[----:B------:R-:W-:Y:S01]  /*6b40*/  ISETP.GE.AND P1, PT, R9, R198, PT ;  /* 0x000000c60900720c */ /* 0x000fe20003f26270 */
[----:B------:R1:W-:Y:S01]  /*6b50*/  STL [R1+0x2c], R4 ;  /* 0x00002c0401007387 */ /* 0x0003e20000100800 */
[----:B------:R-:W-:Y:S01]  /*6b60*/  FSEL R9, R187, -INF , !P3 ;  /* 0xff800000bb097808 */ /* 0x000fe20005800000 */
[----:B------:R-:W-:Y:S01]  /*6b70*/  IMAD.MOV.U32 R187, RZ, RZ, R10 ;  /* 0x000000ffffbb7224 */ /* 0x000fe200078e000a */
[----:B------:R-:W-:Y:S01]  /*6b80*/  FSEL R252, R178, -INF , !P1 ;  /* 0xff800000b2fc7808 */ /* 0x000fe20004800000 */
[----:B------:R-:W-:Y:S01]  /*6b90*/  VIADD R10, R113, 0xffffff20 ;  /* 0xffffff20710a7836 */ /* 0x000fe20000000000 */
[----:B------:R-:W-:Y:S01]  /*6ba0*/  HMMA.16816.F32.BF16 R36, R96, R80, R36 ;  /* 0x000000506024723c */ /* 0x000fe20000041824 */
[----:B------:R2:W-:Y:S03]  /*6bb0*/  STL [R1], R9 ;  /* 0x0000000901007387 */ /* 0x0005e60000100800 */
[----:B------:R-:W-:-:S02]  /*6bc0*/  ISETP.GE.AND P3, PT, R10, R199, PT ;  /* 0x000000c70a00720c */ /* 0x000fc40003f66270 */
[----:B------:R-:W-:Y:S02]  /*6bd0*/  ISETP.GE.AND P0, PT, R10, R198, PT ;  /* 0x000000c60a00720c */ /* 0x000fe40003f06270 */
[----:B------:R-:W-:Y:S01]  /*6be0*/  FSEL R56, R56, -INF , !P3 ;  /* 0xff80000038387808 */ /* 0x000fe20005800000 */
[----:B------:R-:W-:Y:S01]  /*6bf0*/  HMMA.16816.F32.BF16 R28, R104, R120, RZ ;  /* 0x00000078681c723c */ /* 0x000fe200000418ff */
[C---:B------:R-:W-:Y:S02]  /*6c00*/  ISETP.GE.AND P5, PT, R10.reuse, R197, PT ;  /* 0x000000c50a00720c */ /* 0x040fe40003fa6270 */
[----:B------:R-:W-:Y:S02]  /*6c10*/  ISETP.GE.AND P3, PT, R10, R196, PT ;  /* 0x000000c40a00720c */ /* 0x000fe40003f66270 */
[----:B------:R-:W-:Y:S02]  /*6c20*/  FSEL R58, R58, -INF , !P0 ;  /* 0xff8000003a3a7808 */ /* 0x000fe40004000000 */
[----:B------:R-:W-:Y:S01]  /*6c30*/  FSEL R209, R52, -INF , !P5 ;  /* 0xff80000034d17808 */ /* 0x000fe20006800000 */
[----:B------:R-:W-:Y:S01]  /*6c40*/  HMMA.16816.F32.BF16 R24, R108, R116, RZ ;  /* 0x000000746c18723c */ /* 0x000fe200000418ff */
[----:B------:R-:W-:-:S07]  /*6c50*/  FSEL R208, R54, -INF , !P3 ;  /* 0xff80000036d07808 */ /* 0x000fce0005800000 */
[----:B-1----:R-:W-:Y:S01]  /*6c60*/  HMMA.16816.F32.BF16 R4, R104, R174, RZ ;  /* 0x000000ae6804723c */ /* 0x002fe200000418ff */
[----:B--2---:R-:W-:-:S05]  /*6c70*/  VIADD R9, R113, 0xffffff21 ;  /* 0xffffff2171097836 */ /* 0x004fca0000000000 */
[C---:B------:R-:W-:Y:S02]  /*6c80*/  ISETP.GE.AND P0, PT, R9.reuse, R199, PT ;  /* 0x000000c70900720c */ /* 0x040fe40003f06270 */
[C---:B------:R-:W-:Y:S01]  /*6c90*/  ISETP.GE.AND P5, PT, R9.reuse, R198, PT ;  /* 0x000000c60900720c */ /* 0x040fe20003fa6270 */
[----:B------:R-:W-:Y:S01]  /*6ca0*/  HMMA.16816.F32.BF16 R172, R108, R174, RZ ;  /* 0x000000ae6cac723c */ /* 0x000fe200000418ff */
[----:B------:R-:W-:Y:S02]  /*6cb0*/  ISETP.GE.AND P3, PT, R9, R197, PT ;  /* 0x000000c50900720c */ /* 0x000fe40003f66270 */
[----:B------:R-:W-:Y:S02]  /*6cc0*/  FSEL R52, R57, -INF , !P0 ;  /* 0xff80000039347808 */ /* 0x000fe40004000000 */
[----:B------:R-:W-:Y:S02]  /*6cd0*/  FSEL R54, R59, -INF , !P5 ;  /* 0xff8000003b367808 */ /* 0x000fe40006800000 */
[----:B------:R-:W-:Y:S01]  /*6ce0*/  FSEL R211, R53, -INF , !P3 ;  /* 0xff80000035d37808 */ /* 0x000fe20005800000 */
[----:B------:R-:W-:Y:S01]  /*6cf0*/  VIADD R53, R113, 0xffffff28 ;  /* 0xffffff2871357836 */ /* 0x000fe20000000000 */
[----:B------:R-:W-:Y:S01]  /*6d00*/  ISETP.GE.AND P0, PT, R9, R196, PT ;  /* 0x000000c40900720c */ /* 0x000fe20003f06270 */
[----:B------:R-:W-:Y:S01]  /*6d10*/  HMMA.16816.F32.BF16 R20, R104, R116, RZ ;  /* 0x000000746814723c */ /* 0x000fe200000418ff */
[----:B------:R-:W-:-:S02]  /*6d20*/  ISETP.GE.AND P5, PT, R8, R199, PT ;  /* 0x000000c70800720c */ /* 0x000fc40003fa6270 */
[----:B------:R-:W-:Y:S02]  /*6d30*/  ISETP.GE.AND P3, PT, R8, R198, PT ;  /* 0x000000c60800720c */ /* 0x000fe40003f66270 */
[----:B------:R-:W-:Y:S02]  /*6d40*/  FSEL R237, R55, -INF , !P0 ;  /* 0xff80000037ed7808 */ /* 0x000fe40004000000 */
[CC--:B------:R-:W-:Y:S01]  /*6d50*/  ISETP.GE.AND P2, PT, R53.reuse, R197.reuse, PT ;  /* 0x000000c53500720c */ /* 0x0c0fe20003f46270 */
[----:B------:R-:W-:Y:S01]  /*6d60*/  HMMA.16816.F32.BF16 R4, R96, R90, R4 ;  /* 0x0000005a6004723c */ /* 0x000fe20000041804 */
[----:B------:R-:W-:Y:S02]  /*6d70*/  ISETP.GE.AND P0, PT, R60, R197, PT ;  /* 0x000000c53c00720c */ /* 0x000fe40003f06270 */
[----:B------:R-:W-:-:S05]  /*6d80*/  ISETP.GE.AND P6, PT, R53, R196, PT ;  /* 0x000000c43500720c */ /* 0x000fca0003fc6270 */
[----:B------:R-:W-:Y:S08]  /*6d90*/  HMMA.16816.F32.BF16 R8, R104, R130, RZ ;  /* 0x000000826808723c */ /* 0x000ff000000418ff */
[----:B------:R-:W-:Y:S03]  /*6da0*/  HMMA.16816.F32.BF16 R172, R100, R90, R172 ;  /* 0x0000005a64ac723c */ /* 0x000fe600000418ac */
[----:B------:R-:W-:Y:S01]  /*6db0*/  FSEL R248, R4, -INF , !P2 ;  /* 0xff80000004f87808 */ /* 0x000fe20005000000 */
[----:B------:R-:W-:Y:S01]  /*6dc0*/  VIADD R4, R113, 0xffffff31 ;  /* 0xffffff3171047836 */ /* 0x000fe20000000000 */
[----:B------:R-:W-:Y:S01]  /*6dd0*/  FSEL R247, R5, -INF , !P0 ;  /* 0xff80000005f77808 */ /* 0x000fe20004000000 */
[----:B------:R-:W-:Y:S01]  /*6de0*/  VIADD R5, R113, 0xffffff30 ;  /* 0xffffff3071057836 */ /* 0x000fe20000000000 */
[----:B------:R-:W-:Y:S01]  /*6df0*/  ISETP.GE.AND P2, PT, R60, R196, PT ;  /* 0x000000c43c00720c */ /* 0x000fe20003f46270 */
[----:B------:R-:W-:Y:S01]  /*6e00*/  HMMA.16816.F32.BF16 R128, R108, R130, RZ ;  /* 0x000000826c80723c */ /* 0x000fe200000418ff */
[----:B------:R-:W-:-:S02]  /*6e10*/  FSEL R235, R6, -INF , !P6 ;  /* 0xff80000006eb7808 */ /* 0x000fc40007000000 */
[----:B------:R-:W-:Y:S02]  /*6e20*/  FSEL R234, R7, -INF , !P2 ;  /* 0xff80000007ea7808 */ /* 0x000fe40005000000 */
[CC--:B------:R-:W-:Y:S02]  /*6e30*/  ISETP.GE.AND P2, PT, R5.reuse, R199.reuse, PT ;  /* 0x000000c70500720c */ /* 0x0c0fe40003f46270 */
[-C--:B------:R-:W-:Y:S01]  /*6e40*/  ISETP.GE.AND P1, PT, R5, R198.reuse, PT ;  /* 0x000000c60500720c */ /* 0x080fe20003f26270 */
[----:B------:R-:W-:Y:S01]  /*6e50*/  HMMA.16816.F32.BF16 R8, R96, R86, R8 ;  /* 0x000000566008723c */ /* 0x000fe20000041808 */
[C---:B------:R-:W-:Y:S02]  /*6e60*/  ISETP.GE.AND P6, PT, R53.reuse, R199, PT ;  /* 0x000000c73500720c */ /* 0x040fe40003fc6270 */
[----:B------:R-:W-:Y:S02]  /*6e70*/  ISETP.GE.AND P0, PT, R53, R198, PT ;  /* 0x000000c63500720c */ /* 0x000fe40003f06270 */
[----:B------:R-:W-:Y:S01]  /*6e80*/  FSEL R53, R48, -INF , !P2 ;  /* 0xff80000030357808 */ /* 0x000fe20005000000 */
[----:B------:R-:W-:Y:S01]  /*6e90*/  VIADD R48, R113, 0xffffff38 ;  /* 0xffffff3871307836 */ /* 0x000fe20000000000 */
[----:B------:R-:W-:Y:S01]  /*6ea0*/  FSEL R55, R50, -INF , !P1 ;  /* 0xff80000032377808 */ /* 0x000fe20004800000 */
[----:B------:R-:W-:Y:S01]  /*6eb0*/  HMMA.16816.F32.BF16 R32, R100, R76, R32 ;  /* 0x0000004c6420723c */ /* 0x000fe20000041820 */
[C---:B------:R-:W-:Y:S01]  /*6ec0*/  ISETP.GE.AND P4, PT, R5.reuse, R197, PT ;  /* 0x000000c50500720c */ /* 0x040fe20003f86270 */
[----:B------:R-:W-:Y:S01]  /*6ed0*/  IMAD.MOV.U32 R50, RZ, RZ, R200 ;  /* 0x000000ffff327224 */ /* 0x000fe200078e00c8 */
[----:B------:R-:W-:-:S02]  /*6ee0*/  ISETP.GE.AND P2, PT, R5, R196, PT ;  /* 0x000000c40500720c */ /* 0x000fc40003f46270 */
[----:B------:R-:W-:Y:S02]  /*6ef0*/  ISETP.GE.AND P1, PT, R4, R199, PT ;  /* 0x000000c70400720c */ /* 0x000fe40003f26270 */
[----:B------:R-:W-:Y:S01]  /*6f00*/  FSEL R202, R44, -INF , !P4 ;  /* 0xff8000002cca7808 */ /* 0x000fe20006000000 */
[----:B------:R-:W-:Y:S01]  /*6f10*/  HMMA.16816.F32.BF16 R128, R100, R86, R128 ;  /* 0x000000566480723c */ /* 0x000fe20000041880 */
[----:B------:R-:W-:Y:S01]  /*6f20*/  FSEL R176, R46, -INF , !P2 ;  /* 0xff8000002eb07808 */ /* 0x000fe20005000000 */
[----:B------:R-:W-:Y:S01]  /*6f30*/  VIADD R46, R113, 0xffffff39 ;  /* 0xffffff39712e7836 */ /* 0x000fe20000000000 */
[----:B------:R-:W-:Y:S02]  /*6f40*/  FSEL R57, R49, -INF , !P1 ;  /* 0xff80000031397808 */ /* 0x000fe40004800000 */
[C---:B------:R-:W-:Y:S02]  /*6f50*/  ISETP.GE.AND P4, PT, R4.reuse, R198, PT ;  /* 0x000000c60400720c */ /* 0x040fe40003f86270 */
[C---:B------:R-:W-:Y:S01]  /*6f60*/  ISETP.GE.AND P2, PT, R4.reuse, R197, PT ;  /* 0x000000c50400720c */ /* 0x040fe20003f46270 */
[----:B------:R-:W-:Y:S01]  /*6f70*/  HMMA.16816.F32.BF16 R28, R96, R76, R28 ;  /* 0x0000004c601c723c */ /* 0x000fe2000004181c */
[----:B------:R-:W-:-:S02]  /*6f80*/  ISETP.GE.AND P1, PT, R4, R196, PT ;  /* 0x000000c40400720c */ /* 0x000fc40003f26270 */
[----:B------:R-:W-:Y:S02]  /*6f90*/  FSEL R44, R179, -INF , !P3 ;  /* 0xff800000b32c7808 */ /* 0x000fe40005800000 */
[----:B------:R-:W-:Y:S02]  /*6fa0*/  FSEL R185, R47, -INF , !P1 ;  /* 0xff8000002fb97808 */ /* 0x000fe40004800000 */
[-C--:B------:R-:W-:Y:S01]  /*6fb0*/  ISETP.GE.AND P1, PT, R48, R197.reuse, PT ;  /* 0x000000c53000720c */ /* 0x080fe20003f26270 */
[-C--:B------:R-:W-:Y:S01]  /*6fc0*/  HMMA.16816.F32.BF16 R4, R104, R126.reuse, RZ ;  /* 0x0000007e6804723c */ /* 0x080fe200000418ff */
[----:B------:R-:W-:Y:S02]  /*6fd0*/  ISETP.GE.AND P3, PT, R46, R197, PT ;  /* 0x000000c52e00720c */ /* 0x000fe40003f66270 */
        /* <DEDUP_REMOVED lines=9> */
[----:B------:R-:W-:Y:S01]  /*7070*/  ISETP.GE.AND P0, PT, R9, R198, PT ;  /* 0x000000c60900720c */ /* 0x000fe20003f06270 */
[----:B----4-:R-:W-:Y:S01]  /*7080*/  HMMA.16816.F32.BF16 R24, R100, R72, R24 ;  /* 0x000000486418723c */ /* 0x010fe20000041818 */
[----:B------:R-:W-:Y:S02]  /*7090*/  FSEL R59, R51, -INF , !P4 ;  /* 0xff800000333b7808 */ /* 0x000fe40006000000 */
[----:B------:R-:W-:Y:S02]  /*70a0*/  FSEL R201, R45, -INF , !P2 ;  /* 0xff8000002dc97808 */ /* 0x000fe40005000000 */
[----:B------:R-:W-:-:S02]  /*70b0*/  ISETP.GE.AND P4, PT, R60, R199, PT ;  /* 0x000000c73c00720c */ /* 0x000fc40003f86270 */
[----:B------:R-:W-:Y:S01]  /*70c0*/  ISETP.GE.AND P2, PT, R60, R198, PT ;  /* 0x000000c63c00720c */ /* 0x000fe20003f46270 */
[C---:B------:R-:W-:Y:S01]  /*70d0*/  HMMA.16816.F32.BF16 R4, R96.reuse, R82, R4 ;  /* 0x000000526004723c */ /* 0x040fe20000041804 */
[----:B------:R-:W-:Y:S02]  /*70e0*/  FSEL R246, R172, -INF , !P6 ;  /* 0xff800000acf67808 */ /* 0x000fe40007000000 */
[----:B------:R-:W-:Y:S02]  /*70f0*/  FSEL R60, R40, -INF , !P1 ;  /* 0xff800000283c7808 */ /* 0x000fe40004800000 */
[----:B------:R-:W-:Y:S02]  /*7100*/  FSEL R61, R42, -INF , !P0 ;  /* 0xff8000002a3d7808 */ /* 0x000fe40004000000 */
[----:B------:R-:W-:Y:S01]  /*7110*/  FSEL R45, R177, -INF , !P5 ;  /* 0xff800000b12d7808 */ /* 0x000fe20006800000 */
[----:B------:R-:W-:Y:S01]  /*7120*/  HMMA.16816.F32.BF16 R20, R96, R72, R20 ;  /* 0x000000486014723c */ /* 0x000fe20000041814 */
[----:B------:R-:W-:-:S02]  /*7130*/  ISETP.GE.AND P6, PT, R9, R197, PT ;  /* 0x000000c50900720c */ /* 0x000fc40003fc6270 */
[-C--:B------:R-:W-:Y:S02]  /*7140*/  ISETP.GE.AND P1, PT, R9, R196.reuse, PT ;  /* 0x000000c40900720c */ /* 0x080fe40003f26270 */
[----:B------:R-:W-:Y:S02]  /*7150*/  ISETP.GE.AND P0, PT, R8, R199, PT ;  /* 0x000000c70800720c */ /* 0x000fe40003f06270 */
[----:B------:R-:W-:Y:S01]  /*7160*/  ISETP.GE.AND P5, PT, R48, R196, PT ;  /* 0x000000c43000720c */ /* 0x000fe20003fa6270 */
[----:B------:R-:W-:Y:S01]  /*7170*/  HMMA.16816.F32.BF16 R124, R100, R82, R124 ;  /* 0x00000052647c723c */ /* 0x000fe2000004187c */
[----:B------:R-:W-:Y:S01]  /*7180*/  FSEL R62, R36, -INF , !P6 ;  /* 0xff800000243e7808 */ /* 0x000fe20007000000 */
[----:B------:R-:W-:Y:S01]  /*7190*/  VIADD R36, R113, 0xffffff49 ;  /* 0xffffff4971247836 */ /* 0x000fe20000000000 */
[----:B------:R-:W-:Y:S02]  /*71a0*/  FSEL R63, R38, -INF , !P1 ;  /* 0xff800000263f7808 */ /* 0x000fe40004800000 */
[----:B------:R-:W-:-:S02]  /*71b0*/  FSEL R64, R41, -INF , !P0 ;  /* 0xff80000029407808 */ /* 0x000fc40004000000 */
[----:B------:R-:W-:Y:S02]  /*71c0*/  FSEL R184, R10, -INF , !P5 ;  /* 0xff8000000ab87808 */ /* 0x000fe40006800000 */
[C---:B------:R-:W-:Y:S02]  /*71d0*/  ISETP.GE.AND P6, PT, R8.reuse, R198, PT ;  /* 0x000000c60800720c */ /* 0x040fe40003fc6270 */
[C---:B------:R-:W-:Y:S02]  /*71e0*/  ISETP.GE.AND P1, PT, R8.reuse, R197, PT ;  /* 0x000000c50800720c */ /* 0x040fe40003f26270 */
[----:B------:R-:W-:Y:S02]  /*71f0*/  ISETP.GE.AND P0, PT, R8, R196, PT ;  /* 0x000000c40800720c */ /* 0x000fe40003f06270 */
[----:B------:R-:W-:Y:S01]  /*7200*/  HMMA.16816.F32.BF16 R8, R104, R122, RZ ;  /* 0x0000007a6808723c */ /* 0x000fe200000418ff */
[----:B------:R-:W-:Y:S01]  /*7210*/  FSEL R67, R37, -INF , !P1 ;  /* 0xff80000025437808 */ /* 0x000fe20004800000 */
[----:B------:R-:W-:Y:S01]  /*7220*/  VIADD R37, R113, 0xffffff48 ;  /* 0xffffff4871257836 */ /* 0x000fe20000000000 */
[----:B------:R-:W-:-:S02]  /*7230*/  FSEL R68, R39, -INF , !P0 ;  /* 0xff80000027447808 */ /* 0x000fc40004000000 */
[----:B------:R-:W-:Y:S02]  /*7240*/  FSEL R249, R175, -INF , !P2 ;  /* 0xff800000aff97808 */ /* 0x000fe40005000000 */
[-C--:B------:R-:W-:Y:S01]  /*7250*/  ISETP.GE.AND P2, PT, R37, R197.reuse, PT ;  /* 0x000000c52500720c */ /* 0x080fe20003f46270 */
[----:B------:R-:W-:Y:S01]  /*7260*/  HMMA.16816.F32.BF16 R120, R108, R122, RZ ;  /* 0x0000007a6c78723c */ /* 0x000fe200000418ff */
[----:B------:R-:W-:Y:S02]  /*7270*/  ISETP.GE.AND P0, PT, R36, R197, PT ;  /* 0x000000c52400720c */ /* 0x000fe40003f06270 */
[----:B------:R-:W-:Y:S02]  /*7280*/  FSEL R251, R173, -INF , !P4 ;  /* 0xff800000adfb7808 */ /* 0x000fe40006000000 */
[----:B------:R-:W-:Y:S01]  /*7290*/  FSEL R180, R4, -INF , !P2 ;  /* 0xff80000004b47808 */ /* 0x000fe20005000000 */
[----:B------:R-:W-:Y:S01]  /*72a0*/  VIADD R4, R113, 0xffffff51 ;  /* 0xffffff5171047836 */ /* 0x000fe20000000000 */
[----:B------:R-:W-:Y:S01]  /*72b0*/  FSEL R173, R5, -INF , !P0 ;  /* 0xff80000005ad7808 */ /* 0x000fe20004000000 */
[----:B------:R-:W-:Y:S01]  /*72c0*/  VIADD R5, R113, 0xffffff50 ;  /* 0xffffff5071057836 */ /* 0x000fe20000000000 */
[----:B------:R-:W-:-:S02]  /*72d0*/  ISETP.GE.AND P3, PT, R48, R198, PT ;  /* 0x000000c63000720c */ /* 0x000fc40003f66270 */
[----:B------:R-:W-:Y:S01]  /*72e0*/  ISETP.GE.AND P2, PT, R36, R196, PT ;  /* 0x000000c42400720c */ /* 0x000fe20003f46270 */
[-C--:B------:R-:W-:Y:S01]  /*72f0*/  HMMA.16816.F32.BF16 R8, R96, R78.reuse, R8 ;  /* 0x0000004e6008723c */ /* 0x080fe20000041808 */
[----:B------:R-:W-:Y:S02]  /*7300*/  FSEL R203, R130, -INF , !P3 ;  /* 0xff80000082cb7808 */ /* 0x000fe40005800000 */
[----:B------:R-:W-:Y:S02]  /*7310*/  FSEL R72, R7, -INF , !P2 ;  /* 0xff80000007487808 */ /* 0x000fe40005000000 */
[-C--:B------:R-:W-:Y:S02]  /*7320*/  ISETP.GE.AND P5, PT, R48, R199.reuse, PT ;  /* 0x000000c73000720c */ /* 0x080fe40003fa6270 */
[C---:B------:R-:W-:Y:S01]  /*7330*/  ISETP.GE.AND P2, PT, R5.reuse, R199, PT ;  /* 0x000000c70500720c */ /* 0x040fe20003f46270 */
[----:B------:R-:W-:Y:S01]  /*7340*/  HMMA.16816.F32.BF16 R120, R100, R78, R120 ;  /* 0x0000004e6478723c */ /* 0x000fe20000041878 */
[----:B------:R-:W-:-:S02]  /*7350*/  ISETP.GE.AND P3, PT, R5, R198, PT ;  /* 0x000000c60500720c */ /* 0x000fc40003f66270 */
[----:B------:R-:W-:Y:S02]  /*7360*/  FSEL R210, R128, -INF , !P5 ;  /* 0xff80000080d27808 */ /* 0x000fe40006800000 */
[----:B------:R-:W-:Y:S02]  /*7370*/  FSEL R73, R32, -INF , !P2 ;  /* 0xff80000020497808 */ /* 0x000fe40005000000 */
[----:B------:R-:W-:Y:S02]  /*7380*/  FSEL R76, R34, -INF , !P3 ;  /* 0xff800000224c7808 */ /* 0x000fe40005800000 */
[C---:B------:R-:W-:Y:S02]  /*7390*/  ISETP.GE.AND P5, PT, R5.reuse, R197, PT ;  /* 0x000000c50500720c */ /* 0x040fe40003fa6270 */
[----:B------:R-:W-:Y:S02]  /*73a0*/  ISETP.GE.AND P2, PT, R5, R196, PT ;  /* 0x000000c40500720c */ /* 0x000fe40003f46270 */
[----:B------:R-:W-:-:S02]  /*73b0*/  ISETP.GE.AND P3, PT, R4, R199, PT ;  /* 0x000000c70400720c */ /* 0x000fc40003f66270 */
[----:B------:R-:W-:Y:S01]  /*73c0*/  FSEL R77, R28, -INF , !P5 ;  /* 0xff8000001c4d7808 */ /* 0x000fe20006800000 */
[----:B------:R-:W-:Y:S01]  /*73d0*/  VIADD R28, R113, 0xffffff59 ;  /* 0xffffff59711c7836 */ /* 0x000fe20000000000 */
[----:B------:R-:W-:Y:S02]  /*73e0*/  FSEL R80, R30, -INF , !P2 ;  /* 0xff8000001e507808 */ /* 0x000fe40005000000 */
[----:B------:R-:W-:Y:S02]  /*73f0*/  FSEL R81, R33, -INF , !P3 ;  /* 0xff80000021517808 */ /* 0x000fe40005800000 */
[----:B------:R-:W-:Y:S02]  /*7400*/  FSEL R65, R43, -INF , !P6 ;  /* 0xff8000002b417808 */ /* 0x000fe40007000000 */
[C---:B------:R-:W-:Y:S02]  /*7410*/  ISETP.GE.AND P5, PT, R4.reuse, R198, PT ;  /* 0x000000c60400720c */ /* 0x040fe40003fa6270 */
[----:B------:R-:W-:-:S02]  /*7420*/  ISETP.GE.AND P2, PT, R4, R197, PT ;  /* 0x000000c50400720c */ /* 0x000fc40003f46270 */
[----:B------:R-:W-:Y:S01]  /*7430*/  ISETP.GE.AND P3, PT, R4, R196, PT ;  /* 0x000000c40400720c */ /* 0x000fe20003f66270 */
[----:B------:R-:W-:Y:S01]  /*7440*/  VIADD R4, R113, 0xffffff58 ;  /* 0xffffff5871047836 */ /* 0x000fe20000000000 */
[C---:B------:R-:W-:Y:S02]  /*7450*/  ISETP.GE.AND P6, PT, R46.reuse, R199, PT ;  /* 0x000000c72e00720c */ /* 0x040fe40003fc6270 */
[----:B------:R-:W-:Y:S02]  /*7460*/  ISETP.GE.AND P1, PT, R46, R198, PT ;  /* 0x000000c62e00720c */ /* 0x000fe40003f26270 */
[----:B------:R-:W-:Y:S02]  /*7470*/  FSEL R245, R129, -INF , !P6 ;  /* 0xff80000081f57808 */ /* 0x000fe40007000000 */
[----:B------:R-:W-:Y:S02]  /*7480*/  FSEL R242, R131, -INF , !P1 ;  /* 0xff80000083f27808 */ /* 0x000fe40004800000 */
[----:B------:R-:W-:-:S02]  /*7490*/  ISETP.GE.AND P6, PT, R4, R197, PT ;  /* 0x000000c50400720c */ /* 0x000fc40003fc6270 */
[----:B------:R-:W-:Y:S02]  /*74a0*/  ISETP.GE.AND P1, PT, R28, R197, PT ;  /* 0x000000c51c00720c */ /* 0x000fe40003f26270 */
[----:B------:R-:W-:Y:S02]  /*74b0*/  ISETP.GE.AND P4, PT, R37, R196, PT ;  /* 0x000000c42500720c */ /* 0x000fe40003f86270 */
[----:B------:R-:W-:Y:S02]  /*74c0*/  FSEL R78, R31, -INF , !P3 ;  /* 0xff8000001f4e7808 */ /* 0x000fe40005800000 */
[----:B------:R-:W-:Y:S01]  /*74d0*/  FSEL R79, R8, -INF , !P6 ;  /* 0xff800000084f7808 */ /* 0x000fe20007000000 */
[----:B------:R-:W-:Y:S01]  /*74e0*/  VIADD R8, R113, 0xffffff61 ;  /* 0xffffff6171087836 */ /* 0x000fe20000000000 */
[----:B------:R-:W-:Y:S01]  /*74f0*/  FSEL R85, R9, -INF , !P1 ;  /* 0xff80000009557808 */ /* 0x000fe20004800000 */
[----:B------:R-:W-:Y:S01]  /*7500*/  VIADD R9, R113, 0xffffff60 ;  /* 0xffffff6071097836 */ /* 0x000fe20000000000 */
[----:B------:R-:W-:-:S02]  /*7510*/  FSEL R69, R6, -INF , !P4 ;  /* 0xff80000006457808 */ /* 0x000fc40006000000 */
[C---:B------:R-:W-:Y:S02]  /*7520*/  ISETP.GE.AND P3, PT, R4.reuse, R196, PT ;  /* 0x000000c40400720c */ /* 0x040fe40003f66270 */
[C---:B------:R-:W-:Y:S02]  /*7530*/  ISETP.GE.AND P6, PT, R4.reuse, R199, PT ;  /* 0x000000c70400720c */ /* 0x040fe40003fc6270 */
[-C--:B------:R-:W-:Y:S02]  /*7540*/  ISETP.GE.AND P1, PT, R4, R198.reuse, PT ;  /* 0x000000c60400720c */ /* 0x080fe40003f26270 */
[----:B------:R-:W-:Y:S01]  /*7550*/  HMMA.16816.F32.BF16 R4, R108, R118, RZ ;  /* 0x000000766c04723c */ /* 0x000fe200000418ff */
[----:B------:R-:W-:Y:S02]  /*7560*/  ISETP.GE.AND P0, PT, R37, R198, PT ;  /* 0x000000c62500720c */ /* 0x000fe40003f06270 */
[----:B------:R-:W-:Y:S01]  /*7570*/  FSEL R84, R10, -INF , !P3 ;  /* 0xff8000000a547808 */ /* 0x000fe20005800000 */
[----:B------:R-:W-:Y:S01]  /*7580*/  VIADD R10, R113, 0xffffff69 ;  /* 0xffffff69710a7836 */ /* 0x000fe20000000000 */
[----:B------:R-:W-:-:S02]  /*7590*/  ISETP.GE.AND P3, PT, R28, R196, PT ;  /* 0x000000c41c00720c */ /* 0x000fc40003f66270 */
[----:B------:R-:W-:Y:S01]  /*75a0*/  FSEL R87, R126, -INF , !P0 ;  /* 0xff8000007e577808 */ /* 0x000fe20004000000 */
[----:B------:R-:W-:Y:S01]  /*75b0*/  HMMA.16816.F32.BF16 R116, R104, R118, RZ ;  /* 0x000000766874723c */ /* 0x000fe200000418ff */
[----:B------:R-:W-:Y:S02]  /*75c0*/  ISETP.GE.AND P0, PT, R9, R198, PT ;  /* 0x000000c60900720c */ /* 0x000fe40003f06270 */
[----:B------:R-:W-:Y:S01]  /*75d0*/  FSEL R86, R11, -INF , !P3 ;  /* 0xff8000000b567808 */ /* 0x000fe20005800000 */
[----:B------:R-:W-:Y:S01]  /*75e0*/  VIADD R11, R113, 0xffffff68 ;  /* 0xffffff68710b7836 */ /* 0x000fe20000000000 */
[-C--:B------:R-:W-:Y:S02]  /*75f0*/  ISETP.GE.AND P4, PT, R37, R199.reuse, PT ;  /* 0x000000c72500720c */ /* 0x080fe40003f86270 */
[----:B------:R-:W-:Y:S01]  /*7600*/  ISETP.GE.AND P3, PT, R9, R199, PT ;  /* 0x000000c70900720c */ /* 0x000fe20003f66270 */
[----:B------:R-:W-:Y:S01]  /*7610*/  HMMA.16816.F32.BF16 R108, R108, R114, RZ ;  /* 0x000000726c6c723c */ /* 0x000fe200000418ff */
[----:B------:R-:W-:-:S02]  /*7620*/  FSEL R89, R26, -INF , !P0 ;  /* 0xff8000001a597808 */ /* 0x000fc40004000000 */
[----:B------:R-:W-:Y:S02]  /*7630*/  ISETP.GE.AND P0, PT, R8, R199, PT ;  /* 0x000000c70800720c */ /* 0x000fe40003f06270 */
[----:B------:R-:W-:Y:S02]  /*7640*/  FSEL R178, R124, -INF , !P4 ;  /* 0xff8000007cb27808 */ /* 0x000fe40006000000 */
[----:B------:R-:W-:Y:S01]  /*7650*/  FSEL R88, R24, -INF , !P3 ;  /* 0xff80000018587808 */ /* 0x000fe20005800000 */
[----:B------:R-:W-:Y:S01]  /*7660*/  HMMA.16816.F32.BF16 R4, R100, R74, R4 ;  /* 0x0000004a6404723c */ /* 0x000fe20000041804 */
[C---:B------:R-:W-:Y:S02]  /*7670*/  ISETP.GE.AND P4, PT, R9.reuse, R197, PT ;  /* 0x000000c50900720c */ /* 0x040fe40003f86270 */
[----:B------:R-:W-:Y:S01]  /*7680*/  ISETP.GE.AND P3, PT, R9, R196, PT ;  /* 0x000000c40900720c */ /* 0x000fe20003f66270 */
[----:B------:R-:W-:Y:S01]  /*7690*/  VIADD R9, R113, 0xffffff70 ;  /* 0xffffff7071097836 */ /* 0x000fe20000000000 */
[----:B------:R-:W-:-:S02]  /*76a0*/  FSEL R92, R25, -INF , !P0 ;  /* 0xff800000195c7808 */ /* 0x000fc40004000000 */
[----:B------:R-:W-:Y:S01]  /*76b0*/  ISETP.GE.AND P0, PT, R8, R196, PT ;  /* 0x000000c40800720c */ /* 0x000fe20003f06270 */
[----:B------:R-:W-:Y:S01]  /*76c0*/  HMMA.16816.F32.BF16 R116, R96, R74, R116 ;  /* 0x0000004a6074723c */ /* 0x000fe20000041874 */
[----:B------:R-:W-:Y:S02]  /*76d0*/  FSEL R82, R35, -INF , !P5 ;  /* 0xff80000023527808 */ /* 0x000fe40006800000 */
[----:B------:R-:W-:Y:S02]  /*76e0*/  ISETP.GE.AND P5, PT, R36, R199, PT ;  /* 0x000000c72400720c */ /* 0x000fe40003fa6270 */
[----:B------:R-:W-:Y:S02]  /*76f0*/  FSEL R90, R20, -INF , !P4 ;  /* 0xff800000145a7808 */ /* 0x000fe40006000000 */
[----:B------:R-:W-:Y:S01]  /*7700*/  FSEL R91, R22, -INF , !P3 ;  /* 0xff800000165b7808 */ /* 0x000fe20005800000 */
[----:B------:R-:W-:Y:S01]  /*7710*/  HMMA.16816.F32.BF16 R108, R100, R70, R108 ;  /* 0x00000046646c723c */ /* 0x000fe2000004186c */
[----:B------:R-:W-:-:S02]  /*7720*/  ISETP.GE.AND P4, PT, R8, R198, PT ;  /* 0x000000c60800720c */ /* 0x000fc40003f86270 */
[----:B------:R-:W-:Y:S01]  /*7730*/  ISETP.GE.AND P3, PT, R8, R197, PT ;  /* 0x000000c50800720c */ /* 0x000fe20003f66270 */
[----:B------:R-:W-:Y:S01]  /*7740*/  VIADD R8, R113, 0xffffff71 ;  /* 0xffffff7171087836 */ /* 0x000fe20000000000 */
[----:B------:R-:W-:Y:S02]  /*7750*/  FSEL R95, R23, -INF , !P0 ;  /* 0xff800000175f7808 */ /* 0x000fe40004000000 */
[-C--:B------:R-:W-:Y:S01]  /*7760*/  ISETP.GE.AND P0, PT, R9, R198.reuse, PT ;  /* 0x000000c60900720c */ /* 0x080fe20003f06270 */
[----:B------:R-:W-:Y:S01]  /*7770*/  HMMA.16816.F32.BF16 R104, R104, R114, RZ ;  /* 0x000000726868723c */ /* 0x000fe200000418ff */
[----:B------:R-:W-:Y:S02]  /*7780*/  FSEL R83, R29, -INF , !P2 ;  /* 0xff8000001d537808 */ /* 0x000fe40005000000 */
[----:B------:R-:W-:Y:S02]  /*7790*/  FSEL R206, R125, -INF , !P5 ;  /* 0xff8000007dce7808 */ /* 0x000fe40006800000 */
[----:B------:R-:W-:-:S02]  /*77a0*/  ISETP.GE.AND P2, PT, R36, R198, PT ;  /* 0x000000c62400720c */ /* 0x000fc40003f46270 */
[-C--:B------:R-:W-:Y:S02]  /*77b0*/  ISETP.GE.AND P5, PT, R9, R199.reuse, PT ;  /* 0x000000c70900720c */ /* 0x080fe40003fa6270 */
[----:B------:R-:W-:Y:S02]  /*77c0*/  FSEL R100, R18, -INF , !P0 ;  /* 0xff80000012647808 */ /* 0x000fe40004000000 */
[----:B------:R-:W-:Y:S02]  /*77d0*/  ISETP.GE.AND P0, PT, R8, R199, PT ;  /* 0x000000c70800720c */ /* 0x000fe40003f06270 */
[----:B------:R-:W-:Y:S02]  /*77e0*/  FSEL R200, R127, -INF , !P2 ;  /* 0xff8000007fc87808 */ /* 0x000fe40005000000 */
[----:B------:R-:W-:Y:S02]  /*77f0*/  FSEL R112, R16, -INF , !P5 ;  /* 0xff80000010707808 */ /* 0x000fe40006800000 */
[----:B------:R-:W-:-:S02]  /*7800*/  ISETP.GE.AND P2, PT, R9, R197, PT ;  /* 0x000000c50900720c */ /* 0x000fc40003f46270 */
[-C--:B------:R-:W-:Y:S01]  /*7810*/  ISETP.GE.AND P5, PT, R9, R196.reuse, PT ;  /* 0x000000c40900720c */ /* 0x080fe20003fa6270 */
[----:B------:R-:W-:Y:S01]  /*7820*/  VIADD R9, R113, 0xffffff78 ;  /* 0xffffff7871097836 */ /* 0x000fe20000000000 */
[----:B------:R-:W-:Y:S01]  /*7830*/  FSEL R103, R17, -INF , !P0 ;  /* 0xff80000011677808 */ /* 0x000fe20004000000 */
[----:B------:R-:W-:Y:S01]  /*7840*/  HMMA.16816.F32.BF16 R104, R96, R70, R104 ;  /* 0x000000466068723c */ /* 0x000fe20000041868 */
[----:B------:R-:W-:Y:S02]  /*7850*/  ISETP.GE.AND P0, PT, R8, R196, PT ;  /* 0x000000c40800720c */ /* 0x000fe40003f06270 */
[----:B------:R-:W-:Y:S02]  /*7860*/  FSEL R101, R12, -INF , !P2 ;  /* 0xff8000000c657808 */ /* 0x000fe40005000000 */
[----:B------:R-:W-:Y:S02]  /*7870*/  FSEL R102, R14, -INF , !P5 ;  /* 0xff8000000e667808 */ /* 0x000fe40006800000 */
[----:B------:R-:W-:-:S02]  /*7880*/  ISETP.GE.AND P2, PT, R8, R198, PT ;  /* 0x000000c60800720c */ /* 0x000fc40003f46270 */
[----:B------:R-:W-:Y:S01]  /*7890*/  ISETP.GE.AND P5, PT, R8, R197, PT ;  /* 0x000000c50800720c */ /* 0x000fe20003fa6270 */
[----:B------:R-:W-:Y:S01]  /*78a0*/  VIADD R8, R113, 0xffffff79 ;  /* 0xffffff7971087836 */ /* 0x000fe20000000000 */
[----:B------:R-:W-:Y:S02]  /*78b0*/  FSEL R113, R15, -INF , !P0 ;  /* 0xff8000000f717808 */ /* 0x000fe40004000000 */
[----:B------:R-:W-:Y:S02]  /*78c0*/  ISETP.GE.AND P0, PT, R11, R196, PT ;  /* 0x000000c40b00720c */ /* 0x000fe40003f06270 */
[----:B------:R-:W-:Y:S02]  /*78d0*/  FSEL R179, R122, -INF , !P1 ;  /* 0xff8000007ab37808 */ /* 0x000fe40004800000 */
[----:B------:R-:W-:Y:S02]  /*78e0*/  FSEL R118, R118, -INF , !P0 ;  /* 0xff80000076767808 */ /* 0x000fe40004000000 */
[----:B------:R-:W-:-:S02]  /*78f0*/  ISETP.GE.AND P0, PT, R10, R198, PT ;  /* 0x000000c60a00720c */ /* 0x000fc40003f06270 */
[----:B------:R-:W-:Y:S02]  /*7900*/  FSEL R93, R27, -INF , !P4 ;  /* 0xff8000001b5d7808 */ /* 0x000fe40006000000 */
[----:B------:R-:W-:Y:S02]  /*7910*/  ISETP.GE.AND P1, PT, R10, R197, PT ;  /* 0x000000c50a00720c */ /* 0x000fe40003f26270 */
[----:B------:R-:W-:Y:S02]  /*7920*/  ISETP.GE.AND P4, PT, R28, R199, PT ;  /* 0x000000c71c00720c */ /* 0x000fe40003f86270 */
[----:B------:R-:W-:Y:S02]  /*7930*/  FSEL R70, R7, -INF , !P0 ;  /* 0xff80000007467808 */ /* 0x000fe40004000000 */
[----:B------:R-:W-:Y:S02]  /*7940*/  FSEL R74, R19, -INF , !P2 ;  /* 0xff800000134a7808 */ /* 0x000fe40005000000 */
[----:B------:R-:W-:-:S02]  /*7950*/  FSEL R115, R117, -INF , !P1 ;  /* 0xff80000075737808 */ /* 0x000fc40004800000 */
[----:B------:R-:W-:Y:S02]  /*7960*/  ISETP.GE.AND P0, PT, R165, 0x3, PT ;  /* 0x00000003a500780c */ /* 0x000fe40003f06270 */
[----:B------:R-:W-:Y:S02]  /*7970*/  ISETP.GE.AND P2, PT, R11, R197, PT ;  /* 0x000000c50b00720c */ /* 0x000fe40003f46270 */
        /* <DEDUP_REMOVED lines=10> */
[----:B------:R-:W-:Y:S02]  /*7a20*/  FMNMX3.FTZ R4, R164, R50, R187, !PT ;  /* 0x00000032a4047276 */ /* 0x000fe400078100bb */
[----:B------:R-:W-:Y:S02]  /*7a30*/  FSEL R183, R123, -INF , !P3 ;  /* 0xff8000007bb77808 */ /* 0x000fe40005800000 */
[----:B------:R-:W-:Y:S02]  /*7a40*/  ISETP.GE.AND P3, PT, R11, R198, PT ;  /* 0x000000c60b00720c */ /* 0x000fe40003f66270 */
[----:B------:R-:W-:Y:S02]  /*7a50*/  ISETP.GE.AND P4, PT, R8, R199, PT ;  /* 0x000000c70800720c */ /* 0x000fe40003f86270 */
[----:B------:R-:W-:Y:S02]  /*7a60*/  FSEL R117, R5, -INF , !P2 ;  /* 0xff80000005757808 */ /* 0x000fe40005000000 */
[----:B------:R-:W-:-:S02]  /*7a70*/  FSEL R108, R108, -INF , !P1 ;  /* 0xff8000006c6c7808 */ /* 0x000fc40004800000 */
[-C--:B------:R-:W-:Y:S02]  /*7a80*/  ISETP.GE.AND P2, PT, R9, R198.reuse, PT ;  /* 0x000000c60900720c */ /* 0x080fe40003f46270 */
[----:B------:R-:W-:Y:S02]  /*7a90*/  ISETP.GE.AND P1, PT, R8, R198, PT ;  /* 0x000000c60800720c */ /* 0x000fe40003f26270 */
[----:B------:R-:W-:Y:S02]  /*7aa0*/  FMNMX3.FTZ R4, R4, R192, R193, !PT ;  /* 0x000000c004047276 */ /* 0x000fe400078100c1 */
[----:B------:R-:W-:Y:S02]  /*7ab0*/  FSEL R236, R120, -INF , !P6 ;  /* 0xff80000078ec7808 */ /* 0x000fe40007000000 */
[----:B------:R-:W-:Y:S02]  /*7ac0*/  FSEL R75, R13, -INF , !P5 ;  /* 0xff8000000d4b7808 */ /* 0x000fe40006800000 */
[----:B------:R-:W-:-:S02]  /*7ad0*/  FSEL R109, R109, -INF , !P4 ;  /* 0xff8000006d6d7808 */ /* 0x000fc40006000000 */
[----:B------:R-:W-:Y:S02]  /*7ae0*/  FSEL R120, R6, -INF , !P3 ;  /* 0xff80000006787808 */ /* 0x000fe40005800000 */
[CC--:B------:R-:W-:Y:S02]  /*7af0*/  ISETP.GE.AND P6, PT, R9.reuse, R197.reuse, PT ;  /* 0x000000c50900720c */ /* 0x0c0fe40003fc6270 */
[C---:B------:R-:W-:Y:S02]  /*7b00*/  ISETP.GE.AND P5, PT, R8.reuse, R197, PT ;  /* 0x000000c50800720c */ /* 0x040fe40003fa6270 */
[-C--:B------:R-:W-:Y:S02]  /*7b10*/  ISETP.GE.AND P4, PT, R9, R196.reuse, PT ;  /* 0x000000c40900720c */ /* 0x080fe40003f86270 */
[----:B------:R-:W-:Y:S02]  /*7b20*/  ISETP.GE.AND P3, PT, R8, R196, PT ;  /* 0x000000c40800720c */ /* 0x000fe40003f66270 */
[----:B------:R-:W-:-:S02]  /*7b30*/  FSEL R71, R110, -INF , !P2 ;  /* 0xff8000006e477808 */ /* 0x000fc40005000000 */
[----:B------:R-:W-:Y:S02]  /*7b40*/  FSEL R96, R111, -INF , !P1 ;  /* 0xff8000006f607808 */ /* 0x000fe40004800000 */
[----:B------:R-:W-:Y:S01]  /*7b50*/  FMNMX3.FTZ R4, R4, R181, R205, !PT ;  /* 0x000000b504047276 */ /* 0x000fe200078100cd */
[----:B------:R-:W-:Y:S06]  /*7b60*/  @!P0 BRA `(.L_x_40) ;  /* 0x00000000006c8947 */ /* 0x000fec0003800000 */
[----:B------:R-:W-:Y:S01]  /*7b70*/  VIADD R7, R165, 0xfffffffd ;  /* 0xfffffffda5077836 */ /* 0x000fe20000000000 */
[C---:B------:R-:W-:Y:S01]  /*7b80*/  SHF.L.U64.HI R6, R168.reuse, 0x5, R169 ;  /* 0x00000005a8067819 */ /* 0x040fe200000102a9 */
[----:B------:R-:W-:Y:S02]  /*7b90*/  IMAD.SHL.U32 R5, R168, 0x20, RZ ;  /* 0x00000020a8057824 */ /* 0x000fe400078e00ff */
[----:B------:R-:W-:-:S04]  /*7ba0*/  IMAD.WIDE.U32 R12, R7, R168, RZ ;  /* 0x000000a8070c7225 */ /* 0x000fc800078e00ff */
[----:B------:R-:W-:Y:S01]  /*7bb0*/  IMAD R7, R7, R169, R13 ;  /* 0x000000a907077224 */ /* 0x000fe200078e020d */
[C---:B------:R-:W-:Y:S02]  /*7bc0*/  LEA R10, P1, R12.reuse, R224, 0x8 ;  /* 0x000000e00c0a7211 */ /* 0x040fe400078240ff */
[C---:B------:R-:W-:Y:S02]  /*7bd0*/  LEA R8, P0, R12.reuse, R5, 0x7 ;  /* 0x000000050c087211 */ /* 0x040fe400078038ff */
[C-C-:B------:R-:W-:Y:S02]  /*7be0*/  LEA.HI.X R11, R12.reuse, R223, R7.reuse, 0x8, P1 ;  /* 0x000000df0c0b7211 */ /* 0x140fe400008f4407 */
[----:B------:R-:W-:Y:S02]  /*7bf0*/  LEA.HI.X R7, R12, R6, R7, 0x7, P0 ;  /* 0x000000060c077211 */ /* 0x000fe400000f3c07 */
[----:B------:R-:W-:Y:S01]  /*7c00*/  IADD3 R5, P1, PT, R8, R5, RZ ;  /* 0x0000000508057210 */ /* 0x000fe20007f3e0ff */
[----:B------:R-:W-:Y:S01]  /*7c10*/  @!PT LDS RZ, [RZ] ;  /* 0x00000000fffff984 */ /* 0x000fe20000000800 */
[----:B------:R-:W-:Y:S01]  /*7c20*/  @!PT LDS RZ, [RZ] ;  /* 0x00000000fffff984 */ /* 0x000fe20000000800 */
[----:B------:R-:W-:Y:S01]  /*7c30*/  @!PT LDS RZ, [RZ] ;  /* 0x00000000fffff984 */ /* 0x000fe20000000800 */
[----:B------:R1:W-:Y:S01]  /*7c40*/  LDGSTS.E.BYPASS.LTC128B.128 [R227+0x2000], desc[UR12][R10.64] ;  /* 0x020000000ae37fae */ /* 0x0003e2000b981a0c */
[----:B------:R-:W-:-:S02]  /*7c50*/  LEA R9, P0, R168, R8, 0x6 ;  /* 0x00000008a8097211 */ /* 0x000fc400078030ff */
[-C--:B------:R-:W-:Y:S01]  /*7c60*/  LEA R12, P2, R8, R224.reuse, 0x1 ;  /* 0x000000e0080c7211 */ /* 0x080fe200078408ff */
[----:B------:R-:W-:Y:S01]  /*7c70*/  IMAD.X R6, R7, 0x1, R6, P1 ;  /* 0x0000000107067824 */ /* 0x000fe200008e0606 */
[----:B------:R-:W-:Y:S02]  /*7c80*/  LEA.HI.X R168, R168, R7, R169, 0x6, P0 ;  /* 0x00000007a8a87211 */ /* 0x000fe400000f34a9 */
[-C--:B------:R-:W-:Y:S02]  /*7c90*/  LEA.HI.X R13, R8, R223.reuse, R7, 0x1, P2 ;  /* 0x000000df080d7211 */ /* 0x080fe400010f0c07 */
[-C--:B------:R-:W-:Y:S02]  /*7ca0*/  LEA R14, P1, R5, R224.reuse, 0x1 ;  /* 0x000000e0050e7211 */ /* 0x080fe400078208ff */
[----:B------:R-:W-:Y:S01]  /*7cb0*/  LEA R8, P0, R9, R224, 0x1 ;  /* 0x000000e009087211 */ /* 0x000fe200078008ff */
[----:B------:R1:W-:Y:S01]  /*7cc0*/  LDGSTS.E.BYPASS.LTC128B.128 [R227+0x2800], desc[UR12][R12.64] ;  /* 0x028000000ce37fae */ /* 0x0003e2000b981a0c */
[----:B------:R-:W-:-:S02]  /*7cd0*/  LEA.HI.X R15, R5, R223, R6, 0x1, P1 ;  /* 0x000000df050f7211 */ /* 0x000fc400008f0c06 */
[----:B------:R-:W-:-:S03]  /*7ce0*/  LEA.HI.X R9, R9, R223, R168, 0x1, P0 ;  /* 0x000000df09097211 */ /* 0x000fc600000f0ca8 */
[----:B------:R1:W-:Y:S04]  /*7cf0*/  LDGSTS.E.BYPASS.LTC128B.128 [R227+0x3000], desc[UR12][R14.64] ;  /* 0x030000000ee37fae */ /* 0x0003e8000b981a0c */
[----:B------:R1:W-:Y:S04]  /*7d00*/  LDGSTS.E.BYPASS.LTC128B.128 [R227+0x3800], desc[UR12][R8.64] ;  /* 0x0380000008e37fae */ /* 0x0003e8000b981a0c */
[----:B------:R-:W0:Y:S02]  /*7d10*/  LDGDEPBAR ;  /* 0x00000000000079af */ /* 0x000e240000000000 */
.L_x_40:
[----:B------:R-:W2:Y:S04]  /*7d20*/  LDL.LU R21, [R1+0x1c] ;  /* 0x00001c0001157983 */ /* 0x000ea80000300800 */
[----:B------:R-:W3:Y:S04]  /*7d30*/  LDL.LU R20, [R1+0x18] ;  /* 0x0000180001147983 */ /* 0x000ee80000300800 */
[----:B------:R-:W3:Y:S04]  /*7d40*/  LDL.LU R19, [R1+0x20] ;  /* 0x0000200001137983 */ /* 0x000ee80000300800 */
[----:B------:R-:W4:Y:S04]  /*7d50*/  LDL.LU R18, [R1+0x28] ;  /* 0x0000280001127983 */ /* 0x000f280000300800 */
[----:B------:R-:W4:Y:S04]  /*7d60*/  LDL.LU R17, [R1+0x30] ;  /* 0x0000300001117983 */ /* 0x000f280000300800 */
[----:B------:R-:W5:Y:S04]  /*7d70*/  LDL.LU R16, [R1+0x10] ;  /* 0x0000100001107983 */ /* 0x000f680000300800 */
[----:B-1----:R-:W5:Y:S04]  /*7d80*/  LDL.LU R15, [R1+0x14] ;  /* 0x00001400010f7983 */ /* 0x002f680000300800 */
[----:B------:R-:W2:Y:S04]  /*7d90*/  LDL.LU R14, [R1+0x24] ;  /* 0x00002400010e7983 */ /* 0x000ea80000300800 */
[----:B------:R-:W2:Y:S04]  /*7da0*/  LDL.LU R13, [R1+0x2c] ;  /* 0x00002c00010d7983 */ /* 0x000ea80000300800 */
[----:B------:R-:W2:Y:S04]  /*7db0*/  LDL.LU R12, [R1+0xc] ;  /* 0x00000c00010c7983 */ /* 0x000ea80000300800 */
[----:B------:R-:W2:Y:S04]  /*7dc0*/  LDL.LU R36, [R1+0x8] ;  /* 0x0000080001247983 */ /* 0x000ea80000300800 */
[----:B------:R-:W2:Y:S04]  /*7dd0*/  LDL.LU R41, [R1+0x4] ;  /* 0x0000040001297983 */ /* 0x000ea80000300800 */
[----:B------:R-:W2:Y:S01]  /*7de0*/  LDL.LU R40, [R1] ;  /* 0x0000000001287983 */ /* 0x000ea20000300800 */
[----:B------:R-:W-:-:S02]  /*7df0*/  FMNMX3.FTZ R4, R4, R194, R45, !PT ;  /* 0x000000c204047276 */ /* 0x000fc4000781002d */
[----:B------:R-:W-:Y:S02]  /*7e00*/  FSEL R97, R104, -INF , !P6 ;  /* 0xff80000068617808 */ /* 0x000fe40007000000 */
[----:B------:R-:W-:Y:S02]  /*7e10*/  FMNMX3.FTZ R7, R4, R56, R52, !PT ;  /* 0x0000003804077276 */ /* 0x000fe40007810034 */
[----:B------:R-:W-:Y:S02]  /*7e20*/  FSEL R98, R105, -INF , !P5 ;  /* 0xff80000069627808 */ /* 0x000fe40006800000 */
[----:B------:R-:W-:Y:S02]  /*7e30*/  FMNMX3.FTZ R7, R7, R246, R251, !PT ;  /* 0x000000f607077276 */ /* 0x000fe400078100fb */
[----:B------:R-:W-:Y:S02]  /*7e40*/  FSEL R99, R106, -INF , !P4 ;  /* 0xff8000006a637808 */ /* 0x000fe40006000000 */
[----:B------:R-:W-:-:S02]  /*7e50*/  FMNMX3.FTZ R7, R7, R53, R57, !PT ;  /* 0x0000003507077276 */ /* 0x000fc40007810039 */
[----:B------:R-:W-:Y:S02]  /*7e60*/  FSEL R110, R107, -INF , !P3 ;  /* 0xff8000006b6e7808 */ /* 0x000fe40005800000 */
[----:B------:R-:W-:Y:S02]  /*7e70*/  FMNMX3.FTZ R7, R7, R210, R245, !PT ;  /* 0x000000d207077276 */ /* 0x000fe400078100f5 */
[----:B------:R-:W-:Y:S02]  /*7e80*/  VIMNMX R165, PT, PT, R165, 0x2, !PT ;  /* 0x00000002a5a57848 */ /* 0x000fe40007fe0100 */
[----:B------:R-:W-:-:S04]  /*7e90*/  FMNMX3.FTZ R7, R7, R60, R64, !PT ;  /* 0x0000003c07077276 */ /* 0x000fc80007810040 */
[----:B------:R-:W-:-:S04]  /*7ea0*/  FMNMX3.FTZ R7, R7, R178, R206, !PT ;  /* 0x000000b207077276 */ /* 0x000fc800078100ce */
[----:B------:R-:W-:-:S04]  /*7eb0*/  FMNMX3.FTZ R7, R7, R73, R81, !PT ;  /* 0x0000004907077276 */ /* 0x000fc80007810051 */
[----:B------:R-:W-:-:S04]  /*7ec0*/  FMNMX3.FTZ R7, R7, R236, R244, !PT ;  /* 0x000000ec07077276 */ /* 0x000fc800078100f4 */
[----:B------:R-:W-:-:S04]  /*7ed0*/  FMNMX3.FTZ R7, R7, R88, R92, !PT ;  /* 0x0000005807077276 */ /* 0x000fc8000781005c */
[----:B------:R-:W-:-:S04]  /*7ee0*/  FMNMX3.FTZ R7, R7, R116, R117, !PT ;  /* 0x0000007407077276 */ /* 0x000fc80007810075 */
[----:B------:R-:W-:-:S04]  /*7ef0*/  FMNMX3.FTZ R7, R7, R112, R103, !PT ;  /* 0x0000007007077276 */ /* 0x000fc80007810067 */
[----:B------:R-:W-:-:S05]  /*7f00*/  FMNMX3.FTZ R7, R7, R108, R109, !PT ;  /* 0x0000006c07077276 */ /* 0x000fca000781006d */
[----:B------:R-:W1:Y:S02]  /*7f10*/  SHFL.BFLY PT, R10, R7, 0x2, 0x1f ;  /* 0x0c401f00070a7f89 */ /* 0x000e6400000e0000 */
[----:B-1----:R-:W-:-:S05]  /*7f20*/  FMNMX.FTZ R7, R7, R10, !PT ;  /* 0x0000000a07077209 */ /* 0x002fca0007810000 */
[----:B------:R-:W1:Y:S02]  /*7f30*/  SHFL.BFLY PT, R107, R7, 0x1, 0x1f ;  /* 0x0c201f00076b7f89 */ /* 0x000e6400000e0000 */
[----:B-1----:R-:W-:-:S04]  /*7f40*/  FMNMX.FTZ R107, R7, R107, !PT ;  /* 0x0000006b076b7209 */ /* 0x002fc80007810000 */
[C---:B------:R-:W-:Y:S01]  /*7f50*/  FSETP.NEU.FTZ.AND P3, PT, R107.reuse, -INF , PT ;  /* 0xff8000006b00780b */ /* 0x040fe20003f7d000 */
[----:B------:R-:W-:-:S03]  /*7f60*/  FMUL.FTZ R172, R107, UR5 ;  /* 0x000000056bac7c20 */ /* 0x000fc60008410000 */
[----:B------:R-:W-:Y:S02]  /*7f70*/  FSEL R24, R107, RZ, P3 ;  /* 0x000000ff6b187208 */ /* 0x000fe40001800000 */
[----:B------:R-:W-:-:S03]  /*7f80*/  FSEL R172, R172, RZ, P3 ;  /* 0x000000ffacac7208 */ /* 0x000fc60001800000 */
[----:B------:R-:W-:Y:S02]  /*7f90*/  FADD.FTZ R24, R164, -R24 ;  /* 0x80000018a4187221 */ /* 0x000fe40000010000 */
[--C-:B------:R-:W-:Y:S01]  /*7fa0*/  FFMA.FTZ R169, R50, UR5, -R172.reuse ;  /* 0x0000000532a97c23 */ /* 0x100fe200080108ac */
[--C-:B------:R-:W-:Y:S01]  /*7fb0*/  FFMA.FTZ R168, R187, UR5, -R172.reuse ;  /* 0x00000005bba87c23 */ /* 0x100fe200080108ac */
[--C-:B------:R-:W-:Y:S01]  /*7fc0*/  FFMA.FTZ R131, R192, UR5, -R172.reuse ;  /* 0x00000005c0837c23 */ /* 0x100fe200080108ac */
[--C-:B------:R-:W-:Y:S01]  /*7fd0*/  FFMA.FTZ R130, R193, UR5, -R172.reuse ;  /* 0x00000005c1827c23 */ /* 0x100fe200080108ac */
[----:B------:R-:W-:Y:S01]  /*7fe0*/  FMUL.FTZ R24, R24, UR5 ;  /* 0x0000000518187c20 */ /* 0x000fe20008410000 */
[--C-:B------:R-:W-:Y:S01]  /*7ff0*/  FFMA.FTZ R194, R194, UR5, -R172.reuse ;  /* 0x00000005c2c27c23 */ /* 0x100fe200080108ac */
[----:B------:R-:W-:Y:S01]  /*8000*/  MUFU.EX2 R169, R169 ;  /* 0x000000a900a97308 */ /* 0x000fe20000000800 */
[--C-:B------:R-:W-:Y:S01]  /*8010*/  FFMA.FTZ R45, R45, UR5, -R172.reuse ;  /* 0x000000052d2d7c23 */ /* 0x100fe200080108ac */
[----:B------:R-:W-:Y:S01]  /*8020*/  LDSM.16.MT88.4 R48, [R170+0x4800] ;  /* 0x00480000aa30783b */ /* 0x000fe20000004200 */
[--C-:B------:R-:W-:Y:S01]  /*8030*/  FFMA.FTZ R246, R246, UR5, -R172.reuse ;  /* 0x00000005f6f67c23 */ /* 0x100fe200080108ac */
[----:B------:R-:W-:Y:S01]  /*8040*/  MUFU.EX2 R168, R168 ;  /* 0x000000a800a87308 */ /* 0x000fe20000000800 */
[--C-:B------:R-:W-:Y:S01]  /*8050*/  FFMA.FTZ R251, R251, UR5, -R172.reuse ;  /* 0x00000005fbfb7c23 */ /* 0x100fe200080108ac */
[--C-:B------:R-:W-:Y:S01]  /*8060*/  FFMA.FTZ R53, R53, UR5, -R172.reuse ;  /* 0x0000000535357c23 */ /* 0x100fe200080108ac */
[--C-:B------:R-:W-:Y:S01]  /*8070*/  FFMA.FTZ R57, R57, UR5, -R172.reuse ;  /* 0x0000000539397c23 */ /* 0x100fe200080108ac */
[----:B------:R-:W-:Y:S01]  /*8080*/  MUFU.EX2 R131, R131 ;  /* 0x0000008300837308 */ /* 0x000fe20000000800 */
[--C-:B------:R-:W-:Y:S01]  /*8090*/  FFMA.FTZ R210, R210, UR5, -R172.reuse ;  /* 0x00000005d2d27c23 */ /* 0x100fe200080108ac */
[--C-:B------:R-:W-:Y:S01]  /*80a0*/  FFMA.FTZ R245, R245, UR5, -R172.reuse ;  /* 0x00000005f5f57c23 */ /* 0x100fe200080108ac */
[--C-:B------:R-:W-:Y:S01]  /*80b0*/  FFMA.FTZ R60, R60, UR5, -R172.reuse ;  /* 0x000000053c3c7c23 */ /* 0x100fe200080108ac */
[----:B------:R-:W1:Y:S01]  /*80c0*/  MUFU.EX2 R130, R130 ;  /* 0x0000008200827308 */ /* 0x000e620000000800 */
[--C-:B------:R-:W-:Y:S01]  /*80d0*/  FFMA.FTZ R64, R64, UR5, -R172.reuse ;  /* 0x0000000540407c23 */ /* 0x100fe200080108ac */
[--C-:B------:R-:W-:Y:S01]  /*80e0*/  FFMA.FTZ R178, R178, UR5, -R172.reuse ;  /* 0x00000005b2b27c23 */ /* 0x100fe200080108ac */
        /* <DEDUP_REMOVED lines=11> */
[----:B-1----:R-:W-:Y:S01]  /*81a0*/  F2FP.BF16.F32.PACK_AB R30, R130, R131 ;  /* 0x00000083821e723e */ /* 0x002fe200000010ff */
[----:B------:R-:W-:Y:S01]  /*81b0*/  FFMA.FTZ R109, R109, UR5, -R172 ;  /* 0x000000056d6d7c23 */ /* 0x000fe200080108ac */
[----:B------:R-:W-:Y:S04]  /*81c0*/  MUFU.EX2 R57, R57 ;  /* 0x0000003900397308 */ /* 0x000fe80000000800 */
        /* <DEDUP_REMOVED lines=8> */
[----:B------:R-:W-:Y:S01]  /*8250*/  MUFU.EX2 R109, R109 ;  /* 0x0000006d006d7308 */ /* 0x000fe20000000800 */
[----:B---3--:R-:W-:-:S04]  /*8260*/  FMNMX3.FTZ R9, R2, R20, R19, !PT ;  /* 0x0000001402097276 */ /* 0x008fc80007810013 */
[----:B----4-:R-:W-:Y:S02]  /*8270*/  FMNMX3.FTZ R9, R9, R18, R17, !PT ;  /* 0x0000001209097276 */ /* 0x010fe40007810011 */
[----:B-----5:R-:W-:-:S04]  /*8280*/  FMNMX3.FTZ R8, R0, R16, R15, !PT ;  /* 0x0000001000087276 */ /* 0x020fc8000781000f */
[----:B--2---:R-:W-:Y:S02]  /*8290*/  FMNMX3.FTZ R8, R8, R14, R13, !PT ;  /* 0x0000000e08087276 */ /* 0x004fe4000781000d */
        /* <DEDUP_REMOVED lines=39> */
[----:B------:R-:W-:Y:S01]  /*8510*/  FMNMX3.FTZ R8, R8, R99, R110, !PT ;  /* 0x0000006308087276 */ /* 0x000fe2000781006e */
[----:B------:R-:W1:Y:S01]  /*8520*/  SHFL.BFLY PT, R5, R9, 0x2, 0x1f ;  /* 0x0c401f0009057f89 */ /* 0x000e6200000e0000 */
[----:B------:R-:W-:-:S03]  /*8530*/  FMNMX3.FTZ R11, R11, R89, R93, !PT ;  /* 0x000000590b0b7276 */ /* 0x000fc6000781005d */
[----:B------:R-:W2:Y:S01]  /*8540*/  SHFL.BFLY PT, R4, R8, 0x2, 0x1f ;  /* 0x0c401f0008047f89 */ /* 0x000ea200000e0000 */
[----:B------:R-:W-:-:S04]  /*8550*/  FMNMX3.FTZ R11, R11, R120, R70, !PT ;  /* 0x000000780b0b7276 */ /* 0x000fc80007810046 */
[----:B------:R-:W-:-:S04]  /*8560*/  FMNMX3.FTZ R11, R11, R100, R74, !PT ;  /* 0x000000640b0b7276 */ /* 0x000fc8000781004a */
[----:B------:R-:W-:-:S05]  /*8570*/  FMNMX3.FTZ R11, R11, R71, R96, !PT ;  /* 0x000000470b0b7276 */ /* 0x000fca0007810060 */
[----:B------:R-:W3:Y:S01]  /*8580*/  SHFL.BFLY PT, R6, R11, 0x2, 0x1f ;  /* 0x0c401f000b067f89 */ /* 0x000ee200000e0000 */
[----:B-1----:R-:W-:Y:S02]  /*8590*/  FMNMX.FTZ R5, R9, R5, !PT ;  /* 0x0000000509057209 */ /* 0x002fe40007810000 */
[----:B--2---:R-:W-:-:S03]  /*85a0*/  FMNMX.FTZ R4, R8, R4, !PT ;  /* 0x0000000408047209 */ /* 0x004fc60007810000 */
[----:B------:R-:W1:Y:S04]  /*85b0*/  SHFL.BFLY PT, R105, R5, 0x1, 0x1f ;  /* 0x0c201f0005697f89 */ /* 0x000e6800000e0000 */
[----:B------:R-:W2:Y:S01]  /*85c0*/  SHFL.BFLY PT, R104, R4, 0x1, 0x1f ;  /* 0x0c201f0004687f89 */ /* 0x000ea200000e0000 */
[----:B---3--:R-:W-:-:S05]  /*85d0*/  FMNMX.FTZ R6, R11, R6, !PT ;  /* 0x000000060b067209 */ /* 0x008fca0007810000 */
[----:B------:R-:W3:Y:S01]  /*85e0*/  SHFL.BFLY PT, R106, R6, 0x1, 0x1f ;  /* 0x0c201f00066a7f89 */ /* 0x000ee200000e0000 */
[----:B-1----:R-:W-:Y:S02]  /*85f0*/  FMNMX.FTZ R105, R5, R105, !PT ;  /* 0x0000006905697209 */ /* 0x002fe40007810000 */
[----:B--2---:R-:W-:-:S03]  /*8600*/  FMNMX.FTZ R104, R4, R104, !PT ;  /* 0x0000006804687209 */ /* 0x004fc60007810000 */
[C---:B------:R-:W-:Y:S01]  /*8610*/  FMUL.FTZ R127, R105.reuse, UR5 ;  /* 0x00000005697f7c20 */ /* 0x040fe20008410000 */
[C---:B------:R-:W-:Y:S02]  /*8620*/  FSETP.NEU.FTZ.AND P1, PT, R105.reuse, -INF , PT ;  /* 0xff8000006900780b */ /* 0x040fe40003f3d000 */
[C---:B------:R-:W-:Y:S01]  /*8630*/  FSETP.NEU.FTZ.AND P0, PT, R104.reuse, -INF , PT ;  /* 0xff8000006800780b */ /* 0x040fe20003f1d000 */
[C---:B------:R-:W-:Y:S01]  /*8640*/  FMUL.FTZ R122, R104.reuse, UR5 ;  /* 0x00000005687a7c20 */ /* 0x040fe20008410000 */
[----:B------:R-:W-:Y:S02]  /*8650*/  FSEL R9, R105, RZ, P1 ;  /* 0x000000ff69097208 */ /* 0x000fe40000800000 */
[----:B------:R-:W-:Y:S02]  /*8660*/  FSEL R8, R104, RZ, P0 ;  /* 0x000000ff68087208 */ /* 0x000fe40000000000 */
[----:B------:R-:W-:Y:S01]  /*8670*/  FSEL R122, R122, RZ, P0 ;  /* 0x000000ff7a7a7208 */ /* 0x000fe20000000000 */
[----:B------:R-:W-:Y:S01]  /*8680*/  FADD.FTZ R9, R2, -R9 ;  /* 0x8000000902097221 */ /* 0x000fe20000010000 */
[----:B------:R-:W-:Y:S01]  /*8690*/  FSEL R127, R127, RZ, P1 ;  /* 0x000000ff7f7f7208 */ /* 0x000fe20000800000 */
[----:B------:R-:W-:Y:S01]  /*86a0*/  FADD.FTZ R8, R0, -R8 ;  /* 0x8000000800087221 */ /* 0x000fe20000010000 */
[----:B---3--:R-:W-:Y:S01]  /*86b0*/  FMNMX.FTZ R106, R6, R106, !PT ;  /* 0x0000006a066a7209 */ /* 0x008fe20007810000 */
[----:B------:R-:W-:Y:S01]  /*86c0*/  FMUL.FTZ R9, R9, UR5 ;  /* 0x0000000509097c20 */ /* 0x000fe20008410000 */
[--C-:B------:R-:W-:Y:S01]  /*86d0*/  FFMA.FTZ R10, R14, UR5, -R122.reuse ;  /* 0x000000050e0a7c23 */ /* 0x100fe2000801087a */
[----:B------:R-:W-:Y:S01]  /*86e0*/  FFMA.FTZ R11, R13, UR5, -R122 ;  /* 0x000000050d0b7c23 */ /* 0x000fe2000801087a */
[----:B------:R-:W1:Y:S01]  /*86f0*/  LDSM.16.MT88.4 R4, [R212+0x4000] ;  /* 0x00400000d404783b */ /* 0x000e620000004200 */
[C---:B------:R-:W-:Y:S01]  /*8700*/  FSETP.NEU.FTZ.AND P2, PT, R106.reuse, -INF , PT ;  /* 0xff8000006a00780b */ /* 0x040fe20003f5d000 */
[----:B------:R-:W2:Y:S01]  /*8710*/  MUFU.EX2 R177, R9 ;  /* 0x0000000900b17308 */ /* 0x000ea20000000800 */
[----:B------:R-:W-:Y:S01]  /*8720*/  FMUL.FTZ R129, R106, UR5 ;  /* 0x000000056a817c20 */ /* 0x000fe20008410000 */
[----:B------:R-:W-:Y:S01]  /*8730*/  FMUL.FTZ R175, R8, UR5 ;  /* 0x0000000508af7c20 */ /* 0x000fe20008410000 */
[----:B------:R-:W-:Y:S01]  /*8740*/  FSEL R28, R106, RZ, P2 ;  /* 0x000000ff6a1c7208 */ /* 0x000fe20001000000 */
[----:B------:R-:W-:Y:S01]  /*8750*/  MUFU.EX2 R2, R10 ;  /* 0x0000000a00027308 */ /* 0x000fe20000000800 */
[--C-:B------:R-:W-:Y:S01]  /*8760*/  FFMA.FTZ R126, R20, UR5, -R127.reuse ;  /* 0x00000005147e7c23 */ /* 0x100fe2000801087f */
[----:B------:R-:W-:Y:S01]  /*8770*/  FSEL R129, R129, RZ, P2 ;  /* 0x000000ff81817208 */ /* 0x000fe20001000000 */
[--C-:B------:R-:W-:Y:S01]  /*8780*/  FFMA.FTZ R125, R19, UR5, -R127.reuse ;  /* 0x00000005137d7c23 */ /* 0x100fe2000801087f */
[----:B------:R3:W4:Y:S01]  /*8790*/  MUFU.EX2 R0, R11 ;  /* 0x0000000b00007308 */ /* 0x0007220000000800 */
[----:B------:R-:W-:Y:S01]  /*87a0*/  FADD.FTZ R28, R3, -R28 ;  /* 0x8000001c031c7221 */ /* 0x000fe20000010000 */
[----:B------:R-:W-:Y:S01]  /*87b0*/  FFMA.FTZ R124, R18, UR5, -R127 ;  /* 0x00000005127c7c23 */ /* 0x000fe2000801087f */
[----:B------:R-:W-:Y:S01]  /*87c0*/  FFMA.FTZ R128, R21, UR5, -R129 ;  /* 0x0000000515807c23 */ /* 0x000fe20008010881 */
[----:B------:R-:W-:Y:S01]  /*87d0*/  FFMA.FTZ R123, R17, UR5, -R127 ;  /* 0x00000005117b7c23 */ /* 0x000fe2000801087f */
[--C-:B------:R-:W-:Y:S01]  /*87e0*/  FFMA.FTZ R121, R16, UR5, -R122.reuse ;  /* 0x0000000510797c23 */ /* 0x100fe2000801087a */
[--C-:B------:R-:W-:Y:S01]  /*87f0*/  FFMA.FTZ R111, R15, UR5, -R122.reuse ;  /* 0x000000050f6f7c23 */ /* 0x100fe2000801087a */
[--C-:B------:R-:W-:Y:S01]  /*8800*/  FFMA.FTZ R174, R12, UR5, -R129.reuse ;  /* 0x000000050cae7c23 */ /* 0x100fe20008010881 */
[--C-:B------:R-:W-:Y:S01]  /*8810*/  FFMA.FTZ R186, R186, UR5, -R129.reuse ;  /* 0x00000005baba7c23 */ /* 0x100fe20008010881 */
[----:B------:R-:W-:Y:S01]  /*8820*/  FFMA.FTZ R195, R195, UR5, -R129 ;  /* 0x00000005c3c37c23 */ /* 0x000fe20008010881 */
[----:B------:R-:W-:Y:S01]  /*8830*/  FMUL.FTZ R28, R28, UR5 ;  /* 0x000000051c1c7c20 */ /* 0x000fe20008410000 */
[-C--:B--2---:R-:W-:Y:S01]  /*8840*/  FMUL.FTZ R20, R152, R177.reuse ;  /* 0x000000b198147220 */ /* 0x084fe20000410000 */
[----:B------:R-:W-:Y:S01]  /*8850*/  MUFU.EX2 R128, R128 ;  /* 0x0000008000807308 */ /* 0x000fe20000000800 */
[--C-:B------:R-:W-:Y:S01]  /*8860*/  FFMA.FTZ R192, R41, UR5, -R122.reuse ;  /* 0x0000000529c07c23 */ /* 0x100fe2000801087a */
[----:B---3--:R-:W2:Y:S01]  /*8870*/  LDSM.16.MT88.4 R8, [R170+0x4000] ;  /* 0x00400000aa08783b */ /* 0x008ea20000004200 */
[--C-:B------:R-:W-:Y:S01]  /*8880*/  FFMA.FTZ R193, R40, UR5, -R122.reuse ;  /* 0x0000000528c17c23 */ /* 0x100fe2000801087a */
[----:B------:R3:W5:Y:S01]  /*8890*/  MUFU.EX2 R152, R24 ;  /* 0x0000001800987308 */ /* 0x0007620000000800 */
[----:B----4-:R-:W-:Y:S01]  /*88a0*/  F2FP.BF16.F32.PACK_AB R15, R0, R2 ;  /* 0x00000002000f723e */ /* 0x010fe200000010ff */
[----:B------:R-:W-:Y:S01]  /*88b0*/  LDSM.16.MT88.4 R40, [R170+0x4400] ;  /* 0x00440000aa28783b */ /* 0x000fe20000004200 */
[-C--:B------:R-:W-:Y:S01]  /*88c0*/  FMUL.FTZ R16, R156, R177.reuse ;  /* 0x000000b19c107220 */ /* 0x080fe20000410000 */
[----:B------:R-:W-:Y:S01]  /*88d0*/  MUFU.EX2 R126, R126 ;  /* 0x0000007e007e7308 */ /* 0x000fe20000000800 */
[-C--:B------:R-:W-:Y:S01]  /*88e0*/  FMUL.FTZ R17, R157, R177.reuse ;  /* 0x000000b19d117220 */ /* 0x080fe20000410000 */
[-C--:B------:R-:W-:Y:S01]  /*88f0*/  FMUL.FTZ R21, R153, R177.reuse ;  /* 0x000000b199157220 */ /* 0x080fe20000410000 */
[-C--:B------:R-:W-:Y:S01]  /*8900*/  FMUL.FTZ R25, R133, R177.reuse ;  /* 0x000000b185197220 */ /* 0x080fe20000410000 */
[----:B------:R-:W4:Y:S01]  /*8910*/  MUFU.EX2 R125, R125 ;  /* 0x0000007d007d7308 */ /* 0x000f220000000800 */
[--C-:B------:R-:W-:Y:S01]  /*8920*/  FFMA.FTZ R187, R191, UR5, -R127.reuse ;  /* 0x00000005bfbb7c23 */ /* 0x100fe2000801087f */
[-C--:B------:R-:W-:Y:S01]  /*8930*/  FMUL.FTZ R140, R140, R177.reuse ;  /* 0x000000b18c8c7220 */ /* 0x080fe20000410000 */
[-C--:B------:R-:W-:Y:S01]  /*8940*/  FMUL.FTZ R141, R141, R177.reuse ;  /* 0x000000b18d8d7220 */ /* 0x080fe20000410000 */
[----:B------:R-:W-:Y:S01]  /*8950*/  MUFU.EX2 R124, R124 ;  /* 0x0000007c007c7308 */ /* 0x000fe20000000800 */
[----:B------:R-:W-:Y:S01]  /*8960*/  FFMA.FTZ R188, R188, UR5, -R127 ;  /* 0x00000005bcbc7c23 */ /* 0x000fe2000801087f */
[----:B---3--:R-:W-:Y:S01]  /*8970*/  FMUL.FTZ R24, R132, R177 ;  /* 0x000000b184187220 */ /* 0x008fe20000410000 */
[-C--:B-----5:R-:W-:Y:S01]  /*8980*/  FMUL.FTZ R32, R160, R152.reuse ;  /* 0x00000098a0207220 */ /* 0x0a0fe20000410000 */
[----:B------:R-:W3:Y:S01]  /*8990*/  MUFU.EX2 R123, R123 ;  /* 0x0000007b007b7308 */ /* 0x000ee20000000800 */
[-C--:B------:R-:W-:Y:S01]  /*89a0*/  FMUL.FTZ R33, R161, R152.reuse ;  /* 0x00000098a1217220 */ /* 0x080fe20000410000 */
[--C-:B------:R-:W-:Y:S01]  /*89b0*/  FFMA.FTZ R191, R250, UR5, -R122.reuse ;  /* 0x00000005fabf7c23 */ /* 0x100fe2000801087a */
[--C-:B------:R-:W-:Y:S01]  /*89c0*/  FFMA.FTZ R190, R190, UR5, -R122.reuse ;  /* 0x00000005bebe7c23 */ /* 0x100fe2000801087a */
[----:B------:R-:W-:Y:S01]  /*89d0*/  MUFU.EX2 R121, R121 ;  /* 0x0000007900797308 */ /* 0x000fe20000000800 */
[----:B------:R-:W-:Y:S01]  /*89e0*/  FMUL.FTZ R144, R144, R152 ;  /* 0x0000009890907220 */ /* 0x000fe20000410000 */
[----:B----4-:R-:W-:Y:S01]  /*89f0*/  F2FP.BF16.F32.PACK_AB R12, R125, R126 ;  /* 0x0000007e7d0c723e */ /* 0x010fe200000010ff */
[-C--:B------:R-:W-:Y:S01]  /*8a00*/  FMUL.FTZ R145, R145, R152.reuse ;  /* 0x0000009891917220 */ /* 0x080fe20000410000 */
[----:B------:R-:W4:Y:S01]  /*8a10*/  MUFU.EX2 R111, R111 ;  /* 0x0000006f006f7308 */ /* 0x000f220000000800 */
[--C-:B------:R-:W-:Y:S01]  /*8a20*/  FFMA.FTZ R204, R204, UR5, -R129.reuse ;  /* 0x00000005cccc7c23 */ /* 0x100fe20008010881 */
[--C-:B------:R-:W-:Y:S01]  /*8a30*/  FFMA.FTZ R198, R252, UR5, -R129.reuse ;  /* 0x00000005fcc67c23 */ /* 0x100fe20008010881 */
[----:B------:R-:W-:Y:S01]  /*8a40*/  FFMA.FTZ R199, R44, UR5, -R129 ;  /* 0x000000052cc77c23 */ /* 0x000fe20008010881 */
[----:B------:R-:W5:Y:S01]  /*8a50*/  MUFU.EX2 R175, R175 ;  /* 0x000000af00af7308 */ /* 0x000f620000000800 */
[----:B------:R-:W-:Y:S01]  /*8a60*/  FMUL.FTZ R148, R148, R152 ;  /* 0x0000009894947220 */ /* 0x000fe20000410000 */
[----:B---3--:R-:W-:Y:S01]  /*8a70*/  F2FP.BF16.F32.PACK_AB R14, R123, R124 ;  /* 0x0000007c7b0e723e */ /* 0x008fe200000010ff */
[-C--:B------:R-:W-:Y:S01]  /*8a80*/  FMUL.FTZ R149, R149, R152.reuse ;  /* 0x0000009895957220 */ /* 0x080fe20000410000 */
[----:B------:R-:W3:Y:S01]  /*8a90*/  MUFU.EX2 R174, R174 ;  /* 0x000000ae00ae7308 */ /* 0x000ee20000000800 */
[-C--:B------:R-:W-:Y:S01]  /*8aa0*/  FMUL.FTZ R136, R136, R152.reuse ;  /* 0x0000009888887220 */ /* 0x080fe20000410000 */
[----:B------:R-:W-:Y:S01]  /*8ab0*/  FMUL.FTZ R137, R137, R152 ;  /* 0x0000009889897220 */ /* 0x000fe20000410000 */
[----:B------:R-:W-:Y:S01]  /*8ac0*/  FFMA.FTZ R237, R237, UR5, -R122 ;  /* 0x00000005eded7c23 */ /* 0x000fe2000801087a */
[----:B------:R1:W-:Y:S01]  /*8ad0*/  MUFU.EX2 R164, R186 ;  /* 0x000000ba00a47308 */ /* 0x0003e20000000800 */
[--C-:B------:R-:W-:Y:S01]  /*8ae0*/  FFMA.FTZ R196, R211, UR5, -R127.reuse ;  /* 0x00000005d3c47c23 */ /* 0x100fe2000801087f */
[----:B----4-:R-:W-:Y:S01]  /*8af0*/  F2FP.BF16.F32.PACK_AB R13, R111, R121 ;  /* 0x000000796f0d723e */ /* 0x010fe200000010ff */
[--C-:B------:R-:W-:Y:S01]  /*8b00*/  FFMA.FTZ R197, R209, UR5, -R127.reuse ;  /* 0x00000005d1c57c23 */ /* 0x100fe2000801087f */
[----:B------:R-:W4:Y:S01]  /*8b10*/  MUFU.EX2 R3, R195 ;  /* 0x000000c300037308 */ /* 0x000f220000000800 */
[--C-:B------:R-:W-:Y:S01]  /*8b20*/  FFMA.FTZ R211, R247, UR5, -R127.reuse ;  /* 0x00000005f7d37c23 */ /* 0x100fe2000801087f */
[-C--:B-----5:R-:W-:Y:S01]  /*8b30*/  FMUL.FTZ R18, R158, R175.reuse ;  /* 0x000000af9e127220 */ /* 0x0a0fe20000410000 */
[-C--:B------:R-:W-:Y:S01]  /*8b40*/  FMUL.FTZ R19, R159, R175.reuse ;  /* 0x000000af9f137220 */ /* 0x080fe20000410000 */
[----:B------:R5:W2:Y:S01]  /*8b50*/  MUFU.EX2 R132, R28 ;  /* 0x0000001c00847308 */ /* 0x000aa20000000800 */
[-C--:B------:R-:W-:Y:S01]  /*8b60*/  FMUL.FTZ R22, R154, R175.reuse ;  /* 0x000000af9a167220 */ /* 0x080fe20000410000 */
[----:B---3--:R-:W-:Y:S01]  /*8b70*/  F2FP.BF16.F32.PACK_AB R29, R174, R128 ;  /* 0x00000080ae1d723e */ /* 0x008fe200000010ff */
[-C--:B------:R-:W-:Y:S01]  /*8b80*/  FMUL.FTZ R23, R155, R175.reuse ;  /* 0x000000af9b177220 */ /* 0x080fe20000410000 */
[-C--:B------:R-:W-:Y:S01]  /*8b90*/  FMUL.FTZ R26, R134, R175.reuse ;  /* 0x000000af861a7220 */ /* 0x080fe20000410000 */
[-C--:B------:R-:W-:Y:S01]  /*8ba0*/  FMUL.FTZ R27, R135, R175.reuse ;  /* 0x000000af871b7220 */ /* 0x080fe20000410000 */
[----:B-1----:R-:W-:Y:S01]  /*8bb0*/  FFMA.FTZ R186, R36, UR5, -R127 ;  /* 0x0000000524ba7c23 */ /* 0x002fe2000801087f */
[-C--:B------:R-:W-:Y:S01]  /*8bc0*/  FMUL.FTZ R142, R142, R175.reuse ;  /* 0x000000af8e8e7220 */ /* 0x080fe20000410000 */
[----:B------:R-:W1:Y:S01]  /*8bd0*/  LDSM.16.MT88.4 R36, [R212+0x4400] ;  /* 0x00440000d424783b */ /* 0x000e620000004200 */
[----:B------:R-:W-:Y:S01]  /*8be0*/  FMUL.FTZ R143, R143, R175 ;  /* 0x000000af8f8f7220 */ /* 0x000fe20000410000 */
[----:B----4-:R-:W-:Y:S01]  /*8bf0*/  F2FP.BF16.F32.PACK_AB R31, R3, R164 ;  /* 0x000000a4031f723e */ /* 0x010fe200000010ff */
[C---:B------:R-:W-:Y:S01]  /*8c00*/  HMMA.16816.F32.BF16 R16, R12.reuse, R4, R16 ;  /* 0x000000040c10723c */ /* 0x040fe20000041810 */
[----:B------:R-:W-:Y:S01]  /*8c10*/  MUFU.EX2 R186, R186 ;  /* 0x000000ba00ba7308 */ /* 0x000fe20000000800 */
[--C-:B------:R-:W-:Y:S01]  /*8c20*/  FFMA.FTZ R195, R181, UR5, -R172.reuse ;  /* 0x00000005b5c37c23 */ /* 0x100fe200080108ac */
[----:B-----5:R-:W-:Y:S01]  /*8c30*/  F2FP.BF16.F32.PACK_AB R28, R168, R169 ;  /* 0x000000a9a81c723e */ /* 0x020fe200000010ff */
[-C--:B--2---:R-:W-:Y:S01]  /*8c40*/  FMUL.FTZ R34, R162, R132.reuse ;  /* 0x00000084a2227220 */ /* 0x084fe20000410000 */
[-C--:B------:R-:W-:Y:S01]  /*8c50*/  FMUL.FTZ R35, R163, R132.reuse ;  /* 0x00000084a3237220 */ /* 0x080fe20000410000 */
[----:B------:R-:W-:Y:S01]  /*8c60*/  MUFU.EX2 R187, R187 ;  /* 0x000000bb00bb7308 */ /* 0x000fe20000000800 */
[----:B------:R-:W-:Y:S01]  /*8c70*/  FFMA.FTZ R181, R205, UR5, -R172 ;  /* 0x00000005cdb57c23 */ /* 0x000fe200080108ac */
[----:B------:R-:W-:Y:S01]  /*8c80*/  HMMA.16816.F32.BF16 R20, R12, R6, R20 ;  /* 0x000000060c14723c */ /* 0x000fe20000041814 */
[-C--:B------:R-:W-:Y:S01]  /*8c90*/  FMUL.FTZ R146, R146, R132.reuse ;  /* 0x0000008492927220 */ /* 0x080fe20000410000 */
[----:B------:R-:W-:Y:S01]  /*8ca0*/  MUFU.EX2 R191, R191 ;  /* 0x000000bf00bf7308 */ /* 0x000fe20000000800 */
[-C--:B------:R-:W-:Y:S01]  /*8cb0*/  FMUL.FTZ R147, R147, R132.reuse ;  /* 0x0000008493937220 */ /* 0x080fe20000410000 */
[----:B------:R-:W-:Y:S01]  /*8cc0*/  FFMA.FTZ R205, R66, UR5, -R129 ;  /* 0x0000000542cd7c23 */ /* 0x000fe20008010881 */
[-C--:B------:R-:W-:Y:S01]  /*8cd0*/  FMUL.FTZ R150, R150, R132.reuse ;  /* 0x0000008496967220 */ /* 0x080fe20000410000 */
[----:B------:R-:W-:Y:S01]  /*8ce0*/  MUFU.EX2 R192, R192 ;  /* 0x000000c000c07308 */ /* 0x000fe20000000800 */
[-C--:B------:R-:W-:Y:S01]  /*8cf0*/  FMUL.FTZ R151, R151, R132.reuse ;  /* 0x0000008497977220 */ /* 0x080fe20000410000 */
[----:B------:R-:W-:Y:S01]  /*8d00*/  HMMA.16816.F32.BF16 R32, R28, R4, R32 ;  /* 0x000000041c20723c */ /* 0x000fe20000041820 */
[--C-:B------:R-:W-:Y:S01]  /*8d10*/  FFMA.FTZ R4, R189, UR5, -R127.reuse ;  /* 0x00000005bd047c23 */ /* 0x100fe2000801087f */
[----:B------:R-:W-:Y:S01]  /*8d20*/  MUFU.EX2 R190, R190 ;  /* 0x000000be00be7308 */ /* 0x000fe20000000800 */
[-C--:B------:R-:W-:Y:S01]  /*8d30*/  FMUL.FTZ R138, R138, R132.reuse ;  /* 0x000000848a8a7220 */ /* 0x080fe20000410000 */
[-C--:B------:R-:W-:Y:S01]  /*8d40*/  FMUL.FTZ R139, R139, R132.reuse ;  /* 0x000000848b8b7220 */ /* 0x080fe20000410000 */
[----:B------:R-:W-:Y:S01]  /*8d50*/  FFMA.FTZ R209, R248, UR5, -R127 ;  /* 0x00000005f8d17c23 */ /* 0x000fe2000801087f */
[----:B------:R-:W2:Y:S01]  /*8d60*/  MUFU.EX2 R189, R188 ;  /* 0x000000bc00bd7308 */ /* 0x000ea20000000800 */
[--C-:B------:R-:W-:Y:S01]  /*8d70*/  FFMA.FTZ R208, R208, UR5, -R122.reuse ;  /* 0x00000005d0d07c23 */ /* 0x100fe2000801087a */
[C---:B------:R-:W-:Y:S01]  /*8d80*/  HMMA.16816.F32.BF16 R24, R12.reuse, R8, R24 ;  /* 0x000000080c18723c */ /* 0x040fe20000041818 */
[--C-:B------:R-:W-:Y:S01]  /*8d90*/  FFMA.FTZ R247, R243, UR5, -R129.reuse ;  /* 0x00000005f3f77c23 */ /* 0x100fe20008010881 */
[----:B------:R3:W-:Y:S01]  /*8da0*/  MUFU.EX2 R188, R4 ;  /* 0x0000000400bc7308 */ /* 0x0007e20000000800 */
[----:B------:R-:W-:Y:S01]  /*8db0*/  FFMA.FTZ R249, R249, UR5, -R129 ;  /* 0x00000005f9f97c23 */ /* 0x000fe20008010881 */
[----:B------:R-:W-:Y:S01]  /*8dc0*/  FFMA.FTZ R248, R182, UR5, -R122 ;  /* 0x00000005b6f87c23 */ /* 0x000fe2000801087a */
[----:B------:R-:W-:Y:S01]  /*8dd0*/  FFMA.FTZ R133, R79, UR5, -R127 ;  /* 0x000000054f857c23 */ /* 0x000fe2000801087f */
[----:B------:R-:W-:Y:S01]  /*8de0*/  MUFU.EX2 R193, R193 ;  /* 0x000000c100c17308 */ /* 0x000fe20000000800 */
[----:B------:R-:W-:Y:S01]  /*8df0*/  FFMA.FTZ R128, R240, R132, R128 ;  /* 0x00000084f0807223 */ /* 0x000fe20000010080 */
[----:B------:R-:W-:Y:S01]  /*8e00*/  HMMA.16816.F32.BF16 R12, R12, R10, R140 ;  /* 0x0000000a0c0c723c */ /* 0x000fe2000004188c */
[----:B------:R-:W-:Y:S01]  /*8e10*/  FFMA.FTZ R121, R238, R175, R121 ;  /* 0x000000afee797223 */ /* 0x000fe20000010079 */
[----:B------:R-:W-:Y:S01]  /*8e20*/  MUFU.EX2 R195, R195 ;  /* 0x000000c300c37308 */ /* 0x000fe20000000800 */
[----:B------:R-:W-:Y:S01]  /*8e30*/  FFMA.FTZ R169, R241, R152, R169 ;  /* 0x00000098f1a97223 */ /* 0x000fe200000100a9 */
[----:B------:R-:W-:Y:S01]  /*8e40*/  FFMA.FTZ R126, R239, R177, R126 ;  /* 0x000000b1ef7e7223 */ /* 0x000fe2000001007e */
[----:B------:R-:W-:Y:S01]  /*8e50*/  FFMA.FTZ R183, R183, UR5, -R129 ;  /* 0x00000005b7b77c23 */ /* 0x000fe20008010881 */
[----:B------:R-:W4:Y:S01]  /*8e60*/  MUFU.EX2 R181, R181 ;  /* 0x000000b500b57308 */ /* 0x000f220000000800 */
[----:B------:R-:W-:Y:S01]  /*8e70*/  FADD.FTZ R128, R174, R128 ;  /* 0x00000080ae807221 */ /* 0x000fe20000010000 */
[C---:B------:R-:W-:Y:S01]  /*8e80*/  HMMA.16816.F32.BF16 R144, R28.reuse, R8, R144 ;  /* 0x000000081c90723c */ /* 0x040fe20000041890 */
[----:B--2---:R-:W-:Y:S01]  /*8e90*/  F2FP.BF16.F32.PACK_AB R8, R189, R186 ;  /* 0x000000babd08723e */ /* 0x004fe200000010ff */
[----:B------:R-:W2:Y:S01]  /*8ea0*/  MUFU.EX2 R66, R45 ;  /* 0x0000002d00427308 */ /* 0x000ea20000000800 */
[----:B------:R-:W-:Y:S01]  /*8eb0*/  F2FP.BF16.F32.PACK_AB R9, R192, R191 ;  /* 0x000000bfc009723e */ /* 0x000fe200000010ff */
[----:B------:R-:W-:Y:S01]  /*8ec0*/  FADD.FTZ R121, R111, R121 ;  /* 0x000000796f797221 */ /* 0x000fe20000010000 */
[----:B------:R-:W-:Y:S01]  /*8ed0*/  FADD.FTZ R169, R168, R169 ;  /* 0x000000a9a8a97221 */ /* 0x000fe20000010000 */
[----:B------:R-:W-:Y:S01]  /*8ee0*/  MUFU.EX2 R205, R205 ;  /* 0x000000cd00cd7308 */ /* 0x000fe20000000800 */
[----:B------:R-:W-:Y:S01]  /*8ef0*/  FADD.FTZ R126, R125, R126 ;  /* 0x0000007e7d7e7221 */ /* 0x000fe20000010000 */
[C---:B---3--:R-:W-:Y:S01]  /*8f00*/  HMMA.16816.F32.BF16 R4, R28.reuse, R6, R148 ;  /* 0x000000061c04723c */ /* 0x048fe20000041894 */
[----:B------:R-:W-:Y:S01]  /*8f10*/  FADD.FTZ R164, R164, R128 ;  /* 0x00000080a4a47221 */ /* 0x000fe20000010000 */
[----:B------:R-:W3:Y:S01]  /*8f20*/  MUFU.EX2 R204, R204 ;  /* 0x000000cc00cc7308 */ /* 0x000ee20000000800 */
[----:B------:R-:W-:Y:S01]  /*8f30*/  FADD.FTZ R2, R2, R121 ;  /* 0x0000007902027221 */ /* 0x000fe20000010000 */
[----:B----4-:R-:W-:Y:S01]  /*8f40*/  F2FP.BF16.F32.PACK_AB R44, R181, R195 ;  /* 0x000000c3b52c723e */ /* 0x010fe200000010ff */
[----:B------:R-:W-:Y:S01]  /*8f50*/  FADD.FTZ R131, R131, R169 ;  /* 0x000000a983837221 */ /* 0x000fe20000010000 */
[----:B------:R-:W-:Y:S01]  /*8f60*/  MUFU.EX2 R198, R198 ;  /* 0x000000c600c67308 */ /* 0x000fe20000000800 */
[----:B------:R-:W-:Y:S01]  /*8f70*/  FADD.FTZ R124, R124, R126 ;  /* 0x0000007e7c7c7221 */ /* 0x000fe20000010000 */
[----:B------:R-:W-:Y:S01]  /*8f80*/  HMMA.16816.F32.BF16 R28, R28, R10, R136 ;  /* 0x0000000a1c1c723c */ /* 0x000fe20000041888 */
[----:B------:R-:W-:Y:S01]  /*8f90*/  F2FP.BF16.F32.PACK_AB R10, R187, R188 ;  /* 0x000000bcbb0a723e */ /* 0x000fe200000010ff */
[----:B------:R-:W4:Y:S01]  /*8fa0*/  MUFU.EX2 R199, R199 ;  /* 0x000000c700c77308 */ /* 0x000f220000000800 */
[----:B------:R-:W-:Y:S01]  /*8fb0*/  F2FP.BF16.F32.PACK_AB R11, R193, R190 ;  /* 0x000000bec10b723e */ /* 0x000fe200000010ff */
[----:B------:R-:W-:Y:S01]  /*8fc0*/  FADD.FTZ R164, R3, R164 ;  /* 0x000000a403a47221 */ /* 0x000fe20000010000 */
[----:B--2---:R-:W-:Y:S01]  /*8fd0*/  F2FP.BF16.F32.PACK_AB R46, R66, R194 ;  /* 0x000000c2422e723e */ /* 0x004fe200000010ff */
[----:B------:R-:W-:Y:S01]  /*8fe0*/  MUFU.EX2 R197, R197 ;  /* 0x000000c500c57308 */ /* 0x000fe20000000800 */
[----:B------:R-:W-:Y:S01]  /*8ff0*/  FADD.FTZ R2, R0, R2 ;  /* 0x0000000200027221 */ /* 0x000fe20000010000 */
[----:B---3--:R-:W-:Y:S01]  /*9000*/  F2FP.BF16.F32.PACK_AB R45, R204, R205 ;  /* 0x000000cdcc2d723e */ /* 0x008fe200000010ff */
[----:B------:R-:W-:Y:S01]  /*9010*/  FADD.FTZ R131, R130, R131 ;  /* 0x0000008382837221 */ /* 0x000fe20000010000 */
[C---:B-1----:R-:W-:Y:S01]  /*9020*/  HMMA.16816.F32.BF16 R16, R8.reuse, R36, R16 ;  /* 0x000000240810723c */ /* 0x042fe20000041810 */
[----:B------:R-:W-:Y:S01]  /*9030*/  MUFU.EX2 R196, R196 ;  /* 0x000000c400c47308 */ /* 0x000fe20000000800 */
[----:B------:R-:W-:Y:S01]  /*9040*/  FADD.FTZ R124, R123, R124 ;  /* 0x0000007c7b7c7221 */ /* 0x000fe20000010000 */
[----:B------:R-:W-:Y:S01]  /*9050*/  FADD.FTZ R164, R205, R164 ;  /* 0x000000a4cda47221 */ /* 0x000fe20000010000 */
[----:B------:R-:W-:Y:S01]  /*9060*/  FADD.FTZ R2, R191, R2 ;  /* 0x00000002bf027221 */ /* 0x000fe20000010000 */
[----:B------:R-:W-:Y:S01]  /*9070*/  MUFU.EX2 R209, R209 ;  /* 0x000000d100d17308 */ /* 0x000fe20000000800 */
[----:B----4-:R-:W-:Y:S01]  /*9080*/  F2FP.BF16.F32.PACK_AB R47, R199, R198 ;  /* 0x000000c6c72f723e */ /* 0x010fe200000010ff */
[----:B------:R-:W-:Y:S01]  /*9090*/  FADD.FTZ R131, R195, R131 ;  /* 0x00000083c3837221 */ /* 0x000fe20000010000 */
[C---:B------:R-:W-:Y:S01]  /*90a0*/  HMMA.16816.F32.BF16 R20, R8.reuse, R38, R20 ;  /* 0x000000260814723c */ /* 0x040fe20000041814 */
[----:B------:R-:W-:Y:S01]  /*90b0*/  MUFU.EX2 R211, R211 ;  /* 0x000000d300d37308 */ /* 0x000fe20000000800 */
[----:B------:R-:W-:Y:S01]  /*90c0*/  FADD.FTZ R124, R186, R124 ;  /* 0x0000007cba7c7221 */ /* 0x000fe20000010000 */
[----:B------:R-:W-:Y:S01]  /*90d0*/  FADD.FTZ R164, R204, R164 ;  /* 0x000000a4cca47221 */ /* 0x000fe20000010000 */
[----:B------:R-:W-:Y:S01]  /*90e0*/  FADD.FTZ R2, R192, R2 ;  /* 0x00000002c0027221 */ /* 0x000fe20000010000 */
[----:B------:R-:W1:Y:S01]  /*90f0*/  MUFU.EX2 R208, R208 ;  /* 0x000000d000d07308 */ /* 0x000e620000000800 */
[----:B------:R-:W-:Y:S01]  /*9100*/  FADD.FTZ R131, R181, R131 ;  /* 0x00000083b5837221 */ /* 0x000fe20000010000 */
[----:B------:R-:W-:Y:S01]  /*9110*/  FADD.FTZ R124, R189, R124 ;  /* 0x0000007cbd7c7221 */ /* 0x000fe20000010000 */
[C---:B------:R-:W-:Y:S01]  /*9120*/  HMMA.16816.F32.BF16 R24, R8.reuse, R40, R24 ;  /* 0x000000280818723c */ /* 0x040fe20000041818 */
[----:B------:R-:W-:Y:S01]  /*9130*/  MUFU.EX2 R247, R247 ;  /* 0x000000f700f77308 */ /* 0x000fe20000000800 */
[----:B------:R-:W-:Y:S01]  /*9140*/  FADD.FTZ R164, R198, R164 ;  /* 0x000000a4c6a47221 */ /* 0x000fe20000010000 */
[----:B------:R-:W-:Y:S01]  /*9150*/  FADD.FTZ R2, R190, R2 ;  /* 0x00000002be027221 */ /* 0x000fe20000010000 */
[----:B------:R-:W-:Y:S01]  /*9160*/  FADD.FTZ R131, R194, R131 ;  /* 0x00000083c2837221 */ /* 0x000fe20000010000 */
[----:B------:R-:W-:Y:S01]  /*9170*/  MUFU.EX2 R248, R248 ;  /* 0x000000f800f87308 */ /* 0x000fe20000000800 */
[----:B------:R-:W-:Y:S01]  /*9180*/  FADD.FTZ R124, R188, R124 ;  /* 0x0000007cbc7c7221 */ /* 0x000fe20000010000 */
[----:B------:R-:W-:Y:S01]  /*9190*/  FADD.FTZ R164, R199, R164 ;  /* 0x000000a4c7a47221 */ /* 0x000fe20000010000 */
[----:B------:R-:W-:Y:S01]  /*91a0*/  HMMA.16816.F32.BF16 R12, R8, R42, R12 ;  /* 0x0000002a080c723c */ /* 0x000fe2000004180c */
[----:B------:R-:W2:Y:S01]  /*91b0*/  LDSM.16.MT88.4 R8, [R212+0x4800] ;  /* 0x00480000d408783b */ /* 0x000ea20000004200 */
[----:B------:R-:W-:Y:S01]  /*91c0*/  FADD.FTZ R2, R193, R2 ;  /* 0x00000002c1027221 */ /* 0x000fe20000010000 */
[----:B------:R-:W-:Y:S01]  /*91d0*/  FADD.FTZ R131, R66, R131 ;  /* 0x0000008342837221 */ /* 0x000fe20000010000 */
[----:B------:R-:W-:Y:S01]  /*91e0*/  FADD.FTZ R124, R187, R124 ;  /* 0x0000007cbb7c7221 */ /* 0x000fe20000010000 */
[----:B------:R-:W-:Y:S01]  /*91f0*/  FFMA.FTZ R115, R115, UR5, -R127 ;  /* 0x0000000573737c23 */ /* 0x000fe2000801087f */
[----:B-1----:R-:W-:Y:S01]  /*9200*/  FADD.FTZ R2, R208, R2 ;  /* 0x00000002d0027221 */ /* 0x002fe20000010000 */
[----:B------:R-:W-:Y:S01]  /*9210*/  FFMA.FTZ R118, R118, UR5, -R122 ;  /* 0x0000000576767c23 */ /* 0x000fe2000801087a */
[C---:B------:R-:W-:Y:S01]  /*9220*/  HMMA.16816.F32.BF16 R144, R44.reuse, R40, R144 ;  /* 0x000000282c90723c */ /* 0x040fe20000041890 */
[--C-:B------:R-:W-:Y:S01]  /*9230*/  FFMA.FTZ R40, R56, UR5, -R172.reuse ;  /* 0x0000000538287c23 */ /* 0x100fe200080108ac */
[----:B------:R-:W-:Y:S01]  /*9240*/  FFMA.FTZ R56, R52, UR5, -R172 ;  /* 0x0000000534387c23 */ /* 0x000fe200080108ac */
[--C-:B------:R-:W-:Y:S01]  /*9250*/  FFMA.FTZ R41, R58, UR5, -R129.reuse ;  /* 0x000000053a297c23 */ /* 0x100fe20008010881 */
[----:B------:R-:W-:Y:S01]  /*9260*/  FADD.FTZ R124, R197, R124 ;  /* 0x0000007cc57c7221 */ /* 0x000fe20000010000 */
[----:B------:R1:W3:Y:S01]  /*9270*/  MUFU.EX2 R52, R40 ;  /* 0x0000002800347308 */ /* 0x0002e20000000800 */
[----:B------:R-:W-:Y:S01]  /*9280*/  FFMA.FTZ R120, R120, UR5, -R129 ;  /* 0x0000000578787c23 */ /* 0x000fe20008010881 */
[----:B------:R-:W-:Y:S01]  /*9290*/  LDSM.16.MT88.4 R148, [R212+0x5c00] ;  /* 0x005c0000d494783b */ /* 0x000fe20000004200 */
[C---:B------:R-:W-:Y:S01]  /*92a0*/  HMMA.16816.F32.BF16 R32, R44.reuse, R36, R32 ;  /* 0x000000242c20723c */ /* 0x040fe20000041820 */
[----:B------:R-:W-:Y:S01]  /*92b0*/  FFMA.FTZ R36, R235, UR5, -R122 ;  /* 0x00000005eb247c23 */ /* 0x000fe2000801087a */
[----:B------:R-:W-:Y:S01]  /*92c0*/  MUFU.EX2 R56, R56 ;  /* 0x0000003800387308 */ /* 0x000fe20000000800 */
[----:B------:R-:W-:Y:S01]  /*92d0*/  FADD.FTZ R124, R196, R124 ;  /* 0x0000007cc47c7221 */ /* 0x000fe20000010000 */
[----:B------:R-:W-:Y:S01]  /*92e0*/  LDSM.16.MT88.4 R136, [R170+0x5c00] ;  /* 0x005c0000aa88783b */ /* 0x000fe20000004200 */
[----:B------:R-:W-:Y:S01]  /*92f0*/  FFMA.FTZ R97, R97, UR5, -R127 ;  /* 0x0000000561617c23 */ /* 0x000fe2000801087f */
[----:B------:R4:W5:Y:S01]  /*9300*/  MUFU.EX2 R235, R237 ;  /* 0x000000ed00eb7308 */ /* 0x0009620000000800 */
[----:B------:R-:W-:Y:S01]  /*9310*/  FADD.FTZ R124, R209, R124 ;  /* 0x0000007cd17c7221 */ /* 0x000fe20000010000 */
[C---:B------:R-:W-:Y:S01]  /*9320*/  HMMA.16816.F32.BF16 R4, R44.reuse, R38, R4 ;  /* 0x000000262c04723c */ /* 0x040fe20000041804 */
[C---:B------:R-:W-:Y:S01]  /*9330*/  F2FP.BF16.F32.PACK_AB R38, R211.reuse, R209 ;  /* 0x000000d1d326723e */ /* 0x040fe200000010ff */
[----:B------:R-:W2:Y:S01]  /*9340*/  MUFU.EX2 R58, R251 ;  /* 0x000000fb003a7308 */ /* 0x000ea20000000800 */
[----:B-1----:R-:W-:Y:S01]  /*9350*/  FFMA.FTZ R40, R54, UR5, -R129 ;  /* 0x0000000536287c23 */ /* 0x002fe20008010881 */
[----:B---3--:R-:W-:Y:S01]  /*9360*/  FADD.FTZ R131, R52, R131 ;  /* 0x0000008334837221 */ /* 0x008fe20000010000 */
[----:B------:R-:W-:Y:S01]  /*9370*/  FADD.FTZ R124, R211, R124 ;  /* 0x0000007cd37c7221 */ /* 0x000fe20000010000 */
[----:B------:R1:W3:Y:S01]  /*9380*/  MUFU.EX2 R54, R41 ;  /* 0x0000002900367308 */ /* 0x0002e20000000800 */
[----:B------:R-:W-:Y:S01]  /*9390*/  FFMA.FTZ R100, R100, UR5, -R129 ;  /* 0x0000000564647c23 */ /* 0x000fe20008010881 */
[----:B------:R-:W-:Y:S01]  /*93a0*/  HMMA.16816.F32.BF16 R28, R44, R42, R28 ;  /* 0x0000002a2c1c723c */ /* 0x000fe2000004181c */
[----:B------:R-:W-:Y:S01]  /*93b0*/  FFMA.FTZ R44, R207, UR5, -R127 ;  /* 0x00000005cf2c7c23 */ /* 0x000fe2000801087f */
[----:B------:R3:W3:Y:S01]  /*93c0*/  MUFU.EX2 R243, R40 ;  /* 0x0000002800f37308 */ /* 0x0006e20000000800 */
[--C-:B------:R-:W-:Y:S01]  /*93d0*/  FFMA.FTZ R45, R176, UR5, -R122.reuse ;  /* 0x00000005b02d7c23 */ /* 0x100fe2000801087a */
[----:B----4-:R-:W-:Y:S01]  /*93e0*/  FFMA.FTZ R237, R234, UR5, -R122 ;  /* 0x00000005eaed7c23 */ /* 0x010fe2000801087a */
[C---:B-----5:R-:W-:Y:S01]  /*93f0*/  F2FP.BF16.F32.PACK_AB R37, R235.reuse, R208 ;  /* 0x000000d0eb25723e */ /* 0x060fe200000010ff */
[----:B------:R4:W5:Y:S01]  /*9400*/  MUFU.EX2 R234, R36 ;  /* 0x0000002400ea7308 */ /* 0x0009620000000800 */
[----:B------:R-:W-:Y:S01]  /*9410*/  FADD.FTZ R2, R235, R2 ;  /* 0x00000002eb027221 */ /* 0x000fe20000010000 */
[----:B--2---:R-:W-:Y:S01]  /*9420*/  F2FP.BF16.F32.PACK_AB R42, R58, R246 ;  /* 0x000000f63a2a723e */ /* 0x004fe200000010ff */
[----:B------:R-:W-:Y:S01]  /*9430*/  FADD.FTZ R131, R56, R131 ;  /* 0x0000008338837221 */ /* 0x000fe20000010000 */
[----:B------:R-:W2:Y:S01]  /*9440*/  MUFU.EX2 R237, R237 ;  /* 0x000000ed00ed7308 */ /* 0x000ea20000000800 */
[----:B------:R-:W-:Y:S01]  /*9450*/  FFMA.FTZ R96, R96, UR5, -R129 ;  /* 0x0000000560607c23 */ /* 0x000fe20008010881 */
[----:B-1----:R-:W-:Y:S01]  /*9460*/  FFMA.FTZ R41, R201, UR5, -R127 ;  /* 0x00000005c9297c23 */ /* 0x002fe2000801087f */
[----:B---3--:R-:W-:Y:S01]  /*9470*/  FADD.FTZ R164, R54, R164 ;  /* 0x000000a436a47221 */ /* 0x008fe20000010000 */
[----:B------:R1:W-:Y:S01]  /*9480*/  MUFU.EX2 R176, R44 ;  /* 0x0000002c00b07308 */ /* 0x0003e20000000800 */
[----:B------:R-:W-:Y:S01]  /*9490*/  FADD.FTZ R131, R246, R131 ;  /* 0x00000083f6837221 */ /* 0x000fe20000010000 */
[----:B------:R-:W-:Y:S01]  /*94a0*/  FFMA.FTZ R40, R202, UR5, -R127 ;  /* 0x00000005ca287c23 */ /* 0x000fe2000801087f */
[----:B------:R-:W-:Y:S01]  /*94b0*/  FADD.FTZ R164, R243, R164 ;  /* 0x000000a4f3a47221 */ /* 0x000fe20000010000 */
[----:B------:R-:W3:Y:S01]  /*94c0*/  MUFU.EX2 R202, R249 ;  /* 0x000000f900ca7308 */ /* 0x000ee20000000800 */
[----:B------:R-:W-:Y:S01]  /*94d0*/  FADD.FTZ R131, R58, R131 ;  /* 0x000000833a837221 */ /* 0x000fe20000010000 */
[----:B----4-:R-:W-:Y:S01]  /*94e0*/  F2FP.BF16.F32.PACK_AB R36, R196, R197 ;  /* 0x000000c5c424723e */ /* 0x010fe200000010ff */
[----:B------:R-:W-:Y:S01]  /*94f0*/  FADD.FTZ R164, R247, R164 ;  /* 0x000000a4f7a47221 */ /* 0x000fe20000010000 */
[----:B------:R4:W4:Y:S01]  /*9500*/  MUFU.EX2 R201, R40 ;  /* 0x0000002800c97308 */ /* 0x0009220000000800 */
[----:B-----5:R-:W-:Y:S01]  /*9510*/  FADD.FTZ R2, R234, R2 ;  /* 0x00000002ea027221 */ /* 0x020fe20000010000 */
[----:B--2---:R-:W-:Y:S01]  /*9520*/  F2FP.BF16.F32.PACK_AB R39, R237, R234 ;  /* 0x000000eaed27723e */ /* 0x004fe200000010ff */
[----:B------:R-:W-:Y:S01]  /*9530*/  FADD.FTZ R131, R53, R131 ;  /* 0x0000008335837221 */ /* 0x000fe20000010000 */
[----:B------:R-:W-:Y:S01]  /*9540*/  FFMA.FTZ R113, R113, UR5, -R122 ;  /* 0x0000000571717c23 */ /* 0x000fe2000801087a */
[----:B------:R-:W-:Y:S01]  /*9550*/  FADD.FTZ R2, R237, R2 ;  /* 0x00000002ed027221 */ /* 0x000fe20000010000 */
[----:B-1----:R-:W-:Y:S01]  /*9560*/  FFMA.FTZ R44, R185, UR5, -R122 ;  /* 0x00000005b92c7c23 */ /* 0x002fe2000801087a */
[----:B------:R-:W-:Y:S01]  /*9570*/  FADD.FTZ R131, R57, R131 ;  /* 0x0000008339837221 */ /* 0x000fe20000010000 */
[----:B------:R-:W1:Y:S01]  /*9580*/  MUFU.EX2 R185, R45 ;  /* 0x0000002d00b97308 */ /* 0x000e620000000800 */
[C---:B------:R-:W-:Y:S01]  /*9590*/  HMMA.16816.F32.BF16 R16, R36.reuse, R8, R16 ;  /* 0x000000082410723c */ /* 0x040fe20000041810 */
[C---:B---3--:R-:W-:Y:S01]  /*95a0*/  F2FP.BF16.F32.PACK_AB R43, R202.reuse, R247 ;  /* 0x000000f7ca2b723e */ /* 0x048fe200000010ff */
[----:B------:R-:W-:Y:S01]  /*95b0*/  FADD.FTZ R164, R202, R164 ;  /* 0x000000a4caa47221 */ /* 0x000fe20000010000 */
[----:B------:R-:W-:Y:S01]  /*95c0*/  FADD.FTZ R131, R210, R131 ;  /* 0x00000083d2837221 */ /* 0x000fe20000010000 */
[----:B------:R-:W-:Y:S01]  /*95d0*/  FFMA.FTZ R110, R110, UR5, -R122 ;  /* 0x000000056e6e7c23 */ /* 0x000fe2000801087a */
[----:B----4-:R-:W-:Y:S01]  /*95e0*/  FFMA.FTZ R40, R229, UR5, -R127 ;  /* 0x00000005e5287c23 */ /* 0x010fe2000801087f */
[----:B------:R-:W-:Y:S01]  /*95f0*/  FADD.FTZ R124, R201, R124 ;  /* 0x0000007cc97c7221 */ /* 0x000fe20000010000 */
[----:B------:R2:W3:Y:S01]  /*9600*/  MUFU.EX2 R229, R41 ;  /* 0x0000002900e57308 */ /* 0x0004e20000000800 */
[----:B------:R-:W-:Y:S01]  /*9610*/  HMMA.16816.F32.BF16 R20, R36, R10, R20 ;  /* 0x0000000a2414723c */ /* 0x000fe20000041814 */
[----:B------:R-:W-:-:S02]  /*9620*/  IADD3 R237, PT, PT, R165, -0x3, RZ ;  /* 0xfffffffda5ed7810 */ /* 0x000fc40007ffe0ff */
[----:B------:R4:W5:Y:S01]  /*9630*/  MUFU.EX2 R207, R40 ;  /* 0x0000002800cf7308 */ /* 0x0009620000000800 */
[----:B------:R-:W-:Y:S01]  /*9640*/  MOV R0, R104 ;  /* 0x0000006800007202 */ /* 0x000fe20000000f00 */
[----:B-1----:R-:W-:Y:S01]  /*9650*/  FADD.FTZ R2, R185, R2 ;  /* 0x00000002b9027221 */ /* 0x002fe20000010000 */
[----:B------:R-:W-:Y:S01]  /*9660*/  MOV R3, R106 ;  /* 0x0000006a00037202 */ /* 0x000fe20000000f00 */
[----:B------:R-:W-:Y:S01]  /*9670*/  MUFU.EX2 R100, R100 ;  /* 0x0000006400647308 */ /* 0x000fe20000000800 */
[----:B------:R-:W-:Y:S03]  /*9680*/  HMMA.16816.F32.BF16 R24, R36, R48, R24 ;  /* 0x000000302418723c */ /* 0x000fe60000041818 */
[----:B------:R-:W-:Y:S01]  /*9690*/  MUFU.EX2 R96, R96 ;  /* 0x0000006000607308 */ /* 0x000fe20000000800 */
[----:B--2---:R-:W-:Y:S01]  /*96a0*/  F2FP.BF16.F32.PACK_AB R41, R243, R54 ;  /* 0x00000036f329723e */ /* 0x004fe200000010ff */
[----:B---3--:R-:W-:-:S03]  /*96b0*/  FADD.FTZ R124, R229, R124 ;  /* 0x0000007ce57c7221 */ /* 0x008fc60000010000 */
[----:B------:R-:W-:Y:S01]  /*96c0*/  HMMA.16816.F32.BF16 R12, R36, R50, R12 ;  /* 0x00000032240c723c */ /* 0x000fe2000004180c */
[----:B----4-:R-:W-:Y:S01]  /*96d0*/  F2FP.BF16.F32.PACK_AB R40, R56, R52 ;  /* 0x000000343828723e */ /* 0x010fe200000010ff */
[----:B------:R-:W1:Y:S01]  /*96e0*/  LDSM.16.MT88.4 R36, [R212+0x4c00] ;  /* 0x004c0000d424783b */ /* 0x000e620000004200 */
[----:B-----5:R-:W-:-:S04]  /*96f0*/  FADD.FTZ R124, R207, R124 ;  /* 0x0000007ccf7c7221 */ /* 0x020fc80000010000 */
[----:B------:R-:W-:Y:S01]  /*9700*/  FADD.FTZ R124, R176, R124 ;  /* 0x0000007cb07c7221 */ /* 0x000fe20000010000 */
[C---:B------:R-:W-:Y:S01]  /*9710*/  HMMA.16816.F32.BF16 R32, R40.reuse, R8, R32 ;  /* 0x000000082820723c */ /* 0x040fe20000041820 */
[----:B------:R-:W-:Y:S02]  /*9720*/  FFMA.FTZ R8, R184, UR5, -R122 ;  /* 0x00000005b8087c23 */ /* 0x000fe4000801087a */
[----:B------:R2:W3:Y:S04]  /*9730*/  MUFU.EX2 R184, R44 ;  /* 0x0000002c00b87308 */ /* 0x0004e80000000800 */
[----:B------:R4:W5:Y:S01]  /*9740*/  MUFU.EX2 R182, R8 ;  /* 0x0000000800b67308 */ /* 0x0009620000000800 */
[----:B------:R-:W-:Y:S01]  /*9750*/  HMMA.16816.F32.BF16 R4, R40, R10, R4 ;  /* 0x0000000a2804723c */ /* 0x000fe20000041804 */
[----:B------:R-:W-:-:S07]  /*9760*/  F2FP.BF16.F32.PACK_AB R10, R176, R207 ;  /* 0x000000cfb00a723e */ /* 0x000fce00000010ff */
[C---:B------:R-:W-:Y:S01]  /*9770*/  HMMA.16816.F32.BF16 R144, R40.reuse, R48, R144 ;  /* 0x000000302890723c */ /* 0x040fe20000041890 */
[----:B--2---:R-:W2:Y:S01]  /*9780*/  LDSM.16.MT88.4 R44, [R170+0x4c00] ;  /* 0x004c0000aa2c783b */ /* 0x004ea20000004200 */
[----:B------:R-:W-:Y:S01]  /*9790*/  FFMA.FTZ R48, R173, UR5, -R127 ;  /* 0x00000005ad307c23 */ /* 0x000fe2000801087f */
[----:B---3--:R-:W-:Y:S01]  /*97a0*/  F2FP.BF16.F32.PACK_AB R9, R184, R185 ;  /* 0x000000b9b809723e */ /* 0x008fe200000010ff */
[----:B------:R-:W-:Y:S01]  /*97b0*/  FFMA.FTZ R49, R63, UR5, -R122 ;  /* 0x000000053f317c23 */ /* 0x000fe2000801087a */
[----:B----4-:R-:W-:Y:S01]  /*97c0*/  F2FP.BF16.F32.PACK_AB R8, R229, R201 ;  /* 0x000000c9e508723e */ /* 0x010fe200000010ff */
[----:B------:R3:W-:Y:S01]  /*97d0*/  MUFU.EX2 R63, R48 ;  /* 0x00000030003f7308 */ /* 0x0007e20000000800 */
[----:B-----5:R-:W-:Y:S01]  /*97e0*/  F2FP.BF16.F32.PACK_AB R11, R248, R182 ;  /* 0x000000b6f80b723e */ /* 0x020fe200000010ff */
[----:B------:R-:W-:Y:S01]  /*97f0*/  HMMA.16816.F32.BF16 R28, R40, R50, R28 ;  /* 0x00000032281c723c */ /* 0x000fe2000004181c */
[--C-:B------:R-:W-:Y:S01]  /*9800*/  FFMA.FTZ R41, R55, UR5, -R129.reuse ;  /* 0x0000000537297c23 */ /* 0x100fe20008010881 */
[--C-:B------:R-:W-:Y:S01]  /*9810*/  FFMA.FTZ R40, R59, UR5, -R129.reuse ;  /* 0x000000053b287c23 */ /* 0x100fe20008010881 */
[----:B------:R-:W-:Y:S01]  /*9820*/  FFMA.FTZ R42, R203, UR5, -R129 ;  /* 0x00000005cb2a7c23 */ /* 0x000fe20008010881 */
[----:B------:R4:W5:Y:S01]  /*9830*/  MUFU.EX2 R55, R245 ;  /* 0x000000f500377308 */ /* 0x0009620000000800 */
[----:B------:R-:W-:-:S03]  /*9840*/  FADD.FTZ R2, R184, R2 ;  /* 0x00000002b8027221 */ /* 0x000fc60000010000 */
[----:B------:R5:W5:Y:S01]  /*9850*/  MUFU.EX2 R59, R41 ;  /* 0x00000029003b7308 */ /* 0x000b620000000800 */
[----:B------:R-:W-:Y:S01]  /*9860*/  FADD.FTZ R2, R182, R2 ;  /* 0x00000002b6027221 */ /* 0x000fe20000010000 */
[C---:B-1----:R-:W-:Y:S02]  /*9870*/  HMMA.16816.F32.BF16 R16, R8.reuse, R36, R16 ;  /* 0x000000240810723c */ /* 0x042fe40000041810 */
[----:B------:R1:W1:Y:S01]  /*9880*/  MUFU.EX2 R203, R40 ;  /* 0x0000002800cb7308 */ /* 0x0002620000000800 */
[----:B---3--:R-:W-:Y:S01]  /*9890*/  FFMA.FTZ R48, R68, UR5, -R122 ;  /* 0x0000000544307c23 */ /* 0x008fe2000801087a */
[----:B------:R-:W-:Y:S02]  /*98a0*/  FADD.FTZ R2, R248, R2 ;  /* 0x00000002f8027221 */ /* 0x000fe40000010000 */
[----:B------:R-:W3:Y:S02]  /*98b0*/  MUFU.EX2 R68, R49 ;  /* 0x0000003100447308 */ /* 0x000ee40000000800 */
[----:B------:R-:W-:Y:S01]  /*98c0*/  HMMA.16816.F32.BF16 R20, R8, R38, R20 ;  /* 0x000000260814723c */ /* 0x000fe20000041814 */
[----:B----4-:R-:W-:Y:S01]  /*98d0*/  FFMA.FTZ R245, R72, UR5, -R122 ;  /* 0x0000000548f57c23 */ /* 0x010fe2000801087a */
[----:B-----5:R-:W-:Y:S01]  /*98e0*/  FADD.FTZ R131, R55, R131 ;  /* 0x0000008337837221 */ /* 0x020fe20000010000 */
[----:B------:R-:W-:Y:S01]  /*98f0*/  FFMA.FTZ R41, R242, UR5, -R129 ;  /* 0x00000005f2297c23 */ /* 0x000fe20008010881 */
[----:B------:R-:W-:Y:S01]  /*9900*/  FADD.FTZ R164, R59, R164 ;  /* 0x000000a43ba47221 */ /* 0x000fe20000010000 */
[----:B------:R4:W5:Y:S01]  /*9910*/  MUFU.EX2 R242, R42 ;  /* 0x0000002a00f27308 */ /* 0x0009620000000800 */
[----:B------:R-:W-:Y:S01]  /*9920*/  FADD.FTZ R131, R60, R131 ;  /* 0x000000833c837221 */ /* 0x000fe20000010000 */
[----:B-1----:R-:W-:Y:S01]  /*9930*/  FFMA.FTZ R40, R62, UR5, -R127 ;  /* 0x000000053e287c23 */ /* 0x002fe2000801087f */
[----:B------:R-:W-:Y:S01]  /*9940*/  FADD.FTZ R164, R203, R164 ;  /* 0x000000a4cba47221 */ /* 0x000fe20000010000 */
[----:B------:R1:W1:Y:S01]  /*9950*/  MUFU.EX2 R62, R41 ;  /* 0x00000029003e7308 */ /* 0x0002620000000800 */
[----:B------:R-:W-:Y:S01]  /*9960*/  FADD.FTZ R131, R64, R131 ;  /* 0x0000008340837221 */ /* 0x000fe20000010000 */
[----:B---3--:R-:W-:-:S02]  /*9970*/  FADD.FTZ R2, R68, R2 ;  /* 0x0000000244027221 */ /* 0x008fc40000010000 */
[----:B------:R-:W-:Y:S01]  /*9980*/  MUFU.EX2 R245, R245 ;  /* 0x000000f500f57308 */ /* 0x000fe20000000800 */
[----:B--2---:R-:W-:Y:S01]  /*9990*/  HMMA.16816.F32.BF16 R24, R8, R44, R24 ;  /* 0x0000002c0818723c */ /* 0x004fe20000041818 */
[----:B------:R-:W-:Y:S01]  /*99a0*/  FADD.FTZ R131, R178, R131 ;  /* 0x00000083b2837221 */ /* 0x000fe20000010000 */
[----:B----4-:R-:W-:Y:S01]  /*99b0*/  F2FP.BF16.F32.PACK_AB R42, R55, R210 ;  /* 0x000000d2372a723e */ /* 0x010fe200000010ff */
[----:B-----5:R-:W-:-:S05]  /*99c0*/  FADD.FTZ R164, R242, R164 ;  /* 0x000000a4f2a47221 */ /* 0x020fca0000010000 */
[----:B------:R-:W-:Y:S01]  /*99d0*/  HMMA.16816.F32.BF16 R12, R8, R46, R12 ;  /* 0x0000002e080c723c */ /* 0x000fe2000004180c */
[--C-:B-1----:R-:W-:Y:S01]  /*99e0*/  FFMA.FTZ R41, R67, UR5, -R127.reuse ;  /* 0x0000000543297c23 */ /* 0x102fe2000801087f */
[C---:B------:R-:W-:Y:S01]  /*99f0*/  F2FP.BF16.F32.PACK_AB R43, R62.reuse, R242 ;  /* 0x000000f23e2b723e */ /* 0x040fe200000010ff */
[----:B------:R1:W2:Y:S01]  /*9a00*/  MUFU.EX2 R67, R40 ;  /* 0x0000002800437308 */ /* 0x0002a20000000800 */
[----:B------:R-:W3:Y:S01]  /*9a10*/  LDSM.16.MT88.4 R8, [R212+0x5000] ;  /* 0x00500000d408783b */ /* 0x000ee20000004200 */
[----:B------:R-:W-:Y:S01]  /*9a20*/  FADD.FTZ R164, R62, R164 ;  /* 0x000000a43ea47221 */ /* 0x000fe20000010000 */
[----:B-1----:R-:W-:Y:S01]  /*9a30*/  FFMA.FTZ R40, R180, UR5, -R127 ;  /* 0x00000005b4287c23 */ /* 0x002fe2000801087f */
[----:B--2---:R-:W-:Y:S01]  /*9a40*/  FADD.FTZ R124, R67, R124 ;  /* 0x0000007c437c7221 */ /* 0x004fe20000010000 */
[----:B------:R1:W2:Y:S04]  /*9a50*/  MUFU.EX2 R180, R41 ;  /* 0x0000002900b47308 */ /* 0x0002a80000000800 */
[----:B------:R4:W5:Y:S01]  /*9a60*/  MUFU.EX2 R173, R40 ;  /* 0x0000002800ad7308 */ /* 0x0009620000000800 */
[----:B-1----:R-:W-:Y:S01]  /*9a70*/  F2FP.BF16.F32.PACK_AB R41, R203, R59 ;  /* 0x0000003bcb29723e */ /* 0x002fe200000010ff */
[----:B--2---:R-:W-:Y:S01]  /*9a80*/  FADD.FTZ R124, R180, R124 ;  /* 0x0000007cb47c7221 */ /* 0x004fe20000010000 */
[----:B----4-:R-:W-:-:S03]  /*9a90*/  F2FP.BF16.F32.PACK_AB R40, R57, R53 ;  /* 0x000000353928723e */ /* 0x010fc600000010ff */
[----:B-----5:R-:W-:-:S04]  /*9aa0*/  FADD.FTZ R124, R173, R124 ;  /* 0x0000007cad7c7221 */ /* 0x020fc80000010000 */
[----:B------:R-:W-:Y:S01]  /*9ab0*/  FADD.FTZ R124, R63, R124 ;  /* 0x0000007c3f7c7221 */ /* 0x000fe20000010000 */
[C---:B------:R-:W-:Y:S01]  /*9ac0*/  HMMA.16816.F32.BF16 R32, R40.reuse, R36, R32 ;  /* 0x000000242820723c */ /* 0x040fe20000041820 */
[----:B------:R-:W-:Y:S02]  /*9ad0*/  FFMA.FTZ R36, R69, UR5, -R122 ;  /* 0x0000000545247c23 */ /* 0x000fe4000801087a */
[----:B------:R1:W2:Y:S04]  /*9ae0*/  MUFU.EX2 R69, R48 ;  /* 0x0000003000457308 */ /* 0x0002a80000000800 */
[----:B------:R4:W5:Y:S01]  /*9af0*/  MUFU.EX2 R72, R36 ;  /* 0x0000002400487308 */ /* 0x0009620000000800 */
[----:B------:R-:W-:Y:S01]  /*9b00*/  HMMA.16816.F32.BF16 R4, R40, R38, R4 ;  /* 0x000000262804723c */ /* 0x000fe20000041804 */
[----:B------:R-:W-:-:S07]  /*9b10*/  F2FP.BF16.F32.PACK_AB R38, R63, R173 ;  /* 0x000000ad3f26723e */ /* 0x000fce00000010ff */
[C---:B------:R-:W-:Y:S01]  /*9b20*/  HMMA.16816.F32.BF16 R144, R40.reuse, R44, R144 ;  /* 0x0000002c2890723c */ /* 0x040fe20000041890 */
[----:B-1----:R-:W1:Y:S01]  /*9b30*/  LDSM.16.MT88.4 R48, [R170+0x5000] ;  /* 0x00500000aa30783b */ /* 0x002e620000004200 */
[----:B--2---:R-:W-:Y:S01]  /*9b40*/  F2FP.BF16.F32.PACK_AB R37, R69, R68 ;  /* 0x000000444525723e */ /* 0x004fe200000010ff */
[----:B------:R-:W-:Y:S01]  /*9b50*/  FFMA.FTZ R44, R83, UR5, -R127 ;  /* 0x00000005532c7c23 */ /* 0x000fe2000801087f */
[----:B------:R-:W-:Y:S01]  /*9b60*/  FADD.FTZ R2, R69, R2 ;  /* 0x0000000245027221 */ /* 0x000fe20000010000 */
[----:B----4-:R-:W-:Y:S02]  /*9b70*/  F2FP.BF16.F32.PACK_AB R36, R180, R67 ;  /* 0x00000043b424723e */ /* 0x010fe400000010ff */
[----:B-----5:R-:W-:Y:S01]  /*9b80*/  F2FP.BF16.F32.PACK_AB R39, R245, R72 ;  /* 0x00000048f527723e */ /* 0x020fe200000010ff */
[----:B------:R-:W-:Y:S01]  /*9b90*/  HMMA.16816.F32.BF16 R28, R40, R46, R28 ;  /* 0x0000002e281c723c */ /* 0x000fe2000004181c */
[--C-:B------:R-:W-:Y:S01]  /*9ba0*/  FFMA.FTZ R41, R61, UR5, -R129.reuse ;  /* 0x000000053d297c23 */ /* 0x100fe20008010881 */
[--C-:B------:R-:W-:Y:S01]  /*9bb0*/  FFMA.FTZ R40, R65, UR5, -R129.reuse ;  /* 0x0000000541287c23 */ /* 0x100fe20008010881 */
[----:B------:R-:W-:Y:S01]  /*9bc0*/  FFMA.FTZ R42, R87, UR5, -R129 ;  /* 0x00000005572a7c23 */ /* 0x000fe20008010881 */
[----:B------:R2:W4:Y:S01]  /*9bd0*/  MUFU.EX2 R61, R206 ;  /* 0x000000ce003d7308 */ /* 0x0005220000000800 */
[----:B------:R-:W-:-:S03]  /*9be0*/  FADD.FTZ R2, R72, R2 ;  /* 0x0000000248027221 */ /* 0x000fc60000010000 */
[----:B------:R5:W5:Y:S01]  /*9bf0*/  MUFU.EX2 R65, R41 ;  /* 0x0000002900417308 */ /* 0x000b620000000800 */
[C---:B---3--:R-:W-:Y:S01]  /*9c00*/  HMMA.16816.F32.BF16 R16, R36.reuse, R8, R16 ;  /* 0x000000082410723c */ /* 0x048fe20000041810 */
[----:B------:R-:W-:Y:S02]  /*9c10*/  FADD.FTZ R2, R245, R2 ;  /* 0x00000002f5027221 */ /* 0x000fe40000010000 */
[----:B------:R3:W3:Y:S04]  /*9c20*/  MUFU.EX2 R87, R40 ;  /* 0x0000002800577308 */ /* 0x0006e80000000800 */
[----:B------:R1:W-:Y:S01]  /*9c30*/  MUFU.EX2 R79, R44 ;  /* 0x0000002c004f7308 */ /* 0x0003e20000000800 */
[----:B------:R-:W-:Y:S01]  /*9c40*/  HMMA.16816.F32.BF16 R20, R36, R10, R20 ;  /* 0x0000000a2414723c */ /* 0x000fe20000041814 */
[----:B--2---:R-:W-:Y:S01]  /*9c50*/  FFMA.FTZ R206, R81, UR5, -R172 ;  /* 0x0000000551ce7c23 */ /* 0x004fe200080108ac */
[----:B----4-:R-:W-:Y:S01]  /*9c60*/  FADD.FTZ R131, R61, R131 ;  /* 0x000000833d837221 */ /* 0x010fe20000010000 */
[----:B-----5:R-:W-:Y:S01]  /*9c70*/  FFMA.FTZ R41, R200, UR5, -R129 ;  /* 0x00000005c8297c23 */ /* 0x020fe20008010881 */
[----:B------:R-:W-:Y:S01]  /*9c80*/  FADD.FTZ R164, R65, R164 ;  /* 0x000000a441a47221 */ /* 0x000fe20000010000 */
[----:B------:R-:W2:Y:S01]  /*9c90*/  MUFU.EX2 R200, R42 ;  /* 0x0000002a00c87308 */ /* 0x000ea20000000800 */
[----:B---3--:R-:W-:-:S02]  /*9ca0*/  FFMA.FTZ R40, R73, UR5, -R172 ;  /* 0x0000000549287c23 */ /* 0x008fc400080108ac */
[----:B------:R-:W-:Y:S01]  /*9cb0*/  FADD.FTZ R164, R87, R164 ;  /* 0x000000a457a47221 */ /* 0x000fe20000010000 */
[----:B------:R-:W3:Y:S01]  /*9cc0*/  MUFU.EX2 R73, R41 ;  /* 0x0000002900497308 */ /* 0x000ee20000000800 */
[----:B-1----:R-:W-:Y:S03]  /*9cd0*/  LDSM.16.MT88.4 R44, [R170+0x5400] ;  /* 0x00540000aa2c783b */ /* 0x002fe60000004200 */
[----:B------:R1:W4:Y:S01]  /*9ce0*/  MUFU.EX2 R81, R40 ;  /* 0x0000002800517308 */ /* 0x0003220000000800 */
[----:B------:R-:W-:Y:S03]  /*9cf0*/  HMMA.16816.F32.BF16 R24, R36, R48, R24 ;  /* 0x000000302418723c */ /* 0x000fe60000041818 */
[----:B------:R-:W5:Y:S01]  /*9d00*/  MUFU.EX2 R206, R206 ;  /* 0x000000ce00ce7308 */ /* 0x000f620000000800 */
[----:B--2---:R-:W-:-:S04]  /*9d10*/  FADD.FTZ R164, R200, R164 ;  /* 0x000000a4c8a47221 */ /* 0x004fc80000010000 */
[----:B------:R-:W-:Y:S01]  /*9d20*/  HMMA.16816.F32.BF16 R12, R36, R50, R12 ;  /* 0x00000032240c723c */ /* 0x000fe2000004180c */
[----:B------:R-:W-:Y:S01]  /*9d30*/  F2FP.BF16.F32.PACK_AB R36, R64, R60 ;  /* 0x0000003c4024723e */ /* 0x000fe200000010ff */
[----:B---3--:R-:W-:Y:S01]  /*9d40*/  FADD.FTZ R164, R73, R164 ;  /* 0x000000a449a47221 */ /* 0x008fe20000010000 */
[----:B------:R-:W-:Y:S01]  /*9d50*/  F2FP.BF16.F32.PACK_AB R37, R87, R65 ;  /* 0x000000415725723e */ /* 0x000fe200000010ff */
[----:B-1----:R-:W-:Y:S01]  /*9d60*/  FFMA.FTZ R40, R77, UR5, -R127 ;  /* 0x000000054d287c23 */ /* 0x002fe2000801087f */
[----:B------:R-:W-:Y:S01]  /*9d70*/  F2FP.BF16.F32.PACK_AB R38, R61, R178 ;  /* 0x000000b23d26723e */ /* 0x000fe200000010ff */
[----:B------:R-:W-:Y:S01]  /*9d80*/  MUFU.EX2 R77, R244 ;  /* 0x000000f4004d7308 */ /* 0x000fe20000000800 */
[----:B------:R-:W-:Y:S01]  /*9d90*/  F2FP.BF16.F32.PACK_AB R39, R73, R200 ;  /* 0x000000c84927723e */ /* 0x000fe200000010ff */
[----:B----4-:R-:W-:Y:S02]  /*9da0*/  FADD.FTZ R131, R81, R131 ;  /* 0x0000008351837221 */ /* 0x010fe40000010000 */
[----:B------:R1:W2:Y:S02]  /*9db0*/  MUFU.EX2 R83, R40 ;  /* 0x0000002800537308 */ /* 0x0002a40000000800 */
[----:B-----5:R-:W-:-:S02]  /*9dc0*/  FADD.FTZ R131, R206, R131 ;  /* 0x00000083ce837221 */ /* 0x020fc40000010000 */
[----:B------:R-:W-:Y:S01]  /*9dd0*/  HMMA.16816.F32.BF16 R32, R36, R8, R32 ;  /* 0x000000082420723c */ /* 0x000fe20000041820 */
[----:B------:R-:W-:Y:S01]  /*9de0*/  FFMA.FTZ R8, R85, UR5, -R127 ;  /* 0x0000000555087c23 */ /* 0x000fe2000801087f */
[----:B------:R-:W-:Y:S01]  /*9df0*/  FFMA.FTZ R9, R80, UR5, -R122 ;  /* 0x0000000550097c23 */ /* 0x000fe2000801087a */
[----:B------:R-:W3:Y:S01]  /*9e00*/  MUFU.EX2 R85, R133 ;  /* 0x0000008500557308 */ /* 0x000ee20000000800 */
[----:B------:R-:W-:-:S03]  /*9e10*/  FADD.FTZ R131, R236, R131 ;  /* 0x00000083ec837221 */ /* 0x000fc60000010000 */
[----:B------:R4:W5:Y:S01]  /*9e20*/  MUFU.EX2 R80, R8 ;  /* 0x0000000800507308 */ /* 0x0009620000000800 */
[----:B------:R-:W-:Y:S01]  /*9e30*/  HMMA.16816.F32.BF16 R4, R36, R10, R4 ;  /* 0x0000000a2404723c */ /* 0x000fe20000041804 */
[----:B------:R-:W-:Y:S01]  /*9e40*/  FFMA.FTZ R10, R84, UR5, -R122 ;  /* 0x00000005540a7c23 */ /* 0x000fe2000801087a */
[----:B-1----:R-:W1:Y:S01]  /*9e50*/  LDSM.16.MT88.4 R40, [R212+0x5400] ;  /* 0x00540000d428783b */ /* 0x002e620000004200 */
[----:B--2---:R-:W-:Y:S01]  /*9e60*/  FADD.FTZ R124, R83, R124 ;  /* 0x0000007c537c7221 */ /* 0x004fe20000010000 */
[----:B------:R-:W-:-:S03]  /*9e70*/  FADD.FTZ R131, R77, R131 ;  /* 0x000000834d837221 */ /* 0x000fc60000010000 */
[----:B------:R-:W-:Y:S01]  /*9e80*/  FADD.FTZ R124, R79, R124 ;  /* 0x0000007c4f7c7221 */ /* 0x000fe20000010000 */
[C---:B------:R-:W-:Y:S01]  /*9e90*/  HMMA.16816.F32.BF16 R144, R36.reuse, R48, R144 ;  /* 0x000000302490723c */ /* 0x040fe20000041890 */
[--C-:B------:R-:W-:Y:S01]  /*9ea0*/  FFMA.FTZ R49, R82, UR5, -R129.reuse ;  /* 0x0000000552317c23 */ /* 0x100fe20008010881 */
[----:B------:R-:W-:Y:S01]  /*9eb0*/  FFMA.FTZ R82, R179, UR5, -R129 ;  /* 0x00000005b3527c23 */ /* 0x000fe20008010881 */
[----:B---3--:R-:W-:Y:S01]  /*9ec0*/  FADD.FTZ R124, R85, R124 ;  /* 0x0000007c557c7221 */ /* 0x008fe20000010000 */
[--C-:B----4-:R-:W-:Y:S02]  /*9ed0*/  FFMA.FTZ R8, R78, UR5, -R122.reuse ;  /* 0x000000054e087c23 */ /* 0x110fe4000801087a */
[----:B------:R2:W3:Y:S02]  /*9ee0*/  MUFU.EX2 R78, R9 ;  /* 0x00000009004e7308 */ /* 0x0004e40000000800 */
[----:B------:R-:W-:Y:S01]  /*9ef0*/  HMMA.16816.F32.BF16 R28, R36, R50, R28 ;  /* 0x00000032241c723c */ /* 0x000fe2000004181c */
[--C-:B------:R-:W-:Y:S01]  /*9f00*/  FFMA.FTZ R51, R90, UR5, -R127.reuse ;  /* 0x000000055a337c23 */ /* 0x100fe2000801087f */
[--C-:B------:R-:W-:Y:S01]  /*9f10*/  FFMA.FTZ R90, R94, UR5, -R127.reuse ;  /* 0x000000055e5a7c23 */ /* 0x100fe2000801087f */
[----:B------:R4:W4:Y:S01]  /*9f20*/  MUFU.EX2 R84, R8 ;  /* 0x0000000800547308 */ /* 0x0009220000000800 */
[----:B------:R-:W-:Y:S01]  /*9f30*/  FFMA.FTZ R94, R114, UR5, -R127 ;  /* 0x00000005725e7c23 */ /* 0x000fe2000801087f */
[----:B------:R-:W-:Y:S01]  /*9f40*/  FFMA.FTZ R114, R95, UR5, -R122 ;  /* 0x000000055f727c23 */ /* 0x000fe2000801087a */
[----:B------:R-:W1:Y:S01]  /*9f50*/  LDSM.16.MT88.4 R36, [R212+0x5800] ;  /* 0x00580000d424783b */ /* 0x000e620000004200 */
[----:B------:R-:W-:Y:S01]  /*9f60*/  MUFU.EX2 R49, R49 ;  /* 0x0000003100317308 */ /* 0x000fe20000000800 */
[----:B-----5:R-:W-:-:S03]  /*9f70*/  FADD.FTZ R124, R80, R124 ;  /* 0x0000007c507c7221 */ /* 0x020fc60000010000 */
[----:B------:R-:W-:Y:S01]  /*9f80*/  MUFU.EX2 R82, R82 ;  /* 0x0000005200527308 */ /* 0x000fe20000000800 */
[----:B--2---:R-:W-:Y:S01]  /*9f90*/  FFMA.FTZ R9, R86, UR5, -R122 ;  /* 0x0000000556097c23 */ /* 0x004fe2000801087a */
[----:B---3--:R-:W-:Y:S02]  /*9fa0*/  FADD.FTZ R2, R78, R2 ;  /* 0x000000024e027221 */ /* 0x008fe40000010000 */
[----:B------:R2:W3:Y:S01]  /*9fb0*/  MUFU.EX2 R86, R10 ;  /* 0x0000000a00567308 */ /* 0x0004e20000000800 */
[----:B----4-:R-:W-:Y:S01]  /*9fc0*/  FFMA.FTZ R8, R76, UR5, -R129 ;  /* 0x000000054c087c23 */ /* 0x010fe20008010881 */
[----:B------:R-:W-:Y:S02]  /*9fd0*/  FADD.FTZ R2, R84, R2 ;  /* 0x0000000254027221 */ /* 0x000fe40000010000 */
[----:B------:R4:W5:Y:S04]  /*9fe0*/  MUFU.EX2 R76, R9 ;  /* 0x00000009004c7308 */ /* 0x0009680000000800 */
[----:B------:R5:W5:Y:S04]  /*9ff0*/  MUFU.EX2 R48, R8 ;  /* 0x0000000800307308 */ /* 0x000b680000000800 */
[----:B------:R-:W-:Y:S01]  /*a000*/  MUFU.EX2 R50, R183 ;  /* 0x000000b700327308 */ /* 0x000fe20000000800 */
[----:B--2---:R-:W-:Y:S01]  /*a010*/  F2FP.BF16.F32.PACK_AB R10, R80, R85 ;  /* 0x00000055500a723e */ /* 0x004fe200000010ff */
[----:B---3--:R-:W-:-:S02]  /*a020*/  FADD.FTZ R2, R86, R2 ;  /* 0x0000000256027221 */ /* 0x008fc40000010000 */
[----:B------:R-:W2:Y:S01]  /*a030*/  MUFU.EX2 R51, R51 ;  /* 0x0000003300337308 */ /* 0x000ea20000000800 */
[----:B----4-:R-:W-:Y:S01]  /*a040*/  F2FP.BF16.F32.PACK_AB R9, R84, R78 ;  /* 0x0000004e5409723e */ /* 0x010fe200000010ff */
[C---:B-----5:R-:W-:Y:S01]  /*a050*/  FADD.FTZ R2, R76.reuse, R2 ;  /* 0x000000024c027221 */ /* 0x060fe20000010000 */
[----:B------:R-:W-:Y:S01]  /*a060*/  F2FP.BF16.F32.PACK_AB R11, R76, R86 ;  /* 0x000000564c0b723e */ /* 0x000fe200000010ff */
[----:B------:R-:W3:Y:S01]  /*a070*/  MUFU.EX2 R90, R90 ;  /* 0x0000005a005a7308 */ /* 0x000ee20000000800 */
[----:B------:R-:W-:Y:S01]  /*a080*/  F2FP.BF16.F32.PACK_AB R8, R79, R83 ;  /* 0x000000534f08723e */ /* 0x000fe200000010ff */
[----:B------:R-:W-:Y:S02]  /*a090*/  FADD.FTZ R164, R48, R164 ;  /* 0x000000a430a47221 */ /* 0x000fe40000010000 */
[----:B------:R-:W4:Y:S02]  /*a0a0*/  MUFU.EX2 R94, R94 ;  /* 0x0000005e005e7308 */ /* 0x000f240000000800 */
[----:B------:R-:W-:-:S02]  /*a0b0*/  FADD.FTZ R164, R49, R164 ;  /* 0x000000a431a47221 */ /* 0x000fc40000010000 */
[----:B-1----:R-:W-:Y:S01]  /*a0c0*/  HMMA.16816.F32.BF16 R16, R8, R40, R16 ;  /* 0x000000280810723c */ /* 0x002fe20000041810 */
[----:B------:R-:W-:Y:S01]  /*a0d0*/  MUFU.EX2 R114, R114 ;  /* 0x0000007200727308 */ /* 0x000fe20000000800 */
[----:B------:R-:W-:Y:S01]  /*a0e0*/  FADD.FTZ R164, R82, R164 ;  /* 0x000000a452a47221 */ /* 0x000fe20000010000 */
[----:B--2---:R-:W-:-:S03]  /*a0f0*/  FADD.FTZ R124, R51, R124 ;  /* 0x0000007c337c7221 */ /* 0x004fc60000010000 */
[----:B------:R-:W-:Y:S01]  /*a100*/  FADD.FTZ R164, R50, R164 ;  /* 0x000000a432a47221 */ /* 0x000fe20000010000 */
[----:B---3--:R-:W-:Y:S01]  /*a110*/  FADD.FTZ R124, R90, R124 ;  /* 0x0000007c5a7c7221 */ /* 0x008fe20000010000 */
[----:B------:R-:W-:Y:S03]  /*a120*/  HMMA.16816.F32.BF16 R20, R8, R42, R20 ;  /* 0x0000002a0814723c */ /* 0x000fe60000041814 */
[----:B----4-:R-:W-:-:S05]  /*a130*/  FADD.FTZ R124, R94, R124 ;  /* 0x0000007c5e7c7221 */ /* 0x010fca0000010000 */
[C---:B------:R-:W-:Y:S08]  /*a140*/  HMMA.16816.F32.BF16 R24, R8.reuse, R44, R24 ;  /* 0x0000002c0818723c */ /* 0x040ff00000041818 */
[----:B------:R-:W-:Y:S01]  /*a150*/  HMMA.16816.F32.BF16 R12, R8, R46, R12 ;  /* 0x0000002e080c723c */ /* 0x000fe2000004180c */
[----:B------:R-:W-:Y:S02]  /*a160*/  F2FP.BF16.F32.PACK_AB R8, R206, R81 ;  /* 0x00000051ce08723e */ /* 0x000fe400000010ff */
[----:B------:R-:W-:-:S02]  /*a170*/  F2FP.BF16.F32.PACK_AB R9, R49, R48 ;  /* 0x000000303109723e */ /* 0x000fc400000010ff */
[----:B------:R-:W-:Y:S02]  /*a180*/  F2FP.BF16.F32.PACK_AB R10, R77, R236 ;  /* 0x000000ec4d0a723e */ /* 0x000fe400000010ff */
[----:B------:R-:W-:-:S07]  /*a190*/  F2FP.BF16.F32.PACK_AB R11, R50, R82 ;  /* 0x00000052320b723e */ /* 0x000fce00000010ff */
[C---:B------:R-:W-:Y:S01]  /*a1a0*/  HMMA.16816.F32.BF16 R32, R8.reuse, R40, R32 ;  /* 0x000000280820723c */ /* 0x040fe20000041820 */
[--C-:B------:R-:W-:Y:S02]  /*a1b0*/  FFMA.FTZ R40, R91, UR5, -R122.reuse ;  /* 0x000000055b287c23 */ /* 0x100fe4000801087a */
[----:B------:R1:W-:Y:S04]  /*a1c0*/  MUFU.EX2 R91, R115 ;  /* 0x00000073005b7308 */ /* 0x0003e80000000800 */
[----:B------:R2:W3:Y:S01]  /*a1d0*/  MUFU.EX2 R95, R40 ;  /* 0x00000028005f7308 */ /* 0x0004e20000000800 */
[C---:B------:R-:W-:Y:S08]  /*a1e0*/  HMMA.16816.F32.BF16 R4, R8.reuse, R42, R4 ;  /* 0x0000002a0804723c */ /* 0x040ff00000041804 */
[C---:B------:R-:W-:Y:S01]  /*a1f0*/  HMMA.16816.F32.BF16 R144, R8.reuse, R44, R144 ;  /* 0x0000002c0890723c */ /* 0x040fe20000041890 */
[----:B------:R-:W-:Y:S01]  /*a200*/  FFMA.FTZ R44, R119, UR5, -R122 ;  /* 0x00000005772c7c23 */ /* 0x000fe2000801087a */
[----:B------:R-:W4:Y:S01]  /*a210*/  MUFU.EX2 R45, R118 ;  /* 0x00000076002d7308 */ /* 0x000f220000000800 */
[--C-:B-1----:R-:W-:Y:S01]  /*a220*/  FFMA.FTZ R115, R93, UR5, -R129.reuse ;  /* 0x000000055d737c23 */ /* 0x102fe20008010881 */
[--C-:B------:R-:W-:Y:S01]  /*a230*/  FFMA.FTZ R93, R74, UR5, -R129.reuse ;  /* 0x000000054a5d7c23 */ /* 0x100fe20008010881 */
[----:B--2---:R-:W1:Y:S01]  /*a240*/  LDSM.16.MT88.4 R40, [R170+0x5800] ;  /* 0x00580000aa28783b */ /* 0x004e620000004200 */
[----:B---3--:R-:W-:Y:S01]  /*a250*/  FADD.FTZ R2, R95, R2 ;  /* 0x000000025f027221 */ /* 0x008fe20000010000 */
[----:B------:R-:W2:Y:S01]  /*a260*/  MUFU.EX2 R44, R44 ;  /* 0x0000002c002c7308 */ /* 0x000ea20000000800 */
[----:B------:R-:W-:Y:S01]  /*a270*/  HMMA.16816.F32.BF16 R28, R8, R46, R28 ;  /* 0x0000002e081c723c */ /* 0x000fe2000004181c */
[----:B------:R-:W-:Y:S01]  /*a280*/  FFMA.FTZ R47, R92, UR5, -R172 ;  /* 0x000000055c2f7c23 */ /* 0x000fe200080108ac */
[----:B------:R-:W-:Y:S01]  /*a290*/  FFMA.FTZ R92, R89, UR5, -R129 ;  /* 0x00000005595c7c23 */ /* 0x000fe20008010881 */
[----:B------:R3:W5:Y:S01]  /*a2a0*/  MUFU.EX2 R46, R88 ;  /* 0x00000058002e7308 */ /* 0x0007620000000800 */
[----:B------:R-:W-:Y:S01]  /*a2b0*/  F2FP.BF16.F32.PACK_AB R8, R90, R51 ;  /* 0x000000335a08723e */ /* 0x000fe200000010ff */
[C---:B------:R-:W-:Y:S01]  /*a2c0*/  FADD.FTZ R2, R114.reuse, R2 ;  /* 0x0000000272027221 */ /* 0x040fe20000010000 */
[----:B------:R-:W-:Y:S01]  /*a2d0*/  F2FP.BF16.F32.PACK_AB R9, R114, R95 ;  /* 0x0000005f7209723e */ /* 0x000fe200000010ff */
[----:B------:R5:W-:Y:S01]  /*a2e0*/  MUFU.EX2 R89, R117 ;  /* 0x0000007500597308 */ /* 0x000be20000000800 */
[----:B------:R-:W-:Y:S01]  /*a2f0*/  F2FP.BF16.F32.PACK_AB R10, R91, R94 ;  /* 0x0000005e5b0a723e */ /* 0x000fe200000010ff */
[----:B----4-:R-:W-:Y:S01]  /*a300*/  FADD.FTZ R2, R45, R2 ;  /* 0x000000022d027221 */ /* 0x010fe20000010000 */
[----:B------:R-:W-:Y:S01]  /*a310*/  FADD.FTZ R124, R91, R124 ;  /* 0x0000007c5b7c7221 */ /* 0x000fe20000010000 */
[----:B------:R-:W-:Y:S01]  /*a320*/  MUFU.EX2 R47, R47 ;  /* 0x0000002f002f7308 */ /* 0x000fe20000000800 */
[C---:B--2---:R-:W-:Y:S01]  /*a330*/  F2FP.BF16.F32.PACK_AB R11, R44.reuse, R45 ;  /* 0x0000002d2c0b723e */ /* 0x044fe200000010ff */
[----:B------:R-:W-:-:S02]  /*a340*/  FADD.FTZ R2, R44, R2 ;  /* 0x000000022c027221 */ /* 0x000fc40000010000 */
[----:B------:R-:W2:Y:S01]  /*a350*/  MUFU.EX2 R92, R92 ;  /* 0x0000005c005c7308 */ /* 0x000ea20000000800 */
[----:B---3--:R-:W-:Y:S01]  /*a360*/  FFMA.FTZ R88, R116, UR5, -R172 ;  /* 0x0000000574587c23 */ /* 0x008fe200080108ac */
[--C-:B------:R-:W-:Y:S01]  /*a370*/  FFMA.FTZ R116, R101, UR5, -R127.reuse ;  /* 0x0000000565747c23 */ /* 0x100fe2000801087f */
[----:B------:R-:W-:Y:S01]  /*a380*/  FFMA.FTZ R101, R75, UR5, -R127 ;  /* 0x000000054b657c23 */ /* 0x000fe2000801087f */
[C---:B------:R-:W-:Y:S01]  /*a390*/  HMMA.16816.F32.BF16 R16, R8.reuse, R36, R16 ;  /* 0x000000240810723c */ /* 0x040fe20000041810 */
[----:B-----5:R-:W-:Y:S01]  /*a3a0*/  FFMA.FTZ R117, R70, UR5, -R129 ;  /* 0x0000000546757c23 */ /* 0x020fe20008010881 */
[----:B------:R-:W-:Y:S01]  /*a3b0*/  FFMA.FTZ R127, R98, UR5, -R127 ;  /* 0x00000005627f7c23 */ /* 0x000fe2000801087f */
[----:B------:R3:W4:Y:S01]  /*a3c0*/  MUFU.EX2 R70, R115 ;  /* 0x0000007300467308 */ /* 0x0007220000000800 */
[--C-:B------:R-:W-:Y:S01]  /*a3d0*/  FFMA.FTZ R98, R102, UR5, -R122.reuse ;  /* 0x0000000566627c23 */ /* 0x100fe2000801087a */
[----:B------:R-:W-:Y:S01]  /*a3e0*/  FFMA.FTZ R102, R99, UR5, -R122 ;  /* 0x0000000563667c23 */ /* 0x000fe2000801087a */
[----:B------:R-:W-:Y:S01]  /*a3f0*/  FADD.FTZ R131, R46, R131 ;  /* 0x000000832e837221 */ /* 0x000fe20000010000 */
[----:B------:R-:W5:Y:S01]  /*a400*/  MUFU.EX2 R88, R88 ;  /* 0x0000005800587308 */ /* 0x000f620000000800 */
[C---:B------:R-:W-:Y:S01]  /*a410*/  HMMA.16816.F32.BF16 R20, R8.reuse, R38, R20 ;  /* 0x000000260814723c */ /* 0x040fe20000041814 */
[----:B--2---:R-:W-:Y:S01]  /*a420*/  FADD.FTZ R164, R92, R164 ;  /* 0x000000a45ca47221 */ /* 0x004fe20000010000 */
[----:B------:R-:W-:Y:S01]  /*a430*/  FADD.FTZ R131, R47, R131 ;  /* 0x000000832f837221 */ /* 0x000fe20000010000 */
[----:B------:R-:W-:Y:S04]  /*a440*/  MUFU.EX2 R74, R117 ;  /* 0x00000075004a7308 */ /* 0x000fe80000000800 */
[----:B------:R-:W-:Y:S01]  /*a450*/  MUFU.EX2 R99, R97 ;  /* 0x0000006100637308 */ /* 0x000fe20000000800 */
[----:B---3--:R-:W-:Y:S01]  /*a460*/  FFMA.FTZ R115, R71, UR5, -R129 ;  /* 0x0000000547737c23 */ /* 0x008fe20008010881 */
[----:B-1----:R-:W-:Y:S02]  /*a470*/  HMMA.16816.F32.BF16 R24, R8, R40, R24 ;  /* 0x000000280818723c */ /* 0x002fe40000041818 */
[----:B------:R-:W1:Y:S01]  /*a480*/  MUFU.EX2 R71, R120 ;  /* 0x0000007800477308 */ /* 0x000e620000000800 */
[----:B----4-:R-:W-:Y:S01]  /*a490*/  FADD.FTZ R164, R70, R164 ;  /* 0x000000a446a47221 */ /* 0x010fe20000010000 */
[----:B-----5:R-:W-:-:S02]  /*a4a0*/  FADD.FTZ R131, R88, R131 ;  /* 0x0000008358837221 */ /* 0x020fc40000010000 */
[----:B------:R-:W2:Y:S02]  /*a4b0*/  MUFU.EX2 R75, R116 ;  /* 0x00000074004b7308 */ /* 0x000ea40000000800 */
[----:B------:R-:W-:Y:S01]  /*a4c0*/  FADD.FTZ R131, R89, R131 ;  /* 0x0000008359837221 */ /* 0x000fe20000010000 */
[----:B------:R-:W-:Y:S01]  /*a4d0*/  HMMA.16816.F32.BF16 R12, R8, R42, R12 ;  /* 0x0000002a080c723c */ /* 0x000fe2000004180c */
[----:B------:R-:W-:Y:S01]  /*a4e0*/  F2FP.BF16.F32.PACK_AB R8, R47, R46 ;  /* 0x0000002e2f08723e */ /* 0x000fe200000010ff */
[----:B------:R-:W3:Y:S01]  /*a4f0*/  MUFU.EX2 R101, R101 ;  /* 0x0000006500657308 */ /* 0x000ee20000000800 */
[----:B------:R-:W-:Y:S01]  /*a500*/  F2FP.BF16.F32.PACK_AB R9, R70, R92 ;  /* 0x0000005c4609723e */ /* 0x000fe200000010ff */
[----:B------:R-:W-:Y:S01]  /*a510*/  FADD.FTZ R131, R112, R131 ;  /* 0x0000008370837221 */ /* 0x000fe20000010000 */
[----:B------:R-:W-:Y:S01]  /*a520*/  F2FP.BF16.F32.PACK_AB R10, R89, R88 ;  /* 0x00000058590a723e */ /* 0x000fe200000010ff */
[----:B------:R-:W4:Y:S01]  /*a530*/  MUFU.EX2 R98, R98 ;  /* 0x0000006200627308 */ /* 0x000f220000000800 */
[C---:B-1----:R-:W-:Y:S01]  /*a540*/  F2FP.BF16.F32.PACK_AB R11, R74.reuse, R71 ;  /* 0x000000474a0b723e */ /* 0x042fe200000010ff */
[----:B------:R-:W-:Y:S01]  /*a550*/  FADD.FTZ R164, R71, R164 ;  /* 0x000000a447a47221 */ /* 0x000fe20000010000 */
[----:B------:R-:W-:Y:S01]  /*a560*/  FADD.FTZ R131, R103, R131 ;  /* 0x0000008367837221 */ /* 0x000fe20000010000 */
[----:B------:R-:W1:Y:S01]  /*a570*/  MUFU.EX2 R97, R113 ;  /* 0x0000007100617308 */ /* 0x000e620000000800 */
[----:B--2---:R-:W-:Y:S01]  /*a580*/  FADD.FTZ R124, R75, R124 ;  /* 0x0000007c4b7c7221 */ /* 0x004fe20000010000 */
[----:B------:R-:W-:Y:S01]  /*a590*/  FADD.FTZ R164, R74, R164 ;  /* 0x000000a44aa47221 */ /* 0x000fe20000010000 */
[----:B------:R-:W-:Y:S01]  /*a5a0*/  FADD.FTZ R131, R108, R131 ;  /* 0x000000836c837221 */ /* 0x000fe20000010000 */
[C---:B------:R-:W-:Y:S01]  /*a5b0*/  HMMA.16816.F32.BF16 R32, R8.reuse, R36, R32 ;  /* 0x000000240820723c */ /* 0x040fe20000041820 */
[----:B------:R-:W2:Y:S01]  /*a5c0*/  MUFU.EX2 R36, R127 ;  /* 0x0000007f00247308 */ /* 0x000ea20000000800 */
[C---:B---3--:R-:W-:Y:S01]  /*a5d0*/  F2FP.BF16.F32.PACK_AB R140, R101.reuse, R75 ;  /* 0x0000004b658c723e */ /* 0x048fe200000010ff */
[----:B------:R-:W-:Y:S01]  /*a5e0*/  FADD.FTZ R164, R100, R164 ;  /* 0x000000a464a47221 */ /* 0x000fe20000010000 */
[----:B------:R-:W-:Y:S01]  /*a5f0*/  FADD.FTZ R124, R101, R124 ;  /* 0x0000007c657c7221 */ /* 0x000fe20000010000 */
[----:B------:R-:W3:Y:S01]  /*a600*/  MUFU.EX2 R37, R102 ;  /* 0x0000006600257308 */ /* 0x000ee20000000800 */
[----:B----4-:R-:W-:Y:S01]  /*a610*/  FADD.FTZ R2, R98, R2 ;  /* 0x0000000262027221 */ /* 0x010fe20000010000 */
[----:B------:R-:W-:Y:S01]  /*a620*/  FADD.FTZ R241, R109, R131 ;  /* 0x000000836df17221 */ /* 0x000fe20000010000 */
[----:B------:R-:W-:Y:S01]  /*a630*/  HMMA.16816.F32.BF16 R4, R8, R38, R4 ;  /* 0x000000260804723c */ /* 0x000fe20000041804 */
[----:B------:R-:W4:Y:S01]  /*a640*/  MUFU.EX2 R38, R110 ;  /* 0x0000006e00267308 */ /* 0x000f220000000800 */
[C---:B-1----:R-:W-:Y:S01]  /*a650*/  F2FP.BF16.F32.PACK_AB R141, R97.reuse, R98 ;  /* 0x00000062618d723e */ /* 0x042fe200000010ff */
[----:B------:R-:W-:Y:S01]  /*a660*/  FADD.FTZ R2, R97, R2 ;  /* 0x0000000261027221 */ /* 0x000fe20000010000 */
[----:B------:R-:W-:Y:S01]  /*a670*/  FADD.FTZ R124, R99, R124 ;  /* 0x0000007c637c7221 */ /* 0x000fe20000010000 */
[----:B------:R-:W1:Y:S01]  /*a680*/  MUFU.EX2 R93, R93 ;  /* 0x0000005d005d7308 */ /* 0x000e620000000800 */
[----:B--2---:R-:W-:-:S02]  /*a690*/  F2FP.BF16.F32.PACK_AB R142, R36, R99 ;  /* 0x00000063248e723e */ /* 0x004fc400000010ff */
[----:B------:R-:W-:Y:S01]  /*a6a0*/  HMMA.16816.F32.BF16 R144, R8, R40, R144 ;  /* 0x000000280890723c */ /* 0x000fe20000041890 */
[----:B------:R-:W2:Y:S01]  /*a6b0*/  MUFU.EX2 R115, R115 ;  /* 0x0000007300737308 */ /* 0x000ea20000000800 */
[----:B------:R-:W-:Y:S01]  /*a6c0*/  FADD.FTZ R239, R36, R124 ;  /* 0x0000007c24ef7221 */ /* 0x000fe20000010000 */
[----:B---3--:R-:W-:Y:S01]  /*a6d0*/  FADD.FTZ R2, R37, R2 ;  /* 0x0000000225027221 */ /* 0x008fe20000010000 */
[----:B----4-:R-:W-:-:S04]  /*a6e0*/  F2FP.BF16.F32.PACK_AB R143, R38, R37 ;  /* 0x00000025268f723e */ /* 0x010fc800000010ff */
[----:B------:R-:W-:Y:S01]  /*a6f0*/  HMMA.16816.F32.BF16 R28, R8, R42, R28 ;  /* 0x0000002a081c723c */ /* 0x000fe2000004181c */
[----:B------:R-:W-:Y:S01]  /*a700*/  F2FP.BF16.F32.PACK_AB R8, R103, R112 ;  /* 0x000000706708723e */ /* 0x000fe200000010ff */
[----:B------:R-:W-:Y:S01]  /*a710*/  FADD.FTZ R238, R38, R2 ;  /* 0x0000000226ee7221 */ /* 0x000fe20000010000 */
[C---:B-1----:R-:W-:Y:S01]  /*a720*/  F2FP.BF16.F32.PACK_AB R9, R93.reuse, R100 ;  /* 0x000000645d09723e */ /* 0x042fe200000010ff */
[----:B------:R-:W-:Y:S01]  /*a730*/  FADD.FTZ R164, R93, R164 ;  /* 0x000000a45da47221 */ /* 0x000fe20000010000 */
[----:B------:R-:W-:Y:S02]  /*a740*/  F2FP.BF16.F32.PACK_AB R10, R109, R108 ;  /* 0x0000006c6d0a723e */ /* 0x000fe400000010ff */
[----:B--2---:R-:W-:Y:S01]  /*a750*/  F2FP.BF16.F32.PACK_AB R11, R96, R115 ;  /* 0x00000073600b723e */ /* 0x004fe200000010ff */
[----:B------:R-:W-:Y:S01]  /*a760*/  HMMA.16816.F32.BF16 R156, R140, R148, R16 ;  /* 0x000000948c9c723c */ /* 0x000fe20000041810 */
[----:B------:R-:W-:Y:S01]  /*a770*/  FADD.FTZ R164, R115, R164 ;  /* 0x000000a473a47221 */ /* 0x000fe20000010000 */
[----:B------:R-:W-:-:S03]  /*a780*/  MOV R2, R105 ;  /* 0x0000006900027202 */ /* 0x000fc60000000f00 */
[----:B------:R-:W-:Y:S01]  /*a790*/  FADD.FTZ R240, R96, R164 ;  /* 0x000000a460f07221 */ /* 0x000fe20000010000 */
[----:B------:R-:W-:Y:S02]  /*a7a0*/  MOV R164, R107 ;  /* 0x0000006b00a47202 */ /* 0x000fe40000000f00 */
[C---:B------:R-:W-:Y:S08]  /*a7b0*/  HMMA.16816.F32.BF16 R152, R140.reuse, R150, R20 ;  /* 0x000000968c98723c */ /* 0x040ff00000041814 */
[C---:B------:R-:W-:Y:S08]  /*a7c0*/  HMMA.16816.F32.BF16 R132, R140.reuse, R136, R24 ;  /* 0x000000888c84723c */ /* 0x040ff00000041818 */
[----:B------:R-:W-:Y:S08]  /*a7d0*/  HMMA.16816.F32.BF16 R140, R140, R138, R12 ;  /* 0x0000008a8c8c723c */ /* 0x000ff0000004180c */
[C---:B------:R-:W-:Y:S08]  /*a7e0*/  HMMA.16816.F32.BF16 R160, R8.reuse, R148, R32 ;  /* 0x0000009408a0723c */ /* 0x040ff00000041820 */
[C---:B------:R-:W-:Y:S08]  /*a7f0*/  HMMA.16816.F32.BF16 R144, R8.reuse, R136, R144 ;  /* 0x000000880890723c */ /* 0x040ff00000041890 */
[C---:B------:R-:W-:Y:S08]  /*a800*/  HMMA.16816.F32.BF16 R148, R8.reuse, R150, R4 ;  /* 0x000000960894723c */ /* 0x040ff00000041804 */
[----:B------:R-:W-:-:S15]  /*a810*/  HMMA.16816.F32.BF16 R136, R8, R138, R28 ;  /* 0x0000008a0888723c */ /* 0x000fde000004181c */
[----:B------:R-:W-:-:S05]  /*a820*/  NOP ;  /* 0x0000000000007918 */ /* 0x000fca0000000000 */
.L_x_39:
[----:B------:R-:W-:-:S13]  /*a830*/  ISETP.GE.AND P0, PT, R237, RZ, PT ;  /* 0x000000ffed00720c */ /* 0x000fda0003f06270 */
[----:B------:R-:W-:Y:S05]  /*a840*/  @!P0 BRA `(.L_x_41) ;  /* 0x0000003000e48947 */ /* 0x000fea0003800000 */
[C-C-:B------:R-:W-:Y:S01]  /*a850*/  SHF.L.U64.HI R234, R166.reuse, 0x5, R167.reuse ;  /* 0x00000005a6ea7819 */ /* 0x140fe200000102a7 */
[C---:B------:R-:W-:Y:S01]  /*a860*/  IMAD.SHL.U32 R229, R166.reuse, 0x20, RZ ;  /* 0x00000020a6e57824 */ /* 0x040fe200078e00ff */
[C---:B------:R-:W-:Y:S01]  /*a870*/  SHF.L.U64.HI R235, R166.reuse, 0x6, R167 ;  /* 0x00000006a6eb7819 */ /* 0x040fe200000102a7 */
[----:B------:R-:W-:Y:S01]  /*a880*/  IMAD.SHL.U32 R236, R166, 0x40, RZ ;  /* 0x00000040a6ec7824 */ /* 0x000fe200078e00ff */
[----:B------:R-:W-:Y:S01]  /*a890*/  MOV R168, R0 ;  /* 0x0000000000a87202 */ /* 0x000fe20000000f00 */
[----:B------:R-:W-:Y:S01]  /*a8a0*/  IMAD.MOV.U32 R167, RZ, RZ, R2 ;  /* 0x000000ffffa77224 */ /* 0x000fe200078e0002 */
[----:B------:R-:W-:Y:S01]  /*a8b0*/  MOV R166, R3 ;  /* 0x0000000300a67202 */ /* 0x000fe20000000f00 */
[----:B------:R-:W-:Y:S01]  /*a8c0*/  IMAD.MOV.U32 R165, RZ, RZ, R164 ;  /* 0x000000ffffa57224 */ /* 0x000fe200078e00a4 */
[----:B------:R-:W1:Y:S01]  /*a8d0*/  LDCU UR4, c[0x0][0x45c] ;  /* 0x00008b80ff0477ac */ /* 0x000e620008000800 */
[----:B------:R-:W2:Y:S01]  /*a8e0*/  LDCU.64 UR6, c[0x0][0x3c0] ;  /* 0x00007800ff0677ac */ /* 0x000ea20008000a00 */
[----:B------:R-:W-:Y:S05]  /*a8f0*/  BRA `(.L_x_42) ;  /* 0x0000000000747947 */ /* 0x000fea0003800000 */
.L_x_44:
[----:B------:R-:W1:Y:S01]  /*a900*/  LDC.64 R2, c[0x0][0x3b8] ;  /* 0x0000ee00ff027b82 */ /* 0x000e620000000a00 */
[----:B------:R-:W-:Y:S01]  /*a910*/  VIADD R175, R237, 0xffffffff ;  /* 0xffffffffedaf7836 */ /* 0x000fe20000000000 */
[C---:B-1----:R-:W-:Y:S03]  /*a920*/  SHF.L.U64.HI R174, R2.reuse, 0x5, R3 ;  /* 0x0000000502ae7819 */ /* 0x042fe60000010203 */
[C---:B------:R-:W-:Y:S04]  /*a930*/  IMAD.WIDE.U32 R182, R175.reuse, R2, RZ ;  /* 0x00000002afb67225 */ /* 0x040fe800078e00ff */
[----:B------:R-:W-:Y:S01]  /*a940*/  IMAD.SHL.U32 R169, R2, 0x20, RZ ;  /* 0x0000002002a97824 */ /* 0x000fe200078e00ff */
[C---:B------:R-:W-:Y:S01]  /*a950*/  LEA R180, P2, R182.reuse, R224, 0x8 ;  /* 0x000000e0b6b47211 */ /* 0x040fe200078440ff */
[----:B------:R-:W-:Y:S03]  /*a960*/  IMAD R175, R175, R3, R183 ;  /* 0x00000003afaf7224 */ /* 0x000fe600078e02b7 */
[C---:B------:R-:W-:Y:S02]  /*a970*/  LEA R177, P0, R182.reuse, R169, 0x7 ;  /* 0x000000a9b6b17211 */ /* 0x040fe400078038ff */
[C-C-:B------:R-:W-:Y:S02]  /*a980*/  LEA.HI.X R181, R182.reuse, R223, R175.reuse, 0x8, P2 ;  /* 0x000000dfb6b57211 */ /* 0x140fe400010f44af */
[----:B------:R-:W-:Y:S02]  /*a990*/  LEA.HI.X R176, R182, R174, R175, 0x7, P0 ;  /* 0x000000aeb6b07211 */ /* 0x000fe400000f3caf */
[C---:B------:R-:W-:Y:S01]  /*a9a0*/  IADD3 R169, P0, PT, R177.reuse, R169, RZ ;  /* 0x000000a9b1a97210 */ /* 0x040fe20007f1e0ff */
[----:B------:R-:W-:Y:S01]  /*a9b0*/  @!PT LDS RZ, [RZ] ;  /* 0x00000000fffff984 */ /* 0x000fe20000000800 */
[----:B------:R-:W-:Y:S01]  /*a9c0*/  @!PT LDS RZ, [RZ] ;  /* 0x00000000fffff984 */ /* 0x000fe20000000800 */
[----:B------:R-:W-:Y:S01]  /*a9d0*/  @!PT LDS RZ, [RZ] ;  /* 0x00000000fffff984 */ /* 0x000fe20000000800 */
[----:B------:R1:W-:Y:S01]  /*a9e0*/  LDGSTS.E.BYPASS.LTC128B.128 [R227+0x2000], desc[UR12][R180.64] ;  /* 0x02000000b4e37fae */ /* 0x0003e2000b981a0c */
[----:B------:R-:W-:Y:S02]  /*a9f0*/  LEA R178, P1, R2, R177, 0x6 ;  /* 0x000000b102b27211 */ /* 0x000fe400078230ff */
[----:B------:R-:W-:Y:S01]  /*aa00*/  LEA R182, P2, R177, R224, 0x1 ;  /* 0x000000e0b1b67211 */ /* 0x000fe200078408ff */
[----:B------:R-:W-:Y:S01]  /*aa10*/  IMAD.X R174, R176, 0x1, R174, P0 ;  /* 0x00000001b0ae7824 */ /* 0x000fe200000e06ae */
[----:B------:R-:W-:Y:S02]  /*aa20*/  LEA.HI.X R2, R2, R176, R3, 0x6, P1 ;  /* 0x000000b002027211 */ /* 0x000fe400008f3403 */
[-C--:B------:R-:W-:Y:S02]  /*aa30*/  LEA R186, P1, R169, R224.reuse, 0x1 ;  /* 0x000000e0a9ba7211 */ /* 0x080fe400078208ff */
[-C--:B------:R-:W-:Y:S02]  /*aa40*/  LEA.HI.X R183, R177, R223.reuse, R176, 0x1, P2 ;  /* 0x000000dfb1b77211 */ /* 0x080fe400010f0cb0 */
[C---:B------:R-:W-:Y:S02]  /*aa50*/  LEA R184, P0, R178.reuse, R224, 0x1 ;  /* 0x000000e0b2b87211 */ /* 0x040fe400078008ff */
[-C--:B------:R-:W-:Y:S01]  /*aa60*/  LEA.HI.X R187, R169, R223.reuse, R174, 0x1, P1 ;  /* 0x000000dfa9bb7211 */ /* 0x080fe200008f0cae */
[----:B------:R1:W-:Y:S01]  /*aa70*/  LDGSTS.E.BYPASS.LTC128B.128 [R227+0x2800], desc[UR12][R182.64] ;  /* 0x02800000b6e37fae */ /* 0x0003e2000b981a0c */
[----:B------:R-:W-:Y:S03]  /*aa80*/  LEA.HI.X R185, R178, R223, R2, 0x1, P0 ;  /* 0x000000dfb2b97211 */ /* 0x000fe600000f0c02 */
[----:B------:R1:W-:Y:S04]  /*aa90*/  LDGSTS.E.BYPASS.LTC128B.128 [R227+0x3000], desc[UR12][R186.64] ;  /* 0x03000000bae37fae */ /* 0x0003e8000b981a0c */
[----:B------:R1:W-:Y:S04]  /*aaa0*/  LDGSTS.E.BYPASS.LTC128B.128 [R227+0x3800], desc[UR12][R184.64] ;  /* 0x03800000b8e37fae */ /* 0x0003e8000b981a0c */
[----:B------:R-:W0:Y:S01]  /*aab0*/  LDGDEPBAR ;  /* 0x00000000000079af */ /* 0x000e220000000000 */
[----:B------:R-:W-:Y:S05]  /*aac0*/  BRA `(.L_x_43) ;  /* 0x0000000800c87947 */ /* 0x000fea0003800000 */
.L_x_42:
[----:B------:R-:W-:Y:S04]  /*aad0*/  DEPBAR.LE SB0, 0x0 ;  /* 0x000080000000791a */ /* 0x000fe80000000000 */
[----:B------:R-:W-:Y:S01]  /*aae0*/  BAR.SYNC.DEFER_BLOCKING 0x0 ;  /* 0x0000000000007b1d */ /* 0x000fe20000010000 */
[C---:B--2---:R-:W-:Y:S04]  /*aaf0*/  IMAD.WIDE.U32 R16, R237.reuse, UR6, RZ ;  /* 0x00000006ed107c25 */ /* 0x044fe8000f8e00ff */
[----:B------:R-:W-:Y:S01]  /*ab00*/  IMAD R0, R237, UR7, R17 ;  /* 0x00000007ed007c24 */ /* 0x000fe2000f8e0211 */
[C---:B------:R-:W-:Y:S02]  /*ab10*/  LEA R14, P3, R16.reuse, R222, 0x8 ;  /* 0x000000de100e7211 */ /* 0x040fe400078640ff */
[C---:B------:R-:W-:Y:S02]  /*ab20*/  LEA R3, P0, R16.reuse, R229, 0x7 ;  /* 0x000000e510037211 */ /* 0x040fe400078038ff */
[C-C-:B------:R-:W-:Y:S02]  /*ab30*/  LEA.HI.X R15, R16.reuse, R221, R0.reuse, 0x8, P3 ;  /* 0x000000dd100f7211 */ /* 0x140fe400018f4400 */
[----:B------:R-:W-:Y:S02]  /*ab40*/  LEA.HI.X R2, R16, R234, R0, 0x7, P0 ;  /* 0x000000ea10027211 */ /* 0x000fe400000f3c00 */
[C---:B------:R-:W-:Y:S02]  /*ab50*/  LEA R12, P2, R3.reuse, R222, 0x1 ;  /* 0x000000de030c7211 */ /* 0x040fe400078408ff */
[C---:B------:R-:W-:Y:S02]  /*ab60*/  IADD3 R5, P1, PT, R3.reuse, R229, RZ ;  /* 0x000000e503057210 */ /* 0x040fe40007f3e0ff */
[CC--:B------:R-:W-:Y:S02]  /*ab70*/  LEA.HI.X R13, R3.reuse, R221.reuse, R2, 0x1, P2 ;  /* 0x000000dd030d7211 */ /* 0x0c0fe400010f0c02 */
[----:B------:R-:W-:Y:S01]  /*ab80*/  IADD3 R7, P0, PT, R3, R236, RZ ;  /* 0x000000ec03077210 */ /* 0x000fe20007f1e0ff */
[C---:B------:R-:W-:Y:S01]  /*ab90*/  IMAD.X R4, R2.reuse, 0x1, R234, P1 ;  /* 0x0000000102047824 */ /* 0x040fe200008e06ea */
[CC--:B------:R-:W-:Y:S01]  /*aba0*/  LEA R10, P1, R5.reuse, R222.reuse, 0x1 ;  /* 0x000000de050a7211 */ /* 0x0c0fe200078208ff */
[----:B------:R-:W-:Y:S01]  /*abb0*/  @!PT LDS RZ, [RZ] ;  /* 0x00000000fffff984 */ /* 0x000fe20000000800 */
[----:B------:R-:W-:Y:S01]  /*abc0*/  @!PT LDS RZ, [RZ] ;  /* 0x00000000fffff984 */ /* 0x000fe20000000800 */
[----:B------:R-:W-:Y:S01]  /*abd0*/  @!PT LDS RZ, [RZ] ;  /* 0x00000000fffff984 */ /* 0x000fe20000000800 */
[----:B------:R-:W-:Y:S02]  /*abe0*/  LDGSTS.E.BYPASS.LTC128B.128 [R227+0x4000], desc[UR12][R14.64] ;  /* 0x040000000ee37fae */ /* 0x000fe4000b981a0c */
[----:B------:R-:W-:Y:S01]  /*abf0*/  IMAD.X R6, R2, 0x1, R235, P0 ;  /* 0x0000000102067824 */ /* 0x000fe200000e06eb */
[-C--:B------:R-:W-:Y:S02]  /*ac00*/  LEA.HI.X R11, R5, R221.reuse, R4, 0x1, P1 ;  /* 0x000000dd050b7211 */ /* 0x080fe400008f0c04 */
[C---:B------:R-:W-:Y:S03]  /*ac10*/  LEA R8, P0, R7.reuse, R222, 0x1 ;  /* 0x000000de07087211 */ /* 0x040fe600078008ff */
[----:B------:R-:W-:Y:S01]  /*ac20*/  LDGSTS.E.BYPASS.LTC128B.128 [R227+0x4800], desc[UR12][R12.64] ;  /* 0x048000000ce37fae */ /* 0x000fe2000b981a0c */
[----:B------:R-:W-:Y:S02]  /*ac30*/  LEA.HI.X R9, R7, R221, R6, 0x1, P0 ;  /* 0x000000dd07097211 */ /* 0x000fe400000f0c06 */
[----:B------:R-:W-:Y:S05]  /*ac40*/  ISETP.NE.AND P0, PT, R237, RZ, PT ;  /* 0x000000ffed00720c */ /* 0x000fea0003f05270 */
[----:B------:R-:W-:Y:S08]  /*ac50*/  LDGSTS.E.BYPASS.LTC128B.128 [R227+0x5000], desc[UR12][R10.64] ;  /* 0x050000000ae37fae */ /* 0x000ff0000b981a0c */
[----:B------:R2:W-:Y:S08]  /*ac60*/  LDGSTS.E.BYPASS.LTC128B.128 [R227+0x5800], desc[UR12][R8.64] ;  /* 0x0580000008e37fae */ /* 0x0005f0000b981a0c */
[----:B------:R-:W-:Y:S08]  /*ac70*/  LDSM.16.M88.4 R128, [R215] ;  /* 0x00000000d780783b */ /* 0x000ff00000000200 */
[----:B------:R-:W3:Y:S08]  /*ac80*/  LDSM.16.M88.4 R16, [R214+0x2000] ;  /* 0x00200000d610783b */ /* 0x000ef00000000200 */
[----:B------:R-:W2:Y:S08]  /*ac90*/  LDSM.16.M88.4 R124, [R215+0x1000] ;  /* 0x00100000d77c783b */ /* 0x000eb00000000200 */
[----:B------:R-:W4:Y:S08]  /*aca0*/  LDSM.16.M88.4 R32, [R214+0x2400] ;  /* 0x00240000d620783b */ /* 0x000f300000000200 */
[----:B------:R-:W0:Y:S08]  /*acb0*/  LDGDEPBAR ;  /* 0x00000000000079af */ /* 0x000e300000000000 */
[----:B------:R-:W5:Y:S08]  /*acc0*/  LDSM.16.M88.4 R48, [R214+0x2800] ;  /* 0x00280000d630783b */ /* 0x000f700000000200 */
[----:B------:R-:W1:Y:S01]  /*acd0*/  LDSM.16.M88.4 R64, [R214+0x2c00] ;  /* 0x002c0000d640783b */ /* 0x000e620000000200 */
[-C--:B---3--:R-:W-:Y:S07]  /*ace0*/  HMMA.16816.F32.BF16 R4, R128, R16.reuse, RZ ;  /* 0x000000108004723c */ /* 0x088fee00000418ff */
[----:B------:R-:W3:Y:S01]  /*acf0*/  LDSM.16.M88.4 R80, [R214+0x3000] ;  /* 0x00300000d650783b */ /* 0x000ee20000000200 */
[C---:B--2---:R-:W-:Y:S07]  /*ad00*/  HMMA.16816.F32.BF16 R8, R124.reuse, R16, RZ ;  /* 0x000000107c08723c */ /* 0x044fee00000418ff */
[----:B------:R-:W2:Y:S01]  /*ad10*/  LDSM.16.M88.4 R96, [R214+0x3400] ;  /* 0x00340000d660783b */ /* 0x000ea20000000200 */
[-C--:B------:R-:W-:Y:S07]  /*ad20*/  HMMA.16816.F32.BF16 R12, R124, R18.reuse, RZ ;  /* 0x000000127c0c723c */ /* 0x080fee00000418ff */
[----:B------:R-:W2:Y:S01]  /*ad30*/  LDSM.16.M88.4 R112, [R214+0x3800] ;  /* 0x00380000d670783b */ /* 0x000ea20000000200 */
[C---:B------:R-:W-:Y:S07]  /*ad40*/  HMMA.16816.F32.BF16 R16, R128.reuse, R18, RZ ;  /* 0x000000128010723c */ /* 0x040fee00000418ff */
[----:B------:R-:W2:Y:S01]  /*ad50*/  LDSM.16.M88.4 R172, [R214+0x3c00] ;  /* 0x003c0000d6ac783b */ /* 0x000ea20000000200 */
[-C--:B----4-:R-:W-:Y:S07]  /*ad60*/  HMMA.16816.F32.BF16 R20, R128, R32.reuse, RZ ;  /* 0x000000208014723c */ /* 0x090fee00000418ff */
[----:B------:R-:W-:Y:S01]  /*ad70*/  LDSM.16.M88.4 R176, [R213] ;  /* 0x00000000d5b0783b */ /* 0x000fe20000000200 */
[C---:B------:R-:W-:Y:S07]  /*ad80*/  HMMA.16816.F32.BF16 R24, R124.reuse, R32, RZ ;  /* 0x000000207c18723c */ /* 0x040fee00000418ff */
[----:B------:R-:W4:Y:S01]  /*ad90*/  LDSM.16.M88.4 R180, [R171+0x2000] ;  /* 0x00200000abb4783b */ /* 0x000f220000000200 */
[-C--:B------:R-:W-:Y:S07]  /*ada0*/  HMMA.16816.F32.BF16 R28, R124, R34.reuse, RZ ;  /* 0x000000227c1c723c */ /* 0x080fee00000418ff */
[----:B------:R-:W4:Y:S01]  /*adb0*/  LDSM.16.M88.4 R184, [R213+0x1000] ;  /* 0x00100000d5b8783b */ /* 0x000f220000000200 */
[C---:B------:R-:W-:Y:S07]  /*adc0*/  HMMA.16816.F32.BF16 R32, R128.reuse, R34, RZ ;  /* 0x000000228020723c */ /* 0x040fee00000418ff */
[----:B------:R-:W4:Y:S01]  /*add0*/  LDSM.16.M88.4 R188, [R171+0x2400] ;  /* 0x00240000abbc783b */ /* 0x000f220000000200 */
[-C--:B-----5:R-:W-:Y:S07]  /*ade0*/  HMMA.16816.F32.BF16 R36, R128, R48.reuse, RZ ;  /* 0x000000308024723c */ /* 0x0a0fee00000418ff */
[----:B------:R-:W5:Y:S01]  /*adf0*/  LDSM.16.M88.4 R192, [R171+0x2800] ;  /* 0x00280000abc0783b */ /* 0x000f620000000200 */
[C---:B------:R-:W-:Y:S07]  /*ae00*/  HMMA.16816.F32.BF16 R40, R124.reuse, R48, RZ ;  /* 0x000000307c28723c */ /* 0x040fee00000418ff */
[----:B------:R-:W5:Y:S01]  /*ae10*/  LDSM.16.M88.4 R196, [R171+0x2c00] ;  /* 0x002c0000abc4783b */ /* 0x000f620000000200 */
[-C--:B------:R-:W-:Y:S07]  /*ae20*/  HMMA.16816.F32.BF16 R44, R124, R50.reuse, RZ ;  /* 0x000000327c2c723c */ /* 0x080fee00000418ff */
[----:B------:R-:W5:Y:S01]  /*ae30*/  LDSM.16.M88.4 R200, [R171+0x3000] ;  /* 0x00300000abc8783b */ /* 0x000f620000000200 */
[C---:B------:R-:W-:Y:S07]  /*ae40*/  HMMA.16816.F32.BF16 R48, R128.reuse, R50, RZ ;  /* 0x000000328030723c */ /* 0x040fee00000418ff */
[----:B------:R-:W-:Y:S01]  /*ae50*/  LDSM.16.M88.4 R204, [R171+0x3800] ;  /* 0x00380000abcc783b */ /* 0x000fe20000000200 */
[-C--:B-1----:R-:W-:Y:S07]  /*ae60*/  HMMA.16816.F32.BF16 R52, R128, R64.reuse, RZ ;  /* 0x000000408034723c */ /* 0x082fee00000418ff */
[----:B------:R-:W-:Y:S01]  /*ae70*/  LDSM.16.M88.4 R208, [R171+0x3c00] ;  /* 0x003c0000abd0783b */ /* 0x000fe20000000200 */
[C---:B------:R-:W-:Y:S08]  /*ae80*/  HMMA.16816.F32.BF16 R56, R124.reuse, R64, RZ ;  /* 0x000000407c38723c */ /* 0x040ff000000418ff */
[-C--:B------:R-:W-:Y:S08]  /*ae90*/  HMMA.16816.F32.BF16 R60, R124, R66.reuse, RZ ;  /* 0x000000427c3c723c */ /* 0x080ff000000418ff */
[C---:B------:R-:W-:Y:S08]  /*aea0*/  HMMA.16816.F32.BF16 R64, R128.reuse, R66, RZ ;  /* 0x000000428040723c */ /* 0x040ff000000418ff */
[-C--:B---3--:R-:W-:Y:S08]  /*aeb0*/  HMMA.16816.F32.BF16 R68, R128, R80.reuse, RZ ;  /* 0x000000508044723c */ /* 0x088ff000000418ff */
[C---:B------:R-:W-:Y:S08]  /*aec0*/  HMMA.16816.F32.BF16 R72, R124.reuse, R80, RZ ;  /* 0x000000507c48723c */ /* 0x040ff000000418ff */
[-C--:B------:R-:W-:Y:S08]  /*aed0*/  HMMA.16816.F32.BF16 R76, R124, R82.reuse, RZ ;  /* 0x000000527c4c723c */ /* 0x080ff000000418ff */
[C---:B------:R-:W-:Y:S08]  /*aee0*/  HMMA.16816.F32.BF16 R80, R128.reuse, R82, RZ ;  /* 0x000000528050723c */ /* 0x040ff000000418ff */
[-C--:B--2---:R-:W-:Y:S08]  /*aef0*/  HMMA.16816.F32.BF16 R84, R128, R96.reuse, RZ ;  /* 0x000000608054723c */ /* 0x084ff000000418ff */
[C---:B------:R-:W-:Y:S08]  /*af00*/  HMMA.16816.F32.BF16 R88, R124.reuse, R96, RZ ;  /* 0x000000607c58723c */ /* 0x040ff000000418ff */
[-C--:B------:R-:W-:Y:S08]  /*af10*/  HMMA.16816.F32.BF16 R92, R124, R98.reuse, RZ ;  /* 0x000000627c5c723c */ /* 0x080ff000000418ff */
        /* <DEDUP_REMOVED lines=8> */
[----:B------:R-:W-:Y:S01]  /*afa0*/  HMMA.16816.F32.BF16 R128, R128, R174, RZ ;  /* 0x000000ae8080723c */ /* 0x000fe200000418ff */
[----:B------:R-:W1:Y:S01]  /*afb0*/  LDSM.16.M88.4 R172, [R171+0x3400] ;  /* 0x00340000abac783b */ /* 0x000e620000000200 */
[----:B------:R-:W-:Y:S06]  /*afc0*/  DEPBAR.LE SB0, 0x0 ;  /* 0x000080000000791a */ /* 0x000fec0000000000 */
[-C--:B----4-:R-:W-:Y:S01]  /*afd0*/  HMMA.16816.F32.BF16 R4, R176, R180.reuse, R4 ;  /* 0x000000b4b004723c */ /* 0x090fe20000041804 */
[----:B------:R-:W-:Y:S07]  /*afe0*/  BAR.SYNC.DEFER_BLOCKING 0x0 ;  /* 0x0000000000007b1d */ /* 0x000fee0000010000 */
[C---:B------:R-:W-:Y:S08]  /*aff0*/  HMMA.16816.F32.BF16 R8, R184.reuse, R180, R8 ;  /* 0x000000b4b808723c */ /* 0x040ff00000041808 */
[-C--:B------:R-:W-:Y:S08]  /*b000*/  HMMA.16816.F32.BF16 R12, R184, R182.reuse, R12 ;  /* 0x000000b6b80c723c */ /* 0x080ff0000004180c */
[C---:B------:R-:W-:Y:S04]  /*b010*/  HMMA.16816.F32.BF16 R16, R176.reuse, R182, R16 ;  /* 0x000000b6b010723c */ /* 0x040fe80000041810 */
[----:B------:R-:W-:Y:S02]  /*b020*/  FMNMX3.FTZ R164, R167, R8, R9, !PT ;  /* 0x00000008a7a47276 */ /* 0x000fe40007810009 */
[----:B------:R-:W-:Y:S02]  /*b030*/  FMNMX3.FTZ R0, R168, R10, R11, !PT ;  /* 0x0000000aa8007276 */ /* 0x000fe4000781000b */
[-C--:B------:R-:W-:Y:S03]  /*b040*/  HMMA.16816.F32.BF16 R20, R176, R188.reuse, R20 ;  /* 0x000000bcb014723c */ /* 0x080fe60000041814 */
[----:B------:R-:W-:Y:S02]  /*b050*/  FMNMX3.FTZ R164, R164, R12, R13, !PT ;  /* 0x0000000ca4a47276 */ /* 0x000fe4000781000d */
[----:B------:R-:W-:Y:S03]  /*b060*/  FMNMX3.FTZ R0, R0, R14, R15, !PT ;  /* 0x0000000e00007276 */ /* 0x000fe6000781000f */
[C---:B------:R-:W-:Y:S08]  /*b070*/  HMMA.16816.F32.BF16 R24, R184.reuse, R188, R24 ;  /* 0x000000bcb818723c */ /* 0x040ff00000041818 */
[-C--:B------:R-:W-:Y:S08]  /*b080*/  HMMA.16816.F32.BF16 R28, R184, R190.reuse, R28 ;  /* 0x000000beb81c723c */ /* 0x080ff0000004181c */
[C---:B------:R-:W-:Y:S04]  /*b090*/  HMMA.16816.F32.BF16 R32, R176.reuse, R190, R32 ;  /* 0x000000beb020723c */ /* 0x040fe80000041820 */
[----:B------:R-:W-:Y:S02]  /*b0a0*/  FMNMX3.FTZ R164, R164, R24, R25, !PT ;  /* 0x00000018a4a47276 */ /* 0x000fe40007810019 */
[----:B------:R-:W-:Y:S02]  /*b0b0*/  FMNMX3.FTZ R0, R0, R26, R27, !PT ;  /* 0x0000001a00007276 */ /* 0x000fe4000781001b */
[-C--:B-----5:R-:W-:Y:S03]  /*b0c0*/  HMMA.16816.F32.BF16 R36, R176, R192.reuse, R36 ;  /* 0x000000c0b024723c */ /* 0x0a0fe60000041824 */
[----:B------:R-:W-:Y:S02]  /*b0d0*/  FMNMX3.FTZ R164, R164, R28, R29, !PT ;  /* 0x0000001ca4a47276 */ /* 0x000fe4000781001d */
[----:B------:R-:W-:Y:S03]  /*b0e0*/  FMNMX3.FTZ R0, R0, R30, R31, !PT ;  /* 0x0000001e00007276 */ /* 0x000fe6000781001f */
        /* <DEDUP_REMOVED lines=21> */
[-C--:B-1----:R-:W-:Y:S03]  /*b240*/  HMMA.16816.F32.BF16 R84, R176, R172.reuse, R84 ;  /* 0x000000acb054723c */ /* 0x082fe60000041854 */
[----:B------:R-:W-:Y:S02]  /*b250*/  FMNMX3.FTZ R164, R164, R76, R77, !PT ;  /* 0x0000004ca4a47276 */ /* 0x000fe4000781004d */
[----:B------:R-:W-:Y:S03]  /*b260*/  FMNMX3.FTZ R0, R0, R78, R79, !PT ;  /* 0x0000004e00007276 */ /* 0x000fe6000781004f */
        /* <DEDUP_REMOVED lines=54> */
[----:B------:R-:W-:Y:S01]  /*b5d0*/  FMNMX3.FTZ R172, R172, R130, R131, !PT ;  /* 0x00000082acac7276 */ /* 0x000fe20007810083 */
[----:B------:R-:W-:Y:S06]  /*b5e0*/  @P0 BRA `(.L_x_44) ;  /* 0xfffffff000c40947 */ /* 0x000fec000383ffff */
.L_x_43:
[----:B------:R-:W2:Y:S08]  /*b5f0*/  SHFL.BFLY PT, R174, R173, 0x2, 0x1f ;  /* 0x0c401f00adae7f89 */ /* 0x000eb000000e0000 */
[----:B------:R-:W3:Y:S08]  /*b600*/  SHFL.BFLY PT, R3, R172, 0x2, 0x1f ;  /* 0x0c401f00ac037f89 */ /* 0x000ef000000e0000 */
[----:B------:R-:W4:Y:S08]  /*b610*/  SHFL.BFLY PT, R2, R164, 0x2, 0x1f ;  /* 0x0c401f00a4027f89 */ /* 0x000f3000000e0000 */
[----:B------:R-:W5:Y:S08]  /*b620*/  SHFL.BFLY PT, R169, R0, 0x2, 0x1f ;  /* 0x0c401f0000a97f89 */ /* 0x000f7000000e0000 */
[----:B------:R-:W-:Y:S01]  /*b630*/  LDSM.16.MT88.4 R176, [R170+0x4000] ;  /* 0x00400000aab0783b */ /* 0x000fe20000004200 */
[----:B--2---:R-:W-:Y:S02]  /*b640*/  FMNMX.FTZ R173, R173, R174, !PT ;  /* 0x000000aeadad7209 */ /* 0x004fe40007810000 */
[----:B---3--:R-:W-:Y:S02]  /*b650*/  FMNMX.FTZ R3, R172, R3, !PT ;  /* 0x00000003ac037209 */ /* 0x008fe40007810000 */
[----:B----4-:R-:W-:Y:S03]  /*b660*/  FMNMX.FTZ R2, R164, R2, !PT ;  /* 0x00000002a4027209 */ /* 0x010fe60007810000 */
[----:B------:R-:W2:Y:S01]  /*b670*/  SHFL.BFLY PT, R174, R3, 0x1, 0x1f ;  /* 0x0c201f0003ae7f89 */ /* 0x000ea200000e0000 */
[----:B-----5:R-:W-:Y:S07]  /*b680*/  FMNMX.FTZ R169, R0, R169, !PT ;  /* 0x000000a900a97209 */ /* 0x020fee0007810000 */
[----:B------:R-:W3:Y:S08]  /*b690*/  SHFL.BFLY PT, R164, R173, 0x1, 0x1f ;  /* 0x0c201f00ada47f89 */ /* 0x000ef000000e0000 */
[----:B------:R-:W4:Y:S08]  /*b6a0*/  SHFL.BFLY PT, R172, R2, 0x1, 0x1f ;  /* 0x0c201f0002ac7f89 */ /* 0x000f3000000e0000 */
[----:B------:R-:W5:Y:S01]  /*b6b0*/  SHFL.BFLY PT, R0, R169, 0x1, 0x1f ;  /* 0x0c201f00a9007f89 */ /* 0x000f6200000e0000 */
[----:B--2---:R-:W-:Y:S02]  /*b6c0*/  FMNMX.FTZ R3, R3, R174, !PT ;  /* 0x000000ae03037209 */ /* 0x004fe40007810000 */
[----:B---3--:R-:W-:Y:S03]  /*b6d0*/  FMNMX.FTZ R164, R173, R164, !PT ;  /* 0x000000a4ada47209 */ /* 0x008fe60007810000 */
[C---:B------:R-:W-:Y:S01]  /*b6e0*/  FMUL.FTZ R197, R3.reuse, UR4 ;  /* 0x0000000403c57c20 */ /* 0x040fe20008410000 */
[----:B------:R-:W-:Y:S02]  /*b6f0*/  FSETP.NEU.FTZ.AND P0, PT, R3, -INF , PT ;  /* 0xff8000000300780b */ /* 0x000fe40003f1d000 */
[----:B----4-:R-:W-:Y:S01]  /*b700*/  FMNMX.FTZ R2, R2, R172, !PT ;  /* 0x000000ac02027209 */ /* 0x010fe20007810000 */
[C---:B------:R-:W-:Y:S01]  /*b710*/  FADD.FTZ R165, -R164.reuse, R165 ;  /* 0x000000a5a4a57221 */ /* 0x040fe20000010100 */
[----:B------:R-:W2:Y:S01]  /*b720*/  LDSM.16.MT88.4 R172, [R212+0x4000] ;  /* 0x00400000d4ac783b */ /* 0x000ea20000004200 */
[----:B------:R-:W-:Y:S01]  /*b730*/  FMUL.FTZ R198, R164, UR4 ;  /* 0x00000004a4c67c20 */ /* 0x000fe20008410000 */
[----:B-----5:R-:W-:Y:S01]  /*b740*/  FMNMX.FTZ R0, R169, R0, !PT ;  /* 0x00000000a9007209 */ /* 0x020fe20007810000 */
[----:B------:R-:W-:Y:S01]  /*b750*/  FADD.FTZ R169, -R3, R166 ;  /* 0x000000a603a97221 */ /* 0x000fe20000010100 */
[----:B------:R-:W-:Y:S01]  /*b760*/  FADD.FTZ R166, -R2, R167 ;  /* 0x000000a702a67221 */ /* 0x000fe20000010100 */
[----:B------:R-:W-:Y:S01]  /*b770*/  FMUL.FTZ R167, R165, UR4 ;  /* 0x00000004a5a77c20 */ /* 0x000fe20008410000 */
[----:B------:R-:W-:Y:S01]  /*b780*/  FSETP.NEU.FTZ.AND P1, PT, R164, -INF , PT ;  /* 0xff800000a400780b */ /* 0x000fe20003f3d000 */
[----:B------:R-:W-:Y:S01]  /*b790*/  FMUL.FTZ R169, R169, UR4 ;  /* 0x00000004a9a97c20 */ /* 0x000fe20008410000 */
[----:B------:R-:W-:Y:S01]  /*b7a0*/  FADD.FTZ R165, -R0, R168 ;  /* 0x000000a800a57221 */ /* 0x000fe20000010100 */
[----:B------:R-:W-:Y:S01]  /*b7b0*/  FSEL R197, R197, RZ, P0 ;  /* 0x000000ffc5c57208 */ /* 0x000fe20000000000 */
[----:B------:R-:W3:Y:S01]  /*b7c0*/  MUFU.EX2 R168, R167 ;  /* 0x000000a700a87308 */ /* 0x000ee20000000800 */
[----:B------:R-:W-:Y:S01]  /*b7d0*/  FSEL R198, R198, RZ, P1 ;  /* 0x000000ffc6c67208 */ /* 0x000fe20000800000 */
[----:B------:R-:W-:Y:S01]  /*b7e0*/  FMUL.FTZ R196, R2, UR4 ;  /* 0x0000000402c47c20 */ /* 0x000fe20008410000 */
[----:B------:R-:W-:Y:S07]  /*b7f0*/  FMUL.FTZ R195, R0, UR4 ;  /* 0x0000000400c37c20 */ /* 0x000fee0008410000 */
[----:B------:R4:W5:Y:S01]  /*b800*/  MUFU.EX2 R167, R169 ;  /* 0x000000a900a77308 */ /* 0x0009620000000800 */
[----:B------:R-:W-:Y:S01]  /*b810*/  FSETP.NEU.FTZ.AND P1, PT, R2, -INF , PT ;  /* 0xff8000000200780b */ /* 0x000fe20003f3d000 */
[--C-:B------:R-:W-:Y:S01]  /*b820*/  FFMA.FTZ R194, R4, UR4, -R198.reuse ;  /* 0x0000000404c27c23 */ /* 0x100fe200080108c6 */
[----:B------:R-:W-:Y:S01]  /*b830*/  FSETP.NEU.FTZ.AND P0, PT, R0, -INF , PT ;  /* 0xff8000000000780b */ /* 0x000fe20003f1d000 */
[--C-:B-1----:R-:W-:Y:S01]  /*b840*/  FFMA.FTZ R182, R5, UR4, -R198.reuse ;  /* 0x0000000405b67c23 */ /* 0x102fe200080108c6 */
[--C-:B------:R-:W-:Y:S01]  /*b850*/  FFMA.FTZ R192, R6, UR4, -R197.reuse ;  /* 0x0000000406c07c23 */ /* 0x100fe200080108c5 */
[--C-:B------:R-:W-:Y:S01]  /*b860*/  FFMA.FTZ R184, R7, UR4, -R197.reuse ;  /* 0x0000000407b87c23 */ /* 0x100fe200080108c5 */
[--C-:B------:R-:W-:Y:S03]  /*b870*/  FFMA.FTZ R181, R16, UR4, -R198.reuse ;  /* 0x0000000410b57c23 */ /* 0x100fe600080108c6 */
[----:B------:R-:W-:Y:S01]  /*b880*/  MUFU.EX2 R194, R194 ;  /* 0x000000c200c27308 */ /* 0x000fe20000000800 */
[--C-:B------:R-:W-:Y:S01]  /*b890*/  FFMA.FTZ R183, R18, UR4, -R197.reuse ;  /* 0x0000000412b77c23 */ /* 0x100fe200080108c5 */
[----:B------:R-:W-:Y:S01]  /*b8a0*/  FFMA.FTZ R180, R19, UR4, -R197 ;  /* 0x0000000413b47c23 */ /* 0x000fe200080108c5 */
[----:B------:R-:W-:Y:S07]  /*b8b0*/  FSEL R196, R196, RZ, P1 ;  /* 0x000000ffc4c47208 */ /* 0x000fee0000800000 */
[----:B------:R-:W1:Y:S01]  /*b8c0*/  MUFU.EX2 R182, R182 ;  /* 0x000000b600b67308 */ /* 0x000e620000000800 */
[----:B------:R-:W-:Y:S01]  /*b8d0*/  FSEL R195, R195, RZ, P0 ;  /* 0x000000ffc3c37208 */ /* 0x000fe20000000000 */
[----:B----4-:R-:W-:Y:S01]  /*b8e0*/  FFMA.FTZ R169, R17, UR4, -R198 ;  /* 0x0000000411a97c23 */ /* 0x010fe200080108c6 */
[----:B------:R-:W-:Y:S07]  /*b8f0*/  FMUL.FTZ R166, R166, UR4 ;  /* 0x00000004a6a67c20 */ /* 0x000fee0008410000 */
[----:B------:R-:W-:Y:S01]  /*b900*/  MUFU.EX2 R192, R192 ;  /* 0x000000c000c07308 */ /* 0x000fe20000000800 */
[----:B------:R-:W-:Y:S01]  /*b910*/  FMUL.FTZ R165, R165, UR4 ;  /* 0x00000004a5a57c20 */ /* 0x000fe20008410000 */
[--C-:B------:R-:W-:Y:S01]  /*b920*/  FFMA.FTZ R187, R12, UR4, -R196.reuse ;  /* 0x000000040cbb7c23 */ /* 0x100fe200080108c4 */
[--C-:B------:R-:W-:Y:S07]  /*b930*/  FFMA.FTZ R185, R13, UR4, -R196.reuse ;  /* 0x000000040db97c23 */ /* 0x100fee00080108c4 */
[----:B------:R-:W4:Y:S01]  /*b940*/  MUFU.EX2 R184, R184 ;  /* 0x000000b800b87308 */ /* 0x000f220000000800 */
[--C-:B------:R-:W-:Y:S01]  /*b950*/  FFMA.FTZ R190, R14, UR4, -R195.reuse ;  /* 0x000000040ebe7c23 */ /* 0x100fe200080108c3 */
[--C-:B------:R-:W-:Y:S01]  /*b960*/  FFMA.FTZ R188, R15, UR4, -R195.reuse ;  /* 0x000000040fbc7c23 */ /* 0x100fe200080108c3 */
[--C-:B------:R-:W-:Y:S07]  /*b970*/  FFMA.FTZ R193, R8, UR4, -R196.reuse ;  /* 0x0000000408c17c23 */ /* 0x100fee00080108c4 */
[----:B------:R-:W-:Y:S01]  /*b980*/  MUFU.EX2 R181, R181 ;  /* 0x000000b500b57308 */ /* 0x000fe20000000800 */
[----:B------:R-:W-:Y:S01]  /*b990*/  FFMA.FTZ R189, R9, UR4, -R196 ;  /* 0x0000000409bd7c23 */ /* 0x000fe200080108c4 */
[--C-:B------:R-:W-:Y:S01]  /*b9a0*/  FFMA.FTZ R191, R10, UR4, -R195.reuse ;  /* 0x000000040abf7c23 */ /* 0x100fe200080108c3 */
[----:B------:R-:W-:Y:S07]  /*b9b0*/  FFMA.FTZ R186, R11, UR4, -R195 ;  /* 0x000000040bba7c23 */ /* 0x000fee00080108c3 */
[----:B------:R-:W2:Y:S01]  /*b9c0*/  MUFU.EX2 R169, R169 ;  /* 0x000000a900a97308 */ /* 0x000ea20000000800 */
[C---:B---3--:R-:W-:Y:S01]  /*b9d0*/  FMUL.FTZ R4, R168.reuse, R160 ;  /* 0x000000a0a8047220 */ /* 0x048fe20000410000 */
[----:B------:R-:W-:Y:S01]  /*b9e0*/  FMUL.FTZ R5, R168, R161 ;  /* 0x000000a1a8057220 */ /* 0x000fe20000410000 */
[C---:B-----5:R-:W-:Y:S07]  /*b9f0*/  FMUL.FTZ R6, R167.reuse, R162 ;  /* 0x000000a2a7067220 */ /* 0x060fee0000410000 */
[----:B------:R-:W-:Y:S01]  /*ba00*/  MUFU.EX2 R183, R183 ;  /* 0x000000b700b77308 */ /* 0x000fe20000000800 */
[C---:B------:R-:W-:Y:S01]  /*ba10*/  FMUL.FTZ R7, R167.reuse, R163 ;  /* 0x000000a3a7077220 */ /* 0x040fe20000410000 */
[----:B-1----:R-:W-:Y:S01]  /*ba20*/  F2FP.BF16.F32.PACK_AB R160, R182, R194 ;  /* 0x000000c2b6a0723e */ /* 0x002fe200000010ff */
[----:B------:R-:W-:Y:S07]  /*ba30*/  FMUL.FTZ R16, R168, R148 ;  /* 0x00000094a8107220 */ /* 0x000fee0000410000 */
[----:B------:R-:W1:Y:S01]  /*ba40*/  MUFU.EX2 R180, R180 ;  /* 0x000000b400b47308 */ /* 0x000e620000000800 */
[----:B----4-:R-:W-:Y:S01]  /*ba50*/  F2FP.BF16.F32.PACK_AB R161, R184, R192 ;  /* 0x000000c0b8a1723e */ /* 0x010fe200000010ff */
[----:B------:R-:W-:Y:S01]  /*ba60*/  FMUL.FTZ R17, R168, R149 ;  /* 0x00000095a8117220 */ /* 0x000fe20000410000 */
[C---:B------:R-:W-:Y:S07]  /*ba70*/  FMUL.FTZ R18, R167.reuse, R150 ;  /* 0x00000096a7127220 */ /* 0x040fee0000410000 */
[----:B------:R-:W3:Y:S01]  /*ba80*/  MUFU.EX2 R166, R166 ;  /* 0x000000a600a67308 */ /* 0x000ee20000000800 */
[----:B------:R-:W-:Y:S01]  /*ba90*/  FMUL.FTZ R19, R167, R151 ;  /* 0x00000097a7137220 */ /* 0x000fe20000410000 */
[----:B--2---:R-:W-:Y:S01]  /*baa0*/  F2FP.BF16.F32.PACK_AB R162, R169, R181 ;  /* 0x000000b5a9a2723e */ /* 0x004fe200000010ff */
[--C-:B------:R-:W-:Y:S07]  /*bab0*/  FFMA.FTZ R149, R20, UR4, -R198.reuse ;  /* 0x0000000414957c23 */ /* 0x100fee00080108c6 */
[----:B------:R-:W2:Y:S01]  /*bac0*/  MUFU.EX2 R165, R165 ;  /* 0x000000a500a57308 */ /* 0x000ea20000000800 */
[----:B------:R-:W-:Y:S01]  /*bad0*/  FFMA.FTZ R148, R21, UR4, -R198 ;  /* 0x0000000415947c23 */ /* 0x000fe200080108c6 */
[--C-:B------:R-:W-:Y:S01]  /*bae0*/  FFMA.FTZ R150, R23, UR4, -R197.reuse ;  /* 0x0000000417967c23 */ /* 0x100fe200080108c5 */
[C---:B------:R-:W-:Y:S07]  /*baf0*/  FMUL.FTZ R20, R168.reuse, R144 ;  /* 0x00000090a8147220 */ /* 0x040fee0000410000 */
[----:B------:R-:W-:Y:S01]  /*bb00*/  MUFU.EX2 R191, R191 ;  /* 0x000000bf00bf7308 */ /* 0x000fe20000000800 */
[----:B------:R-:W-:Y:S01]  /*bb10*/  FMUL.FTZ R21, R168, R145 ;  /* 0x00000091a8157220 */ /* 0x000fe20000410000 */
[----:B-1----:R-:W-:Y:S01]  /*bb20*/  F2FP.BF16.F32.PACK_AB R163, R180, R183 ;  /* 0x000000b7b4a3723e */ /* 0x002fe200000010ff */
[----:B------:R-:W-:Y:S07]  /*bb30*/  FMUL.FTZ R23, R167, R147 ;  /* 0x00000093a7177220 */ /* 0x000fee0000410000 */
[----:B------:R-:W1:Y:S01]  /*bb40*/  MUFU.EX2 R186, R186 ;  /* 0x000000ba00ba7308 */ /* 0x000e620000000800 */
[----:B------:R-:W-:Y:S01]  /*bb50*/  FFMA.FTZ R45, R45, UR4, -R196 ;  /* 0x000000042d2d7c23 */ /* 0x000fe200080108c4 */
[--C-:B------:R-:W-:Y:S01]  /*bb60*/  FFMA.FTZ R151, R33, UR4, -R198.reuse ;  /* 0x0000000421977c23 */ /* 0x100fe200080108c6 */
[C---:B---3--:R-:W-:Y:S07]  /*bb70*/  FMUL.FTZ R33, R166.reuse, R141 ;  /* 0x0000008da6217220 */ /* 0x048fee0000410000 */
[----:B------:R-:W-:Y:S01]  /*bb80*/  MUFU.EX2 R190, R190 ;  /* 0x000000be00be7308 */ /* 0x000fe20000000800 */
[-C--:B------:R-:W-:Y:S09]  /*bb90*/  HMMA.16816.F32.BF16 R4, R160, R172.reuse, R4 ;  /* 0x000000aca004723c */ /* 0x080ff20000041804 */
[----:B------:R-:W3:Y:S01]  /*bba0*/  MUFU.EX2 R188, R188 ;  /* 0x000000bc00bc7308 */ /* 0x000ee20000000800 */
[C---:B------:R-:W-:Y:S01]  /*bbb0*/  FMUL.FTZ R8, R166.reuse, R156 ;  /* 0x0000009ca6087220 */ /* 0x040fe20000410000 */
[----:B------:R-:W-:Y:S08]  /*bbc0*/  FMUL.FTZ R9, R166, R157 ;  /* 0x0000009da6097220 */ /* 0x000ff00000410000 */
[----:B------:R-:W-:Y:S01]  /*bbd0*/  MUFU.EX2 R193, R193 ;  /* 0x000000c100c17308 */ /* 0x000fe20000000800 */
[C---:B--2---:R-:W-:Y:S01]  /*bbe0*/  FMUL.FTZ R10, R165.reuse, R158 ;  /* 0x0000009ea50a7220 */ /* 0x044fe20000410000 */
[C---:B------:R-:W-:Y:S01]  /*bbf0*/  FMUL.FTZ R11, R165.reuse, R159 ;  /* 0x0000009fa50b7220 */ /* 0x040fe20000410000 */
[----:B-1----:R-:W-:Y:S07]  /*bc00*/  F2FP.BF16.F32.PACK_AB R157, R186, R191 ;  /* 0x000000bfba9d723e */ /* 0x002fee00000010ff */
[----:B------:R-:W1:Y:S01]  /*bc10*/  MUFU.EX2 R189, R189 ;  /* 0x000000bd00bd7308 */ /* 0x000e620000000800 */
[C---:B------:R-:W-:Y:S01]  /*bc20*/  FMUL.FTZ R12, R166.reuse, R152 ;  /* 0x00000098a60c7220 */ /* 0x040fe20000410000 */
[----:B------:R-:W-:Y:S01]  /*bc30*/  FMUL.FTZ R13, R166, R153 ;  /* 0x00000099a60d7220 */ /* 0x000fe20000410000 */
[C---:B------:R-:W-:Y:S07]  /*bc40*/  FMUL.FTZ R14, R165.reuse, R154 ;  /* 0x0000009aa50e7220 */ /* 0x040fee0000410000 */
[----:B------:R-:W-:Y:S01]  /*bc50*/  MUFU.EX2 R187, R187 ;  /* 0x000000bb00bb7308 */ /* 0x000fe20000000800 */
[----:B------:R-:W-:Y:S01]  /*bc60*/  FMUL.FTZ R15, R165, R155 ;  /* 0x0000009ba50f7220 */ /* 0x000fe20000410000 */
[----:B---3--:R-:W-:Y:S01]  /*bc70*/  F2FP.BF16.F32.PACK_AB R159, R188, R190 ;  /* 0x000000bebc9f723e */ /* 0x008fe200000010ff */
[--C-:B------:R-:W-:Y:S07]  /*bc80*/  FFMA.FTZ R152, R22, UR4, -R197.reuse ;  /* 0x0000000416987c23 */ /* 0x100fee00080108c5 */
[----:B------:R-:W2:Y:S01]  /*bc90*/  MUFU.EX2 R185, R185 ;  /* 0x000000b900b97308 */ /* 0x000ea20000000800 */
[----:B------:R-:W-:Y:S01]  /*bca0*/  FMUL.FTZ R22, R167, R146 ;  /* 0x00000092a7167220 */ /* 0x000fe20000410000 */
[C---:B------:R-:W-:Y:S01]  /*bcb0*/  FMUL.FTZ R132, R166.reuse, R132 ;  /* 0x00000084a6847220 */ /* 0x040fe20000410000 */
[----:B------:R-:W-:Y:S01]  /*bcc0*/  FMUL.FTZ R133, R166, R133 ;  /* 0x00000085a6857220 */ /* 0x000fe20000410000 */
[C---:B------:R-:W-:Y:S01]  /*bcd0*/  FMUL.FTZ R134, R165.reuse, R134 ;  /* 0x00000086a5867220 */ /* 0x040fe20000410000 */
[----:B------:R-:W-:Y:S01]  /*bce0*/  FMUL.FTZ R135, R165, R135 ;  /* 0x00000087a5877220 */ /* 0x000fe20000410000 */
[----:B-1----:R-:W-:Y:S01]  /*bcf0*/  F2FP.BF16.F32.PACK_AB R156, R189, R193 ;  /* 0x000000c1bd9c723e */ /* 0x002fe200000010ff */
[----:B------:R-:W1:Y:S01]  /*bd00*/  LDSM.16.MT88.4 R144, [R212+0x4400] ;  /* 0x00440000d490783b */ /* 0x000e620000004200 */
[--C-:B------:R-:W-:Y:S01]  /*bd10*/  FFMA.FTZ R153, R32, UR4, -R198.reuse ;  /* 0x0000000420997c23 */ /* 0x100fe200080108c6 */
[--C-:B------:R-:W-:Y:S01]  /*bd20*/  FFMA.FTZ R155, R34, UR4, -R197.reuse ;  /* 0x00000004229b7c23 */ /* 0x100fe200080108c5 */
[--C-:B------:R-:W-:Y:S01]  /*bd30*/  FFMA.FTZ R154, R35, UR4, -R197.reuse ;  /* 0x00000004239a7c23 */ /* 0x100fe200080108c5 */
[----:B------:R-:W-:Y:S01]  /*bd40*/  FMUL.FTZ R32, R166, R140 ;  /* 0x0000008ca6207220 */ /* 0x000fe20000410000 */
[C---:B------:R-:W-:Y:S01]  /*bd50*/  FMUL.FTZ R34, R165.reuse, R142 ;  /* 0x0000008ea5227220 */ /* 0x040fe20000410000 */
[----:B------:R-:W-:Y:S01]  /*bd60*/  FMUL.FTZ R35, R165, R143 ;  /* 0x0000008fa5237220 */ /* 0x000fe20000410000 */
[----:B--2---:R-:W-:Y:S01]  /*bd70*/  F2FP.BF16.F32.PACK_AB R158, R185, R187 ;  /* 0x000000bbb99e723e */ /* 0x004fe200000010ff */
[----:B------:R-:W2:Y:S01]  /*bd80*/  LDSM.16.MT88.4 R140, [R170+0x4400] ;  /* 0x00440000aa8c783b */ /* 0x000ea20000004200 */
[----:B------:R-:W-:Y:S01]  /*bd90*/  MUFU.EX2 R148, R148 ;  /* 0x0000009400947308 */ /* 0x000fe20000000800 */
[--C-:B------:R-:W-:Y:S01]  /*bda0*/  FFMA.FTZ R53, R53, UR4, -R198.reuse ;  /* 0x0000000435357c23 */ /* 0x100fe200080108c6 */
[--C-:B------:R-:W-:Y:S01]  /*bdb0*/  FFMA.FTZ R112, R112, UR4, -R198.reuse ;  /* 0x0000000470707c23 */ /* 0x100fe200080108c6 */
[----:B------:R-:W-:Y:S07]  /*bdc0*/  FFMA.FTZ R113, R113, UR4, -R198 ;  /* 0x0000000471717c23 */ /* 0x000fee00080108c6 */
[----:B------:R-:W-:Y:S01]  /*bdd0*/  MUFU.EX2 R150, R150 ;  /* 0x0000009600967308 */ /* 0x000fe20000000800 */
[C---:B------:R-:W-:Y:S09]  /*bde0*/  HMMA.16816.F32.BF16 R8, R156.reuse, R172, R8 ;  /* 0x000000ac9c08723c */ /* 0x040ff20000041808 */
[----:B------:R-:W-:Y:S01]  /*bdf0*/  MUFU.EX2 R151, R151 ;  /* 0x0000009700977308 */ /* 0x000fe20000000800 */
[--C-:B------:R-:W-:Y:S01]  /*be00*/  FFMA.FTZ R114, R114, UR4, -R197.reuse ;  /* 0x0000000472727c23 */ /* 0x100fe200080108c5 */
[----:B------:R-:W-:Y:S01]  /*be10*/  FFMA.FTZ R115, R115, UR4, -R197 ;  /* 0x0000000473737c23 */ /* 0x000fe200080108c5 */
[--C-:B------:R-:W-:Y:S07]  /*be20*/  FFMA.FTZ R27, R27, UR4, -R195.reuse ;  /* 0x000000041b1b7c23 */ /* 0x100fee00080108c3 */
[----:B------:R-:W-:Y:S01]  /*be30*/  MUFU.EX2 R149, R149 ;  /* 0x0000009500957308 */ /* 0x000fe20000000800 */
[-C--:B------:R-:W-:Y:S09]  /*be40*/  HMMA.16816.F32.BF16 R12, R156, R174.reuse, R12 ;  /* 0x000000ae9c0c723c */ /* 0x080ff2000004180c */
[----:B------:R-:W-:Y:S01]  /*be50*/  MUFU.EX2 R152, R152 ;  /* 0x0000009800987308 */ /* 0x000fe20000000800 */
[--C-:B------:R-:W-:Y:S01]  /*be60*/  FFMA.FTZ R173, R24, UR4, -R196.reuse ;  /* 0x0000000418ad7c23 */ /* 0x100fe200080108c4 */
[----:B------:R-:W-:Y:S01]  /*be70*/  FMUL.FTZ R24, R168, R136 ;  /* 0x00000088a8187220 */ /* 0x000fe20000410000 */
[----:B------:R-:W-:Y:S07]  /*be80*/  FFMA.FTZ R172, R25, UR4, -R196 ;  /* 0x0000000419ac7c23 */ /* 0x000fee00080108c4 */
[----:B------:R-:W3:Y:S01]  /*be90*/  MUFU.EX2 R153, R153 ;  /* 0x0000009900997308 */ /* 0x000ee20000000800 */
[C---:B------:R-:W-:Y:S09]  /*bea0*/  HMMA.16816.F32.BF16 R16, R160.reuse, R174, R16 ;  /* 0x000000aea010723c */ /* 0x040ff20000041810 */
[----:B------:R-:W-:Y:S01]  /*beb0*/  MUFU.EX2 R53, R53 ;  /* 0x0000003500357308 */ /* 0x000fe20000000800 */
[--C-:B------:R-:W-:Y:S01]  /*bec0*/  FFMA.FTZ R175, R30, UR4, -R195.reuse ;  /* 0x000000041eaf7c23 */ /* 0x100fe200080108c3 */
[----:B------:R-:W-:Y:S01]  /*bed0*/  FMUL.FTZ R25, R168, R137 ;  /* 0x00000089a8197220 */ /* 0x000fe20000410000 */
[----:B------:R-:W-:Y:S07]  /*bee0*/  FFMA.FTZ R174, R26, UR4, -R195 ;  /* 0x000000041aae7c23 */ /* 0x000fee00080108c3 */
[----:B------:R-:W-:Y:S01]  /*bef0*/  MUFU.EX2 R112, R112 ;  /* 0x0000007000707308 */ /* 0x000fe20000000800 */
[-C--:B------:R-:W-:Y:S09]  /*bf00*/  HMMA.16816.F32.BF16 R20, R160, R176.reuse, R20 ;  /* 0x000000b0a014723c */ /* 0x080ff20000041814 */
[----:B------:R-:W-:Y:S01]  /*bf10*/  MUFU.EX2 R113, R113 ;  /* 0x0000007100717308 */ /* 0x000fe20000000800 */
[----:B------:R-:W-:Y:S01]  /*bf20*/  FMUL.FTZ R26, R167, R138 ;  /* 0x0000008aa71a7220 */ /* 0x000fe20000410000 */
[----:B---3--:R-:W-:Y:S01]  /*bf30*/  F2FP.BF16.F32.PACK_AB R30, R151, R153 ;  /* 0x00000099971e723e */ /* 0x008fe200000010ff */
[--C-:B------:R-:W-:Y:S07]  /*bf40*/  FFMA.FTZ R48, R48, UR4, -R198.reuse ;  /* 0x0000000430307c23 */ /* 0x100fee00080108c6 */
[----:B------:R-:W-:Y:S01]  /*bf50*/  MUFU.EX2 R114, R114 ;  /* 0x0000007200727308 */ /* 0x000fe20000000800 */
[C---:B------:R-:W-:Y:S09]  /*bf60*/  HMMA.16816.F32.BF16 R132, R156.reuse, R176, R132 ;  /* 0x000000b09c84723c */ /* 0x040ff20000041884 */
[----:B------:R-:W-:Y:S01]  /*bf70*/  MUFU.EX2 R115, R115 ;  /* 0x0000007300737308 */ /* 0x000fe20000000800 */
[----:B------:R-:W-:Y:S01]  /*bf80*/  FFMA.FTZ R49, R49, UR4, -R198 ;  /* 0x0000000431317c23 */ /* 0x000fe200080108c6 */
[--C-:B------:R-:W-:Y:S01]  /*bf90*/  FFMA.FTZ R50, R50, UR4, -R197.reuse ;  /* 0x0000000432327c23 */ /* 0x100fe200080108c5 */
[----:B------:R-:W-:Y:S07]  /*bfa0*/  FFMA.FTZ R51, R51, UR4, -R197 ;  /* 0x0000000433337c23 */ /* 0x000fee00080108c5 */
[----:B------:R-:W-:Y:S01]  /*bfb0*/  MUFU.EX2 R173, R173 ;  /* 0x000000ad00ad7308 */ /* 0x000fe20000000800 */
[-C--:B------:R-:W-:Y:S09]  /*bfc0*/  HMMA.16816.F32.BF16 R32, R156, R178.reuse, R32 ;  /* 0x000000b29c20723c */ /* 0x080ff20000041820 */
[----:B------:R3:W-:Y:S01]  /*bfd0*/  MUFU.EX2 R158, R27 ;  /* 0x0000001b009e7308 */ /* 0x0007e20000000800 */
[--C-:B------:R-:W-:Y:S01]  /*bfe0*/  FFMA.FTZ R157, R28, UR4, -R196.reuse ;  /* 0x000000041c9d7c23 */ /* 0x100fe200080108c4 */
[--C-:B------:R-:W-:Y:S01]  /*bff0*/  FFMA.FTZ R159, R29, UR4, -R196.reuse ;  /* 0x000000041d9f7c23 */ /* 0x100fe200080108c4 */
[----:B------:R-:W-:Y:S07]  /*c000*/  FFMA.FTZ R156, R31, UR4, -R195 ;  /* 0x000000041f9c7c23 */ /* 0x000fee00080108c3 */
[----:B------:R-:W-:Y:S01]  /*c010*/  MUFU.EX2 R155, R155 ;  /* 0x0000009b009b7308 */ /* 0x000fe20000000800 */
[----:B------:R-:W-:Y:S01]  /*c020*/  F2FP.BF16.F32.PACK_AB R28, R148, R149 ;  /* 0x00000095941c723e */ /* 0x000fe200000010ff */
[----:B------:R-:W-:Y:S01]  /*c030*/  FFMA.FTZ R67, R67, UR4, -R197 ;  /* 0x0000000443437c23 */ /* 0x000fe200080108c5 */
[----:B------:R-:W-:Y:S07]  /*c040*/  F2FP.BF16.F32.PACK_AB R29, R150, R152 ;  /* 0x00000098961d723e */ /* 0x000fee00000010ff */
[----:B------:R-:W4:Y:S01]  /*c050*/  MUFU.EX2 R154, R154 ;  /* 0x0000009a009a7308 */ /* 0x000f220000000800 */
[--C-:B------:R-:W-:Y:S01]  /*c060*/  FFMA.FTZ R57, R57, UR4, -R196.reuse ;  /* 0x0000000439397c23 */ /* 0x100fe200080108c4 */
[--C-:B------:R-:W-:Y:S01]  /*c070*/  FFMA.FTZ R59, R59, UR4, -R195.reuse ;  /* 0x000000043b3b7c23 */ /* 0x100fe200080108c3 */
[----:B------:R-:W-:Y:S07]  /*c080*/  FFMA.FTZ R62, R62, UR4, -R195 ;  /* 0x000000043e3e7c23 */ /* 0x000fee00080108c3 */
[----:B------:R-:W5:Y:S01]  /*c090*/  MUFU.EX2 R172, R172 ;  /* 0x000000ac00ac7308 */ /* 0x000f620000000800 */
[----:B------:R-:W-:Y:S01]  /*c0a0*/  FFMA.FTZ R72, R72, UR4, -R196 ;  /* 0x0000000448487c23 */ /* 0x000fe200080108c4 */
[----:B---3--:R-:W-:Y:S01]  /*c0b0*/  FMUL.FTZ R27, R167, R139 ;  /* 0x0000008ba71b7220 */ /* 0x008fe20000410000 */
[----:B------:R-:W-:Y:S07]  /*c0c0*/  FFMA.FTZ R69, R69, UR4, -R198 ;  /* 0x0000000445457c23 */ /* 0x000fee00080108c6 */
[----:B------:R-:W3:Y:S01]  /*c0d0*/  MUFU.EX2 R174, R174 ;  /* 0x000000ae00ae7308 */ /* 0x000ee20000000800 */
[--C-:B------:R-:W-:Y:S01]  /*c0e0*/  FFMA.FTZ R71, R71, UR4, -R197.reuse ;  /* 0x0000000447477c23 */ /* 0x100fe200080108c5 */
[--C-:B------:R-:W-:Y:S01]  /*c0f0*/  FFMA.FTZ R88, R88, UR4, -R196.reuse ;  /* 0x0000000458587c23 */ /* 0x100fe200080108c4 */
[----:B------:R-:W-:Y:S07]  /*c100*/  FFMA.FTZ R89, R89, UR4, -R196 ;  /* 0x0000000459597c23 */ /* 0x000fee00080108c4 */
[----:B------:R-:W-:Y:S01]  /*c110*/  MUFU.EX2 R157, R157 ;  /* 0x0000009d009d7308 */ /* 0x000fe20000000800 */
[----:B------:R-:W-:Y:S09]  /*c120*/  HMMA.16816.F32.BF16 R24, R160, R178, R24 ;  /* 0x000000b2a018723c */ /* 0x000ff20000041818 */
[----:B------:R-:W2:Y:S01]  /*c130*/  MUFU.EX2 R159, R159 ;  /* 0x0000009f009f7308 */ /* 0x000ea20000000800 */
[----:B----4-:R-:W-:Y:S01]  /*c140*/  F2FP.BF16.F32.PACK_AB R31, R154, R155 ;  /* 0x0000009b9a1f723e */ /* 0x010fe200000010ff */
[----:B------:R-:W-:Y:S01]  /*c150*/  FFMA.FTZ R160, R36, UR4, -R198 ;  /* 0x0000000424a07c23 */ /* 0x000fe200080108c6 */
[----:B------:R-:W-:Y:S07]  /*c160*/  FFMA.FTZ R161, R38, UR4, -R197 ;  /* 0x0000000426a17c23 */ /* 0x000fee00080108c5 */
[----:B------:R-:W-:Y:S01]  /*c170*/  MUFU.EX2 R175, R175 ;  /* 0x000000af00af7308 */ /* 0x000fe20000000800 */
[----:B-----5:R-:W-:Y:S01]  /*c180*/  F2FP.BF16.F32.PACK_AB R136, R172, R173 ;  /* 0x000000adac88723e */ /* 0x020fe200000010ff */
[----:B------:R-:W-:Y:S01]  /*c190*/  FFMA.FTZ R162, R42, UR4, -R195 ;  /* 0x000000042aa27c23 */ /* 0x000fe200080108c3 */
[----:B---3--:R-:W-:Y:S01]  /*c1a0*/  F2FP.BF16.F32.PACK_AB R137, R158, R174 ;  /* 0x000000ae9e89723e */ /* 0x008fe200000010ff */
[-C--:B-1----:R-:W-:Y:S06]  /*c1b0*/  HMMA.16816.F32.BF16 R4, R28, R144.reuse, R4 ;  /* 0x000000901c04723c */ /* 0x082fec0000041804 */
[----:B------:R-:W1:Y:S10]  /*c1c0*/  MUFU.EX2 R156, R156 ;  /* 0x0000009c009c7308 */ /* 0x000e740000000800 */
[----:B------:R-:W-:Y:S01]  /*c1d0*/  MUFU.EX2 R160, R160 ;  /* 0x000000a000a07308 */ /* 0x000fe20000000800 */
[----:B--2---:R-:W-:Y:S01]  /*c1e0*/  F2FP.BF16.F32.PACK_AB R138, R159, R157 ;  /* 0x0000009d9f8a723e */ /* 0x004fe200000010ff */
[--C-:B------:R-:W-:Y:S01]  /*c1f0*/  FFMA.FTZ R163, R70, UR4, -R197.reuse ;  /* 0x0000000446a37c23 */ /* 0x100fe200080108c5 */
[--C-:B------:R-:W-:Y:S07]  /*c200*/  FFMA.FTZ R70, R82, UR4, -R197.reuse ;  /* 0x0000000452467c23 */ /* 0x100fee00080108c5 */
[----:B------:R-:W-:Y:S01]  /*c210*/  MUFU.EX2 R161, R161 ;  /* 0x000000a100a17308 */ /* 0x000fe20000000800 */
[--C-:B------:R-:W-:Y:S01]  /*c220*/  FFMA.FTZ R82, R86, UR4, -R197.reuse ;  /* 0x0000000456527c23 */ /* 0x100fe200080108c5 */
[--C-:B------:R-:W-:Y:S01]  /*c230*/  FFMA.FTZ R86, R98, UR4, -R197.reuse ;  /* 0x0000000462567c23 */ /* 0x100fe200080108c5 */
[----:B------:R-:W-:Y:S07]  /*c240*/  FFMA.FTZ R98, R102, UR4, -R197 ;  /* 0x0000000466627c23 */ /* 0x000fee00080108c5 */
[----:B------:R-:W-:Y:S01]  /*c250*/  MUFU.EX2 R48, R48 ;  /* 0x0000003000307308 */ /* 0x000fe20000000800 */
[--C-:B------:R-:W-:Y:S01]  /*c260*/  FFMA.FTZ R104, R104, UR4, -R196.reuse ;  /* 0x0000000468687c23 */ /* 0x100fe200080108c4 */
[----:B-1----:R-:W-:Y:S01]  /*c270*/  F2FP.BF16.F32.PACK_AB R139, R156, R175 ;  /* 0x000000af9c8b723e */ /* 0x002fe200000010ff */
[--C-:B------:R-:W-:Y:S07]  /*c280*/  FFMA.FTZ R105, R105, UR4, -R196.reuse ;  /* 0x0000000469697c23 */ /* 0x100fee00080108c4 */
[----:B------:R-:W-:Y:S01]  /*c290*/  MUFU.EX2 R49, R49 ;  /* 0x0000003100317308 */ /* 0x000fe20000000800 */
[--C-:B------:R-:W-:Y:S01]  /*c2a0*/  FFMA.FTZ R108, R108, UR4, -R196.reuse ;  /* 0x000000046c6c7c23 */ /* 0x100fe200080108c4 */
[----:B------:R-:W-:Y:S01]  /*c2b0*/  FFMA.FTZ R109, R109, UR4, -R196 ;  /* 0x000000046d6d7c23 */ /* 0x000fe200080108c4 */
[----:B------:R-:W-:Y:S07]  /*c2c0*/  FFMA.FTZ R106, R106, UR4, -R195 ;  /* 0x000000046a6a7c23 */ /* 0x000fee00080108c3 */
[----:B------:R-:W-:Y:S01]  /*c2d0*/  MUFU.EX2 R98, R98 ;  /* 0x0000006200627308 */ /* 0x000fe20000000800 */
[C---:B------:R-:W-:Y:S09]  /*c2e0*/  HMMA.16816.F32.BF16 R8, R136.reuse, R144, R8 ;  /* 0x000000908808723c */ /* 0x040ff20000041808 */
[----:B------:R-:W-:Y:S01]  /*c2f0*/  MUFU.EX2 R50, R50 ;  /* 0x0000003200327308 */ /* 0x000fe20000000800 */
[----:B------:R-:W-:Y:S01]  /*c300*/  FFMA.FTZ R144, R37, UR4, -R198 ;  /* 0x0000000425907c23 */ /* 0x000fe200080108c6 */
[----:B------:R-:W-:Y:S01]  /*c310*/  FFMA.FTZ R145, R39, UR4, -R197 ;  /* 0x0000000427917c23 */ /* 0x000fe200080108c5 */
[--C-:B------:R-:W-:Y:S01]  /*c320*/  FFMA.FTZ R107, R107, UR4, -R195.reuse ;  /* 0x000000046b6b7c23 */ /* 0x100fe200080108c3 */
[----:B------:R-:W1:Y:S01]  /*c330*/  LDSM.16.MT88.4 R36, [R212+0x4800] ;  /* 0x00480000d424783b */ /* 0x000e620000004200 */
[-C--:B------:R-:W-:Y:S05]  /*c340*/  HMMA.16816.F32.BF16 R12, R136, R146.reuse, R12 ;  /* 0x00000092880c723c */ /* 0x080fea000004180c */
[----:B------:R-:W-:Y:S01]  /*c350*/  MUFU.EX2 R51, R51 ;  /* 0x0000003300337308 */ /* 0x000fe20000000800 */
[--C-:B------:R-:W-:Y:S01]  /*c360*/  FFMA.FTZ R110, R110, UR4, -R195.reuse ;  /* 0x000000046e6e7c23 */ /* 0x100fe200080108c3 */
[----:B------:R-:W-:Y:S08]  /*c370*/  FFMA.FTZ R111, R111, UR4, -R195 ;  /* 0x000000046f6f7c23 */ /* 0x000ff000080108c3 */
[----:B------:R-:W2:Y:S01]  /*c380*/  MUFU.EX2 R144, R144 ;  /* 0x0000009000907308 */ /* 0x000ea20000000800 */
[----:B------:R-:W-:Y:S01]  /*c390*/  FFMA.FTZ R194, R168, R241, R194 ;  /* 0x000000f1a8c27223 */ /* 0x000fe200000100c2 */
[----:B------:R-:W-:Y:S01]  /*c3a0*/  FFMA.FTZ R192, R167, R240, R192 ;  /* 0x000000f0a7c07223 */ /* 0x000fe200000100c0 */
[C---:B------:R-:W-:Y:S07]  /*c3b0*/  HMMA.16816.F32.BF16 R16, R28.reuse, R146, R16 ;  /* 0x000000921c10723c */ /* 0x040fee0000041810 */
[----:B------:R-:W3:Y:S01]  /*c3c0*/  MUFU.EX2 R145, R145 ;  /* 0x0000009100917308 */ /* 0x000ee20000000800 */
[--C-:B------:R-:W-:Y:S01]  /*c3d0*/  FFMA.FTZ R147, R40, UR4, -R196.reuse ;  /* 0x0000000428937c23 */ /* 0x100fe200080108c4 */
[----:B------:R-:W-:Y:S08]  /*c3e0*/  FFMA.FTZ R146, R41, UR4, -R196 ;  /* 0x0000000429927c23 */ /* 0x000ff000080108c4 */
[----:B------:R-:W-:Y:S01]  /*c3f0*/  MUFU.EX2 R162, R162 ;  /* 0x000000a200a27308 */ /* 0x000fe20000000800 */
[----:B------:R-:W-:Y:S01]  /*c400*/  FADD.FTZ R194, R182, R194 ;  /* 0x000000c2b6c27221 */ /* 0x000fe20000010000 */
[-C--:B------:R-:W-:Y:S08]  /*c410*/  HMMA.16816.F32.BF16 R20, R28, R140.reuse, R20 ;  /* 0x0000008c1c14723c */ /* 0x080ff00000041814 */
[----:B------:R-:W-:Y:S01]  /*c420*/  MUFU.EX2 R147, R147 ;  /* 0x0000009300937308 */ /* 0x000fe20000000800 */
[----:B------:R-:W-:Y:S01]  /*c430*/  FADD.FTZ R194, R181, R194 ;  /* 0x000000c2b5c27221 */ /* 0x000fe20000010000 */
[----:B------:R-:W-:Y:S01]  /*c440*/  FADD.FTZ R192, R184, R192 ;  /* 0x000000c0b8c07221 */ /* 0x000fe20000010000 */
[----:B------:R-:W-:Y:S07]  /*c450*/  FFMA.FTZ R193, R166, R239, R193 ;  /* 0x000000efa6c17223 */ /* 0x000fee00000100c1 */
[----:B------:R-:W4:Y:S01]  /*c460*/  MUFU.EX2 R146, R146 ;  /* 0x0000009200927308 */ /* 0x000f220000000800 */
[----:B------:R-:W-:Y:S01]  /*c470*/  FADD.FTZ R194, R169, R194 ;  /* 0x000000c2a9c27221 */ /* 0x000fe20000010000 */
[C---:B------:R-:W-:Y:S08]  /*c480*/  HMMA.16816.F32.BF16 R132, R136.reuse, R140, R132 ;  /* 0x0000008c8884723c */ /* 0x040ff00000041884 */
[----:B------:R-:W-:Y:S01]  /*c490*/  MUFU.EX2 R57, R57 ;  /* 0x0000003900397308 */ /* 0x000fe20000000800 */
[----:B------:R-:W-:Y:S01]  /*c4a0*/  FFMA.FTZ R140, R44, UR4, -R196 ;  /* 0x000000042c8c7c23 */ /* 0x000fe200080108c4 */
[----:B------:R-:W-:Y:S01]  /*c4b0*/  FADD.FTZ R149, R149, R194 ;  /* 0x000000c295957221 */ /* 0x000fe20000010000 */
[--C-:B------:R-:W-:Y:S07]  /*c4c0*/  FFMA.FTZ R141, R43, UR4, -R195.reuse ;  /* 0x000000042b8d7c23 */ /* 0x100fee00080108c3 */
[----:B------:R-:W-:Y:S01]  /*c4d0*/  MUFU.EX2 R59, R59 ;  /* 0x0000003b003b7308 */ /* 0x000fe20000000800 */
[-C--:B------:R-:W-:Y:S09]  /*c4e0*/  HMMA.16816.F32.BF16 R32, R136, R142.reuse, R32 ;  /* 0x0000008e8820723c */ /* 0x080ff20000041820 */
[----:B------:R5:W-:Y:S01]  /*c4f0*/  MUFU.EX2 R137, R45 ;  /* 0x0000002d00897308 */ /* 0x000be20000000800 */
[--C-:B------:R-:W-:Y:S01]  /*c500*/  FFMA.FTZ R138, R46, UR4, -R195.reuse ;  /* 0x000000042e8a7c23 */ /* 0x100fe200080108c3 */
[----:B------:R-:W-:Y:S01]  /*c510*/  FFMA.FTZ R136, R47, UR4, -R195 ;  /* 0x000000042f887c23 */ /* 0x000fe200080108c3 */
[----:B------:R-:W-:Y:S07]  /*c520*/  FADD.FTZ R149, R148, R149 ;  /* 0x0000009594957221 */ /* 0x000fee0000010000 */
[----:B------:R-:W1:Y:S01]  /*c530*/  MUFU.EX2 R141, R141 ;  /* 0x0000008d008d7308 */ /* 0x000e620000000800 */
[----:B------:R-:W-:Y:S09]  /*c540*/  HMMA.16816.F32.BF16 R24, R28, R142, R24 ;  /* 0x0000008e1c18723c */ /* 0x000ff20000041818 */
[----:B------:R-:W1:Y:S01]  /*c550*/  MUFU.EX2 R140, R140 ;  /* 0x0000008c008c7308 */ /* 0x000e620000000800 */
[----:B--2---:R-:W-:Y:S01]  /*c560*/  F2FP.BF16.F32.PACK_AB R28, R144, R160 ;  /* 0x000000a0901c723e */ /* 0x004fe200000010ff */
[----:B------:R-:W-:Y:S01]  /*c570*/  FADD.FTZ R149, R153, R149 ;  /* 0x0000009599957221 */ /* 0x000fe20000010000 */
[----:B---3--:R-:W-:Y:S07]  /*c580*/  F2FP.BF16.F32.PACK_AB R29, R145, R161 ;  /* 0x000000a1911d723e */ /* 0x008fee00000010ff */
[----:B------:R-:W-:Y:S01]  /*c590*/  MUFU.EX2 R138, R138 ;  /* 0x0000008a008a7308 */ /* 0x000fe20000000800 */
[----:B------:R-:W-:Y:S01]  /*c5a0*/  F2FP.BF16.F32.PACK_AB R30, R49, R48 ;  /* 0x00000030311e723e */ /* 0x000fe200000010ff */
[----:B-----5:R-:W2:Y:S01]  /*c5b0*/  LDSM.16.MT88.4 R44, [R170+0x4800] ;  /* 0x00480000aa2c783b */ /* 0x020ea20000004200 */
[----:B------:R-:W-:Y:S07]  /*c5c0*/  F2FP.BF16.F32.PACK_AB R31, R51, R50 ;  /* 0x00000032331f723e */ /* 0x000fee00000010ff */
[----:B------:R-:W3:Y:S01]  /*c5d0*/  MUFU.EX2 R136, R136 ;  /* 0x0000008800887308 */ /* 0x000ee20000000800 */
[----:B------:R-:W-:Y:S01]  /*c5e0*/  FADD.FTZ R149, R151, R149 ;  /* 0x0000009597957221 */ /* 0x000fe20000010000 */
[----:B----4-:R-:W-:Y:S01]  /*c5f0*/  F2FP.BF16.F32.PACK_AB R40, R146, R147 ;  /* 0x000000939228723e */ /* 0x010fe200000010ff */
[--C-:B------:R-:W-:Y:S01]  /*c600*/  FFMA.FTZ R139, R52, UR4, -R198.reuse ;  /* 0x00000004348b7c23 */ /* 0x100fe200080108c6 */
[----:B-1----:R-:W-:Y:S06]  /*c610*/  F2FP.BF16.F32.PACK_AB R41, R141, R162 ;  /* 0x000000a28d29723e */ /* 0x002fec00000010ff */
[----:B------:R-:W-:Y:S01]  /*c620*/  MUFU.EX2 R62, R62 ;  /* 0x0000003e003e7308 */ /* 0x000fe20000000800 */
[-C--:B------:R-:W-:Y:S03]  /*c630*/  HMMA.16816.F32.BF16 R4, R28, R36.reuse, R4 ;  /* 0x000000241c04723c */ /* 0x080fe60000041804 */
[----:B------:R-:W-:Y:S06]  /*c640*/  F2FP.BF16.F32.PACK_AB R42, R137, R140 ;  /* 0x0000008c892a723e */ /* 0x000fec00000010ff */
[----:B------:R-:W-:Y:S01]  /*c650*/  MUFU.EX2 R139, R139 ;  /* 0x0000008b008b7308 */ /* 0x000fe20000000800 */
[--C-:B------:R-:W-:Y:S01]  /*c660*/  FFMA.FTZ R142, R54, UR4, -R197.reuse ;  /* 0x00000004368e7c23 */ /* 0x100fe200080108c5 */
[--C-:B------:R-:W-:Y:S01]  /*c670*/  FFMA.FTZ R54, R55, UR4, -R197.reuse ;  /* 0x0000000437367c23 */ /* 0x100fe200080108c5 */
[--C-:B------:R-:W-:Y:S01]  /*c680*/  FFMA.FTZ R52, R64, UR4, -R198.reuse ;  /* 0x0000000440347c23 */ /* 0x100fe200080108c6 */
[----:B---3--:R-:W-:Y:S06]  /*c690*/  F2FP.BF16.F32.PACK_AB R43, R136, R138 ;  /* 0x0000008a882b723e */ /* 0x008fec00000010ff */
[----:B------:R-:W-:Y:S01]  /*c6a0*/  MUFU.EX2 R69, R69 ;  /* 0x0000004500457308 */ /* 0x000fe20000000800 */
[----:B------:R-:W-:Y:S01]  /*c6b0*/  FFMA.FTZ R55, R65, UR4, -R198 ;  /* 0x0000000441377c23 */ /* 0x000fe200080108c6 */
[----:B------:R-:W-:Y:S01]  /*c6c0*/  FFMA.FTZ R64, R66, UR4, -R197 ;  /* 0x0000000442407c23 */ /* 0x000fe200080108c5 */
[--C-:B------:R-:W-:Y:S07]  /*c6d0*/  FFMA.FTZ R65, R56, UR4, -R196.reuse ;  /* 0x0000000438417c23 */ /* 0x100fee00080108c4 */
[----:B------:R-:W-:Y:S01]  /*c6e0*/  MUFU.EX2 R142, R142 ;  /* 0x0000008e008e7308 */ /* 0x000fe20000000800 */
[--C-:B------:R-:W-:Y:S01]  /*c6f0*/  FFMA.FTZ R66, R58, UR4, -R195.reuse ;  /* 0x000000043a427c23 */ /* 0x100fe200080108c3 */
[C---:B------:R-:W-:Y:S08]  /*c700*/  HMMA.16816.F32.BF16 R8, R40.reuse, R36, R8 ;  /* 0x000000242808723c */ /* 0x040ff00000041808 */
[----:B------:R-:W-:Y:S01]  /*c710*/  MUFU.EX2 R54, R54 ;  /* 0x0000003600367308 */ /* 0x000fe20000000800 */
[--C-:B------:R-:W-:Y:S01]  /*c720*/  FFMA.FTZ R58, R60, UR4, -R196.reuse ;  /* 0x000000043c3a7c23 */ /* 0x100fe200080108c4 */
[----:B------:R-:W-:Y:S08]  /*c730*/  FFMA.FTZ R60, R61, UR4, -R196 ;  /* 0x000000043d3c7c23 */ /* 0x000ff000080108c4 */
[----:B------:R-:W-:Y:S01]  /*c740*/  MUFU.EX2 R52, R52 ;  /* 0x0000003400347308 */ /* 0x000fe20000000800 */
[----:B------:R-:W-:Y:S01]  /*c750*/  FFMA.FTZ R61, R63, UR4, -R195 ;  /* 0x000000043f3d7c23 */ /* 0x000fe200080108c3 */
[-C--:B------:R-:W-:Y:S08]  /*c760*/  HMMA.16816.F32.BF16 R12, R40, R38.reuse, R12 ;  /* 0x00000026280c723c */ /* 0x080ff0000004180c */
[----:B------:R-:W-:Y:S01]  /*c770*/  MUFU.EX2 R55, R55 ;  /* 0x0000003700377308 */ /* 0x000fe20000000800 */
[--C-:B------:R-:W-:Y:S01]  /*c780*/  FFMA.FTZ R143, R68, UR4, -R198.reuse ;  /* 0x00000004448f7c23 */ /* 0x100fe200080108c6 */
[----:B------:R-:W-:Y:S01]  /*c790*/  FFMA.FTZ R63, R81, UR4, -R198 ;  /* 0x00000004513f7c23 */ /* 0x000fe200080108c6 */
[----:B------:R-:W-:Y:S07]  /*c7a0*/  FFMA.FTZ R68, R83, UR4, -R197 ;  /* 0x0000000453447c23 */ /* 0x000fee00080108c5 */
[----:B------:R-:W-:Y:S01]  /*c7b0*/  MUFU.EX2 R64, R64 ;  /* 0x0000004000407308 */ /* 0x000fe20000000800 */
[--C-:B------:R-:W-:Y:S01]  /*c7c0*/  FFMA.FTZ R81, R74, UR4, -R195.reuse ;  /* 0x000000044a517c23 */ /* 0x100fe200080108c3 */
[C---:B------:R-:W-:Y:S01]  /*c7d0*/  HMMA.16816.F32.BF16 R16, R28.reuse, R38, R16 ;  /* 0x000000261c10723c */ /* 0x040fe20000041810 */
[----:B------:R-:W1:Y:S07]  /*c7e0*/  LDSM.16.MT88.4 R36, [R212+0x4c00] ;  /* 0x004c0000d424783b */ /* 0x000e6e0000004200 */
[----:B------:R3:W-:Y:S01]  /*c7f0*/  MUFU.EX2 R56, R67 ;  /* 0x0000004300387308 */ /* 0x0007e20000000800 */
[----:B------:R-:W-:Y:S01]  /*c800*/  FFMA.FTZ R74, R76, UR4, -R196 ;  /* 0x000000044c4a7c23 */ /* 0x000fe200080108c4 */
[----:B------:R-:W-:Y:S08]  /*c810*/  FFMA.FTZ R76, R78, UR4, -R195 ;  /* 0x000000044e4c7c23 */ /* 0x000ff000080108c3 */
[----:B------:R-:W4:Y:S01]  /*c820*/  MUFU.EX2 R65, R65 ;  /* 0x0000004100417308 */ /* 0x000f220000000800 */
[--C-:B------:R-:W-:Y:S01]  /*c830*/  FFMA.FTZ R78, R84, UR4, -R198.reuse ;  /* 0x00000004544e7c23 */ /* 0x100fe200080108c6 */
[-C--:B--2---:R-:W-:Y:S08]  /*c840*/  HMMA.16816.F32.BF16 R20, R28, R44.reuse, R20 ;  /* 0x0000002c1c14723c */ /* 0x084ff00000041814 */
[----:B------:R-:W2:Y:S01]  /*c850*/  MUFU.EX2 R66, R66 ;  /* 0x0000004200427308 */ /* 0x000ea20000000800 */
[--C-:B------:R-:W-:Y:S01]  /*c860*/  FFMA.FTZ R84, R87, UR4, -R197.reuse ;  /* 0x0000000457547c23 */ /* 0x100fe200080108c5 */
[--C-:B------:R-:W-:Y:S01]  /*c870*/  FFMA.FTZ R83, R96, UR4, -R198.reuse ;  /* 0x0000000460537c23 */ /* 0x100fe200080108c6 */
[--C-:B------:R-:W-:Y:S07]  /*c880*/  FFMA.FTZ R96, R100, UR4, -R198.reuse ;  /* 0x0000000464607c23 */ /* 0x100fee00080108c6 */
[----:B------:R-:W-:Y:S01]  /*c890*/  MUFU.EX2 R58, R58 ;  /* 0x0000003a003a7308 */ /* 0x000fe20000000800 */
[--C-:B------:R-:W-:Y:S01]  /*c8a0*/  FFMA.FTZ R87, R99, UR4, -R197.reuse ;  /* 0x0000000463577c23 */ /* 0x100fe200080108c5 */
[C---:B------:R-:W-:Y:S08]  /*c8b0*/  HMMA.16816.F32.BF16 R132, R40.reuse, R44, R132 ;  /* 0x0000002c2884723c */ /* 0x040ff00000041884 */
[----:B------:R-:W5:Y:S01]  /*c8c0*/  MUFU.EX2 R60, R60 ;  /* 0x0000003c003c7308 */ /* 0x000f620000000800 */
[----:B------:R-:W-:Y:S01]  /*c8d0*/  FFMA.FTZ R99, R103, UR4, -R197 ;  /* 0x0000000467637c23 */ /* 0x000fe200080108c5 */
[----:B---3--:R-:W-:Y:S08]  /*c8e0*/  FFMA.FTZ R67, R80, UR4, -R198 ;  /* 0x0000000450437c23 */ /* 0x008ff000080108c6 */
[----:B------:R-:W-:Y:S01]  /*c8f0*/  MUFU.EX2 R96, R96 ;  /* 0x0000006000607308 */ /* 0x000fe20000000800 */
[----:B------:R-:W-:Y:S01]  /*c900*/  FFMA.FTZ R80, R73, UR4, -R196 ;  /* 0x0000000449507c23 */ /* 0x000fe200080108c4 */
[-C--:B------:R-:W-:Y:S08]  /*c910*/  HMMA.16816.F32.BF16 R32, R40, R46.reuse, R32 ;  /* 0x0000002e2820723c */ /* 0x080ff00000041820 */
[----:B------:R-:W3:Y:S01]  /*c920*/  MUFU.EX2 R61, R61 ;  /* 0x0000003d003d7308 */ /* 0x000ee20000000800 */
[----:B----4-:R-:W-:Y:S01]  /*c930*/  F2FP.BF16.F32.PACK_AB R40, R57, R65 ;  /* 0x000000413928723e */ /* 0x010fe200000010ff */
[--C-:B------:R-:W-:Y:S01]  /*c940*/  FFMA.FTZ R100, R90, UR4, -R195.reuse ;  /* 0x000000045a647c23 */ /* 0x100fe200080108c3 */
[----:B--2---:R-:W-:Y:S07]  /*c950*/  F2FP.BF16.F32.PACK_AB R41, R59, R66 ;  /* 0x000000423b29723e */ /* 0x004fee00000010ff */
[----:B------:R-:W-:Y:S01]  /*c960*/  MUFU.EX2 R99, R99 ;  /* 0x0000006300637308 */ /* 0x000fe20000000800 */
[--C-:B------:R-:W-:Y:S01]  /*c970*/  FFMA.FTZ R90, R91, UR4, -R195.reuse ;  /* 0x000000045b5a7c23 */ /* 0x100fe200080108c3 */
[----:B------:R-:W-:Y:S01]  /*c980*/  HMMA.16816.F32.BF16 R24, R28, R46, R24 ;  /* 0x0000002e1c18723c */ /* 0x000fe20000041818 */
[----:B------:R-:W2:Y:S07]  /*c990*/  LDSM.16.MT88.4 R44, [R170+0x4c00] ;  /* 0x004c0000aa2c783b */ /* 0x000eae0000004200 */
[----:B------:R4:W-:Y:S01]  /*c9a0*/  MUFU.EX2 R73, R72 ;  /* 0x0000004800497308 */ /* 0x0009e20000000800 */
[----:B------:R-:W-:Y:S01]  /*c9b0*/  F2FP.BF16.F32.PACK_AB R28, R53, R139 ;  /* 0x0000008b351c723e */ /* 0x000fe200000010ff */
[----:B------:R-:W-:Y:S01]  /*c9c0*/  FADD.FTZ R192, R183, R192 ;  /* 0x000000c0b7c07221 */ /* 0x000fe20000010000 */
        /* <DEDUP_REMOVED lines=8> */
[----:B---3--:R-:W-:Y:S07]  /*ca50*/  F2FP.BF16.F32.PACK_AB R43, R61, R62 ;  /* 0x0000003e3d2b723e */ /* 0x008fee00000010ff */
[----:B------:R-:W-:Y:S01]  /*ca60*/  MUFU.EX2 R71, R71 ;  /* 0x0000004700477308 */ /* 0x000fe20000000800 */
[--C-:B----4-:R-:W-:Y:S01]  /*ca70*/  FFMA.FTZ R72, R75, UR4, -R195.reuse ;  /* 0x000000044b487c23 */ /* 0x110fe200080108c3 */
[-C--:B-1----:R-:W-:Y:S08]  /*ca80*/  HMMA.16816.F32.BF16 R4, R28, R36.reuse, R4 ;  /* 0x000000241c04723c */ /* 0x082ff00000041804 */
[----:B------:R-:W-:Y:S01]  /*ca90*/  MUFU.EX2 R67, R67 ;  /* 0x0000004300437308 */ /* 0x000fe20000000800 */
[----:B------:R-:W-:Y:S01]  /*caa0*/  FADD.FTZ R192, R150, R192 ;  /* 0x000000c096c07221 */ /* 0x000fe20000010000 */
[----:B------:R-:W-:Y:S01]  /*cab0*/  FFMA.FTZ R75, R77, UR4, -R196 ;  /* 0x000000044d4b7c23 */ /* 0x000fe200080108c4 */
[----:B------:R-:W-:Y:S07]  /*cac0*/  FFMA.FTZ R77, R79, UR4, -R195 ;  /* 0x000000044f4d7c23 */ /* 0x000fee00080108c3 */
[----:B------:R-:W-:Y:S01]  /*cad0*/  MUFU.EX2 R63, R63 ;  /* 0x0000003f003f7308 */ /* 0x000fe20000000800 */
[--C-:B------:R-:W-:Y:S01]  /*cae0*/  FFMA.FTZ R79, R85, UR4, -R198.reuse ;  /* 0x00000004554f7c23 */ /* 0x100fe200080108c6 */
[C---:B------:R-:W-:Y:S08]  /*caf0*/  HMMA.16816.F32.BF16 R8, R40.reuse, R36, R8 ;  /* 0x000000242808723c */ /* 0x040ff00000041808 */
[----:B------:R-:W-:Y:S01]  /*cb00*/  MUFU.EX2 R70, R70 ;  /* 0x0000004600467308 */ /* 0x000fe20000000800 */
[--C-:B------:R-:W-:Y:S01]  /*cb10*/  FFMA.FTZ R85, R97, UR4, -R198.reuse ;  /* 0x0000000461557c23 */ /* 0x100fe200080108c6 */
[----:B------:R-:W-:Y:S08]  /*cb20*/  FFMA.FTZ R97, R101, UR4, -R198 ;  /* 0x0000000465617c23 */ /* 0x000ff000080108c6 */
[----:B------:R-:W-:Y:S01]  /*cb30*/  MUFU.EX2 R68, R68 ;  /* 0x0000004400447308 */ /* 0x000fe20000000800 */
[--C-:B------:R-:W-:Y:S01]  /*cb40*/  FFMA.FTZ R101, R92, UR4, -R196.reuse ;  /* 0x000000045c657c23 */ /* 0x100fe200080108c4 */
[-C--:B------:R-:W-:Y:S08]  /*cb50*/  HMMA.16816.F32.BF16 R12, R40, R38.reuse, R12 ;  /* 0x00000026280c723c */ /* 0x080ff0000004180c */
[----:B------:R-:W1:Y:S01]  /*cb60*/  MUFU.EX2 R80, R80 ;  /* 0x0000005000507308 */ /* 0x000e620000000800 */
[----:B------:R-:W-:Y:S01]  /*cb70*/  FFMA.FTZ R92, R93, UR4, -R196 ;  /* 0x000000045d5c7c23 */ /* 0x000fe200080108c4 */
[----:B------:R-:W-:Y:S01]  /*cb80*/  FADD.FTZ R149, R160, R149 ;  /* 0x00000095a0957221 */ /* 0x000fe20000010000 */
[----:B------:R-:W-:Y:S07]  /*cb90*/  FFMA.FTZ R191, R165, R238, R191 ;  /* 0x000000eea5bf7223 */ /* 0x000fee00000100bf */
[----:B------:R-:W-:Y:S01]  /*cba0*/  MUFU.EX2 R97, R97 ;  /* 0x0000006100617308 */ /* 0x000fe20000000800 */
[----:B------:R-:W-:Y:S01]  /*cbb0*/  ISETP.NE.AND P0, PT, R237, RZ, PT ;  /* 0x000000ffed00720c */ /* 0x000fe20003f05270 */
[C---:B------:R-:W-:Y:S01]  /*cbc0*/  HMMA.16816.F32.BF16 R16, R28.reuse, R38, R16 ;  /* 0x000000261c10723c */ /* 0x040fe20000041810 */
[----:B------:R-:W3:Y:S07]  /*cbd0*/  LDSM.16.MT88.4 R36, [R212+0x5000] ;  /* 0x00500000d424783b */ /* 0x000eee0000004200 */
[----:B------:R-:W-:Y:S01]  /*cbe0*/  MUFU.EX2 R81, R81 ;  /* 0x0000005100517308 */ /* 0x000fe20000000800 */
[----:B------:R-:W-:Y:S01]  /*cbf0*/  FADD.FTZ R149, R144, R149 ;  /* 0x0000009590957221 */ /* 0x000fe20000010000 */
[----:B------:R-:W-:Y:S08]  /*cc00*/  FADD.FTZ R193, R189, R193 ;  /* 0x000000c1bdc17221 */ /* 0x000ff00000010000 */
[----:B------:R-:W4:Y:S01]  /*cc10*/  MUFU.EX2 R72, R72 ;  /* 0x0000004800487308 */ /* 0x000f220000000800 */
[----:B------:R-:W-:Y:S01]  /*cc20*/  FADD.FTZ R191, R186, R191 ;  /* 0x000000bfbabf7221 */ /* 0x000fe20000010000 */
[-C--:B--2---:R-:W-:Y:S08]  /*cc30*/  HMMA.16816.F32.BF16 R20, R28, R44.reuse, R20 ;  /* 0x0000002c1c14723c */ /* 0x084ff00000041814 */
[----:B------:R-:W-:Y:S01]  /*cc40*/  MUFU.EX2 R74, R74 ;  /* 0x0000004a004a7308 */ /* 0x000fe20000000800 */
[----:B------:R-:W-:Y:S01]  /*cc50*/  FADD.FTZ R149, R48, R149 ;  /* 0x0000009530957221 */ /* 0x000fe20000010000 */
[----:B------:R-:W-:Y:S01]  /*cc60*/  FADD.FTZ R193, R187, R193 ;  /* 0x000000c1bbc17221 */ /* 0x000fe20000010000 */
[----:B------:R-:W-:Y:S07]  /*cc70*/  FADD.FTZ R191, R190, R191 ;  /* 0x000000bfbebf7221 */ /* 0x000fee0000010000 */
[----:B------:R-:W2:Y:S01]  /*cc80*/  MUFU.EX2 R75, R75 ;  /* 0x0000004b004b7308 */ /* 0x000ea20000000800 */
[----:B------:R-:W-:Y:S01]  /*cc90*/  FADD.FTZ R149, R49, R149 ;  /* 0x0000009531957221 */ /* 0x000fe20000010000 */
[C---:B------:R-:W-:Y:S08]  /*cca0*/  HMMA.16816.F32.BF16 R132, R40.reuse, R44, R132 ;  /* 0x0000002c2884723c */ /* 0x040ff00000041884 */
[----:B------:R-:W-:Y:S01]  /*ccb0*/  MUFU.EX2 R76, R76 ;  /* 0x0000004c004c7308 */ /* 0x000fe20000000800 */
[----:B------:R-:W-:Y:S01]  /*ccc0*/  FADD.FTZ R149, R139, R149 ;  /* 0x000000958b957221 */ /* 0x000fe20000010000 */
[----:B------:R-:W-:Y:S08]  /*ccd0*/  FADD.FTZ R192, R155, R192 ;  /* 0x000000c09bc07221 */ /* 0x000ff00000010000 */
[----:B------:R-:W5:Y:S01]  /*cce0*/  MUFU.EX2 R77, R77 ;  /* 0x0000004d004d7308 */ /* 0x000f620000000800 */
[----:B------:R-:W-:Y:S01]  /*ccf0*/  FADD.FTZ R193, R185, R193 ;  /* 0x000000c1b9c17221 */ /* 0x000fe20000010000 */
[-C--:B------:R-:W-:Y:S08]  /*cd00*/  HMMA.16816.F32.BF16 R32, R40, R46.reuse, R32 ;  /* 0x0000002e2820723c */ /* 0x080ff00000041820 */
[----:B------:R-:W-:Y:S01]  /*cd10*/  MUFU.EX2 R78, R78 ;  /* 0x0000004e004e7308 */ /* 0x000fe20000000800 */
[----:B------:R-:W-:Y:S01]  /*cd20*/  FADD.FTZ R53, R53, R149 ;  /* 0x0000009535357221 */ /* 0x000fe20000010000 */
[----:B-1----:R-:W-:Y:S01]  /*cd30*/  F2FP.BF16.F32.PACK_AB R40, R80, R73 ;  /* 0x000000495028723e */ /* 0x002fe200000010ff */
[----:B------:R-:W-:Y:S01]  /*cd40*/  LDSM.16.MT88.4 R148, [R212+0x5c00] ;  /* 0x005c0000d494783b */ /* 0x000fe20000004200 */
[----:B----4-:R-:W-:Y:S06]  /*cd50*/  F2FP.BF16.F32.PACK_AB R41, R72, R81 ;  /* 0x000000514829723e */ /* 0x010fec00000010ff */
[----:B------:R-:W-:Y:S01]  /*cd60*/  MUFU.EX2 R79, R79 ;  /* 0x0000004f004f7308 */ /* 0x000fe20000000800 */
[----:B------:R-:W-:Y:S09]  /*cd70*/  HMMA.16816.F32.BF16 R24, R28, R46, R24 ;  /* 0x0000002e1c18723c */ /* 0x000ff20000041818 */
[----:B------:R-:W-:Y:S01]  /*cd80*/  MUFU.EX2 R82, R82 ;  /* 0x0000005200527308 */ /* 0x000fe20000000800 */
[----:B------:R-:W-:Y:S01]  /*cd90*/  F2FP.BF16.F32.PACK_AB R28, R69, R143 ;  /* 0x0000008f451c723e */ /* 0x000fe200000010ff */
[----:B------:R-:W1:Y:S01]  /*cda0*/  LDSM.16.MT88.4 R44, [R170+0x5000] ;  /* 0x00500000aa2c783b */ /* 0x000e620000004200 */
[----:B------:R-:W-:Y:S07]  /*cdb0*/  F2FP.BF16.F32.PACK_AB R29, R71, R163 ;  /* 0x000000a3471d723e */ /* 0x000fee00000010ff */
[----:B------:R-:W-:Y:S01]  /*cdc0*/  MUFU.EX2 R84, R84 ;  /* 0x0000005400547308 */ /* 0x000fe20000000800 */
[----:B------:R-:W-:Y:S01]  /*cdd0*/  F2FP.BF16.F32.PACK_AB R30, R63, R67 ;  /* 0x000000433f1e723e */ /* 0x000fe200000010ff */
[----:B------:R-:W-:Y:S01]  /*cde0*/  FADD.FTZ R191, R188, R191 ;  /* 0x000000bfbcbf7221 */ /* 0x000fe20000010000 */
[----:B------:R-:W-:Y:S07]  /*cdf0*/  F2FP.BF16.F32.PACK_AB R31, R68, R70 ;  /* 0x00000046441f723e */ /* 0x000fee00000010ff */
[----:B------:R-:W-:Y:S01]  /*ce00*/  MUFU.EX2 R83, R83 ;  /* 0x0000005300537308 */ /* 0x000fe20000000800 */
[----:B--2---:R-:W-:Y:S01]  /*ce10*/  F2FP.BF16.F32.PACK_AB R42, R75, R74 ;  /* 0x0000004a4b2a723e */ /* 0x004fe200000010ff */
[----:B------:R-:W-:Y:S01]  /*ce20*/  FADD.FTZ R192, R154, R192 ;  /* 0x000000c09ac07221 */ /* 0x000fe20000010000 */
[----:B-----5:R-:W-:Y:S07]  /*ce30*/  F2FP.BF16.F32.PACK_AB R43, R77, R76 ;  /* 0x0000004c4d2b723e */ /* 0x020fee00000010ff */
[----:B------:R-:W-:Y:S01]  /*ce40*/  MUFU.EX2 R85, R85 ;  /* 0x0000005500557308 */ /* 0x000fe20000000800 */
[----:B------:R-:W-:Y:S01]  /*ce50*/  IADD3 R237, PT, PT, R237, -0x1, RZ ;  /* 0xffffffffeded7810 */ /* 0x000fe20007ffe0ff */
[-C--:B---3--:R-:W-:Y:S08]  /*ce60*/  HMMA.16816.F32.BF16 R4, R28, R36.reuse, R4 ;  /* 0x000000241c04723c */ /* 0x088ff00000041804 */
[----:B------:R-:W-:Y:S01]  /*ce70*/  MUFU.EX2 R86, R86 ;  /* 0x0000005600567308 */ /* 0x000fe20000000800 */
[----:B------:R-:W-:Y:S01]  /*ce80*/  FADD.FTZ R193, R173, R193 ;  /* 0x000000c1adc17221 */ /* 0x000fe20000010000 */
        /* <DEDUP_REMOVED lines=9> */
[--C-:B------:R-:W-:Y:S01]  /*cf20*/  FFMA.FTZ R116, R116, UR4, -R198.reuse ;  /* 0x0000000474747c23 */ /* 0x100fe200080108c6 */
[-C--:B------:R-:W-:Y:S08]  /*cf30*/  HMMA.16816.F32.BF16 R12, R40, R38.reuse, R12 ;  /* 0x00000026280c723c */ /* 0x080ff0000004180c */
[----:B------:R-:W-:Y:S01]  /*cf40*/  MUFU.EX2 R91, R100 ;  /* 0x00000064005b7308 */ /* 0x000fe20000000800 */
[--C-:B------:R-:W-:Y:S01]  /*cf50*/  FFMA.FTZ R117, R117, UR4, -R198.reuse ;  /* 0x0000000475757c23 */ /* 0x100fe200080108c6 */
[--C-:B------:R-:W-:Y:S01]  /*cf60*/  FFMA.FTZ R128, R128, UR4, -R198.reuse ;  /* 0x0000000480807c23 */ /* 0x100fe200080108c6 */
[--C-:B------:R-:W-:Y:S07]  /*cf70*/  FFMA.FTZ R118, R118, UR4, -R197.reuse ;  /* 0x0000000476767c23 */ /* 0x100fee00080108c5 */
[----:B------:R-:W3:Y:S01]  /*cf80*/  MUFU.EX2 R90, R90 ;  /* 0x0000005a005a7308 */ /* 0x000ee20000000800 */
[--C-:B------:R-:W-:Y:S01]  /*cf90*/  FFMA.FTZ R119, R119, UR4, -R197.reuse ;  /* 0x0000000477777c23 */ /* 0x100fe200080108c5 */
[C---:B------:R-:W-:Y:S01]  /*cfa0*/  HMMA.16816.F32.BF16 R16, R28.reuse, R38, R16 ;  /* 0x000000261c10723c */ /* 0x040fe20000041810 */
[----:B------:R-:W4:Y:S07]  /*cfb0*/  LDSM.16.MT88.4 R36, [R212+0x5400] ;  /* 0x00540000d424783b */ /* 0x000f2e0000004200 */
[----:B------:R-:W-:Y:S01]  /*cfc0*/  MUFU.EX2 R93, R101 ;  /* 0x00000065005d7308 */ /* 0x000fe20000000800 */
[----:B------:R-:W-:Y:S01]  /*cfd0*/  FFMA.FTZ R130, R130, UR4, -R197 ;  /* 0x0000000482827c23 */ /* 0x000fe200080108c5 */
[----:B------:R-:W-:Y:S08]  /*cfe0*/  FADD.FTZ R193, R157, R193 ;  /* 0x000000c19dc17221 */ /* 0x000ff00000010000 */
[----:B------:R-:W5:Y:S01]  /*cff0*/  MUFU.EX2 R92, R92 ;  /* 0x0000005c005c7308 */ /* 0x000f620000000800 */
[----:B------:R-:W-:Y:S01]  /*d000*/  FADD.FTZ R191, R175, R191 ;  /* 0x000000bfafbf7221 */ /* 0x000fe20000010000 */
[-C--:B-1----:R-:W-:Y:S08]  /*d010*/  HMMA.16816.F32.BF16 R20, R28, R44.reuse, R20 ;  /* 0x0000002c1c14723c */ /* 0x082ff00000041814 */
[----:B------:R-:W-:Y:S01]  /*d020*/  MUFU.EX2 R104, R104 ;  /* 0x0000006800687308 */ /* 0x000fe20000000800 */
[----:B------:R-:W-:Y:S01]  /*d030*/  FFMA.FTZ R198, R129, UR4, -R198 ;  /* 0x0000000481c67c23 */ /* 0x000fe200080108c6 */
[----:B------:R-:W-:Y:S01]  /*d040*/  FFMA.FTZ R197, R131, UR4, -R197 ;  /* 0x0000000483c57c23 */ /* 0x000fe200080108c5 */
[----:B------:R-:W-:Y:S07]  /*d050*/  FADD.FTZ R192, R50, R192 ;  /* 0x000000c032c07221 */ /* 0x000fee0000010000 */
[----:B------:R-:W-:Y:S01]  /*d060*/  MUFU.EX2 R105, R105 ;  /* 0x0000006900697308 */ /* 0x000fe20000000800 */
[----:B------:R-:W-:Y:S01]  /*d070*/  FADD.FTZ R193, R159, R193 ;  /* 0x000000c19fc17221 */ /* 0x000fe20000010000 */
[C---:B------:R-:W-:Y:S08]  /*d080*/  HMMA.16816.F32.BF16 R132, R40.reuse, R44, R132 ;  /* 0x0000002c2884723c */ /* 0x040ff00000041884 */
[----:B------:R-:W-:Y:S01]  /*d090*/  MUFU.EX2 R106, R106 ;  /* 0x0000006a006a7308 */ /* 0x000fe20000000800 */
[--C-:B------:R-:W-:Y:S01]  /*d0a0*/  FFMA.FTZ R44, R94, UR4, -R195.reuse ;  /* 0x000000045e2c7c23 */ /* 0x100fe200080108c3 */
[----:B------:R-:W-:Y:S08]  /*d0b0*/  FFMA.FTZ R94, R95, UR4, -R195 ;  /* 0x000000045f5e7c23 */ /* 0x000ff000080108c3 */
[----:B------:R-:W-:Y:S01]  /*d0c0*/  MUFU.EX2 R107, R107 ;  /* 0x0000006b006b7308 */ /* 0x000fe20000000800 */
[----:B------:R-:W-:Y:S01]  /*d0d0*/  FADD.FTZ R191, R156, R191 ;  /* 0x000000bf9cbf7221 */ /* 0x000fe20000010000 */
[-C--:B------:R-:W-:Y:S08]  /*d0e0*/  HMMA.16816.F32.BF16 R32, R40, R46.reuse, R32 ;  /* 0x0000002e2820723c */ /* 0x080ff00000041820 */
[----:B------:R1:W-:Y:S01]  /*d0f0*/  MUFU.EX2 R95, R44 ;  /* 0x0000002c005f7308 */ /* 0x0003e20000000800 */
[----:B--2---:R-:W-:Y:S01]  /*d100*/  F2FP.BF16.F32.PACK_AB R40, R89, R88 ;  /* 0x000000585928723e */ /* 0x004fe200000010ff */
[----:B------:R-:W-:Y:S01]  /*d110*/  FADD.FTZ R192, R51, R192 ;  /* 0x000000c033c07221 */ /* 0x000fe20000010000 */
[----:B---3--:R-:W-:Y:S07]  /*d120*/  F2FP.BF16.F32.PACK_AB R41, R90, R91 ;  /* 0x0000005b5a29723e */ /* 0x008fee00000010ff */
[----:B------:R-:W2:Y:S01]  /*d130*/  MUFU.EX2 R94, R94 ;  /* 0x0000005e005e7308 */ /* 0x000ea20000000800 */
[----:B-----5:R-:W-:Y:S01]  /*d140*/  F2FP.BF16.F32.PACK_AB R42, R92, R93 ;  /* 0x0000005d5c2a723e */ /* 0x020fe200000010ff */
[----:B------:R-:W-:Y:S08]  /*d150*/  HMMA.16816.F32.BF16 R24, R28, R46, R24 ;  /* 0x0000002e1c18723c */ /* 0x000ff00000041818 */
[----:B------:R-:W-:Y:S01]  /*d160*/  MUFU.EX2 R108, R108 ;  /* 0x0000006c006c7308 */ /* 0x000fe20000000800 */
[----:B------:R-:W-:Y:S01]  /*d170*/  F2FP.BF16.F32.PACK_AB R28, R79, R78 ;  /* 0x0000004e4f1c723e */ /* 0x000fe200000010ff */
[--C-:B------:R-:W-:Y:S01]  /*d180*/  FFMA.FTZ R120, R120, UR4, -R196.reuse ;  /* 0x0000000478787c23 */ /* 0x100fe200080108c4 */
[----:B------:R-:W-:Y:S07]  /*d190*/  F2FP.BF16.F32.PACK_AB R29, R84, R82 ;  /* 0x00000052541d723e */ /* 0x000fee00000010ff */
[----:B------:R-:W-:Y:S01]  /*d1a0*/  MUFU.EX2 R109, R109 ;  /* 0x0000006d006d7308 */ /* 0x000fe20000000800 */
[----:B-1----:R-:W1:Y:S01]  /*d1b0*/  LDSM.16.MT88.4 R44, [R170+0x5400] ;  /* 0x00540000aa2c783b */ /* 0x002e620000004200 */
[----:B------:R-:W-:Y:S01]  /*d1c0*/  F2FP.BF16.F32.PACK_AB R30, R85, R83 ;  /* 0x00000053551e723e */ /* 0x000fe200000010ff */
[--C-:B------:R-:W-:Y:S01]  /*d1d0*/  FFMA.FTZ R121, R121, UR4, -R196.reuse ;  /* 0x0000000479797c23 */ /* 0x100fe200080108c4 */
[----:B------:R-:W-:Y:S06]  /*d1e0*/  F2FP.BF16.F32.PACK_AB R31, R87, R86 ;  /* 0x00000056571f723e */ /* 0x000fec00000010ff */
[----:B------:R-:W-:Y:S01]  /*d1f0*/  MUFU.EX2 R110, R110 ;  /* 0x0000006e006e7308 */ /* 0x000fe20000000800 */
[----:B--2---:R-:W-:Y:S01]  /*d200*/  F2FP.BF16.F32.PACK_AB R43, R94, R95 ;  /* 0x0000005f5e2b723e */ /* 0x004fe200000010ff */
[--C-:B------:R-:W-:Y:S01]  /*d210*/  FFMA.FTZ R124, R124, UR4, -R196.reuse ;  /* 0x000000047c7c7c23 */ /* 0x100fe200080108c4 */
[----:B------:R-:W-:Y:S07]  /*d220*/  MOV R168, R0 ;  /* 0x0000000000a87202 */ /* 0x000fee0000000f00 */
[----:B------:R-:W-:Y:S01]  /*d230*/  MUFU.EX2 R111, R111 ;  /* 0x0000006f006f7308 */ /* 0x000fe20000000800 */
[--C-:B------:R-:W-:Y:S01]  /*d240*/  FFMA.FTZ R122, R122, UR4, -R195.reuse ;  /* 0x000000047a7a7c23 */ /* 0x100fe200080108c3 */
[-C--:B----4-:R-:W-:Y:S08]  /*d250*/  HMMA.16816.F32.BF16 R4, R28, R36.reuse, R4 ;  /* 0x000000241c04723c */ /* 0x090ff00000041804 */
[----:B------:R-:W-:Y:S01]  /*d260*/  MUFU.EX2 R116, R116 ;  /* 0x0000007400747308 */ /* 0x000fe20000000800 */
[--C-:B------:R-:W-:Y:S01]  /*d270*/  FFMA.FTZ R123, R123, UR4, -R195.reuse ;  /* 0x000000047b7b7c23 */ /* 0x100fe200080108c3 */
[----:B------:R-:W-:Y:S01]  /*d280*/  FFMA.FTZ R126, R126, UR4, -R195 ;  /* 0x000000047e7e7c23 */ /* 0x000fe200080108c3 */
[----:B------:R-:W-:Y:S07]  /*d290*/  FADD.FTZ R147, R147, R193 ;  /* 0x000000c193937221 */ /* 0x000fee0000010000 */
[----:B------:R-:W2:Y:S01]  /*d2a0*/  MUFU.EX2 R117, R117 ;  /* 0x0000007500757308 */ /* 0x000ea20000000800 */
[----:B------:R-:W-:Y:S01]  /*d2b0*/  FADD.FTZ R162, R162, R191 ;  /* 0x000000bfa2a27221 */ /* 0x000fe20000010000 */
[C---:B------:R-:W-:Y:S08]  /*d2c0*/  HMMA.16816.F32.BF16 R8, R40.reuse, R36, R8 ;  /* 0x000000242808723c */ /* 0x040ff00000041808 */
[----:B------:R-:W-:Y:S01]  /*d2d0*/  MUFU.EX2 R118, R118 ;  /* 0x0000007600767308 */ /* 0x000fe20000000800 */
[----:B------:R-:W-:Y:S01]  /*d2e0*/  FFMA.FTZ R196, R125, UR4, -R196 ;  /* 0x000000047dc47c23 */ /* 0x000fe200080108c4 */
[----:B------:R-:W-:Y:S08]  /*d2f0*/  FFMA.FTZ R195, R127, UR4, -R195 ;  /* 0x000000047fc37c23 */ /* 0x000ff000080108c3 */
[----:B------:R-:W3:Y:S01]  /*d300*/  MUFU.EX2 R119, R119 ;  /* 0x0000007700777308 */ /* 0x000ee20000000800 */
[----:B------:R-:W-:Y:S01]  /*d310*/  FADD.FTZ R192, R142, R192 ;  /* 0x000000c08ec07221 */ /* 0x000fe20000010000 */
[-C--:B------:R-:W-:Y:S08]  /*d320*/  HMMA.16816.F32.BF16 R12, R40, R38.reuse, R12 ;  /* 0x00000026280c723c */ /* 0x080ff0000004180c */
[----:B------:R-:W-:Y:S01]  /*d330*/  MUFU.EX2 R128, R128 ;  /* 0x0000008000807308 */ /* 0x000fe20000000800 */
[----:B------:R-:W-:Y:S01]  /*d340*/  FADD.FTZ R147, R146, R147 ;  /* 0x0000009392937221 */ /* 0x000fe20000010000 */
[----:B------:R-:W-:Y:S01]  /*d350*/  FADD.FTZ R162, R141, R162 ;  /* 0x000000a28da27221 */ /* 0x000fe20000010000 */
[----:B------:R-:W-:Y:S07]  /*d360*/  FADD.FTZ R192, R54, R192 ;  /* 0x000000c036c07221 */ /* 0x000fee0000010000 */
[----:B------:R-:W4:Y:S01]  /*d370*/  MUFU.EX2 R198, R198 ;  /* 0x000000c600c67308 */ /* 0x000f220000000800 */
[----:B------:R-:W-:Y:S01]  /*d380*/  FADD.FTZ R147, R140, R147 ;  /* 0x000000938c937221 */ /* 0x000fe20000010000 */
[C---:B------:R-:W-:Y:S01]  /*d390*/  HMMA.16816.F32.BF16 R16, R28.reuse, R38, R16 ;  /* 0x000000261c10723c */ /* 0x040fe20000041810 */
[----:B------:R-:W5:Y:S07]  /*d3a0*/  LDSM.16.MT88.4 R36, [R212+0x5800] ;  /* 0x00580000d424783b */ /* 0x000f6e0000004200 */
[----:B------:R-:W-:Y:S01]  /*d3b0*/  MUFU.EX2 R130, R130 ;  /* 0x0000008200827308 */ /* 0x000fe20000000800 */
[----:B------:R-:W-:Y:S01]  /*d3c0*/  FADD.FTZ R162, R138, R162 ;  /* 0x000000a28aa27221 */ /* 0x000fe20000010000 */
[----:B------:R-:W-:Y:S08]  /*d3d0*/  FADD.FTZ R192, R64, R192 ;  /* 0x000000c040c07221 */ /* 0x000ff00000010000 */
[----:B------:R-:W5:Y:S01]  /*d3e0*/  MUFU.EX2 R197, R197 ;  /* 0x000000c500c57308 */ /* 0x000f620000000800 */
[----:B------:R-:W-:Y:S01]  /*d3f0*/  FADD.FTZ R147, R137, R147 ;  /* 0x0000009389937221 */ /* 0x000fe20000010000 */
[-C--:B-1----:R-:W-:Y:S08]  /*d400*/  HMMA.16816.F32.BF16 R20, R28, R44.reuse, R20 ;  /* 0x0000002c1c14723c */ /* 0x082ff00000041814 */
[----:B------:R-:W-:Y:S01]  /*d410*/  MUFU.EX2 R120, R120 ;  /* 0x0000007800787308 */ /* 0x000fe20000000800 */
[----:B------:R-:W-:Y:S01]  /*d420*/  FADD.FTZ R162, R136, R162 ;  /* 0x000000a288a27221 */ /* 0x000fe20000010000 */
[----:B------:R-:W-:Y:S01]  /*d430*/  FADD.FTZ R53, R52, R53 ;  /* 0x0000003534357221 */ /* 0x000fe20000010000 */
[----:B--2---:R-:W-:Y:S07]  /*d440*/  F2FP.BF16.F32.PACK_AB R136, R117, R116 ;  /* 0x000000747588723e */ /* 0x004fee00000010ff */
[----:B------:R-:W1:Y:S01]  /*d450*/  MUFU.EX2 R121, R121 ;  /* 0x0000007900797308 */ /* 0x000e620000000800 */
[----:B---3--:R-:W-:Y:S01]  /*d460*/  F2FP.BF16.F32.PACK_AB R137, R119, R118 ;  /* 0x000000767789723e */ /* 0x008fe200000010ff */
[C---:B------:R-:W-:Y:S08]  /*d470*/  HMMA.16816.F32.BF16 R132, R40.reuse, R44, R132 ;  /* 0x0000002c2884723c */ /* 0x040ff00000041884 */
[----:B------:R-:W-:Y:S01]  /*d480*/  MUFU.EX2 R122, R122 ;  /* 0x0000007a007a7308 */ /* 0x000fe20000000800 */
[----:B----4-:R-:W-:Y:S01]  /*d490*/  F2FP.BF16.F32.PACK_AB R138, R198, R128 ;  /* 0x00000080c68a723e */ /* 0x010fe200000010ff */
[----:B------:R-:W-:Y:S08]  /*d4a0*/  FADD.FTZ R192, R56, R192 ;  /* 0x000000c038c07221 */ /* 0x000ff00000010000 */
[----:B------:R-:W2:Y:S01]  /*d4b0*/  MUFU.EX2 R123, R123 ;  /* 0x0000007b007b7308 */ /* 0x000ea20000000800 */
[----:B-----5:R-:W-:Y:S01]  /*d4c0*/  F2FP.BF16.F32.PACK_AB R139, R197, R130 ;  /* 0x00000082c58b723e */ /* 0x020fe200000010ff */
[-C--:B------:R-:W-:Y:S08]  /*d4d0*/  HMMA.16816.F32.BF16 R32, R40, R46.reuse, R32 ;  /* 0x0000002e2820723c */ /* 0x080ff00000041820 */
[----:B------:R-:W-:Y:S01]  /*d4e0*/  MUFU.EX2 R124, R124 ;  /* 0x0000007c007c7308 */ /* 0x000fe20000000800 */
[----:B------:R-:W-:Y:S01]  /*d4f0*/  F2FP.BF16.F32.PACK_AB R40, R105, R104 ;  /* 0x000000686928723e */ /* 0x000fe200000010ff */
[----:B------:R-:W-:Y:S01]  /*d500*/  FADD.FTZ R53, R55, R53 ;  /* 0x0000003537357221 */ /* 0x000fe20000010000 */
[----:B------:R-:W-:Y:S07]  /*d510*/  F2FP.BF16.F32.PACK_AB R41, R107, R106 ;  /* 0x0000006a6b29723e */ /* 0x000fee00000010ff */
[----:B------:R-:W3:Y:S01]  /*d520*/  MUFU.EX2 R196, R196 ;  /* 0x000000c400c47308 */ /* 0x000ee20000000800 */
[----:B------:R-:W-:Y:S01]  /*d530*/  F2FP.BF16.F32.PACK_AB R42, R109, R108 ;  /* 0x0000006c6d2a723e */ /* 0x000fe200000010ff */
[----:B------:R-:W-:Y:S01]  /*d540*/  HMMA.16816.F32.BF16 R24, R28, R46, R24 ;  /* 0x0000002e1c18723c */ /* 0x000fe20000041818 */
[----:B------:R-:W4:Y:S07]  /*d550*/  LDSM.16.MT88.4 R44, [R170+0x5800] ;  /* 0x00580000aa2c783b */ /* 0x000f2e0000004200 */
[----:B------:R-:W-:Y:S01]  /*d560*/  MUFU.EX2 R126, R126 ;  /* 0x0000007e007e7308 */ /* 0x000fe20000000800 */
[----:B------:R-:W-:Y:S01]  /*d570*/  F2FP.BF16.F32.PACK_AB R28, R97, R96 ;  /* 0x00000060611c723e */ /* 0x000fe200000010ff */
[----:B------:R-:W-:Y:S01]  /*d580*/  FADD.FTZ R147, R65, R147 ;  /* 0x0000009341937221 */ /* 0x000fe20000010000 */
[----:B------:R-:W-:Y:S07]  /*d590*/  F2FP.BF16.F32.PACK_AB R29, R99, R98 ;  /* 0x00000062631d723e */ /* 0x000fee00000010ff */
[----:B------:R-:W5:Y:S01]  /*d5a0*/  MUFU.EX2 R195, R195 ;  /* 0x000000c300c37308 */ /* 0x000f620000000800 */
        /* <DEDUP_REMOVED lines=9> */
[-C--:B------:R-:W-:Y:S03]  /*d640*/  HMMA.16816.F32.BF16 R4, R28, R36.reuse, R4 ;  /* 0x000000241c04723c */ /* 0x080fe60000041804 */
[----:B---3--:R-:W-:Y:S01]  /*d650*/  F2FP.BF16.F32.PACK_AB R142, R196, R124 ;  /* 0x0000007cc48e723e */ /* 0x008fe200000010ff */
[----:B------:R-:W-:Y:S01]  /*d660*/  FADD.FTZ R66, R59, R66 ;  /* 0x000000423b427221 */ /* 0x000fe20000010000 */
[----:B-----5:R-:W-:Y:S01]  /*d670*/  F2FP.BF16.F32.PACK_AB R143, R195, R126 ;  /* 0x0000007ec38f723e */ /* 0x020fe200000010ff */
        /* <DEDUP_REMOVED lines=18> */
[-C--:B----4-:R-:W-:Y:S03]  /*d7a0*/  HMMA.16816.F32.BF16 R20, R28, R44.reuse, R20 ;  /* 0x0000002c1c14723c */ /* 0x090fe60000041814 */
        /* <DEDUP_REMOVED lines=61> */
[----:B------:R-:W-:Y:S01]  /*db80*/  MOV R167, R2 ;  /* 0x0000000200a77202 */ /* 0x000fe20000000f00 */
[----:B------:R-:W-:Y:S01]  /*db90*/  FADD.FTZ R239, R196, R80 ;  /* 0x00000050c4ef7221 */ /* 0x000fe20000010000 */
[----:B------:R-:W-:Y:S01]  /*dba0*/  MOV R166, R3 ;  /* 0x0000000300a67202 */ /* 0x000fe20000000f00 */
[----:B------:R-:W-:Y:S01]  /*dbb0*/  FADD.FTZ R238, R195, R66 ;  /* 0x00000042c3ee7221 */ /* 0x000fe20000010000 */
[----:B------:R-:W-:Y:S01]  /*dbc0*/  MOV R165, R164 ;  /* 0x000000a400a57202 */ /* 0x000fe20000000f00 */
[----:B------:R-:W-:Y:S11]  /*dbd0*/  @P0 BRA `(.L_x_42) ;  /* 0xffffffcc00bc0947 */ /* 0x000ff6000383ffff */
.L_x_41:
[----:B------:R-:W1:Y:S01]  /*dbe0*/  SHFL.BFLY PT, R4, R240, 0x2, 0x1f ;  /* 0x0c401f00f0047f89 */ /* 0x000e6200000e0000 */
[----:B------:R-:W2:Y:S01]  /*dbf0*/  S2UR UR4, SR_CgaCtaId ;  /* 0x00000000000479c3 */ /* 0x000ea20000008800 */
[----:B------:R-:W-:Y:S01]  /*dc00*/  UMOV UR5, 0x400 ;  /* 0x0000040000057882 */ /* 0x000fe20000000000 */
[----:B------:R-:W-:Y:S01]  /*dc10*/  ISETP.NE.AND P2, PT, R225, -0x1, PT ;  /* 0xffffffffe100780c */ /* 0x000fe20003f45270 */
[----:B------:R-:W3:Y:S04]  /*dc20*/  SHFL.BFLY PT, R8, R241, 0x2, 0x1f ;  /* 0x0c401f00f1087f89 */ /* 0x000ee800000e0000 */
[----:B------:R-:W4:Y:S04]  /*dc30*/  SHFL.BFLY PT, R9, R239, 0x2, 0x1f ;  /* 0x0c401f00ef097f89 */ /* 0x000f2800000e0000 */
[----:B------:R-:W5:Y:S01]  /*dc40*/  SHFL.BFLY PT, R6, R238, 0x2, 0x1f ;  /* 0x0c401f00ee067f89 */ /* 0x000f6200000e0000 */
[----:B-1----:R-:W-:Y:S01]  /*dc50*/  FADD.FTZ R240, R4, R240 ;  /* 0x000000f004f07221 */ /* 0x002fe20000010000 */
[----:B--2---:R-:W-:Y:S01]  /*dc60*/  ULEA UR4, UR4, UR5, 0x18 ;  /* 0x0000000504047291 */ /* 0x004fe2000f8ec0ff */
[----:B------:R-:W1:Y:S01]  /*dc70*/  S2R R4, SR_TID.X ;  /* 0x0000000000047919 */ /* 0x000e620000002100 */
[----:B---3--:R-:W-:-:S02]  /*dc80*/  FADD.FTZ R8, R8, R241 ;  /* 0x000000f108087221 */ /* 0x008fc40000010000 */
[----:B------:R-:W2:Y:S01]  /*dc90*/  SHFL.BFLY PT, R7, R240, 0x1, 0x1f ;  /* 0x0c201f00f0077f89 */ /* 0x000ea200000e0000 */
[----:B----4-:R-:W-:-:S03]  /*dca0*/  FADD.FTZ R239, R9, R239 ;  /* 0x000000ef09ef7221 */ /* 0x010fc60000010000 */
[----:B------:R-:W3:Y:S01]  /*dcb0*/  SHFL.BFLY PT, R5, R8, 0x1, 0x1f ;  /* 0x0c201f0008057f89 */ /* 0x000ee200000e0000 */
[----:B-----5:R-:W-:-:S03]  /*dcc0*/  FADD.FTZ R238, R6, R238 ;  /* 0x000000ee06ee7221 */ /* 0x020fc60000010000 */
[----:B------:R-:W4:Y:S04]  /*dcd0*/  SHFL.BFLY PT, R12, R239, 0x1, 0x1f ;  /* 0x0c201f00ef0c7f89 */ /* 0x000f2800000e0000 */
[----:B------:R-:W5:Y:S01]  /*dce0*/  SHFL.BFLY PT, R11, R238, 0x1, 0x1f ;  /* 0x0c201f00ee0b7f89 */ /* 0x000f6200000e0000 */
[----:B--2---:R-:W-:Y:S01]  /*dcf0*/  FADD.FTZ R7, R240, R7 ;  /* 0x00000007f0077221 */ /* 0x004fe20000010000 */
[----:B-1----:R-:W-:Y:S01]  /*dd00*/  SHF.L.U32 R6, R4, 0x1, RZ ;  /* 0x0000000104067819 */ /* 0x002fe200000006ff */
[----:B---3--:R-:W-:Y:S01]  /*dd10*/  FADD.FTZ R8, R8, R5 ;  /* 0x0000000508087221 */ /* 0x008fe20000010000 */
[----:B------:R-:W-:Y:S01]  /*dd20*/  SHF.L.U32 R5, R4, 0x4, RZ ;  /* 0x0000000404057819 */ /* 0x000fe200000006ff */
[----:B------:R-:W-:Y:S01]  /*dd30*/  MUFU.RCP R9, R7 ;  /* 0x0000000700097308 */ /* 0x000fe20000001000 */
[----:B------:R-:W-:Y:S01]  /*dd40*/  LOP3.LUT R6, R6, 0x6, RZ, 0xc0, !PT ;  /* 0x0000000606067812 */ /* 0x000fe200078ec0ff */
[----:B----4-:R-:W-:Y:S01]  /*dd50*/  FADD.FTZ R239, R239, R12 ;  /* 0x0000000cefef7221 */ /* 0x010fe20000010000 */
[----:B------:R-:W-:-:S02]  /*dd60*/  SHF.L.U32 R12, R4, 0x3, RZ ;  /* 0x00000003040c7819 */ /* 0x000fc400000006ff */
[----:B------:R-:W-:Y:S01]  /*dd70*/  LOP3.LUT R6, R6, 0x3e00, R5, 0xf8, !PT ;  /* 0x00003e0006067812 */ /* 0x000fe200078ef805 */
[----:B-----5:R-:W-:Y:S01]  /*dd80*/  FADD.FTZ R11, R238, R11 ;  /* 0x0000000bee0b7221 */ /* 0x020fe20000010000 */
[----:B------:R-:W-:Y:S01]  /*dd90*/  SHF.L.U32 R5, R232, 0x5, RZ ;  /* 0x00000005e8057819 */ /* 0x000fe200000006ff */
[----:B------:R-:W1:Y:S01]  /*dda0*/  MUFU.RCP R13, R239 ;  /* 0x000000ef000d7308 */ /* 0x000e620000001000 */
[----:B------:R-:W-:Y:S02]  /*ddb0*/  LOP3.LUT R12, R12, 0xc0, RZ, 0xc0, !PT ;  /* 0x000000c00c0c7812 */ /* 0x000fe400078ec0ff */
[----:B------:R-:W-:Y:S02]  /*ddc0*/  LOP3.LUT R5, R6, 0x20, R5, 0xf8, !PT ;  /* 0x0000002006057812 */ /* 0x000fe400078ef805 */
[----:B------:R-:W-:Y:S02]  /*ddd0*/  LOP3.LUT R12, R12, 0x18, R4, 0xf8, !PT ;  /* 0x000000180c0c7812 */ /* 0x000fe400078ef804 */
[----:B------:R-:W-:Y:S01]  /*dde0*/  FSETP.NE.FTZ.AND P4, PT, R239, RZ, PT ;  /* 0x000000ffef00720b */ /* 0x000fe20003f95000 */
[----:B------:R-:W2:Y:S01]  /*ddf0*/  MUFU.RCP R10, R8 ;  /* 0x00000008000a7308 */ /* 0x000ea20000001000 */
[----:B------:R-:W-:-:S02]  /*de00*/  LOP3.LUT R5, R5, R12, RZ, 0xfc, !PT ;  /* 0x0000000c05057212 */ /* 0x000fc400078efcff */
[----:B------:R-:W3:Y:S01]  /*de10*/  LDC.U8 R12, c[0x0][0x549] ;  /* 0x00015240ff0c7b82 */ /* 0x000ee20000000000 */
[----:B------:R-:W-:Y:S02]  /*de20*/  FSETP.NE.FTZ.AND P6, PT, R8, RZ, PT ;  /* 0x000000ff0800720b */ /* 0x000fe40003fd5000 */
[----:B------:R-:W-:Y:S02]  /*de30*/  FSETP.NE.FTZ.AND P5, PT, R7, RZ, PT ;  /* 0x000000ff0700720b */ /* 0x000fe40003fb5000 */
[----:B------:R-:W4:Y:S01]  /*de40*/  MUFU.RCP R6, R11 ;  /* 0x0000000b00067308 */ /* 0x000f220000001000 */
[----:B------:R-:W-:Y:S02]  /*de50*/  FSETP.NE.FTZ.AND P3, PT, R11, RZ, PT ;  /* 0x000000ff0b00720b */ /* 0x000fe40003f75000 */
[----:B-1----:R-:W-:Y:S02]  /*de60*/  FSEL R13, R13, 1, P4 ;  /* 0x3f8000000d0d7808 */ /* 0x002fe40002000000 */
[----:B------:R-:W-:-:S02]  /*de70*/  FSEL R9, R9, 1, P5 ;  /* 0x3f80000009097808 */ /* 0x000fc40002800000 */
[----:B------:R-:W-:Y:S01]  /*de80*/  SHF.L.U32 R14, R4, 0x2, RZ ;  /* 0x00000002040e7819 */ /* 0x000fe200000006ff */
[C---:B------:R-:W-:Y:S01]  /*de90*/  FMUL.FTZ R156, R13.reuse, R156 ;  /* 0x0000009c0d9c7220 */ /* 0x040fe20000410000 */
[C---:B------:R-:W-:Y:S01]  /*dea0*/  FMUL.FTZ R157, R13.reuse, R157 ;  /* 0x0000009d0d9d7220 */ /* 0x040fe20000410000 */
[----:B--2---:R-:W-:Y:S01]  /*deb0*/  FSEL R10, R10, 1, P6 ;  /* 0x3f8000000a0a7808 */ /* 0x004fe20003000000 */
[C---:B------:R-:W-:Y:S01]  /*dec0*/  FMUL.FTZ R152, R13.reuse, R152 ;  /* 0x000000980d987220 */ /* 0x040fe20000410000 */
[C---:B------:R-:W-:Y:S01]  /*ded0*/  FMUL.FTZ R153, R13.reuse, R153 ;  /* 0x000000990d997220 */ /* 0x040fe20000410000 */
[C---:B------:R-:W-:Y:S01]  /*dee0*/  FMUL.FTZ R132, R13.reuse, R132 ;  /* 0x000000840d847220 */ /* 0x040fe20000410000 */
[C---:B------:R-:W-:Y:S01]  /*def0*/  FMUL.FTZ R133, R13.reuse, R133 ;  /* 0x000000850d857220 */ /* 0x040fe20000410000 */
[----:B------:R-:W-:Y:S01]  /*df00*/  FMUL.FTZ R140, R13, R140 ;  /* 0x0000008c0d8c7220 */ /* 0x000fe20000410000 */
[C---:B------:R-:W-:Y:S01]  /*df10*/  FMUL.FTZ R160, R10.reuse, R160 ;  /* 0x000000a00aa07220 */ /* 0x040fe20000410000 */
[----:B------:R-:W-:Y:S01]  /*df20*/  FMUL.FTZ R161, R10, R161 ;  /* 0x000000a10aa17220 */ /* 0x000fe20000410000 */
[----:B----4-:R-:W-:Y:S01]  /*df30*/  FSEL R6, R6, 1, P3 ;  /* 0x3f80000006067808 */ /* 0x010fe20001800000 */
[C---:B------:R-:W-:Y:S01]  /*df40*/  FMUL.FTZ R162, R9.reuse, R162 ;  /* 0x000000a209a27220 */ /* 0x040fe20000410000 */
[----:B------:R-:W-:Y:S01]  /*df50*/  FMUL.FTZ R163, R9, R163 ;  /* 0x000000a309a37220 */ /* 0x000fe20000410000 */
[----:B------:R-:W-:Y:S01]  /*df60*/  FMUL.FTZ R13, R13, R141 ;  /* 0x0000008d0d0d7220 */ /* 0x000fe20000410000 */
[C---:B------:R-:W-:Y:S01]  /*df70*/  FMUL.FTZ R148, R10.reuse, R148 ;  /* 0x000000940a947220 */ /* 0x040fe20000410000 */
[----:B------:R-:W-:Y:S01]  /*df80*/  FMUL.FTZ R149, R10, R149 ;  /* 0x000000950a957220 */ /* 0x000fe20000410000 */
[C---:B------:R-:W-:Y:S01]  /*df90*/  FMUL.FTZ R150, R9.reuse, R150 ;  /* 0x0000009609967220 */ /* 0x040fe20000410000 */
[----:B------:R-:W-:Y:S01]  /*dfa0*/  FMUL.FTZ R151, R9, R151 ;  /* 0x0000009709977220 */ /* 0x000fe20000410000 */
[C---:B------:R-:W-:Y:S01]  /*dfb0*/  FMUL.FTZ R158, R6.reuse, R158 ;  /* 0x0000009e069e7220 */ /* 0x040fe20000410000 */
[----:B------:R-:W-:Y:S01]  /*dfc0*/  FMUL.FTZ R159, R6, R159 ;  /* 0x0000009f069f7220 */ /* 0x000fe20000410000 */
[----:B------:R-:W-:Y:S01]  /*dfd0*/  LOP3.LUT R15, R14, 0x20, RZ, 0xc0, !PT ;  /* 0x000000200e0f7812 */ /* 0x000fe200078ec0ff */
[C---:B------:R-:W-:Y:S01]  /*dfe0*/  FMUL.FTZ R154, R6.reuse, R154 ;  /* 0x0000009a069a7220 */ /* 0x040fe20000410000 */
[----:B------:R-:W-:Y:S01]  /*dff0*/  LEA R5, R5, UR4, 0x1 ;  /* 0x0000000405057c11 */ /* 0x000fe2000f8e08ff */
[----:B------:R-:W-:Y:S01]  /*e000*/  FMUL.FTZ R155, R6, R155 ;  /* 0x0000009b069b7220 */ /* 0x000fe20000410000 */
[----:B------:R-:W-:Y:S01]  /*e010*/  F2FP.BF16.F32.PACK_AB R160, R161, R160 ;  /* 0x000000a0a1a0723e */ /* 0x000fe200000010ff */
[C---:B------:R-:W-:Y:S01]  /*e020*/  FMUL.FTZ R144, R10.reuse, R144 ;  /* 0x000000900a907220 */ /* 0x040fe20000410000 */
[----:B------:R-:W-:Y:S01]  /*e030*/  F2FP.BF16.F32.PACK_AB R162, R163, R162 ;  /* 0x000000a2a3a2723e */ /* 0x000fe200000010ff */
[C---:B------:R-:W-:Y:S01]  /*e040*/  FMUL.FTZ R145, R10.reuse, R145 ;  /* 0x000000910a917220 */ /* 0x040fe20000410000 */
[----:B------:R-:W-:Y:S01]  /*e050*/  F2FP.BF16.F32.PACK_AB R140, R13, R140 ;  /* 0x0000008c0d8c723e */ /* 0x000fe200000010ff */
[----:B------:R-:W-:Y:S01]  /*e060*/  STS [R5], R160 ;  /* 0x000000a005007388 */ /* 0x000fe20000000800 */
[----:B------:R-:W-:Y:S01]  /*e070*/  F2FP.BF16.F32.PACK_AB R148, R149, R148 ;  /* 0x000000949594723e */ /* 0x000fe200000010ff */
[----:B------:R-:W-:Y:S01]  /*e080*/  FMUL.FTZ R136, R10, R136 ;  /* 0x000000880a887220 */ /* 0x000fe20000410000 */
[----:B------:R-:W-:Y:S01]  /*e090*/  F2FP.BF16.F32.PACK_AB R150, R151, R150 ;  /* 0x000000969796723e */ /* 0x000fe200000010ff */
[----:B------:R-:W-:Y:S01]  /*e0a0*/  STS [R5+0x200], R162 ;  /* 0x000200a205007388 */ /* 0x000fe20000000800 */
[----:B------:R-:W-:Y:S01]  /*e0b0*/  IADD3 R13, PT, PT, R5, -R15, RZ ;  /* 0x8000000f050d7210 */ /* 0x000fe20007ffe0ff */
[----:B------:R-:W-:Y:S01]  /*e0c0*/  FMUL.FTZ R146, R9, R146 ;  /* 0x0000009209927220 */ /* 0x000fe20000410000 */
[----:B------:R-:W-:Y:S01]  /*e0d0*/  F2FP.BF16.F32.PACK_AB R156, R157, R156 ;  /* 0x0000009c9d9c723e */ /* 0x000fe200000010ff */
[----:B------:R-:W-:Y:S01]  /*e0e0*/  FMUL.FTZ R147, R9, R147 ;  /* 0x0000009309937220 */ /* 0x000fe20000410000 */
[----:B------:R-:W-:Y:S01]  /*e0f0*/  F2FP.BF16.F32.PACK_AB R158, R159, R158 ;  /* 0x0000009e9f9e723e */ /* 0x000fe200000010ff */
[----:B------:R-:W-:Y:S01]  /*e100*/  STS [R13+0x10], R148 ;  /* 0x000010940d007388 */ /* 0x000fe20000000800 */
[----:B------:R-:W-:Y:S01]  /*e110*/  F2FP.BF16.F32.PACK_AB R152, R153, R152 ;  /* 0x000000989998723e */ /* 0x000fe200000010ff */
[----:B------:R-:W-:Y:S01]  /*e120*/  FMUL.FTZ R138, R9, R138 ;  /* 0x0000008a098a7220 */ /* 0x000fe20000410000 */
[----:B------:R-:W-:Y:S01]  /*e130*/  F2FP.BF16.F32.PACK_AB R154, R155, R154 ;  /* 0x0000009a9b9a723e */ /* 0x000fe200000010ff */
[----:B------:R-:W-:Y:S01]  /*e140*/  STS [R13+0x210], R150 ;  /* 0x000210960d007388 */ /* 0x000fe20000000800 */
[----:B---3--:R-:W-:Y:S01]  /*e150*/  ISETP.NE.AND P1, PT, R12, RZ, PT ;  /* 0x000000ff0c00720c */ /* 0x008fe20003f25270 */
[----:B------:R-:W-:Y:S01]  /*e160*/  FMUL.FTZ R10, R10, R137 ;  /* 0x000000890a0a7220 */ /* 0x000fe20000410000 */
[----:B------:R-:W-:Y:S01]  /*e170*/  LOP3.LUT R14, R14, 0x40, RZ, 0xc0, !PT ;  /* 0x000000400e0e7812 */ /* 0x000fe200078ec0ff */
[----:B------:R-:W-:Y:S01]  /*e180*/  STS [R5+0x1000], R156 ;  /* 0x0010009c05007388 */ /* 0x000fe20000000800 */
[----:B------:R-:W-:Y:S01]  /*e190*/  FMUL.FTZ R9, R9, R139 ;  /* 0x0000008b09097220 */ /* 0x000fe20000410000 */
[C---:B------:R-:W-:Y:S01]  /*e1a0*/  FMUL.FTZ R134, R6.reuse, R134 ;  /* 0x0000008606867220 */ /* 0x040fe20000410000 */
[C---:B------:R-:W-:Y:S01]  /*e1b0*/  FMUL.FTZ R135, R6.reuse, R135 ;  /* 0x0000008706877220 */ /* 0x040fe20000410000 */
[----:B------:R1:W-:Y:S01]  /*e1c0*/  STS [R5+0x1200], R158 ;  /* 0x0012009e05007388 */ /* 0x0003e20000000800 */
[C---:B------:R-:W-:Y:S01]  /*e1d0*/  FMUL.FTZ R142, R6.reuse, R142 ;  /* 0x0000008e068e7220 */ /* 0x040fe20000410000 */
[----:B------:R-:W-:Y:S01]  /*e1e0*/  IADD3 R14, PT, PT, R5, -R14, RZ ;  /* 0x8000000e050e7210 */ /* 0x000fe20007ffe0ff */
[----:B------:R-:W-:Y:S01]  /*e1f0*/  FMUL.FTZ R6, R6, R143 ;  /* 0x0000008f06067220 */ /* 0x000fe20000410000 */
[----:B------:R-:W-:Y:S01]  /*e200*/  STS [R13+0x1010], R152 ;  /* 0x001010980d007388 */ /* 0x000fe20000000800 */
[----:B------:R-:W-:Y:S01]  /*e210*/  F2FP.BF16.F32.PACK_AB R144, R145, R144 ;  /* 0x000000909190723e */ /* 0x000fe200000010ff */
[----:B------:R-:W2:Y:S01]  /*e220*/  @P1 LDC R16, c[0x0][0x430] ;  /* 0x00010c00ff101b82 */ /* 0x000ea20000000800 */
[----:B------:R-:W-:Y:S01]  /*e230*/  F2FP.BF16.F32.PACK_AB R146, R147, R146 ;  /* 0x000000929392723e */ /* 0x000fe200000010ff */
[----:B------:R3:W-:Y:S01]  /*e240*/  STS [R13+0x1210], R154 ;  /* 0x0012109a0d007388 */ /* 0x0007e20000000800 */
[----:B------:R-:W-:Y:S01]  /*e250*/  F2FP.BF16.F32.PACK_AB R10, R10, R136 ;  /* 0x000000880a0a723e */ /* 0x000fe200000010ff */
[----:B------:R-:W4:Y:S01]  /*e260*/  @P6 MUFU.LG2 R20, R8 ;  /* 0x0000000800146308 */ /* 0x000f220000000c00 */
[----:B------:R-:W-:Y:S01]  /*e270*/  F2FP.BF16.F32.PACK_AB R9, R9, R138 ;  /* 0x0000008a0909723e */ /* 0x000fe200000010ff */
[----:B------:R-:W-:Y:S01]  /*e280*/  STS [R14+0x20], R144 ;  /* 0x000020900e007388 */ /* 0x000fe20000000800 */
[----:B------:R-:W-:-:S02]  /*e290*/  IADD3 R17, PT, PT, -R15, R14, RZ ;  /* 0x0000000e0f117210 */ /* 0x000fc40007ffe1ff */
[----:B------:R-:W-:Y:S01]  /*e2a0*/  F2FP.BF16.F32.PACK_AB R132, R133, R132 ;  /* 0x000000848584723e */ /* 0x000fe200000010ff */
[----:B------:R-:W-:Y:S01]  /*e2b0*/  STS [R14+0x220], R146 ;  /* 0x000220920e007388 */ /* 0x000fe20000000800 */
[----:B------:R-:W-:Y:S01]  /*e2c0*/  F2FP.BF16.F32.PACK_AB R134, R135, R134 ;  /* 0x000000868786723e */ /* 0x000fe200000010ff */
[----:B------:R-:W2:Y:S01]  /*e2d0*/  LDC R15, c[0x0][0x434] ;  /* 0x00010d00ff0f7b82 */ /* 0x000ea20000000800 */
[----:B------:R-:W-:Y:S01]  /*e2e0*/  F2FP.BF16.F32.PACK_AB R6, R6, R142 ;  /* 0x0000008e0606723e */ /* 0x000fe200000010ff */
[----:B------:R5:W-:Y:S01]  /*e2f0*/  STS [R17+0x30], R10 ;  /* 0x0000300a11007388 */ /* 0x000be20000000800 */
[----:B------:R4:W2:Y:S01]  /*e300*/  @P5 MUFU.LG2 R21, R7 ;  /* 0x0000000700155308 */ /* 0x0008a20000000c00 */
[----:B------:R-:W-:Y:S02]  /*e310*/  @P1 MOV R22, 0x1 ;  /* 0x0000000100161802 */ /* 0x000fe40000000f00 */
[----:B------:R5:W-:Y:S02]  /*e320*/  STS [R17+0x230], R9 ;  /* 0x0002300911007388 */ /* 0x000be40000000800 */
[----:B-1----:R-:W2:Y:S02]  /*e330*/  LDC R5, c[0x0][0x434] ;  /* 0x00010d00ff057b82 */ /* 0x002ea40000000800 */
[----:B------:R-:W-:Y:S01]  /*e340*/  STS [R14+0x1020], R132 ;  /* 0x001020840e007388 */ /* 0x000fe20000000800 */
[----:B------:R-:W1:Y:S03]  /*e350*/  @P4 MUFU.LG2 R239, R239 ;  /* 0x000000ef00ef4308 */ /* 0x000e660000000c00 */
[----:B------:R1:W-:Y:S02]  /*e360*/  STS [R14+0x1220], R134 ;  /* 0x001220860e007388 */ /* 0x0003e40000000800 */
[----:B---3--:R-:W3:Y:S02]  /*e370*/  @!P2 LDC.64 R12, c[0x0][0x400] ;  /* 0x00010000ff0cab82 */ /* 0x008ee40000000a00 */
[----:B------:R1:W-:Y:S04]  /*e380*/  STS [R17+0x1230], R6 ;  /* 0x0012300611007388 */ /* 0x0003e80000000800 */
[----:B------:R1:W-:Y:S02]  /*e390*/  STS [R17+0x1030], R140 ;  /* 0x0010308c11007388 */ /* 0x0003e40000000800 */
[----:B----4-:R-:W4:Y:S01]  /*e3a0*/  @P6 LDC R7, c[0x0][0x458] ;  /* 0x00011600ff076b82 */ /* 0x010f220000000800 */
[----:B-----5:R-:W1:Y:S07]  /*e3b0*/  S2R R10, SR_CTAID.Z ;  /* 0x00000000000a7919 */ /* 0x020e6e0000002700 */
[----:B------:R-:W4:Y:S01]  /*e3c0*/  @P2 LDC.64 R8, c[0x0][0x408] ;  /* 0x00010200ff082b82 */ /* 0x000f220000000a00 */
[----:B--2---:R-:W-:-:S02]  /*e3d0*/  @P1 IMAD R15, R16, R5, RZ ;  /* 0x00000005100f1224 */ /* 0x004fc400078e02ff */
[----:B---3--:R-:W-:-:S05]  /*e3e0*/  @!P2 IMAD.WIDE.U32 R28, R226, R12, RZ ;  /* 0x0000000ce21ca225 */ /* 0x008fca00078e00ff */
[----:B-1----:R-:W1:Y:S08]  /*e3f0*/  LDC.U8 R14, c[0x0][0x548] ;  /* 0x00015200ff0e7b82 */ /* 0x002e700000000000 */
[----:B------:R-:W2:Y:S08]  /*e400*/  @P5 LDC R6, c[0x0][0x458] ;  /* 0x00011600ff065b82 */ /* 0x000eb00000000800 */
[----:B------:R-:W3:Y:S01]  /*e410*/  @P1 LDC R12, c[0x0][0x430] ;  /* 0x00010c00ff0c1b82 */ /* 0x000ee20000000800 */
[----:B----4-:R-:W-:Y:S05]  /*e420*/  @P1 BRA `(.L_x_45) ;  /* 0x0000000000201947 */ /* 0x010fea0003800000 */
[----:B-1----:R-:W-:Y:S01]  /*e430*/  ISETP.NE.AND P0, PT, R14, RZ, PT ;  /* 0x000000ff0e00720c */ /* 0x002fe20003f05270 */
[----:B------:R-:W1:-:S12]  /*e440*/  LDC R16, c[0x0][0x3e0] ;  /* 0x0000f800ff107b82 */ /* 0x000e580000000800 */
[----:B------:R-:W1:Y:S01]  /*e450*/  @P0 LDC R22, c[0x0][0x454] ;  /* 0x00011500ff160b82 */ /* 0x000e620000000800 */
[----:B---3--:R-:W-:Y:S02]  /*e460*/  @P0 MOV R12, 0x1 ;  /* 0x00000001000c0802 */ /* 0x008fe40000000f00 */
[----:B------:R-:W-:-:S05]  /*e470*/  @!P0 MOV R12, 0x1 ;  /* 0x00000001000c8802 */ /* 0x000fca0000000f00 */
[----:B------:R-:W4:Y:S01]  /*e480*/  @P0 LDC R15, c[0x0][0x454] ;  /* 0x00011500ff0f0b82 */ /* 0x000f220000000800 */
[-C--:B-1----:R-:W-:Y:S02]  /*e490*/  @P0 IMAD R22, R22, R16.reuse, RZ ;  /* 0x0000001016160224 */ /* 0x082fe400078e02ff */
[----:B------:R-:W-:-:S07]  /*e4a0*/  @!P0 IMAD R22, R5, R16, RZ ;  /* 0x0000001005168224 */ /* 0x000fce00078e02ff */
.L_x_45:
[----:B------:R-:W-:Y:S01]  /*e4b0*/  BAR.SYNC.DEFER_BLOCKING 0x0 ;  /* 0x0000000000007b1d */ /* 0x000fe20000010000 */
[----:B------:R-:W-:Y:S01]  /*e4c0*/  ISETP.NE.AND P0, PT, R225, -0x1, PT ;  /* 0xffffffffe100780c */ /* 0x000fe20003f05270 */
[----:B------:R-:W-:Y:S01]  /*e4d0*/  @P6 FMUL.FTZ R26, R20, 0.69314718246459960938 ;  /* 0x3f317218141a6820 */ /* 0x000fe20000410000 */
[----:B-1----:R-:W-:Y:S01]  /*e4e0*/  ISETP.NE.AND P1, PT, R14, RZ, !P1 ;  /* 0x000000ff0e00720c */ /* 0x002fe20004f25270 */
[----:B------:R-:W-:Y:S01]  /*e4f0*/  @P5 FMUL.FTZ R27, R21, 0.69314718246459960938 ;  /* 0x3f317218151b5820 */ /* 0x000fe20000410000 */
[----:B------:R-:W-:-:S03]  /*e500*/  @P2 IMAD.WIDE.U32 R20, R225, R8, RZ ;  /* 0x00000008e1142225 */ /* 0x000fc600078e00ff */
[----:B------:R-:W1:Y:S01]  /*e510*/  @P3 LDC R23, c[0x0][0x458] ;  /* 0x00011600ff173b82 */ /* 0x000e620000000800 */
[----:B------:R5:W2:Y:S01]  /*e520*/  @P3 MUFU.LG2 R25, R11 ;  /* 0x0000000b00193308 */ /* 0x000aa20000000c00 */
[----:B------:R-:W-:Y:S01]  /*e530*/  MOV R14, 0x7f800000 ;  /* 0x7f800000000e7802 */ /* 0x000fe20000000f00 */
[----:B------:R-:W-:Y:S02]  /*e540*/  @!P2 IMAD R13, R226, R13, R29 ;  /* 0x0000000de20da224 */ /* 0x000fe400078e021d */
[----:B------:R-:W-:Y:S01]  /*e550*/  @P6 FFMA.FTZ R14, R164, R7, R26 ;  /* 0x00000007a40e6223 */ /* 0x000fe2000001001a */
[----:B------:R-:W-:Y:S02]  /*e560*/  @P2 IMAD R13, R225, R9, R21 ;  /* 0x00000009e10d2224 */ /* 0x000fe400078e0215 */
[----:B------:R-:W-:Y:S01]  /*e570*/  @P4 FMUL.FTZ R239, R239, 0.69314718246459960938 ;  /* 0x3f317218efef4820 */ /* 0x000fe20000410000 */
[----:B----4-:R-:W-:Y:S01]  /*e580*/  IMAD R7, R10, R15, RZ ;  /* 0x0000000f0a077224 */ /* 0x010fe200078e02ff */
[----:B------:R-:W4:Y:S01]  /*e590*/  @P4 LDC R24, c[0x0][0x458] ;  /* 0x00011600ff184b82 */ /* 0x000f220000000800 */
[----:B------:R-:W-:Y:S01]  /*e5a0*/  @!P0 IMAD R225, R226, R5, RZ ;  /* 0x00000005e2e18224 */ /* 0x000fe200078e02ff */
[----:B------:R-:W-:Y:S01]  /*e5b0*/  LOP3.LUT P0, RZ, R4, 0x3, RZ, 0xc0, !PT ;  /* 0x0000000304ff7812 */ /* 0x000fe2000780c0ff */
[----:B------:R-:W-:Y:S01]  /*e5c0*/  @!P1 IMAD R7, R226, R22, R7 ;  /* 0x00000016e2079224 */ /* 0x000fe200078e0207 */
[----:B------:R-:W-:Y:S01]  /*e5d0*/  BSSY.RECONVERGENT B0, `(.L_x_46) ;  /* 0x0000038000007945 */ /* 0x000fe20003800200 */
[----:B---3--:R-:W-:Y:S01]  /*e5e0*/  IMAD R228, R228, R12, RZ ;  /* 0x0000000ce4e47224 */ /* 0x008fe200078e02ff */
[----:B------:R-:W-:-:S02]  /*e5f0*/  MOV R15, 0x7f800000 ;  /* 0x7f800000000f7802 */ /* 0x000fc40000000f00 */
[----:B------:R-:W-:Y:S01]  /*e600*/  MOV R22, 0x7f800000 ;  /* 0x7f80000000167802 */ /* 0x000fe20000000f00 */
[----:B------:R3:W3:Y:S01]  /*e610*/  LDS.128 R16, [R227+0x1800] ;  /* 0x00180000e3107984 */ /* 0x0006e20000000c00 */
[----:B-----5:R-:W-:Y:S01]  /*e620*/  MOV R11, 0x7f800000 ;  /* 0x7f800000000b7802 */ /* 0x020fe20000000f00 */
[----:B--2---:R-:W-:Y:S01]  /*e630*/  @P5 FFMA.FTZ R11, R3, R6, R27 ;  /* 0x00000006030b5223 */ /* 0x004fe2000001001b */
[----:B------:R-:W-:Y:S01]  /*e640*/  SHF.R.S32.HI R3, RZ, 0x1f, R225 ;  /* 0x0000001fff037819 */ /* 0x000fe200000114e1 */
[----:B------:R-:W-:Y:S01]  /*e650*/  @P3 FMUL.FTZ R5, R25, 0.69314718246459960938 ;  /* 0x3f31721819053820 */ /* 0x000fe20000410000 */
[----:B------:R-:W-:Y:S02]  /*e660*/  SEL R225, R225, RZ, P1 ;  /* 0x000000ffe1e17207 */ /* 0x000fe40000800000 */
[----:B------:R-:W-:Y:S01]  /*e670*/  SEL R3, R3, RZ, P1 ;  /* 0x000000ff03037207 */ /* 0x000fe20000800000 */
[----:B-1----:R-:W-:Y:S01]  /*e680*/  @P3 FFMA.FTZ R15, R0, R23, R5 ;  /* 0x00000017000f3223 */ /* 0x002fe20000010005 */
[----:B------:R-:W-:-:S02]  /*e690*/  IADD3 R25, P5, P1, R228, R225, R7 ;  /* 0x000000e1e4197210 */ /* 0x000fc400079be007 */
[----:B------:R-:W-:Y:S02]  /*e6a0*/  SHF.R.S32.HI R228, RZ, 0x1f, R228 ;  /* 0x0000001fffe47819 */ /* 0x000fe400000114e4 */
[----:B------:R-:W-:Y:S01]  /*e6b0*/  SHF.R.S32.HI R7, RZ, 0x1f, R7 ;  /* 0x0000001fff077819 */ /* 0x000fe20000011407 */
[----:B----4-:R-:W-:-:S03]  /*e6c0*/  @P4 FFMA.FTZ R22, R2, R24, R239 ;  /* 0x0000001802164223 */ /* 0x010fc600000100ef */
[----:B------:R-:W-:Y:S01]  /*e6d0*/  IADD3.X R0, PT, PT, R228, R3, R7, P5, P1 ;  /* 0x00000003e4007210 */ /* 0x000fe20002fe2407 */
[----:B---3--:R-:W-:Y:S06]  /*e6e0*/  @P0 BRA `(.L_x_47) ;  /* 0x0000000000980947 */ /* 0x008fec0003800000 */
[----:B------:R-:W-:-:S04]  /*e6f0*/  SHF.R.U32.HI R4, RZ, 0x1, R4 ;  /* 0x00000001ff047819 */ /* 0x000fc80000011604 */
[----:B------:R-:W-:-:S04]  /*e700*/  LOP3.LUT R4, R4, 0x30, RZ, 0xc0, !PT ;  /* 0x0000003004047812 */ /* 0x000fc800078ec0ff */
[----:B------:R-:W-:-:S04]  /*e710*/  LOP3.LUT R23, R4, 0x7, R232, 0xf8, !PT ;  /* 0x0000000704177812 */ /* 0x000fc800078ef8e8 */
[C---:B------:R-:W-:Y:S01]  /*e720*/  ISETP.GE.AND P6, PT, R23.reuse, R219, PT ;  /* 0x000000db1700720c */ /* 0x040fe20003fc6270 */
[C---:B------:R-:W-:Y:S01]  /*e730*/  VIADD R29, R23.reuse, 0x8 ;  /* 0x00000008171d7836 */ /* 0x040fe20000000000 */
[C---:B------:R-:W-:Y:S01]  /*e740*/  LOP3.LUT R27, R23.reuse, 0x40, RZ, 0xfc, !PT ;  /* 0x00000040171b7812 */ /* 0x040fe200078efcff */
[----:B------:R-:W-:-:S03]  /*e750*/  VIADD R26, R23, 0x48 ;  /* 0x00000048171a7836 */ /* 0x000fc60000000000 */
[-C--:B------:R-:W-:Y:S02]  /*e760*/  ISETP.GE.AND P5, PT, R29, R219.reuse, PT ;  /* 0x000000db1d00720c */ /* 0x080fe40003fa6270 */
[-C--:B------:R-:W-:Y:S02]  /*e770*/  ISETP.GE.AND P4, PT, R27, R219.reuse, PT ;  /* 0x000000db1b00720c */ /* 0x080fe40003f86270 */
[----:B------:R-:W-:-:S03]  /*e780*/  ISETP.GE.AND P3, PT, R26, R219, PT ;  /* 0x000000db1a00720c */ /* 0x000fc60003f66270 */
[----:B------:R-:W1:Y:S01]  /*e790*/  @!P6 LDC.64 R8, c[0x0][0x420] ;  /* 0x00010800ff08eb82 */ /* 0x000e620000000a00 */
[----:B------:R-:W-:-:S05]  /*e7a0*/  @!P6 IMAD R23, R23, R12, RZ ;  /* 0x0000000c1717e224 */ /* 0x000fca00078e02ff */
[----:B------:R-:W-:Y:S01]  /*e7b0*/  @!P6 IADD3 R24, P0, PT, R23, R25, RZ ;  /* 0x000000191718e210 */ /* 0x000fe20007f1e0ff */
[-C--:B------:R-:W-:Y:S01]  /*e7c0*/  @!P5 IMAD R29, R29, R12.reuse, RZ ;  /* 0x0000000c1d1dd224 */ /* 0x080fe200078e02ff */
[----:B------:R-:W2:Y:S01]  /*e7d0*/  @!P5 LDC.64 R6, c[0x0][0x420] ;  /* 0x00010800ff06db82 */ /* 0x000ea20000000a00 */
[----:B------:R-:W-:Y:S01]  /*e7e0*/  @!P4 IMAD R27, R27, R12, RZ ;  /* 0x0000000c1b1bc224 */ /* 0x000fe200078e02ff */
[----:B------:R-:W-:Y:S01]  /*e7f0*/  @!P6 LEA.HI.X.SX32 R23, R23, R0, 0x1, P0 ;  /* 0x000000001717e211 */ /* 0x000fe200000f0eff */
[----:B------:R-:W-:-:S05]  /*e800*/  @!P3 IMAD R12, R26, R12, RZ ;  /* 0x0000000c1a0cb224 */ /* 0x000fca00078e02ff */
[----:B------:R-:W3:Y:S08]  /*e810*/  @!P4 LDC.64 R4, c[0x0][0x420] ;  /* 0x00010800ff04cb82 */ /* 0x000ef00000000a00 */
[----:B------:R-:W4:Y:S01]  /*e820*/  @!P3 LDC.64 R2, c[0x0][0x420] ;  /* 0x00010800ff02bb82 */ /* 0x000f220000000a00 */
[----:B-1----:R-:W-:Y:S02]  /*e830*/  @!P6 LEA R30, P1, R24, R8, 0x2 ;  /* 0x00000008181ee211 */ /* 0x002fe400078210ff */
[----:B------:R-:W-:-:S02]  /*e840*/  @!P5 IADD3 R8, P0, PT, R29, R25, RZ ;  /* 0x000000191d08d210 */ /* 0x000fc40007f1e0ff */
[----:B------:R-:W-:Y:S02]  /*e850*/  @!P6 LEA.HI.X R31, R24, R9, R23, 0x2, P1 ;  /* 0x00000009181fe211 */ /* 0x000fe400008f1417 */
[----:B------:R-:W-:Y:S02]  /*e860*/  @!P5 LEA.HI.X.SX32 R29, R29, R0, 0x1, P0 ;  /* 0x000000001d1dd211 */ /* 0x000fe400000f0eff */
[C---:B--2---:R-:W-:Y:S01]  /*e870*/  @!P5 LEA R32, P0, R8.reuse, R6, 0x2 ;  /* 0x000000060820d211 */ /* 0x044fe200078010ff */
[----:B------:R1:W-:Y:S01]  /*e880*/  @!P6 STG.E desc[UR12][R30.64], R14 ;  /* 0x0000000e1e00e986 */ /* 0x0003e2000c10190c */
[----:B------:R-:W-:Y:S02]  /*e890*/  @!P4 IADD3 R6, P1, PT, R27, R25, RZ ;  /* 0x000000191b06c210 */ /* 0x000fe40007f3e0ff */
[----:B------:R-:W-:Y:S02]  /*e8a0*/  @!P5 LEA.HI.X R33, R8, R7, R29, 0x2, P0 ;  /* 0x000000070821d211 */ /* 0x000fe400000f141d */
[----:B------:R-:W-:-:S02]  /*e8b0*/  @!P3 IADD3 R25, P0, PT, R12, R25, RZ ;  /* 0x000000190c19b210 */ /* 0x000fc40007f1e0ff */
[----:B------:R-:W-:Y:S01]  /*e8c0*/  @!P4 LEA.HI.X.SX32 R27, R27, R0, 0x1, P1 ;  /* 0x000000001b1bc211 */ /* 0x000fe200008f0eff */
[----:B------:R1:W-:Y:S01]  /*e8d0*/  @!P5 STG.E desc[UR12][R32.64], R11 ;  /* 0x0000000b2000d986 */ /* 0x0003e2000c10190c */
[----:B---3--:R-:W-:Y:S02]  /*e8e0*/  @!P4 LEA R4, P1, R6, R4, 0x2 ;  /* 0x000000040604c211 */ /* 0x008fe400078210ff */
[----:B------:R-:W-:Y:S02]  /*e8f0*/  @!P3 LEA.HI.X.SX32 R0, R12, R0, 0x1, P0 ;  /* 0x000000000c00b211 */ /* 0x000fe400000f0eff */
[----:B------:R-:W-:Y:S02]  /*e900*/  @!P4 LEA.HI.X R5, R6, R5, R27, 0x2, P1 ;  /* 0x000000050605c211 */ /* 0x000fe400008f141b */
[----:B----4-:R-:W-:-:S03]  /*e910*/  @!P3 LEA R2, P0, R25, R2, 0x2 ;  /* 0x000000021902b211 */ /* 0x010fc600078010ff */
[----:B------:R1:W-:Y:S01]  /*e920*/  @!P4 STG.E desc[UR12][R4.64], R22 ;  /* 0x000000160400c986 */ /* 0x0003e2000c10190c */
[----:B------:R-:W-:-:S05]  /*e930*/  @!P3 LEA.HI.X R3, R25, R3, R0, 0x2, P0 ;  /* 0x000000031903b211 */ /* 0x000fca00000f1400 */
[----:B------:R1:W-:Y:S04]  /*e940*/  @!P3 STG.E desc[UR12][R2.64], R15 ;  /* 0x0000000f0200b986 */ /* 0x0003e8000c10190c */
.L_x_47:
[----:B------:R-:W-:Y:S05]  /*e950*/  BSYNC.RECONVERGENT B0 ;  /* 0x0000000000007941 */ /* 0x000fea0003800200 */
.L_x_46:
[----:B-1----:R1:W2:Y:S01]  /*e960*/  LDS.128 R4, [R227] ;  /* 0x00000000e3047984 */ /* 0x0022a20000000c00 */
[----:B------:R-:W3:Y:S01]  /*e970*/  LDCU.64 UR4, c[0x0][0x410] ;  /* 0x00008200ff0477ac */ /* 0x000ee20008000a00 */
[----:B------:R-:W-:Y:S01]  /*e980*/  @P2 IMAD.MOV.U32 R28, RZ, RZ, R20 ;  /* 0x000000ffff1c2224 */ /* 0x000fe200078e0014 */
[-C--:B------:R-:W-:Y:S01]  /*e990*/  ISETP.GE.AND P3, PT, R232, R219.reuse, PT ;  /* 0x000000dbe800720c */ /* 0x080fe20003f66270 */
[----:B------:R-:W-:Y:S01]  /*e9a0*/  BSSY.RECONVERGENT B0, `(.L_x_48) ;  /* 0x0000013000007945 */ /* 0x000fe20003800200 */
[-C--:B------:R-:W-:Y:S02]  /*e9b0*/  ISETP.GE.AND P2, PT, R218, R219.reuse, PT ;  /* 0x000000dbda00720c */ /* 0x080fe40003f46270 */
[----:B------:R-:W-:Y:S02]  /*e9c0*/  IADD3 R8, P0, PT, R220, R28, RZ ;  /* 0x0000001cdc087210 */ /* 0x000fe40007f1e0ff */
[----:B------:R-:W-:-:S03]  /*e9d0*/  ISETP.GE.AND P1, PT, R217, R219, PT ;  /* 0x000000dbd900720c */ /* 0x000fc60003f26270 */
[----:B------:R-:W-:Y:S01]  /*e9e0*/  IMAD.X R9, RZ, RZ, R13, P0 ;  /* 0x000000ffff097224 */ /* 0x000fe200000e060d */
[----:B------:R-:W-:Y:S01]  /*e9f0*/  ISETP.GE.AND P0, PT, R216, R219, PT ;  /* 0x000000dbd800720c */ /* 0x000fe20003f06270 */
[----:B---3--:R-:W-:-:S04]  /*ea00*/  IMAD.WIDE.U32 R8, R10, UR4, R8 ;  /* 0x000000040a087c25 */ /* 0x008fc8000f8e0008 */
[----:B------:R-:W-:Y:S01]  /*ea10*/  IMAD R11, R10, UR5, R9 ;  /* 0x000000050a0b7c24 */ /* 0x000fe2000f8e0209 */
[----:B-1----:R-:W-:Y:S07]  /*ea20*/  @P3 BRA `(.L_x_49) ;  /* 0x0000000000283947 */ /* 0x002fee0003800000 */
[----:B------:R-:W1:Y:S01]  /*ea30*/  LDCU.64 UR6, c[0x0][0x408] ;  /* 0x00008100ff0677ac */ /* 0x000e620008000a00 */
[----:B------:R-:W-:Y:S01]  /*ea40*/  MOV R10, R8 ;  /* 0x00000008000a7202 */ /* 0x000fe20000000f00 */
[----:B------:R-:W3:Y:S01]  /*ea50*/  LDCU.64 UR4, c[0x0][0x3f0] ;  /* 0x00007e00ff0477ac */ /* 0x000ee20008000a00 */
[----:B-1----:R-:W-:-:S03]  /*ea60*/  IMAD R0, R231, UR6, RZ ;  /* 0x00000006e7007c24 */ /* 0x002fc6000f8e02ff */
[----:B------:R-:W-:-:S04]  /*ea70*/  IMAD.WIDE.U32 R2, R230, UR6, R10 ;  /* 0x00000006e6027c25 */ /* 0x000fc8000f8e000a */
[----:B------:R-:W-:Y:S01]  /*ea80*/  IMAD R0, R230, UR7, R0 ;  /* 0x00000007e6007c24 */ /* 0x000fe2000f8e0200 */
[----:B---3--:R-:W-:-:S04]  /*ea90*/  LEA R12, P3, R2, UR4, 0x1 ;  /* 0x00000004020c7c11 */ /* 0x008fc8000f8608ff */
[----:B------:R-:W-:-:S04]  /*eaa0*/  IADD3 R0, PT, PT, R0, R3, RZ ;  /* 0x0000000300007210 */ /* 0x000fc80007ffe0ff */
[----:B------:R-:W-:-:S05]  /*eab0*/  LEA.HI.X R13, R2, UR5, R0, 0x1, P3 ;  /* 0x00000005020d7c11 */ /* 0x000fca00098f0c00 */
[----:B--2---:R1:W-:Y:S02]  /*eac0*/  STG.E.128 desc[UR12][R12.64], R4 ;  /* 0x000000040c007986 */ /* 0x0043e4000c101d0c */
.L_x_49:
[----:B------:R-:W-:Y:S05]  /*ead0*/  BSYNC.RECONVERGENT B0 ;  /* 0x0000000000007941 */ /* 0x000fea0003800200 */
.L_x_48:
[----:B-12---:R1:W2:Y:S01]  /*eae0*/  LDS.128 R4, [R227+0x800] ;  /* 0x00080000e3047984 */ /* 0x0062a20000000c00 */
[----:B------:R-:W-:Y:S04]  /*eaf0*/  BSSY.RECONVERGENT B0, `(.L_x_50) ;  /* 0x000000f000007945 */ /* 0x000fe80003800200 */
[----:B------:R-:W-:Y:S05]  /*eb00*/  @P2 BRA `(.L_x_51) ;  /* 0x0000000000342947 */ /* 0x000fea0003800000 */
[----:B------:R-:W3:Y:S01]  /*eb10*/  LDCU.64 UR6, c[0x0][0x408] ;  /* 0x00008100ff0677ac */ /* 0x000ee20008000a00 */
[----:B------:R-:W-:Y:S01]  /*eb20*/  IADD3 R2, P2, PT, R230, 0x20, RZ ;  /* 0x00000020e6027810 */ /* 0x000fe20007f5e0ff */
[----:B------:R-:W-:Y:S01]  /*eb30*/  IMAD.MOV.U32 R12, RZ, RZ, R8 ;  /* 0x000000ffff0c7224 */ /* 0x000fe200078e0008 */
[----:B------:R-:W-:Y:S01]  /*eb40*/  MOV R13, R11 ;  /* 0x0000000b000d7202 */ /* 0x000fe20000000f00 */
[----:B------:R-:W4:Y:S02]  /*eb50*/  LDCU.64 UR4, c[0x0][0x3f0] ;  /* 0x00007e00ff0477ac */ /* 0x000f240008000a00 */
[----:B------:R-:W-:-:S04]  /*eb60*/  IMAD.X R0, RZ, RZ, R231, P2 ;  /* 0x000000ffff007224 */ /* 0x000fc800010e06e7 */
[----:B---3--:R-:W-:Y:S02]  /*eb70*/  IMAD R0, R0, UR6, RZ ;  /* 0x0000000600007c24 */ /* 0x008fe4000f8e02ff */
[----:B------:R-:W-:-:S04]  /*eb80*/  IMAD.WIDE.U32 R12, R2, UR6, R12 ;  /* 0x00000006020c7c25 */ /* 0x000fc8000f8e000c */
[----:B------:R-:W-:Y:S01]  /*eb90*/  IMAD R0, R2, UR7, R0 ;  /* 0x0000000702007c24 */ /* 0x000fe2000f8e0200 */
[----:B----4-:R-:W-:-:S04]  /*eba0*/  LEA R2, P2, R12, UR4, 0x1 ;  /* 0x000000040c027c11 */ /* 0x010fc8000f8408ff */
[----:B------:R-:W-:-:S04]  /*ebb0*/  IADD3 R0, PT, PT, R0, R13, RZ ;  /* 0x0000000d00007210 */ /* 0x000fc80007ffe0ff */
[----:B------:R-:W-:-:S05]  /*ebc0*/  LEA.HI.X R3, R12, UR5, R0, 0x1, P2 ;  /* 0x000000050c037c11 */ /* 0x000fca00090f0c00 */
[----:B--2---:R3:W-:Y:S02]  /*ebd0*/  STG.E.128 desc[UR12][R2.64], R4 ;  /* 0x0000000402007986 */ /* 0x0047e4000c101d0c */
.L_x_51:
[----:B------:R-:W-:Y:S05]  /*ebe0*/  BSYNC.RECONVERGENT B0 ;  /* 0x0000000000007941 */ /* 0x000fea0003800200 */
.L_x_50:
[----:B--23--:R2:W3:Y:S01]  /*ebf0*/  LDS.128 R4, [R227+0x1000] ;  /* 0x00100000e3047984 */ /* 0x00c4e20000000c00 */
[----:B------:R-:W-:Y:S04]  /*ec00*/  BSSY.RECONVERGENT B0, `(.L_x_52) ;  /* 0x000000f000007945 */ /* 0x000fe80003800200 */
[----:B------:R-:W-:Y:S05]  /*ec10*/  @P1 BRA `(.L_x_53) ;  /* 0x0000000000341947 */ /* 0x000fea0003800000 */
[----:B------:R-:W4:Y:S01]  /*ec20*/  LDCU.64 UR6, c[0x0][0x408] ;  /* 0x00008100ff0677ac */ /* 0x000f220008000a00 */
[----:B------:R-:W-:Y:S01]  /*ec30*/  IADD3 R2, P1, PT, R230, 0x40, RZ ;  /* 0x00000040e6027810 */ /* 0x000fe20007f3e0ff */
[----:B------:R-:W-:Y:S01]  /*ec40*/  IMAD.MOV.U32 R12, RZ, RZ, R8 ;  /* 0x000000ffff0c7224 */ /* 0x000fe200078e0008 */
[----:B------:R-:W-:Y:S01]  /*ec50*/  MOV R13, R11 ;  /* 0x0000000b000d7202 */ /* 0x000fe20000000f00 */
[----:B------:R-:W5:Y:S02]  /*ec60*/  LDCU.64 UR4, c[0x0][0x3f0] ;  /* 0x00007e00ff0477ac */ /* 0x000f640008000a00 */
[----:B------:R-:W-:-:S04]  /*ec70*/  IMAD.X R0, RZ, RZ, R231, P1 ;  /* 0x000000ffff007224 */ /* 0x000fc800008e06e7 */
[----:B----4-:R-:W-:Y:S02]  /*ec80*/  IMAD R0, R0, UR6, RZ ;  /* 0x0000000600007c24 */ /* 0x010fe4000f8e02ff */
[----:B------:R-:W-:-:S04]  /*ec90*/  IMAD.WIDE.U32 R12, R2, UR6, R12 ;  /* 0x00000006020c7c25 */ /* 0x000fc8000f8e000c */
[----:B------:R-:W-:Y:S01]  /*eca0*/  IMAD R0, R2, UR7, R0 ;  /* 0x0000000702007c24 */ /* 0x000fe2000f8e0200 */
[----:B-----5:R-:W-:-:S04]  /*ecb0*/  LEA R2, P1, R12, UR4, 0x1 ;  /* 0x000000040c027c11 */ /* 0x020fc8000f8208ff */
[----:B------:R-:W-:-:S04]  /*ecc0*/  IADD3 R0, PT, PT, R0, R13, RZ ;  /* 0x0000000d00007210 */ /* 0x000fc80007ffe0ff */
[----:B------:R-:W-:-:S05]  /*ecd0*/  LEA.HI.X R3, R12, UR5, R0, 0x1, P1 ;  /* 0x000000050c037c11 */ /* 0x000fca00088f0c00 */
[----:B---3--:R4:W-:Y:S02]  /*ece0*/  STG.E.128 desc[UR12][R2.64], R4 ;  /* 0x0000000402007986 */ /* 0x0089e4000c101d0c */
.L_x_53:
[----:B------:R-:W-:Y:S05]  /*ecf0*/  BSYNC.RECONVERGENT B0 ;  /* 0x0000000000007941 */ /* 0x000fea0003800200 */
.L_x_52:
[----:B------:R-:W-:Y:S05]  /*ed00*/  @P0 EXIT ;  /* 0x000000000000094d */ /* 0x000fea0003800000 */
[----:B------:R-:W5:Y:S01]  /*ed10*/  LDCU.64 UR6, c[0x0][0x408] ;  /* 0x00008100ff0677ac */ /* 0x000f620008000a00 */
[----:B------:R-:W-:Y:S01]  /*ed20*/  IADD3 R0, P0, PT, R230, 0x60, RZ ;  /* 0x00000060e6007810 */ /* 0x000fe20007f1e0ff */
[----:B---34-:R-:W-:Y:S01]  /*ed30*/  IMAD.MOV.U32 R4, RZ, RZ, R8 ;  /* 0x000000ffff047224 */ /* 0x018fe200078e0008 */
[----:B------:R-:W-:Y:S01]  /*ed40*/  MOV R5, R11 ;  /* 0x0000000b00057202 */ /* 0x000fe20000000f00 */
[----:B------:R-:W3:Y:S02]  /*ed50*/  LDCU.64 UR4, c[0x0][0x3f0] ;  /* 0x00007e00ff0477ac */ /* 0x000ee40008000a00 */
[----:B------:R-:W-:-:S04]  /*ed60*/  IMAD.X R2, RZ, RZ, R231, P0 ;  /* 0x000000ffff027224 */ /* 0x000fc800000e06e7 */
[----:B-----5:R-:W-:Y:S02]  /*ed70*/  IMAD R2, R2, UR6, RZ ;  /* 0x0000000602027c24 */ /* 0x020fe4000f8e02ff */
[----:B------:R-:W-:-:S04]  /*ed80*/  IMAD.WIDE.U32 R4, R0, UR6, R4 ;  /* 0x0000000600047c25 */ /* 0x000fc8000f8e0004 */
[----:B------:R-:W-:Y:S01]  /*ed90*/  IMAD R2, R0, UR7, R2 ;  /* 0x0000000700027c24 */ /* 0x000fe2000f8e0202 */
[----:B---3--:R-:W-:-:S04]  /*eda0*/  LEA R6, P0, R4, UR4, 0x1 ;  /* 0x0000000404067c11 */ /* 0x008fc8000f8008ff */
[----:B------:R-:W-:-:S04]  /*edb0*/  IADD3 R2, PT, PT, R2, R5, RZ ;  /* 0x0000000502027210 */ /* 0x000fc80007ffe0ff */
[----:B------:R-:W-:-:S05]  /*edc0*/  LEA.HI.X R7, R4, UR5, R2, 0x1, P0 ;  /* 0x0000000504077c11 */ /* 0x000fca00080f0c02 */
[----:B------:R-:W-:Y:S01]  /*edd0*/  STG.E.128 desc[UR12][R6.64], R16 ;  /* 0x0000001006007986 */ /* 0x000fe2000c101d0c */
[----:B------:R-:W-:Y:S05]  /*ede0*/  EXIT ;  /* 0x000000000000794d */ /* 0x000fea0003800000 */
.L_x_54:
        /* <DEDUP_REMOVED lines=9> */
.L_x_726:


//--------------------- .text._ZN5flash16flash_fwd_kernelI23Flash_fwd_kernel_traitsILi32ELi128ELi128ELi4ELb0ELb0EN7cutlass10bfloat16_tE19Flash_kernel_traitsILi32ELi128ELi128ELi4ES3_EELb0ELb1ELb0ELb0ELb0ELb0ELb0ELb0EEEvNS_16Flash_fwd_paramsE --------------------------
	.section	.text._ZN5flash16flash_fwd_kernelI23Flash_fwd_kernel_traitsILi32ELi128ELi128ELi4ELb0ELb0EN7cutlass10bfloat16_tE19Flash_kernel_traitsILi32ELi128ELi128ELi4ES3_EELb0ELb1ELb0ELb0ELb0ELb0ELb0ELb0EEEvNS_16Flash_fwd_paramsE,"ax",@progbits
	.align	128
        .global         _ZN5flash16flash_fwd_kernelI23Flash_fwd_kernel_traitsILi32ELi128ELi128ELi4ELb0ELb0EN7cutlass10bfloat16_tE19Flash_kernel_traitsILi32ELi128ELi128ELi4ES3_EELb0ELb1ELb0ELb0ELb0ELb0ELb0ELb0EEEvNS_16Flash_fwd_paramsE
        .type           _ZN5flash16flash_fwd_kernelI23Flash_fwd_kernel_traitsILi32ELi128ELi128ELi4ELb0ELb0EN7cutlass10bfloat16_tE19Flash_kernel_traitsILi32ELi128ELi128ELi4ES3_EELb0ELb1ELb0ELb0ELb0ELb0ELb0ELb0EEEvNS_16Flash_fwd_paramsE,@function
        .size           _ZN5flash16flash_fwd_kernelI23Flash_fwd_kernel_traitsILi32ELi128ELi128ELi4ELb0ELb0EN7cutlass10bfloat16_tE19Flash_kernel_traitsILi32ELi128ELi128ELi4ES3_EELb0ELb1ELb0ELb0ELb0ELb0ELb0ELb0EEEvNS_16Flash_fwd_paramsE,(.L_x_727 - _ZN5flash16flash_fwd_kernelI23Flash_fwd_kernel_traitsILi32ELi128ELi128ELi4ELb0ELb0EN7cutlass10bfloat16_tE19Flash_kernel_traitsILi32ELi128ELi128ELi4ES3_EELb0ELb1ELb0ELb0ELb0ELb0ELb0ELb0EEEvNS_16Flash_fwd_paramsE)
        .other          _ZN5flash16flash_fwd_kernelI23Flash_fwd_kernel_traitsILi32ELi128ELi128ELi4ELb0ELb0EN7cutlass10bfloat16_tE19Flash_kernel_traitsILi32ELi128ELi128ELi4ES3_EELb0ELb1ELb0ELb0ELb0ELb0ELb0ELb0EEEvNS_16Flash_fwd_paramsE,@"STO_CUDA_ENTRY STV_DEFAULT"
_ZN5flash16flash_fwd_kernelI23Flash_fwd_kernel_traitsILi32ELi128ELi128ELi4ELb0ELb0EN7cutlass10bfloat16_tE19Flash_kernel_traitsILi32ELi128ELi128ELi4ES3_EELb0ELb1ELb0ELb0ELb0ELb0ELb0ELb0EEEvNS_16Flash_fwd_paramsE:
.text._ZN5flash16flash_fwd_kernelI23Flash_fwd_kernel_traitsILi32ELi128ELi128ELi4ELb0ELb0EN7cutlass10bfloat16_tE19Flash_kernel_traitsILi32ELi128ELi128ELi4ES3_EELb0ELb1ELb0ELb0ELb0ELb0ELb0ELb0EEEvNS_16Flash_fwd_paramsE:
        /* <DEDUP_REMOVED lines=8> */
[----:B------:R-:W4:Y:S01]  /*0080*/  LDCU.64 UR4, c[0x0][0x478] ;  /* 0x00008f00ff0477ac */ /* 0x000f220008000a00 */
[C---:B--2---:R-:W-:Y:S02]  /*0090*/  ISETP.NE.U32.AND P0, PT, R2.reuse, RZ, PT ;  /* 0x000000ff0200720c */ /* 0x044fe40003f05070 */
[----:B------:R-:W-:Y:S02]  /*00a0*/  ISETP.NE.U32.AND P4, PT, R2, RZ, PT ;  /* 0x000000ff0200720c */ /* 0x000fe40003f85070 */
[C---:B------:R-:W-:Y:S02]  /*00b0*/  ISETP.NE.AND.EX P0, PT, R3.reuse, RZ, PT, P0 ;  /* 0x000000ff0300720c */ /* 0x040fe40003f05300 */
[----:B------:R-:W-:-:S02]  /*00c0*/  ISETP.NE.AND.EX P4, PT, R3, RZ, PT, P4 ;  /* 0x000000ff0300720c */ /* 0x000fc40003f85340 */
[----:B-1----:R-:W-:Y:S01]  /*00d0*/  ISETP.NE.U32.AND P3, PT, RZ, UR6, PT ;  /* 0x00000006ff007c0c */ /* 0x002fe2000bf65070 */
[C---:B---3--:R-:W-:Y:S01]  /*00e0*/  IMAD.WIDE.U32 R4, R229.reuse, 0x4, R4 ;  /* 0x00000004e5047825 */ /* 0x048fe200078e0004 */
[----:B------:R-:W-:Y:S02]  /*00f0*/  SHF.R.U32.HI R0, RZ, 0x1e, R229 ;  /* 0x0000001eff007819 */ /* 0x000fe400000116e5 */
[----:B------:R-:W-:Y:S01]  /*0100*/  ISETP.NE.AND.EX P3, PT, RZ, UR7, PT, P3 ;  /* 0x00000007ff007c0c */ /* 0x000fe2000bf65330 */
[----:B------:R-:W-:Y:S01]  /*0110*/  IMAD.SHL.U32 R10, R229, 0x4, RZ ;  /* 0x00000004e50a7824 */ /* 0x000fe200078e00ff */
[----:B----4-:R-:W-:-:S03]  /*0120*/  ISETP.NE.U32.AND P2, PT, RZ, UR4, PT ;  /* 0x00000004ff007c0c */ /* 0x010fc6000bf45070 */
[----:B------:R-:W2:Y:S01]  /*0130*/  @P0 LDG.E R227, desc[UR14][R4.64] ;  /* 0x0000000e04e30981 */ /* 0x000ea2000c1e1900 */
[----:B------:R-:W-:Y:S01]  /*0140*/  IMAD.MOV.U32 R6, RZ, RZ, RZ ;  /* 0x000000ffff067224 */ /* 0x000fe200078e00ff */
[----:B------:R-:W-:Y:S02]  /*0150*/  ISETP.NE.AND.EX P2, PT, RZ, UR5, PT, P2 ;  /* 0x00000005ff007c0c */ /* 0x000fe4000bf45320 */
[----:B------:R1:W2:Y:S04]  /*0160*/  @P4 LDG.E R8, desc[UR14][R4.64+0x4] ;  /* 0x0000040e04084981 */ /* 0x0002a8000c1e1900 */
[----:B-1----:R-:W-:-:S04]  /*0170*/  @P3 IADD3 R4, P1, PT, R10, UR6, RZ ;  /* 0x000000060a043c10 */ /* 0x002fc8000ff3e0ff */
[----:B------:R-:W-:-:S05]  /*0180*/  @P3 IADD3.X R5, PT, PT, R0, UR7, RZ, P1, !PT ;  /* 0x0000000700053c10 */ /* 0x000fca0008ffe4ff */
[----:B------:R1:W5:Y:S01]  /*0190*/  @P3 LDG.E R6, desc[UR14][R4.64] ;  /* 0x0000000e04063981 */ /* 0x000362000c1e1900 */
[----:B------:R-:W-:Y:S01]  /*01a0*/  @P2 IADD3 R2, P0, PT, R10, UR4, RZ ;  /* 0x000000040a022c10 */ /* 0x000fe2000ff1e0ff */
[----:B-1----:R-:W1:Y:S03]  /*01b0*/  LDC.64 R4, c[0x0][0x468] ;  /* 0x00011a00ff047b82 */ /* 0x002e660000000a00 */
[----:B------:R-:W-:Y:S01]  /*01c0*/  @P2 IADD3.X R3, PT, PT, R0, UR5, RZ, P0, !PT ;  /* 0x0000000500032c10 */ /* 0x000fe200087fe4ff */
[----:B------:R-:W3:Y:S01]  /*01d0*/  S2R R232, SR_CTAID.X ;  /* 0x0000000000e87919 */ /* 0x000ee20000002500 */
[----:B------:R-:W4:Y:S03]  /*01e0*/  LDCU.U8 UR4, c[0x0][0x532] ;  /* 0x0000a640ff0477ac */ /* 0x000f260008000000 */
[----:B------:R1:W5:Y:S01]  /*01f0*/  @P2 LDG.E R183, desc[UR14][R2.64] ;  /* 0x0000000e02b72981 */ /* 0x000362000c1e1900 */
[----:B------:R-:W2:Y:S01]  /*0200*/  @!P4 LDC R9, c[0x0][0x434] ;  /* 0x00010d00ff09cb82 */ /* 0x000ea20000000800 */
[----:B-1----:R-:W-:-:S05]  /*0210*/  IADD3 R10, P0, PT, R10, R4, RZ ;  /* 0x000000040a0a7210 */ /* 0x002fca0007f1e0ff */
[----:B------:R-:W-:Y:S01]  /*0220*/  IMAD.X R11, R0, 0x1, R5, P0 ;  /* 0x00000001000b7824 */ /* 0x000fe200000e0605 */
[C---:B------:R-:W-:Y:S01]  /*0230*/  ISETP.NE.U32.AND P0, PT, R4.reuse, RZ, PT ;  /* 0x000000ff0400720c */ /* 0x040fe20003f05070 */
[----:B------:R-:W1:Y:S03]  /*0240*/  @!P2 LDC R0, c[0x0][0x43c] ;  /* 0x00010f00ff00ab82 */ /* 0x000e660000000800 */
[----:B------:R-:W-:Y:S02]  /*0250*/  ISETP.NE.AND.EX P0, PT, R5, RZ, PT, P0 ;  /* 0x000000ff0500720c */ /* 0x000fe40003f05300 */
[----:B------:R-:W-:-:S03]  /*0260*/  ISETP.EQ.U32.AND P3, PT, R4, RZ, PT ;  /* 0x000000ff0400720c */ /* 0x000fc60003f62070 */
[----:B------:R-:W1:Y:S01]  /*0270*/  @!P2 LDC.64 R2, c[0x0][0x488] ;  /* 0x00012200ff02ab82 */ /* 0x000e620000000a00 */
[----:B----4-:R-:W-:-:S07]  /*0280*/  ISETP.NE.AND P1, PT, RZ, UR4, PT ;  /* 0x00000004ff007c0c */ /* 0x010fce000bf25270 */
[----:B------:R-:W4:Y:S01]  /*0290*/  @!P0 LDC R4, c[0x0][0x438] ;  /* 0x00010e00ff048b82 */ /* 0x000f220000000800 */
[----:B------:R-:W-:Y:S01]  /*02a0*/  ISETP.EQ.OR.EX P3, PT, R5, RZ, !P1, P3 ;  /* 0x000000ff0500720c */ /* 0x000fe20004f62730 */
[----:B------:R-:W-:Y:S02]  /*02b0*/  IMAD.MOV.U32 R7, RZ, RZ, -0x1 ;  /* 0xffffffffff077424 */ /* 0x000fe400078e00ff */
[----:B---3--:R-:W-:-:S10]  /*02c0*/  IMAD.SHL.U32 R231, R232, 0x80, RZ ;  /* 0x00000080e8e77824 */ /* 0x008fd400078e00ff */
[----:B------:R3:W5:Y:S01]  /*02d0*/  @!P3 LDG.E R7, desc[UR14][R10.64] ;  /* 0x0000000e0a07b981 */ /* 0x000762000c1e1900 */
[----:B--2---:R-:W-:-:S05]  /*02e0*/  @P4 IMAD.IADD R9, R8, 0x1, -R227 ;  /* 0x0000000108094824 */ /* 0x004fca00078e0ae3 */
[----:B------:R-:W-:Y:S01]  /*02f0*/  ISETP.GT.AND P3, PT, R9, R231, PT ;  /* 0x000000e70900720c */ /* 0x000fe20003f64270 */
[----:B-1-34-:R-:W-:-:S12]  /*0300*/  @!P0 BRA `(.L_x_55) ;  /* 0x00000000000c8947 */ /* 0x01afd80003800000 */
[----:B------:R-:W2:Y:S02]  /*0310*/  @P1 LDG.E R4, desc[UR14][R10.64+0x4] ;  /* 0x0000040e0a041981 */ /* 0x000ea4000c1e1900 */
[----:B--2--5:R-:W-:-:S06]  /*0320*/  @P1 IADD3 R4, PT, PT, R4, -R7, RZ ;  /* 0x8000000704041210 */ /* 0x024fcc0007ffe0ff */
[----:B------:R1:W5:Y:S02]  /*0330*/  @!P1 LDG.E R4, desc[UR14][R10.64] ;  /* 0x0000000e0a049981 */ /* 0x000364000c1e1900 */
.L_x_55:
[----:B------:R-:W-:Y:S05]  /*0340*/  @!P3 EXIT ;  /* 0x000000000000b94d */ /* 0x000fea0003800000 */
[----:B------:R-:W2:Y:S01]  /*0350*/  LDC R182, c[0x0][0x508] ;  /* 0x00014200ffb67b82 */ /* 0x000ea20000000800 */
[----:B------:R-:W-:Y:S01]  /*0360*/  @!P2 ISETP.NE.U32.AND P0, PT, R2, RZ, PT ;  /* 0x000000ff0200a20c */ /* 0x000fe20003f05070 */
[----:B-----5:R-:W-:Y:S01]  /*0370*/  @P2 IMAD.IADD R183, R183, 0x1, -R6 ;  /* 0x00000001b7b72824 */ /* 0x020fe200078e0a06 */
[----:B------:R-:W3:Y:S01]  /*0380*/  S2R R14, SR_CTAID.Z ;  /* 0x00000000000e7919 */ /* 0x000ee20000002700 */
[----:B------:R-:W-:Y:S01]  /*0390*/  VIADD R2, R232, 0x1 ;  /* 0x00000001e8027836 */ /* 0x000fe20000000000 */
[----:B------:R-:W-:Y:S01]  /*03a0*/  @!P2 ISETP.NE.AND.EX P0, PT, R3, RZ, PT, P0 ;  /* 0x000000ff0300a20c */ /* 0x000fe20003f05300 */
[----:B------:R-:W4:Y:S02]  /*03b0*/  S2R R228, SR_TID.X ;  /* 0x0000000000e47919 */ /* 0x000f240000002100 */
[----:B------:R-:W-:Y:S01]  /*03c0*/  IMAD R2, R2, 0x80, -R9 ;  /* 0x0000008002027824 */ /* 0x000fe200078e0a09 */
[----:B------:R-:W-:-:S04]  /*03d0*/  @!P2 SEL R0, R0, RZ, P0 ;  /* 0x000000ff0000a207 */ /* 0x000fc80000000000 */
        /* <DEDUP_REMOVED lines=12> */
[----:B------:R-:W2:Y:S01]  /*04a0*/  LDC.U8 R0, c[0x0][0x549] ;  /* 0x00015240ff007b82 */ /* 0x000ea20000000000 */
[----:B------:R-:W-:-:S07]  /*04b0*/  ISETP.NE.AND P1, PT, R227, -0x1, PT ;  /* 0xffffffffe300780c */ /* 0x000fce0003f25270 */
[----:B-1----:R-:W1:Y:S08]  /*04c0*/  LDC.U8 R10, c[0x0][0x548] ;  /* 0x00015200ff0a7b82 */ /* 0x002e700000000000 */
[----:B------:R-:W3:Y:S01]  /*04d0*/  LDC R8, c[0x0][0x434] ;  /* 0x00010d00ff087b82 */ /* 0x000ee20000000800 */
[----:B--2---:R-:W-:-:S07]  /*04e0*/  ISETP.NE.AND P0, PT, R0, RZ, PT ;  /* 0x000000ff0000720c */ /* 0x004fce0003f05270 */
[----:B------:R-:W2:Y:S01]  /*04f0*/  @!P1 LDC.64 R6, c[0x0][0x400] ;  /* 0x00010000ff069b82 */ /* 0x000ea20000000a00 */
[----:B-1----:R-:W-:-:S07]  /*0500*/  ISETP.NE.AND P2, PT, R10, RZ, !P0 ;  /* 0x000000ff0a00720c */ /* 0x002fce0004745270 */
[----:B------:R-:W1:Y:S08]  /*0510*/  @P1 LDC.64 R4, c[0x0][0x408] ;  /* 0x00010200ff041b82 */ /* 0x000e700000000a00 */
[----:B------:R-:W4:Y:S08]  /*0520*/  @P0 LDC.64 R2, c[0x0][0x430] ;  /* 0x00010c00ff020b82 */ /* 0x000f300000000a00 */
[----:B------:R-:W1:Y:S01]  /*0530*/  @P0 LDC R0, c[0x0][0x430] ;  /* 0x00010c00ff000b82 */ /* 0x000e620000000800 */
[----:B----4-:R-:W-:-:S02]  /*0540*/  @P0 IMAD R2, R2, R3, RZ ;  /* 0x0000000302020224 */ /* 0x010fc400078e02ff */
[----:B------:R-:W-:Y:S01]  /*0550*/  @P0 IMAD.MOV.U32 R3, RZ, RZ, 0x1 ;  /* 0x00000001ff030424 */ /* 0x000fe200078e00ff */
[----:B--23--:R-:W-:Y:S06]  /*0560*/  @P0 BRA `(.L_x_57) ;  /* 0x0000000000280947 */ /* 0x00cfec0003800000 */
[----:B------:R-:W-:Y:S01]  /*0570*/  ISETP.NE.AND P0, PT, R10, RZ, PT ;  /* 0x000000ff0a00720c */ /* 0x000fe20003f05270 */
[----:B------:R-:W2:-:S12]  /*0580*/  LDC R11, c[0x0][0x3e0] ;  /* 0x0000f800ff0b7b82 */ /* 0x000e980000000800 */
[----:B------:R-:W3:Y:S01]  /*0590*/  @P0 LDC R2, c[0x0][0x454] ;  /* 0x00011500ff020b82 */ /* 0x000ee20000000800 */
[----:B-1----:R-:W-:Y:S02]  /*05a0*/  @P0 MOV R0, 0x1 ;  /* 0x0000000100000802 */ /* 0x002fe40000000f00 */
[----:B------:R-:W-:-:S05]  /*05b0*/  @!P0 MOV R0, 0x1 ;  /* 0x0000000100008802 */ /* 0x000fca0000000f00 */
[----:B------:R-:W2:Y:S08]  /*05c0*/  @P0 LDC R3, c[0x0][0x454] ;  /* 0x00011500ff030b82 */ /* 0x000eb00000000800 */
[----:B------:R-:W1:Y:S08]  /*05d0*/  @!P0 LDC R10, c[0x0][0x434] ;  /* 0x00010d00ff0a8b82 */ /* 0x000e700000000800 */
[----:B------:R-:W4:Y:S01]  /*05e0*/  @!P0 LDC R2, c[0x0][0x434] ;  /* 0x00010d00ff028b82 */ /* 0x000f220000000800 */
[----:B--2---:R-:W-:-:S02]  /*05f0*/  @P0 IMAD R3, R3, R11, RZ ;  /* 0x0000000b03030224 */ /* 0x004fc400078e02ff */
[----:B-1-3--:R-:W-:-:S07]  /*0600*/  @!P0 IMAD R3, R10, R11, RZ ;  /* 0x0000000b0a038224 */ /* 0x00afce00078e02ff */
.L_x_57:
[----:B------:R-:W2:Y:S01]  /*0610*/  LDCU UR4, c[0x0][0x440] ;  /* 0x00008800ff0477ac */ /* 0x000ea20008000800 */
[C---:B-1----:R-:W-:Y:S01]  /*0620*/  @P1 IMAD.WIDE.U32 R12, R227.reuse, R4, RZ ;  /* 0x00000004e30c1225 */ /* 0x042fe200078e00ff */
[----:B------:R-:W-:Y:S01]  /*0630*/  ISETP.NE.AND P4, PT, R227, -0x1, PT ;  /* 0xffffffffe300780c */ /* 0x000fe20003f85270 */
[----:B------:R-:W-:Y:S02]  /*0640*/  BSSY.RECONVERGENT B0, `(.L_x_58) ;  /* 0x000002d000007945 */ /* 0x000fe40003800200 */
[----:B------:R-:W-:Y:S01]  /*0650*/  IMAD.SHL.U32 R4, R228, 0x8, RZ ;  /* 0x00000008e4047824 */ /* 0x000fe200078e00ff */
[----:B------:R-:W-:Y:S01]  /*0660*/  SHF.R.U32.HI R228, RZ, 0x2, R228 ;  /* 0x00000002ffe47819 */ /* 0x000fe200000116e4 */
[----:B----4-:R-:W-:Y:S02]  /*0670*/  IMAD R2, R14, R2, RZ ;  /* 0x000000020e027224 */ /* 0x010fe400078e02ff */
[----:B------:R-:W-:Y:S01]  /*0680*/  @!P1 IMAD.WIDE.U32 R10, R229, R6, RZ ;  /* 0x00000006e50a9225 */ /* 0x000fe200078e00ff */
[----:B------:R-:W-:-:S03]  /*0690*/  LOP3.LUT R4, R4, 0x18, RZ, 0xc0, !PT ;  /* 0x0000001804047812 */ /* 0x000fc600078ec0ff */
[C---:B------:R-:W-:Y:S01]  /*06a0*/  @!P2 IMAD R2, R229.reuse, R3, R2 ;  /* 0x00000003e502a224 */ /* 0x040fe200078e0202 */
[C---:B------:R-:W-:Y:S01]  /*06b0*/  ISETP.NE.AND P3, PT, R4.reuse, RZ, PT ;  /* 0x000000ff0400720c */ /* 0x040fe20003f65270 */
[C---:B------:R-:W-:Y:S02]  /*06c0*/  IMAD R3, R229.reuse, R8, RZ ;  /* 0x00000008e5037224 */ /* 0x040fe400078e02ff */
[----:B------:R-:W-:Y:S01]  /*06d0*/  @P1 IMAD.MOV.U32 R10, RZ, RZ, R12 ;  /* 0x000000ffff0a1224 */ /* 0x000fe200078e000c */
[C---:B--2---:R-:W-:Y:S01]  /*06e0*/  ISETP.GE.AND P0, PT, R4.reuse, UR4, PT ;  /* 0x0000000404007c0c */ /* 0x044fe2000bf06270 */
[----:B------:R-:W1:Y:S01]  /*06f0*/  LDCU.64 UR4, c[0x0][0x410] ;  /* 0x00008200ff0477ac */ /* 0x000e620008000a00 */
[----:B------:R-:W-:Y:S01]  /*0700*/  @!P1 IMAD R7, R229, R7, R11 ;  /* 0x00000007e5079224 */ /* 0x000fe200078e020b */
[----:B------:R-:W-:Y:S01]  /*0710*/  SEL R3, R3, R227, !P4 ;  /* 0x000000e303037207 */ /* 0x000fe20006000000 */
[----:B------:R-:W-:Y:S01]  /*0720*/  @P1 IMAD R7, R227, R5, R13 ;  /* 0x00000005e3071224 */ /* 0x000fe200078e020d */
[----:B------:R-:W-:Y:S01]  /*0730*/  IADD3 R10, P1, PT, R4, R10, RZ ;  /* 0x0000000a040a7210 */ /* 0x000fe20007f3e0ff */
[----:B------:R-:W-:Y:S01]  /*0740*/  IMAD.IADD R9, R9, 0x1, -R231 ;  /* 0x0000000109097824 */ /* 0x000fe200078e0ae7 */
[----:B------:R-:W-:Y:S01]  /*0750*/  SHF.R.S32.HI R8, RZ, 0x1f, R3 ;  /* 0x0000001fff087819 */ /* 0x000fe20000011403 */
[----:B------:R-:W-:Y:S01]  /*0760*/  VIADD R6, R228, 0x20 ;  /* 0x00000020e4067836 */ /* 0x000fe20000000000 */
[----:B------:R-:W-:Y:S01]  /*0770*/  SEL R3, R3, RZ, P2 ;  /* 0x000000ff03037207 */ /* 0x000fe20001000000 */
[----:B------:R-:W-:Y:S01]  /*0780*/  IMAD.X R11, RZ, RZ, R7, P1 ;  /* 0x000000ffff0b7224 */ /* 0x000fe200008e0607 */
[----:B------:R-:W-:Y:S01]  /*0790*/  SEL R7, R8, RZ, P2 ;  /* 0x000000ff08077207 */ /* 0x000fe20001000000 */
[C---:B------:R-:W-:Y:S01]  /*07a0*/  VIADD R4, R228.reuse, 0x60 ;  /* 0x00000060e4047836 */ /* 0x040fe20000000000 */
[----:B------:R-:W-:-:S02]  /*07b0*/  ISETP.GE.OR P2, PT, R228, R9, P0 ;  /* 0x00000009e400720c */ /* 0x000fc40000746670 */
[----:B------:R-:W-:Y:S02]  /*07c0*/  IADD3 R5, PT, PT, R228, 0x40, RZ ;  /* 0x00000040e4057810 */ /* 0x000fe40007ffe0ff */
[----:B------:R-:W-:Y:S01]  /*07d0*/  MOV R229, RZ ;  /* 0x000000ff00e57202 */ /* 0x000fe20000000f00 */
[----:B-1----:R-:W-:Y:S01]  /*07e0*/  IMAD.WIDE.U32 R10, R14, UR4, R10 ;  /* 0x000000040e0a7c25 */ /* 0x002fe2000f8e000a */
[-C--:B------:R-:W-:Y:S02]  /*07f0*/  ISETP.GE.OR P6, PT, R228, R9.reuse, P3 ;  /* 0x00000009e400720c */ /* 0x080fe40001fc6670 */
[-C--:B------:R-:W-:Y:S01]  /*0800*/  ISETP.GE.OR P5, PT, R6, R9.reuse, P3 ;  /* 0x000000090600720c */ /* 0x080fe20001fa6670 */
[----:B------:R-:W-:Y:S01]  /*0810*/  IMAD R15, R14, UR5, R11 ;  /* 0x000000050e0f7c24 */ /* 0x000fe2000f8e020b */
[-C--:B------:R-:W-:Y:S01]  /*0820*/  ISETP.GE.OR P4, PT, R5, R9.reuse, P3 ;  /* 0x000000090500720c */ /* 0x080fe20001f86670 */
[----:B------:R-:W-:Y:S01]  /*0830*/  IMAD.WIDE.U32 R232, R232, 0x80, R228 ;  /* 0x00000080e8e87825 */ /* 0x000fe200078e00e4 */
[----:B------:R-:W-:-:S02]  /*0840*/  ISETP.GE.OR P3, PT, R4, R9, P3 ;  /* 0x000000090400720c */ /* 0x000fc40001f66670 */
[----:B------:R-:W-:Y:S01]  /*0850*/  ISETP.GE.OR P1, PT, R6, R9, P0 ;  /* 0x000000090600720c */ /* 0x000fe20000726670 */
        /* <DEDUP_REMOVED lines=11> */
.L_x_59:
[----:B------:R-:W-:Y:S05]  /*0910*/  BSYNC.RECONVERGENT B0 ;  /* 0x0000000000007941 */ /* 0x000fea0003800200 */
.L_x_58:
[----:B------:R-:W-:Y:S01]  /*0920*/  BSSY.RECONVERGENT B0, `(.L_x_60) ;  /* 0x0000012000007945 */ /* 0x000fe20003800200 */
[-C--:B------:R-:W-:Y:S01]  /*0930*/  ISETP.GE.OR P2, PT, R5, R9.reuse, P0 ;  /* 0x000000090500720c */ /* 0x080fe20000746670 */
[----:B------:R-:W-:Y:S01]  /*0940*/  IMAD R231, R231, R0, RZ ;  /* 0x00000000e7e77224 */ /* 0x000fe200078e02ff */
[----:B------:R-:W-:Y:S01]  /*0950*/  ISETP.GE.OR P0, PT, R4, R9, P0 ;  /* 0x000000090400720c */ /* 0x000fe20000706670 */
[----:B------:R-:W-:-:S12]  /*0960*/  @P1 BRA `(.L_x_61) ;  /* 0x0000000000341947 */ /* 0x000fd80003800000 */
        /* <DEDUP_REMOVED lines=13> */
.L_x_61:
[----:B------:R-:W-:Y:S05]  /*0a40*/  BSYNC.RECONVERGENT B0 ;  /* 0x0000000000007941 */ /* 0x000fea0003800200 */
.L_x_60:
        /* <DEDUP_REMOVED lines=15> */
.L_x_63:
[----:B------:R-:W-:Y:S05]  /*0b40*/  BSYNC.RECONVERGENT B0 ;  /* 0x0000000000007941 */ /* 0x000fea0003800200 */
.L_x_62:
[----:B------:R-:W-:Y:S01]  /*0b50*/  BSSY.RECONVERGENT B0, `(.L_x_64) ;  /* 0x0000011000007945 */ /* 0x000fe20003800200 */
[--C-:B------:R-:W-:Y:S02]  /*0b60*/  IADD3 R3, P2, P1, R231, R3, R2.reuse ;  /* 0x00000003e7037210 */ /* 0x100fe4000795e002 */
[----:B------:R-:W-:Y:S02]  /*0b70*/  SHF.R.S32.HI R231, RZ, 0x1f, R231 ;  /* 0x0000001fffe77819 */ /* 0x000fe400000114e7 */
[----:B------:R-:W-:Y:S01]  /*0b80*/  SHF.R.S32.HI R8, RZ, 0x1f, R2 ;  /* 0x0000001fff087819 */ /* 0x000fe20000011402 */
[----:B------:R-:W-:Y:S08]  /*0b90*/  @P0 BRA `(.L_x_65) ;  /* 0x0000000000300947 */ /* 0x000ff00003800000 */
        /* <DEDUP_REMOVED lines=12> */
.L_x_65:
[----:B------:R-:W-:Y:S05]  /*0c60*/  BSYNC.RECONVERGENT B0 ;  /* 0x0000000000007941 */ /* 0x000fea0003800200 */
.L_x_64:
        /* <DEDUP_REMOVED lines=11> */
.L_x_67:
[----:B------:R-:W-:Y:S05]  /*0d20*/  BSYNC.RECONVERGENT B0 ;  /* 0x0000000000007941 */ /* 0x000fea0003800200 */
.L_x_66:
        /* <DEDUP_REMOVED lines=10> */
.L_x_69:
[----:B------:R-:W-:Y:S05]  /*0dd0*/  BSYNC.RECONVERGENT B0 ;  /* 0x0000000000007941 */ /* 0x000fea0003800200 */
.L_x_68:
        /* <DEDUP_REMOVED lines=10> */
.L_x_71:
[----:B------:R-:W-:Y:S05]  /*0e80*/  BSYNC.RECONVERGENT B0 ;  /* 0x0000000000007941 */ /* 0x000fea0003800200 */
.L_x_70:
        /* <DEDUP_REMOVED lines=10> */
.L_x_56:
[----:B------:R-:W-:Y:S02]  /*0f30*/  ISETP.NE.AND P0, PT, R227, -0x1, PT ;  /* 0xffffffffe300780c */ /* 0x000fe40003f05270 */
[----:B------:R-:W-:-:S11]  /*0f40*/  ISETP.NE.AND P2, PT, R7, -0x1, PT ;  /* 0xffffffff0700780c */ /* 0x000fd60003f45270 */
[----:B------:R-:W2:Y:S08]  /*0f50*/  @!P0 LDC.64 R4, c[0x0][0x398] ;  /* 0x0000e600ff048b82 */ /* 0x000eb00000000a00 */
[----:B------:R-:W1:Y:S01]  /*0f60*/  @P0 LDC.64 R2, c[0x0][0x3b0] ;  /* 0x0000ec00ff020b82 */ /* 0x000e620000000a00 */
[----:B--2---:R-:W-:-:S04]  /*0f70*/  @!P0 IMAD.WIDE.U32 R12, R229, R4, RZ ;  /* 0x00000004e50c8225 */ /* 0x004fc800078e00ff */
[----:B------:R-:W-:Y:S02]  /*0f80*/  @!P0 IMAD R0, R229, R5, R13 ;  /* 0x00000005e5008224 */ /* 0x000fe400078e020d */
[----:B-1----:R-:W-:-:S04]  /*0f90*/  @P0 IMAD.WIDE.U32 R10, R227, R2, RZ ;  /* 0x00000002e30a0225 */ /* 0x002fc800078e00ff */
[----:B------:R-:W-:Y:S01]  /*0fa0*/  @P0 IMAD R0, R227, R3, R11 ;  /* 0x00000003e3000224 */ /* 0x000fe200078e020b */
[----:B------:R-:W-:Y:S01]  /*0fb0*/  @P0 MOV R12, R10 ;  /* 0x0000000a000c0202 */ /* 0x000fe20000000f00 */
        /* <DEDUP_REMOVED lines=14> */
.L_x_72:
[----:B------:R-:W1:Y:S01]  /*10a0*/  LDC.64 R168, c[0x0][0x3b8] ;  /* 0x0000ee00ffa87b82 */ /* 0x000e620000000a00 */
[----:B------:R-:W-:-:S05]  /*10b0*/  IADD3 R16, PT, PT, R6, R7, RZ ;  /* 0x0000000706107210 */ /* 0x000fca0007ffe0ff */
[C---:B-1----:R-:W-:Y:S02]  /*10c0*/  IMAD R3, R16.reuse, R169, RZ ;  /* 0x000000a910037224 */ /* 0x042fe400078e02ff */
[----:B------:R-:W-:-:S05]  /*10d0*/  IMAD.WIDE.U32 R16, R16, R168, RZ ;  /* 0x000000a810107225 */ /* 0x000fca00078e00ff */
[----:B------:R-:W-:Y:S02]  /*10e0*/  IADD3 R3, PT, PT, R17, R3, RZ ;  /* 0x0000000311037210 */ /* 0x000fe40007ffe0ff */
.L_x_73:
        /* <DEDUP_REMOVED lines=12> */
[----:B------:R-:W-:-:S04]  /*11b0*/  IMAD.HI.U32 R10, R10, R5, RZ ;  /* 0x000000050a0a7227 */ /* 0x000fc800078e00ff */
[----:B------:R-:W-:-:S04]  /*11c0*/  IMAD.MOV R2, RZ, RZ, -R10 ;  /* 0x000000ffff027224 */ /* 0x000fc800078e0a0a */
[----:B------:R-:W-:-:S05]  /*11d0*/  IMAD R2, R8, R2, R5 ;  /* 0x0000000208027224 */ /* 0x000fca00078e0205 */
[----:B------:R-:W-:-:S13]  /*11e0*/  ISETP.GT.U32.AND P1, PT, R8, R2, PT ;  /* 0x000000020800720c */ /* 0x000fda0003f24070 */
[-C--:B------:R-:W-:Y:S01]  /*11f0*/  @!P1 IADD3 R2, PT, PT, R2, -R8.reuse, RZ ;  /* 0x8000000802029210 */ /* 0x080fe20007ffe0ff */
[----:B------:R-:W-:Y:S01]  /*1200*/  @!P1 VIADD R10, R10, 0x1 ;  /* 0x000000010a0a9836 */ /* 0x000fe20000000000 */
[----:B------:R-:W-:Y:S02]  /*1210*/  ISETP.NE.AND P1, PT, R4, RZ, PT ;  /* 0x000000ff0400720c */ /* 0x000fe40003f25270 */
[----:B------:R-:W-:Y:S02]  /*1220*/  ISETP.GE.U32.AND P3, PT, R2, R8, PT ;  /* 0x000000080200720c */ /* 0x000fe40003f66070 */
[----:B------:R-:W-:-:S04]  /*1230*/  LOP3.LUT R2, R14, R4, RZ, 0x3c, !PT ;  /* 0x000000040e027212 */ /* 0x000fc800078e3cff */
[----:B------:R-:W-:-:S07]  /*1240*/  ISETP.GE.AND P0, PT, R2, RZ, PT ;  /* 0x000000ff0200720c */ /* 0x000fce0003f06270 */
[----:B------:R-:W-:-:S05]  /*1250*/  @P3 IADD3 R10, PT, PT, R10, 0x1, RZ ;  /* 0x000000010a0a3810 */ /* 0x000fca0007ffe0ff */
[----:B------:R-:W-:-:S05]  /*1260*/  IMAD.MOV.U32 R2, RZ, RZ, R10 ;  /* 0x000000ffff027224 */ /* 0x000fca00078e000a */
        /* <DEDUP_REMOVED lines=15> */
.L_x_74:
[----:B------:R-:W1:Y:S01]  /*1360*/  LDC.64 R180, c[0x0][0x3c0] ;  /* 0x0000f000ffb47b82 */ /* 0x000e620000000a00 */
[----:B------:R-:W-:-:S05]  /*1370*/  IADD3 R7, PT, PT, R6, R7, RZ ;  /* 0x0000000706077210 */ /* 0x000fca0007ffe0ff */
[C---:B-1----:R-:W-:Y:S02]  /*1380*/  IMAD R6, R7.reuse, R181, RZ ;  /* 0x000000b507067224 */ /* 0x042fe400078e02ff */
[----:B------:R-:W-:-:S05]  /*1390*/  IMAD.WIDE.U32 R10, R7, R180, RZ ;  /* 0x000000b4070a7225 */ /* 0x000fca00078e00ff */
[----:B------:R-:W-:-:S07]  /*13a0*/  IADD3 R6, PT, PT, R11, R6, RZ ;  /* 0x000000060b067210 */ /* 0x000fce0007ffe0ff */
.L_x_75:
[C---:B------:R-:W-:Y:S01]  /*13b0*/  IMAD.SHL.U32 R230, R228.reuse, 0x8, RZ ;  /* 0x00000008e4e67824 */ /* 0x040fe200078e00ff */
[----:B------:R-:W1:Y:S01]  /*13c0*/  LDCU.128 UR4, c[0x0][0x3d0] ;  /* 0x00007a00ff0477ac */ /* 0x000e620008000c00 */
[C---:B------:R-:W-:Y:S01]  /*13d0*/  IMAD.SHL.U32 R5, R228.reuse, 0x20, RZ ;  /* 0x00000020e4057824 */ /* 0x040fe200078e00ff */
[----:B------:R-:W2:Y:S01]  /*13e0*/  S2UR UR16, SR_CgaCtaId ;  /* 0x00000000001079c3 */ /* 0x000ea20000008800 */
[----:B------:R-:W-:Y:S01]  /*13f0*/  IMAD.SHL.U32 R4, R228, 0x4, RZ ;  /* 0x00000004e4047824 */ /* 0x000fe200078e00ff */
[----:B------:R-:W-:Y:S01]  /*1400*/  LOP3.LUT R222, R230, 0x18, RZ, 0xc0, !PT ;  /* 0x00000018e6de7812 */ /* 0x000fe200078ec0ff */
[----:B------:R-:W3:Y:S01]  /*1410*/  LDCU.64 UR12, c[0x0][0x388] ;  /* 0x00007100ff0c77ac */ /* 0x000ee20008000a00 */
[----:B------:R-:W-:Y:S01]  /*1420*/  LOP3.LUT R7, R5, 0xc0, RZ, 0xc0, !PT ;  /* 0x000000c005077812 */ /* 0x000fe200078ec0ff */
[----:B------:R-:W-:Y:S01]  /*1430*/  BSSY.RECONVERGENT B0, `(.L_x_76) ;  /* 0x000003d000007945 */ /* 0x000fe20003800200 */
[C---:B------:R-:W-:Y:S01]  /*1440*/  IADD3 R16, P1, PT, R222.reuse, R16, RZ ;  /* 0x00000010de107210 */ /* 0x040fe20007f3e0ff */
[----:B------:R-:W4:Y:S01]  /*1450*/  LDCU.64 UR10, c[0x0][0x390] ;  /* 0x00007200ff0a77ac */ /* 0x000f220008000a00 */
[----:B------:R-:W-:-:S02]  /*1460*/  IADD3 R10, P0, PT, R222, R10, RZ ;  /* 0x0000000ade0a7210 */ /* 0x000fc40007f1e0ff */
[----:B------:R-:W-:Y:S01]  /*1470*/  SHF.R.U32.HI R234, RZ, 0x2, R228 ;  /* 0x00000002ffea7819 */ /* 0x000fe200000116e4 */
[----:B------:R-:W-:Y:S01]  /*1480*/  IMAD.X R17, RZ, RZ, R3, P1 ;  /* 0x000000ffff117224 */ /* 0x000fe200008e0603 */
[----:B------:R-:W5:Y:S01]  /*1490*/  LDCU.64 UR8, c[0x0][0x3c8] ;  /* 0x00007900ff0877ac */ /* 0x000f620008000a00 */
[----:B------:R-:W-:Y:S01]  /*14a0*/  IMAD.X R11, RZ, RZ, R6, P0 ;  /* 0x000000ffff0b7224 */ /* 0x000fe200000e0606 */
[----:B------:R-:W-:Y:S02]  /*14b0*/  SHF.R.S32.HI R223, RZ, 0x1f, R2 ;  /* 0x0000001fffdf7819 */ /* 0x000fe40000011402 */
[----:B------:R-:W-:Y:S01]  /*14c0*/  LOP3.LUT R4, R7, 0x18, R4, 0xf8, !PT ;  /* 0x0000001807047812 */ /* 0x000fe200078ef804 */
[----:B------:R-:W-:Y:S01]  /*14d0*/  IMAD.WIDE.U32 R6, R234, R168, R16 ;  /* 0x000000a8ea067225 */ /* 0x000fe200078e0010 */
[----:B------:R-:W-:Y:S01]  /*14e0*/  LOP3.LUT R3, R230, 0xd8, RZ, 0xc0, !PT ;  /* 0x000000d8e6037812 */ /* 0x000fe200078ec0ff */
[----:B------:R-:W-:Y:S01]  /*14f0*/  UMOV UR17, 0x400 ;  /* 0x0000040000117882 */ /* 0x000fe20000000000 */
[----:B------:R-:W-:Y:S01]  /*1500*/  IADD3 R221, PT, PT, -R231, R9, RZ ;  /* 0x00000009e7dd7210 */ /* 0x000fe20007ffe1ff */
[----:B------:R-:W-:Y:S01]  /*1510*/  IMAD.WIDE.U32 R10, R234, R180, R10 ;  /* 0x000000b4ea0a7225 */ /* 0x000fe200078e000a */
[----:B------:R-:W-:-:S02]  /*1520*/  LOP3.LUT R3, R3, 0x18, R228, 0x78, !PT ;  /* 0x0000001803037812 */ /* 0x000fc400078e78e4 */
[----:B------:R-:W-:Y:S01]  /*1530*/  IADD3 R12, P0, PT, R222, R12, RZ ;  /* 0x0000000cde0c7210 */ /* 0x000fe20007f1e0ff */
[----:B-1----:R-:W-:Y:S01]  /*1540*/  IMAD R225, R223, UR4, RZ ;  /* 0x00000004dfe17c24 */ /* 0x002fe2000f8e02ff */
[C---:B------:R-:W-:Y:S01]  /*1550*/  ISETP.GE.AND P2, PT, R234.reuse, R221, PT ;  /* 0x000000ddea00720c */ /* 0x040fe20003f46270 */
[C---:B------:R-:W-:Y:S01]  /*1560*/  IMAD R7, R234.reuse, R169, R7 ;  /* 0x000000a9ea077224 */ /* 0x040fe200078e0207 */
[----:B------:R-:W-:Y:S01]  /*1570*/  LOP3.LUT R230, R3, 0x1f20, R230, 0xf8, !PT ;  /* 0x00001f2003e67812 */ /* 0x000fe200078ef8e6 */
[----:B------:R-:W-:Y:S01]  /*1580*/  IMAD R223, R223, UR6, RZ ;  /* 0x00000006dfdf7c24 */ /* 0x000fe2000f8e02ff */
[----:B------:R-:W-:Y:S01]  /*1590*/  MOV R235, RZ ;  /* 0x000000ff00eb7202 */ /* 0x000fe20000000f00 */
[----:B------:R-:W-:Y:S01]  /*15a0*/  IMAD R11, R234, R181, R11 ;  /* 0x000000b5ea0b7224 */ /* 0x000fe200078e020b */
[----:B------:R-:W-:Y:S01]  /*15b0*/  SHF.R.U32.HI R8, RZ, 0x1, R228 ;  /* 0x00000001ff087819 */ /* 0x000fe200000116e4 */
[C---:B------:R-:W-:Y:S02]  /*15c0*/  IMAD R225, R2.reuse, UR5, R225 ;  /* 0x0000000502e17c24 */ /* 0x040fe4000f8e02e1 */
[----:B------:R-:W-:Y:S01]  /*15d0*/  IMAD R223, R2, UR7, R223 ;  /* 0x0000000702df7c24 */ /* 0x000fe2000f8e02df */
[----:B------:R-:W-:Y:S01]  /*15e0*/  LOP3.LUT R170, R4, 0x8, R8, 0x78, !PT ;  /* 0x0000000804aa7812 */ /* 0x000fe200078e7808 */
[----:B------:R-:W-:Y:S01]  /*15f0*/  IMAD.WIDE.U32 R6, R2, UR4, R6 ;  /* 0x0000000402067c25 */ /* 0x000fe2000f8e0006 */
[----:B--2---:R-:W-:-:S03]  /*1600*/  ULEA UR4, UR16, UR17, 0x18 ;  /* 0x0000001110047291 */ /* 0x004fc6000f8ec0ff */
[----:B------:R-:W-:Y:S01]  /*1610*/  IMAD.WIDE.U32 R2, R2, UR6, R10 ;  /* 0x0000000602027c25 */ /* 0x000fe2000f8e000a */
[----:B---3--:R-:W-:Y:S02]  /*1620*/  LEA R226, P1, R6, UR12, 0x1 ;  /* 0x0000000c06e27c11 */ /* 0x008fe4000f8208ff */
[----:B------:R-:W-:Y:S01]  /*1630*/  LEA R230, R230, UR4, 0x1 ;  /* 0x00000004e6e67c11 */ /* 0x000fe2000f8e08ff */
[----:B------:R-:W-:Y:S01]  /*1640*/  IMAD.X R13, RZ, RZ, R0, P0 ;  /* 0x000000ffff0d7224 */ /* 0x000fe200000e0600 */
[----:B------:R-:W-:Y:S01]  /*1650*/  IADD3 R223, PT, PT, R3, R223, RZ ;  /* 0x000000df03df7210 */ /* 0x000fe20007ffe0ff */
[----:B------:R-:W-:Y:S01]  /*1660*/  IMAD.IADD R225, R7, 0x1, R225 ;  /* 0x0000000107e17824 */ /* 0x000fe200078e02e1 */
[----:B----4-:R-:W-:Y:S01]  /*1670*/  LEA R224, P0, R2, UR10, 0x1 ;  /* 0x0000000a02e07c11 */ /* 0x010fe2000f8008ff */
[----:B-----5:R-:W-:-:S03]  /*1680*/  IMAD.WIDE.U32 R12, R14, UR8, R12 ;  /* 0x000000080e0c7c25 */ /* 0x020fc6000f8e000c */
[----:B------:R-:W-:Y:S01]  /*1690*/  LEA.HI.X R225, R6, UR13, R225, 0x1, P1 ;  /* 0x0000000d06e17c11 */ /* 0x000fe200088f0ce1 */
[----:B------:R-:W-:Y:S01]  /*16a0*/  IMAD R15, R14, UR9, R13 ;  /* 0x000000090e0f7c24 */ /* 0x000fe2000f8e020d */
[----:B------:R-:W-:Y:S01]  /*16b0*/  LEA.HI.X R223, R2, UR11, R223, 0x1, P0 ;  /* 0x0000000b02df7c11 */ /* 0x000fe200080f0cdf */
[----:B------:R-:W-:Y:S01]  /*16c0*/  IMAD.WIDE.U32 R232, R232, 0x80, R234 ;  /* 0x00000080e8e87825 */ /* 0x000fe200078e00ea */
[----:B------:R-:W-:Y:S06]  /*16d0*/  @P2 BRA `(.L_x_77) ;  /* 0x0000000000482947 */ /* 0x000fec0003800000 */
[----:B------:R-:W1:Y:S02]  /*16e0*/  LDCU UR5, c[0x0][0x440] ;  /* 0x00008800ff0577ac */ /* 0x000e640008000800 */
[----:B-1----:R-:W-:-:S13]  /*16f0*/  ISETP.GE.AND P0, PT, R222, UR5, PT ;  /* 0x00000005de007c0c */ /* 0x002fda000bf06270 */
[----:B------:R-:W-:Y:S05]  /*1700*/  @P0 BRA `(.L_x_78) ;  /* 0x0000000000380947 */ /* 0x000fea0003800000 */
        /* <DEDUP_REMOVED lines=9> */
[----:B------:R-:W-:Y:S01]  /*17a0*/  @!PT LDS RZ, [RZ] ;  /* 0x00000000fffff984 */ /* 0x000fe20000000800 */
[----:B------:R-:W-:Y:S01]  /*17b0*/  @!PT LDS RZ, [RZ] ;  /* 0x00000000fffff984 */ /* 0x000fe20000000800 */
[----:B------:R-:W-:Y:S01]  /*17c0*/  @!PT LDS RZ, [RZ] ;  /* 0x00000000fffff984 */ /* 0x000fe20000000800 */
[----:B------:R2:W-:Y:S01]  /*17d0*/  LDGSTS.E.BYPASS.LTC128B.128 [R230], desc[UR14][R6.64] ;  /* 0x0000000006e67fae */ /* 0x0005e2000b981a0e */
[----:B------:R-:W-:Y:S05]  /*17e0*/  BRA `(.L_x_77) ;  /* 0x0000000000047947 */ /* 0x000fea0003800000 */
.L_x_78:
[----:B------:R1:W-:Y:S02]  /*17f0*/  STS.128 [R230], RZ ;  /* 0x000000ffe6007388 */ /* 0x0003e40000000c00 */
.L_x_77:
[----:B------:R-:W-:Y:S05]  /*1800*/  BSYNC.RECONVERGENT B0 ;  /* 0x0000000000007941 */ /* 0x000fea0003800200 */
.L_x_76:
[----:B------:R-:W-:Y:S01]  /*1810*/  IADD3 R220, PT, PT, R234, 0x20, RZ ;  /* 0x00000020eadc7810 */ /* 0x000fe20007ffe0ff */
[----:B------:R-:W-:Y:S01]  /*1820*/  VIADD R2, R192, 0xffffffff ;  /* 0xffffffffc0027836 */ /* 0x000fe20000000000 */
[----:B--2---:R-:W-:Y:S01]  /*1830*/  SHF.L.U64.HI R7, R168, 0x7, R169 ;  /* 0x00000007a8077819 */ /* 0x004fe200000102a9 */
[----:B------:R-:W-:Y:S01]  /*1840*/  VIADD R219, R234, 0x40 ;  /* 0x00000040eadb7836 */ /* 0x000fe20000000000 */
[-C--:B------:R-:W-:Y:S01]  /*1850*/  ISETP.GE.AND P0, PT, R220, R221.reuse, PT ;  /* 0x000000dddc00720c */ /* 0x080fe20003f06270 */
[----:B------:R-:W-:Y:S01]  /*1860*/  IMAD R3, R2, -0x80, R183 ;  /* 0xffffff8002037824 */ /* 0x000fe200078e02b7 */
[----:B------:R-:W-:Y:S01]  /*1870*/  IADD3 R218, PT, PT, R234, 0x60, RZ ;  /* 0x00000060eada7810 */ /* 0x000fe20007ffe0ff */
[----:B------:R-:W-:Y:S01]  /*1880*/  IMAD.SHL.U32 R10, R168, 0x80, RZ ;  /* 0x00000080a80a7824 */ /* 0x000fe200078e00ff */
[----:B------:R-:W-:Y:S01]  /*1890*/  BSSY.RECONVERGENT B0, `(.L_x_79) ;  /* 0x000001b000007945 */ /* 0x000fe20003800200 */
[-C--:B------:R-:W-:Y:S01]  /*18a0*/  ISETP.GE.AND P2, PT, R219, R221.reuse, PT ;  /* 0x000000dddb00720c */ /* 0x080fe20003f46270 */
[-C--:B------:R-:W-:Y:S01]  /*18b0*/  IMAD R7, R7, R2.reuse, RZ ;  /* 0x0000000207077224 */ /* 0x080fe200078e02ff */
[----:B------:R-:W-:Y:S01]  /*18c0*/  ISETP.GE.AND P1, PT, R218, R221, PT ;  /* 0x000000ddda00720c */ /* 0x000fe20003f26270 */
[----:B------:R-:W-:Y:S01]  /*18d0*/  IMAD.WIDE.U32 R10, R10, R2, RZ ;  /* 0x000000020a0a7225 */ /* 0x000fe200078e00ff */
[----:B------:R-:W-:-:S04]  /*18e0*/  ISETP.GE.AND P3, PT, R234, R3, PT ;  /* 0x00000003ea00720c */ /* 0x000fc80003f66270 */
[----:B------:R-:W-:Y:S09]  /*18f0*/  @P0 BRA `(.L_x_80) ;  /* 0x0000000000500947 */ /* 0x000ff20003800000 */
[----:B------:R-:W2:Y:S02]  /*1900*/  LDCU UR5, c[0x0][0x440] ;  /* 0x00008800ff0577ac */ /* 0x000ea40008000800 */
[----:B--2---:R-:W-:-:S13]  /*1910*/  ISETP.GE.AND P0, PT, R222, UR5, PT ;  /* 0x00000005de007c0c */ /* 0x004fda000bf06270 */
[----:B------:R2:W-:Y:S01]  /*1920*/  @P0 STS.128 [R230+0x800], RZ ;  /* 0x000800ffe6000388 */ /* 0x0005e20000000c00 */
        /* <DEDUP_REMOVED lines=13> */
[----:B------:R-:W-:Y:S01]  /*1a00*/  @!PT LDS RZ, [RZ] ;  /* 0x00000000fffff984 */ /* 0x000fe20000000800 */
[----:B------:R-:W-:Y:S01]  /*1a10*/  @!PT LDS RZ, [RZ] ;  /* 0x00000000fffff984 */ /* 0x000fe20000000800 */
[----:B------:R-:W-:Y:S01]  /*1a20*/  @!PT LDS RZ, [RZ] ;  /* 0x00000000fffff984 */ /* 0x000fe20000000800 */
[----:B------:R3:W-:Y:S02]  /*1a30*/  LDGSTS.E.BYPASS.LTC128B.128 [R230+0x800], desc[UR14][R18.64] ;  /* 0x0080000012e67fae */ /* 0x0007e4000b981a0e */
.L_x_80:
[----:B------:R-:W-:Y:S05]  /*1a40*/  BSYNC.RECONVERGENT B0 ;  /* 0x0000000000007941 */ /* 0x000fea0003800200 */
.L_x_79:
[----:B------:R-:W-:Y:S04]  /*1a50*/  BSSY.RECONVERGENT B0, `(.L_x_81) ;  /* 0x0000016000007945 */ /* 0x000fe80003800200 */
[----:B------:R-:W-:Y:S05]  /*1a60*/  @P2 BRA `(.L_x_82) ;  /* 0x0000000000502947 */ /* 0x000fea0003800000 */
[----:B------:R-:W4:Y:S02]  /*1a70*/  LDCU UR5, c[0x0][0x440] ;  /* 0x00008800ff0577ac */ /* 0x000f240008000800 */
[----:B----4-:R-:W-:-:S13]  /*1a80*/  ISETP.GE.AND P0, PT, R222, UR5, PT ;  /* 0x00000005de007c0c */ /* 0x010fda000bf06270 */
[----:B------:R4:W-:Y:S01]  /*1a90*/  @P0 STS.128 [R230+0x1000], RZ ;  /* 0x001000ffe6000388 */ /* 0x0009e20000000c00 */
[----:B------:R-:W-:Y:S05]  /*1aa0*/  @P0 BRA `(.L_x_82) ;  /* 0x0000000000400947 */ /* 0x000fea0003800000 */
[----:B------:R-:W5:Y:S01]  /*1ab0*/  LDCU.64 UR8, c[0x0][0x3b0] ;  /* 0x00007600ff0877ac */ /* 0x000f620008000a00 */
[----:B------:R-:W-:Y:S01]  /*1ac0*/  IADD3 R6, P0, PT, R232, 0x40, RZ ;  /* 0x00000040e8067810 */ /* 0x000fe20007f1e0ff */
[----:B------:R-:W-:Y:S01]  /*1ad0*/  IMAD.MOV.U32 R16, RZ, RZ, R12 ;  /* 0x000000ffff107224 */ /* 0x000fe200078e000c */
        /* <DEDUP_REMOVED lines=9> */
[----:B------:R-:W-:Y:S01]  /*1b70*/  @!PT LDS RZ, [RZ] ;  /* 0x00000000fffff984 */ /* 0x000fe20000000800 */
[----:B------:R-:W-:Y:S01]  /*1b80*/  @!PT LDS RZ, [RZ] ;  /* 0x00000000fffff984 */ /* 0x000fe20000000800 */
[----:B------:R-:W-:Y:S01]  /*1b90*/  @!PT LDS RZ, [RZ] ;  /* 0x00000000fffff984 */ /* 0x000fe20000000800 */
[----:B------:R3:W-:Y:S02]  /*1ba0*/  LDGSTS.E.BYPASS.LTC128B.128 [R230+0x1000], desc[UR14][R18.64] ;  /* 0x0100000012e67fae */ /* 0x0007e4000b981a0e */
.L_x_82:
[----:B------:R-:W-:Y:S05]  /*1bb0*/  BSYNC.RECONVERGENT B0 ;  /* 0x0000000000007941 */ /* 0x000fea0003800200 */
.L_x_81:
[----:B------:R-:W-:Y:S04]  /*1bc0*/  BSSY.RECONVERGENT B0, `(.L_x_83) ;  /* 0x0000015000007945 */ /* 0x000fe80003800200 */
[----:B------:R-:W-:Y:S05]  /*1bd0*/  @P1 BRA `(.L_x_84) ;  /* 0x00000000004c1947 */ /* 0x000fea0003800000 */
[----:B------:R-:W5:Y:S02]  /*1be0*/  LDCU UR5, c[0x0][0x440] ;  /* 0x00008800ff0577ac */ /* 0x000f640008000800 */
[----:B-----5:R-:W-:-:S13]  /*1bf0*/  ISETP.GE.AND P0, PT, R222, UR5, PT ;  /* 0x00000005de007c0c */ /* 0x020fda000bf06270 */
[----:B------:R1:W-:Y:S01]  /*1c00*/  @P0 STS.128 [R230+0x1800], RZ ;  /* 0x001800ffe6000388 */ /* 0x0003e20000000c00 */
[----:B------:R-:W-:Y:S05]  /*1c10*/  @P0 BRA `(.L_x_84) ;  /* 0x00000000003c0947 */ /* 0x000fea0003800000 */
[----:B------:R-:W5:Y:S01]  /*1c20*/  LDCU.64 UR8, c[0x0][0x3b0] ;  /* 0x00007600ff0877ac */ /* 0x000f620008000a00 */
[----:B------:R-:W-:Y:S02]  /*1c30*/  IADD3 R6, P0, PT, R232, 0x60, RZ ;  /* 0x00000060e8067810 */ /* 0x000fe40007f1e0ff */
[----:B------:R-:W-:Y:S01]  /*1c40*/  MOV R13, R15 ;  /* 0x0000000f000d7202 */ /* 0x000fe20000000f00 */
[----:B------:R-:W2:Y:S01]  /*1c50*/  LDCU.64 UR6, c[0x0][0x380] ;  /* 0x00007000ff0677ac */ /* 0x000ea20008000a00 */
[----:B------:R-:W-:-:S05]  /*1c60*/  IADD3.X R0, PT, PT, RZ, R233, RZ, P0, !PT ;  /* 0x000000e9ff007210 */ /* 0x000fca00007fe4ff */
[----:B-----5:R-:W-:Y:S02]  /*1c70*/  IMAD R0, R0, UR8, RZ ;  /* 0x0000000800007c24 */ /* 0x020fe4000f8e02ff */
        /* <DEDUP_REMOVED lines=8> */
[----:B------:R2:W-:Y:S02]  /*1d00*/  LDGSTS.E.BYPASS.LTC128B.128 [R230+0x1800], desc[UR14][R14.64] ;  /* 0x018000000ee67fae */ /* 0x0005e4000b981a0e */
.L_x_84:
[----:B------:R-:W-:Y:S05]  /*1d10*/  BSYNC.RECONVERGENT B0 ;  /* 0x0000000000007941 */ /* 0x000fea0003800200 */
.L_x_83:
[----:B------:R-:W-:Y:S01]  /*1d20*/  BSSY.RECONVERGENT B0, `(.L_x_85) ;  /* 0x000000e000007945 */ /* 0x000fe20003800200 */
[----:B------:R-:W-:-:S03]  /*1d30*/  IADD3 R13, PT, PT, R11, R7, RZ ;  /* 0x000000070b0d7210 */ /* 0x000fc60007ffe0ff */
[----:B------:R-:W-:Y:S05]  /*1d40*/  @P3 BRA `(.L_x_86) ;  /* 0x00000000002c3947 */ /* 0x000fea0003800000 */
[----:B------:R-:W5:Y:S02]  /*1d50*/  LDCU UR5, c[0x0][0x440] ;  /* 0x00008800ff0577ac */ /* 0x000f640008000800 */
[----:B-----5:R-:W-:-:S13]  /*1d60*/  ISETP.GE.AND P0, PT, R222, UR5, PT ;  /* 0x00000005de007c0c */ /* 0x020fda000bf06270 */
[----:B------:R-:W-:Y:S05]  /*1d70*/  @P0 BRA `(.L_x_87) ;  /* 0x00000000001c0947 */ /* 0x000fea0003800000 */
[----:B------:R-:W-:-:S04]  /*1d80*/  LEA R6, P0, R10, R226, 0x1 ;  /* 0x000000e20a067211 */ /* 0x000fc800078008ff */
[----:B------:R-:W-:-:S05]  /*1d90*/  LEA.HI.X R7, R10, R225, R13, 0x1, P0 ;  /* 0x000000e10a077211 */ /* 0x000fca00000f0c0d */
[----:B------:R-:W-:Y:S01]  /*1da0*/  @!PT LDS RZ, [RZ] ;  /* 0x00000000fffff984 */ /* 0x000fe20000000800 */
[----:B------:R-:W-:Y:S01]  /*1db0*/  @!PT LDS RZ, [RZ] ;  /* 0x00000000fffff984 */ /* 0x000fe20000000800 */
[----:B------:R-:W-:Y:S01]  /*1dc0*/  @!PT LDS RZ, [RZ] ;  /* 0x00000000fffff984 */ /* 0x000fe20000000800 */
[----:B------:R1:W-:Y:S01]  /*1dd0*/  LDGSTS.E.BYPASS.LTC128B.128 [R230+0x2000], desc[UR14][R6.64] ;  /* 0x0200000006e67fae */ /* 0x0003e2000b981a0e */
[----:B------:R-:W-:Y:S05]  /*1de0*/  BRA `(.L_x_86) ;  /* 0x0000000000047947 */ /* 0x000fea0003800000 */
.L_x_87:
[----:B------:R1:W-:Y:S02]  /*1df0*/  STS.128 [R230+0x2000], RZ ;  /* 0x002000ffe6007388 */ /* 0x0003e40000000c00 */
.L_x_86:
[----:B------:R-:W-:Y:S05]  /*1e00*/  BSYNC.RECONVERGENT B0 ;  /* 0x0000000000007941 */ /* 0x000fea0003800200 */
.L_x_85:
[-C--:B------:R-:W-:Y:S01]  /*1e10*/  ISETP.GE.AND P0, PT, R220, R3.reuse, PT ;  /* 0x00000003dc00720c */ /* 0x080fe20003f06270 */
[----:B------:R-:W-:Y:S01]  /*1e20*/  BSSY.RECONVERGENT B0, `(.L_x_88) ;  /* 0x0000012000007945 */ /* 0x000fe20003800200 */
[-C--:B------:R-:W-:Y:S02]  /*1e30*/  ISETP.GE.AND P2, PT, R219, R3.reuse, PT ;  /* 0x00000003db00720c */ /* 0x080fe40003f46270 */
[----:B------:R-:W-:-:S09]  /*1e40*/  ISETP.GE.AND P1, PT, R218, R3, PT ;  /* 0x00000003da00720c */ /* 0x000fd20003f26270 */
[----:B------:R-:W-:Y:S05]  /*1e50*/  @P0 BRA `(.L_x_89) ;  /* 0x0000000000380947 */ /* 0x000fea0003800000 */
[----:B------:R-:W5:Y:S02]  /*1e60*/  LDCU UR5, c[0x0][0x440] ;  /* 0x00008800ff0577ac */ /* 0x000f640008000800 */
[----:B-----5:R-:W-:-:S13]  /*1e70*/  ISETP.GE.AND P0, PT, R222, UR5, PT ;  /* 0x00000005de007c0c */ /* 0x020fda000bf06270 */
[----:B------:R1:W-:Y:S01]  /*1e80*/  @P0 STS.128 [R230+0x2800], RZ ;  /* 0x002800ffe6000388 */ /* 0x0003e20000000c00 */
[----:B------:R-:W-:Y:S05]  /*1e90*/  @P0 BRA `(.L_x_89) ;  /* 0x0000000000280947 */ /* 0x000fea0003800000 */
[----:B-1----:R-:W-:-:S04]  /*1ea0*/  IMAD.WIDE.U32 R6, R168, 0x20, RZ ;  /* 0x00000020a8067825 */ /* 0x002fc800078e00ff */
[----:B------:R-:W-:Y:S01]  /*1eb0*/  IMAD.SHL.U32 R0, R169, 0x20, RZ ;  /* 0x00000020a9007824 */ /* 0x000fe200078e00ff */
[----:B------:R-:W-:-:S04]  /*1ec0*/  IADD3 R6, P0, PT, R10, R6, RZ ;  /* 0x000000060a067210 */ /* 0x000fc80007f1e0ff */
[----:B------:R-:W-:Y:S02]  /*1ed0*/  IADD3.X R0, PT, PT, R13, R7, R0, P0, !PT ;  /* 0x000000070d007210 */ /* 0x000fe400007fe400 */
[----:B--2---:R-:W-:-:S04]  /*1ee0*/  LEA R14, P0, R6, R226, 0x1 ;  /* 0x000000e2060e7211 */ /* 0x004fc800078008ff */
[----:B------:R-:W-:-:S05]  /*1ef0*/  LEA.HI.X R15, R6, R225, R0, 0x1, P0 ;  /* 0x000000e1060f7211 */ /* 0x000fca00000f0c00 */
[----:B------:R-:W-:Y:S01]  /*1f00*/  @!PT LDS RZ, [RZ] ;  /* 0x00000000fffff984 */ /* 0x000fe20000000800 */
[----:B------:R-:W-:Y:S01]  /*1f10*/  @!PT LDS RZ, [RZ] ;  /* 0x00000000fffff984 */ /* 0x000fe20000000800 */
[----:B------:R-:W-:Y:S01]  /*1f20*/  @!PT LDS RZ, [RZ] ;  /* 0x00000000fffff984 */ /* 0x000fe20000000800 */
[----:B------:R1:W-:Y:S04]  /*1f30*/  LDGSTS.E.BYPASS.LTC128B.128 [R230+0x2800], desc[UR14][R14.64] ;  /* 0x028000000ee67fae */ /* 0x0003e8000b981a0e */
.L_x_89:
[----:B------:R-:W-:Y:S05]  /*1f40*/  BSYNC.RECONVERGENT B0 ;  /* 0x0000000000007941 */ /* 0x000fea0003800200 */
.L_x_88:
[----:B------:R-:W-:Y:S04]  /*1f50*/  BSSY.RECONVERGENT B0, `(.L_x_90) ;  /* 0x000000e000007945 */ /* 0x000fe80003800200 */
[----:B------:R-:W-:Y:S05]  /*1f60*/  @P2 BRA `(.L_x_91) ;  /* 0x0000000000302947 */ /* 0x000fea0003800000 */
[----:B------:R-:W5:Y:S02]  /*1f70*/  LDCU UR5, c[0x0][0x440] ;  /* 0x00008800ff0577ac */ /* 0x000f640008000800 */
[----:B-----5:R-:W-:-:S13]  /*1f80*/  ISETP.GE.AND P0, PT, R222, UR5, PT ;  /* 0x00000005de007c0c */ /* 0x020fda000bf06270 */
[----:B------:R1:W-:Y:S01]  /*1f90*/  @P0 STS.128 [R230+0x3000], RZ ;  /* 0x003000ffe6000388 */ /* 0x0003e20000000c00 */
[----:B------:R-:W-:Y:S05]  /*1fa0*/  @P0 BRA `(.L_x_91) ;  /* 0x0000000000200947 */ /* 0x000fea0003800000 */
[----:B-1----:R-:W-:-:S04]  /*1fb0*/  LEA R6, P0, R168, R10, 0x6 ;  /* 0x0000000aa8067211 */ /* 0x002fc800078030ff */
[----:B------:R-:W-:Y:S02]  /*1fc0*/  LEA.HI.X R0, R168, R13, R169, 0x6, P0 ;  /* 0x0000000da8007211 */ /* 0x000fe400000f34a9 */
[----:B--2---:R-:W-:-:S04]  /*1fd0*/  LEA R14, P0, R6, R226, 0x1 ;  /* 0x000000e2060e7211 */ /* 0x004fc800078008ff */
[----:B------:R-:W-:-:S05]  /*1fe0*/  LEA.HI.X R15, R6, R225, R0, 0x1, P0 ;  /* 0x000000e1060f7211 */ /* 0x000fca00000f0c00 */
[----:B------:R-:W-:Y:S01]  /*1ff0*/  @!PT LDS RZ, [RZ] ;  /* 0x00000000fffff984 */ /* 0x000fe20000000800 */
[----:B------:R-:W-:Y:S01]  /*2000*/  @!PT LDS RZ, [RZ] ;  /* 0x00000000fffff984 */ /* 0x000fe20000000800 */
[----:B------:R-:W-:Y:S01]  /*2010*/  @!PT LDS RZ, [RZ] ;  /* 0x00000000fffff984 */ /* 0x000fe20000000800 */
[----:B------:R1:W-:Y:S04]  /*2020*/  LDGSTS.E.BYPASS.LTC128B.128 [R230+0x3000], desc[UR14][R14.64] ;  /* 0x030000000ee67fae */ /* 0x0003e8000b981a0e */
.L_x_91:
[----:B------:R-:W-:Y:S05]  /*2030*/  BSYNC.RECONVERGENT B0 ;  /* 0x0000000000007941 */ /* 0x000fea0003800200 */
.L_x_90:
[----:B------:R-:W-:Y:S04]  /*2040*/  BSSY.RECONVERGENT B0, `(.L_x_92) ;  /* 0x0000010000007945 */ /* 0x000fe80003800200 */
[----:B------:R-:W-:Y:S05]  /*2050*/  @P1 BRA `(.L_x_93) ;  /* 0x0000000000381947 */ /* 0x000fea0003800000 */
[----:B------:R-:W5:Y:S02]  /*2060*/  LDCU UR5, c[0x0][0x440] ;  /* 0x00008800ff0577ac */ /* 0x000f640008000800 */
[----:B-----5:R-:W-:-:S13]  /*2070*/  ISETP.GE.AND P0, PT, R222, UR5, PT ;  /* 0x00000005de007c0c */ /* 0x020fda000bf06270 */
[----:B------:R1:W-:Y:S01]  /*2080*/  @P0 STS.128 [R230+0x3800], RZ ;  /* 0x003800ffe6000388 */ /* 0x0003e20000000c00 */
[----:B------:R-:W-:Y:S05]  /*2090*/  @P0 BRA `(.L_x_93) ;  /* 0x0000000000280947 */ /* 0x000fea0003800000 */
[----:B------:R-:W-:Y:S01]  /*20a0*/  MOV R12, R10 ;  /* 0x0000000a000c7202 */ /* 0x000fe20000000f00 */
[----:B------:R-:W-:-:S04]  /*20b0*/  IMAD R0, R169, 0x60, RZ ;  /* 0x00000060a9007824 */ /* 0x000fc800078e02ff */
[----:B------:R-:W-:-:S05]  /*20c0*/  IMAD.WIDE.U32 R12, R168, 0x60, R12 ;  /* 0x00000060a80c7825 */ /* 0x000fca00078e000c */
[----:B------:R-:W-:Y:S02]  /*20d0*/  IADD3 R0, PT, PT, R13, R0, RZ ;  /* 0x000000000d007210 */ /* 0x000fe40007ffe0ff */
[----:B-1----:R-:W-:-:S04]  /*20e0*/  LEA R6, P0, R12, R226, 0x1 ;  /* 0x000000e20c067211 */ /* 0x002fc800078008ff */
[----:B------:R-:W-:-:S05]  /*20f0*/  LEA.HI.X R7, R12, R225, R0, 0x1, P0 ;  /* 0x000000e10c077211 */ /* 0x000fca00000f0c00 */
[----:B------:R-:W-:Y:S01]  /*2100*/  @!PT LDS RZ, [RZ] ;  /* 0x00000000fffff984 */ /* 0x000fe20000000800 */
[----:B------:R-:W-:Y:S01]  /*2110*/  @!PT LDS RZ, [RZ] ;  /* 0x00000000fffff984 */ /* 0x000fe20000000800 */
[----:B------:R-:W-:Y:S01]  /*2120*/  @!PT LDS RZ, [RZ] ;  /* 0x00000000fffff984 */ /* 0x000fe20000000800 */
[----:B------:R1:W-:Y:S04]  /*2130*/  LDGSTS.E.BYPASS.LTC128B.128 [R230+0x3800], desc[UR14][R6.64] ;  /* 0x0380000006e67fae */ /* 0x0003e8000b981a0e */
.L_x_93:
[----:B------:R-:W-:Y:S05]  /*2140*/  BSYNC.RECONVERGENT B0 ;  /* 0x0000000000007941 */ /* 0x000fea0003800200 */
.L_x_92:
[----:B------:R-:W0:Y:S01]  /*2150*/  LDGDEPBAR ;  /* 0x00000000000079af */ /* 0x000e220000000000 */
[----:B------:R-:W-:Y:S01]  /*2160*/  LOP3.LUT R0, R8, 0x1f0, RZ, 0xc0, !PT ;  /* 0x000001f008007812 */ /* 0x000fe200078ec0ff */
[C---:B-1----:R-:W-:Y:S01]  /*2170*/  IMAD.SHL.U32 R6, R180.reuse, 0x80, RZ ;  /* 0x00000080b4067824 */ /* 0x042fe200078e00ff */
[----:B------:R-:W-:Y:S01]  /*2180*/  SHF.L.U64.HI R8, R180, 0x7, R181 ;  /* 0x00000007b4087819 */ /* 0x000fe200000102b5 */
[----:B------:R-:W-:Y:S01]  /*2190*/  BSSY.RECONVERGENT B0, `(.L_x_94) ;  /* 0x0000018000007945 */ /* 0x000fe20003800200 */
[----:B------:R-:W-:Y:S01]  /*21a0*/  LOP3.LUT R10, R234, 0x7, RZ, 0xc0, !PT ;  /* 0x00000007ea0a7812 */ /* 0x000fe200078ec0ff */
[----:B------:R-:W-:Y:S01]  /*21b0*/  IMAD.WIDE.U32 R6, R6, R2, RZ ;  /* 0x0000000206067225 */ /* 0x000fe200078e00ff */
[----:B------:R-:W-:-:S03]  /*21c0*/  IADD3 R0, PT, PT, R0, 0x1, R231 ;  /* 0x0000000100007810 */ /* 0x000fc60007ffe0e7 */
[----:B------:R-:W-:Y:S01]  /*21d0*/  IMAD R8, R8, R2, RZ ;  /* 0x0000000208087224 */ /* 0x000fe200078e02ff */
[----:B------:R-:W-:-:S03]  /*21e0*/  IADD3 R0, PT, PT, -R9, R0, R10 ;  /* 0x0000000009007210 */ /* 0x000fc60007ffe10a */
[----:B------:R-:W-:Y:S01]  /*21f0*/  IMAD.IADD R9, R7, 0x1, R8 ;  /* 0x0000000107097824 */ /* 0x000fe200078e0208 */
[----:B------:R-:W-:Y:S01]  /*2200*/  IADD3 R182, PT, PT, R0, R182, R183 ;  /* 0x000000b600b67210 */ /* 0x000fe20007ffe0b7 */
[----:B------:R-:W-:-:S04]  /*2210*/  DEPBAR.LE SB0, 0x0 ;  /* 0x000080000000791a */ /* 0x000fc80000000000 */
[----:B------:R-:W-:Y:S06]  /*2220*/  BAR.SYNC.DEFER_BLOCKING 0x0 ;  /* 0x0000000000007b1d */ /* 0x000fec0000010000 */
[----:B------:R-:W-:Y:S05]  /*2230*/  @P3 BRA `(.L_x_95) ;  /* 0x0000000000303947 */ /* 0x000fea0003800000 */
[----:B------:R-:W1:Y:S02]  /*2240*/  LDCU UR5, c[0x0][0x440] ;  /* 0x00008800ff0577ac */ /* 0x000e640008000800 */
[----:B-1----:R-:W-:-:S13]  /*2250*/  ISETP.GE.AND P0, PT, R222, UR5, PT ;  /* 0x00000005de007c0c */ /* 0x002fda000bf06270 */
        /* <DEDUP_REMOVED lines=8> */
.L_x_96:
[----:B------:R1:W-:Y:S01]  /*22e0*/  STS.128 [R230+0x4000], RZ ;  /* 0x004000ffe6007388 */ /* 0x0003e20000000c00 */
[----:B------:R-:W-:Y:S05]  /*22f0*/  BRA `(.L_x_97) ;  /* 0x0000000000047947 */ /* 0x000fea0003800000 */
.L_x_95:
[----:B------:R1:W-:Y:S02]  /*2300*/  STS.128 [R230+0x4000], RZ ;  /* 0x004000ffe6007388 */ /* 0x0003e40000000c00 */
.L_x_97:
[----:B------:R-:W-:Y:S05]  /*2310*/  BSYNC.RECONVERGENT B0 ;  /* 0x0000000000007941 */ /* 0x000fea0003800200 */
.L_x_94:
[----:B------:R-:W-:Y:S01]  /*2320*/  ISETP.GE.AND P0, PT, R220, R3, PT ;  /* 0x00000003dc00720c */ /* 0x000fe20003f06270 */
[----:B-1----:R-:W-:Y:S01]  /*2330*/  IMAD.SHL.U32 R11, R228, 0x10, RZ ;  /* 0x00000010e40b7824 */ /* 0x002fe200078e00ff */
[----:B------:R-:W-:Y:S01]  /*2340*/  LOP3.LUT R0, R5, 0x120, RZ, 0xc0, !PT ;  /* 0x0000012005007812 */ /* 0x000fe200078ec0ff */
[----:B------:R-:W-:Y:S01]  /*2350*/  BSSY.RECONVERGENT B0, `(.L_x_98) ;  /* 0x0000019000007945 */ /* 0x000fe20003800200 */
[----:B------:R-:W-:Y:S02]  /*2360*/  LOP3.LUT R214, R4, 0x8, R228, 0x78, !PT ;  /* 0x0000000804d67812 */ /* 0x000fe400078e78e4 */
[----:B------:R-:W-:Y:S02]  /*2370*/  LOP3.LUT R10, R11, 0x100, RZ, 0xc0, !PT ;  /* 0x000001000b0a7812 */ /* 0x000fe400078ec0ff */
[----:B------:R-:W-:Y:S02]  /*2380*/  LOP3.LUT R215, R0, 0x3e00, R11, 0xf8, !PT ;  /* 0x00003e0000d77812 */ /* 0x000fe400078ef80b */
[----:B------:R-:W-:-:S02]  /*2390*/  LOP3.LUT R10, R10, 0x20, R5, 0xf8, !PT ;  /* 0x000000200a0a7812 */ /* 0x000fc400078ef805 */
[-C--:B------:R-:W-:Y:S01]  /*23a0*/  ISETP.GE.AND P2, PT, R219, R3.reuse, PT ;  /* 0x00000003db00720c */ /* 0x080fe20003f46270 */
[----:B------:R1:W-:Y:S01]  /*23b0*/  @P0 STS.128 [R230+0x4800], RZ ;  /* 0x004800ffe6000388 */ /* 0x0003e20000000c00 */
[----:B------:R-:W-:Y:S01]  /*23c0*/  ISETP.GE.AND P1, PT, R218, R3, PT ;  /* 0x00000003da00720c */ /* 0x000fe20003f26270 */
[----:B------:R-:W-:Y:S02]  /*23d0*/  IMAD.IADD R214, R214, 0x1, R10 ;  /* 0x00000001d6d67824 */ /* 0x000fe400078e020a */
[----:B------:R-:W-:Y:S01]  /*23e0*/  IMAD.IADD R215, R170, 0x1, R215 ;  /* 0x00000001aad77824 */ /* 0x000fe200078e02d7 */
[----:B------:R-:W-:Y:S09]  /*23f0*/  @P0 BRA `(.L_x_99) ;  /* 0x0000000000380947 */ /* 0x000ff20003800000 */
[----:B------:R-:W5:Y:S02]  /*2400*/  LDCU UR5, c[0x0][0x440] ;  /* 0x00008800ff0577ac */ /* 0x000f640008000800 */
[----:B-----5:R-:W-:-:S13]  /*2410*/  ISETP.GE.AND P0, PT, R222, UR5, PT ;  /* 0x00000005de007c0c */ /* 0x020fda000bf06270 */
[----:B------:R1:W-:Y:S01]  /*2420*/  @P0 STS.128 [R230+0x4800], RZ ;  /* 0x004800ffe6000388 */ /* 0x0003e20000000c00 */
[----:B------:R-:W-:Y:S05]  /*2430*/  @P0 BRA `(.L_x_99) ;  /* 0x0000000000280947 */ /* 0x000fea0003800000 */
[----:B------:R-:W-:-:S04]  /*2440*/  IMAD.WIDE.U32 R4, R180, 0x20, RZ ;  /* 0x00000020b4047825 */ /* 0x000fc800078e00ff */
[----:B------:R-:W-:Y:S01]  /*2450*/  IMAD.SHL.U32 R3, R181, 0x20, RZ ;  /* 0x00000020b5037824 */ /* 0x000fe200078e00ff */
[----:B------:R-:W-:-:S04]  /*2460*/  IADD3 R4, P0, PT, R6, R4, RZ ;  /* 0x0000000406047210 */ /* 0x000fc80007f1e0ff */
[----:B------:R-:W-:Y:S02]  /*2470*/  IADD3.X R3, PT, PT, R9, R5, R3, P0, !PT ;  /* 0x0000000509037210 */ /* 0x000fe400007fe403 */
[----:B------:R-:W-:-:S04]  /*2480*/  LEA R10, P0, R4, R224, 0x1 ;  /* 0x000000e0040a7211 */ /* 0x000fc800078008ff */
[----:B------:R-:W-:-:S05]  /*2490*/  LEA.HI.X R11, R4, R223, R3, 0x1, P0 ;  /* 0x000000df040b7211 */ /* 0x000fca00000f0c03 */
[----:B------:R-:W-:Y:S01]  /*24a0*/  @!PT LDS RZ, [RZ] ;  /* 0x00000000fffff984 */ /* 0x000fe20000000800 */
[----:B------:R-:W-:Y:S01]  /*24b0*/  @!PT LDS RZ, [RZ] ;  /* 0x00000000fffff984 */ /* 0x000fe20000000800 */
[----:B------:R-:W-:Y:S01]  /*24c0*/  @!PT LDS RZ, [RZ] ;  /* 0x00000000fffff984 */ /* 0x000fe20000000800 */
[----:B------:R1:W-:Y:S04]  /*24d0*/  LDGSTS.E.BYPASS.LTC128B.128 [R230+0x4800], desc[UR14][R10.64] ;  /* 0x048000000ae67fae */ /* 0x0003e8000b981a0e */
.L_x_99:
[----:B------:R-:W-:Y:S05]  /*24e0*/  BSYNC.RECONVERGENT B0 ;  /* 0x0000000000007941 */ /* 0x000fea0003800200 */
.L_x_98:
[----:B------:R1:W-:Y:S01]  /*24f0*/  @P2 STS.128 [R230+0x5000], RZ ;  /* 0x005000ffe6002388 */ /* 0x0003e20000000c00 */
[----:B------:R-:W-:Y:S01]  /*2500*/  BSSY.RECONVERGENT B0, `(.L_x_100) ;  /* 0x0000010000007945 */ /* 0x000fe20003800200 */
[----:B------:R-:W-:Y:S02]  /*2510*/  LEA R215, R215, UR4, 0x1 ;  /* 0x00000004d7d77c11 */ /* 0x000fe4000f8e08ff */
[----:B------:R-:W-:Y:S01]  /*2520*/  LEA R214, R214, UR4, 0x1 ;  /* 0x00000004d6d67c11 */ /* 0x000fe2000f8e08ff */
[----:B------:R-:W-:Y:S05]  /*2530*/  @P2 BRA `(.L_x_101) ;  /* 0x0000000000302947 */ /* 0x000fea0003800000 */
[----:B------:R-:W5:Y:S02]  /*2540*/  LDCU UR5, c[0x0][0x440] ;  /* 0x00008800ff0577ac */ /* 0x000f640008000800 */
[----:B-----5:R-:W-:-:S13]  /*2550*/  ISETP.GE.AND P0, PT, R222, UR5, PT ;  /* 0x00000005de007c0c */ /* 0x020fda000bf06270 */
[----:B------:R1:W-:Y:S01]  /*2560*/  @P0 STS.128 [R230+0x5000], RZ ;  /* 0x005000ffe6000388 */ /* 0x0003e20000000c00 */
[----:B------:R-:W-:Y:S05]  /*2570*/  @P0 BRA `(.L_x_101) ;  /* 0x0000000000200947 */ /* 0x000fea0003800000 */
[----:B------:R-:W-:-:S04]  /*2580*/  LEA R4, P0, R180, R6, 0x6 ;  /* 0x00000006b4047211 */ /* 0x000fc800078030ff */
[----:B------:R-:W-:Y:S02]  /*2590*/  LEA.HI.X R3, R180, R9, R181, 0x6, P0 ;  /* 0x00000009b4037211 */ /* 0x000fe400000f34b5 */
[----:B-1----:R-:W-:-:S04]  /*25a0*/  LEA R10, P0, R4, R224, 0x1 ;  /* 0x000000e0040a7211 */ /* 0x002fc800078008ff */
[----:B------:R-:W-:-:S05]  /*25b0*/  LEA.HI.X R11, R4, R223, R3, 0x1, P0 ;  /* 0x000000df040b7211 */ /* 0x000fca00000f0c03 */
[----:B------:R-:W-:Y:S01]  /*25c0*/  @!PT LDS RZ, [RZ] ;  /* 0x00000000fffff984 */ /* 0x000fe20000000800 */
[----:B------:R-:W-:Y:S01]  /*25d0*/  @!PT LDS RZ, [RZ] ;  /* 0x00000000fffff984 */ /* 0x000fe20000000800 */
[----:B------:R-:W-:Y:S01]  /*25e0*/  @!PT LDS RZ, [RZ] ;  /* 0x00000000fffff984 */ /* 0x000fe20000000800 */
[----:B------:R1:W-:Y:S04]  /*25f0*/  LDGSTS.E.BYPASS.LTC128B.128 [R230+0x5000], desc[UR14][R10.64] ;  /* 0x050000000ae67fae */ /* 0x0003e8000b981a0e */
.L_x_101:
[----:B------:R-:W-:Y:S05]  /*2600*/  BSYNC.RECONVERGENT B0 ;  /* 0x0000000000007941 */ /* 0x000fea0003800200 */
.L_x_100:
[----:B------:R1:W-:Y:S01]  /*2610*/  @P1 STS.128 [R230+0x5800], RZ ;  /* 0x005800ffe6001388 */ /* 0x0003e20000000c00 */
        /* <DEDUP_REMOVED lines=10> */
[----:B------:R-:W-:-:S04]  /*26c0*/  LEA R4, P0, R8, R224, 0x1 ;  /* 0x000000e008047211 */ /* 0x000fc800078008ff */
[----:B------:R-:W-:-:S05]  /*26d0*/  LEA.HI.X R5, R8, R223, R3, 0x1, P0 ;  /* 0x000000df08057211 */ /* 0x000fca00000f0c03 */
[----:B------:R-:W-:Y:S01]  /*26e0*/  @!PT LDS RZ, [RZ] ;  /* 0x00000000fffff984 */ /* 0x000fe20000000800 */
[----:B------:R-:W-:Y:S01]  /*26f0*/  @!PT LDS RZ, [RZ] ;  /* 0x00000000fffff984 */ /* 0x000fe20000000800 */
[----:B------:R-:W-:Y:S01]  /*2700*/  @!PT LDS RZ, [RZ] ;  /* 0x00000000fffff984 */ /* 0x000fe20000000800 */
[----:B------:R1:W-:Y:S04]  /*2710*/  LDGSTS.E.BYPASS.LTC128B.128 [R230+0x5800], desc[UR14][R4.64] ;  /* 0x0580000004e67fae */ /* 0x0003e8000b981a0e */
.L_x_103:
[----:B------:R-:W-:Y:S05]  /*2720*/  BSYNC.RECONVERGENT B0 ;  /* 0x0000000000007941 */ /* 0x000fea0003800200 */
.L_x_102:
[----:B------:R-:W-:Y:S01]  /*2730*/  LDSM.16.M88.4 R172, [R215] ;  /* 0x00000000d7ac783b */ /* 0x000fe20000000200 */
[----:B------:R-:W-:Y:S01]  /*2740*/  IMAD.MOV.U32 R3, RZ, RZ, 0x20 ;  /* 0x00000020ff037424 */ /* 0x000fe200078e00ff */
[C---:B------:R-:W-:Y:S01]  /*2750*/  LOP3.LUT P0, RZ, R228.reuse, 0x4, RZ, 0xc0, !PT ;  /* 0x00000004e4ff7812 */ /* 0x040fe2000780c0ff */
[----:B------:R-:W-:Y:S01]  /*2760*/  IMAD.SHL.U32 R194, R228, 0x2, RZ ;  /* 0x00000002e4c27824 */ /* 0x000fe200078e00ff */
[----:B------:R-:W5:Y:S01]  /*2770*/  LDSM.16.M88.4 R112, [R214+0x2000] ;  /* 0x00200000d670783b */ /* 0x000f620000000200 */
[----:B------:R-:W-:Y:S02]  /*2780*/  ISETP.NE.AND P6, PT, R192, 0x1, PT ;  /* 0x00000001c000780c */ /* 0x000fe40003fc5270 */
[----:B------:R-:W-:Y:S01]  /*2790*/  SEL R3, R3, 0xffffffe0, !P0 ;  /* 0xffffffe003037807 */ /* 0x000fe20004000000 */
[----:B-1----:R-:W1:Y:S01]  /*27a0*/  LDSM.16.M88.4 R4, [R215+0x1000] ;  /* 0x00100000d704783b */ /* 0x002e620000000200 */
[----:B------:R-:W-:Y:S02]  /*27b0*/  LOP3.LUT R194, R194, 0x6, RZ, 0xc0, !PT ;  /* 0x00000006c2c27812 */ /* 0x000fe400078ec0ff */
[----:B------:R-:W-:Y:S01]  /*27c0*/  VIMNMX R193, PT, PT, R182, R183, PT ;  /* 0x000000b7b6c17248 */ /* 0x000fe20003fe0100 */
[----:B------:R-:W2:Y:S01]  /*27d0*/  LDSM.16.M88.4 R96, [R214+0x2400] ;  /* 0x00240000d660783b */ /* 0x000ea20000000200 */
[----:B------:R-:W-:-:S02]  /*27e0*/  IMAD.IADD R171, R214, 0x1, R3 ;  /* 0x00000001d6ab7824 */ /* 0x000fc400078e0203 */
[----:B------:R-:W-:Y:S01]  /*27f0*/  IMAD.IADD R213, R215, 0x1, R3 ;  /* 0x00000001d7d57824 */ /* 0x000fe200078e0203 */
[----:B------:R-:W4:Y:S01]  /*2800*/  LDSM.16.M88.4 R80, [R214+0x2800] ;  /* 0x00280000d650783b */ /* 0x000f220000000200 */
[----:B------:R-:W-:-:S03]  /*2810*/  IMAD R2, R2, 0x80, R194 ;  /* 0x0000008002027824 */ /* 0x000fc600078e02c2 */
[----:B------:R-:W4:Y:S04]  /*2820*/  LDSM.16.M88.4 R64, [R214+0x2c00] ;  /* 0x002c0000d640783b */ /* 0x000f280000000200 */
[----:B------:R-:W4:Y:S04]  /*2830*/  LDSM.16.M88.4 R48, [R214+0x3000] ;  /* 0x00300000d630783b */ /* 0x000f280000000200 */
[----:B------:R-:W4:Y:S04]  /*2840*/  LDSM.16.M88.4 R32, [R214+0x3400] ;  /* 0x00340000d620783b */ /* 0x000f280000000200 */
[----:B---3--:R-:W3:Y:S04]  /*2850*/  LDSM.16.M88.4 R16, [R214+0x3800] ;  /* 0x00380000d610783b */ /* 0x008ee80000000200 */
[----:B------:R-:W3:Y:S04]  /*2860*/  LDSM.16.M88.4 R176, [R214+0x3c00] ;  /* 0x003c0000d6b0783b */ /* 0x000ee80000000200 */
[----:B------:R-:W-:Y:S04]  /*2870*/  LDSM.16.M88.4 R156, [R171+0x2000] ;  /* 0x00200000ab9c783b */ /* 0x000fe80000000200 */
[----:B------:R-:W3:Y:S01]  /*2880*/  LDSM.16.M88.4 R160, [R213+0x1000] ;  /* 0x00100000d5a0783b */ /* 0x000ee20000000200 */
[-C--:B-----5:R-:W-:Y:S03]  /*2890*/  HMMA.16816.F32.BF16 R124, R172, R112.reuse, RZ ;  /* 0x00000070ac7c723c */ /* 0x0a0fe600000418ff */
[----:B------:R-:W5:Y:S04]  /*28a0*/  LDSM.16.M88.4 R152, [R171+0x2400] ;  /* 0x00240000ab98783b */ /* 0x000f680000000200 */
[----:B------:R-:W5:Y:S01]  /*28b0*/  LDSM.16.M88.4 R148, [R171+0x2800] ;  /* 0x00280000ab94783b */ /* 0x000f620000000200 */
[C---:B-1----:R-:W-:Y:S03]  /*28c0*/  HMMA.16816.F32.BF16 R120, R4.reuse, R112, RZ ;  /* 0x000000700478723c */ /* 0x042fe600000418ff */
[----:B------:R-:W1:Y:S04]  /*28d0*/  LDSM.16.M88.4 R144, [R171+0x2c00] ;  /* 0x002c0000ab90783b */ /* 0x000e680000000200 */
[----:B------:R-:W1:Y:S01]  /*28e0*/  LDSM.16.M88.4 R140, [R171+0x3000] ;  /* 0x00300000ab8c783b */ /* 0x000e620000000200 */
[C---:B------:R-:W-:Y:S03]  /*28f0*/  HMMA.16816.F32.BF16 R116, R4.reuse, R114, RZ ;  /* 0x000000720474723c */ /* 0x040fe600000418ff */
[----:B------:R-:W1:Y:S04]  /*2900*/  LDSM.16.M88.4 R136, [R171+0x3400] ;  /* 0x00340000ab88783b */ /* 0x000e680000000200 */
[----:B------:R-:W1:Y:S01]  /*2910*/  LDSM.16.M88.4 R132, [R171+0x3800] ;  /* 0x00380000ab84783b */ /* 0x000e620000000200 */
[C---:B--2---:R-:W-:Y:S03]  /*2920*/  HMMA.16816.F32.BF16 R104, R4.reuse, R96, RZ ;  /* 0x000000600468723c */ /* 0x044fe600000418ff */
[----:B------:R-:W2:Y:S04]  /*2930*/  LDSM.16.M88.4 R128, [R171+0x3c00] ;  /* 0x003c0000ab80783b */ /* 0x000ea80000000200 */
[----:B------:R-:W2:Y:S01]  /*2940*/  LDSM.16.M88.4 R164, [R213] ;  /* 0x00000000d5a4783b */ /* 0x000ea20000000200 */
[C---:B----4-:R-:W-:Y:S03]  /*2950*/  HMMA.16816.F32.BF16 R88, R4.reuse, R80, RZ ;  /* 0x000000500458723c */ /* 0x050fe600000418ff */
[----:B------:R-:W0:Y:S05]  /*2960*/  LDGDEPBAR ;  /* 0x00000000000079af */ /* 0x000e2a0000000000 */
[C---:B------:R-:W-:Y:S08]  /*2970*/  HMMA.16816.F32.BF16 R72, R4.reuse, R64, RZ ;  /* 0x000000400448723c */ /* 0x040ff000000418ff */
[C---:B------:R-:W-:Y:S08]  /*2980*/  HMMA.16816.F32.BF16 R56, R4.reuse, R48, RZ ;  /* 0x000000300438723c */ /* 0x040ff000000418ff */
[----:B------:R-:W-:Y:S01]  /*2990*/  HMMA.16816.F32.BF16 R40, R4, R32, RZ ;  /* 0x000000200428723c */ /* 0x000fe200000418ff */
[----:B------:R-:W-:-:S07]  /*29a0*/  DEPBAR.LE SB0, 0x0 ;  /* 0x000080000000791a */ /* 0x000fce0000000000 */
[C---:B---3--:R-:W-:Y:S08]  /*29b0*/  HMMA.16816.F32.BF16 R24, R4.reuse, R16, RZ ;  /* 0x000000100418723c */ /* 0x048ff000000418ff */
        /* <DEDUP_REMOVED lines=12> */
[----:B------:R-:W-:Y:S08]  /*2a80*/  HMMA.16816.F32.BF16 R112, R172, R114, RZ ;  /* 0x00000072ac70723c */ /* 0x000ff000000418ff */
        /* <DEDUP_REMOVED lines=9> */
[----:B------:R-:W-:Y:S08]  /*2b20*/  HMMA.16816.F32.BF16 R172, R172, R178, RZ ;  /* 0x000000b2acac723c */ /* 0x000ff000000418ff */
[C---:B------:R-:W-:Y:S08]  /*2b30*/  HMMA.16816.F32.BF16 R120, R160.reuse, R156, R120 ;  /* 0x0000009ca078723c */ /* 0x040ff00000041878 */
[C---:B-----5:R-:W-:Y:S08]  /*2b40*/  HMMA.16816.F32.BF16 R104, R160.reuse, R152, R104 ;  /* 0x00000098a068723c */ /* 0x060ff00000041868 */
[C---:B------:R-:W-:Y:S08]  /*2b50*/  HMMA.16816.F32.BF16 R88, R160.reuse, R148, R88 ;  /* 0x00000094a058723c */ /* 0x040ff00000041858 */
[C---:B-1----:R-:W-:Y:S08]  /*2b60*/  HMMA.16816.F32.BF16 R72, R160.reuse, R144, R72 ;  /* 0x00000090a048723c */ /* 0x042ff00000041848 */
[C---:B------:R-:W-:Y:S08]  /*2b70*/  HMMA.16816.F32.BF16 R56, R160.reuse, R140, R56 ;  /* 0x0000008ca038723c */ /* 0x040ff00000041838 */
[C---:B------:R-:W-:Y:S08]  /*2b80*/  HMMA.16816.F32.BF16 R40, R160.reuse, R136, R40 ;  /* 0x00000088a028723c */ /* 0x040ff00000041828 */
[C---:B------:R-:W-:Y:S08]  /*2b90*/  HMMA.16816.F32.BF16 R24, R160.reuse, R132, R24 ;  /* 0x00000084a018723c */ /* 0x040ff00000041818 */
[C---:B--2---:R-:W-:Y:S08]  /*2ba0*/  HMMA.16816.F32.BF16 R8, R160.reuse, R128, R8 ;  /* 0x00000080a008723c */ /* 0x044ff00000041808 */
[C---:B------:R-:W-:Y:S08]  /*2bb0*/  HMMA.16816.F32.BF16 R116, R160.reuse, R158, R116 ;  /* 0x0000009ea074723c */ /* 0x040ff00000041874 */
[C---:B------:R-:W-:Y:S08]  /*2bc0*/  HMMA.16816.F32.BF16 R100, R160.reuse, R154, R100 ;  /* 0x0000009aa064723c */ /* 0x040ff00000041864 */
[C---:B------:R-:W-:Y:S08]  /*2bd0*/  HMMA.16816.F32.BF16 R84, R160.reuse, R150, R84 ;  /* 0x00000096a054723c */ /* 0x040ff00000041854 */
[C---:B------:R-:W-:Y:S08]  /*2be0*/  HMMA.16816.F32.BF16 R68, R160.reuse, R146, R68 ;  /* 0x00000092a044723c */ /* 0x040ff00000041844 */
[C---:B------:R-:W-:Y:S08]  /*2bf0*/  HMMA.16816.F32.BF16 R52, R160.reuse, R142, R52 ;  /* 0x0000008ea034723c */ /* 0x040ff00000041834 */
[C---:B------:R-:W-:Y:S08]  /*2c00*/  HMMA.16816.F32.BF16 R36, R160.reuse, R138, R36 ;  /* 0x0000008aa024723c */ /* 0x040ff00000041824 */
[C---:B------:R-:W-:Y:S08]  /*2c10*/  HMMA.16816.F32.BF16 R20, R160.reuse, R134, R20 ;  /* 0x00000086a014723c */ /* 0x040ff00000041814 */
[----:B------:R-:W-:Y:S08]  /*2c20*/  HMMA.16816.F32.BF16 R4, R160, R130, R4 ;  /* 0x00000082a004723c */ /* 0x000ff00000041804 */
[C---:B------:R-:W-:Y:S08]  /*2c30*/  HMMA.16816.F32.BF16 R124, R164.reuse, R156, R124 ;  /* 0x0000009ca47c723c */ /* 0x040ff0000004187c */
        /* <DEDUP_REMOVED lines=14> */
[----:B------:R-:W-:Y:S01]  /*2d20*/  HMMA.16816.F32.BF16 R172, R164, R130, R172 ;  /* 0x00000082a4ac723c */ /* 0x000fe200000418ac */
[----:B------:R-:W-:-:S02]  /*2d30*/  VIADDMNMX R167, R182, 0x8, R183, PT ;  /* 0x00000008b6a77846 */ /* 0x000fc400038001b7 */
[C-C-:B------:R-:W-:Y:S02]  /*2d40*/  VIADDMNMX R166, R182.reuse, 0x40, R183.reuse, PT ;  /* 0x00000040b6a67846 */ /* 0x140fe400038001b7 */
[----:B------:R-:W-:Y:S01]  /*2d50*/  VIADDMNMX R165, R182, 0x48, R183, PT ;  /* 0x00000048b6a57846 */ /* 0x000fe200038001b7 */
[----:B------:R-:W-:Y:S06]  /*2d60*/  BAR.SYNC.DEFER_BLOCKING 0x0 ;  /* 0x0000000000007b1d */ /* 0x000fec0000010000 */
[----:B------:R-:W-:Y:S08]  /*2d70*/  @!P6 BRA `(.L_x_104) ;  /* 0x0000000000bce947 */ /* 0x000ff00003800000 */
[----:B------:R-:W1:Y:S01]  /*2d80*/  LDCU UR5, c[0x0][0x440] ;  /* 0x00008800ff0577ac */ /* 0x000e620008000800 */
[----:B------:R-:W-:Y:S01]  /*2d90*/  VIADD R128, R192, 0xfffffffe ;  /* 0xfffffffec0807836 */ /* 0x000fe20000000000 */
[----:B------:R-:W-:Y:S03]  /*2da0*/  BSSY.RECONVERGENT B0, `(.L_x_105) ;  /* 0x000002b000007945 */ /* 0x000fe60003800200 */
[----:B------:R-:W-:-:S04]  /*2db0*/  IMAD.WIDE.U32 R130, R128, R168, RZ ;  /* 0x000000a880827225 */ /* 0x000fc800078e00ff */
[----:B------:R-:W-:Y:S02]  /*2dc0*/  IMAD R128, R128, R169, R131 ;  /* 0x000000a980807224 */ /* 0x000fe400078e0283 */
[----:B------:R-:W-:-:S03]  /*2dd0*/  IMAD.SHL.U32 R132, R130, 0x80, RZ ;  /* 0x0000008082847824 */ /* 0x000fc600078e00ff */
[----:B------:R-:W-:Y:S02]  /*2de0*/  SHF.L.U64.HI R133, R130, 0x7, R128 ;  /* 0x0000000782857819 */ /* 0x000fe40000010280 */
[C---:B-1----:R-:W-:Y:S02]  /*2df0*/  ISETP.GE.AND P0, PT, R222.reuse, UR5, PT ;  /* 0x00000005de007c0c */ /* 0x042fe4000bf06270 */
[----:B------:R-:W-:-:S11]  /*2e00*/  ISETP.GE.AND P1, PT, R222, UR5, PT ;  /* 0x00000005de007c0c */ /* 0x000fd6000bf26270 */
[CC--:B------:R-:W-:Y:S02]  /*2e10*/  @!P0 LEA R129, P3, R168.reuse, R132.reuse, 0x5 ;  /* 0x00000084a8818211 */ /* 0x0c0fe400078628ff */
[----:B------:R-:W-:Y:S02]  /*2e20*/  @!P0 LEA R131, P2, R168, R132, 0x6 ;  /* 0x00000084a8838211 */ /* 0x000fe400078430ff */
[-C--:B------:R-:W-:Y:S02]  /*2e30*/  @!P1 LEA R138, P4, R132, R226.reuse, 0x1 ;  /* 0x000000e2848a9211 */ /* 0x080fe400078808ff */
[CCC-:B------:R-:W-:Y:S02]  /*2e40*/  @!P0 LEA.HI.X R128, R168.reuse, R133.reuse, R169.reuse, 0x5, P3 ;  /* 0x00000085a8808211 */ /* 0x1c0fe400018f2ca9 */
[----:B------:R-:W-:Y:S02]  /*2e50*/  @!P0 LEA R136, P3, R129, R226, 0x1 ;  /* 0x000000e281888211 */ /* 0x000fe400078608ff */
[----:B------:R-:W-:-:S02]  /*2e60*/  @!P0 LEA.HI.X R130, R168, R133, R169, 0x6, P2 ;  /* 0x00000085a8828211 */ /* 0x000fc400010f34a9 */
[----:B------:R-:W-:Y:S02]  /*2e70*/  @!P0 LEA R134, P2, R131, R226, 0x1 ;  /* 0x000000e283868211 */ /* 0x000fe400078408ff */
[-C--:B------:R-:W-:Y:S02]  /*2e80*/  @!P1 LEA.HI.X R139, R132, R225.reuse, R133, 0x1, P4 ;  /* 0x000000e1848b9211 */ /* 0x080fe400020f0c85 */
[-C--:B------:R-:W-:Y:S02]  /*2e90*/  @!P0 LEA.HI.X R137, R129, R225.reuse, R128, 0x1, P3 ;  /* 0x000000e181898211 */ /* 0x080fe400018f0c80 */
[----:B------:R-:W-:Y:S01]  /*2ea0*/  @!P0 LEA.HI.X R135, R131, R225, R130, 0x1, P2 ;  /* 0x000000e183878211 */ /* 0x000fe200010f0c82 */
[----:B------:R-:W-:Y:S01]  /*2eb0*/  @!PT LDS RZ, [RZ] ;  /* 0x00000000fffff984 */ /* 0x000fe20000000800 */
[----:B------:R-:W-:Y:S01]  /*2ec0*/  @!PT LDS RZ, [RZ] ;  /* 0x00000000fffff984 */ /* 0x000fe20000000800 */
[----:B------:R-:W-:Y:S01]  /*2ed0*/  @!PT LDS RZ, [RZ] ;  /* 0x00000000fffff984 */ /* 0x000fe20000000800 */
[----:B------:R1:W-:Y:S04]  /*2ee0*/  @!P1 LDGSTS.E.BYPASS.LTC128B.128 [R230+0x2000], desc[UR14][R138.64] ;  /* 0x020000008ae69fae */ /* 0x0003e8000b981a0e */
[----:B------:R1:W-:Y:S04]  /*2ef0*/  @P1 STS.128 [R230+0x2000], RZ ;  /* 0x002000ffe6001388 */ /* 0x0003e80000000c00 */
[----:B------:R1:W-:Y:S04]  /*2f00*/  @P0 STS.128 [R230+0x2800], RZ ;  /* 0x002800ffe6000388 */ /* 0x0003e80000000c00 */
[----:B------:R-:W-:Y:S01]  /*2f10*/  @!PT LDS RZ, [RZ] ;  /* 0x00000000fffff984 */ /* 0x000fe20000000800 */
[----:B------:R-:W-:Y:S01]  /*2f20*/  @!PT LDS RZ, [RZ] ;  /* 0x00000000fffff984 */ /* 0x000fe20000000800 */
[----:B------:R-:W-:Y:S01]  /*2f30*/  @!PT LDS RZ, [RZ] ;  /* 0x00000000fffff984 */ /* 0x000fe20000000800 */
[----:B------:R1:W-:Y:S04]  /*2f40*/  @!P0 LDGSTS.E.BYPASS.LTC128B.128 [R230+0x2800], desc[UR14][R136.64] ;  /* 0x0280000088e68fae */ /* 0x0003e8000b981a0e */
[----:B------:R1:W-:Y:S04]  /*2f50*/  @P0 STS.128 [R230+0x3000], RZ ;  /* 0x003000ffe6000388 */ /* 0x0003e80000000c00 */
[----:B------:R-:W-:Y:S01]  /*2f60*/  @!PT LDS RZ, [RZ] ;  /* 0x00000000fffff984 */ /* 0x000fe20000000800 */
[----:B------:R-:W-:Y:S01]  /*2f70*/  @!PT LDS RZ, [RZ] ;  /* 0x00000000fffff984 */ /* 0x000fe20000000800 */
[----:B------:R-:W-:Y:S01]  /*2f80*/  @!PT LDS RZ, [RZ] ;  /* 0x00000000fffff984 */ /* 0x000fe20000000800 */
[----:B------:R1:W-:Y:S04]  /*2f90*/  @!P0 LDGSTS.E.BYPASS.LTC128B.128 [R230+0x3000], desc[UR14][R134.64] ;  /* 0x0300000086e68fae */ /* 0x0003e8000b981a0e */
[----:B------:R1:W-:Y:S01]  /*2fa0*/  @P0 STS.128 [R230+0x3800], RZ ;  /* 0x003800ffe6000388 */ /* 0x0003e20000000c00 */
[----:B------:R-:W-:Y:S05]  /*2fb0*/  @P0 BRA `(.L_x_106) ;  /* 0x0000000000240947 */ /* 0x000fea0003800000 */
[----:B------:R-:W-:Y:S02]  /*2fc0*/  IMAD R128, R169, 0x60, RZ ;  /* 0x00000060a9807824 */ /* 0x000fe400078e02ff */
        /* <DEDUP_REMOVED lines=8> */
.L_x_106:
[----:B------:R-:W-:Y:S05]  /*3050*/  BSYNC.RECONVERGENT B0 ;  /* 0x0000000000007941 */ /* 0x000fea0003800200 */
.L_x_105:
[----:B------:R-:W0:Y:S02]  /*3060*/  LDGDEPBAR ;  /* 0x00000000000079af */ /* 0x000e240000000000 */
.L_x_104:
[C---:B------:R-:W-:Y:S01]  /*3070*/  VIADD R128, R2.reuse, 0x1 ;  /* 0x0000000102807836 */ /* 0x040fe20000000000 */
[----:B------:R-:W3:Y:S01]  /*3080*/  LDCU UR5, c[0x0][0x45c] ;  /* 0x00008b80ff0577ac */ /* 0x000ee20008000800 */
[----:B------:R-:W-:Y:S02]  /*3090*/  VIADD R129, R2, 0x8 ;  /* 0x0000000802817836 */ /* 0x000fe40000000000 */
[----:B------:R-:W-:Y:S01]  /*30a0*/  IMAD.IADD R212, R170, 0x1, R0 ;  /* 0x00000001aad47824 */ /* 0x000fe200078e0200 */
[C---:B------:R-:W-:Y:S02]  /*30b0*/  ISETP.GE.AND P2, PT, R128.reuse, R193, PT ;  /* 0x000000c18000720c */ /* 0x040fe40003f46270 */
[C---:B------:R-:W-:Y:S02]  /*30c0*/  ISETP.GE.AND P0, PT, R128.reuse, R167, PT ;  /* 0x000000a78000720c */ /* 0x040fe40003f06270 */
[C---:B------:R-:W-:Y:S02]  /*30d0*/  ISETP.GE.AND P4, PT, R128.reuse, R166, PT ;  /* 0x000000a68000720c */ /* 0x040fe40003f86270 */
[----:B------:R-:W-:Y:S01]  /*30e0*/  ISETP.GE.AND P3, PT, R128, R165, PT ;  /* 0x000000a58000720c */ /* 0x000fe20003f66270 */
[----:B------:R-:W-:Y:S01]  /*30f0*/  VIADD R128, R2, 0x9 ;  /* 0x0000000902807836 */ /* 0x000fe20000000000 */
[----:B------:R-:W-:-:S02]  /*3100*/  FSEL R148, R121, -INF , !P4 ;  /* 0xff80000079947808 */ /* 0x000fc40006000000 */
[-C--:B------:R-:W-:Y:S02]  /*3110*/  ISETP.GE.AND P5, PT, R129, R193.reuse, PT ;  /* 0x000000c18100720c */ /* 0x080fe40003fa6270 */
[----:B------:R-:W-:Y:S02]  /*3120*/  ISETP.GE.AND P4, PT, R128, R193, PT ;  /* 0x000000c18000720c */ /* 0x000fe40003f86270 */
[----:B------:R-:W-:Y:S01]  /*3130*/  FSEL R140, R112, -INF , !P5 ;  /* 0xff800000708c7808 */ /* 0x000fe20006800000 */
[C---:B------:R-:W-:Y:S01]  /*3140*/  VIADD R112, R2.reuse, 0x11 ;  /* 0x0000001102707836 */ /* 0x040fe20000000000 */
[----:B------:R-:W-:Y:S01]  /*3150*/  FSEL R141, R113, -INF , !P4 ;  /* 0xff800000718d7808 */ /* 0x000fe20006000000 */
[----:B------:R-:W-:Y:S01]  /*3160*/  VIADD R113, R2, 0x10 ;  /* 0x0000001002717836 */ /* 0x000fe20000000000 */
[C---:B------:R-:W-:Y:S02]  /*3170*/  ISETP.GE.AND P5, PT, R128.reuse, R167, PT ;  /* 0x000000a78000720c */ /* 0x040fe40003fa6270 */
[----:B------:R-:W-:-:S02]  /*3180*/  ISETP.GE.AND P4, PT, R128, R165, PT ;  /* 0x000000a58000720c */ /* 0x000fc40003f86270 */
[----:B------:R-:W-:Y:S02]  /*3190*/  FSEL R133, R115, -INF , !P5 ;  /* 0xff80000073857808 */ /* 0x000fe40006800000 */
[----:B------:R-:W-:Y:S02]  /*31a0*/  FSEL R143, R119, -INF , !P4 ;  /* 0xff800000778f7808 */ /* 0x000fe40006000000 */
[-C--:B------:R-:W-:Y:S02]  /*31b0*/  ISETP.GE.AND P5, PT, R113, R193.reuse, PT ;  /* 0x000000c17100720c */ /* 0x080fe40003fa6270 */
[----:B------:R-:W-:Y:S02]  /*31c0*/  ISETP.GE.AND P4, PT, R112, R193, PT ;  /* 0x000000c17000720c */ /* 0x000fe40003f86270 */
[----:B-1----:R-:W-:Y:S02]  /*31d0*/  FSEL R134, R127, -INF , !P0 ;  /* 0xff8000007f867808 */ /* 0x002fe40004000000 */
[----:B------:R-:W-:-:S02]  /*31e0*/  ISETP.GE.AND P1, PT, R129, R167, PT ;  /* 0x000000a78100720c */ /* 0x000fc40003f26270 */
[----:B------:R-:W-:Y:S02]  /*31f0*/  ISETP.GE.AND P0, PT, R129, R165, PT ;  /* 0x000000a58100720c */ /* 0x000fe40003f06270 */
[----:B------:R-:W-:Y:S01]  /*3200*/  FSEL R245, R108, -INF , !P5 ;  /* 0xff8000006cf57808 */ /* 0x000fe20006800000 */
[C---:B------:R-:W-:Y:S01]  /*3210*/  VIADD R108, R2.reuse, 0x19 ;  /* 0x00000019026c7836 */ /* 0x040fe20000000000 */
[----:B------:R-:W-:Y:S01]  /*3220*/  FSEL R243, R109, -INF , !P4 ;  /* 0xff8000006df37808 */ /* 0x000fe20006000000 */
[----:B------:R-:W-:Y:S01]  /*3230*/  VIADD R109, R2, 0x18 ;  /* 0x00000018026d7836 */ /* 0x000fe20000000000 */
[C---:B------:R-:W-:Y:S02]  /*3240*/  ISETP.GE.AND P5, PT, R112.reuse, R167, PT ;  /* 0x000000a77000720c */ /* 0x040fe40003fa6270 */
[----:B------:R-:W-:Y:S02]  /*3250*/  ISETP.GE.AND P4, PT, R112, R165, PT ;  /* 0x000000a57000720c */ /* 0x000fe40003f86270 */
[----:B------:R-:W-:-:S02]  /*3260*/  FSEL R132, R114, -INF , !P1 ;  /* 0xff80000072847808 */ /* 0x000fc40004800000 */
[----:B------:R-:W-:Y:S02]  /*3270*/  FSEL R142, R118, -INF , !P0 ;  /* 0xff800000768e7808 */ /* 0x000fe40004000000 */
[----:B------:R-:W-:Y:S02]  /*3280*/  FSEL R139, R125, -INF , !P2 ;  /* 0xff8000007d8b7808 */ /* 0x000fe40005000000 */
[-C--:B------:R-:W-:Y:S02]  /*3290*/  ISETP.GE.AND P1, PT, R128, R166.reuse, PT ;  /* 0x000000a68000720c */ /* 0x080fe40003f26270 */
[----:B------:R-:W-:Y:S02]  /*32a0*/  ISETP.GE.AND P0, PT, R113, R167, PT ;  /* 0x000000a77100720c */ /* 0x000fe40003f06270 */
[----:B------:R-:W-:Y:S02]  /*32b0*/  ISETP.GE.AND P2, PT, R129, R166, PT ;  /* 0x000000a68100720c */ /* 0x000fe40003f46270 */
[----:B------:R-:W-:-:S02]  /*32c0*/  FSEL R236, R111, -INF , !P5 ;  /* 0xff8000006fec7808 */ /* 0x000fc40006800000 */
[----:B------:R-:W-:Y:S02]  /*32d0*/  FSEL R136, R107, -INF , !P4 ;  /* 0xff8000006b887808 */ /* 0x000fe40006000000 */
[-C--:B------:R-:W-:Y:S02]  /*32e0*/  ISETP.GE.AND P5, PT, R109, R193.reuse, PT ;  /* 0x000000c16d00720c */ /* 0x080fe40003fa6270 */
[----:B------:R-:W-:Y:S02]  /*32f0*/  ISETP.GE.AND P4, PT, R108, R193, PT ;  /* 0x000000c16c00720c */ /* 0x000fe40003f86270 */
[----:B------:R-:W-:Y:S02]  /*3300*/  FSEL R152, R117, -INF , !P1 ;  /* 0xff80000075987808 */ /* 0x000fe40004800000 */
[----:B------:R-:W-:Y:S02]  /*3310*/  FSEL R217, R110, -INF , !P0 ;  /* 0xff8000006ed97808 */ /* 0x000fe40004000000 */
[----:B------:R-:W-:-:S02]  /*3320*/  FSEL R149, R116, -INF , !P2 ;  /* 0xff80000074957808 */ /* 0x000fc40005000000 */
[C---:B------:R-:W-:Y:S02]  /*3330*/  ISETP.GE.AND P1, PT, R113.reuse, R165, PT ;  /* 0x000000a57100720c */ /* 0x040fe40003f26270 */
[-C--:B------:R-:W-:Y:S02]  /*3340*/  ISETP.GE.AND P0, PT, R112, R166.reuse, PT ;  /* 0x000000a67000720c */ /* 0x080fe40003f06270 */
[----:B------:R-:W-:Y:S02]  /*3350*/  ISETP.GE.AND P2, PT, R113, R166, PT ;  /* 0x000000a67100720c */ /* 0x000fe40003f46270 */
[----:B------:R-:W-:Y:S01]  /*3360*/  FSEL R246, R96, -INF , !P5 ;  /* 0xff80000060f67808 */ /* 0x000fe20006800000 */
[C---:B------:R-:W-:Y:S01]  /*3370*/  VIADD R96, R2.reuse, 0x21 ;  /* 0x0000002102607836 */ /* 0x040fe20000000000 */
[----:B------:R-:W-:Y:S01]  /*3380*/  FSEL R244, R97, -INF , !P4 ;  /* 0xff80000061f47808 */ /* 0x000fe20006000000 */
[----:B------:R-:W-:Y:S01]  /*3390*/  VIADD R97, R2, 0x20 ;  /* 0x0000002002617836 */ /* 0x000fe20000000000 */
[----:B------:R-:W-:-:S02]  /*33a0*/  ISETP.GE.AND P5, PT, R108, R167, PT ;  /* 0x000000a76c00720c */ /* 0x000fc40003fa6270 */
[----:B------:R-:W-:Y:S02]  /*33b0*/  FSEL R137, R106, -INF , !P1 ;  /* 0xff8000006a897808 */ /* 0x000fe40004800000 */
[----:B------:R-:W-:Y:S02]  /*33c0*/  FSEL R138, R105, -INF , !P0 ;  /* 0xff800000698a7808 */ /* 0x000fe40004000000 */
[----:B------:R-:W-:Y:S02]  /*33d0*/  FSEL R135, R104, -INF , !P2 ;  /* 0xff80000068877808 */ /* 0x000fe40005000000 */
[C---:B------:R-:W-:Y:S02]  /*33e0*/  ISETP.GE.AND P1, PT, R109.reuse, R167, PT ;  /* 0x000000a76d00720c */ /* 0x040fe40003f26270 */
[C---:B------:R-:W-:Y:S02]  /*33f0*/  ISETP.GE.AND P0, PT, R109.reuse, R165, PT ;  /* 0x000000a56d00720c */ /* 0x040fe40003f06270 */
[----:B------:R-:W-:-:S02]  /*3400*/  ISETP.GE.AND P2, PT, R109, R166, PT ;  /* 0x000000a66d00720c */ /* 0x000fc40003f46270 */
[----:B------:R-:W-:Y:S02]  /*3410*/  FSEL R239, R99, -INF , !P5 ;  /* 0xff80000063ef7808 */ /* 0x000fe40006800000 */
[----:B------:R-:W-:Y:S02]  /*3420*/  ISETP.GE.AND P4, PT, R108, R165, PT ;  /* 0x000000a56c00720c */ /* 0x000fe40003f86270 */
[----:B------:R-:W-:Y:S02]  /*3430*/  ISETP.GE.AND P5, PT, R97, R193, PT ;  /* 0x000000c16100720c */ /* 0x000fe40003fa6270 */
[----:B------:R-:W-:Y:S02]  /*3440*/  FSEL R238, R98, -INF , !P1 ;  /* 0xff80000062ee7808 */ /* 0x000fe40004800000 */
[----:B------:R-:W-:Y:S02]  /*3450*/  FSEL R144, R102, -INF , !P0 ;  /* 0xff80000066907808 */ /* 0x000fe40004000000 */
[----:B------:R-:W-:-:S02]  /*3460*/  ISETP.GE.AND P1, PT, R108, R166, PT ;  /* 0x000000a66c00720c */ /* 0x000fc40003f26270 */
[----:B------:R-:W-:Y:S02]  /*3470*/  FSEL R147, R100, -INF , !P2 ;  /* 0xff80000064937808 */ /* 0x000fe40005000000 */
[----:B------:R-:W-:Y:S02]  /*3480*/  ISETP.GE.AND P0, PT, R97, R167, PT ;  /* 0x000000a76100720c */ /* 0x000fe40003f06270 */
[----:B------:R-:W-:Y:S02]  /*3490*/  FSEL R145, R103, -INF , !P4 ;  /* 0xff80000067917808 */ /* 0x000fe40006000000 */
[----:B------:R-:W-:Y:S02]  /*34a0*/  FSEL R100, R92, -INF , !P5 ;  /* 0xff8000005c647808 */ /* 0x000fe40006800000 */
[C---:B------:R-:W-:Y:S02]  /*34b0*/  ISETP.GE.AND P4, PT, R96.reuse, R193, PT ;  /* 0x000000c16000720c */ /* 0x040fe40003f86270 */
[----:B------:R-:W-:-:S02]  /*34c0*/  ISETP.GE.AND P5, PT, R96, R167, PT ;  /* 0x000000a76000720c */ /* 0x000fc40003fa6270 */
[----:B------:R-:W-:Y:S02]  /*34d0*/  FSEL R146, R101, -INF , !P1 ;  /* 0xff80000065927808 */ /* 0x000fe40004800000 */
[----:B------:R-:W-:Y:S01]  /*34e0*/  FSEL R92, R94, -INF , !P0 ;  /* 0xff8000005e5c7808 */ /* 0x000fe20004000000 */
[----:B------:R-:W-:Y:S01]  /*34f0*/  VIADD R94, R2, 0x28 ;  /* 0x00000028025e7836 */ /* 0x000fe20000000000 */
[CC--:B------:R-:W-:Y:S02]  /*3500*/  ISETP.GE.AND P2, PT, R97.reuse, R166.reuse, PT ;  /* 0x000000a66100720c */ /* 0x0c0fe40003f46270 */
[----:B------:R-:W-:Y:S02]  /*3510*/  ISETP.GE.AND P1, PT, R97, R165, PT ;  /* 0x000000a56100720c */ /* 0x000fe40003f26270 */
[----:B------:R-:W-:Y:S02]  /*3520*/  ISETP.GE.AND P0, PT, R96, R166, PT ;  /* 0x000000a66000720c */ /* 0x000fe40003f06270 */
[----:B------:R-:W-:-:S02]  /*3530*/  FSEL R93, R93, -INF , !P4 ;  /* 0xff8000005d5d7808 */ /* 0x000fc40006000000 */
[----:B------:R-:W-:Y:S01]  /*3540*/  FSEL R97, R95, -INF , !P5 ;  /* 0xff8000005f617808 */ /* 0x000fe20006800000 */
[----:B------:R-:W-:Y:S01]  /*3550*/  VIADD R95, R2, 0x29 ;  /* 0x00000029025f7836 */ /* 0x000fe20000000000 */
[----:B------:R-:W-:Y:S02]  /*3560*/  ISETP.GE.AND P4, PT, R96, R165, PT ;  /* 0x000000a56000720c */ /* 0x000fe40003f86270 */
[----:B------:R-:W-:Y:S02]  /*3570*/  FSEL R241, R88, -INF , !P2 ;  /* 0xff80000058f17808 */ /* 0x000fe40005000000 */
[----:B------:R-:W-:Y:S02]  /*3580*/  FSEL R216, R90, -INF , !P1 ;  /* 0xff8000005ad87808 */ /* 0x000fe40004800000 */
[----:B------:R-:W-:Y:S02]  /*3590*/  FSEL R242, R89, -INF , !P0 ;  /* 0xff80000059f27808 */ /* 0x000fe40004000000 */
[----:B------:R-:W-:-:S02]  /*35a0*/  ISETP.GE.AND P5, PT, R94, R193, PT ;  /* 0x000000c15e00720c */ /* 0x000fc40003fa6270 */
[C---:B------:R-:W-:Y:S02]  /*35b0*/  ISETP.GE.AND P1, PT, R94.reuse, R167, PT ;  /* 0x000000a75e00720c */ /* 0x040fe40003f26270 */
[C---:B------:R-:W-:Y:S02]  /*35c0*/  ISETP.GE.AND P2, PT, R94.reuse, R166, PT ;  /* 0x000000a65e00720c */ /* 0x040fe40003f46270 */
[----:B------:R-:W-:Y:S02]  /*35d0*/  ISETP.GE.AND P0, PT, R94, R165, PT ;  /* 0x000000a55e00720c */ /* 0x000fe40003f06270 */
[----:B------:R-:W-:Y:S02]  /*35e0*/  FSEL R94, R91, -INF , !P4 ;  /* 0xff8000005b5e7808 */ /* 0x000fe40006000000 */
[----:B------:R-:W-:Y:S02]  /*35f0*/  ISETP.GE.AND P4, PT, R95, R193, PT ;  /* 0x000000c15f00720c */ /* 0x000fe40003f86270 */
[----:B------:R-:W-:Y:S01]  /*3600*/  FSEL R211, R80, -INF , !P5 ;  /* 0xff80000050d37808 */ /* 0x000fe20006800000 */
[----:B------:R-:W-:Y:S01]  /*3610*/  VIADD R80, R2, 0x31 ;  /* 0x0000003102507836 */ /* 0x000fe20000000000 */
[----:B------:R-:W-:-:S02]  /*3620*/  FSEL R98, R82, -INF , !P1 ;  /* 0xff80000052627808 */ /* 0x000fc40004800000 */
[----:B------:R-:W-:Y:S01]  /*3630*/  FSEL R99, R81, -INF , !P4 ;  /* 0xff80000051637808 */ /* 0x000fe20006000000 */
[----:B------:R-:W-:Y:S01]  /*3640*/  VIADD R81, R2, 0x30 ;  /* 0x0000003002517836 */ /* 0x000fe20000000000 */
[C---:B------:R-:W-:Y:S02]  /*3650*/  ISETP.GE.AND P5, PT, R95.reuse, R167, PT ;  /* 0x000000a75f00720c */ /* 0x040fe40003fa6270 */
[C---:B------:R-:W-:Y:S02]  /*3660*/  ISETP.GE.AND P1, PT, R95.reuse, R166, PT ;  /* 0x000000a65f00720c */ /* 0x040fe40003f26270 */
[----:B------:R-:W-:Y:S02]  /*3670*/  ISETP.GE.AND P4, PT, R95, R165, PT ;  /* 0x000000a55f00720c */ /* 0x000fe40003f86270 */
[----:B------:R-:W-:Y:S02]  /*3680*/  FSEL R104, R83, -INF , !P5 ;  /* 0xff80000053687808 */ /* 0x000fe40006800000 */
[----:B------:R-:W-:-:S02]  /*3690*/  FSEL R240, R84, -INF , !P2 ;  /* 0xff80000054f07808 */ /* 0x000fc40005000000 */
[----:B------:R-:W-:Y:S02]  /*36a0*/  FSEL R86, R86, -INF , !P0 ;  /* 0xff80000056567808 */ /* 0x000fe40004000000 */
[----:B------:R-:W-:Y:S02]  /*36b0*/  FSEL R237, R85, -INF , !P1 ;  /* 0xff80000055ed7808 */ /* 0x000fe40004800000 */
[C---:B------:R-:W-:Y:S02]  /*36c0*/  ISETP.GE.AND P5, PT, R81.reuse, R193, PT ;  /* 0x000000c15100720c */ /* 0x040fe40003fa6270 */
[C---:B------:R-:W-:Y:S02]  /*36d0*/  ISETP.GE.AND P0, PT, R81.reuse, R167, PT ;  /* 0x000000a75100720c */ /* 0x040fe40003f06270 */
[C---:B------:R-:W-:Y:S02]  /*36e0*/  ISETP.GE.AND P2, PT, R81.reuse, R166, PT ;  /* 0x000000a65100720c */ /* 0x040fe40003f46270 */
[----:B------:R-:W-:-:S02]  /*36f0*/  ISETP.GE.AND P1, PT, R81, R165, PT ;  /* 0x000000a55100720c */ /* 0x000fc40003f26270 */
[----:B------:R-:W-:Y:S02]  /*3700*/  FSEL R81, R87, -INF , !P4 ;  /* 0xff80000057517808 */ /* 0x000fe40006000000 */
        /* <DEDUP_REMOVED lines=11> */
[----:B------:R-:W-:Y:S01]  /*37c0*/  FSEL R113, R64, -INF , !P5 ;  /* 0xff80000040717808 */ /* 0x000fe20006800000 */
[C---:B------:R-:W-:Y:S01]  /*37d0*/  VIADD R64, R2.reuse, 0x41 ;  /* 0x0000004102407836 */ /* 0x040fe20000000000 */
[----:B------:R-:W-:Y:S01]  /*37e0*/  FSEL R210, R65, -INF , !P4 ;  /* 0xff80000041d27808 */ /* 0x000fe20006000000 */
[----:B------:R-:W-:Y:S01]  /*37f0*/  VIADD R65, R2, 0x40 ;  /* 0x0000004002417836 */ /* 0x000fe20000000000 */
[----:B------:R-:W-:-:S02]  /*3800*/  ISETP.GE.AND P5, PT, R76, R167, PT ;  /* 0x000000a74c00720c */ /* 0x000fc40003fa6270 */
[----:B------:R-:W-:Y:S02]  /*3810*/  ISETP.GE.AND P4, PT, R76, R165, PT ;  /* 0x000000a54c00720c */ /* 0x000fe40003f86270 */
[----:B------:R-:W-:Y:S02]  /*3820*/  FSEL R205, R67, -INF , !P5 ;  /* 0xff80000043cd7808 */ /* 0x000fe40006800000 */
[----:B------:R-:W-:Y:S02]  /*3830*/  FSEL R208, R71, -INF , !P4 ;  /* 0xff80000047d07808 */ /* 0x000fe40006000000 */
[-C--:B------:R-:W-:Y:S02]  /*3840*/  ISETP.GE.AND P5, PT, R65, R193.reuse, PT ;  /* 0x000000c14100720c */ /* 0x080fe40003fa6270 */
[----:B------:R-:W-:Y:S02]  /*3850*/  ISETP.GE.AND P4, PT, R64, R193, PT ;  /* 0x000000c14000720c */ /* 0x000fe40003f86270 */
[----:B--2---:R-:W-:-:S02]  /*3860*/  FSEL R130, R78, -INF , !P0 ;  /* 0xff8000004e827808 */ /* 0x004fc40004000000 */
[----:B------:R-:W-:Y:S01]  /*3870*/  FSEL R189, R60, -INF , !P5 ;  /* 0xff8000003cbd7808 */ /* 0x000fe20006800000 */
[C---:B------:R-:W-:Y:S01]  /*3880*/  VIADD R60, R2.reuse, 0x49 ;  /* 0x00000049023c7836 */ /* 0x040fe20000000000 */
[----:B------:R-:W-:Y:S01]  /*3890*/  FSEL R190, R61, -INF , !P4 ;  /* 0xff8000003dbe7808 */ /* 0x000fe20006000000 */
[----:B------:R-:W-:Y:S01]  /*38a0*/  VIADD R61, R2, 0x48 ;  /* 0x00000048023d7836 */ /* 0x000fe20000000000 */
[----:B------:R-:W-:Y:S02]  /*38b0*/  ISETP.GE.AND P0, PT, R80, R166, PT ;  /* 0x000000a65000720c */ /* 0x000fe40003f06270 */
[C---:B------:R-:W-:Y:S02]  /*38c0*/  ISETP.GE.AND P5, PT, R64.reuse, R167, PT ;  /* 0x000000a74000720c */ /* 0x040fe40003fa6270 */
[----:B------:R-:W-:Y:S02]  /*38d0*/  ISETP.GE.AND P4, PT, R64, R165, PT ;  /* 0x000000a54000720c */ /* 0x000fe40003f86270 */
[----:B------:R-:W-:-:S02]  /*38e0*/  FSEL R112, R72, -INF , !P2 ;  /* 0xff80000048707808 */ /* 0x000fc40005000000 */
[----:B------:R-:W-:Y:S02]  /*38f0*/  FSEL R111, R73, -INF , !P0 ;  /* 0xff800000496f7808 */ /* 0x000fe40004000000 */
[----:B------:R-:W-:Y:S02]  /*3900*/  FSEL R183, R63, -INF , !P5 ;  /* 0xff8000003fb77808 */ /* 0x000fe40006800000 */
[----:B------:R-:W-:Y:S02]  /*3910*/  FSEL R196, R59, -INF , !P4 ;  /* 0xff8000003bc47808 */ /* 0x000fe40006000000 */
[C---:B------:R-:W-:Y:S02]  /*3920*/  ISETP.GE.AND P2, PT, R77.reuse, R166, PT ;  /* 0x000000a64d00720c */ /* 0x040fe40003f46270 */
[----:B------:R-:W-:Y:S02]  /*3930*/  ISETP.GE.AND P0, PT, R77, R165, PT ;  /* 0x000000a54d00720c */ /* 0x000fe40003f06270 */
[----:B------:R-:W-:-:S02]  /*3940*/  ISETP.GE.AND P5, PT, R61, R193, PT ;  /* 0x000000c13d00720c */ /* 0x000fc40003fa6270 */
[----:B------:R-:W-:Y:S02]  /*3950*/  ISETP.GE.AND P4, PT, R60, R193, PT ;  /* 0x000000c13c00720c */ /* 0x000fe40003f86270 */
[----:B------:R-:W-:Y:S02]  /*3960*/  FSEL R209, R68, -INF , !P2 ;  /* 0xff80000044d17808 */ /* 0x000fe40005000000 */
[----:B------:R-:W-:Y:S02]  /*3970*/  FSEL R207, R70, -INF , !P0 ;  /* 0xff80000046cf7808 */ /* 0x000fe40004000000 */
[----:B------:R-:W-:Y:S01]  /*3980*/  FSEL R195, R48, -INF , !P5 ;  /* 0xff80000030c37808 */ /* 0x000fe20006800000 */
[C---:B------:R-:W-:Y:S01]  /*3990*/  VIADD R48, R2.reuse, 0x51 ;  /* 0x0000005102307836 */ /* 0x040fe20000000000 */
[----:B------:R-:W-:Y:S01]  /*39a0*/  FSEL R191, R49, -INF , !P4 ;  /* 0xff80000031bf7808 */ /* 0x000fe20006000000 */
[----:B------:R-:W-:Y:S01]  /*39b0*/  VIADD R49, R2, 0x50 ;  /* 0x0000005002317836 */ /* 0x000fe20000000000 */
[----:B------:R-:W-:-:S02]  /*39c0*/  ISETP.GE.AND P0, PT, R65, R167, PT ;  /* 0x000000a74100720c */ /* 0x000fc40003f06270 */
[----:B------:R-:W-:Y:S02]  /*39d0*/  ISETP.GE.AND P2, PT, R65, R166, PT ;  /* 0x000000a64100720c */ /* 0x000fe40003f46270 */
[C---:B------:R-:W-:Y:S02]  /*39e0*/  ISETP.GE.AND P5, PT, R60.reuse, R167, PT ;  /* 0x000000a73c00720c */ /* 0x040fe40003fa6270 */
[----:B------:R-:W-:Y:S02]  /*39f0*/  ISETP.GE.AND P4, PT, R60, R165, PT ;  /* 0x000000a53c00720c */ /* 0x000fe40003f86270 */
[----:B------:R-:W-:Y:S02]  /*3a00*/  FSEL R178, R62, -INF , !P0 ;  /* 0xff8000003eb27808 */ /* 0x000fe40004000000 */
[----:B------:R-:W-:Y:S02]  /*3a10*/  FSEL R202, R56, -INF , !P2 ;  /* 0xff80000038ca7808 */ /* 0x000fe40005000000 */
[----:B------:R-:W-:-:S02]  /*3a20*/  FSEL R188, R51, -INF , !P5 ;  /* 0xff80000033bc7808 */ /* 0x000fc40006800000 */
[----:B------:R-:W-:Y:S02]  /*3a30*/  FSEL R199, R55, -INF , !P4 ;  /* 0xff80000037c77808 */ /* 0x000fe40006000000 */
[-C--:B------:R-:W-:Y:S02]  /*3a40*/  ISETP.GE.AND P0, PT, R64, R166.reuse, PT ;  /* 0x000000a64000720c */ /* 0x080fe40003f06270 */
[----:B------:R-:W-:Y:S02]  /*3a50*/  ISETP.GE.AND P2, PT, R61, R166, PT ;  /* 0x000000a63d00720c */ /* 0x000fe40003f46270 */
[-C--:B------:R-:W-:Y:S02]  /*3a60*/  ISETP.GE.AND P5, PT, R49, R193.reuse, PT ;  /* 0x000000c13100720c */ /* 0x080fe40003fa6270 */
[----:B------:R-:W-:Y:S02]  /*3a70*/  ISETP.GE.AND P4, PT, R48, R193, PT ;  /* 0x000000c13000720c */ /* 0x000fe40003f86270 */
[----:B------:R-:W-:-:S02]  /*3a80*/  FSEL R203, R57, -INF , !P0 ;  /* 0xff80000039cb7808 */ /* 0x000fc40004000000 */
[----:B------:R-:W-:Y:S02]  /*3a90*/  FSEL R200, R52, -INF , !P2 ;  /* 0xff80000034c87808 */ /* 0x000fe40005000000 */
[----:B------:R-:W-:Y:S01]  /*3aa0*/  FSEL R186, R44, -INF , !P5 ;  /* 0xff8000002cba7808 */ /* 0x000fe20006800000 */
[C---:B------:R-:W-:Y:S01]  /*3ab0*/  VIADD R44, R2.reuse, 0x59 ;  /* 0x00000059022c7836 */ /* 0x040fe20000000000 */
[----:B------:R-:W-:Y:S01]  /*3ac0*/  FSEL R121, R45, -INF , !P4 ;  /* 0xff8000002d797808 */ /* 0x000fe20006000000 */
[----:B------:R-:W-:Y:S01]  /*3ad0*/  VIADD R45, R2, 0x58 ;  /* 0x00000058022d7836 */ /* 0x000fe20000000000 */
[----:B------:R-:W-:Y:S02]  /*3ae0*/  ISETP.GE.AND P0, PT, R61, R165, PT ;  /* 0x000000a53d00720c */ /* 0x000fe40003f06270 */
[----:B------:R-:W-:Y:S02]  /*3af0*/  ISETP.GE.AND P2, PT, R49, R166, PT ;  /* 0x000000a63100720c */ /* 0x000fe40003f46270 */
[----:B------:R-:W-:-:S02]  /*3b00*/  ISETP.GE.AND P5, PT, R48, R167, PT ;  /* 0x000000a73000720c */ /* 0x000fc40003fa6270 */
[----:B------:R-:W-:Y:S02]  /*3b10*/  ISETP.GE.AND P4, PT, R48, R165, PT ;  /* 0x000000a53000720c */ /* 0x000fe40003f86270 */
[----:B------:R-:W-:Y:S02]  /*3b20*/  FSEL R197, R54, -INF , !P0 ;  /* 0xff80000036c57808 */ /* 0x000fe40004000000 */
[----:B------:R-:W-:Y:S02]  /*3b30*/  FSEL R114, R47, -INF , !P5 ;  /* 0xff8000002f727808 */ /* 0x000fe40006800000 */
[----:B------:R-:W-:Y:S02]  /*3b40*/  FSEL R185, R40, -INF , !P2 ;  /* 0xff80000028b97808 */ /* 0x000fe40005000000 */
[----:B------:R-:W-:Y:S02]  /*3b50*/  FSEL R128, R43, -INF , !P4 ;  /* 0xff8000002b807808 */ /* 0x000fe40006000000 */
[----:B------:R-:W-:-:S02]  /*3b60*/  ISETP.GE.AND P0, PT, R49, R167, PT ;  /* 0x000000a73100720c */ /* 0x000fc40003f06270 */
[C---:B------:R-:W-:Y:S02]  /*3b70*/  ISETP.GE.AND P5, PT, R45.reuse, R193, PT ;  /* 0x000000c12d00720c */ /* 0x040fe40003fa6270 */
[----:B------:R-:W-:Y:S02]  /*3b80*/  ISETP.GE.AND P2, PT, R45, R167, PT ;  /* 0x000000a72d00720c */ /* 0x000fe40003f46270 */
[----:B------:R-:W-:Y:S02]  /*3b90*/  ISETP.GE.AND P4, PT, R44, R193, PT ;  /* 0x000000c12c00720c */ /* 0x000fe40003f86270 */
[----:B------:R-:W-:Y:S02]  /*3ba0*/  FSEL R118, R74, -INF , !P1 ;  /* 0xff8000004a767808 */ /* 0x000fe40004800000 */
[----:B------:R-:W-:Y:S02]  /*3bb0*/  ISETP.GE.AND P1, PT, R77, R167, PT ;  /* 0x000000a74d00720c */ /* 0x000fe40003f26270 */
[----:B------:R-:W-:-:S02]  /*3bc0*/  FSEL R116, R46, -INF , !P0 ;  /* 0xff8000002e747808 */ /* 0x000fc40004000000 */
[----:B------:R-:W-:Y:S01]  /*3bd0*/  FSEL R125, R32, -INF , !P5 ;  /* 0xff800000207d7808 */ /* 0x000fe20006800000 */
[----:B------:R-:W-:Y:S01]  /*3be0*/  VIADD R32, R2, 0x61 ;  /* 0x0000006102207836 */ /* 0x000fe20000000000 */
[----:B------:R-:W-:Y:S02]  /*3bf0*/  FSEL R115, R34, -INF , !P2 ;  /* 0xff80000022737808 */ /* 0x000fe40005000000 */
[----:B------:R-:W-:Y:S01]  /*3c00*/  FSEL R127, R33, -INF , !P4 ;  /* 0xff800000217f7808 */ /* 0x000fe20006000000 */
[----:B------:R-:W-:Y:S01]  /*3c10*/  VIADD R33, R2, 0x60 ;  /* 0x0000006002217836 */ /* 0x000fe20000000000 */
[-C--:B------:R-:W-:Y:S02]  /*3c20*/  ISETP.GE.AND P0, PT, R48, R166.reuse, PT ;  /* 0x000000a63000720c */ /* 0x080fe40003f06270 */
[C---:B------:R-:W-:Y:S02]  /*3c30*/  ISETP.GE.AND P2, PT, R44.reuse, R166, PT ;  /* 0x000000a62c00720c */ /* 0x040fe40003f46270 */
[----:B------:R-:W-:-:S02]  /*3c40*/  ISETP.GE.AND P4, PT, R44, R165, PT ;  /* 0x000000a52c00720c */ /* 0x000fc40003f86270 */
[----:B------:R-:W-:Y:S02]  /*3c50*/  FSEL R204, R66, -INF , !P1 ;  /* 0xff80000042cc7808 */ /* 0x000fe40004800000 */
[----:B------:R-:W-:Y:S02]  /*3c60*/  ISETP.GE.AND P1, PT, R76, R166, PT ;  /* 0x000000a64c00720c */ /* 0x000fe40003f26270 */
[----:B------:R-:W-:Y:S02]  /*3c70*/  FSEL R182, R41, -INF , !P0 ;  /* 0xff80000029b67808 */ /* 0x000fe40004000000 */
[----:B------:R-:W-:Y:S02]  /*3c80*/  FSEL R179, R37, -INF , !P2 ;  /* 0xff80000025b37808 */ /* 0x000fe40005000000 */
[----:B------:R-:W-:Y:S02]  /*3c90*/  FSEL R177, R39, -INF , !P4 ;  /* 0xff80000027b17808 */ /* 0x000fe40006000000 */
[----:B------:R-:W-:-:S02]  /*3ca0*/  ISETP.GE.AND P0, PT, R45, R165, PT ;  /* 0x000000a52d00720c */ /* 0x000fc40003f06270 */
[-C--:B------:R-:W-:Y:S02]  /*3cb0*/  ISETP.GE.AND P2, PT, R33, R165.reuse, PT ;  /* 0x000000a52100720c */ /* 0x080fe40003f46270 */
[----:B------:R-:W-:Y:S02]  /*3cc0*/  ISETP.GE.AND P4, PT, R32, R166, PT ;  /* 0x000000a62000720c */ /* 0x000fe40003f86270 */
[----:B------:R-:W-:Y:S02]  /*3cd0*/  FSEL R119, R69, -INF , !P1 ;  /* 0xff80000045777808 */ /* 0x000fe40004800000 */
[----:B------:R-:W-:Y:S02]  /*3ce0*/  ISETP.GE.AND P1, PT, R65, R165, PT ;  /* 0x000000a54100720c */ /* 0x000fe40003f26270 */
[----:B------:R-:W-:Y:S02]  /*3cf0*/  FSEL R131, R38, -INF , !P0 ;  /* 0xff80000026837808 */ /* 0x000fe40004000000 */
[----:B------:R-:W-:-:S02]  /*3d00*/  FSEL R90, R26, -INF , !P2 ;  /* 0xff8000001a5a7808 */ /* 0x000fc40005000000 */
[----:B------:R-:W-:Y:S01]  /*3d10*/  FSEL R108, R25, -INF , !P4 ;  /* 0xff800000196c7808 */ /* 0x000fe20006000000 */
[----:B------:R-:W-:Y:S01]  /*3d20*/  VIADD R25, R2, 0x68 ;  /* 0x0000006802197836 */ /* 0x000fe20000000000 */
[----:B------:R-:W-:Y:S02]  /*3d30*/  ISETP.GE.AND P0, PT, R33, R166, PT ;  /* 0x000000a62100720c */ /* 0x000fe40003f06270 */
[----:B------:R-:W-:Y:S02]  /*3d40*/  ISETP.GE.AND P2, PT, R32, R165, PT ;  /* 0x000000a52000720c */ /* 0x000fe40003f46270 */
[----:B------:R-:W-:Y:S02]  /*3d50*/  FSEL R198, R58, -INF , !P1 ;  /* 0xff8000003ac67808 */ /* 0x000fe40004800000 */
[----:B------:R-:W-:Y:S02]  /*3d60*/  ISETP.GE.AND P1, PT, R61, R167, PT ;  /* 0x000000a73d00720c */ /* 0x000fe40003f26270 */
[----:B------:R-:W-:Y:S01]  /*3d70*/  FSEL R110, R24, -INF , !P0 ;  /* 0xff800000186e7808 */ /* 0x000fe20004000000 */
[----:B------:R-:W-:Y:S01]  /*3d80*/  VIADD R24, R2, 0x69 ;  /* 0x0000006902187836 */ /* 0x000fe20000000000 */
[----:B------:R-:W-:-:S02]  /*3d90*/  FSEL R96, R27, -INF , !P2 ;  /* 0xff8000001b607808 */ /* 0x000fc40005000000 */
[-C--:B------:R-:W-:Y:S02]  /*3da0*/  ISETP.GE.AND P2, PT, R25, R166.reuse, PT ;  /* 0x000000a61900720c */ /* 0x080fe40003f46270 */
[----:B------:R-:W-:Y:S02]  /*3db0*/  FSEL R187, R50, -INF , !P1 ;  /* 0xff80000032bb7808 */ /* 0x000fe40004800000 */
[-C--:B------:R-:W-:Y:S02]  /*3dc0*/  ISETP.GE.AND P1, PT, R60, R166.reuse, PT ;  /* 0x000000a63c00720c */ /* 0x080fe40003f26270 */
[----:B------:R-:W-:Y:S02]  /*3dd0*/  FSEL R123, R123, -INF , !P3 ;  /* 0xff8000007b7b7808 */ /* 0x000fe40005800000 */
[----:B------:R-:W-:Y:S01]  /*3de0*/  FSEL R107, R20, -INF , !P2 ;  /* 0xff800000146b7808 */ /* 0x000fe20005000000 */
[----:B------:R-:W-:Y:S01]  /*3df0*/  VIADD R20, R2, 0x71 ;  /* 0x0000007102147836 */ /* 0x000fe20000000000 */
[----:B------:R-:W-:-:S02]  /*3e00*/  ISETP.GE.AND P3, PT, R24, R166, PT ;  /* 0x000000a61800720c */ /* 0x000fc40003f66270 */
[-C--:B------:R-:W-:Y:S02]  /*3e10*/  ISETP.GE.AND P2, PT, R24, R165.reuse, PT ;  /* 0x000000a51800720c */ /* 0x080fe40003f46270 */
[----:B------:R-:W-:Y:S02]  /*3e20*/  FSEL R201, R53, -INF , !P1 ;  /* 0xff80000035c97808 */ /* 0x000fe40004800000 */
[----:B------:R-:W-:Y:S02]  /*3e30*/  ISETP.GE.AND P1, PT, R49, R165, PT ;  /* 0x000000a53100720c */ /* 0x000fe40003f26270 */
[----:B------:R-:W-:Y:S01]  /*3e40*/  FSEL R102, R21, -INF , !P3 ;  /* 0xff80000015667808 */ /* 0x000fe20005800000 */
[----:B------:R-:W-:Y:S01]  /*3e50*/  VIADD R21, R2, 0x70 ;  /* 0x0000007002157836 */ /* 0x000fe20000000000 */
[----:B------:R-:W-:Y:S02]  /*3e60*/  FSEL R89, R23, -INF , !P2 ;  /* 0xff80000017597808 */ /* 0x000fe40005000000 */
[----:B------:R-:W-:-:S02]  /*3e70*/  ISETP.GE.AND P2, PT, R20, R166, PT ;  /* 0x000000a61400720c */ /* 0x000fc40003f46270 */
[----:B------:R-:W-:Y:S02]  /*3e80*/  FSEL R176, R42, -INF , !P1 ;  /* 0xff8000002ab07808 */ /* 0x000fe40004800000 */
[----:B------:R-:W-:Y:S02]  /*3e90*/  ISETP.GE.AND P1, PT, R45, R166, PT ;  /* 0x000000a62d00720c */ /* 0x000fe40003f26270 */
[----:B------:R-:W-:Y:S02]  /*3ea0*/  ISETP.GE.AND P5, PT, R44, R167, PT ;  /* 0x000000a72c00720c */ /* 0x000fe40003fa6270 */
[----:B------:R-:W-:Y:S02]  /*3eb0*/  FSEL R77, R9, -INF , !P2 ;  /* 0xff800000094d7808 */ /* 0x000fe40005000000 */
[----:B------:R-:W-:Y:S02]  /*3ec0*/  ISETP.GE.AND P2, PT, R21, R193, PT ;  /* 0x000000c11500720c */ /* 0x000fe40003f46270 */
[----:B------:R-:W-:-:S02]  /*3ed0*/  FSEL R184, R36, -INF , !P1 ;  /* 0xff80000024b87808 */ /* 0x000fc40004800000 */
[----:B------:R-:W-:Y:S02]  /*3ee0*/  ISETP.GE.AND P1, PT, R33, R193, PT ;  /* 0x000000c12100720c */ /* 0x000fe40003f26270 */
[----:B------:R-:W-:Y:S02]  /*3ef0*/  FSEL R117, R35, -INF , !P5 ;  /* 0xff80000023757808 */ /* 0x000fe40006800000 */
[----:B------:R-:W-:Y:S02]  /*3f00*/  ISETP.GE.AND P5, PT, R33, R167, PT ;  /* 0x000000a72100720c */ /* 0x000fe40003fa6270 */
[----:B------:R-:W-:Y:S02]  /*3f10*/  FSEL R58, R12, -INF , !P2 ;  /* 0xff8000000c3a7808 */ /* 0x000fe40005000000 */
[----:B------:R-:W-:Y:S02]  /*3f20*/  ISETP.GE.AND P2, PT, R2, R166, PT ;  /* 0x000000a60200720c */ /* 0x000fe40003f46270 */
[----:B------:R-:W-:-:S02]  /*3f30*/  FSEL R85, R28, -INF , !P1 ;  /* 0xff8000001c557808 */ /* 0x000fc40004800000 */
[----:B------:R-:W-:Y:S02]  /*3f40*/  ISETP.GE.AND P1, PT, R25, R165, PT ;  /* 0x000000a51900720c */ /* 0x000fe40003f26270 */
[----:B------:R-:W-:Y:S02]  /*3f50*/  FSEL R83, R30, -INF , !P5 ;  /* 0xff8000001e537808 */ /* 0x000fe40006800000 */
[-C--:B------:R-:W-:Y:S02]  /*3f60*/  ISETP.GE.AND P0, PT, R32, R193.reuse, PT ;  /* 0x000000c12000720c */ /* 0x080fe40003f06270 */
[----:B------:R-:W-:Y:S02]  /*3f70*/  ISETP.GE.AND P5, PT, R24, R193, PT ;  /* 0x000000c11800720c */ /* 0x000fe40003fa6270 */
[----:B------:R-:W-:Y:S02]  /*3f80*/  FSEL R120, R120, -INF , !P2 ;  /* 0xff80000078787808 */ /* 0x000fe40005000000 */
[----:B------:R-:W-:-:S02]  /*3f90*/  FSEL R95, R22, -INF , !P1 ;  /* 0xff800000165f7808 */ /* 0x000fc40004800000 */
[-C--:B------:R-:W-:Y:S02]  /*3fa0*/  ISETP.GE.AND P1, PT, R25, R193.reuse, PT ;  /* 0x000000c11900720c */ /* 0x080fe40003f26270 */
[----:B------:R-:W-:Y:S02]  /*3fb0*/  FSEL R87, R29, -INF , !P0 ;  /* 0xff8000001d577808 */ /* 0x000fe40004000000 */
[----:B------:R-:W-:Y:S02]  /*3fc0*/  FSEL R91, R17, -INF , !P5 ;  /* 0xff800000115b7808 */ /* 0x000fe40006800000 */
[----:B------:R-:W-:Y:S02]  /*3fd0*/  FMNMX3.FTZ R9, R120, R148, R149, !PT ;  /* 0x0000009478097276 */ /* 0x000fe40007810095 */
[----:B------:R-:W-:Y:S02]  /*3fe0*/  ISETP.GE.AND P0, PT, R21, R166, PT ;  /* 0x000000a61500720c */ /* 0x000fe40003f06270 */
[----:B------:R-:W-:-:S02]  /*3ff0*/  ISETP.GE.AND P5, PT, R2, R193, PT ;  /* 0x000000c10200720c */ /* 0x000fc40003fa6270 */
[----:B------:R-:W-:Y:S02]  /*4000*/  FSEL R88, R16, -INF , !P1 ;  /* 0xff80000010587808 */ /* 0x000fe40004800000 */
[----:B------:R-:W-:Y:S02]  /*4010*/  ISETP.GE.AND P1, PT, R21, R165, PT ;  /* 0x000000a51500720c */ /* 0x000fe40003f26270 */
[----:B------:R-:W-:Y:S02]  /*4020*/  FMNMX3.FTZ R9, R9, R152, R135, !PT ;  /* 0x0000009809097276 */ /* 0x000fe40007810087 */
[----:B------:R-:W-:Y:S01]  /*4030*/  FSEL R75, R8, -INF , !P0 ;  /* 0xff800000084b7808 */ /* 0x000fe20004000000 */
[----:B------:R-:W-:Y:S01]  /*4040*/  VIADD R8, R2, 0x78 ;  /* 0x0000007802087836 */ /* 0x000fe20000000000 */
[----:B------:R-:W-:Y:S02]  /*4050*/  FSEL R124, R124, -INF , !P5 ;  /* 0xff8000007c7c7808 */ /* 0x000fe40006800000 */
[----:B------:R-:W-:-:S02]  /*4060*/  FSEL R64, R10, -INF , !P1 ;  /* 0xff8000000a407808 */ /* 0x000fc40004800000 */
[----:B------:R-:W-:Y:S02]  /*4070*/  FMNMX3.FTZ R9, R9, R138, R147, !PT ;  /* 0x0000008a09097276 */ /* 0x000fe40007810093 */
[----:B------:R-:W-:Y:S02]  /*4080*/  FMNMX3.FTZ R10, R124, R139, R140, !PT ;  /* 0x0000008b7c0a7276 */ /* 0x000fe4000781008c */
[----:B------:R-:W-:Y:S02]  /*4090*/  ISETP.GE.AND P2, PT, R8, R193, PT ;  /* 0x000000c10800720c */ /* 0x000fe40003f46270 */
[----:B------:R-:W-:Y:S02]  /*40a0*/  ISETP.GE.AND P0, PT, R20, R165, PT ;  /* 0x000000a51400720c */ /* 0x000fe40003f06270 */
[----:B------:R-:W-:Y:S02]  /*40b0*/  FMNMX3.FTZ R9, R9, R146, R241, !PT ;  /* 0x0000009209097276 */ /* 0x000fe400078100f1 */
[----:B------:R-:W-:-:S02]  /*40c0*/  FMNMX3.FTZ R10, R10, R141, R245, !PT ;  /* 0x0000008d0a0a7276 */ /* 0x000fc400078100f5 */
[----:B------:R-:W-:Y:S02]  /*40d0*/  FSEL R62, R172, -INF , !P2 ;  /* 0xff800000ac3e7808 */ /* 0x000fe40005000000 */
[----:B------:R-:W-:Y:S02]  /*40e0*/  ISETP.GE.AND P5, PT, R8, R166, PT ;  /* 0x000000a60800720c */ /* 0x000fe40003fa6270 */
[----:B------:R-:W-:Y:S02]  /*40f0*/  FSEL R63, R11, -INF , !P0 ;  /* 0xff8000000b3f7808 */ /* 0x000fe40004000000 */
[C---:B------:R-:W-:Y:S02]  /*4100*/  ISETP.GE.AND P2, PT, R2.reuse, R165, PT ;  /* 0x000000a50200720c */ /* 0x040fe40003f46270 */
[----:B------:R-:W-:Y:S02]  /*4110*/  FMNMX3.FTZ R9, R9, R242, R240, !PT ;  /* 0x000000f209097276 */ /* 0x000fe400078100f0 */
[----:B------:R-:W-:-:S02]  /*4120*/  ISETP.GE.AND P0, PT, R2, R167, PT ;  /* 0x000000a70200720c */ /* 0x000fc40003f06270 */
[----:B------:R-:W-:Y:S02]  /*4130*/  FMNMX3.FTZ R10, R10, R243, R246, !PT ;  /* 0x000000f30a0a7276 */ /* 0x000fe400078100f6 */
[----:B------:R-:W-:Y:S01]  /*4140*/  FSEL R80, R4, -INF , !P5 ;  /* 0xff80000004507808 */ /* 0x000fe20006800000 */
[----:B------:R-:W-:Y:S01]  /*4150*/  VIADD R4, R2, 0x79 ;  /* 0x0000007902047836 */ /* 0x000fe20000000000 */
[----:B------:R-:W-:Y:S02]  /*4160*/  FSEL R122, R122, -INF , !P2 ;  /* 0xff8000007a7a7808 */ /* 0x000fe40005000000 */
[----:B------:R-:W-:Y:S02]  /*4170*/  FMNMX3.FTZ R9, R9, R237, R112, !PT ;  /* 0x000000ed09097276 */ /* 0x000fe40007810070 */
[----:B------:R-:W-:Y:S02]  /*4180*/  FSEL R126, R126, -INF , !P0 ;  /* 0xff8000007e7e7808 */ /* 0x000fe40004000000 */
        /* <DEDUP_REMOVED lines=21> */
[----:B------:R-:W-:Y:S02]  /*42e0*/  ISETP.GE.AND P2, PT, R8, R165, PT ;  /* 0x000000a50800720c */ /* 0x000fe40003f46270 */
[----:B------:R-:W-:Y:S02]  /*42f0*/  FMNMX3.FTZ R11, R11, R81, R118, !PT ;  /* 0x000000510b0b7276 */ /* 0x000fe40007810076 */
        /* <DEDUP_REMOVED lines=16> */
[----:B------:R-:W-:Y:S02]  /*4400*/  FMNMX3.FTZ R11, R11, R196, R197, !PT ;  /* 0x000000c40b0b7276 */ /* 0x000fe400078100c5 */
[----:B------:R-:W-:Y:S02]  /*4410*/  FMNMX3.FTZ R9, R9, R77, R80, !PT ;  /* 0x0000004d09097276 */ /* 0x000fe40007810050 */
[----:B------:R-:W-:Y:S02]  /*4420*/  ISETP.GE.AND P0, PT, R20, R193, PT ;  /* 0x000000c11400720c */ /* 0x000fe40003f06270 */
[----:B------:R-:W-:-:S02]  /*4430*/  FMNMX3.FTZ R2, R2, R87, R88, !PT ;  /* 0x0000005702027276 */ /* 0x000fc40007810058 */
[----:B------:R-:W-:Y:S02]  /*4440*/  FMNMX3.FTZ R10, R10, R183, R187, !PT ;  /* 0x000000b70a0a7276 */ /* 0x000fe400078100bb */
[----:B------:R-:W-:Y:S02]  /*4450*/  FMNMX3.FTZ R11, R11, R199, R176, !PT ;  /* 0x000000c70b0b7276 */ /* 0x000fe400078100b0 */
[----:B------:R-:W-:Y:S02]  /*4460*/  FMNMX.FTZ R9, R82, R9, !PT ;  /* 0x0000000952097209 */ /* 0x000fe40007810000 */
[----:B------:R-:W-:Y:S02]  /*4470*/  FSEL R61, R13, -INF , !P0 ;  /* 0xff8000000d3d7808 */ /* 0x000fe40004000000 */
[----:B------:R-:W-:Y:S01]  /*4480*/  FMNMX3.FTZ R2, R2, R91, R58, !PT ;  /* 0x0000005b02027276 */ /* 0x000fe2000781003a */
[----:B------:R-:W1:Y:S01]  /*4490*/  SHFL.BFLY PT, R5, R9, 0x2, 0x1f ;  /* 0x0c401f0009057f89 */ /* 0x000e6200000e0000 */
[----:B------:R-:W-:-:S02]  /*44a0*/  FMNMX3.FTZ R10, R10, R188, R116, !PT ;  /* 0x000000bc0a0a7276 */ /* 0x000fc40007810074 */
[----:B------:R-:W-:Y:S02]  /*44b0*/  FMNMX3.FTZ R11, R11, R128, R131, !PT ;  /* 0x000000800b0b7276 */ /* 0x000fe40007810083 */
[-C--:B------:R-:W-:Y:S02]  /*44c0*/  ISETP.GE.AND P4, PT, R32, R167.reuse, PT ;  /* 0x000000a72000720c */ /* 0x080fe40003f86270 */
[----:B------:R-:W-:Y:S02]  /*44d0*/  ISETP.GE.AND P3, PT, R25, R167, PT ;  /* 0x000000a71900720c */ /* 0x000fe40003f66270 */
[----:B------:R-:W-:Y:S02]  /*44e0*/  FMNMX3.FTZ R2, R2, R61, R62, !PT ;  /* 0x0000003d02027276 */ /* 0x000fe4000781003e */
[----:B------:R-:W-:Y:S02]  /*44f0*/  FMNMX3.FTZ R10, R10, R114, R115, !PT ;  /* 0x000000720a0a7276 */ /* 0x000fe40007810073 */
[----:B------:R-:W-:-:S02]  /*4500*/  FMNMX3.FTZ R11, R11, R177, R90, !PT ;  /* 0x000000b10b0b7276 */ /* 0x000fc4000781005a */
[----:B------:R-:W-:Y:S02]  /*4510*/  ISETP.GE.AND P2, PT, R4, R165, PT ;  /* 0x000000a50400720c */ /* 0x000fe40003f46270 */
[-C--:B------:R-:W-:Y:S02]  /*4520*/  ISETP.GE.AND P1, PT, R24, R167.reuse, PT ;  /* 0x000000a71800720c */ /* 0x080fe40003f26270 */
[----:B------:R-:W-:Y:S02]  /*4530*/  ISETP.GE.AND P0, PT, R21, R167, PT ;  /* 0x000000a71500720c */ /* 0x000fe40003f06270 */
[----:B------:R-:W-:Y:S02]  /*4540*/  FMNMX.FTZ R2, R65, R2, !PT ;  /* 0x0000000241027209 */ /* 0x000fe40007810000 */
[----:B------:R-:W-:Y:S02]  /*4550*/  FSEL R109, R31, -INF , !P4 ;  /* 0xff8000001f6d7808 */ /* 0x000fe40006000000 */
[----:B------:R-:W-:Y:S01]  /*4560*/  FSEL R101, R18, -INF , !P3 ;  /* 0xff80000012657808 */ /* 0x000fe20005800000 */
[----:B------:R-:W2:Y:S01]  /*4570*/  SHFL.BFLY PT, R6, R2, 0x2, 0x1f ;  /* 0x0c401f0002067f89 */ /* 0x000ea200000e0000 */
[----:B------:R-:W-:-:S02]  /*4580*/  FMNMX3.FTZ R10, R10, R117, R83, !PT ;  /* 0x000000750a0a7276 */ /* 0x000fc40007810053 */
[----:B------:R-:W-:Y:S02]  /*4590*/  FMNMX3.FTZ R11, R11, R96, R95, !PT ;  /* 0x000000600b0b7276 */ /* 0x000fe4000781005f */
[----:B------:R-:W-:Y:S02]  /*45a0*/  FSEL R69, R7, -INF , !P2 ;  /* 0xff80000007457808 */ /* 0x000fe40005000000 */
[-C--:B------:R-:W-:Y:S02]  /*45b0*/  ISETP.GE.AND P5, PT, R20, R167.reuse, PT ;  /* 0x000000a71400720c */ /* 0x080fe40003fa6270 */
[----:B------:R-:W-:Y:S02]  /*45c0*/  ISETP.GE.AND P2, PT, R8, R167, PT ;  /* 0x000000a70800720c */ /* 0x000fe40003f46270 */
[----:B------:R-:W-:Y:S02]  /*45d0*/  FSEL R103, R19, -INF , !P1 ;  /* 0xff80000013677808 */ /* 0x000fe40004800000 */
[----:B------:R-:W-:-:S02]  /*45e0*/  FSEL R70, R14, -INF , !P0 ;  /* 0xff8000000e467808 */ /* 0x000fc40004000000 */
[----:B------:R-:W-:Y:S02]  /*45f0*/  FMNMX3.FTZ R10, R10, R109, R101, !PT ;  /* 0x0000006d0a0a7276 */ /* 0x000fe40007810065 */
[----:B------:R-:W-:Y:S02]  /*4600*/  FMNMX3.FTZ R11, R11, R89, R64, !PT ;  /* 0x000000590b0b7276 */ /* 0x000fe40007810040 */
[----:B------:R-:W-:Y:S02]  /*4610*/  ISETP.GE.AND P0, PT, R4, R167, PT ;  /* 0x000000a70400720c */ /* 0x000fe40003f06270 */
[----:B------:R-:W-:Y:S02]  /*4620*/  FSEL R71, R15, -INF , !P5 ;  /* 0xff8000000f477808 */ /* 0x000fe40006800000 */
[----:B------:R-:W-:Y:S02]  /*4630*/  FSEL R72, R174, -INF , !P2 ;  /* 0xff800000ae487808 */ /* 0x000fe40005000000 */
[----:B------:R-:W-:-:S02]  /*4640*/  FMNMX3.FTZ R10, R10, R103, R70, !PT ;  /* 0x000000670a0a7276 */ /* 0x000fc40007810046 */
[----:B------:R-:W-:Y:S02]  /*4650*/  FMNMX3.FTZ R7, R11, R63, R66, !PT ;  /* 0x0000003f0b077276 */ /* 0x000fe40007810042 */
[----:B------:R-:W-:Y:S02]  /*4660*/  FSEL R74, R175, -INF , !P0 ;  /* 0xff800000af4a7808 */ /* 0x000fe40004000000 */
[----:B------:R-:W-:Y:S02]  /*4670*/  FMNMX3.FTZ R4, R10, R71, R72, !PT ;  /* 0x000000470a047276 */ /* 0x000fe40007810048 */
[----:B------:R-:W-:Y:S02]  /*4680*/  FMNMX.FTZ R7, R69, R7, !PT ;  /* 0x0000000745077209 */ /* 0x000fe40007810000 */
[----:B------:R-:W-:Y:S02]  /*4690*/  FMNMX.FTZ R4, R74, R4, !PT ;  /* 0x000000044a047209 */ /* 0x000fe40007810000 */
[----:B-1----:R-:W-:Y:S01]  /*46a0*/  FMNMX.FTZ R10, R9, R5, !PT ;  /* 0x00000005090a7209 */ /* 0x002fe20007810000 */
[----:B------:R-:W1:Y:S01]  /*46b0*/  SHFL.BFLY PT, R8, R7, 0x2, 0x1f ;  /* 0x0c401f0007087f89 */ /* 0x000e6200000e0000 */
[----:B--2---:R-:W-:-:S02]  /*46c0*/  FMNMX.FTZ R2, R2, R6, !PT ;  /* 0x0000000602027209 */ /* 0x004fc40007810000 */
[----:B------:R-:W-:Y:S01]  /*46d0*/  LEA R212, R212, UR4, 0x1 ;  /* 0x00000004d4d47c11 */ /* 0x000fe2000f8e08ff */
[----:B------:R-:W2:Y:S04]  /*46e0*/  SHFL.BFLY PT, R5, R4, 0x2, 0x1f ;  /* 0x0c401f0004057f89 */ /* 0x000ea800000e0000 */
[----:B------:R-:W4:Y:S01]  /*46f0*/  SHFL.BFLY PT, R164, R2, 0x1, 0x1f ;  /* 0x0c201f0002a47f89 */ /* 0x000f2200000e0000 */
[----:B------:R-:W-:-:S03]  /*4700*/  IMAD.IADD R170, R3, 0x1, R212 ;  /* 0x0000000103aa7824 */ /* 0x000fc600078e02d4 */
[----:B------:R-:W5:Y:S04]  /*4710*/  SHFL.BFLY PT, R9, R10, 0x1, 0x1f ;  /* 0x0c201f000a097f89 */ /* 0x000f6800000e0000 */
[----:B------:R-:W-:Y:S04]  /*4720*/  LDSM.16.MT88.4 R12, [R212+0x4400] ;  /* 0x00440000d40c783b */ /* 0x000fe80000004200 */
[----:B------:R-:W-:Y:S01]  /*4730*/  LDSM.16.MT88.4 R20, [R212+0x4800] ;  /* 0x00480000d414783b */ /* 0x000fe20000004200 */
[----:B-1----:R-:W-:-:S03]  /*4740*/  FMNMX.FTZ R8, R7, R8, !PT ;  /* 0x0000000807087209 */ /* 0x002fc60007810000 */
[----:B------:R-:W-:Y:S01]  /*4750*/  LDSM.16.MT88.4 R16, [R170+0x4800] ;  /* 0x00480000aa10783b */ /* 0x000fe20000004200 */
[----:B--2---:R-:W-:-:S03]  /*4760*/  FMNMX.FTZ R5, R4, R5, !PT ;  /* 0x0000000504057209 */ /* 0x004fc60007810000 */
[----:B------:R-:W1:Y:S01]  /*4770*/  SHFL.BFLY PT, R6, R8, 0x1, 0x1f ;  /* 0x0c201f0008067f89 */ /* 0x000e6200000e0000 */
[----:B----4-:R-:W-:-:S03]  /*4780*/  FMNMX.FTZ R164, R2, R164, !PT ;  /* 0x000000a402a47209 */ /* 0x010fc60007810000 */
[----:B------:R-:W2:Y:S01]  /*4790*/  SHFL.BFLY PT, R4, R5, 0x1, 0x1f ;  /* 0x0c201f0005047f89 */ /* 0x000ea200000e0000 */
[----:B-----5:R-:W-:Y:S01]  /*47a0*/  FMNMX.FTZ R2, R10, R9, !PT ;  /* 0x000000090a027209 */ /* 0x020fe20007810000 */
[C---:B---3--:R-:W-:Y:S01]  /*47b0*/  FMUL.FTZ R73, R164.reuse, UR5 ;  /* 0x00000005a4497c20 */ /* 0x048fe20008410000 */
        /* <DEDUP_REMOVED lines=11> */
[----:B-1----:R-:W-:Y:S01]  /*4870*/  FMNMX.FTZ R0, R8, R6, !PT ;  /* 0x0000000608007209 */ /* 0x002fe20007810000 */
[----:B------:R-:W1:Y:S01]  /*4880*/  LDSM.16.MT88.4 R148, [R212+0x4000] ;  /* 0x00400000d494783b */ /* 0x000e620000004200 */
[--C-:B------:R-:W-:Y:S01]  /*4890*/  FFMA.FTZ R50, R120, UR5, -R84.reuse ;  /* 0x0000000578327c23 */ /* 0x100fe20008010854 */
[--C-:B------:R-:W-:Y:S01]  /*48a0*/  FFMA.FTZ R45, R152, UR5, -R84.reuse ;  /* 0x00000005982d7c23 */ /* 0x100fe20008010854 */
[----:B--2---:R-:W-:Y:S01]  /*48b0*/  FMNMX.FTZ R3, R5, R4, !PT ;  /* 0x0000000405037209 */ /* 0x004fe20007810000 */
[C---:B------:R-:W-:Y:S01]  /*48c0*/  FMUL.FTZ R79, R0.reuse, UR5 ;  /* 0x00000005004f7c20 */ /* 0x040fe20008410000 */
[----:B------:R-:W2:Y:S01]  /*48d0*/  LDSM.16.MT88.4 R4, [R170+0x4000] ;  /* 0x00400000aa04783b */ /* 0x000ea20000004200 */
[----:B------:R-:W-:Y:S01]  /*48e0*/  FSETP.NEU.FTZ.AND P0, PT, R0, -INF , PT ;  /* 0xff8000000000780b */ /* 0x000fe20003f1d000 */
[----:B------:R-:W-:Y:S01]  /*48f0*/  MUFU.EX2 R50, R50 ;  /* 0x0000003200327308 */ /* 0x000fe20000000800 */
[----:B------:R-:W-:Y:S01]  /*4900*/  FMUL.FTZ R76, R3, UR5 ;  /* 0x00000005034c7c20 */ /* 0x000fe20008410000 */
[----:B------:R-:W3:Y:S01]  /*4910*/  LDSM.16.MT88.4 R8, [R170+0x4400] ;  /* 0x00440000aa08783b */ /* 0x000ee20000004200 */
[----:B------:R-:W-:Y:S01]  /*4920*/  FSEL R79, R79, RZ, P0 ;  /* 0x000000ff4f4f7208 */ /* 0x000fe20000000000 */
[----:B------:R-:W4:Y:S01]  /*4930*/  MUFU.EX2 R49, R49 ;  /* 0x0000003100317308 */ /* 0x000f220000000800 */
[----:B------:R-:W-:Y:S01]  /*4940*/  FSETP.NEU.FTZ.AND P0, PT, R3, -INF , PT ;  /* 0xff8000000300780b */ /* 0x000fe20003f1d000 */
[--C-:B------:R-:W-:Y:S01]  /*4950*/  FFMA.FTZ R40, R135, UR5, -R84.reuse ;  /* 0x0000000587287c23 */ /* 0x100fe20008010854 */
[--C-:B------:R-:W-:Y:S01]  /*4960*/  FFMA.FTZ R34, R138, UR5, -R84.reuse ;  /* 0x000000058a227c23 */ /* 0x100fe20008010854 */
[--C-:B------:R-:W-:Y:S01]  /*4970*/  FFMA.FTZ R53, R122, UR5, -R79.reuse ;  /* 0x000000057a357c23 */ /* 0x100fe2000801084f */
[--C-:B------:R-:W-:Y:S01]  /*4980*/  FFMA.FTZ R52, R123, UR5, -R79.reuse ;  /* 0x000000057b347c23 */ /* 0x100fe2000801084f */
[--C-:B------:R-:W-:Y:S01]  /*4990*/  FFMA.FTZ R51, R142, UR5, -R79.reuse ;  /* 0x000000058e337c23 */ /* 0x100fe2000801084f */
[--C-:B------:R-:W-:Y:S01]  /*49a0*/  FFMA.FTZ R39, R143, UR5, -R79.reuse ;  /* 0x000000058f277c23 */ /* 0x100fe2000801084f */
[----:B------:R-:W-:Y:S01]  /*49b0*/  FSEL R76, R76, RZ, P0 ;  /* 0x000000ff4c4c7208 */ /* 0x000fe20000000000 */
[----:B------:R-:W-:Y:S01]  /*49c0*/  MUFU.EX2 R48, R48 ;  /* 0x0000003000307308 */ /* 0x000fe20000000800 */
[--C-:B------:R-:W-:Y:S01]  /*49d0*/  FFMA.FTZ R33, R147, UR5, -R84.reuse ;  /* 0x0000000593217c23 */ /* 0x100fe20008010854 */
[----:B------:R-:W-:Y:S01]  /*49e0*/  FFMA.FTZ R29, R146, UR5, -R84 ;  /* 0x00000005921d7c23 */ /* 0x000fe20008010854 */
[--C-:B------:R-:W-:Y:S01]  /*49f0*/  FFMA.FTZ R38, R137, UR5, -R79.reuse ;  /* 0x0000000589267c23 */ /* 0x100fe2000801084f */
        /* <DEDUP_REMOVED lines=10> */
[----:B------:R-:W-:Y:S01]  /*4aa0*/  FFMA.FTZ R27, R145, UR5, -R79 ;  /* 0x00000005911b7c23 */ /* 0x000fe2000801084f */
        /* <DEDUP_REMOVED lines=10> */
[--C-:B------:R-:W-:Y:S01]  /*4b50*/  FFMA.FTZ R35, R238, UR5, -R76.reuse ;  /* 0x00000005ee237c23 */ /* 0x100fe2000801084c */
        /* <DEDUP_REMOVED lines=8> */
[----:B-----5:R-:W-:Y:S01]  /*4be0*/  F2FP.BF16.F32.PACK_AB R143, R39, R51 ;  /* 0x00000033278f723e */ /* 0x020fe200000010ff */
[--C-:B------:R-:W-:Y:S01]  /*4bf0*/  FFMA.FTZ R78, R216, UR5, -R79.reuse ;  /* 0x00000005d84e7c23 */ /* 0x100fe2000801084f */
[----:B------:R-:W5:Y:S01]  /*4c00*/  MUFU.EX2 R47, R47 ;  /* 0x0000002f002f7308 */ /* 0x000f620000000800 */
[--C-:B------:R-:W-:Y:S01]  /*4c10*/  FFMA.FTZ R68, R94, UR5, -R79.reuse ;  /* 0x000000055e447c23 */ /* 0x100fe2000801084f */
[--C-:B------:R-:W-:Y:S01]  /*4c20*/  FFMA.FTZ R67, R86, UR5, -R79.reuse ;  /* 0x0000000556437c23 */ /* 0x100fe2000801084f */
[----:B------:R-:W-:Y:S01]  /*4c30*/  FFMA.FTZ R81, R81, UR5, -R79 ;  /* 0x0000000551517c23 */ /* 0x000fe2000801084f */
[----:B------:R-:W-:Y:S01]  /*4c40*/  MUFU.EX2 R56, R56 ;  /* 0x0000003800387308 */ /* 0x000fe20000000800 */
[C---:B-1----:R-:W-:Y:S01]  /*4c50*/  HMMA.16816.F32.BF16 R156, R140.reuse, R148, RZ ;  /* 0x000000948c9c723c */ /* 0x042fe200000418ff */
[----:B----4-:R-:W-:Y:S01]  /*4c60*/  F2FP.BF16.F32.PACK_AB R136, R60, R59 ;  /* 0x0000003b3c88723e */ /* 0x010fe200000010ff */
[--C-:B------:R-:W-:Y:S01]  /*4c70*/  FFMA.FTZ R99, R99, UR5, -R73.reuse ;  /* 0x0000000563637c23 */ /* 0x100fe20008010849 */
[----:B------:R-:W1:Y:S01]  /*4c80*/  MUFU.EX2 R55, R55 ;  /* 0x0000003700377308 */ /* 0x000e620000000800 */
[--C-:B------:R-:W-:Y:S01]  /*4c90*/  FFMA.FTZ R94, R100, UR5, -R73.reuse ;  /* 0x00000005645e7c23 */ /* 0x100fe20008010849 */
[--C-:B------:R-:W-:Y:S01]  /*4ca0*/  FFMA.FTZ R100, R92, UR5, -R76.reuse ;  /* 0x000000055c647c23 */ /* 0x100fe2000801084c */
[--C-:B------:R-:W-:Y:S01]  /*4cb0*/  FFMA.FTZ R86, R93, UR5, -R73.reuse ;  /* 0x000000055d567c23 */ /* 0x100fe20008010849 */
[----:B------:R-:W-:Y:S01]  /*4cc0*/  MUFU.EX2 R54, R54 ;  /* 0x0000003600367308 */ /* 0x000fe20000000800 */
[C---:B--2---:R-:W-:Y:S01]  /*4cd0*/  HMMA.16816.F32.BF16 R132, R140.reuse, R4, RZ ;  /* 0x000000048c84723c */ /* 0x044fe200000418ff */
[----:B-----5:R-:W-:Y:S01]  /*4ce0*/  F2FP.BF16.F32.PACK_AB R138, R47, R57 ;  /* 0x000000392f8a723e */ /* 0x020fe200000010ff */
[----:B------:R-:W-:Y:S01]  /*4cf0*/  FFMA.FTZ R93, R211, UR5, -R73 ;  /* 0x00000005d35d7c23 */ /* 0x000fe20008010849 */
        /* <DEDUP_REMOVED lines=9> */
[----:B------:R-:W-:Y:S01]  /*4d90*/  FFMA.FTZ R119, R119, UR5, -R84 ;  /* 0x0000000577777c23 */ /* 0x000fe20008010854 */
[--C-:B------:R-:W-:Y:S01]  /*4da0*/  FFMA.FTZ R118, R118, UR5, -R79.reuse ;  /* 0x0000000576767c23 */ /* 0x100fe2000801084f */
[--C-:B------:R-:W-:Y:S01]  /*4db0*/  FFMA.FTZ R124, R206, UR5, -R79.reuse ;  /* 0x00000005ce7c7c23 */ /* 0x100fe2000801084f */
[----:B------:R-:W-:Y:S01]  /*4dc0*/  MUFU.EX2 R33, R33 ;  /* 0x0000002100217308 */ /* 0x000fe20000000800 */
[----:B------:R-:W-:Y:S01]  /*4dd0*/  HMMA.16816.F32.BF16 R140, R140, R6, RZ ;  /* 0x000000068c8c723c */ /* 0x000fe200000418ff */
[----:B--2---:R-:W-:Y:S01]  /*4de0*/  F2FP.BF16.F32.PACK_AB R139, R46, R54 ;  /* 0x000000362e8b723e */ /* 0x004fe200000010ff */
[--C-:B------:R-:W-:Y:S01]  /*4df0*/  FFMA.FTZ R123, R207, UR5, -R79.reuse ;  /* 0x00000005cf7b7c23 */ /* 0x100fe2000801084f */
[----:B------:R-:W-:Y:S01]  /*4e00*/  MUFU.EX2 R29, R29 ;  /* 0x0000001d001d7308 */ /* 0x000fe20000000800 */
[----:B------:R-:W-:Y:S01]  /*4e10*/  FFMA.FTZ R122, R208, UR5, -R79 ;  /* 0x00000005d07a7c23 */ /* 0x000fe2000801084f */
[--C-:B------:R-:W-:Y:S01]  /*4e20*/  FFMA.FTZ R106, R106, UR5, -R73.reuse ;  /* 0x000000056a6a7c23 */ /* 0x100fe20008010849 */
[----:B------:R-:W-:Y:S01]  /*4e30*/  FFMA.FTZ R105, R105, UR5, -R73 ;  /* 0x0000000569697c23 */ /* 0x000fe20008010849 */
[----:B------:R-:W-:Y:S01]  /*4e40*/  MUFU.EX2 R38, R38 ;  /* 0x0000002600267308 */ /* 0x000fe20000000800 */
[C---:B------:R-:W-:Y:S01]  /*4e50*/  HMMA.16816.F32.BF16 R160, R136.reuse, R148, RZ ;  /* 0x0000009488a0723c */ /* 0x040fe200000418ff */
[--C-:B------:R-:W-:Y:S01]  /*4e60*/  FFMA.FTZ R130, R130, UR5, -R76.reuse ;  /* 0x0000000582827c23 */ /* 0x100fe2000801084c */
[--C-:B------:R-:W-:Y:S01]  /*4e70*/  FFMA.FTZ R129, R129, UR5, -R76.reuse ;  /* 0x0000000581817c23 */ /* 0x100fe2000801084c */
[----:B------:R-:W2:Y:S01]  /*4e80*/  MUFU.EX2 R32, R32 ;  /* 0x0000002000207308 */ /* 0x000ea20000000800 */
[--C-:B------:R-:W-:Y:S01]  /*4e90*/  FFMA.FTZ R126, R204, UR5, -R76.reuse ;  /* 0x00000005cc7e7c23 */ /* 0x100fe2000801084c */
        /* <DEDUP_REMOVED lines=8> */
[----:B------:R-:W-:Y:S01]  /*4f20*/  FFMA.FTZ R201, R201, UR5, -R84 ;  /* 0x00000005c9c97c23 */ /* 0x000fe20008010854 */
[--C-:B------:R-:W-:Y:S01]  /*4f30*/  FFMA.FTZ R195, R195, UR5, -R73.reuse ;  /* 0x00000005c3c37c23 */ /* 0x100fe20008010849 */
[----:B------:R-:W5:Y:S01]  /*4f40*/  MUFU.EX2 R44, R44 ;  /* 0x0000002c002c7308 */ /* 0x000f620000000800 */
[C---:B------:R-:W-:Y:S01]  /*4f50*/  HMMA.16816.F32.BF16 R144, R136.reuse, R4, RZ ;  /* 0x000000048890723c */ /* 0x040fe200000418ff */
[----:B-1----:R-:W-:Y:S01]  /*4f60*/  F2FP.BF16.F32.PACK_AB R4, R34, R40 ;  /* 0x000000282204723e */ /* 0x002fe200000010ff */
[--C-:B------:R-:W-:Y:S01]  /*4f70*/  FFMA.FTZ R189, R189, UR5, -R73.reuse ;  /* 0x00000005bdbd7c23 */ /* 0x100fe20008010849 */
[----:B------:R-:W-:Y:S01]  /*4f80*/  MUFU.EX2 R43, R43 ;  /* 0x0000002b002b7308 */ /* 0x000fe20000000800 */
[----:B--2---:R-:W-:Y:S01]  /*4f90*/  F2FP.BF16.F32.PACK_AB R5, R32, R38 ;  /* 0x000000262005723e */ /* 0x004fe200000010ff */
[--C-:B------:R-:W-:Y:S01]  /*4fa0*/  FFMA.FTZ R190, R190, UR5, -R73.reuse ;  /* 0x00000005bebe7c23 */ /* 0x100fe20008010849 */
[----:B------:R-:W-:Y:S01]  /*4fb0*/  FFMA.FTZ R186, R186, UR5, -R73 ;  /* 0x00000005baba7c23 */ /* 0x000fe20008010849 */
[----:B------:R-:W-:Y:S01]  /*4fc0*/  MUFU.EX2 R37, R37 ;  /* 0x0000002500257308 */ /* 0x000fe20000000800 */
[----:B------:R-:W-:Y:S01]  /*4fd0*/  HMMA.16816.F32.BF16 R136, R136, R6, RZ ;  /* 0x000000068888723c */ /* 0x000fe200000418ff */
[----:B------:R-:W-:Y:S01]  /*4fe0*/  F2FP.BF16.F32.PACK_AB R6, R29, R33 ;  /* 0x000000211d06723e */ /* 0x000fe200000010ff */
[----:B------:R-:W-:Y:S01]  /*4ff0*/  FADD.FTZ R59, R59, R60 ;  /* 0x0000003c3b3b7221 */ /* 0x000fe20000010000 */
[----:B------:R-:W-:Y:S01]  /*5000*/  MUFU.EX2 R36, R36 ;  /* 0x0000002400247308 */ /* 0x000fe20000000800 */
[----:B----4-:R-:W-:Y:S01]  /*5010*/  F2FP.BF16.F32.PACK_AB R7, R27, R31 ;  /* 0x0000001f1b07723e */ /* 0x010fe200000010ff */
[----:B------:R-:W-:Y:S01]  /*5020*/  FADD.FTZ R55, R56, R55 ;  /* 0x0000003738377221 */ /* 0x000fe20000010000 */
[----:B------:R-:W-:Y:S01]  /*5030*/  FADD.FTZ R49, R50, R49 ;  /* 0x0000003132317221 */ /* 0x000fe20000010000 */
[----:B------:R-:W1:Y:S01]  /*5040*/  MUFU.EX2 R42, R42 ;  /* 0x0000002a002a7308 */ /* 0x000e620000000800 */
[----:B------:R-:W-:Y:S01]  /*5050*/  FADD.FTZ R52, R53, R52 ;  /* 0x0000003435347221 */ /* 0x000fe20000010000 */
[----:B------:R-:W-:Y:S01]  /*5060*/  FADD.FTZ R59, R57, R59 ;  /* 0x0000003b393b7221 */ /* 0x000fe20000010000 */
[----:B------:R-:W-:Y:S01]  /*5070*/  FADD.FTZ R54, R54, R55 ;  /* 0x0000003736367221 */ /* 0x000fe20000010000 */
[----:B------:R-:W2:Y:S01]  /*5080*/  MUFU.EX2 R41, R41 ;  /* 0x0000002900297308 */ /* 0x000ea20000000800 */
[C---:B------:R-:W-:Y:S01]  /*5090*/  HMMA.16816.F32.BF16 R156, R4.reuse, R12, R156 ;  /* 0x0000000c049c723c */ /* 0x040fe2000004189c */
[----:B------:R-:W-:Y:S01]  /*50a0*/  FADD.FTZ R48, R48, R49 ;  /* 0x0000003130307221 */ /* 0x000fe20000010000 */
[----:B------:R-:W-:Y:S01]  /*50b0*/  FADD.FTZ R51, R51, R52 ;  /* 0x0000003433337221 */ /* 0x000fe20000010000 */
[----:B------:R-:W4:Y:S01]  /*50c0*/  MUFU.EX2 R35, R35 ;  /* 0x0000002300237308 */ /* 0x000f220000000800 */
[----:B------:R-:W-:Y:S01]  /*50d0*/  FADD.FTZ R59, R47, R59 ;  /* 0x0000003b2f3b7221 */ /* 0x000fe20000010000 */
[----:B------:R-:W-:Y:S01]  /*50e0*/  FADD.FTZ R54, R46, R54 ;  /* 0x000000362e367221 */ /* 0x000fe20000010000 */
[----:B------:R-:W-:Y:S01]  /*50f0*/  FADD.FTZ R48, R45, R48 ;  /* 0x000000302d307221 */ /* 0x000fe20000010000 */
[----:B------:R-:W4:Y:S01]  /*5100*/  MUFU.EX2 R30, R30 ;  /* 0x0000001e001e7308 */ /* 0x000f220000000800 */
[C---:B---3--:R-:W-:Y:S01]  /*5110*/  HMMA.16816.F32.BF16 R132, R4.reuse, R8, R132 ;  /* 0x000000080484723c */ /* 0x048fe20000041884 */
[----:B------:R-:W-:Y:S01]  /*5120*/  FADD.FTZ R51, R39, R51 ;  /* 0x0000003327337221 */ /* 0x000fe20000010000 */
[----:B-----5:R-:W-:Y:S01]  /*5130*/  FADD.FTZ R59, R44, R59 ;  /* 0x0000003b2c3b7221 */ /* 0x020fe20000010000 */
[----:B------:R-:W3:Y:S01]  /*5140*/  MUFU.EX2 R28, R28 ;  /* 0x0000001c001c7308 */ /* 0x000ee20000000800 */
[----:B-1----:R-:W-:Y:S01]  /*5150*/  FADD.FTZ R54, R42, R54 ;  /* 0x000000362a367221 */ /* 0x002fe20000010000 */
[----:B------:R-:W-:Y:S01]  /*5160*/  FADD.FTZ R48, R40, R48 ;  /* 0x0000003028307221 */ /* 0x000fe20000010000 */
[----:B------:R-:W-:Y:S01]  /*5170*/  FADD.FTZ R51, R38, R51 ;  /* 0x0000003326337221 */ /* 0x000fe20000010000 */
[----:B------:R-:W-:Y:S01]  /*5180*/  MUFU.EX2 R26, R26 ;  /* 0x0000001a001a7308 */ /* 0x000fe20000000800 */
[C---:B------:R-:W-:Y:S01]  /*5190*/  HMMA.16816.F32.BF16 R152, R4.reuse, R14, R152 ;  /* 0x0000000e0498723c */ /* 0x040fe20000041898 */
[----:B------:R-:W-:Y:S01]  /*51a0*/  FADD.FTZ R59, R43, R59 ;  /* 0x0000003b2b3b7221 */ /* 0x000fe20000010000 */
[----:B--2---:R-:W-:Y:S01]  /*51b0*/  FADD.FTZ R54, R41, R54 ;  /* 0x0000003629367221 */ /* 0x004fe20000010000 */
        /* <DEDUP_REMOVED lines=8> */
[----:B------:R-:W-:Y:S01]  /*5240*/  F2FP.BF16.F32.PACK_AB R5, R41, R42 ;  /* 0x0000002a2905723e */ /* 0x000fe200000010ff */
[----:B------:R-:W1:Y:S01]  /*5250*/  MUFU.EX2 R78, R78 ;  /* 0x0000004e004e7308 */ /* 0x000e620000000800 */
[----:B------:R-:W-:Y:S01]  /*5260*/  F2FP.BF16.F32.PACK_AB R6, R36, R37 ;  /* 0x000000252406723e */ /* 0x000fe200000010ff */
[----:B------:R-:W-:Y:S01]  /*5270*/  FADD.FTZ R48, R33, R48 ;  /* 0x0000003021307221 */ /* 0x000fe20000010000 */
[----:B------:R-:W-:Y:S01]  /*5280*/  F2FP.BF16.F32.PACK_AB R7, R30, R35 ;  /* 0x000000231e07723e */ /* 0x000fe200000010ff */
[----:B------:R-:W2:Y:S01]  /*5290*/  MUFU.EX2 R68, R68 ;  /* 0x0000004400447308 */ /* 0x000ea20000000800 */
[----:B------:R-:W-:Y:S01]  /*52a0*/  FADD.FTZ R51, R31, R51 ;  /* 0x000000331f337221 */ /* 0x000fe20000010000 */
[----:B------:R-:W-:Y:S01]  /*52b0*/  FADD.FTZ R59, R36, R59 ;  /* 0x0000003b243b7221 */ /* 0x000fe20000010000 */
[----:B------:R-:W-:Y:S01]  /*52c0*/  FADD.FTZ R54, R30, R54 ;  /* 0x000000361e367221 */ /* 0x000fe20000010000 */
[----:B------:R-:W4:Y:S01]  /*52d0*/  MUFU.EX2 R67, R67 ;  /* 0x0000004300437308 */ /* 0x000f220000000800 */
[----:B------:R-:W-:Y:S01]  /*52e0*/  FADD.FTZ R48, R29, R48 ;  /* 0x000000301d307221 */ /* 0x000fe20000010000 */
[C---:B------:R-:W-:Y:S01]  /*52f0*/  HMMA.16816.F32.BF16 R160, R4.reuse, R12, R160 ;  /* 0x0000000c04a0723c */ /* 0x040fe200000418a0 */
[----:B------:R-:W-:Y:S01]  /*5300*/  FADD.FTZ R51, R27, R51 ;  /* 0x000000331b337221 */ /* 0x000fe20000010000 */
[----:B------:R-:W5:Y:S01]  /*5310*/  MUFU.EX2 R81, R81 ;  /* 0x0000005100517308 */ /* 0x000f620000000800 */
[----:B---3--:R-:W-:Y:S01]  /*5320*/  FADD.FTZ R48, R28, R48 ;  /* 0x000000301c307221 */ /* 0x008fe20000010000 */
[----:B------:R-:W-:Y:S01]  /*5330*/  FFMA.FTZ R110, R110, UR5, -R84 ;  /* 0x000000056e6e7c23 */ /* 0x000fe20008010854 */
[----:B-1----:R-:W-:Y:S01]  /*5340*/  FADD.FTZ R51, R78, R51 ;  /* 0x000000334e337221 */ /* 0x002fe20000010000 */
[----:B------:R1:W-:Y:S01]  /*5350*/  MUFU.EX2 R92, R99 ;  /* 0x00000063005c7308 */ /* 0x0003e20000000800 */
[----:B------:R-:W-:Y:S01]  /*5360*/  FADD.FTZ R48, R26, R48 ;  /* 0x000000301a307221 */ /* 0x000fe20000010000 */
[C---:B------:R-:W-:Y:S01]  /*5370*/  HMMA.16816.F32.BF16 R144, R4.reuse, R8, R144 ;  /* 0x000000080490723c */ /* 0x040fe20000041890 */
[----:B--2---:R-:W-:Y:S01]  /*5380*/  FADD.FTZ R51, R68, R51 ;  /* 0x0000003344337221 */ /* 0x004fe20000010000 */
[----:B------:R-:W2:Y:S01]  /*5390*/  MUFU.EX2 R94, R94 ;  /* 0x0000005e005e7308 */ /* 0x000ea20000000800 */
[----:B------:R-:W-:Y:S01]  /*53a0*/  FADD.FTZ R48, R25, R48 ;  /* 0x0000003019307221 */ /* 0x000fe20000010000 */
[----:B------:R-:W-:Y:S01]  /*53b0*/  FFMA.FTZ R109, R109, UR5, -R76 ;  /* 0x000000056d6d7c23 */ /* 0x000fe2000801084c */
[----:B----4-:R-:W-:Y:S01]  /*53c0*/  FADD.FTZ R51, R67, R51 ;  /* 0x0000003343337221 */ /* 0x010fe20000010000 */
[----:B------:R-:W-:Y:S01]  /*53d0*/  MUFU.EX2 R86, R86 ;  /* 0x0000005600567308 */ /* 0x000fe20000000800 */
[----:B------:R-:W-:Y:S01]  /*53e0*/  FADD.FTZ R48, R24, R48 ;  /* 0x0000003018307221 */ /* 0x000fe20000010000 */
[C---:B------:R-:W-:Y:S01]  /*53f0*/  HMMA.16816.F32.BF16 R148, R4.reuse, R14, R148 ;  /* 0x0000000e0494723c */ /* 0x040fe20000041894 */
[----:B------:R-:W3:Y:S01]  /*5400*/  LDSM.16.MT88.4 R12, [R212+0x4c00] ;  /* 0x004c0000d40c783b */ /* 0x000ee20000004200 */
[----:B------:R-:W-:Y:S01]  /*5410*/  MUFU.EX2 R93, R93 ;  /* 0x0000005d005d7308 */ /* 0x000fe20000000800 */
[----:B-----5:R-:W-:Y:S01]  /*5420*/  FADD.FTZ R51, R81, R51 ;  /* 0x0000003351337221 */ /* 0x020fe20000010000 */
[--C-:B-1----:R-:W-:Y:S01]  /*5430*/  FFMA.FTZ R99, R97, UR5, -R76.reuse ;  /* 0x0000000561637c23 */ /* 0x102fe2000801084c */
[----:B------:R-:W-:Y:S01]  /*5440*/  FFMA.FTZ R97, R104, UR5, -R76 ;  /* 0x0000000568617c23 */ /* 0x000fe2000801084c */
[----:B------:R-:W1:Y:S01]  /*5450*/  MUFU.EX2 R100, R100 ;  /* 0x0000006400647308 */ /* 0x000e620000000800 */
[--C-:B------:R-:W-:Y:S01]  /*5460*/  FFMA.FTZ R104, R113, UR5, -R73.reuse ;  /* 0x0000000571687c23 */ /* 0x100fe20008010849 */
[----:B------:R-:W-:Y:S01]  /*5470*/  HMMA.16816.F32.BF16 R136, R4, R10, R136 ;  /* 0x0000000a0488723c */ /* 0x000fe20000041888 */
[----:B------:R-:W4:Y:S01]  /*5480*/  LDSM.16.MT88.4 R8, [R170+0x4c00] ;  /* 0x004c0000aa08783b */ /* 0x000f220000004200 */
[----:B------:R-:W5:Y:S01]  /*5490*/  MUFU.EX2 R99, R99 ;  /* 0x0000006300637308 */ /* 0x000f620000000800 */
[----:B------:R-:W-:Y:S01]  /*54a0*/  F2FP.BF16.F32.PACK_AB R4, R26, R28 ;  /* 0x0000001c1a04723e */ /* 0x000fe200000010ff */
[----:B------:R-:W-:Y:S01]  /*54b0*/  FFMA.FTZ R113, R210, UR5, -R73 ;  /* 0x00000005d2717c23 */ /* 0x000fe20008010849 */
[----:B------:R-:W-:Y:S01]  /*54c0*/  F2FP.BF16.F32.PACK_AB R6, R24, R25 ;  /* 0x000000191806723e */ /* 0x000fe200000010ff */
[----:B------:R-:W5:Y:S01]  /*54d0*/  MUFU.EX2 R98, R98 ;  /* 0x0000006200627308 */ /* 0x000f620000000800 */
[----:B------:R-:W-:Y:S01]  /*54e0*/  F2FP.BF16.F32.PACK_AB R5, R68, R78 ;  /* 0x0000004e4405723e */ /* 0x000fe200000010ff */
[----:B--2---:R-:W-:Y:S01]  /*54f0*/  FADD.FTZ R59, R94, R59 ;  /* 0x0000003b5e3b7221 */ /* 0x004fe20000010000 */
[----:B------:R-:W-:Y:S01]  /*5500*/  F2FP.BF16.F32.PACK_AB R7, R81, R67 ;  /* 0x000000435107723e */ /* 0x000fe200000010ff */
[----:B------:R-:W2:Y:S01]  /*5510*/  MUFU.EX2 R97, R97 ;  /* 0x0000006100617308 */ /* 0x000ea20000000800 */
[----:B------:R-:W-:Y:S01]  /*5520*/  FFMA.FTZ R85, R85, UR5, -R73 ;  /* 0x0000000555557c23 */ /* 0x000fe20008010849 */
[----:B-1----:R-:W-:Y:S01]  /*5530*/  FADD.FTZ R54, R100, R54 ;  /* 0x0000003664367221 */ /* 0x002fe20000010000 */
[----:B------:R-:W-:Y:S01]  /*5540*/  FADD.FTZ R59, R86, R59 ;  /* 0x0000003b563b7221 */ /* 0x000fe20000010000 */
[----:B------:R-:W1:Y:S01]  /*5550*/  MUFU.EX2 R112, R112 ;  /* 0x0000007000707308 */ /* 0x000e620000000800 */
[----:B------:R-:W-:Y:S01]  /*5560*/  FFMA.FTZ R87, R87, UR5, -R73 ;  /* 0x0000000557577c23 */ /* 0x000fe20008010849 */
[C---:B------:R-:W-:Y:S01]  /*5570*/  HMMA.16816.F32.BF16 R156, R4.reuse, R20, R156 ;  /* 0x00000014049c723c */ /* 0x040fe2000004189c */
[----:B-----5:R-:W-:Y:S01]  /*5580*/  FADD.FTZ R54, R99, R54 ;  /* 0x0000003663367221 */ /* 0x020fe20000010000 */
[----:B------:R-:W5:Y:S01]  /*5590*/  MUFU.EX2 R111, R111 ;  /* 0x0000006f006f7308 */ /* 0x000f620000000800 */
[----:B------:R-:W-:Y:S01]  /*55a0*/  FADD.FTZ R59, R93, R59 ;  /* 0x0000003b5d3b7221 */ /* 0x000fe20000010000 */
[----:B------:R-:W-:Y:S01]  /*55b0*/  FFMA.FTZ R88, R88, UR5, -R73 ;  /* 0x0000000558587c23 */ /* 0x000fe20008010849 */
[----:B------:R-:W-:Y:S01]  /*55c0*/  FADD.FTZ R54, R98, R54 ;  /* 0x0000003662367221 */ /* 0x000fe20000010000 */
[----:B------:R-:W3:Y:S01]  /*55d0*/  MUFU.EX2 R120, R120 ;  /* 0x0000007800787308 */ /* 0x000ee20000000800 */
[----:B------:R-:W-:Y:S01]  /*55e0*/  FADD.FTZ R59, R92, R59 ;  /* 0x0000003b5c3b7221 */ /* 0x000fe20000010000 */
[C---:B------:R-:W-:Y:S01]  /*55f0*/  HMMA.16816.F32.BF16 R132, R4.reuse, R16, R132 ;  /* 0x000000100484723c */ /* 0x040fe20000041884 */
[----:B--2---:R-:W-:Y:S01]  /*5600*/  FADD.FTZ R54, R97, R54 ;  /* 0x0000003661367221 */ /* 0x004fe20000010000 */
[----:B------:R-:W-:Y:S01]  /*5610*/  MUFU.EX2 R119, R119 ;  /* 0x0000007700777308 */ /* 0x000fe20000000800 */
[----:B------:R-:W-:Y:S01]  /*5620*/  FFMA.FTZ R75, R75, UR5, -R84 ;  /* 0x000000054b4b7c23 */ /* 0x000fe20008010854 */
[----:B-1----:R-:W-:Y:S01]  /*5630*/  FADD.FTZ R48, R112, R48 ;  /* 0x0000003070307221 */ /* 0x002fe20000010000 */
[--C-:B------:R-:W-:Y:S01]  /*5640*/  FFMA.FTZ R77, R77, UR5, -R84.reuse ;  /* 0x000000054d4d7c23 */ /* 0x100fe20008010854 */
[----:B------:R-:W1:Y:S01]  /*5650*/  MUFU.EX2 R118, R118 ;  /* 0x0000007600767308 */ /* 0x000e620000000800 */
[----:B------:R-:W-:Y:S01]  /*5660*/  FFMA.FTZ R238, R82, UR5, -R84 ;  /* 0x0000000552ee7c23 */ /* 0x000fe20008010854 */
[C---:B------:R-:W-:Y:S01]  /*5670*/  HMMA.16816.F32.BF16 R152, R4.reuse, R22, R152 ;  /* 0x000000160498723c */ /* 0x040fe20000041898 */
[----:B-----5:R-:W-:Y:S01]  /*5680*/  FADD.FTZ R48, R111, R48 ;  /* 0x000000306f307221 */ /* 0x020fe20000010000 */
[----:B------:R-:W2:Y:S01]  /*5690*/  MUFU.EX2 R124, R124 ;  /* 0x0000007c007c7308 */ /* 0x000ea20000000800 */
[--C-:B------:R-:W-:Y:S01]  /*56a0*/  FFMA.FTZ R237, R69, UR5, -R79.reuse ;  /* 0x0000000545ed7c23 */ /* 0x100fe2000801084f */
[----:B------:R-:W-:Y:S01]  /*56b0*/  FFMA.FTZ R80, R80, UR5, -R84 ;  /* 0x0000000550507c23 */ /* 0x000fe20008010854 */
[----:B---3--:R-:W-:Y:S01]  /*56c0*/  FADD.FTZ R48, R120, R48 ;  /* 0x0000003078307221 */ /* 0x008fe20000010000 */
[----:B------:R-:W3:Y:S01]  /*56d0*/  MUFU.EX2 R123, R123 ;  /* 0x0000007b007b7308 */ /* 0x000ee20000000800 */
[----:B------:R-:W-:Y:S01]  /*56e0*/  FFMA.FTZ R63, R63, UR5, -R79 ;  /* 0x000000053f3f7c23 */ /* 0x000fe2000801084f */
[----:B------:R-:W-:Y:S01]  /*56f0*/  HMMA.16816.F32.BF16 R140, R4, R18, R140 ;  /* 0x00000012048c723c */ /* 0x000fe2000004188c */
[----:B------:R-:W-:Y:S01]  /*5700*/  F2FP.BF16.F32.PACK_AB R4, R86, R94 ;  /* 0x0000005e5604723e */ /* 0x000fe200000010ff */
[----:B------:R-:W5:Y:S01]  /*5710*/  MUFU.EX2 R122, R122 ;  /* 0x0000007a007a7308 */ /* 0x000f620000000800 */
[----:B------:R-:W-:Y:S01]  /*5720*/  F2FP.BF16.F32.PACK_AB R5, R99, R100 ;  /* 0x000000646305723e */ /* 0x000fe200000010ff */
[----:B-1----:R-:W-:Y:S01]  /*5730*/  FADD.FTZ R51, R118, R51 ;  /* 0x0000003376337221 */ /* 0x002fe20000010000 */
[----:B------:R-:W-:Y:S01]  /*5740*/  F2FP.BF16.F32.PACK_AB R6, R92, R93 ;  /* 0x0000005d5c06723e */ /* 0x000fe200000010ff */
[----:B------:R-:W1:Y:S01]  /*5750*/  MUFU.EX2 R106, R106 ;  /* 0x0000006a006a7308 */ /* 0x000e620000000800 */
[----:B------:R-:W-:Y:S01]  /*5760*/  F2FP.BF16.F32.PACK_AB R7, R97, R98 ;  /* 0x000000626107723e */ /* 0x000fe200000010ff */
[----:B--2---:R-:W-:Y:S01]  /*5770*/  FADD.FTZ R51, R124, R51 ;  /* 0x000000337c337221 */ /* 0x004fe20000010000 */
[----:B------:R-:W-:Y:S01]  /*5780*/  FADD.FTZ R48, R119, R48 ;  /* 0x0000003077307221 */ /* 0x000fe20000010000 */
[----:B------:R-:W2:Y:S01]  /*5790*/  MUFU.EX2 R105, R105 ;  /* 0x0000006900697308 */ /* 0x000ea20000000800 */
[----:B------:R-:W-:Y:S01]  /*57a0*/  FFMA.FTZ R240, R65, UR5, -R73 ;  /* 0x0000000541f07c23 */ /* 0x000fe20008010849 */
[----:B---3--:R-:W-:Y:S01]  /*57b0*/  FADD.FTZ R51, R123, R51 ;  /* 0x000000337b337221 */ /* 0x008fe20000010000 */
[--C-:B------:R-:W-:Y:S01]  /*57c0*/  FFMA.FTZ R70, R70, UR5, -R76.reuse ;  /* 0x0000000546467c23 */ /* 0x100fe2000801084c */
[----:B------:R-:W3:Y:S01]  /*57d0*/  MUFU.EX2 R104, R104 ;  /* 0x0000006800687308 */ /* 0x000ee20000000800 */
[C---:B------:R-:W-:Y:S01]  /*57e0*/  HMMA.16816.F32.BF16 R160, R4.reuse, R20, R160 ;  /* 0x0000001404a0723c */ /* 0x040fe200000418a0 */
[----:B-----5:R-:W-:Y:S01]  /*57f0*/  FADD.FTZ R51, R122, R51 ;  /* 0x000000337a337221 */ /* 0x020fe20000010000 */
[----:B------:R-:W-:Y:S01]  /*5800*/  FFMA.FTZ R239, R74, UR5, -R76 ;  /* 0x000000054aef7c23 */ /* 0x000fe2000801084c */
[----:B------:R-:W5:Y:S01]  /*5810*/  MUFU.EX2 R113, R113 ;  /* 0x0000007100717308 */ /* 0x000f620000000800 */
[----:B------:R-:W-:Y:S01]  /*5820*/  FFMA.FTZ R62, R62, UR5, -R73 ;  /* 0x000000053e3e7c23 */ /* 0x000fe20008010849 */
[----:B-1----:R-:W-:Y:S01]  /*5830*/  FADD.FTZ R59, R106, R59 ;  /* 0x0000003b6a3b7221 */ /* 0x002fe20000010000 */
[----:B------:R-:W-:Y:S01]  /*5840*/  IMAD.MOV.U32 R236, RZ, RZ, -0x1 ;  /* 0xffffffffffec7424 */ /* 0x000fe200078e00ff */
[----:B------:R-:W1:Y:S01]  /*5850*/  MUFU.EX2 R130, R130 ;  /* 0x0000008200827308 */ /* 0x000e620000000800 */
[C---:B------:R-:W-:Y:S01]  /*5860*/  HMMA.16816.F32.BF16 R148, R4.reuse, R22, R148 ;  /* 0x000000160494723c */ /* 0x040fe20000041894 */
[----:B------:R-:W4:Y:S01]  /*5870*/  LDSM.16.MT88.4 R20, [R212+0x5000] ;  /* 0x00500000d414783b */ /* 0x000f220000004200 */
[----:B--2---:R-:W-:Y:S01]  /*5880*/  FADD.FTZ R59, R105, R59 ;  /* 0x0000003b693b7221 */ /* 0x004fe20000010000 */
[----:B------:R-:W2:Y:S03]  /*5890*/  MUFU.EX2 R129, R129 ;  /* 0x0000008100817308 */ /* 0x000ea60000000800 */
[----:B---3--:R-:W-:Y:S01]  /*58a0*/  FADD.FTZ R59, R104, R59 ;  /* 0x0000003b683b7221 */ /* 0x008fe20000010000 */
[----:B------:R-:W3:Y:S01]  /*58b0*/  MUFU.EX2 R126, R126 ;  /* 0x0000007e007e7308 */ /* 0x000ee20000000800 */
[----:B------:R-:W-:Y:S02]  /*58c0*/  HMMA.16816.F32.BF16 R144, R4, R16, R144 ;  /* 0x000000100490723c */ /* 0x000fe40000041890 */
[----:B-----5:R-:W-:Y:S01]  /*58d0*/  FADD.FTZ R59, R113, R59 ;  /* 0x0000003b713b7221 */ /* 0x020fe20000010000 */
[----:B------:R-:W-:Y:S01]  /*58e0*/  MUFU.EX2 R172, R172 ;  /* 0x000000ac00ac7308 */ /* 0x000fe20000000800 */
[----:B-1----:R-:W-:-:S03]  /*58f0*/  FADD.FTZ R54, R130, R54 ;  /* 0x0000003682367221 */ /* 0x002fc60000010000 */
[----:B------:R-:W1:Y:S01]  /*5900*/  MUFU.EX2 R173, R173 ;  /* 0x000000ad00ad7308 */ /* 0x000e620000000800 */
[----:B------:R-:W-:Y:S01]  /*5910*/  HMMA.16816.F32.BF16 R136, R4, R18, R136 ;  /* 0x000000120488723c */ /* 0x000fe20000041888 */
[----:B------:R-:W-:Y:S01]  /*5920*/  F2FP.BF16.F32.PACK_AB R4, R111, R112 ;  /* 0x000000706f04723e */ /* 0x000fe200000010ff */
[----:B------:R-:W5:Y:S01]  /*5930*/  LDSM.16.MT88.4 R16, [R170+0x5000] ;  /* 0x00500000aa10783b */ /* 0x000f620000004200 */
[----:B------:R-:W-:Y:S01]  /*5940*/  F2FP.BF16.F32.PACK_AB R6, R119, R120 ;  /* 0x000000787706723e */ /* 0x000fe200000010ff */
[----:B------:R-:W1:Y:S01]  /*5950*/  MUFU.EX2 R175, R175 ;  /* 0x000000af00af7308 */ /* 0x000e620000000800 */
[----:B------:R-:W-:Y:S01]  /*5960*/  F2FP.BF16.F32.PACK_AB R5, R124, R118 ;  /* 0x000000767c05723e */ /* 0x000fe200000010ff */
[----:B--2---:R-:W-:Y:S01]  /*5970*/  FADD.FTZ R54, R129, R54 ;  /* 0x0000003681367221 */ /* 0x004fe20000010000 */
[----:B------:R-:W-:Y:S01]  /*5980*/  F2FP.BF16.F32.PACK_AB R7, R122, R123 ;  /* 0x0000007b7a07723e */ /* 0x000fe200000010ff */
[----:B------:R-:W2:Y:S02]  /*5990*/  MUFU.EX2 R174, R174 ;  /* 0x000000ae00ae7308 */ /* 0x000ea40000000800 */
[----:B---3--:R-:W-:-:S02]  /*59a0*/  FADD.FTZ R54, R126, R54 ;  /* 0x000000367e367221 */ /* 0x008fc40000010000 */
[----:B------:R-:W-:Y:S01]  /*59b0*/  MUFU.EX2 R200, R200 ;  /* 0x000000c800c87308 */ /* 0x000fe20000000800 */
[----:B-1----:R-:W-:Y:S01]  /*59c0*/  FADD.FTZ R48, R173, R48 ;  /* 0x00000030ad307221 */ /* 0x002fe20000010000 */
[----:B------:R-:W-:Y:S01]  /*59d0*/  HMMA.16816.F32.BF16 R156, R4, R12, R156 ;  /* 0x0000000c049c723c */ /* 0x000fe2000004189c */
[----:B------:R-:W-:Y:S01]  /*59e0*/  FADD.FTZ R54, R172, R54 ;  /* 0x00000036ac367221 */ /* 0x000fe20000010000 */
[----:B------:R-:W1:Y:S01]  /*59f0*/  MUFU.EX2 R189, R189 ;  /* 0x000000bd00bd7308 */ /* 0x000e620000000800 */
[----:B------:R-:W-:-:S03]  /*5a00*/  FADD.FTZ R48, R175, R48 ;  /* 0x00000030af307221 */ /* 0x000fc60000010000 */
[----:B------:R-:W3:Y:S02]  /*5a10*/  MUFU.EX2 R190, R190 ;  /* 0x000000be00be7308 */ /* 0x000ee40000000800 */
[C---:B------:R-:W-:Y:S01]  /*5a20*/  HMMA.16816.F32.BF16 R152, R4.reuse, R14, R152 ;  /* 0x0000000e0498723c */ /* 0x040fe20000041898 */
[----:B--2---:R-:W-:Y:S01]  /*5a30*/  FADD.FTZ R48, R174, R48 ;  /* 0x00000030ae307221 */ /* 0x004fe20000010000 */
[----:B------:R-:W-:Y:S04]  /*5a40*/  MUFU.EX2 R85, R85 ;  /* 0x0000005500557308 */ /* 0x000fe80000000800 */
[----:B------:R-:W-:Y:S02]  /*5a50*/  MUFU.EX2 R87, R87 ;  /* 0x0000005700577308 */ /* 0x000fe40000000800 */
[C---:B----4-:R-:W-:Y:S01]  /*5a60*/  HMMA.16816.F32.BF16 R132, R4.reuse, R8, R132 ;  /* 0x000000080484723c */ /* 0x050fe20000041884 */
[----:B-1----:R-:W-:Y:S01]  /*5a70*/  FADD.FTZ R59, R189, R59 ;  /* 0x0000003bbd3b7221 */ /* 0x002fe20000010000 */
[----:B------:R-:W-:Y:S03]  /*5a80*/  MUFU.EX2 R88, R88 ;  /* 0x0000005800587308 */ /* 0x000fe60000000800 */
[----:B---3--:R-:W-:Y:S01]  /*5a90*/  FADD.FTZ R59, R190, R59 ;  /* 0x0000003bbe3b7221 */ /* 0x008fe20000010000 */
[----:B------:R-:W-:Y:S02]  /*5aa0*/  MUFU.EX2 R75, R75 ;  /* 0x0000004b004b7308 */ /* 0x000fe40000000800 */
[----:B------:R-:W-:Y:S01]  /*5ab0*/  HMMA.16816.F32.BF16 R140, R4, R10, R140 ;  /* 0x0000000a048c723c */ /* 0x000fe2000004188c */
[----:B------:R-:W-:Y:S01]  /*5ac0*/  F2FP.BF16.F32.PACK_AB R4, R105, R106 ;  /* 0x0000006a6904723e */ /* 0x000fe200000010ff */
[----:B------:R-:W-:Y:S01]  /*5ad0*/  MUFU.EX2 R77, R77 ;  /* 0x0000004d004d7308 */ /* 0x000fe20000000800 */
[----:B------:R-:W-:-:S02]  /*5ae0*/  F2FP.BF16.F32.PACK_AB R5, R129, R130 ;  /* 0x000000828105723e */ /* 0x000fc400000010ff */
[----:B------:R-:W-:Y:S01]  /*5af0*/  F2FP.BF16.F32.PACK_AB R6, R113, R104 ;  /* 0x000000687106723e */ /* 0x000fe200000010ff */
[----:B------:R-:W-:Y:S01]  /*5b00*/  MUFU.EX2 R238, R238 ;  /* 0x000000ee00ee7308 */ /* 0x000fe20000000800 */
[----:B------:R-:W-:-:S03]  /*5b10*/  F2FP.BF16.F32.PACK_AB R7, R172, R126 ;  /* 0x0000007eac07723e */ /* 0x000fc600000010ff */
[----:B------:R-:W-:Y:S04]  /*5b20*/  MUFU.EX2 R237, R237 ;  /* 0x000000ed00ed7308 */ /* 0x000fe80000000800 */
[C---:B------:R-:W-:Y:S01]  /*5b30*/  HMMA.16816.F32.BF16 R160, R4.reuse, R12, R160 ;  /* 0x0000000c04a0723c */ /* 0x040fe200000418a0 */
[--C-:B------:R-:W-:Y:S01]  /*5b40*/  FFMA.FTZ R12, R198, UR5, -R79.reuse ;  /* 0x00000005c60c7c23 */ /* 0x100fe2000801084f */
[----:B------:R-:W-:Y:S01]  /*5b50*/  FFMA.FTZ R13, R196, UR5, -R79 ;  /* 0x00000005c40d7c23 */ /* 0x000fe2000801084f */
[----:B------:R-:W1:Y:S04]  /*5b60*/  MUFU.EX2 R198, R201 ;  /* 0x000000c900c67308 */ /* 0x000e680000000800 */
[----:B------:R2:W3:Y:S01]  /*5b70*/  MUFU.EX2 R196, R12 ;  /* 0x0000000c00c47308 */ /* 0x0004e20000000800 */
[C---:B------:R-:W-:Y:S01]  /*5b80*/  HMMA.16816.F32.BF16 R144, R4.reuse, R8, R144 ;  /* 0x000000080490723c */ /* 0x040fe20000041890 */
[----:B------:R-:W-:Y:S01]  /*5b90*/  FFMA.FTZ R8, R191, UR5, -R73 ;  /* 0x00000005bf087c23 */ /* 0x000fe20008010849 */
[----:B------:R-:W-:Y:S01]  /*5ba0*/  FFMA.FTZ R9, R178, UR5, -R76 ;  /* 0x00000005b2097c23 */ /* 0x000fe2000801084c */
[----:B------:R4:W5:Y:S04]  /*5bb0*/  MUFU.EX2 R191, R195 ;  /* 0x000000c300bf7308 */ /* 0x0009680000000800 */
[----:B------:R5:W5:Y:S01]  /*5bc0*/  MUFU.EX2 R178, R8 ;  /* 0x0000000800b27308 */ /* 0x000b620000000800 */
[----:B------:R-:W-:Y:S01]  /*5bd0*/  HMMA.16816.F32.BF16 R148, R4, R14, R148 ;  /* 0x0000000e0494723c */ /* 0x000fe20000041894 */
[----:B-1----:R-:W-:-:S02]  /*5be0*/  FADD.FTZ R48, R198, R48 ;  /* 0x00000030c6307221 */ /* 0x002fc40000010000 */
[----:B------:R-:W-:Y:S01]  /*5bf0*/  MUFU.EX2 R240, R240 ;  /* 0x000000f000f07308 */ /* 0x000fe20000000800 */
[----:B--2---:R-:W-:Y:S01]  /*5c00*/  FFMA.FTZ R12, R197, UR5, -R79 ;  /* 0x00000005c50c7c23 */ /* 0x004fe2000801084f */
[----:B---3--:R-:W-:Y:S02]  /*5c10*/  FADD.FTZ R51, R196, R51 ;  /* 0x00000033c4337221 */ /* 0x008fe40000010000 */
[----:B------:R-:W1:Y:S01]  /*5c20*/  MUFU.EX2 R197, R13 ;  /* 0x0000000d00c57308 */ /* 0x000e620000000800 */
[----:B------:R-:W-:Y:S01]  /*5c30*/  HMMA.16816.F32.BF16 R136, R4, R10, R136 ;  /* 0x0000000a0488723c */ /* 0x000fe20000041888 */
[--C-:B----4-:R-:W-:Y:S01]  /*5c40*/  FFMA.FTZ R195, R188, UR5, -R76.reuse ;  /* 0x00000005bcc37c23 */ /* 0x110fe2000801084c */
[----:B------:R-:W-:Y:S01]  /*5c50*/  F2FP.BF16.F32.PACK_AB R4, R175, R173 ;  /* 0x000000adaf04723e */ /* 0x000fe200000010ff */
[----:B------:R-:W2:Y:S01]  /*5c60*/  MUFU.EX2 R199, R12 ;  /* 0x0000000c00c77308 */ /* 0x000ea20000000800 */
[----:B------:R-:W-:Y:S01]  /*5c70*/  F2FP.BF16.F32.PACK_AB R6, R198, R174 ;  /* 0x000000aec606723e */ /* 0x000fe200000010ff */
[----:B-----5:R-:W-:Y:S01]  /*5c80*/  FFMA.FTZ R8, R183, UR5, -R76 ;  /* 0x00000005b7087c23 */ /* 0x020fe2000801084c */
[----:B------:R-:W-:Y:S01]  /*5c90*/  FADD.FTZ R59, R191, R59 ;  /* 0x0000003bbf3b7221 */ /* 0x000fe20000010000 */
[----:B------:R3:W4:Y:S03]  /*5ca0*/  MUFU.EX2 R183, R9 ;  /* 0x0000000900b77308 */ /* 0x0007260000000800 */
[----:B------:R-:W-:Y:S01]  /*5cb0*/  FADD.FTZ R59, R178, R59 ;  /* 0x0000003bb23b7221 */ /* 0x000fe20000010000 */
[----:B------:R-:W-:Y:S01]  /*5cc0*/  MUFU.EX2 R195, R195 ;  /* 0x000000c300c37308 */ /* 0x000fe20000000800 */
[C---:B-1----:R-:W-:Y:S01]  /*5cd0*/  F2FP.BF16.F32.PACK_AB R5, R197.reuse, R196 ;  /* 0x000000c4c505723e */ /* 0x042fe200000010ff */
[----:B------:R-:W-:-:S02]  /*5ce0*/  FADD.FTZ R51, R197, R51 ;  /* 0x00000033c5337221 */ /* 0x000fc40000010000 */
[----:B------:R-:W-:Y:S01]  /*5cf0*/  MUFU.EX2 R239, R239 ;  /* 0x000000ef00ef7308 */ /* 0x000fe20000000800 */
[C---:B--2---:R-:W-:Y:S01]  /*5d00*/  F2FP.BF16.F32.PACK_AB R7, R200.reuse, R199 ;  /* 0x000000c7c807723e */ /* 0x044fe200000010ff */
[----:B------:R-:W1:Y:S01]  /*5d10*/  LDSM.16.MT88.4 R12, [R212+0x5400] ;  /* 0x00540000d40c783b */ /* 0x000e620000004200 */
[----:B------:R-:W-:Y:S01]  /*5d20*/  FADD.FTZ R51, R199, R51 ;  /* 0x00000033c7337221 */ /* 0x000fe20000010000 */
[----:B---3--:R-:W-:Y:S01]  /*5d30*/  FFMA.FTZ R9, R187, UR5, -R76 ;  /* 0x00000005bb097c23 */ /* 0x008fe2000801084c */
[----:B----4-:R-:W-:Y:S01]  /*5d40*/  FADD.FTZ R54, R183, R54 ;  /* 0x00000036b7367221 */ /* 0x010fe20000010000 */
[----:B------:R2:W3:Y:S02]  /*5d50*/  MUFU.EX2 R187, R8 ;  /* 0x0000000800bb7308 */ /* 0x0004e40000000800 */
[C---:B------:R-:W-:Y:S01]  /*5d60*/  HMMA.16816.F32.BF16 R156, R4.reuse, R20, R156 ;  /* 0x00000014049c723c */ /* 0x040fe2000004189c */
[----:B------:R-:W-:Y:S01]  /*5d70*/  FADD.FTZ R51, R200, R51 ;  /* 0x00000033c8337221 */ /* 0x000fe20000010000 */
[----:B------:R4:W5:Y:S06]  /*5d80*/  MUFU.EX2 R188, R9 ;  /* 0x0000000900bc7308 */ /* 0x00096c0000000800 */
[C---:B------:R-:W-:Y:S01]  /*5d90*/  HMMA.16816.F32.BF16 R152, R4.reuse, R22, R152 ;  /* 0x000000160498723c */ /* 0x040fe20000041898 */
[----:B--2---:R-:W-:Y:S01]  /*5da0*/  FFMA.FTZ R8, R185, UR5, -R84 ;  /* 0x00000005b9087c23 */ /* 0x004fe20008010854 */
[----:B---3--:R-:W-:Y:S01]  /*5db0*/  FADD.FTZ R54, R187, R54 ;  /* 0x00000036bb367221 */ /* 0x008fe20000010000 */
[----:B------:R2:W3:Y:S05]  /*5dc0*/  MUFU.EX2 R185, R186 ;  /* 0x000000ba00b97308 */ /* 0x0004ea0000000800 */
[----:B------:R-:W-:Y:S01]  /*5dd0*/  HMMA.16816.F32.BF16 R132, R4, R16, R132 ;  /* 0x000000100484723c */ /* 0x000fe20000041884 */
[----:B----4-:R-:W-:Y:S01]  /*5de0*/  FFMA.FTZ R9, R182, UR5, -R84 ;  /* 0x00000005b6097c23 */ /* 0x010fe20008010854 */
[----:B-----5:R-:W-:Y:S01]  /*5df0*/  FADD.FTZ R54, R188, R54 ;  /* 0x00000036bc367221 */ /* 0x020fe20000010000 */
[----:B------:R4:W5:Y:S03]  /*5e00*/  MUFU.EX2 R182, R8 ;  /* 0x0000000800b67308 */ /* 0x0009660000000800 */
[----:B------:R-:W-:-:S02]  /*5e10*/  FADD.FTZ R54, R195, R54 ;  /* 0x00000036c3367221 */ /* 0x000fc40000010000 */
[----:B------:R-:W-:Y:S01]  /*5e20*/  HMMA.16816.F32.BF16 R140, R4, R18, R140 ;  /* 0x00000012048c723c */ /* 0x000fe2000004188c */
[----:B------:R-:W-:Y:S02]  /*5e30*/  F2FP.BF16.F32.PACK_AB R4, R190, R189 ;  /* 0x000000bdbe04723e */ /* 0x000fe400000010ff */
[----:B------:R-:W-:Y:S02]  /*5e40*/  F2FP.BF16.F32.PACK_AB R5, R187, R183 ;  /* 0x000000b7bb05723e */ /* 0x000fe400000010ff */
[----:B------:R-:W-:Y:S01]  /*5e50*/  F2FP.BF16.F32.PACK_AB R6, R178, R191 ;  /* 0x000000bfb206723e */ /* 0x000fe200000010ff */
[----:B--2---:R-:W-:Y:S01]  /*5e60*/  FFMA.FTZ R186, R117, UR5, -R76 ;  /* 0x0000000575ba7c23 */ /* 0x004fe2000801084c */
[----:B------:R-:W-:Y:S01]  /*5e70*/  F2FP.BF16.F32.PACK_AB R7, R195, R188 ;  /* 0x000000bcc307723e */ /* 0x000fe200000010ff */
[----:B---3--:R-:W-:Y:S01]  /*5e80*/  FADD.FTZ R59, R185, R59 ;  /* 0x0000003bb93b7221 */ /* 0x008fe20000010000 */
[----:B----4-:R-:W-:Y:S01]  /*5e90*/  FFMA.FTZ R8, R184, UR5, -R84 ;  /* 0x00000005b8087c23 */ /* 0x010fe20008010854 */
[----:B-----5:R-:W-:Y:S01]  /*5ea0*/  FADD.FTZ R48, R182, R48 ;  /* 0x00000030b6307221 */ /* 0x020fe20000010000 */
[----:B------:R2:W3:Y:S03]  /*5eb0*/  MUFU.EX2 R184, R9 ;  /* 0x0000000900b87308 */ /* 0x0004e60000000800 */
[C---:B------:R-:W-:Y:S01]  /*5ec0*/  HMMA.16816.F32.BF16 R160, R4.reuse, R20, R160 ;  /* 0x0000001404a0723c */ /* 0x040fe200000418a0 */
[--C-:B------:R-:W-:Y:S01]  /*5ed0*/  FFMA.FTZ R21, R176, UR5, -R79.reuse ;  /* 0x00000005b0157c23 */ /* 0x100fe2000801084f */
[----:B------:R-:W-:Y:S01]  /*5ee0*/  FFMA.FTZ R20, R128, UR5, -R79 ;  /* 0x0000000580147c23 */ /* 0x000fe2000801084f */
[----:B------:R-:W-:Y:S04]  /*5ef0*/  MUFU.EX2 R186, R186 ;  /* 0x000000ba00ba7308 */ /* 0x000fe80000000800 */
[----:B------:R4:W5:Y:S01]  /*5f00*/  MUFU.EX2 R128, R21 ;  /* 0x0000001500807308 */ /* 0x0009620000000800 */
[C---:B------:R-:W-:Y:S01]  /*5f10*/  HMMA.16816.F32.BF16 R144, R4.reuse, R16, R144 ;  /* 0x000000100490723c */ /* 0x040fe20000041890 */
[--C-:B------:R-:W-:Y:S01]  /*5f20*/  FFMA.FTZ R16, R125, UR5, -R73.reuse ;  /* 0x000000057d107c23 */ /* 0x100fe20008010849 */
[----:B------:R-:W-:Y:S01]  /*5f30*/  FFMA.FTZ R17, R127, UR5, -R73 ;  /* 0x000000057f117c23 */ /* 0x000fe20008010849 */
[----:B--2---:R-:W-:Y:S01]  /*5f40*/  FFMA.FTZ R9, R179, UR5, -R84 ;  /* 0x00000005b3097c23 */ /* 0x004fe20008010854 */
[----:B---3--:R-:W-:Y:S01]  /*5f50*/  FADD.FTZ R48, R184, R48 ;  /* 0x00000030b8307221 */ /* 0x008fe20000010000 */
[----:B------:R-:W2:Y:S03]  /*5f60*/  MUFU.EX2 R179, R8 ;  /* 0x0000000800b37308 */ /* 0x000ea60000000800 */
[----:B------:R-:W-:Y:S01]  /*5f70*/  HMMA.16816.F32.BF16 R148, R4, R22, R148 ;  /* 0x000000160494723c */ /* 0x000fe20000041894 */
[----:B------:R3:W1:Y:S01]  /*5f80*/  MUFU.EX2 R176, R9 ;  /* 0x0000000900b07308 */ /* 0x0006620000000800 */
[--C-:B------:R-:W-:Y:S01]  /*5f90*/  FFMA.FTZ R22, R131, UR5, -R79.reuse ;  /* 0x0000000583167c23 */ /* 0x100fe2000801084f */
[----:B----4-:R-:W-:-:S02]  /*5fa0*/  FFMA.FTZ R21, R177, UR5, -R79 ;  /* 0x00000005b1157c23 */ /* 0x010fc4000801084f */
[----:B------:R4:W4:Y:S01]  /*5fb0*/  MUFU.EX2 R131, R20 ;  /* 0x0000001400837308 */ /* 0x0009220000000800 */
[----:B-----5:R-:W-:Y:S02]  /*5fc0*/  FADD.FTZ R51, R128, R51 ;  /* 0x0000003380337221 */ /* 0x020fe40000010000 */
[----:B------:R-:W-:Y:S01]  /*5fd0*/  HMMA.16816.F32.BF16 R136, R4, R18, R136 ;  /* 0x000000120488723c */ /* 0x000fe20000041888 */
[----:B------:R-:W-:Y:S01]  /*5fe0*/  F2FP.BF16.F32.PACK_AB R4, R184, R182 ;  /* 0x000000b6b804723e */ /* 0x000fe200000010ff */
[----:B------:R5:W-:Y:S01]  /*5ff0*/  MUFU.EX2 R127, R16 ;  /* 0x00000010007f7308 */ /* 0x000be20000000800 */
[----:B--2---:R-:W-:-:S03]  /*6000*/  FADD.FTZ R48, R179, R48 ;  /* 0x00000030b3307221 */ /* 0x004fc60000010000 */
[----:B------:R-:W2:Y:S01]  /*6010*/  MUFU.EX2 R177, R22 ;  /* 0x0000001600b17308 */ /* 0x000ea20000000800 */
[----:B---3--:R-:W3:Y:S01]  /*6020*/  LDSM.16.MT88.4 R8, [R170+0x5400] ;  /* 0x00540000aa08783b */ /* 0x008ee20000004200 */
[C---:B-1----:R-:W-:Y:S01]  /*6030*/  F2FP.BF16.F32.PACK_AB R6, R176.reuse, R179 ;  /* 0x000000b3b006723e */ /* 0x042fe200000010ff */
[----:B------:R-:W-:Y:S01]  /*6040*/  FADD.FTZ R48, R176, R48 ;  /* 0x00000030b0307221 */ /* 0x000fe20000010000 */
[----:B----4-:R-:W-:Y:S01]  /*6050*/  FFMA.FTZ R20, R121, UR5, -R73 ;  /* 0x0000000579147c23 */ /* 0x010fe20008010849 */
[C---:B------:R-:W-:Y:S01]  /*6060*/  F2FP.BF16.F32.PACK_AB R5, R131.reuse, R128 ;  /* 0x000000808305723e */ /* 0x040fe200000010ff */
[----:B------:R-:W1:Y:S01]  /*6070*/  MUFU.EX2 R121, R21 ;  /* 0x0000001500797308 */ /* 0x000e620000000800 */
[----:B------:R-:W-:Y:S01]  /*6080*/  FADD.FTZ R51, R131, R51 ;  /* 0x0000003383337221 */ /* 0x000fe20000010000 */
[----:B-----5:R-:W-:Y:S02]  /*6090*/  FFMA.FTZ R16, R116, UR5, -R76 ;  /* 0x0000000574107c23 */ /* 0x020fe4000801084c */
[----:B------:R4:W-:Y:S01]  /*60a0*/  MUFU.EX2 R116, R17 ;  /* 0x0000001100747308 */ /* 0x0009e20000000800 */
[----:B--2---:R-:W-:-:S03]  /*60b0*/  FADD.FTZ R51, R177, R51 ;  /* 0x00000033b1337221 */ /* 0x004fc60000010000 */
[----:B------:R2:W5:Y:S01]  /*60c0*/  MUFU.EX2 R125, R20 ;  /* 0x00000014007d7308 */ /* 0x0005620000000800 */
[C---:B-1----:R-:W-:Y:S01]  /*60d0*/  F2FP.BF16.F32.PACK_AB R7, R121.reuse, R177 ;  /* 0x000000b17907723e */ /* 0x042fe200000010ff */
[----:B------:R-:W-:Y:S01]  /*60e0*/  FADD.FTZ R51, R121, R51 ;  /* 0x0000003379337221 */ /* 0x000fe20000010000 */
[----:B----4-:R-:W-:Y:S02]  /*60f0*/  FFMA.FTZ R17, R114, UR5, -R76 ;  /* 0x0000000572117c23 */ /* 0x010fe4000801084c */
[----:B------:R1:W4:Y:S03]  /*6100*/  MUFU.EX2 R114, R16 ;  /* 0x0000001000727308 */ /* 0x0003260000000800 */
[----:B------:R-:W-:Y:S01]  /*6110*/  HMMA.16816.F32.BF16 R156, R4, R12, R156 ;  /* 0x0000000c049c723c */ /* 0x000fe2000004189c */
[----:B--2---:R-:W2:Y:S01]  /*6120*/  LDSM.16.MT88.4 R20, [R212+0x5800] ;  /* 0x00580000d414783b */ /* 0x004ea20000004200 */
[----:B-----5:R-:W-:-:S04]  /*6130*/  FADD.FTZ R59, R125, R59 ;  /* 0x0000003b7d3b7221 */ /* 0x020fc80000010000 */
[----:B------:R-:W-:Y:S02]  /*6140*/  FADD.FTZ R59, R127, R59 ;  /* 0x0000003b7f3b7221 */ /* 0x000fe40000010000 */
[C---:B------:R-:W-:Y:S02]  /*6150*/  HMMA.16816.F32.BF16 R152, R4.reuse, R14, R152 ;  /* 0x0000000e0498723c */ /* 0x040fe40000041898 */
[----:B------:R-:W-:Y:S01]  /*6160*/  FADD.FTZ R59, R116, R59 ;  /* 0x0000003b743b7221 */ /* 0x000fe20000010000 */
[----:B-1----:R-:W-:Y:S01]  /*6170*/  FFMA.FTZ R16, R115, UR5, -R76 ;  /* 0x0000000573107c23 */ /* 0x002fe2000801084c */
[----:B----4-:R-:W-:Y:S01]  /*6180*/  FADD.FTZ R54, R114, R54 ;  /* 0x0000003672367221 */ /* 0x010fe20000010000 */
[----:B------:R-:W1:Y:S03]  /*6190*/  MUFU.EX2 R115, R17 ;  /* 0x0000001100737308 */ /* 0x000e660000000800 */
[----:B---3--:R-:W-:Y:S01]  /*61a0*/  HMMA.16816.F32.BF16 R132, R4, R8, R132 ;  /* 0x000000080484723c */ /* 0x008fe20000041884 */
[----:B------:R-:W-:Y:S01]  /*61b0*/  FADD.FTZ R59, R85, R59 ;  /* 0x0000003b553b7221 */ /* 0x000fe20000010000 */
[----:B------:R-:W3:Y:S03]  /*61c0*/  MUFU.EX2 R117, R16 ;  /* 0x0000001000757308 */ /* 0x000ee60000000800 */
[----:B------:R-:W-:-:S03]  /*61d0*/  FADD.FTZ R59, R87, R59 ;  /* 0x0000003b573b7221 */ /* 0x000fc60000010000 */
[----:B------:R-:W-:Y:S01]  /*61e0*/  HMMA.16816.F32.BF16 R140, R4, R10, R140 ;  /* 0x0000000a048c723c */ /* 0x000fe2000004188c */
[----:B------:R-:W-:Y:S01]  /*61f0*/  F2FP.BF16.F32.PACK_AB R4, R125, R185 ;  /* 0x000000b97d04723e */ /* 0x000fe200000010ff */
[----:B------:R-:W-:Y:S01]  /*6200*/  FADD.FTZ R59, R88, R59 ;  /* 0x0000003b583b7221 */ /* 0x000fe20000010000 */
[----:B------:R-:W-:Y:S02]  /*6210*/  F2FP.BF16.F32.PACK_AB R6, R116, R127 ;  /* 0x0000007f7406723e */ /* 0x000fe400000010ff */
[C---:B-1----:R-:W-:Y:S01]  /*6220*/  F2FP.BF16.F32.PACK_AB R5, R115.reuse, R114 ;  /* 0x000000727305723e */ /* 0x042fe200000010ff */
[----:B------:R-:W-:Y:S01]  /*6230*/  FFMA.FTZ R17, R108, UR5, -R84 ;  /* 0x000000056c117c23 */ /* 0x000fe20008010854 */
[----:B------:R-:W-:Y:S01]  /*6240*/  FADD.FTZ R54, R115, R54 ;  /* 0x0000003673367221 */ /* 0x000fe20000010000 */
[----:B------:R1:W4:Y:S01]  /*6250*/  MUFU.EX2 R108, R110 ;  /* 0x0000006e006c7308 */ /* 0x0003220000000800 */
[C---:B---3--:R-:W-:Y:S01]  /*6260*/  F2FP.BF16.F32.PACK_AB R7, R186.reuse, R117 ;  /* 0x00000075ba07723e */ /* 0x048fe200000010ff */
[----:B------:R-:W-:Y:S01]  /*6270*/  FFMA.FTZ R16, R107, UR5, -R84 ;  /* 0x000000056b107c23 */ /* 0x000fe20008010854 */
[----:B------:R-:W-:Y:S01]  /*6280*/  FADD.FTZ R54, R117, R54 ;  /* 0x0000003675367221 */ /* 0x000fe20000010000 */
[----:B------:R-:W3:Y:S03]  /*6290*/  MUFU.EX2 R107, R17 ;  /* 0x00000011006b7308 */ /* 0x000ee60000000800 */
[----:B------:R-:W-:Y:S01]  /*62a0*/  FADD.FTZ R54, R186, R54 ;  /* 0x00000036ba367221 */ /* 0x000fe20000010000 */
[----:B------:R-:W-:Y:S01]  /*62b0*/  HMMA.16816.F32.BF16 R160, R4, R12, R160 ;  /* 0x0000000c04a0723c */ /* 0x000fe200000418a0 */
[----:B------:R-:W-:Y:S01]  /*62c0*/  FFMA.FTZ R12, R102, UR5, -R84 ;  /* 0x00000005660c7c23 */ /* 0x000fe20008010854 */
[--C-:B------:R-:W-:Y:S01]  /*62d0*/  FFMA.FTZ R13, R90, UR5, -R79.reuse ;  /* 0x000000055a0d7c23 */ /* 0x100fe2000801084f */
[----:B------:R5:W2:Y:S01]  /*62e0*/  MUFU.EX2 R102, R16 ;  /* 0x0000001000667308 */ /* 0x000aa20000000800 */
[----:B-1----:R-:W-:-:S03]  /*62f0*/  FFMA.FTZ R110, R89, UR5, -R79 ;  /* 0x00000005596e7c23 */ /* 0x002fc6000801084f */
[----:B------:R1:W1:Y:S01]  /*6300*/  MUFU.EX2 R90, R12 ;  /* 0x0000000c005a7308 */ /* 0x0002620000000800 */
[C---:B------:R-:W-:Y:S01]  /*6310*/  HMMA.16816.F32.BF16 R144, R4.reuse, R8, R144 ;  /* 0x000000080490723c */ /* 0x040fe20000041890 */
[----:B------:R-:W-:Y:S01]  /*6320*/  FFMA.FTZ R8, R91, UR5, -R73 ;  /* 0x000000055b087c23 */ /* 0x000fe20008010849 */
[----:B------:R-:W-:Y:S01]  /*6330*/  FFMA.FTZ R91, R83, UR5, -R76 ;  /* 0x00000005535b7c23 */ /* 0x000fe2000801084c */
[----:B----4-:R-:W-:Y:S01]  /*6340*/  FADD.FTZ R48, R108, R48 ;  /* 0x000000306c307221 */ /* 0x010fe20000010000 */
[----:B------:R-:W-:Y:S03]  /*6350*/  MUFU.EX2 R110, R110 ;  /* 0x0000006e006e7308 */ /* 0x000fe60000000800 */
[----:B---3--:R-:W-:Y:S01]  /*6360*/  FADD.FTZ R48, R107, R48 ;  /* 0x000000306b307221 */ /* 0x008fe20000010000 */
[----:B------:R3:W4:Y:S01]  /*6370*/  MUFU.EX2 R83, R8 ;  /* 0x0000000800537308 */ /* 0x0007220000000800 */
[----:B-----5:R-:W5:Y:S01]  /*6380*/  LDSM.16.MT88.4 R16, [R170+0x5800] ;  /* 0x00580000aa10783b */ /* 0x020f620000004200 */
[----:B------:R-:W-:Y:S01]  /*6390*/  HMMA.16816.F32.BF16 R148, R4, R14, R148 ;  /* 0x0000000e0494723c */ /* 0x000fe20000041894 */
[----:B--2---:R-:W-:Y:S01]  /*63a0*/  FADD.FTZ R48, R102, R48 ;  /* 0x0000003066307221 */ /* 0x004fe20000010000 */
[----:B------:R-:W2:Y:S01]  /*63b0*/  MUFU.EX2 R91, R91 ;  /* 0x0000005b005b7308 */ /* 0x000ea20000000800 */
[----:B-1----:R-:W-:-:S02]  /*63c0*/  FFMA.FTZ R12, R96, UR5, -R79 ;  /* 0x00000005600c7c23 */ /* 0x002fc4000801084f */
[C---:B------:R-:W-:Y:S01]  /*63d0*/  FADD.FTZ R48, R90.reuse, R48 ;  /* 0x000000305a307221 */ /* 0x040fe20000010000 */
[----:B------:R1:W1:Y:S02]  /*63e0*/  MUFU.EX2 R96, R13 ;  /* 0x0000000d00607308 */ /* 0x0002640000000800 */
[----:B------:R-:W-:Y:S01]  /*63f0*/  HMMA.16816.F32.BF16 R136, R4, R10, R136 ;  /* 0x0000000a0488723c */ /* 0x000fe20000041888 */
[----:B------:R-:W-:Y:S01]  /*6400*/  F2FP.BF16.F32.PACK_AB R4, R107, R108 ;  /* 0x0000006c6b04723e */ /* 0x000fe200000010ff */
[----:B------:R-:W-:Y:S01]  /*6410*/  FADD.FTZ R48, R75, R48 ;  /* 0x000000304b307221 */ /* 0x000fe20000010000 */
[----:B------:R-:W-:Y:S01]  /*6420*/  F2FP.BF16.F32.PACK_AB R6, R90, R102 ;  /* 0x000000665a06723e */ /* 0x000fe200000010ff */
[----:B---3--:R-:W-:Y:S01]  /*6430*/  FFMA.FTZ R8, R101, UR5, -R76 ;  /* 0x0000000565087c23 */ /* 0x008fe2000801084c */
[----:B----4-:R-:W-:Y:S01]  /*6440*/  FADD.FTZ R59, R83, R59 ;  /* 0x0000003b533b7221 */ /* 0x010fe20000010000 */
[----:B------:R3:W4:Y:S01]  /*6450*/  MUFU.EX2 R101, R109 ;  /* 0x0000006d00657308 */ /* 0x0007220000000800 */
[----:B------:R-:W-:Y:S01]  /*6460*/  FADD.FTZ R48, R77, R48 ;  /* 0x000000304d307221 */ /* 0x000fe20000010000 */
[----:B--2---:R-:W-:Y:S01]  /*6470*/  FADD.FTZ R54, R91, R54 ;  /* 0x000000365b367221 */ /* 0x004fe20000010000 */
[----:B-1----:R-:W-:Y:S01]  /*6480*/  FFMA.FTZ R13, R95, UR5, -R79 ;  /* 0x000000055f0d7c23 */ /* 0x002fe2000801084f */
[----:B------:R-:W-:Y:S01]  /*6490*/  FADD.FTZ R51, R96, R51 ;  /* 0x0000003360337221 */ /* 0x000fe20000010000 */
[----:B------:R-:W1:Y:S04]  /*64a0*/  MUFU.EX2 R95, R12 ;  /* 0x0000000c005f7308 */ /* 0x000e680000000800 */
[----:B------:R-:W2:Y:S01]  /*64b0*/  MUFU.EX2 R89, R13 ;  /* 0x0000000d00597308 */ /* 0x000ea20000000800 */
[----:B---3--:R-:W-:Y:S01]  /*64c0*/  FFMA.FTZ R109, R103, UR5, -R76 ;  /* 0x00000005676d7c23 */ /* 0x008fe2000801084c */
[----:B----4-:R-:W-:-:S02]  /*64d0*/  FADD.FTZ R54, R101, R54 ;  /* 0x0000003665367221 */ /* 0x010fc40000010000 */
[----:B------:R-:W3:Y:S04]  /*64e0*/  MUFU.EX2 R103, R8 ;  /* 0x0000000800677308 */ /* 0x000ee80000000800 */
[----:B------:R-:W4:Y:S01]  /*64f0*/  MUFU.EX2 R109, R109 ;  /* 0x0000006d006d7308 */ /* 0x000f220000000800 */
[C---:B-1----:R-:W-:Y:S01]  /*6500*/  F2FP.BF16.F32.PACK_AB R5, R95.reuse, R96 ;  /* 0x000000605f05723e */ /* 0x042fe200000010ff */
[----:B------:R-:W-:Y:S01]  /*6510*/  FADD.FTZ R51, R95, R51 ;  /* 0x000000335f337221 */ /* 0x000fe20000010000 */
[C---:B--2---:R-:W-:Y:S01]  /*6520*/  F2FP.BF16.F32.PACK_AB R7, R110.reuse, R89 ;  /* 0x000000596e07723e */ /* 0x044fe200000010ff */
[----:B------:R-:W1:Y:S02]  /*6530*/  LDSM.16.MT88.4 R12, [R212+0x5c00] ;  /* 0x005c0000d40c783b */ /* 0x000e640000004200 */
[----:B------:R-:W-:Y:S01]  /*6540*/  FADD.FTZ R51, R89, R51 ;  /* 0x0000003359337221 */ /* 0x000fe20000010000 */
[----:B---3--:R-:W-:Y:S01]  /*6550*/  FADD.FTZ R54, R103, R54 ;  /* 0x0000003667367221 */ /* 0x008fe20000010000 */
[----:B------:R-:W2:Y:S02]  /*6560*/  LDSM.16.MT88.4 R8, [R170+0x5c00] ;  /* 0x005c0000aa08783b */ /* 0x000ea40000004200 */
[----:B------:R-:W-:Y:S01]  /*6570*/  FADD.FTZ R51, R110, R51 ;  /* 0x000000336e337221 */ /* 0x000fe20000010000 */
[----:B------:R-:W-:Y:S01]  /*6580*/  HMMA.16816.F32.BF16 R156, R4, R20, R156 ;  /* 0x00000014049c723c */ /* 0x000fe2000004189c */
[----:B----4-:R-:W-:-:S07]  /*6590*/  FADD.FTZ R54, R109, R54 ;  /* 0x000000366d367221 */ /* 0x010fce0000010000 */
[C---:B------:R-:W-:Y:S08]  /*65a0*/  HMMA.16816.F32.BF16 R152, R4.reuse, R22, R152 ;  /* 0x000000160498723c */ /* 0x040ff00000041898 */
[C---:B-----5:R-:W-:Y:S08]  /*65b0*/  HMMA.16816.F32.BF16 R132, R4.reuse, R16, R132 ;  /* 0x000000100484723c */ /* 0x060ff00000041884 */
[----:B------:R-:W-:Y:S01]  /*65c0*/  HMMA.16816.F32.BF16 R140, R4, R18, R140 ;  /* 0x00000012048c723c */ /* 0x000fe2000004188c */
[----:B------:R-:W-:-:S02]  /*65d0*/  F2FP.BF16.F32.PACK_AB R4, R87, R85 ;  /* 0x000000555704723e */ /* 0x000fc400000010ff */
[----:B------:R-:W-:Y:S02]  /*65e0*/  F2FP.BF16.F32.PACK_AB R5, R101, R91 ;  /* 0x0000005b6505723e */ /* 0x000fe400000010ff */
[----:B------:R-:W-:Y:S02]  /*65f0*/  F2FP.BF16.F32.PACK_AB R6, R83, R88 ;  /* 0x000000585306723e */ /* 0x000fe400000010ff */
[----:B------:R-:W-:-:S07]  /*6600*/  F2FP.BF16.F32.PACK_AB R7, R109, R103 ;  /* 0x000000676d07723e */ /* 0x000fce00000010ff */
[C---:B------:R-:W-:Y:S01]  /*6610*/  HMMA.16816.F32.BF16 R160, R4.reuse, R20, R160 ;  /* 0x0000001404a0723c */ /* 0x040fe200000418a0 */
[--C-:B------:R-:W-:Y:S01]  /*6620*/  FFMA.FTZ R21, R64, UR5, -R79.reuse ;  /* 0x0000000540157c23 */ /* 0x100fe2000801084f */
[----:B------:R-:W-:Y:S05]  /*6630*/  MUFU.EX2 R20, R80 ;  /* 0x0000005000147308 */ /* 0x000fea0000000800 */
[----:B------:R-:W3:Y:S01]  /*6640*/  MUFU.EX2 R21, R21 ;  /* 0x0000001500157308 */ /* 0x000ee20000000800 */
[C---:B------:R-:W-:Y:S01]  /*6650*/  HMMA.16816.F32.BF16 R148, R4.reuse, R22, R148 ;  /* 0x000000160494723c */ /* 0x040fe20000041894 */
[----:B------:R-:W-:Y:S02]  /*6660*/  FFMA.FTZ R23, R66, UR5, -R79 ;  /* 0x0000000542177c23 */ /* 0x000fe4000801084f */
[----:B------:R-:W4:Y:S04]  /*6670*/  MUFU.EX2 R22, R63 ;  /* 0x0000003f00167308 */ /* 0x000f280000000800 */
[----:B------:R-:W5:Y:S01]  /*6680*/  MUFU.EX2 R23, R23 ;  /* 0x0000001700177308 */ /* 0x000f620000000800 */
[C---:B------:R-:W-:Y:S01]  /*6690*/  HMMA.16816.F32.BF16 R144, R4.reuse, R16, R144 ;  /* 0x000000100490723c */ /* 0x040fe20000041890 */
[--C-:B------:R-:W-:Y:S01]  /*66a0*/  FFMA.FTZ R16, R58, UR5, -R73.reuse ;  /* 0x000000053a107c23 */ /* 0x100fe20008010849 */
[----:B------:R-:W-:Y:S01]  /*66b0*/  FFMA.FTZ R17, R61, UR5, -R73 ;  /* 0x000000053d117c23 */ /* 0x000fe20008010849 */
[--C-:B------:R-:W-:Y:S01]  /*66c0*/  FFMA.FTZ R61, R71, UR5, -R76.reuse ;  /* 0x00000005473d7c23 */ /* 0x100fe2000801084c */
[----:B------:R-:W-:Y:S01]  /*66d0*/  FFMA.FTZ R58, R72, UR5, -R76 ;  /* 0x00000005483a7c23 */ /* 0x000fe2000801084c */
[----:B---3--:R-:W-:Y:S01]  /*66e0*/  FADD.FTZ R51, R21, R51 ;  /* 0x0000003315337221 */ /* 0x008fe20000010000 */
[----:B------:R-:W-:Y:S01]  /*66f0*/  FADD.FTZ R48, R20, R48 ;  /* 0x0000003014307221 */ /* 0x000fe20000010000 */
[----:B------:R-:W3:Y:S01]  /*6700*/  MUFU.EX2 R16, R16 ;  /* 0x0000001000107308 */ /* 0x000ee20000000800 */
[----:B------:R-:W-:Y:S01]  /*6710*/  HMMA.16816.F32.BF16 R136, R4, R18, R136 ;  /* 0x000000120488723c */ /* 0x000fe20000041888 */
[----:B------:R-:W-:Y:S01]  /*6720*/  F2FP.BF16.F32.PACK_AB R4, R77, R75 ;  /* 0x0000004b4d04723e */ /* 0x000fe200000010ff */
[----:B----4-:R-:W-:Y:S01]  /*6730*/  FADD.FTZ R51, R22, R51 ;  /* 0x0000003316337221 */ /* 0x010fe20000010000 */
[----:B------:R-:W4:Y:S01]  /*6740*/  MUFU.EX2 R19, R17 ;  /* 0x0000001100137308 */ /* 0x000f220000000800 */
[C---:B------:R-:W-:Y:S01]  /*6750*/  F2FP.BF16.F32.PACK_AB R6, R238.reuse, R20 ;  /* 0x00000014ee06723e */ /* 0x040fe200000010ff */
[----:B------:R-:W-:Y:S01]  /*6760*/  FADD.FTZ R238, R238, R48 ;  /* 0x00000030eeee7221 */ /* 0x000fe20000010000 */
[----:B------:R-:W-:Y:S01]  /*6770*/  F2FP.BF16.F32.PACK_AB R5, R22, R21 ;  /* 0x000000151605723e */ /* 0x000fe200000010ff */
[----:B------:R-:W2:Y:S01]  /*6780*/  MUFU.EX2 R17, R70 ;  /* 0x0000004600117308 */ /* 0x000ea20000000800 */
[----:B-----5:R-:W-:Y:S01]  /*6790*/  F2FP.BF16.F32.PACK_AB R7, R237, R23 ;  /* 0x00000017ed07723e */ /* 0x020fe200000010ff */
[----:B------:R-:W-:-:S02]  /*67a0*/  FADD.FTZ R51, R23, R51 ;  /* 0x0000003317337221 */ /* 0x000fc40000010000 */
[----:B------:R-:W5:Y:S01]  /*67b0*/  MUFU.EX2 R18, R62 ;  /* 0x0000003e00127308 */ /* 0x000f620000000800 */
[----:B---3--:R-:W-:Y:S01]  /*67c0*/  FADD.FTZ R59, R16, R59 ;  /* 0x0000003b103b7221 */ /* 0x008fe20000010000 */
[----:B------:R-:W-:Y:S02]  /*67d0*/  FADD.FTZ R237, R237, R51 ;  /* 0x00000033eded7221 */ /* 0x000fe40000010000 */
[----:B------:R-:W3:Y:S01]  /*67e0*/  MUFU.EX2 R61, R61 ;  /* 0x0000003d003d7308 */ /* 0x000ee20000000800 */
[----:B-1----:R-:W-:Y:S01]  /*67f0*/  HMMA.16816.F32.BF16 R156, R4, R12, R156 ;  /* 0x0000000c049c723c */ /* 0x002fe2000004189c */
[----:B----4-:R-:W-:Y:S02]  /*6800*/  FADD.FTZ R59, R19, R59 ;  /* 0x0000003b133b7221 */ /* 0x010fe40000010000 */
[----:B------:R-:W1:Y:S01]  /*6810*/  MUFU.EX2 R58, R58 ;  /* 0x0000003a003a7308 */ /* 0x000e620000000800 */
[----:B--2---:R-:W-:-:S04]  /*6820*/  FADD.FTZ R54, R17, R54 ;  /* 0x0000003611367221 */ /* 0x004fc80000010000 */
[----:B------:R-:W-:Y:S01]  /*6830*/  HMMA.16816.F32.BF16 R152, R4, R14, R152 ;  /* 0x0000000e0498723c */ /* 0x000fe20000041898 */
[----:B-----5:R-:W-:Y:S01]  /*6840*/  FADD.FTZ R59, R18, R59 ;  /* 0x0000003b123b7221 */ /* 0x020fe20000010000 */
[----:B---3--:R-:W-:-:S06]  /*6850*/  FADD.FTZ R54, R61, R54 ;  /* 0x000000363d367221 */ /* 0x008fcc0000010000 */
[----:B------:R-:W-:Y:S01]  /*6860*/  HMMA.16816.F32.BF16 R132, R4, R8, R132 ;  /* 0x000000080484723c */ /* 0x000fe20000041884 */
[----:B-1----:R-:W-:-:S07]  /*6870*/  FADD.FTZ R54, R58, R54 ;  /* 0x000000363a367221 */ /* 0x002fce0000010000 */
[----:B------:R-:W-:Y:S01]  /*6880*/  HMMA.16816.F32.BF16 R140, R4, R10, R140 ;  /* 0x0000000a048c723c */ /* 0x000fe2000004188c */
[----:B------:R-:W-:Y:S02]  /*6890*/  F2FP.BF16.F32.PACK_AB R4, R19, R16 ;  /* 0x000000101304723e */ /* 0x000fe400000010ff */
[----:B------:R-:W-:Y:S02]  /*68a0*/  F2FP.BF16.F32.PACK_AB R5, R61, R17 ;  /* 0x000000113d05723e */ /* 0x000fe400000010ff */
        /* <DEDUP_REMOVED lines=10> */
[----:B------:R-:W1:Y:S01]  /*6950*/  LDCU UR4, c[0x0][0x440] ;  /* 0x00008800ff0477ac */ /* 0x000e620008000800 */
[----:B------:R-:W-:Y:S01]  /*6960*/  VIADD R4, R192, 0xfffffffe ;  /* 0xfffffffec0047836 */ /* 0x000fe20000000000 */
[----:B------:R-:W-:-:S04]  /*6970*/  DEPBAR.LE SB0, 0x0 ;  /* 0x000080000000791a */ /* 0x000fc80000000000 */
[----:B------:R-:W-:-:S04]  /*6980*/  IMAD.WIDE.U32 R6, R4, R180, RZ ;  /* 0x000000b404067225 */ /* 0x000fc800078e00ff */
[----:B------:R-:W-:Y:S02]  /*6990*/  IMAD R4, R4, R181, R7 ;  /* 0x000000b504047224 */ /* 0x000fe400078e0207 */
[----:B------:R-:W-:Y:S02]  /*69a0*/  IMAD.SHL.U32 R8, R6, 0x80, RZ ;  /* 0x0000008006087824 */ /* 0x000fe400078e00ff */
[----:B------:R-:W-:Y:S01]  /*69b0*/  IMAD R194, R192, 0x80, R194 ;  /* 0x00000080c0c27824 */ /* 0x000fe200078e02c2 */
[----:B------:R-:W-:Y:S01]  /*69c0*/  SHF.L.U64.HI R9, R6, 0x7, R4 ;  /* 0x0000000706097819 */ /* 0x000fe20000010204 */
[----:B------:R-:W-:Y:S01]  /*69d0*/  BAR.SYNC.DEFER_BLOCKING 0x0 ;  /* 0x0000000000007b1d */ /* 0x000fe20000010000 */
[----:B-1----:R-:W-:-:S13]  /*69e0*/  ISETP.GE.AND P0, PT, R222, UR4, PT ;  /* 0x00000004de007c0c */ /* 0x002fda000bf06270 */
[CC--:B------:R-:W-:Y:S02]  /*69f0*/  @!P0 LEA R5, P2, R180.reuse, R8.reuse, 0x5 ;  /* 0x00000008b4058211 */ /* 0x0c0fe400078428ff */
[C---:B------:R-:W-:Y:S02]  /*6a00*/  @!P0 LEA R7, P1, R180.reuse, R8, 0x6 ;  /* 0x00000008b4078211 */ /* 0x040fe400078230ff */
[-CC-:B------:R-:W-:Y:S02]  /*6a10*/  @!P0 LEA.HI.X R4, R180, R9.reuse, R181.reuse, 0x5, P2 ;  /* 0x00000009b4048211 */ /* 0x180fe400010f2cb5 */
[-C--:B------:R-:W-:Y:S02]  /*6a20*/  @!P0 LEA R10, P2, R5, R224.reuse, 0x1 ;  /* 0x000000e0050a8211 */ /* 0x080fe400078408ff */
[----:B------:R-:W-:Y:S01]  /*6a30*/  @!P0 LEA R12, P3, R8, R224, 0x1 ;  /* 0x000000e0080c8211 */ /* 0x000fe200078608ff */
[----:B------:R-:W-:Y:S01]  /*6a40*/  @P0 STS.128 [R230+0x4000], RZ ;  /* 0x004000ffe6000388 */ /* 0x000fe20000000c00 */
[----:B------:R-:W-:Y:S01]  /*6a50*/  @!P0 LEA.HI.X R6, R180, R9, R181, 0x6, P1 ;  /* 0x00000009b4068211 */ /* 0x000fe200008f34b5 */
[----:B------:R-:W-:Y:S01]  /*6a60*/  @!P0 IMAD R181, R181, 0x60, RZ ;  /* 0x00000060b5b58824 */ /* 0x000fe200078e02ff */
[----:B------:R-:W-:-:S02]  /*6a70*/  @!P0 LEA.HI.X R11, R5, R223, R4, 0x1, P2 ;  /* 0x000000df050b8211 */ /* 0x000fc400010f0c04 */
[--C-:B------:R-:W-:Y:S01]  /*6a80*/  @!P0 LEA.HI.X R13, R8, R223, R9.reuse, 0x1, P3 ;  /* 0x000000df080d8211 */ /* 0x100fe200018f0c09 */
[----:B------:R-:W-:Y:S01]  /*6a90*/  @!P0 IMAD.WIDE.U32 R8, R180, 0x60, R8 ;  /* 0x00000060b4088825 */ /* 0x000fe200078e0008 */
[----:B------:R-:W-:-:S03]  /*6aa0*/  @!P0 LEA R4, P1, R7, R224, 0x1 ;  /* 0x000000e007048211 */ /* 0x000fc600078208ff */
[----:B------:R-:W-:Y:S01]  /*6ab0*/  @!P0 IMAD.IADD R181, R181, 0x1, R9 ;  /* 0x00000001b5b58824 */ /* 0x000fe200078e0209 */
[----:B------:R-:W-:Y:S01]  /*6ac0*/  @!P0 LEA.HI.X R5, R7, R223, R6, 0x1, P1 ;  /* 0x000000df07058211 */ /* 0x000fe200008f0c06 */
[----:B------:R-:W-:Y:S01]  /*6ad0*/  @!PT LDS RZ, [RZ] ;  /* 0x00000000fffff984 */ /* 0x000fe20000000800 */
[----:B------:R-:W-:Y:S01]  /*6ae0*/  @!PT LDS RZ, [RZ] ;  /* 0x00000000fffff984 */ /* 0x000fe20000000800 */
[----:B------:R-:W-:Y:S01]  /*6af0*/  @!PT LDS RZ, [RZ] ;  /* 0x00000000fffff984 */ /* 0x000fe20000000800 */
[----:B------:R1:W-:Y:S01]  /*6b00*/  @!P0 LDGSTS.E.BYPASS.LTC128B.128 [R230+0x4000], desc[UR14][R12.64] ;  /* 0x040000000ce68fae */ /* 0x0003e2000b981a0e */
[----:B------:R-:W-:-:S03]  /*6b10*/  @!P0 LEA R6, P1, R8, R224, 0x1 ;  /* 0x000000e008068211 */ /* 0x000fc600078208ff */
[----:B------:R-:W-:Y:S01]  /*6b20*/  @P0 STS.128 [R230+0x4800], RZ ;  /* 0x004800ffe6000388 */ /* 0x000fe20000000c00 */
[----:B------:R-:W-:-:S03]  /*6b30*/  @!P0 LEA.HI.X R7, R8, R223, R181, 0x1, P1 ;  /* 0x000000df08078211 */ /* 0x000fc600008f0cb5 */
        /* <DEDUP_REMOVED lines=8> */
[----:B------:R-:W-:Y:S04]  /*6bc0*/  @!P0 LDGSTS.E.BYPASS.LTC128B.128 [R230+0x5000], desc[UR14][R4.64] ;  /* 0x0500000004e68fae */ /* 0x000fe8000b981a0e */
[----:B------:R-:W-:Y:S04]  /*6bd0*/  @P0 STS.128 [R230+0x5800], RZ ;  /* 0x005800ffe6000388 */ /* 0x000fe80000000c00 */
[----:B------:R-:W-:Y:S01]  /*6be0*/  @!PT LDS RZ, [RZ] ;  /* 0x00000000fffff984 */ /* 0x000fe20000000800 */
[----:B------:R-:W-:Y:S01]  /*6bf0*/  @!PT LDS RZ, [RZ] ;  /* 0x00000000fffff984 */ /* 0x000fe20000000800 */
[----:B------:R-:W-:Y:S01]  /*6c00*/  @!PT LDS RZ, [RZ] ;  /* 0x00000000fffff984 */ /* 0x000fe20000000800 */
[----:B------:R3:W-:Y:S04]  /*6c10*/  @!P0 LDGSTS.E.BYPASS.LTC128B.128 [R230+0x5800], desc[UR14][R6.64] ;  /* 0x0580000006e68fae */ /* 0x0007e8000b981a0e */
[----:B------:R-:W-:Y:S04]  /*6c20*/  LDSM.16.M88.4 R100, [R215] ;  /* 0x00000000d764783b */ /* 0x000fe80000000200 */
[----:B------:R-:W4:Y:S04]  /*6c30*/  LDSM.16.M88.4 R184, [R214+0x2000] ;  /* 0x00200000d6b8783b */ /* 0x000f280000000200 */
[----:B------:R-:W-:Y:S04]  /*6c40*/  LDSM.16.M88.4 R96, [R215+0x1000] ;  /* 0x00100000d760783b */ /* 0x000fe80000000200 */
[----:B------:R-:W5:Y:S04]  /*6c50*/  LDSM.16.M88.4 R104, [R214+0x3c00] ;  /* 0x003c0000d668783b */ /* 0x000f680000000200 */
[----:B------:R-:W1:Y:S04]  /*6c60*/  LDSM.16.M88.4 R180, [R214+0x2400] ;  /* 0x00240000d6b4783b */ /* 0x000e680000000200 */
[----:B------:R-:W2:Y:S04]  /*6c70*/  LDSM.16.M88.4 R176, [R214+0x2800] ;  /* 0x00280000d6b0783b */ /* 0x000ea80000000200 */
[----:B------:R-:W-:Y:S04]  /*6c80*/  LDSM.16.M88.4 R92, [R213] ;  /* 0x00000000d55c783b */ /* 0x000fe80000000200 */
[----:B------:R-:W3:Y:S04]  /*6c90*/  LDSM.16.M88.4 R188, [R171+0x2000] ;  /* 0x00200000abbc783b */ /* 0x000ee80000000200 */
[----:B------:R-:W-:Y:S04]  /*6ca0*/  LDSM.16.M88.4 R88, [R213+0x1000] ;  /* 0x00100000d558783b */ /* 0x000fe80000000200 */
[----:B------:R-:W3:Y:S04]  /*6cb0*/  LDSM.16.M88.4 R68, [R171+0x3c00] ;  /* 0x003c0000ab44783b */ /* 0x000ee80000000200 */
[----:B------:R-:W3:Y:S04]  /*6cc0*/  LDSM.16.M88.4 R128, [R171+0x2400] ;  /* 0x00240000ab80783b */ /* 0x000ee80000000200 */
[----:B------:R-:W3:Y:S01]  /*6cd0*/  LDSM.16.M88.4 R124, [R171+0x2800] ;  /* 0x00280000ab7c783b */ /* 0x000ee20000000200 */
[C---:B----4-:R-:W-:Y:S03]  /*6ce0*/  HMMA.16816.F32.BF16 R24, R100.reuse, R184, RZ ;  /* 0x000000b86418723c */ /* 0x050fe600000418ff */
[----:B------:R-:W4:Y:S04]  /*6cf0*/  LDSM.16.M88.4 R120, [R214+0x2c00] ;  /* 0x002c0000d678783b */ /* 0x000f280000000200 */
[----:B------:R-:W4:Y:S01]  /*6d00*/  LDSM.16.M88.4 R84, [R171+0x2c00] ;  /* 0x002c0000ab54783b */ /* 0x000f220000000200 */
[-C--:B-----5:R-:W-:Y:S03]  /*6d10*/  HMMA.16816.F32.BF16 R32, R100, R104.reuse, RZ ;  /* 0x000000686420723c */ /* 0x0a0fe600000418ff */
[----:B------:R-:W5:Y:S04]  /*6d20*/  LDSM.16.M88.4 R116, [R214+0x3000] ;  /* 0x00300000d674783b */ /* 0x000f680000000200 */
[----:B------:R-:W5:Y:S01]  /*6d30*/  LDSM.16.M88.4 R80, [R171+0x3000] ;  /* 0x00300000ab50783b */ /* 0x000f620000000200 */
[C---:B------:R-:W-:Y:S03]  /*6d40*/  HMMA.16816.F32.BF16 R28, R96.reuse, R104, RZ ;  /* 0x00000068601c723c */ /* 0x040fe600000418ff */
[----:B------:R-:W5:Y:S04]  /*6d50*/  LDSM.16.M88.4 R112, [R214+0x3400] ;  /* 0x00340000d670783b */ /* 0x000f680000000200 */
[----:B------:R-:W5:Y:S01]  /*6d60*/  LDSM.16.M88.4 R76, [R171+0x3400] ;  /* 0x00340000ab4c783b */ /* 0x000f620000000200 */
[C---:B------:R-:W-:Y:S03]  /*6d70*/  HMMA.16816.F32.BF16 R20, R96.reuse, R184, RZ ;  /* 0x000000b86014723c */ /* 0x040fe600000418ff */
[----:B------:R-:W5:Y:S04]  /*6d80*/  LDSM.16.M88.4 R108, [R214+0x3800] ;  /* 0x00380000d66c783b */ /* 0x000f680000000200 */
[----:B------:R-:W5:Y:S01]  /*6d90*/  LDSM.16.M88.4 R72, [R171+0x3800] ;  /* 0x00380000ab48783b */ /* 0x000f620000000200 */
[----:B------:R-:W-:Y:S03]  /*6da0*/  HMMA.16816.F32.BF16 R172, R96, R186, RZ ;  /* 0x000000ba60ac723c */ /* 0x000fe600000418ff */
[----:B------:R-:W0:Y:S05]  /*6db0*/  LDGDEPBAR ;  /* 0x00000000000079af */ /* 0x000e2a0000000000 */
[-C--:B-1----:R-:W-:Y:S08]  /*6dc0*/  HMMA.16816.F32.BF16 R16, R100, R180.reuse, RZ ;  /* 0x000000b46410723c */ /* 0x082ff000000418ff */
[----:B------:R-:W-:Y:S08]  /*6dd0*/  HMMA.16816.F32.BF16 R12, R96, R180, RZ ;  /* 0x000000b4600c723c */ /* 0x000ff000000418ff */
[----:B--2---:R-:W-:Y:S01]  /*6de0*/  HMMA.16816.F32.BF16 R8, R100, R176, RZ ;  /* 0x000000b06408723c */ /* 0x004fe200000418ff */
[----:B------:R-:W-:-:S07]  /*6df0*/  DEPBAR.LE SB0, 0x0 ;  /* 0x000080000000791a */ /* 0x000fce0000000000 */
[----:B---3--:R-:W-:Y:S08]  /*6e00*/  HMMA.16816.F32.BF16 R4, R96, R176, RZ ;  /* 0x000000b06004723c */ /* 0x008ff000000418ff */
[C---:B------:R-:W-:Y:S08]  /*6e10*/  HMMA.16816.F32.BF16 R24, R92.reuse, R188, R24 ;  /* 0x000000bc5c18723c */ /* 0x040ff00000041818 */
[-C--:B------:R-:W-:Y:S08]  /*6e20*/  HMMA.16816.F32.BF16 R32, R92, R68.reuse, R32 ;  /* 0x000000445c20723c */ /* 0x080ff00000041820 */
[----:B------:R-:W-:Y:S01]  /*6e30*/  HMMA.16816.F32.BF16 R28, R88, R68, R28 ;  /* 0x00000044581c723c */ /* 0x000fe2000004181c */
[----:B------:R-:W-:-:S02]  /*6e40*/  VIADD R68, R194, 0xffffff00 ;  /* 0xffffff00c2447836 */ /* 0x000fc40000000000 */
[----:B------:R-:W-:-:S03]  /*6e50*/  VIADD R69, R194, 0xffffff01 ;  /* 0xffffff01c2457836 */ /* 0x000fc60000000000 */
[C---:B------:R-:W-:Y:S02]  /*6e60*/  ISETP.GE.AND P2, PT, R68.reuse, R193, PT ;  /* 0x000000c14400720c */ /* 0x040fe40003f46270 */
[C---:B------:R-:W-:Y:S01]  /*6e70*/  HMMA.16816.F32.BF16 R20, R88.reuse, R188, R20 ;  /* 0x000000bc5814723c */ /* 0x040fe20000041814 */
[C---:B------:R-:W-:Y:S02]  /*6e80*/  ISETP.GE.AND P1, PT, R68.reuse, R167, PT ;  /* 0x000000a74400720c */ /* 0x040fe40003f26270 */
[C---:B------:R-:W-:Y:S02]  /*6e90*/  ISETP.GE.AND P6, PT, R69.reuse, R193, PT ;  /* 0x000000c14500720c */ /* 0x040fe40003fc6270 */
[----:B------:R-:W-:Y:S02]  /*6ea0*/  ISETP.GE.AND P3, PT, R69, R167, PT ;  /* 0x000000a74500720c */ /* 0x000fe40003f66270 */
[C---:B------:R-:W-:Y:S01]  /*6eb0*/  ISETP.GE.AND P5, PT, R68.reuse, R166, PT ;  /* 0x000000a64400720c */ /* 0x040fe20003fa6270 */
[----:B------:R-:W-:Y:S01]  /*6ec0*/  HMMA.16816.F32.BF16 R172, R88, R190, R172 ;  /* 0x000000be58ac723c */ /* 0x000fe200000418ac */
[----:B------:R-:W-:Y:S01]  /*6ed0*/  ISETP.GE.AND P4, PT, R68, R165, PT ;  /* 0x000000a54400720c */ /* 0x000fe20003f86270 */
[----:B------:R-:W-:-:S06]  /*6ee0*/  VIADD R68, R194, 0xffffff08 ;  /* 0xffffff08c2447836 */ /* 0x000fcc0000000000 */
[-C--:B------:R-:W-:Y:S03]  /*6ef0*/  HMMA.16816.F32.BF16 R16, R92, R128.reuse, R16 ;  /* 0x000000805c10723c */ /* 0x080fe60000041810 */
[----:B------:R-:W-:Y:S02]  /*6f00*/  FSEL R20, R20, -INF , !P5 ;  /* 0xff80000014147808 */ /* 0x000fe40006800000 */
[----:B------:R-:W-:Y:S02]  /*6f10*/  ISETP.GE.AND P5, PT, R68, R166, PT ;  /* 0x000000a64400720c */ /* 0x000fe40003fa6270 */
[----:B------:R-:W-:Y:S01]  /*6f20*/  FSEL R22, R22, -INF , !P4 ;  /* 0xff80000016167808 */ /* 0x000fe20006000000 */
[----:B------:R-:W-:Y:S01]  /*6f30*/  HMMA.16816.F32.BF16 R12, R88, R128, R12 ;  /* 0x00000080580c723c */ /* 0x000fe2000004180c */
[----:B------:R-:W-:Y:S01]  /*6f40*/  FSEL R129, R26, -INF , !P1 ;  /* 0xff8000001a817808 */ /* 0x000fe20004800000 */
[----:B------:R1:W-:Y:S01]  /*6f50*/  STL [R1+0x10], R20 ;  /* 0x0000101401007387 */ /* 0x0003e20000100800 */
[----:B------:R-:W-:-:S02]  /*6f60*/  FSEL R128, R27, -INF , !P3 ;  /* 0xff8000001b807808 */ /* 0x000fc40005800000 */
[----:B------:R-:W-:Y:S02]  /*6f70*/  ISETP.GE.AND P1, PT, R69, R165, PT ;  /* 0x000000a54500720c */ /* 0x000fe40003f26270 */
[C---:B------:R-:W-:Y:S01]  /*6f80*/  ISETP.GE.AND P3, PT, R68.reuse, R193, PT ;  /* 0x000000c14400720c */ /* 0x040fe20003f66270 */
[----:B------:R-:W-:Y:S01]  /*6f90*/  HMMA.16816.F32.BF16 R8, R92, R124, R8 ;  /* 0x0000007c5c08723c */ /* 0x000fe20000041808 */
[----:B------:R-:W-:Y:S02]  /*6fa0*/  ISETP.GE.AND P4, PT, R68, R165, PT ;  /* 0x000000a54400720c */ /* 0x000fe40003f86270 */
[----:B------:R-:W-:-:S05]  /*6fb0*/  FSEL R23, R23, -INF , !P1 ;  /* 0xff80000017177808 */ /* 0x000fca0004800000 */
[----:B------:R-:W-:Y:S01]  /*6fc0*/  HMMA.16816.F32.BF16 R4, R88, R124, R4 ;  /* 0x0000007c5804723c */ /* 0x000fe20000041804 */
[----:B------:R-:W-:Y:S02]  /*6fd0*/  FSEL R124, R24, -INF , !P2 ;  /* 0xff800000187c7808 */ /* 0x000fe40005000000 */
[----:B------:R-:W-:Y:S02]  /*6fe0*/  FSEL R125, R25, -INF , !P6 ;  /* 0xff800000197d7808 */ /* 0x000fe40007000000 */
[----:B------:R-:W-:Y:S02]  /*6ff0*/  ISETP.GE.AND P2, PT, R69, R166, PT ;  /* 0x000000a64500720c */ /* 0x000fe40003f46270 */
[----:B------:R-:W-:Y:S01]  /*7000*/  ISETP.GE.AND P6, PT, R68, R167, PT ;  /* 0x000000a74400720c */ /* 0x000fe20003fc6270 */
[----:B------:R-:W-:Y:S01]  /*7010*/  HMMA.16816.F32.BF16 R24, R96, R182, RZ ;  /* 0x000000b66018723c */ /* 0x000fe200000418ff */
[----:B------:R-:W-:Y:S01]  /*7020*/  FSEL R69, R172, -INF , !P5 ;  /* 0xff800000ac457808 */ /* 0x000fe20006800000 */
[----:B------:R-:W-:Y:S01]  /*7030*/  VIADD R68, R194, 0xffffff10 ;  /* 0xffffff10c2447836 */ /* 0x000fe20000000000 */
[----:B------:R-:W-:-:S02]  /*7040*/  FSEL R21, R21, -INF , !P2 ;  /* 0xff80000015157808 */ /* 0x000fc40005000000 */
[----:B-1----:R-:W-:Y:S01]  /*7050*/  FSEL R20, R174, -INF , !P4 ;  /* 0xff800000ae147808 */ /* 0x002fe20006000000 */
[----:B------:R1:W-:Y:S01]  /*7060*/  STL [R1+0x14], R69 ;  /* 0x0000144501007387 */ /* 0x0003e20000100800 */
[C---:B------:R-:W-:Y:S01]  /*7070*/  ISETP.GE.AND P2, PT, R68.reuse, R167, PT ;  /* 0x000000a74400720c */ /* 0x040fe20003f46270 */
[C---:B------:R-:W-:Y:S01]  /*7080*/  HMMA.16816.F32.BF16 R184, R100.reuse, R186, RZ ;  /* 0x000000ba64b8723c */ /* 0x040fe200000418ff */
[C---:B------:R-:W-:Y:S02]  /*7090*/  ISETP.GE.AND P1, PT, R68.reuse, R193, PT ;  /* 0x000000c14400720c */ /* 0x040fe40003f26270 */
[C---:B------:R-:W-:Y:S02]  /*70a0*/  ISETP.GE.AND P5, PT, R68.reuse, R166, PT ;  /* 0x000000a64400720c */ /* 0x040fe40003fa6270 */
[----:B------:R-:W-:Y:S01]  /*70b0*/  ISETP.GE.AND P4, PT, R68, R165, PT ;  /* 0x000000a54400720c */ /* 0x000fe20003f86270 */
[----:B------:R-:W-:Y:S01]  /*70c0*/  VIADD R68, R194, 0xffffff09 ;  /* 0xffffff09c2447836 */ /* 0x000fe20000000000 */
[----:B------:R-:W-:Y:S01]  /*70d0*/  FSEL R12, R12, -INF , !P5 ;  /* 0xff8000000c0c7808 */ /* 0x000fe20006800000 */
[----:B------:R-:W-:Y:S01]  /*70e0*/  HMMA.16816.F32.BF16 R180, R100, R182, RZ ;  /* 0x000000b664b4723c */ /* 0x000fe200000418ff */
[----:B------:R-:W-:-:S02]  /*70f0*/  FSEL R201, R16, -INF , !P1 ;  /* 0xff80000010c97808 */ /* 0x000fc40004800000 */
[----:B------:R-:W-:Y:S01]  /*7100*/  FSEL R205, R14, -INF , !P4 ;  /* 0xff8000000ecd7808 */ /* 0x000fe20006000000 */
[----:B------:R2:W-:Y:S01]  /*7110*/  STL [R1], R12 ;  /* 0x0000000c01007387 */ /* 0x0005e20000100800 */
[----:B------:R-:W-:-:S03]  /*7120*/  ISETP.GE.AND P1, PT, R68, R166, PT ;  /* 0x000000a64400720c */ /* 0x000fc60003f26270 */
[----:B------:R-:W-:Y:S01]  /*7130*/  HMMA.16816.F32.BF16 R24, R88, R130, R24 ;  /* 0x000000825818723c */ /* 0x000fe20000041818 */
[----:B------:R-:W-:Y:S02]  /*7140*/  FSEL R16, R173, -INF , !P1 ;  /* 0xff800000ad107808 */ /* 0x000fe40004800000 */
[----:B------:R-:W-:Y:S01]  /*7150*/  ISETP.GE.AND P1, PT, R68, R193, PT ;  /* 0x000000c14400720c */ /* 0x000fe20003f26270 */
[----:B-1----:R-:W-:-:S04]  /*7160*/  VIADD R69, R194, 0xffffff11 ;  /* 0xffffff11c2457836 */ /* 0x002fc80000000000 */
[----:B------:R-:W-:Y:S01]  /*7170*/  HMMA.16816.F32.BF16 R184, R92, R190, R184 ;  /* 0x000000be5cb8723c */ /* 0x000fe200000418b8 */
[----:B------:R-:W-:Y:S01]  /*7180*/  FSEL R191, R18, -INF , !P2 ;  /* 0xff80000012bf7808 */ /* 0x000fe20005000000 */
[----:B------:R-:W-:Y:S01]  /*7190*/  VIADD R18, R194, 0xffffff18 ;  /* 0xffffff18c2127836 */ /* 0x000fe20000000000 */
[C---:B------:R-:W-:Y:S02]  /*71a0*/  ISETP.GE.AND P2, PT, R69.reuse, R193, PT ;  /* 0x000000c14500720c */ /* 0x040fe40003f46270 */
[----:B------:R-:W-:Y:S02]  /*71b0*/  ISETP.GE.AND P5, PT, R69, R167, PT ;  /* 0x000000a74500720c */ /* 0x000fe40003fa6270 */
[----:B------:R-:W-:Y:S01]  /*71c0*/  FSEL R204, R17, -INF , !P2 ;  /* 0xff80000011cc7808 */ /* 0x000fe20005000000 */
[----:B----4-:R-:W-:Y:S01]  /*71d0*/  HMMA.16816.F32.BF16 R64, R100, R120, RZ ;  /* 0x000000786440723c */ /* 0x010fe200000418ff */
[C---:B------:R-:W-:Y:S02]  /*71e0*/  ISETP.GE.AND P4, PT, R69.reuse, R166, PT ;  /* 0x000000a64500720c */ /* 0x040fe40003f86270 */
[----:B------:R-:W-:-:S02]  /*71f0*/  ISETP.GE.AND P2, PT, R69, R165, PT ;  /* 0x000000a54500720c */ /* 0x000fc40003f46270 */
[----:B------:R-:W-:Y:S02]  /*7200*/  FSEL R200, R19, -INF , !P5 ;  /* 0xff80000013c87808 */ /* 0x000fe40006800000 */
[----:B--2---:R-:W-:Y:S01]  /*7210*/  FSEL R12, R13, -INF , !P4 ;  /* 0xff8000000d0c7808 */ /* 0x004fe20006000000 */
[----:B------:R-:W-:Y:S01]  /*7220*/  HMMA.16816.F32.BF16 R60, R96, R120, RZ ;  /* 0x00000078603c723c */ /* 0x000fe200000418ff */
[----:B------:R-:W-:Y:S02]  /*7230*/  FSEL R252, R15, -INF , !P2 ;  /* 0xff8000000ffc7808 */ /* 0x000fe40005000000 */
[C---:B------:R-:W-:Y:S01]  /*7240*/  ISETP.GE.AND P5, PT, R68.reuse, R167, PT ;  /* 0x000000a74400720c */ /* 0x040fe20003fa6270 */
[----:B------:R1:W-:Y:S01]  /*7250*/  STL [R1+0x4], R12 ;  /* 0x0000040c01007387 */ /* 0x0003e20000100800 */
[----:B------:R-:W-:Y:S01]  /*7260*/  ISETP.GE.AND P4, PT, R68, R165, PT ;  /* 0x000000a54400720c */ /* 0x000fe20003f86270 */
[----:B------:R-:W-:Y:S01]  /*7270*/  VIADD R68, R194, 0xffffff19 ;  /* 0xffffff19c2447836 */ /* 0x000fe20000000000 */
[----:B------:R-:W-:Y:S01]  /*7280*/  ISETP.GE.AND P2, PT, R18, R166, PT ;  /* 0x000000a61200720c */ /* 0x000fe20003f46270 */
[----:B------:R-:W-:Y:S01]  /*7290*/  HMMA.16816.F32.BF16 R180, R92, R130, R180 ;  /* 0x000000825cb4723c */ /* 0x000fe200000418b4 */
[----:B------:R-:W-:-:S02]  /*72a0*/  FSEL R17, R175, -INF , !P4 ;  /* 0xff800000af117808 */ /* 0x000fc40006000000 */
[----:B------:R-:W-:Y:S02]  /*72b0*/  FSEL R24, R24, -INF , !P2 ;  /* 0xff80000018187808 */ /* 0x000fe40005000000 */
[----:B------:R-:W-:Y:S02]  /*72c0*/  FSEL R19, R184, -INF , !P3 ;  /* 0xff800000b8137808 */ /* 0x000fe40005800000 */
[-C--:B------:R-:W-:Y:S01]  /*72d0*/  ISETP.GE.AND P3, PT, R18, R165.reuse, PT ;  /* 0x000000a51200720c */ /* 0x080fe20003f66270 */
[----:B------:R2:W-:Y:S01]  /*72e0*/  STL [R1+0xc], R24 ;  /* 0x00000c1801007387 */ /* 0x0005e20000100800 */
[----:B------:R-:W-:Y:S01]  /*72f0*/  ISETP.GE.AND P4, PT, R68, R166, PT ;  /* 0x000000a64400720c */ /* 0x000fe20003f86270 */
[----:B------:R-:W-:Y:S01]  /*7300*/  HMMA.16816.F32.BF16 R64, R92, R84, R64 ;  /* 0x000000545c40723c */ /* 0x000fe20000041840 */
[----:B------:R-:W-:Y:S01]  /*7310*/  FSEL R206, R26, -INF , !P3 ;  /* 0xff8000001ace7808 */ /* 0x000fe20005800000 */
[----:B------:R-:W-:Y:S01]  /*7320*/  VIADD R26, R194, 0xffffff20 ;  /* 0xffffff20c21a7836 */ /* 0x000fe20000000000 */
[----:B------:R-:W-:-:S02]  /*7330*/  ISETP.GE.AND P2, PT, R68, R165, PT ;  /* 0x000000a54400720c */ /* 0x000fc40003f46270 */
[----:B------:R-:W-:Y:S02]  /*7340*/  ISETP.GE.AND P3, PT, R18, R193, PT ;  /* 0x000000c11200720c */ /* 0x000fe40003f66270 */
[----:B------:R-:W-:Y:S01]  /*7350*/  FSEL R251, R27, -INF , !P2 ;  /* 0xff8000001bfb7808 */ /* 0x000fe20005000000 */
[----:B------:R-:W-:Y:S01]  /*7360*/  HMMA.16816.F32.BF16 R60, R88, R84, R60 ;  /* 0x00000054583c723c */ /* 0x000fe2000004183c */
[----:B------:R-:W-:-:S04]  /*7370*/  ISETP.GE.AND P2, PT, R26, R167, PT ;  /* 0x000000a71a00720c */ /* 0x000fc80003f46270 */
[----:B------:R-:W-:Y:S01]  /*7380*/  FSEL R175, R10, -INF , !P2 ;  /* 0xff8000000aaf7808 */ /* 0x000fe20005000000 */
[----:B------:R-:W-:Y:S02]  /*7390*/  VIADD R10, R194, 0xffffff30 ;  /* 0xffffff30c20a7836 */ /* 0x000fe40000000000 */
[----:B-1----:R-:W-:Y:S01]  /*73a0*/  HMMA.16816.F32.BF16 R12, R96, R178, RZ ;  /* 0x000000b2600c723c */ /* 0x002fe200000418ff */
[----:B--2---:R-:W-:-:S07]  /*73b0*/  FSEL R24, R25, -INF , !P4 ;  /* 0xff80000019187808 */ /* 0x004fce0006000000 */
[C---:B------:R-:W-:Y:S01]  /*73c0*/  HMMA.16816.F32.BF16 R176, R100.reuse, R178, RZ ;  /* 0x000000b264b0723c */ /* 0x040fe200000418ff */
[----:B------:R-:W-:Y:S02]  /*73d0*/  ISETP.GE.AND P4, PT, R18, R167, PT ;  /* 0x000000a71200720c */ /* 0x000fe40003f86270 */
[----:B------:R-:W-:Y:S01]  /*73e0*/  FSEL R18, R186, -INF , !P6 ;  /* 0xff800000ba127808 */ /* 0x000fe20007000000 */
[----:B------:R1:W-:Y:S01]  /*73f0*/  STL [R1+0x8], R24 ;  /* 0x0000081801007387 */ /* 0x0003e20000100800 */
[----:B------:R-:W-:Y:S02]  /*7400*/  ISETP.GE.AND P6, PT, R26, R193, PT ;  /* 0x000000c11a00720c */ /* 0x000fe40003fc6270 */
[----:B------:R-:W-:Y:S01]  /*7410*/  FSEL R25, R185, -INF , !P1 ;  /* 0xff800000b9197808 */ /* 0x000fe20004800000 */
[----:B-----5:R-:W-:Y:S01]  /*7420*/  HMMA.16816.F32.BF16 R56, R100, R116, RZ ;  /* 0x000000746438723c */ /* 0x020fe200000418ff */
[----:B------:R-:W-:Y:S01]  /*7430*/  FSEL R184, R8, -INF , !P6 ;  /* 0xff80000008b87808 */ /* 0x000fe20007000000 */
[----:B------:R-:W-:Y:S01]  /*7440*/  VIADD R8, R194, 0xffffff29 ;  /* 0xffffff29c2087836 */ /* 0x000fe20000000000 */
[----:B------:R-:W-:-:S02]  /*7450*/  ISETP.GE.AND P6, PT, R26, R165, PT ;  /* 0x000000a51a00720c */ /* 0x000fc40003fc6270 */
[----:B------:R-:W-:Y:S02]  /*7460*/  ISETP.GE.AND P1, PT, R26, R166, PT ;  /* 0x000000a61a00720c */ /* 0x000fe40003f26270 */
[----:B------:R-:W-:Y:S01]  /*7470*/  FSEL R207, R6, -INF , !P6 ;  /* 0xff80000006cf7808 */ /* 0x000fe20007000000 */
[----:B------:R-:W-:Y:S01]  /*7480*/  HMMA.16816.F32.BF16 R12, R88, R126, R12 ;  /* 0x0000007e580c723c */ /* 0x000fe2000004180c */
[----:B------:R-:W-:Y:S02]  /*7490*/  FSEL R208, R4, -INF , !P1 ;  /* 0xff80000004d07808 */ /* 0x000fe40004800000 */
[----:B------:R-:W-:Y:S02]  /*74a0*/  FSEL R250, R182, -INF , !P4 ;  /* 0xff800000b6fa7808 */ /* 0x000fe40006000000 */
[----:B------:R-:W-:-:S03]  /*74b0*/  ISETP.GE.AND P4, PT, R10, R193, PT ;  /* 0x000000c10a00720c */ /* 0x000fc60003f86270 */
[----:B------:R-:W-:Y:S01]  /*74c0*/  HMMA.16816.F32.BF16 R176, R92, R126, R176 ;  /* 0x0000007e5cb0723c */ /* 0x000fe200000418b0 */
[----:B------:R-:W-:Y:S02]  /*74d0*/  FSEL R127, R180, -INF , !P3 ;  /* 0xff800000b47f7808 */ /* 0x000fe40005800000 */
[----:B------:R-:W-:Y:S01]  /*74e0*/  FSEL R199, R64, -INF , !P4 ;  /* 0xff80000040c77808 */ /* 0x000fe20006000000 */
[----:B-1----:R-:W-:Y:S01]  /*74f0*/  VIADD R24, R194, 0xffffff21 ;  /* 0xffffff21c2187836 */ /* 0x002fe20000000000 */
[----:B------:R-:W-:-:S03]  /*7500*/  ISETP.GE.AND P4, PT, R10, R165, PT ;  /* 0x000000a50a00720c */ /* 0x000fc60003f86270 */
[----:B------:R-:W-:Y:S01]  /*7510*/  HMMA.16816.F32.BF16 R52, R96, R116, RZ ;  /* 0x000000746034723c */ /* 0x000fe200000418ff */
[C---:B------:R-:W-:Y:S02]  /*7520*/  ISETP.GE.AND P2, PT, R24.reuse, R193, PT ;  /* 0x000000c11800720c */ /* 0x040fe40003f46270 */
[----:B------:R-:W-:Y:S02]  /*7530*/  ISETP.GE.AND P6, PT, R24, R166, PT ;  /* 0x000000a61800720c */ /* 0x000fe40003fc6270 */
[----:B------:R-:W-:Y:S01]  /*7540*/  FSEL R186, R9, -INF , !P2 ;  /* 0xff80000009ba7808 */ /* 0x000fe20005000000 */
[----:B------:R-:W-:Y:S01]  /*7550*/  VIADD R9, R194, 0xffffff28 ;  /* 0xffffff28c2097836 */ /* 0x000fe20000000000 */
[----:B------:R-:W-:Y:S01]  /*7560*/  ISETP.GE.AND P2, PT, R24, R165, PT ;  /* 0x000000a51800720c */ /* 0x000fe20003f46270 */
[----:B------:R-:W-:Y:S01]  /*7570*/  HMMA.16816.F32.BF16 R56, R92, R80, R56 ;  /* 0x000000505c38723c */ /* 0x000fe20000041838 */
[----:B------:R-:W-:Y:S02]  /*7580*/  FSEL R209, R5, -INF , !P6 ;  /* 0xff80000005d17808 */ /* 0x000fe40007000000 */
[----:B------:R-:W-:-:S02]  /*7590*/  FSEL R216, R7, -INF , !P2 ;  /* 0xff80000007d87808 */ /* 0x000fc40005000000 */
[----:B------:R-:W-:Y:S02]  /*75a0*/  ISETP.GE.AND P1, PT, R24, R167, PT ;  /* 0x000000a71800720c */ /* 0x000fe40003f26270 */
[-C--:B------:R-:W-:Y:S01]  /*75b0*/  ISETP.GE.AND P2, PT, R9, R166.reuse, PT ;  /* 0x000000a60900720c */ /* 0x080fe20003f46270 */
[----:B------:R-:W-:Y:S01]  /*75c0*/  HMMA.16816.F32.BF16 R4, R96, R122, RZ ;  /* 0x0000007a6004723c */ /* 0x000fe200000418ff */
[----:B------:R-:W-:Y:S02]  /*75d0*/  FSEL R24, R187, -INF , !P5 ;  /* 0xff800000bb187808 */ /* 0x000fe40006800000 */
[----:B------:R-:W-:Y:S02]  /*75e0*/  FSEL R185, R11, -INF , !P1 ;  /* 0xff8000000bb97808 */ /* 0x000fe40004800000 */
[----:B------:R-:W-:Y:S02]  /*75f0*/  ISETP.GE.AND P3, PT, R9, R165, PT ;  /* 0x000000a50900720c */ /* 0x000fe40003f66270 */
[----:B------:R-:W-:Y:S01]  /*7600*/  ISETP.GE.AND P5, PT, R8, R166, PT ;  /* 0x000000a60800720c */ /* 0x000fe20003fa6270 */
[----:B------:R-:W-:Y:S01]  /*7610*/  HMMA.16816.F32.BF16 R52, R88, R80, R52 ;  /* 0x000000505834723c */ /* 0x000fe20000041834 */
[----:B------:R-:W-:Y:S01]  /*7620*/  FSEL R246, R12, -INF , !P2 ;  /* 0xff8000000cf67808 */ /* 0x000fe20005000000 */
[----:B------:R-:W-:Y:S01]  /*7630*/  VIADD R12, R194, 0xffffff39 ;  /* 0xffffff39c20c7836 */ /* 0x000fe20000000000 */
[----:B------:R-:W-:-:S02]  /*7640*/  ISETP.GE.AND P1, PT, R68, R193, PT ;  /* 0x000000c14400720c */ /* 0x000fc40003f26270 */
[----:B------:R-:W-:Y:S02]  /*7650*/  ISETP.GE.AND P2, PT, R8, R165, PT ;  /* 0x000000a50800720c */ /* 0x000fe40003f46270 */
[----:B------:R-:W-:Y:S01]  /*7660*/  FSEL R211, R14, -INF , !P3 ;  /* 0xff8000000ed37808 */ /* 0x000fe20005800000 */
[----:B------:R-:W-:Y:S01]  /*7670*/  HMMA.16816.F32.BF16 R120, R100, R122, RZ ;  /* 0x0000007a6478723c */ /* 0x000fe200000418ff */
[----:B------:R-:W-:Y:S01]  /*7680*/  FSEL R244, R13, -INF , !P5 ;  /* 0xff8000000df47808 */ /* 0x000fe20006800000 */
[C---:B------:R-:W-:Y:S01]  /*7690*/  VIADD R13, R194.reuse, 0xffffff38 ;  /* 0xffffff38c20d7836 */ /* 0x040fe20000000000 */
[C---:B------:R-:W-:Y:S02]  /*76a0*/  ISETP.GE.AND P3, PT, R9.reuse, R193, PT ;  /* 0x000000c10900720c */ /* 0x040fe40003f66270 */
[----:B------:R-:W-:Y:S01]  /*76b0*/  ISETP.GE.AND P5, PT, R9, R167, PT ;  /* 0x000000a70900720c */ /* 0x000fe20003fa6270 */
[----:B------:R-:W-:Y:S01]  /*76c0*/  VIADD R9, R194, 0xffffff31 ;  /* 0xffffff31c2097836 */ /* 0x000fe20000000000 */
[----:B------:R-:W-:Y:S01]  /*76d0*/  FSEL R217, R15, -INF , !P2 ;  /* 0xff8000000fd97808 */ /* 0x000fe20005000000 */
[----:B------:R-:W-:Y:S01]  /*76e0*/  HMMA.16816.F32.BF16 R4, R88, R86, R4 ;  /* 0x000000565804723c */ /* 0x000fe20000041804 */
[----:B------:R-:W-:-:S02]  /*76f0*/  FSEL R130, R181, -INF , !P1 ;  /* 0xff800000b5827808 */ /* 0x000fc40004800000 */
[C---:B------:R-:W-:Y:S02]  /*7700*/  ISETP.GE.AND P2, PT, R10.reuse, R167, PT ;  /* 0x000000a70a00720c */ /* 0x040fe40003f46270 */
[----:B------:R-:W-:Y:S02]  /*7710*/  ISETP.GE.AND P1, PT, R10, R166, PT ;  /* 0x000000a60a00720c */ /* 0x000fe40003f26270 */
[----:B------:R-:W-:Y:S01]  /*7720*/  FSEL R66, R66, -INF , !P2 ;  /* 0xff80000042427808 */ /* 0x000fe20005000000 */
[----:B------:R-:W-:Y:S01]  /*7730*/  HMMA.16816.F32.BF16 R48, R100, R112, RZ ;  /* 0x000000706430723c */ /* 0x000fe200000418ff */
[----:B------:R-:W-:Y:S02]  /*7740*/  FSEL R198, R60, -INF , !P1 ;  /* 0xff8000003cc67808 */ /* 0x000fe40004800000 */
[----:B------:R-:W-:Y:S02]  /*7750*/  FSEL R180, R62, -INF , !P4 ;  /* 0xff8000003eb47808 */ /* 0x000fe40006000000 */
[----:B------:R-:W-:-:S02]  /*7760*/  ISETP.GE.AND P2, PT, R9, R193, PT ;  /* 0x000000c10900720c */ /* 0x000fc40003f46270 */
[CC--:B------:R-:W-:Y:S01]  /*7770*/  ISETP.GE.AND P1, PT, R9.reuse, R167.reuse, PT ;  /* 0x000000a70900720c */ /* 0x0c0fe20003f26270 */
[----:B------:R-:W-:Y:S01]  /*7780*/  HMMA.16816.F32.BF16 R44, R96, R112, RZ ;  /* 0x00000070602c723c */ /* 0x000fe200000418ff */
[----:B------:R-:W-:Y:S02]  /*7790*/  ISETP.GE.AND P4, PT, R9, R166, PT ;  /* 0x000000a60900720c */ /* 0x000fe40003f86270 */
[----:B------:R-:W-:Y:S02]  /*77a0*/  FSEL R203, R65, -INF , !P2 ;  /* 0xff80000041cb7808 */ /* 0x000fe40005000000 */
[----:B------:R-:W-:Y:S02]  /*77b0*/  FSEL R174, R67, -INF , !P1 ;  /* 0xff80000043ae7808 */ /* 0x000fe40004800000 */
[----:B------:R-:W-:Y:S01]  /*77c0*/  FSEL R197, R61, -INF , !P4 ;  /* 0xff8000003dc57808 */ /* 0x000fe20006000000 */
[----:B------:R-:W-:Y:S01]  /*77d0*/  HMMA.16816.F32.BF16 R120, R92, R86, R120 ;  /* 0x000000565c78723c */ /* 0x000fe20000041878 */
[----:B------:R-:W-:-:S02]  /*77e0*/  ISETP.GE.AND P6, PT, R68, R167, PT ;  /* 0x000000a74400720c */ /* 0x000fc40003fc6270 */
[----:B------:R-:W-:Y:S02]  /*77f0*/  ISETP.GE.AND P2, PT, R9, R165, PT ;  /* 0x000000a50900720c */ /* 0x000fe40003f46270 */
[C---:B------:R-:W-:Y:S02]  /*7800*/  ISETP.GE.AND P1, PT, R8.reuse, R193, PT ;  /* 0x000000c10800720c */ /* 0x040fe40003f26270 */
[----:B------:R-:W-:Y:S01]  /*7810*/  ISETP.GE.AND P4, PT, R8, R167, PT ;  /* 0x000000a70800720c */ /* 0x000fe20003f86270 */
[----:B------:R-:W-:Y:S01]  /*7820*/  HMMA.16816.F32.BF16 R48, R92, R76, R48 ;  /* 0x0000004c5c30723c */ /* 0x000fe20000041830 */
[----:B------:R-:W-:Y:S02]  /*7830*/  FSEL R131, R183, -INF , !P6 ;  /* 0xff800000b7837808 */ /* 0x000fe40007000000 */
[----:B------:R-:W-:Y:S02]  /*7840*/  ISETP.GE.AND P6, PT, R12, R166, PT ;  /* 0x000000a60c00720c */ /* 0x000fe40003fc6270 */
[----:B------:R-:W-:-:S02]  /*7850*/  FSEL R187, R63, -INF , !P2 ;  /* 0xff8000003fbb7808 */ /* 0x000fc40005000000 */
[----:B------:R-:W-:Y:S01]  /*7860*/  FSEL R196, R5, -INF , !P6 ;  /* 0xff80000005c47808 */ /* 0x000fe20007000000 */
[-C--:B------:R-:W-:Y:S01]  /*7870*/  HMMA.16816.F32.BF16 R8, R96, R118.reuse, RZ ;  /* 0x000000766008723c */ /* 0x080fe200000418ff */
[----:B------:R-:W-:Y:S01]  /*7880*/  VIADD R5, R194, 0xffffff40 ;  /* 0xffffff40c2057836 */ /* 0x000fe20000000000 */
[----:B------:R-:W-:Y:S02]  /*7890*/  ISETP.GE.AND P2, PT, R13, R166, PT ;  /* 0x000000a60d00720c */ /* 0x000fe40003f46270 */
[----:B------:R-:W-:Y:S02]  /*78a0*/  FSEL R241, R178, -INF , !P5 ;  /* 0xff800000b2f17808 */ /* 0x000fe40006800000 */
[----:B------:R-:W-:Y:S01]  /*78b0*/  FSEL R202, R4, -INF , !P2 ;  /* 0xff80000004ca7808 */ /* 0x000fe20005000000 */
[----:B------:R-:W-:Y:S01]  /*78c0*/  VIADD R4, R194, 0xffffff41 ;  /* 0xffffff41c2047836 */ /* 0x000fe20000000000 */
[----:B------:R-:W-:Y:S01]  /*78d0*/  ISETP.GE.AND P5, PT, R5, R193, PT ;  /* 0x000000c10500720c */ /* 0x000fe20003fa6270 */
[----:B------:R-:W-:Y:S01]  /*78e0*/  HMMA.16816.F32.BF16 R116, R100, R118, RZ ;  /* 0x000000766474723c */ /* 0x000fe200000418ff */
        /* <DEDUP_REMOVED lines=8> */
[----:B------:R-:W-:Y:S01]  /*7970*/  FSEL R60, R52, -INF , !P1 ;  /* 0xff800000343c7808 */ /* 0x000fe20004800000 */
[----:B------:R-:W-:Y:S01]  /*7980*/  HMMA.16816.F32.BF16 R8, R88, R82, R8 ;  /* 0x000000525808723c */ /* 0x000fe20000041808 */
[----:B------:R-:W-:Y:S02]  /*7990*/  FSEL R61, R54, -INF , !P5 ;  /* 0xff800000363d7808 */ /* 0x000fe40006800000 */
[----:B------:R-:W-:Y:S02]  /*79a0*/  FSEL R58, R58, -INF , !P2 ;  /* 0xff8000003a3a7808 */ /* 0x000fe40005000000 */
[C---:B------:R-:W-:Y:S02]  /*79b0*/  ISETP.GE.AND P1, PT, R4.reuse, R167, PT ;  /* 0x000000a70400720c */ /* 0x040fe40003f26270 */
[----:B------:R-:W-:Y:S01]  /*79c0*/  ISETP.GE.AND P5, PT, R4, R166, PT ;  /* 0x000000a60400720c */ /* 0x000fe20003fa6270 */
[----:B------:R-:W-:Y:S01]  /*79d0*/  HMMA.16816.F32.BF16 R40, R100, R108, RZ ;  /* 0x0000006c6428723c */ /* 0x000fe200000418ff */
[----:B------:R-:W-:-:S02]  /*79e0*/  FSEL R242, R176, -INF , !P3 ;  /* 0xff800000b0f27808 */ /* 0x000fc40005800000 */
[----:B------:R-:W-:Y:S02]  /*79f0*/  ISETP.GE.AND P2, PT, R4, R193, PT ;  /* 0x000000c10400720c */ /* 0x000fe40003f46270 */
[----:B------:R-:W-:Y:S02]  /*7a00*/  ISETP.GE.AND P3, PT, R13, R165, PT ;  /* 0x000000a50d00720c */ /* 0x000fe40003f66270 */
[----:B------:R-:W-:Y:S01]  /*7a10*/  FSEL R59, R59, -INF , !P1 ;  /* 0xff8000003b3b7808 */ /* 0x000fe20004800000 */
[----:B------:R-:W-:Y:S01]  /*7a20*/  HMMA.16816.F32.BF16 R36, R96, R108, RZ ;  /* 0x0000006c6024723c */ /* 0x000fe200000418ff */
[----:B------:R-:W-:Y:S02]  /*7a30*/  FSEL R176, R53, -INF , !P5 ;  /* 0xff80000035b07808 */ /* 0x000fe40006800000 */
[----:B------:R-:W-:Y:S02]  /*7a40*/  FSEL R57, R57, -INF , !P2 ;  /* 0xff80000039397808 */ /* 0x000fe40005000000 */
[----:B------:R-:W-:-:S02]  /*7a50*/  ISETP.GE.AND P1, PT, R12, R193, PT ;  /* 0x000000c10c00720c */ /* 0x000fc40003f26270 */
[----:B------:R-:W-:Y:S01]  /*7a60*/  ISETP.GE.AND P5, PT, R12, R167, PT ;  /* 0x000000a70c00720c */ /* 0x000fe20003fa6270 */
[----:B------:R-:W-:Y:S01]  /*7a70*/  VIADD R12, R194, 0xffffff49 ;  /* 0xffffff49c20c7836 */ /* 0x000fe20000000000 */
[----:B------:R-:W-:Y:S01]  /*7a80*/  FSEL R183, R6, -INF , !P3 ;  /* 0xff80000006b77808 */ /* 0x000fe20005800000 */
[----:B------:R-:W-:Y:S01]  /*7a90*/  HMMA.16816.F32.BF16 R116, R92, R82, R116 ;  /* 0x000000525c74723c */ /* 0x000fe20000041874 */
[----:B------:R-:W-:Y:S02]  /*7aa0*/  ISETP.GE.AND P2, PT, R4, R165, PT ;  /* 0x000000a50400720c */ /* 0x000fe40003f46270 */
[C---:B------:R-:W-:Y:S02]  /*7ab0*/  ISETP.GE.AND P3, PT, R13.reuse, R193, PT ;  /* 0x000000c10d00720c */ /* 0x040fe40003f66270 */
[----:B------:R-:W-:Y:S01]  /*7ac0*/  ISETP.GE.AND P6, PT, R13, R167, PT ;  /* 0x000000a70d00720c */ /* 0x000fe20003fc6270 */
[----:B------:R-:W-:Y:S01]  /*7ad0*/  VIADD R13, R194, 0xffffff48 ;  /* 0xffffff48c20d7836 */ /* 0x000fe20000000000 */
[----:B------:R-:W-:Y:S01]  /*7ae0*/  FSEL R248, R179, -INF , !P4 ;  /* 0xff800000b3f87808 */ /* 0x000fe20006000000 */
[----:B------:R-:W-:Y:S01]  /*7af0*/  HMMA.16816.F32.BF16 R4, R96, R114, RZ ;  /* 0x000000726004723c */ /* 0x000fe200000418ff */
[----:B------:R-:W-:-:S02]  /*7b00*/  ISETP.GE.AND P4, PT, R12, R166, PT ;  /* 0x000000a60c00720c */ /* 0x000fc40003f86270 */
[----:B------:R-:W-:Y:S02]  /*7b10*/  FSEL R62, R55, -INF , !P2 ;  /* 0xff800000373e7808 */ /* 0x000fe40005000000 */
[----:B------:R-:W-:Y:S01]  /*7b20*/  FSEL R179, R9, -INF , !P4 ;  /* 0xff80000009b37808 */ /* 0x000fe20006000000 */
[----:B------:R-:W-:Y:S01]  /*7b30*/  VIADD R9, R194, 0xffffff50 ;  /* 0xffffff50c2097836 */ /* 0x000fe20000000000 */
[----:B------:R-:W-:Y:S01]  /*7b40*/  ISETP.GE.AND P2, PT, R13, R166, PT ;  /* 0x000000a60d00720c */ /* 0x000fe20003f46270 */
[----:B------:R-:W-:Y:S01]  /*7b50*/  HMMA.16816.F32.BF16 R112, R100, R114, RZ ;  /* 0x000000726470723c */ /* 0x000fe200000418ff */
[----:B------:R-:W-:Y:S02]  /*7b60*/  FSEL R236, R122, -INF , !P6 ;  /* 0xff8000007aec7808 */ /* 0x000fe40007000000 */
[----:B------:R-:W-:Y:S01]  /*7b70*/  FSEL R178, R8, -INF , !P2 ;  /* 0xff80000008b27808 */ /* 0x000fe20005000000 */
[----:B------:R-:W-:Y:S01]  /*7b80*/  VIADD R8, R194, 0xffffff51 ;  /* 0xffffff51c2087836 */ /* 0x000fe20000000000 */
[----:B------:R-:W-:-:S02]  /*7b90*/  ISETP.GE.AND P2, PT, R12, R165, PT ;  /* 0x000000a50c00720c */ /* 0x000fc40003f46270 */
[----:B------:R-:W-:Y:S01]  /*7ba0*/  ISETP.GE.AND P6, PT, R9, R193, PT ;  /* 0x000000c10900720c */ /* 0x000fe20003fc6270 */
[----:B------:R-:W-:Y:S01]  /*7bb0*/  HMMA.16816.F32.BF16 R40, R92, R72, R40 ;  /* 0x000000485c28723c */ /* 0x000fe20000041828 */
[----:B------:R-:W-:Y:S02]  /*7bc0*/  FSEL R172, R11, -INF , !P2 ;  /* 0xff8000000bac7808 */ /* 0x000fe40005000000 */
[----:B------:R-:W-:Y:S02]  /*7bd0*/  FSEL R249, R121, -INF , !P1 ;  /* 0xff80000079f97808 */ /* 0x000fe40004800000 */
[----:B------:R-:W-:Y:S02]  /*7be0*/  FSEL R64, R48, -INF , !P6 ;  /* 0xff80000030407808 */ /* 0x000fe40007000000 */
[C---:B------:R-:W-:Y:S01]  /*7bf0*/  ISETP.GE.AND P2, PT, R9.reuse, R167, PT ;  /* 0x000000a70900720c */ /* 0x040fe20003f46270 */
[----:B------:R-:W-:Y:S01]  /*7c00*/  HMMA.16816.F32.BF16 R4, R88, R78, R4 ;  /* 0x0000004e5804723c */ /* 0x000fe20000041804 */
[----:B------:R-:W-:-:S02]  /*7c10*/  ISETP.GE.AND P1, PT, R9, R166, PT ;  /* 0x000000a60900720c */ /* 0x000fc40003f26270 */
[----:B------:R-:W-:Y:S02]  /*7c20*/  ISETP.GE.AND P6, PT, R9, R165, PT ;  /* 0x000000a50900720c */ /* 0x000fe40003fc6270 */
[----:B------:R-:W-:Y:S02]  /*7c30*/  FSEL R65, R50, -INF , !P2 ;  /* 0xff80000032417808 */ /* 0x000fe40005000000 */
[----:B------:R-:W-:Y:S01]  /*7c40*/  FSEL R67, R44, -INF , !P1 ;  /* 0xff8000002c437808 */ /* 0x000fe20004800000 */
[----:B------:R-:W-:Y:S01]  /*7c50*/  HMMA.16816.F32.BF16 R36, R88, R72, R36 ;  /* 0x000000485824723c */ /* 0x000fe20000041824 */
[----:B------:R-:W-:Y:S01]  /*7c60*/  FSEL R68, R46, -INF , !P6 ;  /* 0xff8000002e447808 */ /* 0x000fe20007000000 */
[----:B------:R-:W-:Y:S01]  /*7c70*/  BAR.SYNC.DEFER_BLOCKING 0x0 ;  /* 0x0000000000007b1d */ /* 0x000fe20000010000 */
[C---:B------:R-:W-:Y:S02]  /*7c80*/  ISETP.GE.AND P2, PT, R8.reuse, R193, PT ;  /* 0x000000c10800720c */ /* 0x040fe40003f46270 */
[----:B------:R-:W-:-:S02]  /*7c90*/  ISETP.GE.AND P1, PT, R8, R167, PT ;  /* 0x000000a70800720c */ /* 0x000fc40003f26270 */
[----:B------:R-:W-:Y:S01]  /*7ca0*/  ISETP.GE.AND P6, PT, R8, R166, PT ;  /* 0x000000a60800720c */ /* 0x000fe20003fc6270 */
[----:B------:R-:W-:Y:S01]  /*7cb0*/  HMMA.16816.F32.BF16 R112, R92, R78, R112 ;  /* 0x0000004e5c70723c */ /* 0x000fe20000041870 */
[----:B------:R-:W-:Y:S02]  /*7cc0*/  FSEL R69, R49, -INF , !P2 ;  /* 0xff80000031457808 */ /* 0x000fe40005000000 */
[----:B------:R-:W-:Y:S02]  /*7cd0*/  FSEL R72, R51, -INF , !P1 ;  /* 0xff80000033487808 */ /* 0x000fe40004800000 */
[----:B------:R-:W-:Y:S02]  /*7ce0*/  FSEL R73, R45, -INF , !P6 ;  /* 0xff8000002d497808 */ /* 0x000fe40007000000 */
[----:B------:R-:W-:Y:S02]  /*7cf0*/  FSEL R247, R120, -INF , !P3 ;  /* 0xff80000078f77808 */ /* 0x000fe40005800000 */
[----:B------:R-:W-:Y:S01]  /*7d00*/  ISETP.GE.AND P2, PT, R8, R165, PT ;  /* 0x000000a50800720c */ /* 0x000fe20003f46270 */
[----:B------:R-:W-:Y:S01]  /*7d10*/  VIADD R8, R194, 0xffffff58 ;  /* 0xffffff58c2087836 */ /* 0x000fe20000000000 */
[----:B------:R-:W-:-:S02]  /*7d20*/  ISETP.GE.AND P1, PT, R12, R193, PT ;  /* 0x000000c10c00720c */ /* 0x000fc40003f26270 */
[----:B------:R-:W-:Y:S01]  /*7d30*/  ISETP.GE.AND P6, PT, R12, R167, PT ;  /* 0x000000a70c00720c */ /* 0x000fe20003fc6270 */
[----:B------:R-:W-:Y:S01]  /*7d40*/  VIADD R12, R194, 0xffffff59 ;  /* 0xffffff59c20c7836 */ /* 0x000fe20000000000 */
        /* <DEDUP_REMOVED lines=8> */
[----:B------:R-:W-:Y:S01]  /*7dd0*/  FSEL R77, R4, -INF , !P2 ;  /* 0xff800000044d7808 */ /* 0x000fe20005000000 */
[C---:B------:R-:W-:Y:S01]  /*7de0*/  VIADD R4, R194.reuse, 0xffffff61 ;  /* 0xffffff61c2047836 */ /* 0x040fe20000000000 */
[----:B------:R-:W-:Y:S01]  /*7df0*/  FSEL R79, R5, -INF , !P5 ;  /* 0xff800000054f7808 */ /* 0x000fe20006800000 */
[----:B------:R-:W-:Y:S01]  /*7e00*/  VIADD R5, R194, 0xffffff60 ;  /* 0xffffff60c2057836 */ /* 0x000fe20000000000 */
[----:B------:R-:W-:-:S02]  /*7e10*/  ISETP.GE.AND P3, PT, R8, R165, PT ;  /* 0x000000a50800720c */ /* 0x000fc40003f66270 */
[C---:B------:R-:W-:Y:S02]  /*7e20*/  ISETP.GE.AND P2, PT, R8.reuse, R193, PT ;  /* 0x000000c10800720c */ /* 0x040fe40003f46270 */
[-C--:B------:R-:W-:Y:S02]  /*7e30*/  ISETP.GE.AND P5, PT, R8, R167.reuse, PT ;  /* 0x000000a70800720c */ /* 0x080fe40003fa6270 */
[-C--:B------:R-:W-:Y:S01]  /*7e40*/  HMMA.16816.F32.BF16 R8, R96, R110.reuse, RZ ;  /* 0x0000006e6008723c */ /* 0x080fe200000418ff */
[----:B------:R-:W-:Y:S02]  /*7e50*/  ISETP.GE.AND P4, PT, R13, R167, PT ;  /* 0x000000a70d00720c */ /* 0x000fe40003f86270 */
[----:B------:R-:W-:Y:S01]  /*7e60*/  FSEL R78, R6, -INF , !P3 ;  /* 0xff800000064e7808 */ /* 0x000fe20005800000 */
[----:B------:R-:W-:Y:S01]  /*7e70*/  VIADD R6, R194, 0xffffff69 ;  /* 0xffffff69c2067836 */ /* 0x000fe20000000000 */
[----:B------:R-:W-:Y:S02]  /*7e80*/  ISETP.GE.AND P3, PT, R12, R165, PT ;  /* 0x000000a50c00720c */ /* 0x000fe40003f66270 */
[----:B------:R-:W-:Y:S01]  /*7e90*/  FSEL R195, R117, -INF , !P1 ;  /* 0xff80000075c37808 */ /* 0x000fe20004800000 */
[----:B------:R-:W-:Y:S01]  /*7ea0*/  HMMA.16816.F32.BF16 R108, R100, R110, RZ ;  /* 0x0000006e646c723c */ /* 0x000fe200000418ff */
[----:B------:R-:W-:-:S02]  /*7eb0*/  ISETP.GE.AND P1, PT, R5, R166, PT ;  /* 0x000000a60500720c */ /* 0x000fc40003f26270 */
[----:B------:R-:W-:Y:S02]  /*7ec0*/  FSEL R182, R118, -INF , !P4 ;  /* 0xff80000076b67808 */ /* 0x000fe40006000000 */
[----:B------:R-:W-:Y:S01]  /*7ed0*/  FSEL R80, R7, -INF , !P3 ;  /* 0xff80000007507808 */ /* 0x000fe20005800000 */
[----:B------:R-:W-:Y:S01]  /*7ee0*/  VIADD R7, R194, 0xffffff68 ;  /* 0xffffff68c2077836 */ /* 0x000fe20000000000 */
[C---:B------:R-:W-:Y:S01]  /*7ef0*/  ISETP.GE.AND P4, PT, R5.reuse, R193, PT ;  /* 0x000000c10500720c */ /* 0x040fe20003f86270 */
[----:B------:R-:W-:Y:S01]  /*7f00*/  HMMA.16816.F32.BF16 R96, R96, R106, RZ ;  /* 0x0000006a6060723c */ /* 0x000fe200000418ff */
[-C--:B------:R-:W-:Y:S02]  /*7f10*/  ISETP.GE.AND P3, PT, R5, R167.reuse, PT ;  /* 0x000000a70500720c */ /* 0x080fe40003f66270 */
[----:B------:R-:W-:Y:S02]  /*7f20*/  FSEL R83, R36, -INF , !P1 ;  /* 0xff80000024537808 */ /* 0x000fe40004800000 */
[----:B------:R-:W-:-:S02]  /*7f30*/  ISETP.GE.AND P1, PT, R4, R167, PT ;  /* 0x000000a70400720c */ /* 0x000fc40003f26270 */
[----:B------:R-:W-:Y:S01]  /*7f40*/  FSEL R81, R40, -INF , !P4 ;  /* 0xff80000028517808 */ /* 0x000fe20006000000 */
[----:B------:R-:W-:Y:S01]  /*7f50*/  HMMA.16816.F32.BF16 R8, R88, R74, R8 ;  /* 0x0000004a5808723c */ /* 0x000fe20000041808 */
[----:B------:R-:W-:Y:S01]  /*7f60*/  ISETP.GE.AND P4, PT, R5, R165, PT ;  /* 0x000000a50500720c */ /* 0x000fe20003f86270 */
[----:B------:R-:W-:Y:S01]  /*7f70*/  VIADD R5, R194, 0xffffff70 ;  /* 0xffffff70c2057836 */ /* 0x000fe20000000000 */
[----:B------:R-:W-:Y:S02]  /*7f80*/  FSEL R82, R42, -INF , !P3 ;  /* 0xff8000002a527808 */ /* 0x000fe40005800000 */
[-C--:B------:R-:W-:Y:S02]  /*7f90*/  ISETP.GE.AND P3, PT, R4, R193.reuse, PT ;  /* 0x000000c10400720c */ /* 0x080fe40003f66270 */
[----:B------:R-:W-:Y:S01]  /*7fa0*/  FSEL R86, R43, -INF , !P1 ;  /* 0xff8000002b567808 */ /* 0x000fe20004800000 */
[----:B------:R-:W-:Y:S01]  /*7fb0*/  HMMA.16816.F32.BF16 R100, R100, R106, RZ ;  /* 0x0000006a6464723c */ /* 0x000fe200000418ff */
[----:B------:R-:W-:-:S02]  /*7fc0*/  ISETP.GE.AND P1, PT, R12, R193, PT ;  /* 0x000000c10c00720c */ /* 0x000fc40003f26270 */
[----:B------:R-:W-:Y:S02]  /*7fd0*/  FSEL R85, R41, -INF , !P3 ;  /* 0xff80000029557808 */ /* 0x000fe40005800000 */
[----:B------:R-:W-:Y:S02]  /*7fe0*/  FSEL R210, R119, -INF , !P6 ;  /* 0xff80000077d27808 */ /* 0x000fe40007000000 */
[----:B------:R-:W-:Y:S01]  /*7ff0*/  FSEL R84, R38, -INF , !P4 ;  /* 0xff80000026547808 */ /* 0x000fe20006000000 */
[----:B------:R-:W-:Y:S01]  /*8000*/  HMMA.16816.F32.BF16 R108, R92, R74, R108 ;  /* 0x0000004a5c6c723c */ /* 0x000fe2000004186c */
[----:B------:R-:W-:Y:S02]  /*8010*/  ISETP.GE.AND P3, PT, R4, R165, PT ;  /* 0x000000a50400720c */ /* 0x000fe40003f66270 */
[----:B------:R-:W-:Y:S02]  /*8020*/  ISETP.GE.AND P6, PT, R5, R193, PT ;  /* 0x000000c10500720c */ /* 0x000fe40003fc6270 */
[----:B------:R-:W-:-:S02]  /*8030*/  FSEL R189, R113, -INF , !P1 ;  /* 0xff80000071bd7808 */ /* 0x000fc40004800000 */
[-C--:B------:R-:W-:Y:S01]  /*8040*/  ISETP.GE.AND P4, PT, R4, R166.reuse, PT ;  /* 0x000000a60400720c */ /* 0x080fe20003f86270 */
[-C--:B------:R-:W-:Y:S01]  /*8050*/  HMMA.16816.F32.BF16 R96, R88, R70.reuse, R96 ;  /* 0x000000465860723c */ /* 0x080fe20000041860 */
[----:B------:R-:W-:Y:S01]  /*8060*/  FSEL R173, R112, -INF , !P2 ;  /* 0xff80000070ad7808 */ /* 0x000fe20005000000 */
[----:B------:R-:W-:Y:S01]  /*8070*/  VIADD R4, R194, 0xffffff71 ;  /* 0xffffff71c2047836 */ /* 0x000fe20000000000 */
[-C--:B------:R-:W-:Y:S02]  /*8080*/  ISETP.GE.AND P1, PT, R6, R166.reuse, PT ;  /* 0x000000a60600720c */ /* 0x080fe40003f26270 */
[----:B------:R-:W-:Y:S02]  /*8090*/  ISETP.GE.AND P2, PT, R5, R166, PT ;  /* 0x000000a60500720c */ /* 0x000fe40003f46270 */
[----:B------:R-:W-:Y:S01]  /*80a0*/  FSEL R104, R39, -INF , !P3 ;  /* 0xff80000027687808 */ /* 0x000fe20005800000 */
[----:B------:R-:W-:Y:S01]  /*80b0*/  HMMA.16816.F32.BF16 R100, R92, R70, R100 ;  /* 0x000000465c64723c */ /* 0x000fe20000041864 */
[----:B------:R-:W-:-:S02]  /*80c0*/  FSEL R105, R32, -INF , !P6 ;  /* 0xff80000020697808 */ /* 0x000fc40007000000 */
[C---:B------:R-:W-:Y:S02]  /*80d0*/  ISETP.GE.AND P3, PT, R5.reuse, R167, PT ;  /* 0x000000a70500720c */ /* 0x040fe40003f66270 */
[----:B------:R-:W-:Y:S01]  /*80e0*/  ISETP.GE.AND P6, PT, R5, R165, PT ;  /* 0x000000a50500720c */ /* 0x000fe20003fc6270 */
[----:B------:R-:W-:Y:S01]  /*80f0*/  VIADD R5, R194, 0xffffff78 ;  /* 0xffffff78c2057836 */ /* 0x000fe20000000000 */
[----:B------:R-:W-:Y:S02]  /*8100*/  FSEL R90, R9, -INF , !P1 ;  /* 0xff800000095a7808 */ /* 0x000fe40004800000 */
[----:B------:R-:W-:Y:S02]  /*8110*/  FSEL R107, R28, -INF , !P2 ;  /* 0xff8000001c6b7808 */ /* 0x000fe40005000000 */
[----:B------:R-:W-:Y:S02]  /*8120*/  ISETP.GE.AND P1, PT, R6, R193, PT ;  /* 0x000000c10600720c */ /* 0x000fe40003f26270 */
[----:B------:R-:W-:-:S02]  /*8130*/  ISETP.GE.AND P2, PT, R4, R167, PT ;  /* 0x000000a70400720c */ /* 0x000fc40003f46270 */
[----:B------:R-:W-:Y:S02]  /*8140*/  FSEL R106, R34, -INF , !P3 ;  /* 0xff800000226a7808 */ /* 0x000fe40005800000 */
[----:B------:R-:W-:Y:S02]  /*8150*/  FSEL R92, R109, -INF , !P1 ;  /* 0xff8000006d5c7808 */ /* 0x000fe40004800000 */
[----:B------:R-:W-:Y:S02]  /*8160*/  ISETP.GE.AND P3, PT, R4, R193, PT ;  /* 0x000000c10400720c */ /* 0x000fe40003f66270 */
[----:B------:R-:W-:Y:S02]  /*8170*/  FSEL R88, R35, -INF , !P2 ;  /* 0xff80000023587808 */ /* 0x000fe40005000000 */
[----:B------:R-:W-:Y:S02]  /*8180*/  ISETP.GE.AND P1, PT, R5, R165, PT ;  /* 0x000000a50500720c */ /* 0x000fe40003f26270 */
[----:B------:R-:W-:-:S02]  /*8190*/  ISETP.GE.AND P2, PT, R7, R166, PT ;  /* 0x000000a60700720c */ /* 0x000fc40003f46270 */
[----:B------:R-:W-:Y:S02]  /*81a0*/  FSEL R112, R30, -INF , !P6 ;  /* 0xff8000001e707808 */ /* 0x000fe40007000000 */
[----:B------:R-:W-:Y:S02]  /*81b0*/  FSEL R116, R33, -INF , !P3 ;  /* 0xff80000021747808 */ /* 0x000fe40005800000 */
[----:B------:R-:W-:Y:S02]  /*81c0*/  FSEL R181, R114, -INF , !P5 ;  /* 0xff80000072b57808 */ /* 0x000fe40006800000 */
[----:B------:R-:W-:Y:S02]  /*81d0*/  FSEL R95, R98, -INF , !P1 ;  /* 0xff800000625f7808 */ /* 0x000fe40004800000 */
[----:B------:R-:W-:Y:S02]  /*81e0*/  FSEL R87, R37, -INF , !P4 ;  /* 0xff80000025577808 */ /* 0x000fe40006000000 */
[----:B------:R-:W-:-:S02]  /*81f0*/  ISETP.GE.AND P6, PT, R4, R166, PT ;  /* 0x000000a60400720c */ /* 0x000fc40003fc6270 */
[----:B------:R-:W-:Y:S01]  /*8200*/  ISETP.GE.AND P3, PT, R4, R165, PT ;  /* 0x000000a50400720c */ /* 0x000fe20003f66270 */
[----:B------:R-:W-:Y:S01]  /*8210*/  VIADD R4, R194, 0xffffff79 ;  /* 0xffffff79c2047836 */ /* 0x000fe20000000000 */
[----:B------:R-:W-:Y:S02]  /*8220*/  ISETP.GE.AND P5, PT, R5, R166, PT ;  /* 0x000000a60500720c */ /* 0x000fe40003fa6270 */
[----:B------:R-:W-:Y:S02]  /*8230*/  FSEL R75, R8, -INF , !P2 ;  /* 0xff800000084b7808 */ /* 0x000fe40005000000 */
[----:B------:R-:W-:Y:S02]  /*8240*/  ISETP.GE.AND P1, PT, R192, 0x3, PT ;  /* 0x00000003c000780c */ /* 0x000fe40003f26270 */
        /* <DEDUP_REMOVED lines=8> */
[C---:B------:R-:W-:Y:S02]  /*82d0*/  ISETP.GE.AND P4, PT, R7.reuse, R193, PT ;  /* 0x000000c10700720c */ /* 0x040fe40003f86270 */
[----:B------:R-:W-:Y:S02]  /*82e0*/  ISETP.GE.AND P3, PT, R7, R167, PT ;  /* 0x000000a70700720c */ /* 0x000fe40003f66270 */
[C---:B------:R-:W-:Y:S02]  /*82f0*/  ISETP.GE.AND P5, PT, R6.reuse, R165, PT ;  /* 0x000000a50600720c */ /* 0x040fe40003fa6270 */
[----:B------:R-:W-:Y:S02]  /*8300*/  ISETP.GE.AND P2, PT, R6, R167, PT ;  /* 0x000000a70600720c */ /* 0x000fe40003f46270 */
[----:B------:R-:W-:Y:S02]  /*8310*/  FSEL R177, R11, -INF , !P5 ;  /* 0xff8000000bb17808 */ /* 0x000fe40006800000 */
[----:B------:R-:W-:-:S02]  /*8320*/  FSEL R70, R97, -INF , !P6 ;  /* 0xff80000061467808 */ /* 0x000fc40007000000 */
[----:B------:R-:W-:Y:S02]  /*8330*/  FSEL R71, R108, -INF , !P4 ;  /* 0xff8000006c477808 */ /* 0x000fe40006000000 */
[----:B------:R-:W-:Y:S02]  /*8340*/  FSEL R93, R110, -INF , !P3 ;  /* 0xff8000006e5d7808 */ /* 0x000fe40005800000 */
[----:B------:R-:W-:Y:S02]  /*8350*/  FSEL R94, R111, -INF , !P2 ;  /* 0xff8000006f5e7808 */ /* 0x000fe40005000000 */
[CC--:B------:R-:W-:Y:S02]  /*8360*/  ISETP.GE.AND P6, PT, R5.reuse, R193.reuse, PT ;  /* 0x000000c10500720c */ /* 0x0c0fe40003fc6270 */
[----:B------:R-:W-:Y:S02]  /*8370*/  ISETP.GE.AND P5, PT, R4, R193, PT ;  /* 0x000000c10400720c */ /* 0x000fe40003fa6270 */
[----:B------:R-:W-:-:S02]  /*8380*/  ISETP.GE.AND P4, PT, R5, R167, PT ;  /* 0x000000a70500720c */ /* 0x000fc40003f86270 */
[C---:B------:R-:W-:Y:S02]  /*8390*/  ISETP.GE.AND P3, PT, R4.reuse, R167, PT ;  /* 0x000000a70400720c */ /* 0x040fe40003f66270 */
[----:B------:R-:W-:Y:S02]  /*83a0*/  ISETP.GE.AND P2, PT, R4, R165, PT ;  /* 0x000000a50400720c */ /* 0x000fe40003f46270 */
[----:B------:R-:W-:Y:S02]  /*83b0*/  FSEL R97, R100, -INF , !P6 ;  /* 0xff80000064617808 */ /* 0x000fe40007000000 */
[----:B------:R-:W-:Y:S02]  /*83c0*/  FSEL R99, R99, -INF , !P2 ;  /* 0xff80000063637808 */ /* 0x000fe40005000000 */
[----:B------:R-:W-:Y:S02]  /*83d0*/  FSEL R98, R101, -INF , !P5 ;  /* 0xff80000065627808 */ /* 0x000fe40006800000 */
[----:B------:R-:W-:-:S02]  /*83e0*/  FSEL R102, R102, -INF , !P4 ;  /* 0xff80000066667808 */ /* 0x000fc40006000000 */
[----:B------:R-:W-:Y:S01]  /*83f0*/  FSEL R103, R103, -INF , !P3 ;  /* 0xff80000067677808 */ /* 0x000fe20005800000 */
[----:B------:R-:W-:Y:S06]  /*8400*/  @!P1 BRA `(.L_x_108) ;  /* 0x0000000000e49947 */ /* 0x000fec0003800000 */
[C---:B------:R-:W-:Y:S01]  /*8410*/  @!P0 VIADD R6, R192.reuse, 0xfffffffd ;  /* 0xfffffffdc0068836 */ /* 0x040fe20000000000 */
[----:B------:R1:W-:Y:S01]  /*8420*/  @P0 STS.128 [R230+0x2000], RZ ;  /* 0x002000ffe6000388 */ /* 0x0003e20000000c00 */
[----:B------:R-:W-:Y:S01]  /*8430*/  @!P0 VIADD R5, R192, 0xfffffffd ;  /* 0xfffffffdc0058836 */ /* 0x000fe20000000000 */
[----:B------:R-:W-:Y:S01]  /*8440*/  BSSY.RECONVERGENT B0, `(.L_x_109) ;  /* 0x0000034000007945 */ /* 0x000fe20003800200 */
[----:B------:R-:W-:-:S04]  /*8450*/  @!P0 IMAD.WIDE.U32 R10, R6, R168, RZ ;  /* 0x000000a8060a8225 */ /* 0x000fc800078e00ff */
[----:B------:R-:W-:Y:S02]  /*8460*/  @!P0 IMAD R6, R6, R169, R11 ;  /* 0x000000a906068224 */ /* 0x000fe400078e020b */
[----:B------:R-:W-:-:S03]  /*8470*/  @!P0 IMAD.WIDE.U32 R12, R5, R168, RZ ;  /* 0x000000a8050c8225 */ /* 0x000fc600078e00ff */
[----:B------:R-:W-:Y:S01]  /*8480*/  @!P0 SHF.L.U64.HI R6, R10, 0x7, R6 ;  /* 0x000000070a068819 */ /* 0x000fe20000010206 */
[----:B------:R-:W-:Y:S02]  /*8490*/  @!P0 VIADD R8, R192, 0xfffffffd ;  /* 0xfffffffdc0088836 */ /* 0x000fe40000000000 */
[----:B------:R-:W-:Y:S02]  /*84a0*/  @!P0 IMAD.SHL.U32 R7, R10, 0x80, RZ ;  /* 0x000000800a078824 */ /* 0x000fe400078e00ff */
[----:B------:R-:W-:Y:S02]  /*84b0*/  @!P0 IMAD R5, R5, R169, R13 ;  /* 0x000000a905058224 */ /* 0x000fe400078e020d */
[----:B------:R-:W-:Y:S01]  /*84c0*/  @!P0 IMAD.SHL.U32 R4, R12, 0x80, RZ ;  /* 0x000000800c048824 */ /* 0x000fe200078e00ff */
[----:B------:R-:W-:Y:S01]  /*84d0*/  @!P0 LEA R7, P2, R168, R7, 0x5 ;  /* 0x00000007a8078211 */ /* 0x000fe200078428ff */
[----:B------:R-:W-:Y:S01]  /*84e0*/  @!P0 IMAD.WIDE.U32 R10, R8, R168, RZ ;  /* 0x000000a8080a8225 */ /* 0x000fe200078e00ff */
[----:B------:R-:W-:-:S02]  /*84f0*/  @!P0 SHF.L.U64.HI R5, R12, 0x7, R5 ;  /* 0x000000070c058819 */ /* 0x000fc40000010205 */
[----:B------:R-:W-:Y:S01]  /*8500*/  @!P0 LEA R4, P1, R168, R4, 0x6 ;  /* 0x00000004a8048211 */ /* 0x000fe200078230ff */
[----:B------:R-:W-:Y:S01]  /*8510*/  @!P0 IMAD R8, R8, R169, R11 ;  /* 0x000000a908088224 */ /* 0x000fe200078e020b */
[----:B------:R-:W-:Y:S02]  /*8520*/  @!P0 LEA R12, P3, R10, R226, 0x8 ;  /* 0x000000e20a0c8211 */ /* 0x000fe400078640ff */
[C-C-:B------:R-:W-:Y:S02]  /*8530*/  @!P0 LEA.HI.X R6, R168.reuse, R6, R169.reuse, 0x5, P2 ;  /* 0x00000006a8068211 */ /* 0x140fe400010f2ca9 */
[-C--:B------:R-:W-:Y:S02]  /*8540*/  @!P0 LEA R26, P2, R7, R226.reuse, 0x1 ;  /* 0x000000e2071a8211 */ /* 0x080fe400078408ff */
[----:B------:R-:W-:Y:S02]  /*8550*/  @!P0 LEA.HI.X R5, R168, R5, R169, 0x6, P1 ;  /* 0x00000005a8058211 */ /* 0x000fe400008f34a9 */
[----:B------:R-:W-:-:S02]  /*8560*/  @!P0 LEA R14, P1, R4, R226, 0x1 ;  /* 0x000000e2040e8211 */ /* 0x000fc400078208ff */
        /* <DEDUP_REMOVED lines=19> */
[----:B------:R-:W-:-:S05]  /*86a0*/  IADD3 R4, PT, PT, R192, -0x3, RZ ;  /* 0xfffffffdc0047810 */ /* 0x000fca0007ffe0ff */
[----:B------:R-:W-:-:S04]  /*86b0*/  IMAD.WIDE.U32 R6, R4, R168, RZ ;  /* 0x000000a804067225 */ /* 0x000fc800078e00ff */
[----:B------:R-:W-:Y:S01]  /*86c0*/  IMAD R4, R4, R169, R7 ;  /* 0x000000a904047224 */ /* 0x000fe200078e0207 */
[----:B------:R-:W-:Y:S01]  /*86d0*/  SHF.L.U32 R8, R6, 0x7, RZ ;  /* 0x0000000706087819 */ /* 0x000fe200000006ff */
[----:B------:R-:W-:-:S03]  /*86e0*/  IMAD R169, R169, 0x60, RZ ;  /* 0x00000060a9a97824 */ /* 0x000fc600078e02ff */
[----:B------:R-:W-:-:S03]  /*86f0*/  SHF.L.U64.HI R9, R6, 0x7, R4 ;  /* 0x0000000706097819 */ /* 0x000fc60000010204 */
        /* <DEDUP_REMOVED lines=8> */
.L_x_110:
[----:B------:R-:W-:Y:S05]  /*8780*/  BSYNC.RECONVERGENT B0 ;  /* 0x0000000000007941 */ /* 0x000fea0003800200 */
.L_x_109:
[----:B------:R-:W0:Y:S02]  /*8790*/  LDGDEPBAR ;  /* 0x00000000000079af */ /* 0x000e240000000000 */
.L_x_108:
[----:B-1----:R-:W3:Y:S04]  /*87a0*/  LDL.LU R13, [R1+0x10] ;  /* 0x00001000010d7983 */ /* 0x002ee80000300800 */
[----:B------:R-:W4:Y:S04]  /*87b0*/  LDL.LU R12, [R1+0x14] ;  /* 0x00001400010c7983 */ /* 0x000f280000300800 */
[----:B------:R-:W5:Y:S04]  /*87c0*/  LDL.LU R39, [R1] ;  /* 0x0000000001277983 */ /* 0x000f680000300800 */
[----:B------:R-:W5:Y:S04]  /*87d0*/  LDL.LU R38, [R1+0x4] ;  /* 0x0000040001267983 */ /* 0x000f680000300800 */
[----:B------:R-:W5:Y:S04]  /*87e0*/  LDL.LU R37, [R1+0xc] ;  /* 0x00000c0001257983 */ /* 0x000f680000300800 */
[----:B------:R-:W5:Y:S01]  /*87f0*/  LDL.LU R36, [R1+0x8] ;  /* 0x0000080001247983 */ /* 0x000f620000300800 */
[----:B------:R-:W-:-:S02]  /*8800*/  FMNMX3.FTZ R11, R164, R124, R125, !PT ;  /* 0x0000007ca40b7276 */ /* 0x000fc4000781007d */
[----:B------:R-:W-:Y:S01]  /*8810*/  FMNMX3.FTZ R8, R0, R22, R23, !PT ;  /* 0x0000001600087276 */ /* 0x000fe20007810017 */
[----:B------:R-:W-:Y:S01]  /*8820*/  LDSM.16.MT88.4 R40, [R170+0x4400] ;  /* 0x00440000aa28783b */ /* 0x000fe20000004200 */
[----:B------:R-:W-:Y:S02]  /*8830*/  FMNMX3.FTZ R11, R11, R19, R25, !PT ;  /* 0x000000130b0b7276 */ /* 0x000fe40007810019 */
[----:B------:R-:W-:Y:S01]  /*8840*/  FMNMX3.FTZ R10, R3, R129, R128, !PT ;  /* 0x00000081030a7276 */ /* 0x000fe20007810080 */
[----:B------:R-:W-:Y:S01]  /*8850*/  LDSM.16.MT88.4 R52, [R170+0x4800] ;  /* 0x00480000aa34783b */ /* 0x000fe20000004200 */
[----:B------:R-:W-:Y:S02]  /*8860*/  FMNMX3.FTZ R8, R8, R20, R17, !PT ;  /* 0x0000001408087276 */ /* 0x000fe40007810011 */
[----:B------:R-:W-:Y:S02]  /*8870*/  MOV R50, R127 ;  /* 0x0000007f00327202 */ /* 0x000fe40000000f00 */
[----:B------:R-:W-:-:S02]  /*8880*/  MOV R48, R130 ;  /* 0x0000008200307202 */ /* 0x000fc40000000f00 */
[----:B------:R-:W-:Y:S02]  /*8890*/  FMNMX3.FTZ R11, R11, R201, R204, !PT ;  /* 0x000000c90b0b7276 */ /* 0x000fe400078100cc */
[----:B------:R-:W-:Y:S02]  /*88a0*/  FMNMX3.FTZ R10, R10, R18, R24, !PT ;  /* 0x000000120a0a7276 */ /* 0x000fe40007810018 */
[----:B------:R-:W-:Y:S02]  /*88b0*/  FMNMX3.FTZ R8, R8, R205, R252, !PT ;  /* 0x000000cd08087276 */ /* 0x000fe400078100fc */
[----:B------:R-:W-:Y:S02]  /*88c0*/  MOV R49, R131 ;  /* 0x0000008300317202 */ /* 0x000fe40000000f00 */
        /* <DEDUP_REMOVED lines=38> */
[----:B------:R-:W-:Y:S01]  /*8b30*/  FMNMX3.FTZ R8, R8, R95, R99, !PT ;  /* 0x0000005f08087276 */ /* 0x000fe20007810063 */
[----:B------:R-:W1:Y:S01]  /*8b40*/  SHFL.BFLY PT, R7, R11, 0x2, 0x1f ;  /* 0x0c401f000b077f89 */ /* 0x000e6200000e0000 */
[----:B------:R-:W-:Y:S02]  /*8b50*/  FMNMX3.FTZ R10, R10, R102, R103, !PT ;  /* 0x000000660a0a7276 */ /* 0x000fe40007810067 */
[----:B------:R-:W-:Y:S01]  /*8b60*/  VIMNMX R192, PT, PT, R192, 0x2, !PT ;  /* 0x00000002c0c07848 */ /* 0x000fe20007fe0100 */
[----:B--2---:R-:W2:Y:S04]  /*8b70*/  SHFL.BFLY PT, R5, R8, 0x2, 0x1f ;  /* 0x0c401f0008057f89 */ /* 0x004ea800000e0000 */
[----:B------:R-:W2:Y:S01]  /*8b80*/  SHFL.BFLY PT, R6, R10, 0x2, 0x1f ;  /* 0x0c401f000a067f89 */ /* 0x000ea200000e0000 */
[----:B-1----:R-:W-:-:S02]  /*8b90*/  FMNMX.FTZ R7, R11, R7, !PT ;  /* 0x000000070b077209 */ /* 0x002fc40007810000 */
[----:B--2---:R-:W-:-:S03]  /*8ba0*/  FMNMX.FTZ R5, R8, R5, !PT ;  /* 0x0000000508057209 */ /* 0x004fc60007810000 */
[----:B------:R-:W1:Y:S01]  /*8bb0*/  SHFL.BFLY PT, R109, R7, 0x1, 0x1f ;  /* 0x0c201f00076d7f89 */ /* 0x000e6200000e0000 */
[----:B------:R-:W-:-:S03]  /*8bc0*/  FMNMX.FTZ R6, R10, R6, !PT ;  /* 0x000000060a067209 */ /* 0x000fc60007810000 */
[----:B------:R-:W2:Y:S04]  /*8bd0*/  SHFL.BFLY PT, R100, R5, 0x1, 0x1f ;  /* 0x0c201f0005647f89 */ /* 0x000ea800000e0000 */
[----:B------:R-:W2:Y:S01]  /*8be0*/  SHFL.BFLY PT, R108, R6, 0x1, 0x1f ;  /* 0x0c201f00066c7f89 */ /* 0x000ea200000e0000 */
[----:B-1----:R-:W-:Y:S02]  /*8bf0*/  FMNMX.FTZ R109, R7, R109, !PT ;  /* 0x0000006d076d7209 */ /* 0x002fe40007810000 */
[----:B--2---:R-:W-:-:S03]  /*8c00*/  FMNMX.FTZ R100, R5, R100, !PT ;  /* 0x0000006405647209 */ /* 0x004fc60007810000 */
[C---:B------:R-:W-:Y:S01]  /*8c10*/  FMUL.FTZ R126, R109.reuse, UR5 ;  /* 0x000000056d7e7c20 */ /* 0x040fe20008410000 */
[----:B------:R-:W-:Y:S02]  /*8c20*/  FSETP.NEU.FTZ.AND P3, PT, R109, -INF , PT ;  /* 0xff8000006d00780b */ /* 0x000fe40003f7d000 */
[----:B------:R-:W-:Y:S01]  /*8c30*/  FMNMX.FTZ R108, R6, R108, !PT ;  /* 0x0000006c066c7209 */ /* 0x000fe20007810000 */
[C---:B------:R-:W-:Y:S01]  /*8c40*/  FMUL.FTZ R113, R100.reuse, UR5 ;  /* 0x0000000564717c20 */ /* 0x040fe20008410000 */
[----:B------:R-:W-:Y:S02]  /*8c50*/  FSETP.NEU.FTZ.AND P0, PT, R100, -INF , PT ;  /* 0xff8000006400780b */ /* 0x000fe40003f1d000 */
[----:B------:R-:W-:Y:S01]  /*8c60*/  FSEL R126, R126, RZ, P3 ;  /* 0x000000ff7e7e7208 */ /* 0x000fe20001800000 */
[C---:B------:R-:W-:Y:S01]  /*8c70*/  FMUL.FTZ R121, R108.reuse, UR5 ;  /* 0x000000056c797c20 */ /* 0x040fe20008410000 */
[----:B------:R-:W-:Y:S02]  /*8c80*/  FSETP.NEU.FTZ.AND P2, PT, R108, -INF , PT ;  /* 0xff8000006c00780b */ /* 0x000fe40003f5d000 */
[----:B------:R-:W-:Y:S01]  /*8c90*/  FSEL R8, R100, RZ, P0 ;  /* 0x000000ff64087208 */ /* 0x000fe20000000000 */
[--C-:B------:R-:W-:Y:S01]  /*8ca0*/  FFMA.FTZ R123, R19, UR5, -R126.reuse ;  /* 0x00000005137b7c23 */ /* 0x100fe2000801087e */
[----:B------:R-:W-:Y:S01]  /*8cb0*/  FSEL R121, R121, RZ, P2 ;  /* 0x000000ff79797208 */ /* 0x000fe20001000000 */
[----:B------:R-:W-:Y:S01]  /*8cc0*/  FFMA.FTZ R122, R25, UR5, -R126 ;  /* 0x00000005197a7c23 */ /* 0x000fe2000801087e */
[----:B------:R-:W-:Y:S01]  /*8cd0*/  FSEL R113, R113, RZ, P0 ;  /* 0x000000ff71717208 */ /* 0x000fe20000000000 */
[----:B------:R-:W-:Y:S01]  /*8ce0*/  FADD.FTZ R8, R0, -R8 ;  /* 0x8000000800087221 */ /* 0x000fe20000010000 */
[----:B------:R-:W-:Y:S01]  /*8cf0*/  FSEL R28, R108, RZ, P2 ;  /* 0x000000ff6c1c7208 */ /* 0x000fe20001000000 */
[--C-:B------:R-:W-:Y:S01]  /*8d00*/  FFMA.FTZ R120, R129, UR5, -R121.reuse ;  /* 0x0000000581787c23 */ /* 0x100fe20008010879 */
[----:B------:R-:W-:Y:S01]  /*8d10*/  FFMA.FTZ R127, R128, UR5, -R121 ;  /* 0x00000005807f7c23 */ /* 0x000fe20008010879 */
[--C-:B------:R-:W-:Y:S01]  /*8d20*/  FFMA.FTZ R111, R22, UR5, -R113.reuse ;  /* 0x00000005166f7c23 */ /* 0x100fe20008010871 */
[--C-:B------:R-:W-:Y:S01]  /*8d30*/  FFMA.FTZ R110, R23, UR5, -R113.reuse ;  /* 0x00000005176e7c23 */ /* 0x100fe20008010871 */
[--C-:B------:R-:W-:Y:S01]  /*8d40*/  FFMA.FTZ R20, R20, UR5, -R113.reuse ;  /* 0x0000000514147c23 */ /* 0x100fe20008010871 */
[----:B------:R-:W-:Y:S01]  /*8d50*/  FFMA.FTZ R17, R17, UR5, -R113 ;  /* 0x0000000511117c23 */ /* 0x000fe20008010871 */
[----:B------:R-:W-:Y:S01]  /*8d60*/  FADD.FTZ R28, R3, -R28 ;  /* 0x8000001c031c7221 */ /* 0x000fe20000010000 */
[----:B------:R-:W-:Y:S01]  /*8d70*/  FFMA.FTZ R130, R18, UR5, -R121 ;  /* 0x0000000512827c23 */ /* 0x000fe20008010879 */
[----:B------:R-:W-:Y:S01]  /*8d80*/  MUFU.EX2 R111, R111 ;  /* 0x0000006f006f7308 */ /* 0x000fe20000000800 */
[--C-:B------:R-:W-:Y:S01]  /*8d90*/  FFMA.FTZ R168, R205, UR5, -R113.reuse ;  /* 0x00000005cda87c23 */ /* 0x100fe20008010871 */
[----:B------:R-:W-:Y:S01]  /*8da0*/  FMUL.FTZ R28, R28, UR5 ;  /* 0x000000051c1c7c20 */ /* 0x000fe20008410000 */
[--C-:B------:R-:W-:Y:S01]  /*8db0*/  FFMA.FTZ R167, R206, UR5, -R113.reuse ;  /* 0x00000005cea77c23 */ /* 0x100fe20008010871 */
[----:B------:R-:W-:Y:S01]  /*8dc0*/  MUFU.EX2 R110, R110 ;  /* 0x0000006e006e7308 */ /* 0x000fe20000000800 */
[--C-:B------:R-:W-:Y:S01]  /*8dd0*/  FFMA.FTZ R169, R251, UR5, -R113.reuse ;  /* 0x00000005fba97c23 */ /* 0x100fe20008010871 */
[----:B------:R-:W-:Y:S01]  /*8de0*/  FFMA.FTZ R252, R252, UR5, -R113 ;  /* 0x00000005fcfc7c23 */ /* 0x000fe20008010871 */
[--C-:B------:R-:W-:Y:S01]  /*8df0*/  FFMA.FTZ R206, R191, UR5, -R121.reuse ;  /* 0x00000005bfce7c23 */ /* 0x100fe20008010879 */
[----:B------:R-:W-:Y:S01]  /*8e00*/  MUFU.EX2 R0, R17 ;  /* 0x0000001100007308 */ /* 0x000fe20000000800 */
[----:B------:R-:W-:Y:S01]  /*8e10*/  FFMA.FTZ R205, R200, UR5, -R121 ;  /* 0x00000005c8cd7c23 */ /* 0x000fe20008010879 */
[--C-:B------:R-:W-:Y:S01]  /*8e20*/  FFMA.FTZ R48, R48, UR5, -R126.reuse ;  /* 0x0000000530307c23 */ /* 0x100fe2000801087e */
[--C-:B------:R-:W-:Y:S01]  /*8e30*/  FFMA.FTZ R207, R207, UR5, -R113.reuse ;  /* 0x00000005cfcf7c23 */ /* 0x100fe20008010871 */
[----:B------:R-:W-:Y:S01]  /*8e40*/  MUFU.EX2 R123, R123 ;  /* 0x0000007b007b7308 */ /* 0x000fe20000000800 */
[--C-:B------:R-:W-:Y:S01]  /*8e50*/  FFMA.FTZ R216, R216, UR5, -R113.reuse ;  /* 0x00000005d8d87c23 */ /* 0x100fe20008010871 */
[--C-:B------:R-:W-:Y:S01]  /*8e60*/  FFMA.FTZ R211, R211, UR5, -R113.reuse ;  /* 0x00000005d3d37c23 */ /* 0x100fe20008010871 */
[----:B------:R-:W-:Y:S01]  /*8e70*/  FFMA.FTZ R217, R217, UR5, -R113 ;  /* 0x00000005d9d97c23 */ /* 0x000fe20008010871 */
        /* <DEDUP_REMOVED lines=8> */
[----:B------:R-:W2:Y:S01]  /*8f00*/  MUFU.EX2 R127, R127 ;  /* 0x0000007f007f7308 */ /* 0x000ea20000000800 */
[--C-:B------:R-:W-:Y:S01]  /*8f10*/  FFMA.FTZ R195, R195, UR5, -R126.reuse ;  /* 0x00000005c3c37c23 */ /* 0x100fe2000801087e */
[--C-:B------:R-:W-:Y:S01]  /*8f20*/  FFMA.FTZ R56, R56, UR5, -R126.reuse ;  /* 0x0000000538387c23 */ /* 0x100fe2000801087e */
[--C-:B------:R-:W-:Y:S01]  /*8f30*/  FFMA.FTZ R57, R57, UR5, -R126.reuse ;  /* 0x0000000539397c23 */ /* 0x100fe2000801087e */
[----:B------:R-:W-:Y:S01]  /*8f40*/  MUFU.EX2 R130, R130 ;  /* 0x0000008200827308 */ /* 0x000fe20000000800 */
[--C-:B------:R-:W-:Y:S01]  /*8f50*/  FFMA.FTZ R190, R190, UR5, -R126.reuse ;  /* 0x00000005bebe7c23 */ /* 0x100fe2000801087e */
[----:B-1----:R-:W-:Y:S01]  /*8f60*/  F2FP.BF16.F32.PACK_AB R30, R122, R123 ;  /* 0x0000007b7a1e723e */ /* 0x002fe200000010ff */
[----:B------:R-:W-:Y:S01]  /*8f70*/  FFMA.FTZ R210, R210, UR5, -R121 ;  /* 0x00000005d2d27c23 */ /* 0x000fe20008010879 */
[----:B------:R-:W-:Y:S01]  /*8f80*/  MUFU.EX2 R168, R168 ;  /* 0x000000a800a87308 */ /* 0x000fe20000000800 */
[--C-:B------:R-:W-:Y:S01]  /*8f90*/  FFMA.FTZ R68, R68, UR5, -R113.reuse ;  /* 0x0000000544447c23 */ /* 0x100fe20008010871 */
[--C-:B------:R-:W-:Y:S01]  /*8fa0*/  FFMA.FTZ R76, R76, UR5, -R113.reuse ;  /* 0x000000054c4c7c23 */ /* 0x100fe20008010871 */
[--C-:B------:R-:W-:Y:S01]  /*8fb0*/  FFMA.FTZ R80, R80, UR5, -R113.reuse ;  /* 0x0000000550507c23 */ /* 0x100fe20008010871 */
[----:B------:R-:W-:Y:S01]  /*8fc0*/  MUFU.EX2 R167, R167 ;  /* 0x000000a700a77308 */ /* 0x000fe20000000800 */
[--C-:B------:R-:W-:Y:S01]  /*8fd0*/  FFMA.FTZ R64, R64, UR5, -R126.reuse ;  /* 0x0000000540407c23 */ /* 0x100fe2000801087e */
[----:B--2---:R-:W-:Y:S01]  /*8fe0*/  F2FP.BF16.F32.PACK_AB R29, R127, R120 ;  /* 0x000000787f1d723e */ /* 0x004fe200000010ff */
        /* <DEDUP_REMOVED lines=8> */
[----:B------:R-:W-:Y:S01]  /*9070*/  FFMA.FTZ R99, R99, UR5, -R113 ;  /* 0x0000000563637c23 */ /* 0x000fe20008010871 */
[----:B------:R-:W-:Y:S01]  /*9080*/  MUFU.EX2 R206, R206 ;  /* 0x000000ce00ce7308 */ /* 0x000fe20000000800 */
[--C-:B------:R-:W-:Y:S01]  /*9090*/  FFMA.FTZ R105, R105, UR5, -R126.reuse ;  /* 0x0000000569697c23 */ /* 0x100fe2000801087e */
[--C-:B------:R-:W-:Y:S01]  /*90a0*/  FFMA.FTZ R116, R116, UR5, -R126.reuse ;  /* 0x0000000574747c23 */ /* 0x100fe2000801087e */
[--C-:B------:R-:W-:Y:S01]  /*90b0*/  FFMA.FTZ R97, R97, UR5, -R126.reuse ;  /* 0x0000000561617c23 */ /* 0x100fe2000801087e */
[----:B------:R-:W-:Y:S01]  /*90c0*/  MUFU.EX2 R205, R205 ;  /* 0x000000cd00cd7308 */ /* 0x000fe20000000800 */
[----:B------:R-:W-:-:S03]  /*90d0*/  FFMA.FTZ R98, R98, UR5, -R126 ;  /* 0x0000000562627c23 */ /* 0x000fc6000801087e */
        /* <DEDUP_REMOVED lines=10> */
[----:B---3--:R-:W-:-:S03]  /*9180*/  FMNMX3.FTZ R9, R2, R13, R21, !PT ;  /* 0x0000000d02097276 */ /* 0x008fc60007810015 */
[----:B------:R-:W-:Y:S01]  /*9190*/  MUFU.EX2 R210, R210 ;  /* 0x000000d200d27308 */ /* 0x000fe20000000800 */
[----:B----4-:R-:W-:-:S03]  /*91a0*/  FMNMX3.FTZ R9, R9, R12, R16, !PT ;  /* 0x0000000c09097276 */ /* 0x010fc60007810010 */
[----:B------:R-:W-:Y:S04]  /*91b0*/  MUFU.EX2 R68, R68 ;  /* 0x0000004400447308 */ /* 0x000fe80000000800 */
[----:B------:R-:W-:Y:S01]  /*91c0*/  MUFU.EX2 R64, R64 ;  /* 0x0000004000407308 */ /* 0x000fe20000000800 */
[----:B-----5:R-:W-:-:S03]  /*91d0*/  FMNMX3.FTZ R9, R9, R39, R38, !PT ;  /* 0x0000002709097276 */ /* 0x020fc60007810026 */
[----:B------:R-:W-:Y:S04]  /*91e0*/  MUFU.EX2 R105, R105 ;  /* 0x0000006900697308 */ /* 0x000fe80000000800 */
[----:B------:R-:W-:Y:S01]  /*91f0*/  MUFU.EX2 R116, R116 ;  /* 0x0000007400747308 */ /* 0x000fe20000000800 */
[----:B------:R-:W-:-:S03]  /*9200*/  FMNMX3.FTZ R9, R9, R37, R36, !PT ;  /* 0x0000002509097276 */ /* 0x000fc60007810024 */
[----:B------:R-:W-:Y:S01]  /*9210*/  MUFU.EX2 R97, R97 ;  /* 0x0000006100617308 */ /* 0x000fe20000000800 */
[----:B------:R-:W-:-:S03]  /*9220*/  FMNMX3.FTZ R9, R9, R208, R209, !PT ;  /* 0x000000d009097276 */ /* 0x000fc600078100d1 */
[----:B------:R-:W-:Y:S01]  /*9230*/  MUFU.EX2 R98, R98 ;  /* 0x0000006200627308 */ /* 0x000fe20000000800 */
[----:B------:R-:W-:-:S04]  /*9240*/  FMNMX3.FTZ R9, R9, R246, R244, !PT ;  /* 0x000000f609097276 */ /* 0x000fc800078100f4 */
        /* <DEDUP_REMOVED lines=13> */
[----:B-1----:R-:W-:Y:S01]  /*9320*/  FMNMX.FTZ R101, R4, R101, !PT ;  /* 0x0000006504657209 */ /* 0x002fe20007810000 */
[--C-:B------:R-:W-:Y:S01]  /*9330*/  FFMA.FTZ R4, R124, UR5, -R126.reuse ;  /* 0x000000057c047c23 */ /* 0x100fe2000801087e */
[----:B------:R-:W-:Y:S02]  /*9340*/  FFMA.FTZ R124, R125, UR5, -R126 ;  /* 0x000000057d7c7c23 */ /* 0x000fe4000801087e */
[C---:B------:R-:W-:Y:S01]  /*9350*/  FSETP.NEU.FTZ.AND P1, PT, R101.reuse, -INF , PT ;  /* 0xff8000006500780b */ /* 0x040fe20003f3d000 */
[C---:B------:R-:W-:Y:S01]  /*9360*/  FMUL.FTZ R119, R101.reuse, UR5 ;  /* 0x0000000565777c20 */ /* 0x040fe20008410000 */
[----:B------:R1:W-:Y:S02]  /*9370*/  MUFU.EX2 R125, R4 ;  /* 0x00000004007d7308 */ /* 0x0003e40000000800 */
[----:B------:R-:W-:-:S02]  /*9380*/  FSEL R9, R101, RZ, P1 ;  /* 0x000000ff65097208 */ /* 0x000fc40000800000 */
[----:B------:R-:W-:Y:S01]  /*9390*/  FSEL R119, R119, RZ, P1 ;  /* 0x000000ff77777208 */ /* 0x000fe20000800000 */
[----:B------:R-:W-:Y:S02]  /*93a0*/  MUFU.EX2 R124, R124 ;  /* 0x0000007c007c7308 */ /* 0x000fe40000000800 */
[----:B------:R-:W-:Y:S02]  /*93b0*/  FADD.FTZ R9, R2, -R9 ;  /* 0x8000000902097221 */ /* 0x000fe40000010000 */
[--C-:B------:R-:W-:Y:S01]  /*93c0*/  FFMA.FTZ R115, R12, UR5, -R119.reuse ;  /* 0x000000050c737c23 */ /* 0x100fe20008010877 */
[----:B------:R-:W-:Y:S01]  /*93d0*/  FMUL.FTZ R12, R8, UR5 ;  /* 0x00000005080c7c20 */ /* 0x000fe20008410000 */
[----:B------:R-:W-:Y:S01]  /*93e0*/  FMUL.FTZ R9, R9, UR5 ;  /* 0x0000000509097c20 */ /* 0x000fe20008410000 */
[--C-:B------:R-:W-:Y:S01]  /*93f0*/  FFMA.FTZ R117, R21, UR5, -R119.reuse ;  /* 0x0000000515757c23 */ /* 0x100fe20008010877 */
[----:B------:R-:W-:Y:S01]  /*9400*/  FSEL R21, R109, RZ, P3 ;  /* 0x000000ff6d157208 */ /* 0x000fe20001800000 */
[----:B-1----:R-:W1:Y:S01]  /*9410*/  LDSM.16.MT88.4 R4, [R212+0x4000] ;  /* 0x00400000d404783b */ /* 0x002e620000004200 */
[----:B------:R-:W2:Y:S01]  /*9420*/  MUFU.EX2 R129, R9 ;  /* 0x0000000900817308 */ /* 0x000ea20000000800 */
[--C-:B------:R-:W-:Y:S01]  /*9430*/  FFMA.FTZ R118, R13, UR5, -R119.reuse ;  /* 0x000000050d767c23 */ /* 0x100fe20008010877 */
[----:B------:R-:W-:Y:S01]  /*9440*/  FFMA.FTZ R114, R16, UR5, -R119 ;  /* 0x0000000510727c23 */ /* 0x000fe20008010877 */
[----:B------:R-:W-:Y:S01]  /*9450*/  FADD.FTZ R21, R164, -R21 ;  /* 0x80000015a4157221 */ /* 0x000fe20000010000 */
[----:B------:R3:W4:Y:S01]  /*9460*/  MUFU.EX2 R2, R20 ;  /* 0x0000001400027308 */ /* 0x0007220000000800 */
[--C-:B------:R-:W-:Y:S01]  /*9470*/  FFMA.FTZ R131, R39, UR5, -R119.reuse ;  /* 0x0000000527837c23 */ /* 0x100fe20008010877 */
[--C-:B------:R-:W-:Y:S01]  /*9480*/  FFMA.FTZ R166, R38, UR5, -R119.reuse ;  /* 0x0000000526a67c23 */ /* 0x100fe20008010877 */
[--C-:B------:R-:W-:Y:S01]  /*9490*/  FFMA.FTZ R165, R37, UR5, -R119.reuse ;  /* 0x0000000525a57c23 */ /* 0x100fe20008010877 */
[----:B------:R-:W-:Y:S01]  /*94a0*/  MUFU.EX2 R118, R118 ;  /* 0x0000007600767308 */ /* 0x000fe20000000800 */
[--C-:B------:R-:W-:Y:S01]  /*94b0*/  FFMA.FTZ R164, R36, UR5, -R119.reuse ;  /* 0x0000000524a47c23 */ /* 0x100fe20008010877 */
[----:B------:R-:W-:Y:S01]  /*94c0*/  F2FP.BF16.F32.PACK_AB R13, R110, R111 ;  /* 0x0000006f6e0d723e */ /* 0x000fe200000010ff */
[----:B------:R-:W-:Y:S01]  /*94d0*/  LDSM.16.MT88.4 R36, [R212+0x4400] ;  /* 0x00440000d424783b */ /* 0x000fe20000004200 */
[----:B------:R-:W-:Y:S01]  /*94e0*/  MUFU.EX2 R117, R117 ;  /* 0x0000007500757308 */ /* 0x000fe20000000800 */
[----:B------:R-:W-:Y:S01]  /*94f0*/  FFMA.FTZ R200, R208, UR5, -R119 ;  /* 0x00000005d0c87c23 */ /* 0x000fe20008010877 */
[-C--:B--2---:R-:W-:Y:S01]  /*9500*/  FMUL.FTZ R16, R156, R129.reuse ;  /* 0x000000819c107220 */ /* 0x084fe20000410000 */
[----:B------:R-:W2:Y:S01]  /*9510*/  LDSM.16.MT88.4 R8, [R170+0x4000] ;  /* 0x00400000aa08783b */ /* 0x000ea20000004200 */
[----:B------:R-:W-:Y:S01]  /*9520*/  MUFU.EX2 R115, R115 ;  /* 0x0000007300737308 */ /* 0x000fe20000000800 */
[-C--:B------:R-:W-:Y:S01]  /*9530*/  FMUL.FTZ R17, R157, R129.reuse ;  /* 0x000000819d117220 */ /* 0x080fe20000410000 */
[----:B---3--:R-:W-:Y:S01]  /*9540*/  FFMA.FTZ R20, R24, UR5, -R121 ;  /* 0x0000000518147c23 */ /* 0x008fe20008010879 */
[----:B------:R-:W-:Y:S01]  /*9550*/  FMUL.FTZ R24, R21, UR5 ;  /* 0x0000000515187c20 */ /* 0x000fe20008410000 */
[----:B------:R-:W3:Y:S01]  /*9560*/  MUFU.EX2 R114, R114 ;  /* 0x0000007200727308 */ /* 0x000ee20000000800 */
[----:B----4-:R-:W-:Y:S01]  /*9570*/  F2FP.BF16.F32.PACK_AB R15, R0, R2 ;  /* 0x00000002000f723e */ /* 0x010fe200000010ff */
[-C--:B------:R-:W-:Y:S01]  /*9580*/  FMUL.FTZ R21, R153, R129.reuse ;  /* 0x0000008199157220 */ /* 0x080fe20000410000 */
[-C--:B------:R-:W-:Y:S01]  /*9590*/  FMUL.FTZ R25, R133, R129.reuse ;  /* 0x0000008185197220 */ /* 0x080fe20000410000 */
[----:B------:R4:W5:Y:S01]  /*95a0*/  MUFU.EX2 R128, R12 ;  /* 0x0000000c00807308 */ /* 0x0009620000000800 */
[-C--:B------:R-:W-:Y:S01]  /*95b0*/  FMUL.FTZ R140, R140, R129.reuse ;  /* 0x000000818c8c7220 */ /* 0x080fe20000410000 */
[----:B------:R-:W-:Y:S01]  /*95c0*/  FMUL.FTZ R141, R141, R129 ;  /* 0x000000818d8d7220 */ /* 0x000fe20000410000 */
[--C-:B------:R-:W-:Y:S01]  /*95d0*/  FFMA.FTZ R193, R209, UR5, -R119.reuse ;  /* 0x00000005d1c17c23 */ /* 0x100fe20008010877 */
[----:B------:R1:W1:Y:S01]  /*95e0*/  MUFU.EX2 R3, R20 ;  /* 0x0000001400037308 */ /* 0x0002620000000800 */
[--C-:B------:R-:W-:Y:S01]  /*95f0*/  FFMA.FTZ R209, R246, UR5, -R119.reuse ;  /* 0x00000005f6d17c23 */ /* 0x100fe20008010877 */
[--C-:B------:R-:W-:Y:S01]  /*9600*/  FFMA.FTZ R208, R244, UR5, -R119.reuse ;  /* 0x00000005f4d07c23 */ /* 0x100fe20008010877 */
[--C-:B------:R-:W-:Y:S01]  /*9610*/  FFMA.FTZ R244, R203, UR5, -R126.reuse ;  /* 0x00000005cbf47c23 */ /* 0x100fe2000801087e */
[----:B------:R-:W-:Y:S01]  /*9620*/  MUFU.EX2 R131, R131 ;  /* 0x0000008300837308 */ /* 0x000fe20000000800 */
[----:B------:R-:W-:Y:S01]  /*9630*/  FFMA.FTZ R133, R202, UR5, -R119 ;  /* 0x00000005ca857c23 */ /* 0x000fe20008010877 */
[----:B---3--:R-:W-:Y:S01]  /*9640*/  F2FP.BF16.F32.PACK_AB R14, R114, R115 ;  /* 0x00000073720e723e */ /* 0x008fe200000010ff */
[--C-:B------:R-:W-:Y:S01]  /*9650*/  FFMA.FTZ R246, R247, UR5, -R126.reuse ;  /* 0x00000005f7f67c23 */ /* 0x100fe2000801087e */
[----:B------:R-:W-:Y:S01]  /*9660*/  MUFU.EX2 R166, R166 ;  /* 0x000000a600a67308 */ /* 0x000fe20000000800 */
[----:B------:R-:W-:Y:S01]  /*9670*/  FFMA.FTZ R247, R245, UR5, -R121 ;  /* 0x00000005f5f77c23 */ /* 0x000fe20008010879 */
[----:B----4-:R-:W-:Y:S01]  /*9680*/  F2FP.BF16.F32.PACK_AB R12, R117, R118 ;  /* 0x00000076750c723e */ /* 0x010fe200000010ff */
[-C--:B-----5:R-:W-:Y:S01]  /*9690*/  FMUL.FTZ R18, R158, R128.reuse ;  /* 0x000000809e127220 */ /* 0x0a0fe20000410000 */
[-C--:B------:R-:W-:Y:S01]  /*96a0*/  FMUL.FTZ R19, R159, R128.reuse ;  /* 0x000000809f137220 */ /* 0x080fe20000410000 */
[-C--:B------:R-:W-:Y:S01]  /*96b0*/  FMUL.FTZ R22, R154, R128.reuse ;  /* 0x000000809a167220 */ /* 0x080fe20000410000 */
[-C--:B-1----:R-:W-:Y:S01]  /*96c0*/  FMUL.FTZ R20, R152, R129.reuse ;  /* 0x0000008198147220 */ /* 0x082fe20000410000 */
[-C--:B------:R-:W-:Y:S01]  /*96d0*/  FMUL.FTZ R23, R155, R128.reuse ;  /* 0x000000809b177220 */ /* 0x080fe20000410000 */
[----:B------:R1:W3:Y:S01]  /*96e0*/  MUFU.EX2 R152, R24 ;  /* 0x0000001800987308 */ /* 0x0002e20000000800 */
[-C--:B------:R-:W-:Y:S01]  /*96f0*/  FMUL.FTZ R26, R134, R128.reuse ;  /* 0x00000080861a7220 */ /* 0x080fe20000410000 */
[-C--:B------:R-:W-:Y:S01]  /*9700*/  FMUL.FTZ R27, R135, R128.reuse ;  /* 0x00000080871b7220 */ /* 0x080fe20000410000 */
[-C--:B------:R-:W-:Y:S01]  /*9710*/  FMUL.FTZ R142, R142, R128.reuse ;  /* 0x000000808e8e7220 */ /* 0x080fe20000410000 */
[----:B------:R-:W-:Y:S01]  /*9720*/  FMUL.FTZ R143, R143, R128 ;  /* 0x000000808f8f7220 */ /* 0x000fe20000410000 */
[C---:B------:R-:W-:Y:S01]  /*9730*/  HMMA.16816.F32.BF16 R16, R12.reuse, R4, R16 ;  /* 0x000000040c10723c */ /* 0x040fe20000041810 */
[----:B------:R-:W-:Y:S01]  /*9740*/  MUFU.EX2 R165, R165 ;  /* 0x000000a500a57308 */ /* 0x000fe20000000800 */
[----:B------:R-:W-:Y:S01]  /*9750*/  F2FP.BF16.F32.PACK_AB R31, R3, R130 ;  /* 0x00000082031f723e */ /* 0x000fe200000010ff */
[--C-:B------:R-:W-:Y:S01]  /*9760*/  FFMA.FTZ R179, R179, UR5, -R119.reuse ;  /* 0x00000005b3b37c23 */ /* 0x100fe20008010877 */
[--C-:B------:R-:W-:Y:S01]  /*9770*/  FFMA.FTZ R60, R60, UR5, -R119.reuse ;  /* 0x000000053c3c7c23 */ /* 0x100fe20008010877 */
[----:B------:R-:W-:Y:S01]  /*9780*/  MUFU.EX2 R164, R164 ;  /* 0x000000a400a47308 */ /* 0x000fe20000000800 */
[--C-:B------:R-:W-:Y:S01]  /*9790*/  FFMA.FTZ R176, R176, UR5, -R119.reuse ;  /* 0x00000005b0b07c23 */ /* 0x100fe20008010877 */
[----:B------:R-:W-:Y:S01]  /*97a0*/  FFMA.FTZ R178, R178, UR5, -R119 ;  /* 0x00000005b2b27c23 */ /* 0x000fe20008010877 */
[C---:B------:R-:W-:Y:S01]  /*97b0*/  HMMA.16816.F32.BF16 R20, R12.reuse, R6, R20 ;  /* 0x000000060c14723c */ /* 0x040fe20000041814 */
[----:B-1----:R-:W-:Y:S01]  /*97c0*/  FMUL.FTZ R24, R132, R129 ;  /* 0x0000008184187220 */ /* 0x002fe20000410000 */
[-C--:B---3--:R-:W-:Y:S01]  /*97d0*/  FMUL.FTZ R44, R144, R152.reuse ;  /* 0x00000098902c7220 */ /* 0x088fe20000410000 */
[----:B------:R1:W3:Y:S01]  /*97e0*/  MUFU.EX2 R132, R28 ;  /* 0x0000001c00847308 */ /* 0x0002e20000000800 */
[-C--:B------:R-:W-:Y:S01]  /*97f0*/  FMUL.FTZ R32, R160, R152.reuse ;  /* 0x00000098a0207220 */ /* 0x080fe20000410000 */
[-C--:B------:R-:W-:Y:S01]  /*9800*/  FMUL.FTZ R33, R161, R152.reuse ;  /* 0x00000098a1217220 */ /* 0x080fe20000410000 */
[-C--:B------:R-:W-:Y:S01]  /*9810*/  FMUL.FTZ R148, R148, R152.reuse ;  /* 0x0000009894947220 */ /* 0x080fe20000410000 */
[----:B------:R-:W4:Y:S01]  /*9820*/  MUFU.EX2 R144, R252 ;  /* 0x000000fc00907308 */ /* 0x000f220000000800 */
[C---:B--2---:R-:W-:Y:S01]  /*9830*/  HMMA.16816.F32.BF16 R24, R12.reuse, R8, R24 ;  /* 0x000000080c18723c */ /* 0x044fe20000041818 */
[-C--:B------:R-:W-:Y:S01]  /*9840*/  FMUL.FTZ R149, R149, R152.reuse ;  /* 0x0000009895957220 */ /* 0x080fe20000410000 */
[-C--:B------:R-:W-:Y:S01]  /*9850*/  FMUL.FTZ R45, R145, R152.reuse ;  /* 0x00000098912d7220 */ /* 0x080fe20000410000 */
[-C--:B------:R-:W-:Y:S01]  /*9860*/  FMUL.FTZ R136, R136, R152.reuse ;  /* 0x0000009888887220 */ /* 0x080fe20000410000 */
[----:B------:R-:W-:Y:S01]  /*9870*/  FMUL.FTZ R137, R137, R152 ;  /* 0x0000009889897220 */ /* 0x000fe20000410000 */
[--C-:B------:R-:W-:Y:S01]  /*9880*/  FFMA.FTZ R145, R204, UR5, -R126.reuse ;  /* 0x00000005cc917c23 */ /* 0x100fe2000801087e */
[--C-:B------:R-:W-:Y:S01]  /*9890*/  FFMA.FTZ R204, R49, UR5, -R121.reuse ;  /* 0x0000000531cc7c23 */ /* 0x100fe20008010879 */
[----:B------:R-:W-:Y:S01]  /*98a0*/  F2FP.BF16.F32.PACK_AB R49, R205, R206 ;  /* 0x000000cecd31723e */ /* 0x000fe200000010ff */
[----:B------:R-:W-:Y:S01]  /*98b0*/  HMMA.16816.F32.BF16 R12, R12, R10, R140 ;  /* 0x0000000a0c0c723c */ /* 0x000fe2000004188c */
[----:B-1----:R-:W-:Y:S01]  /*98c0*/  F2FP.BF16.F32.PACK_AB R28, R124, R125 ;  /* 0x0000007d7c1c723e */ /* 0x002fe200000010ff */
[-C--:B---3--:R-:W-:Y:S01]  /*98d0*/  FMUL.FTZ R34, R162, R132.reuse ;  /* 0x00000084a2227220 */ /* 0x088fe20000410000 */
[-C--:B------:R-:W-:Y:S01]  /*98e0*/  FMUL.FTZ R35, R163, R132.reuse ;  /* 0x00000084a3237220 */ /* 0x080fe20000410000 */
[-C--:B------:R-:W-:Y:S01]  /*98f0*/  FMUL.FTZ R150, R150, R132.reuse ;  /* 0x0000008496967220 */ /* 0x080fe20000410000 */
[-C--:B------:R-:W-:Y:S01]  /*9900*/  FMUL.FTZ R151, R151, R132.reuse ;  /* 0x0000008497977220 */ /* 0x080fe20000410000 */
[-C--:B------:R-:W-:Y:S01]  /*9910*/  FMUL.FTZ R46, R146, R132.reuse ;  /* 0x00000084922e7220 */ /* 0x080fe20000410000 */
[-C--:B------:R-:W-:Y:S01]  /*9920*/  FMUL.FTZ R47, R147, R132.reuse ;  /* 0x00000084932f7220 */ /* 0x080fe20000410000 */
[-C--:B------:R-:W-:Y:S01]  /*9930*/  FMUL.FTZ R138, R138, R132.reuse ;  /* 0x000000848a8a7220 */ /* 0x080fe20000410000 */
[----:B------:R-:W-:Y:S01]  /*9940*/  FMUL.FTZ R139, R139, R132 ;  /* 0x000000848b8b7220 */ /* 0x000fe20000410000 */
[C---:B------:R-:W-:Y:S01]  /*9950*/  HMMA.16816.F32.BF16 R32, R28.reuse, R4, R32 ;  /* 0x000000041c20723c */ /* 0x040fe20000041820 */
[--C-:B------:R-:W-:Y:S01]  /*9960*/  FFMA.FTZ R147, R201, UR5, -R126.reuse ;  /* 0x00000005c9937c23 */ /* 0x100fe2000801087e */
[----:B------:R-:W-:Y:S01]  /*9970*/  FFMA.FTZ R146, R50, UR5, -R126 ;  /* 0x0000000532927c23 */ /* 0x000fe2000801087e */
[----:B------:R-:W-:Y:S01]  /*9980*/  FFMA.FTZ R201, R250, UR5, -R121 ;  /* 0x00000005fac97c23 */ /* 0x000fe20008010879 */
[----:B------:R-:W-:Y:S01]  /*9990*/  MUFU.EX2 R145, R145 ;  /* 0x0000009100917308 */ /* 0x000fe20000000800 */
[--C-:B------:R-:W-:Y:S01]  /*99a0*/  FFMA.FTZ R67, R67, UR5, -R119.reuse ;  /* 0x0000000543437c23 */ /* 0x100fe20008010877 */
[--C-:B------:R-:W-:Y:S01]  /*99b0*/  FFMA.FTZ R73, R73, UR5, -R119.reuse ;  /* 0x0000000549497c23 */ /* 0x100fe20008010877 */
[----:B------:R-:W-:Y:S01]  /*99c0*/  FFMA.FTZ R77, R77, UR5, -R119 ;  /* 0x000000054d4d7c23 */ /* 0x000fe20008010877 */
[C---:B------:R-:W-:Y:S01]  /*99d0*/  HMMA.16816.F32.BF16 R4, R28.reuse, R6, R148 ;  /* 0x000000061c04723c */ /* 0x040fe20000041894 */
[----:B------:R-:W1:Y:S01]  /*99e0*/  MUFU.EX2 R147, R147 ;  /* 0x0000009300937308 */ /* 0x000e620000000800 */
[----:B------:R-:W-:Y:S01]  /*99f0*/  FFMA.FTZ R125, R240, R152, R125 ;  /* 0x00000098f07d7223 */ /* 0x000fe2000001007d */
[----:B------:R-:W-:Y:S01]  /*9a00*/  FFMA.FTZ R120, R239, R132, R120 ;  /* 0x00000084ef787223 */ /* 0x000fe20000010078 */
[----:B------:R-:W-:Y:S01]  /*9a10*/  FFMA.FTZ R118, R238, R129, R118 ;  /* 0x00000081ee767223 */ /* 0x000fe20000010076 */
[----:B------:R-:W2:Y:S01]  /*9a20*/  MUFU.EX2 R146, R146 ;  /* 0x0000009200927308 */ /* 0x000ea20000000800 */
[----:B------:R-:W-:Y:S01]  /*9a30*/  FFMA.FTZ R111, R237, R128, R111 ;  /* 0x00000080ed6f7223 */ /* 0x000fe2000001006f */
[----:B------:R-:W-:Y:S01]  /*9a40*/  FADD.FTZ R125, R124, R125 ;  /* 0x0000007d7c7d7221 */ /* 0x000fe20000010000 */
[C---:B------:R-:W-:Y:S01]  /*9a50*/  HMMA.16816.F32.BF16 R44, R28.reuse, R8, R44 ;  /* 0x000000081c2c723c */ /* 0x040fe2000004182c */
[----:B------:R-:W-:Y:S01]  /*9a60*/  F2FP.BF16.F32.PACK_AB R8, R166, R131 ;  /* 0x00000083a608723e */ /* 0x000fe200000010ff */
[----:B------:R-:W-:Y:S01]  /*9a70*/  MUFU.EX2 R201, R201 ;  /* 0x000000c900c97308 */ /* 0x000fe20000000800 */
[----:B----4-:R-:W-:Y:S01]  /*9a80*/  F2FP.BF16.F32.PACK_AB R9, R144, R168 ;  /* 0x000000a89009723e */ /* 0x010fe200000010ff */
[----:B------:R-:W-:Y:S01]  /*9a90*/  FADD.FTZ R120, R127, R120 ;  /* 0x000000787f787221 */ /* 0x000fe20000010000 */
[----:B------:R-:W-:Y:S01]  /*9aa0*/  FADD.FTZ R118, R117, R118 ;  /* 0x0000007675767221 */ /* 0x000fe20000010000 */
[----:B------:R-:W3:Y:S01]  /*9ab0*/  MUFU.EX2 R204, R204 ;  /* 0x000000cc00cc7308 */ /* 0x000ee20000000800 */
[----:B-1----:R-:W-:Y:S01]  /*9ac0*/  F2FP.BF16.F32.PACK_AB R48, R145, R147 ;  /* 0x000000939130723e */ /* 0x002fe200000010ff */
[----:B------:R-:W-:Y:S01]  /*9ad0*/  HMMA.16816.F32.BF16 R28, R28, R10, R136 ;  /* 0x0000000a1c1c723c */ /* 0x000fe20000041888 */
[----:B------:R-:W-:Y:S01]  /*9ae0*/  F2FP.BF16.F32.PACK_AB R10, R164, R165 ;  /* 0x000000a5a40a723e */ /* 0x000fe200000010ff */
        /* <DEDUP_REMOVED lines=8> */
[C---:B------:R-:W-:Y:S01]  /*9b70*/  HMMA.16816.F32.BF16 R16, R8.reuse, R36, R16 ;  /* 0x000000240810723c */ /* 0x040fe20000041810 */
[----:B------:R-:W-:Y:S01]  /*9b80*/  MUFU.EX2 R209, R209 ;  /* 0x000000d100d17308 */ /* 0x000fe20000000800 */
[----:B---3--:R-:W-:Y:S01]  /*9b90*/  F2FP.BF16.F32.PACK_AB R51, R204, R201 ;  /* 0x000000c9cc33723e */ /* 0x008fe200000010ff */
[----:B------:R-:W-:Y:S01]  /*9ba0*/  FADD.FTZ R111, R2, R111 ;  /* 0x0000006f026f7221 */ /* 0x000fe20000010000 */
[----:B------:R-:W-:Y:S01]  /*9bb0*/  FADD.FTZ R123, R122, R123 ;  /* 0x0000007b7a7b7221 */ /* 0x000fe20000010000 */
[----:B------:R-:W2:Y:S01]  /*9bc0*/  MUFU.EX2 R208, R208 ;  /* 0x000000d000d07308 */ /* 0x000ea20000000800 */
        /* <DEDUP_REMOVED lines=10> */
[C---:B------:R-:W-:Y:S01]  /*9c70*/  HMMA.16816.F32.BF16 R24, R8.reuse, R40, R24 ;  /* 0x000000280818723c */ /* 0x040fe20000041818 */
[----:B------:R-:W-:Y:S01]  /*9c80*/  MUFU.EX2 R247, R247 ;  /* 0x000000f700f77308 */ /* 0x000fe20000000800 */
[----:B------:R-:W-:Y:S01]  /*9c90*/  FFMA.FTZ R83, R83, UR5, -R119 ;  /* 0x0000000553537c23 */ /* 0x000fe20008010877 */
[----:B------:R-:W-:Y:S01]  /*9ca0*/  FADD.FTZ R123, R145, R123 ;  /* 0x0000007b917b7221 */ /* 0x000fe20000010000 */
[----:B------:R-:W-:Y:S01]  /*9cb0*/  FADD.FTZ R130, R205, R130 ;  /* 0x00000082cd827221 */ /* 0x000fe20000010000 */
[----:B------:R-:W-:Y:S01]  /*9cc0*/  MUFU.EX2 R60, R60 ;  /* 0x0000003c003c7308 */ /* 0x000fe20000000800 */
[----:B------:R-:W-:Y:S01]  /*9cd0*/  FADD.FTZ R115, R166, R115 ;  /* 0x00000073a6737221 */ /* 0x000fe20000010000 */
[----:B------:R-:W-:Y:S01]  /*9ce0*/  FADD.FTZ R111, R144, R111 ;  /* 0x0000006f906f7221 */ /* 0x000fe20000010000 */
[----:B------:R-:W-:Y:S01]  /*9cf0*/  HMMA.16816.F32.BF16 R12, R8, R42, R12 ;  /* 0x0000002a080c723c */ /* 0x000fe2000004180c */
[----:B------:R-:W3:Y:S01]  /*9d00*/  LDSM.16.MT88.4 R8, [R212+0x4800] ;  /* 0x00480000d408783b */ /* 0x000ee20000004200 */
[----:B------:R-:W-:Y:S01]  /*9d10*/  MUFU.EX2 R176, R176 ;  /* 0x000000b000b07308 */ /* 0x000fe20000000800 */
[----:B------:R-:W-:Y:S01]  /*9d20*/  FADD.FTZ R123, R146, R123 ;  /* 0x0000007b927b7221 */ /* 0x000fe20000010000 */
[----:B------:R-:W-:Y:S01]  /*9d30*/  FADD.FTZ R130, R201, R130 ;  /* 0x00000082c9827221 */ /* 0x000fe20000010000 */
[----:B------:R-:W-:Y:S01]  /*9d40*/  FADD.FTZ R115, R165, R115 ;  /* 0x00000073a5737221 */ /* 0x000fe20000010000 */
[----:B------:R-:W-:Y:S01]  /*9d50*/  MUFU.EX2 R178, R178 ;  /* 0x000000b200b27308 */ /* 0x000fe20000000800 */
[----:B------:R-:W-:Y:S01]  /*9d60*/  FADD.FTZ R111, R167, R111 ;  /* 0x0000006fa76f7221 */ /* 0x000fe20000010000 */
[C---:B------:R-:W-:Y:S01]  /*9d70*/  HMMA.16816.F32.BF16 R44, R48.reuse, R40, R44 ;  /* 0x00000028302c723c */ /* 0x040fe2000004182c */
[--C-:B------:R-:W-:Y:S01]  /*9d80*/  FFMA.FTZ R41, R175, UR5, -R121.reuse ;  /* 0x00000005af297c23 */ /* 0x100fe20008010879 */
[----:B------:R-:W-:Y:S01]  /*9d90*/  FFMA.FTZ R40, R185, UR5, -R121 ;  /* 0x00000005b9287c23 */ /* 0x000fe20008010879 */
[----:B------:R4:W-:Y:S01]  /*9da0*/  MUFU.EX2 R175, R243 ;  /* 0x000000f300af7308 */ /* 0x0009e20000000800 */
[----:B------:R-:W-:Y:S01]  /*9db0*/  FADD.FTZ R123, R191, R123 ;  /* 0x0000007bbf7b7221 */ /* 0x000fe20000010000 */
[----:B------:R-:W-:Y:S01]  /*9dc0*/  FADD.FTZ R130, R204, R130 ;  /* 0x00000082cc827221 */ /* 0x000fe20000010000 */
[----:B------:R-:W-:Y:S01]  /*9dd0*/  FADD.FTZ R115, R164, R115 ;  /* 0x00000073a4737221 */ /* 0x000fe20000010000 */
[----:B------:R-:W5:Y:S01]  /*9de0*/  MUFU.EX2 R185, R41 ;  /* 0x0000002900b97308 */ /* 0x000f620000000800 */
[C---:B------:R-:W-:Y:S01]  /*9df0*/  HMMA.16816.F32.BF16 R32, R48.reuse, R36, R32 ;  /* 0x000000243020723c */ /* 0x040fe20000041820 */
[----:B-1----:R-:W-:Y:S01]  /*9e00*/  F2FP.BF16.F32.PACK_AB R36, R193, R200 ;  /* 0x000000c8c124723e */ /* 0x002fe200000010ff */
[----:B------:R-:W-:Y:S01]  /*9e10*/  FADD.FTZ R111, R169, R111 ;  /* 0x0000006fa96f7221 */ /* 0x000fe20000010000 */
[----:B------:R-:W-:Y:S01]  /*9e20*/  F2FP.BF16.F32.PACK_AB R37, R216, R207 ;  /* 0x000000cfd825723e */ /* 0x000fe200000010ff */
[----:B------:R-:W-:Y:S01]  /*9e30*/  MUFU.EX2 R67, R67 ;  /* 0x0000004300437308 */ /* 0x000fe20000000800 */
[----:B------:R-:W-:Y:S01]  /*9e40*/  FADD.FTZ R123, R184, R123 ;  /* 0x0000007bb87b7221 */ /* 0x000fe20000010000 */
[----:B------:R-:W-:Y:S01]  /*9e50*/  FADD.FTZ R115, R200, R115 ;  /* 0x00000073c8737221 */ /* 0x000fe20000010000 */
[----:B------:R-:W-:Y:S01]  /*9e60*/  FADD.FTZ R111, R207, R111 ;  /* 0x0000006fcf6f7221 */ /* 0x000fe20000010000 */
[C---:B------:R-:W-:Y:S01]  /*9e70*/  HMMA.16816.F32.BF16 R4, R48.reuse, R38, R4 ;  /* 0x000000263004723c */ /* 0x040fe20000041804 */
[----:B----4-:R-:W-:Y:S01]  /*9e80*/  FFMA.FTZ R243, R241, UR5, -R121 ;  /* 0x00000005f1f37c23 */ /* 0x010fe20008010879 */
[----:B--2---:R-:W-:Y:S01]  /*9e90*/  F2FP.BF16.F32.PACK_AB R38, R208, R209 ;  /* 0x000000d1d026723e */ /* 0x004fe200000010ff */
[----:B------:R1:W2:Y:S01]  /*9ea0*/  MUFU.EX2 R241, R40 ;  /* 0x0000002800f17308 */ /* 0x0002a20000000800 */
[----:B------:R-:W-:Y:S01]  /*9eb0*/  F2FP.BF16.F32.PACK_AB R39, R217, R211 ;  /* 0x000000d3d927723e */ /* 0x000fe200000010ff */
[----:B-----5:R-:W-:Y:S01]  /*9ec0*/  FADD.FTZ R130, R185, R130 ;  /* 0x00000082b9827221 */ /* 0x020fe20000010000 */
[C---:B------:R-:W-:Y:S01]  /*9ed0*/  FADD.FTZ R123, R186.reuse, R123 ;  /* 0x0000007bba7b7221 */ /* 0x040fe20000010000 */
[----:B------:R-:W4:Y:S01]  /*9ee0*/  MUFU.EX2 R243, R243 ;  /* 0x000000f300f37308 */ /* 0x000f220000000800 */
[----:B------:R-:W-:Y:S01]  /*9ef0*/  HMMA.16816.F32.BF16 R28, R48, R42, R28 ;  /* 0x0000002a301c723c */ /* 0x000fe2000004181c */
[----:B------:R-:W-:Y:S01]  /*9f00*/  F2FP.BF16.F32.PACK_AB R48, R186, R184 ;  /* 0x000000b8ba30723e */ /* 0x000fe200000010ff */
[----:B------:R-:W-:Y:S01]  /*9f10*/  FADD.FTZ R115, R193, R115 ;  /* 0x00000073c1737221 */ /* 0x000fe20000010000 */
[----:B------:R-:W-:Y:S01]  /*9f20*/  F2FP.BF16.F32.PACK_AB R50, R175, R242 ;  /* 0x000000f2af32723e */ /* 0x000fe200000010ff */
[----:B------:R-:W-:Y:S01]  /*9f30*/  MUFU.EX2 R73, R73 ;  /* 0x0000004900497308 */ /* 0x000fe20000000800 */
[----:B------:R-:W-:Y:S01]  /*9f40*/  FADD.FTZ R111, R216, R111 ;  /* 0x0000006fd86f7221 */ /* 0x000fe20000010000 */
[----:B------:R-:W-:Y:S01]  /*9f50*/  LDSM.16.MT88.4 R148, [R212+0x5c00] ;  /* 0x005c0000d494783b */ /* 0x000fe20000004200 */
[----:B------:R-:W-:Y:S01]  /*9f60*/  FADD.FTZ R123, R242, R123 ;  /* 0x0000007bf27b7221 */ /* 0x000fe20000010000 */
[C---:B------:R-:W-:Y:S01]  /*9f70*/  HMMA.16816.F32.BF16 R24, R36.reuse, R52, R24 ;  /* 0x000000342418723c */ /* 0x040fe20000041818 */
[----:B-1----:R-:W-:Y:S01]  /*9f80*/  FFMA.FTZ R40, R199, UR5, -R126 ;  /* 0x00000005c7287c23 */ /* 0x002fe2000801087e */
[C---:B--2---:R-:W-:Y:S01]  /*9f90*/  F2FP.BF16.F32.PACK_AB R49, R241.reuse, R185 ;  /* 0x000000b9f131723e */ /* 0x044fe200000010ff */
[----:B------:R-:W1:Y:S01]  /*9fa0*/  MUFU.EX2 R199, R248 ;  /* 0x000000f800c77308 */ /* 0x000e620000000800 */
[----:B------:R-:W-:Y:S01]  /*9fb0*/  FADD.FTZ R130, R241, R130 ;  /* 0x00000082f1827221 */ /* 0x000fe20000010000 */
[----:B------:R-:W-:Y:S01]  /*9fc0*/  FADD.FTZ R115, R209, R115 ;  /* 0x00000073d1737221 */ /* 0x000fe20000010000 */
[----:B------:R-:W-:Y:S01]  /*9fd0*/  FADD.FTZ R111, R211, R111 ;  /* 0x0000006fd36f7221 */ /* 0x000fe20000010000 */
[----:B------:R2:W5:Y:S01]  /*9fe0*/  MUFU.EX2 R203, R40 ;  /* 0x0000002800cb7308 */ /* 0x0005620000000800 */
[C---:B---3--:R-:W-:Y:S01]  /*9ff0*/  HMMA.16816.F32.BF16 R16, R36.reuse, R8, R16 ;  /* 0x000000082410723c */ /* 0x048fe20000041810 */
[----:B----4-:R-:W-:Y:S01]  /*a000*/  FADD.FTZ R130, R243, R130 ;  /* 0x00000082f3827221 */ /* 0x010fe20000010000 */
[----:B------:R-:W-:Y:S01]  /*a010*/  FADD.FTZ R123, R175, R123 ;  /* 0x0000007baf7b7221 */ /* 0x000fe20000010000 */
[----:B------:R-:W-:Y:S01]  /*a020*/  MUFU.EX2 R83, R83 ;  /* 0x0000005300537308 */ /* 0x000fe20000000800 */
[----:B------:R-:W-:Y:S01]  /*a030*/  FADD.FTZ R115, R208, R115 ;  /* 0x00000073d0737221 */ /* 0x000fe20000010000 */
[----:B------:R-:W-:Y:S01]  /*a040*/  FADD.FTZ R111, R217, R111 ;  /* 0x0000006fd96f7221 */ /* 0x000fe20000010000 */
[--C-:B------:R-:W-:Y:S01]  /*a050*/  FFMA.FTZ R89, R89, UR5, -R119.reuse ;  /* 0x0000000559597c23 */ /* 0x100fe20008010877 */
[--C-:B------:R-:W-:Y:S01]  /*a060*/  FFMA.FTZ R70, R70, UR5, -R119.reuse ;  /* 0x0000000546467c23 */ /* 0x100fe20008010877 */
[C---:B------:R-:W-:Y:S01]  /*a070*/  HMMA.16816.F32.BF16 R20, R36.reuse, R10, R20 ;  /* 0x0000000a2414723c */ /* 0x040fe20000041814 */
[C---:B-1----:R-:W-:Y:S01]  /*a080*/  F2FP.BF16.F32.PACK_AB R51, R199.reuse, R243 ;  /* 0x000000f3c733723e */ /* 0x042fe200000010ff */
[----:B------:R-:W-:Y:S01]  /*a090*/  FADD.FTZ R130, R199, R130 ;  /* 0x00000082c7827221 */ /* 0x000fe20000010000 */
[----:B------:R-:W-:Y:S01]  /*a0a0*/  FFMA.FTZ R107, R107, UR5, -R119 ;  /* 0x000000056b6b7c23 */ /* 0x000fe20008010877 */
[----:B------:R-:W-:Y:S01]  /*a0b0*/  MUFU.EX2 R89, R89 ;  /* 0x0000005900597308 */ /* 0x000fe20000000800 */
[----:B--2---:R-:W1:Y:S01]  /*a0c0*/  LDSM.16.MT88.4 R40, [R212+0x4c00] ;  /* 0x004c0000d428783b */ /* 0x004e620000004200 */
[----:B-----5:R-:W-:Y:S01]  /*a0d0*/  FADD.FTZ R123, R203, R123 ;  /* 0x0000007bcb7b7221 */ /* 0x020fe20000010000 */
[----:B------:R-:W-:Y:S01]  /*a0e0*/  FFMA.FTZ R239, R103, UR5, -R121 ;  /* 0x0000000567ef7c23 */ /* 0x000fe20008010879 */
[----:B------:R-:W-:Y:S01]  /*a0f0*/  HMMA.16816.F32.BF16 R12, R36, R54, R12 ;  /* 0x00000036240c723c */ /* 0x000fe2000004180c */
[--C-:B------:R-:W-:Y:S01]  /*a100*/  FFMA.FTZ R37, R198, UR5, -R119.reuse ;  /* 0x00000005c6257c23 */ /* 0x100fe20008010877 */
[----:B------:R-:W-:Y:S01]  /*a110*/  FFMA.FTZ R36, R197, UR5, -R119 ;  /* 0x00000005c5247c23 */ /* 0x000fe20008010877 */
[----:B------:R-:W2:Y:S01]  /*a120*/  MUFU.EX2 R198, R249 ;  /* 0x000000f900c67308 */ /* 0x000ea20000000800 */
[----:B------:R-:W-:Y:S01]  /*a130*/  FADD.FTZ R123, R244, R123 ;  /* 0x0000007bf47b7221 */ /* 0x000fe20000010000 */
[----:B------:R-:W-:Y:S01]  /*a140*/  LDSM.16.MT88.4 R136, [R170+0x5c00] ;  /* 0x005c0000aa88783b */ /* 0x000fe20000004200 */
[----:B------:R-:W-:Y:S01]  /*a150*/  MOV R0, R100 ;  /* 0x0000006400007202 */ /* 0x000fe20000000f00 */
[----:B------:R-:W3:Y:S01]  /*a160*/  MUFU.EX2 R197, R37 ;  /* 0x0000002500c57308 */ /* 0x000ee20000000800 */
[----:B------:R-:W-:Y:S01]  /*a170*/  HMMA.16816.F32.BF16 R32, R48, R8, R32 ;  /* 0x000000083020723c */ /* 0x000fe20000041820 */
[----:B------:R-:W-:Y:S01]  /*a180*/  FFMA.FTZ R8, R196, UR5, -R119 ;  /* 0x00000005c4087c23 */ /* 0x000fe20008010877 */
[----:B------:R-:W-:Y:S01]  /*a190*/  FFMA.FTZ R9, R180, UR5, -R113 ;  /* 0x00000005b4097c23 */ /* 0x000fe20008010871 */
[----:B------:R4:W5:Y:S01]  /*a1a0*/  MUFU.EX2 R202, R36 ;  /* 0x0000002400ca7308 */ /* 0x0009620000000800 */
[----:B------:R-:W-:Y:S01]  /*a1b0*/  FADD.FTZ R123, R246, R123 ;  /* 0x0000007bf67b7221 */ /* 0x000fe20000010000 */
[----:B------:R-:W-:-:S02]  /*a1c0*/  MOV R2, R101 ;  /* 0x0000006500027202 */ /* 0x000fc40000000f00 */
[----:B------:R5:W-:Y:S01]  /*a1d0*/  MUFU.EX2 R180, R8 ;  /* 0x0000000800b47308 */ /* 0x000be20000000800 */
[C---:B------:R-:W-:Y:S01]  /*a1e0*/  HMMA.16816.F32.BF16 R4, R48.reuse, R10, R4 ;  /* 0x0000000a3004723c */ /* 0x040fe20000041804 */
[----:B------:R-:W-:Y:S01]  /*a1f0*/  FFMA.FTZ R10, R183, UR5, -R113 ;  /* 0x00000005b70a7c23 */ /* 0x000fe20008010871 */
[----:B--2---:R-:W-:Y:S01]  /*a200*/  FADD.FTZ R123, R198, R123 ;  /* 0x0000007bc67b7221 */ /* 0x004fe20000010000 */
[----:B------:R2:W2:Y:S01]  /*a210*/  MUFU.EX2 R196, R133 ;  /* 0x0000008500c47308 */ /* 0x0004a20000000800 */
[----:B------:R-:W-:Y:S01]  /*a220*/  MOV R3, R108 ;  /* 0x0000006c00037202 */ /* 0x000fe20000000f00 */
[----:B---3--:R-:W-:Y:S01]  /*a230*/  FADD.FTZ R115, R197, R115 ;  /* 0x00000073c5737221 */ /* 0x008fe20000010000 */
[----:B------:R-:W-:Y:S01]  /*a240*/  FADD.FTZ R123, R56, R123 ;  /* 0x0000007b387b7221 */ /* 0x000fe20000010000 */
[----:B------:R-:W-:Y:S01]  /*a250*/  MUFU.EX2 R70, R70 ;  /* 0x0000004600467308 */ /* 0x000fe20000000800 */
[C---:B------:R-:W-:Y:S01]  /*a260*/  HMMA.16816.F32.BF16 R44, R48.reuse, R52, R44 ;  /* 0x00000034302c723c */ /* 0x040fe2000004182c */
[----:B----4-:R-:W3:Y:S01]  /*a270*/  LDSM.16.MT88.4 R36, [R170+0x4c00] ;  /* 0x004c0000aa24783b */ /* 0x010ee20000004200 */
[--C-:B------:R-:W-:Y:S01]  /*a280*/  FFMA.FTZ R53, R62, UR5, -R113.reuse ;  /* 0x000000053e357c23 */ /* 0x100fe20008010871 */
[----:B------:R-:W-:Y:S01]  /*a290*/  FFMA.FTZ R52, R63, UR5, -R113 ;  /* 0x000000053f347c23 */ /* 0x000fe20008010871 */
[----:B-----5:R-:W-:Y:S01]  /*a2a0*/  FADD.FTZ R115, R202, R115 ;  /* 0x00000073ca737221 */ /* 0x020fe20000010000 */
[----:B------:R-:W-:Y:S01]  /*a2b0*/  FFMA.FTZ R8, R187, UR5, -R113 ;  /* 0x00000005bb087c23 */ /* 0x000fe20008010871 */
[----:B------:R-:W-:Y:S01]  /*a2c0*/  MUFU.EX2 R63, R53 ;  /* 0x00000035003f7308 */ /* 0x000fe20000000800 */
[----:B------:R-:W-:Y:S01]  /*a2d0*/  FADD.FTZ R123, R57, R123 ;  /* 0x0000007b397b7221 */ /* 0x000fe20000010000 */
[----:B------:R-:W-:Y:S01]  /*a2e0*/  HMMA.16816.F32.BF16 R28, R48, R54, R28 ;  /* 0x00000036301c723c */ /* 0x000fe2000004181c */
[----:B------:R-:W4:Y:S01]  /*a2f0*/  LDSM.16.MT88.4 R48, [R212+0x5000] ;  /* 0x00500000d430783b */ /* 0x000f220000004200 */
[----:B------:R5:W1:Y:S01]  /*a300*/  MUFU.EX2 R187, R9 ;  /* 0x0000000900bb7308 */ /* 0x000a620000000800 */
[--C-:B--2---:R-:W-:Y:S01]  /*a310*/  FFMA.FTZ R133, R87, UR5, -R119.reuse ;  /* 0x0000000557857c23 */ /* 0x104fe20008010877 */
[----:B------:R-:W-:Y:S01]  /*a320*/  FFMA.FTZ R87, R75, UR5, -R119 ;  /* 0x000000054b577c23 */ /* 0x000fe20008010877 */
[----:B------:R-:W-:Y:S01]  /*a330*/  FADD.FTZ R115, R196, R115 ;  /* 0x00000073c4737221 */ /* 0x000fe20000010000 */
[----:B------:R2:W2:Y:S01]  /*a340*/  MUFU.EX2 R183, R8 ;  /* 0x0000000800b77308 */ /* 0x0004a20000000800 */
[----:B------:R-:W-:Y:S01]  /*a350*/  FADD.FTZ R123, R190, R123 ;  /* 0x0000007bbe7b7221 */ /* 0x000fe20000010000 */
[----:B------:R-:W-:Y:S01]  /*a360*/  MOV R164, R109 ;  /* 0x0000006d00a47202 */ /* 0x000fe20000000f00 */
[----:B------:R-:W-:Y:S01]  /*a370*/  FADD.FTZ R115, R180, R115 ;  /* 0x00000073b4737221 */ /* 0x000fe20000010000 */
[----:B------:R-:W-:Y:S03]  /*a380*/  MUFU.EX2 R75, R133 ;  /* 0x00000085004b7308 */ /* 0x000fe60000000800 */
[----:B------:R-:W-:Y:S01]  /*a390*/  FADD.FTZ R115, R60, R115 ;  /* 0x000000733c737221 */ /* 0x000fe20000010000 */
[----:B------:R-:W-:Y:S01]  /*a3a0*/  MUFU.EX2 R87, R87 ;  /* 0x0000005700577308 */ /* 0x000fe20000000800 */
[----:B-----5:R-:W-:Y:S01]  /*a3b0*/  FFMA.FTZ R9, R188, UR5, -R113 ;  /* 0x00000005bc097c23 */ /* 0x020fe20008010871 */
[----:B-1----:R-:W-:-:S02]  /*a3c0*/  FADD.FTZ R111, R187, R111 ;  /* 0x0000006fbb6f7221 */ /* 0x002fc40000010000 */
[----:B------:R1:W5:Y:S01]  /*a3d0*/  MUFU.EX2 R188, R10 ;  /* 0x0000000a00bc7308 */ /* 0x0003620000000800 */
[----:B------:R-:W-:Y:S01]  /*a3e0*/  FADD.FTZ R115, R176, R115 ;  /* 0x00000073b0737221 */ /* 0x000fe20000010000 */
[----:B--2---:R-:W-:Y:S01]  /*a3f0*/  FFMA.FTZ R8, R66, UR5, -R121 ;  /* 0x0000000542087c23 */ /* 0x004fe20008010879 */
[----:B------:R-:W-:Y:S01]  /*a400*/  FADD.FTZ R111, R183, R111 ;  /* 0x0000006fb76f7221 */ /* 0x000fe20000010000 */
[----:B------:R2:W3:Y:S01]  /*a410*/  MUFU.EX2 R66, R9 ;  /* 0x0000000900427308 */ /* 0x0004e20000000800 */
[----:B------:R-:W-:-:S03]  /*a420*/  FADD.FTZ R115, R178, R115 ;  /* 0x00000073b2737221 */ /* 0x000fc60000010000 */
[----:B------:R-:W-:Y:S01]  /*a430*/  MUFU.EX2 R239, R239 ;  /* 0x000000ef00ef7308 */ /* 0x000fe20000000800 */
[----:B-1----:R-:W-:Y:S01]  /*a440*/  F2FP.BF16.F32.PACK_AB R10, R180, R196 ;  /* 0x000000c4b40a723e */ /* 0x002fe200000010ff */
[----:B-----5:R-:W-:Y:S01]  /*a450*/  FADD.FTZ R111, R188, R111 ;  /* 0x0000006fbc6f7221 */ /* 0x020fe20000010000 */
[----:B--2---:R-:W-:Y:S01]  /*a460*/  FFMA.FTZ R9, R174, UR5, -R121 ;  /* 0x00000005ae097c23 */ /* 0x004fe20008010879 */
[C---:B---3--:R-:W-:Y:S01]  /*a470*/  F2FP.BF16.F32.PACK_AB R11, R66.reuse, R188 ;  /* 0x000000bc420b723e */ /* 0x048fe200000010ff */
[----:B------:R1:W2:Y:S01]  /*a480*/  MUFU.EX2 R174, R8 ;  /* 0x0000000800ae7308 */ /* 0x0002a20000000800 */
[----:B------:R-:W-:Y:S01]  /*a490*/  FADD.FTZ R111, R66, R111 ;  /* 0x0000006f426f7221 */ /* 0x000fe20000010000 */
[----:B-1----:R-:W-:Y:S01]  /*a4a0*/  FFMA.FTZ R8, R236, UR5, -R121 ;  /* 0x00000005ec087c23 */ /* 0x002fe20008010879 */
[----:B--2---:R-:W-:Y:S01]  /*a4b0*/  FADD.FTZ R130, R174, R130 ;  /* 0x00000082ae827221 */ /* 0x004fe20000010000 */
[----:B------:R1:W2:Y:S04]  /*a4c0*/  MUFU.EX2 R236, R9 ;  /* 0x0000000900ec7308 */ /* 0x0002a80000000800 */
[----:B------:R3:W5:Y:S01]  /*a4d0*/  MUFU.EX2 R245, R8 ;  /* 0x0000000800f57308 */ /* 0x0007620000000800 */
[----:B-1----:R-:W-:Y:S01]  /*a4e0*/  F2FP.BF16.F32.PACK_AB R9, R183, R187 ;  /* 0x000000bbb709723e */ /* 0x002fe200000010ff */
[----:B--2---:R-:W-:Y:S01]  /*a4f0*/  FADD.FTZ R130, R236, R130 ;  /* 0x00000082ec827221 */ /* 0x004fe20000010000 */
[----:B---3--:R-:W-:-:S03]  /*a500*/  F2FP.BF16.F32.PACK_AB R8, R202, R197 ;  /* 0x000000c5ca08723e */ /* 0x008fc600000010ff */
[----:B-----5:R-:W-:-:S04]  /*a510*/  FADD.FTZ R130, R245, R130 ;  /* 0x00000082f5827221 */ /* 0x020fc80000010000 */
[----:B------:R-:W-:Y:S01]  /*a520*/  FADD.FTZ R130, R247, R130 ;  /* 0x00000082f7827221 */ /* 0x000fe20000010000 */
[C---:B------:R-:W-:Y:S08]  /*a530*/  HMMA.16816.F32.BF16 R16, R8.reuse, R40, R16 ;  /* 0x000000280810723c */ /* 0x040ff00000041810 */
[C---:B------:R-:W-:Y:S08]  /*a540*/  HMMA.16816.F32.BF16 R20, R8.reuse, R42, R20 ;  /* 0x0000002a0814723c */ /* 0x040ff00000041814 */
[C---:B------:R-:W-:Y:S08]  /*a550*/  HMMA.16816.F32.BF16 R24, R8.reuse, R36, R24 ;  /* 0x000000240818723c */ /* 0x040ff00000041818 */
[----:B------:R-:W-:Y:S01]  /*a560*/  HMMA.16816.F32.BF16 R12, R8, R38, R12 ;  /* 0x00000026080c723c */ /* 0x000fe2000004180c */
[----:B------:R-:W-:-:S02]  /*a570*/  F2FP.BF16.F32.PACK_AB R8, R244, R203 ;  /* 0x000000cbf408723e */ /* 0x000fc400000010ff */
[----:B------:R-:W-:Y:S02]  /*a580*/  F2FP.BF16.F32.PACK_AB R9, R236, R174 ;  /* 0x000000aeec09723e */ /* 0x000fe400000010ff */
[----:B------:R-:W-:Y:S02]  /*a590*/  F2FP.BF16.F32.PACK_AB R10, R198, R246 ;  /* 0x000000f6c60a723e */ /* 0x000fe400000010ff */
[----:B------:R-:W-:Y:S02]  /*a5a0*/  F2FP.BF16.F32.PACK_AB R11, R247, R245 ;  /* 0x000000f5f70b723e */ /* 0x000fe400000010ff */
[----:B------:R-:W-:-:S05]  /*a5b0*/  IADD3 R236, PT, PT, R192, -0x3, RZ ;  /* 0xfffffffdc0ec7810 */ /* 0x000fca0007ffe0ff */
[C---:B------:R-:W-:Y:S01]  /*a5c0*/  HMMA.16816.F32.BF16 R32, R8.reuse, R40, R32 ;  /* 0x000000280820723c */ /* 0x040fe20000041820 */
[--C-:B------:R-:W-:Y:S02]  /*a5d0*/  FFMA.FTZ R40, R61, UR5, -R113.reuse ;  /* 0x000000053d287c23 */ /* 0x100fe40008010871 */
[----:B------:R1:W-:Y:S04]  /*a5e0*/  MUFU.EX2 R61, R179 ;  /* 0x000000b3003d7308 */ /* 0x0003e80000000800 */
[----:B------:R2:W3:Y:S01]  /*a5f0*/  MUFU.EX2 R62, R40 ;  /* 0x00000028003e7308 */ /* 0x0004e20000000800 */
[C---:B------:R-:W-:Y:S08]  /*a600*/  HMMA.16816.F32.BF16 R4, R8.reuse, R42, R4 ;  /* 0x0000002a0804723c */ /* 0x040ff00000041804 */
[C---:B------:R-:W-:Y:S01]  /*a610*/  HMMA.16816.F32.BF16 R44, R8.reuse, R36, R44 ;  /* 0x00000024082c723c */ /* 0x040fe2000004182c */
[----:B-1----:R-:W-:Y:S01]  /*a620*/  FFMA.FTZ R179, R172, UR5, -R113 ;  /* 0x00000005acb37c23 */ /* 0x002fe20008010871 */
[--C-:B------:R-:W-:Y:S01]  /*a630*/  FFMA.FTZ R37, R58, UR5, -R121.reuse ;  /* 0x000000053a257c23 */ /* 0x100fe20008010879 */
[----:B------:R1:W5:Y:S01]  /*a640*/  MUFU.EX2 R172, R52 ;  /* 0x0000003400ac7308 */ /* 0x0003620000000800 */
[----:B------:R-:W-:Y:S01]  /*a650*/  FFMA.FTZ R36, R59, UR5, -R121 ;  /* 0x000000053b247c23 */ /* 0x000fe20008010879 */
[----:B--2---:R-:W2:Y:S01]  /*a660*/  LDSM.16.MT88.4 R40, [R170+0x5000] ;  /* 0x00500000aa28783b */ /* 0x004ea20000004200 */
[----:B---3--:R-:W-:Y:S01]  /*a670*/  FADD.FTZ R111, R62, R111 ;  /* 0x0000006f3e6f7221 */ /* 0x008fe20000010000 */
[----:B------:R-:W3:Y:S01]  /*a680*/  MUFU.EX2 R179, R179 ;  /* 0x000000b300b37308 */ /* 0x000ee20000000800 */
[----:B------:R-:W-:Y:S01]  /*a690*/  HMMA.16816.F32.BF16 R28, R8, R38, R28 ;  /* 0x00000026081c723c */ /* 0x000fe2000004181c */
[----:B------:R-:W-:Y:S01]  /*a6a0*/  F2FP.BF16.F32.PACK_AB R8, R176, R60 ;  /* 0x0000003cb008723e */ /* 0x000fe200000010ff */
[C---:B------:R-:W-:Y:S01]  /*a6b0*/  FADD.FTZ R111, R63.reuse, R111 ;  /* 0x0000006f3f6f7221 */ /* 0x040fe20000010000 */
[----:B------:R4:W4:Y:S01]  /*a6c0*/  MUFU.EX2 R58, R195 ;  /* 0x000000c3003a7308 */ /* 0x0009220000000800 */
[----:B------:R-:W-:Y:S01]  /*a6d0*/  F2FP.BF16.F32.PACK_AB R9, R63, R62 ;  /* 0x0000003e3f09723e */ /* 0x000fe200000010ff */
[C---:B------:R-:W-:Y:S01]  /*a6e0*/  FADD.FTZ R115, R61.reuse, R115 ;  /* 0x000000733d737221 */ /* 0x040fe20000010000 */
[----:B------:R-:W-:Y:S01]  /*a6f0*/  F2FP.BF16.F32.PACK_AB R10, R61, R178 ;  /* 0x000000b23d0a723e */ /* 0x000fe200000010ff */
[----:B------:R-:W4:Y:S01]  /*a700*/  MUFU.EX2 R59, R37 ;  /* 0x00000025003b7308 */ /* 0x000f220000000800 */
[----:B-1----:R-:W-:Y:S01]  /*a710*/  LDSM.16.MT88.4 R52, [R170+0x5400] ;  /* 0x00540000aa34783b */ /* 0x002fe20000004200 */
[----:B-----5:R-:W-:Y:S01]  /*a720*/  FADD.FTZ R111, R172, R111 ;  /* 0x0000006fac6f7221 */ /* 0x020fe20000010000 */
[----:B------:R-:W-:Y:S01]  /*a730*/  FADD.FTZ R115, R67, R115 ;  /* 0x0000007343737221 */ /* 0x000fe20000010000 */
[----:B---3--:R-:W-:-:S02]  /*a740*/  F2FP.BF16.F32.PACK_AB R11, R179, R172 ;  /* 0x000000acb30b723e */ /* 0x008fc400000010ff */
[----:B------:R-:W-:Y:S01]  /*a750*/  FADD.FTZ R111, R179, R111 ;  /* 0x0000006fb36f7221 */ /* 0x000fe20000010000 */
[----:B------:R-:W-:Y:S01]  /*a760*/  FADD.FTZ R115, R73, R115 ;  /* 0x0000007349737221 */ /* 0x000fe20000010000 */
[----:B----4-:R-:W-:Y:S01]  /*a770*/  FFMA.FTZ R195, R182, UR5, -R121 ;  /* 0x00000005b6c37c23 */ /* 0x010fe20008010879 */
[----:B------:R-:W-:Y:S01]  /*a780*/  FADD.FTZ R123, R58, R123 ;  /* 0x0000007b3a7b7221 */ /* 0x000fe20000010000 */
[----:B------:R1:W3:Y:S01]  /*a790*/  MUFU.EX2 R182, R36 ;  /* 0x0000002400b67308 */ /* 0x0002e20000000800 */
[----:B------:R-:W-:Y:S01]  /*a7a0*/  HMMA.16816.F32.BF16 R16, R8, R48, R16 ;  /* 0x000000300810723c */ /* 0x000fe20000041810 */
[----:B------:R-:W-:Y:S01]  /*a7b0*/  FADD.FTZ R130, R59, R130 ;  /* 0x000000823b827221 */ /* 0x000fe20000010000 */
[----:B------:R-:W-:Y:S01]  /*a7c0*/  FADD.FTZ R123, R64, R123 ;  /* 0x0000007b407b7221 */ /* 0x000fe20000010000 */
[----:B------:R-:W4:Y:S01]  /*a7d0*/  MUFU.EX2 R195, R195 ;  /* 0x000000c300c37308 */ /* 0x000f220000000800 */
[----:B------:R-:W-:-:S04]  /*a7e0*/  FADD.FTZ R111, R68, R111 ;  /* 0x0000006f446f7221 */ /* 0x000fc80000010000 */
[----:B------:R-:W-:Y:S01]  /*a7f0*/  HMMA.16816.F32.BF16 R20, R8, R50, R20 ;  /* 0x000000320814723c */ /* 0x000fe20000041814 */
[----:B-1----:R-:W1:Y:S01]  /*a800*/  LDSM.16.MT88.4 R36, [R212+0x5400] ;  /* 0x00540000d424783b */ /* 0x002e620000004200 */
[----:B---3--:R-:W-:-:S06]  /*a810*/  FADD.FTZ R130, R182, R130 ;  /* 0x00000082b6827221 */ /* 0x008fcc0000010000 */
[----:B--2---:R-:W-:Y:S01]  /*a820*/  HMMA.16816.F32.BF16 R24, R8, R40, R24 ;  /* 0x000000280818723c */ /* 0x004fe20000041818 */
[----:B----4-:R-:W-:-:S04]  /*a830*/  FADD.FTZ R130, R195, R130 ;  /* 0x00000082c3827221 */ /* 0x010fc80000010000 */
[----:B------:R-:W-:-:S03]  /*a840*/  FADD.FTZ R130, R210, R130 ;  /* 0x00000082d2827221 */ /* 0x000fc60000010000 */
[----:B------:R-:W-:Y:S01]  /*a850*/  HMMA.16816.F32.BF16 R12, R8, R42, R12 ;  /* 0x0000002a080c723c */ /* 0x000fe2000004180c */
[----:B------:R-:W-:Y:S02]  /*a860*/  F2FP.BF16.F32.PACK_AB R8, R57, R56 ;  /* 0x000000383908723e */ /* 0x000fe400000010ff */
[----:B------:R-:W-:Y:S02]  /*a870*/  F2FP.BF16.F32.PACK_AB R9, R182, R59 ;  /* 0x0000003bb609723e */ /* 0x000fe400000010ff */
[----:B------:R-:W-:Y:S02]  /*a880*/  F2FP.BF16.F32.PACK_AB R10, R58, R190 ;  /* 0x000000be3a0a723e */ /* 0x000fe400000010ff */
[----:B------:R-:W-:-:S07]  /*a890*/  F2FP.BF16.F32.PACK_AB R11, R210, R195 ;  /* 0x000000c3d20b723e */ /* 0x000fce00000010ff */
[----:B------:R-:W-:Y:S01]  /*a8a0*/  HMMA.16816.F32.BF16 R32, R8, R48, R32 ;  /* 0x000000300820723c */ /* 0x000fe20000041820 */
[----:B------:R-:W-:Y:S01]  /*a8b0*/  FFMA.FTZ R49, R79, UR5, -R119 ;  /* 0x000000054f317c23 */ /* 0x000fe20008010877 */
[----:B------:R2:W3:Y:S01]  /*a8c0*/  MUFU.EX2 R48, R77 ;  /* 0x0000004d00307308 */ /* 0x0004e20000000800 */
[----:B------:R-:W-:-:S04]  /*a8d0*/  FFMA.FTZ R79, R181, UR5, -R121 ;  /* 0x00000005b54f7c23 */ /* 0x000fc80008010879 */
[----:B------:R-:W4:Y:S01]  /*a8e0*/  MUFU.EX2 R49, R49 ;  /* 0x0000003100317308 */ /* 0x000f220000000800 */
[C---:B------:R-:W-:Y:S01]  /*a8f0*/  HMMA.16816.F32.BF16 R4, R8.reuse, R50, R4 ;  /* 0x000000320804723c */ /* 0x040fe20000041804 */
[----:B------:R-:W-:Y:S01]  /*a900*/  FFMA.FTZ R51, R78, UR5, -R113 ;  /* 0x000000054e337c23 */ /* 0x000fe20008010871 */
[--C-:B------:R-:W-:Y:S01]  /*a910*/  FFMA.FTZ R78, R72, UR5, -R121.reuse ;  /* 0x00000005484e7c23 */ /* 0x100fe20008010879 */
[----:B------:R5:W1:Y:S04]  /*a920*/  MUFU.EX2 R50, R76 ;  /* 0x0000004c00327308 */ /* 0x000a680000000800 */
[----:B------:R-:W1:Y:S01]  /*a930*/  MUFU.EX2 R51, R51 ;  /* 0x0000003300337308 */ /* 0x000e620000000800 */
[----:B--2---:R-:W-:Y:S01]  /*a940*/  FFMA.FTZ R77, R173, UR5, -R126 ;  /* 0x00000005ad4d7c23 */ /* 0x004fe2000801087e */
[----:B------:R-:W-:Y:S01]  /*a950*/  HMMA.16816.F32.BF16 R44, R8, R40, R44 ;  /* 0x00000028082c723c */ /* 0x000fe2000004182c */
[----:B------:R-:W-:Y:S01]  /*a960*/  FFMA.FTZ R40, R65, UR5, -R121 ;  /* 0x0000000541287c23 */ /* 0x000fe20008010879 */
[----:B------:R-:W-:Y:S01]  /*a970*/  MUFU.EX2 R78, R78 ;  /* 0x0000004e004e7308 */ /* 0x000fe20000000800 */
[----:B---3--:R-:W-:-:S03]  /*a980*/  FADD.FTZ R115, R48, R115 ;  /* 0x0000007330737221 */ /* 0x008fc60000010000 */
[----:B------:R-:W-:Y:S01]  /*a990*/  MUFU.EX2 R77, R77 ;  /* 0x0000004d004d7308 */ /* 0x000fe20000000800 */
[----:B----4-:R-:W-:Y:S01]  /*a9a0*/  FADD.FTZ R115, R49, R115 ;  /* 0x0000007331737221 */ /* 0x010fe20000010000 */
[----:B-----5:R-:W-:Y:S01]  /*a9b0*/  FFMA.FTZ R76, R69, UR5, -R126 ;  /* 0x00000005454c7c23 */ /* 0x020fe2000801087e */
[----:B------:R-:W-:Y:S01]  /*a9c0*/  HMMA.16816.F32.BF16 R28, R8, R42, R28 ;  /* 0x0000002a081c723c */ /* 0x000fe2000004181c */
[----:B------:R2:W3:Y:S01]  /*a9d0*/  MUFU.EX2 R69, R80 ;  /* 0x0000005000457308 */ /* 0x0004e20000000800 */
[----:B------:R-:W-:Y:S01]  /*a9e0*/  F2FP.BF16.F32.PACK_AB R8, R73, R67 ;  /* 0x000000434908723e */ /* 0x000fe200000010ff */
[C---:B-1----:R-:W-:Y:S01]  /*a9f0*/  FADD.FTZ R111, R50.reuse, R111 ;  /* 0x0000006f326f7221 */ /* 0x042fe20000010000 */
[----:B------:R-:W-:Y:S01]  /*aa00*/  F2FP.BF16.F32.PACK_AB R9, R50, R68 ;  /* 0x000000443209723e */ /* 0x000fe200000010ff */
[----:B------:R-:W1:Y:S01]  /*aa10*/  MUFU.EX2 R76, R76 ;  /* 0x0000004c004c7308 */ /* 0x000e620000000800 */
[----:B------:R-:W-:Y:S01]  /*aa20*/  F2FP.BF16.F32.PACK_AB R10, R49, R48 ;  /* 0x00000030310a723e */ /* 0x000fe200000010ff */
[----:B------:R-:W-:Y:S01]  /*aa30*/  FADD.FTZ R111, R51, R111 ;  /* 0x0000006f336f7221 */ /* 0x000fe20000010000 */
[----:B------:R-:W-:Y:S01]  /*aa40*/  FADD.FTZ R115, R83, R115 ;  /* 0x0000007353737221 */ /* 0x000fe20000010000 */
[----:B------:R-:W-:Y:S03]  /*aa50*/  MUFU.EX2 R65, R189 ;  /* 0x000000bd00417308 */ /* 0x000fe60000000800 */
[----:B------:R-:W-:Y:S01]  /*aa60*/  FADD.FTZ R115, R75, R115 ;  /* 0x000000734b737221 */ /* 0x000fe20000010000 */
[----:B------:R4:W5:Y:S01]  /*aa70*/  MUFU.EX2 R72, R40 ;  /* 0x0000002800487308 */ /* 0x0009620000000800 */
[----:B--2---:R-:W-:Y:S01]  /*aa80*/  FFMA.FTZ R80, R194, UR5, -R121 ;  /* 0x00000005c2507c23 */ /* 0x004fe20008010879 */
[----:B---3--:R-:W-:-:S02]  /*aa90*/  F2FP.BF16.F32.PACK_AB R11, R69, R51 ;  /* 0x00000033450b723e */ /* 0x008fc400000010ff */
[----:B------:R-:W2:Y:S01]  /*aaa0*/  MUFU.EX2 R79, R79 ;  /* 0x0000004f004f7308 */ /* 0x000ea20000000800 */
[----:B------:R-:W-:Y:S01]  /*aab0*/  FADD.FTZ R111, R69, R111 ;  /* 0x0000006f456f7221 */ /* 0x000fe20000010000 */
[----:B-1----:R-:W-:Y:S01]  /*aac0*/  FADD.FTZ R123, R76, R123 ;  /* 0x0000007b4c7b7221 */ /* 0x002fe20000010000 */
[----:B------:R-:W-:Y:S01]  /*aad0*/  FADD.FTZ R115, R87, R115 ;  /* 0x0000007357737221 */ /* 0x000fe20000010000 */
[----:B------:R-:W1:Y:S01]  /*aae0*/  MUFU.EX2 R80, R80 ;  /* 0x0000005000507308 */ /* 0x000e620000000800 */
[----:B------:R-:W-:Y:S01]  /*aaf0*/  HMMA.16816.F32.BF16 R16, R8, R36, R16 ;  /* 0x000000240810723c */ /* 0x000fe20000041810 */
[----:B------:R-:W-:Y:S01]  /*ab00*/  FADD.FTZ R123, R77, R123 ;  /* 0x0000007b4d7b7221 */ /* 0x000fe20000010000 */
[----:B----4-:R-:W3:Y:S01]  /*ab10*/  LDSM.16.MT88.4 R40, [R212+0x5800] ;  /* 0x00580000d428783b */ /* 0x010ee20000004200 */
[----:B-----5:R-:W-:Y:S02]  /*ab20*/  FADD.FTZ R130, R72, R130 ;  /* 0x0000008248827221 */ /* 0x020fe40000010000 */
[----:B------:R-:W-:-:S03]  /*ab30*/  FADD.FTZ R123, R65, R123 ;  /* 0x0000007b417b7221 */ /* 0x000fc60000010000 */
[----:B------:R-:W-:Y:S01]  /*ab40*/  HMMA.16816.F32.BF16 R20, R8, R38, R20 ;  /* 0x000000260814723c */ /* 0x000fe20000041814 */
[----:B------:R-:W-:-:S04]  /*ab50*/  FADD.FTZ R130, R78, R130 ;  /* 0x000000824e827221 */ /* 0x000fc80000010000 */
[----:B--2---:R-:W-:-:S03]  /*ab60*/  FADD.FTZ R130, R79, R130 ;  /* 0x000000824f827221 */ /* 0x004fc60000010000 */
[----:B------:R-:W-:Y:S01]  /*ab70*/  HMMA.16816.F32.BF16 R24, R8, R52, R24 ;  /* 0x000000340818723c */ /* 0x000fe20000041818 */
[----:B-1----:R-:W-:-:S07]  /*ab80*/  FADD.FTZ R130, R80, R130 ;  /* 0x0000008250827221 */ /* 0x002fce0000010000 */
[----:B------:R-:W-:Y:S01]  /*ab90*/  HMMA.16816.F32.BF16 R12, R8, R54, R12 ;  /* 0x00000036080c723c */ /* 0x000fe2000004180c */
[----:B------:R-:W-:Y:S02]  /*aba0*/  F2FP.BF16.F32.PACK_AB R8, R76, R64 ;  /* 0x000000404c08723e */ /* 0x000fe400000010ff */
[----:B------:R-:W-:Y:S02]  /*abb0*/  F2FP.BF16.F32.PACK_AB R9, R78, R72 ;  /* 0x000000484e09723e */ /* 0x000fe400000010ff */
[----:B------:R-:W-:Y:S02]  /*abc0*/  F2FP.BF16.F32.PACK_AB R10, R65, R77 ;  /* 0x0000004d410a723e */ /* 0x000fe400000010ff */
[----:B------:R-:W-:-:S07]  /*abd0*/  F2FP.BF16.F32.PACK_AB R11, R80, R79 ;  /* 0x0000004f500b723e */ /* 0x000fce00000010ff */
[----:B------:R-:W-:Y:S01]  /*abe0*/  HMMA.16816.F32.BF16 R32, R8, R36, R32 ;  /* 0x000000240820723c */ /* 0x000fe20000041820 */
[----:B------:R-:W-:Y:S01]  /*abf0*/  FFMA.FTZ R36, R90, UR5, -R119 ;  /* 0x000000055a247c23 */ /* 0x000fe20008010877 */
[----:B------:R-:W-:-:S03]  /*ac00*/  FFMA.FTZ R90, R84, UR5, -R113 ;  /* 0x00000005545a7c23 */ /* 0x000fc60008010871 */
[----:B------:R1:W2:Y:S03]  /*ac10*/  MUFU.EX2 R84, R36 ;  /* 0x0000002400547308 */ /* 0x0002a60000000800 */
[C---:B------:R-:W-:Y:S01]  /*ac20*/  HMMA.16816.F32.BF16 R4, R8.reuse, R38, R4 ;  /* 0x000000260804723c */ /* 0x040fe20000041804 */
[----:B------:R-:W4:Y:S07]  /*ac30*/  MUFU.EX2 R90, R90 ;  /* 0x0000005a005a7308 */ /* 0x000f2e0000000800 */
[C---:B------:R-:W-:Y:S01]  /*ac40*/  HMMA.16816.F32.BF16 R44, R8.reuse, R52, R44 ;  /* 0x00000034082c723c */ /* 0x040fe2000004182c */
[--C-:B------:R-:W-:Y:S01]  /*ac50*/  FFMA.FTZ R53, R81, UR5, -R126.reuse ;  /* 0x0000000551357c23 */ /* 0x100fe2000801087e */
[----:B------:R-:W-:Y:S01]  /*ac60*/  MUFU.EX2 R52, R177 ;  /* 0x000000b100347308 */ /* 0x000fe20000000800 */
[----:B-1----:R-:W-:Y:S01]  /*ac70*/  FFMA.FTZ R36, R96, UR5, -R113 ;  /* 0x0000000560247c23 */ /* 0x002fe20008010871 */
[--C-:B------:R-:W-:Y:S01]  /*ac80*/  FFMA.FTZ R81, R82, UR5, -R121.reuse ;  /* 0x0000000552517c23 */ /* 0x100fe20008010879 */
[--C-:B------:R-:W-:Y:S01]  /*ac90*/  FFMA.FTZ R82, R86, UR5, -R121.reuse ;  /* 0x0000000556527c23 */ /* 0x100fe20008010879 */
[----:B------:R-:W1:Y:S01]  /*aca0*/  MUFU.EX2 R96, R104 ;  /* 0x0000006800607308 */ /* 0x000e620000000800 */
[----:B------:R-:W-:Y:S01]  /*acb0*/  FFMA.FTZ R86, R94, UR5, -R121 ;  /* 0x000000055e567c23 */ /* 0x000fe20008010879 */
[----:B------:R-:W-:Y:S01]  /*acc0*/  HMMA.16816.F32.BF16 R28, R8, R54, R28 ;  /* 0x00000036081c723c */ /* 0x000fe2000004181c */
[--C-:B------:R-:W-:Y:S01]  /*acd0*/  FFMA.FTZ R55, R71, UR5, -R126.reuse ;  /* 0x0000000547377c23 */ /* 0x100fe2000801087e */
[----:B------:R5:W3:Y:S01]  /*ace0*/  MUFU.EX2 R104, R36 ;  /* 0x0000002400687308 */ /* 0x000ae20000000800 */
[----:B------:R-:W-:Y:S01]  /*acf0*/  FFMA.FTZ R71, R92, UR5, -R126 ;  /* 0x000000055c477c23 */ /* 0x000fe2000801087e */
[----:B------:R-:W-:Y:S01]  /*ad00*/  F2FP.BF16.F32.PACK_AB R8, R75, R83 ;  /* 0x000000534b08723e */ /* 0x000fe200000010ff */
[----:B------:R-:W-:Y:S01]  /*ad10*/  FFMA.FTZ R92, R91, UR5, -R119 ;  /* 0x000000055b5c7c23 */ /* 0x000fe20008010877 */
[----:B------:R3:W-:Y:S01]  /*ad20*/  MUFU.EX2 R54, R85 ;  /* 0x0000005500367308 */ /* 0x0007e20000000800 */
[----:B--2---:R-:W-:Y:S01]  /*ad30*/  F2FP.BF16.F32.PACK_AB R10, R84, R87 ;  /* 0x00000057540a723e */ /* 0x004fe200000010ff */
[----:B----4-:R-:W-:Y:S01]  /*ad40*/  FADD.FTZ R111, R90, R111 ;  /* 0x0000006f5a6f7221 */ /* 0x010fe20000010000 */
[----:B------:R-:W-:Y:S01]  /*ad50*/  FADD.FTZ R115, R84, R115 ;  /* 0x0000007354737221 */ /* 0x000fe20000010000 */
[----:B------:R-:W2:Y:S01]  /*ad60*/  MUFU.EX2 R53, R53 ;  /* 0x0000003500357308 */ /* 0x000ea20000000800 */
[C---:B-1----:R-:W-:Y:S01]  /*ad70*/  F2FP.BF16.F32.PACK_AB R9, R96.reuse, R90 ;  /* 0x0000005a6009723e */ /* 0x042fe200000010ff */
[----:B------:R-:W-:-:S02]  /*ad80*/  FADD.FTZ R111, R96, R111 ;  /* 0x0000006f606f7221 */ /* 0x000fc40000010000 */
[----:B------:R-:W1:Y:S01]  /*ad90*/  MUFU.EX2 R55, R55 ;  /* 0x0000003700377308 */ /* 0x000e620000000800 */
[----:B-----5:R-:W4:Y:S01]  /*ada0*/  LDSM.16.MT88.4 R36, [R170+0x5800] ;  /* 0x00580000aa24783b */ /* 0x020f220000004200 */
[----:B---3--:R-:W-:Y:S02]  /*adb0*/  F2FP.BF16.F32.PACK_AB R11, R52, R104 ;  /* 0x00000068340b723e */ /* 0x008fe400000010ff */
[----:B------:R-:W-:Y:S01]  /*adc0*/  MUFU.EX2 R71, R71 ;  /* 0x0000004700477308 */ /* 0x000fe20000000800 */
[----:B------:R-:W-:Y:S01]  /*add0*/  FADD.FTZ R111, R104, R111 ;  /* 0x0000006f686f7221 */ /* 0x000fe20000010000 */
[----:B------:R-:W-:Y:S01]  /*ade0*/  FFMA.FTZ R85, R93, UR5, -R121 ;  /* 0x000000055d557c23 */ /* 0x000fe20008010879 */
[----:B------:R-:W-:Y:S01]  /*adf0*/  FFMA.FTZ R93, R74, UR5, -R113 ;  /* 0x000000054a5d7c23 */ /* 0x000fe20008010871 */
[----:B------:R-:W3:Y:S01]  /*ae00*/  MUFU.EX2 R81, R81 ;  /* 0x0000005100517308 */ /* 0x000ee20000000800 */
[----:B------:R-:W-:Y:S01]  /*ae10*/  FADD.FTZ R111, R52, R111 ;  /* 0x0000006f346f7221 */ /* 0x000fe20000010000 */
[C---:B------:R-:W-:Y:S01]  /*ae20*/  HMMA.16816.F32.BF16 R16, R8.reuse, R40, R16 ;  /* 0x000000280810723c */ /* 0x040fe20000041810 */
[----:B--2---:R-:W-:Y:S01]  /*ae30*/  FADD.FTZ R123, R53, R123 ;  /* 0x0000007b357b7221 */ /* 0x004fe20000010000 */
[----:B------:R-:W2:Y:S03]  /*ae40*/  MUFU.EX2 R82, R82 ;  /* 0x0000005200527308 */ /* 0x000ea60000000800 */
[----:B------:R-:W-:Y:S01]  /*ae50*/  FADD.FTZ R123, R54, R123 ;  /* 0x0000007b367b7221 */ /* 0x000fe20000010000 */
[----:B------:R-:W5:Y:S02]  /*ae60*/  MUFU.EX2 R85, R85 ;  /* 0x0000005500557308 */ /* 0x000f640000000800 */
[----:B------:R-:W-:Y:S01]  /*ae70*/  HMMA.16816.F32.BF16 R20, R8, R42, R20 ;  /* 0x0000002a0814723c */ /* 0x000fe20000041814 */
[----:B-1----:R-:W-:Y:S01]  /*ae80*/  FADD.FTZ R123, R55, R123 ;  /* 0x0000007b377b7221 */ /* 0x002fe20000010000 */
[----:B------:R-:W1:Y:S01]  /*ae90*/  MUFU.EX2 R86, R86 ;  /* 0x0000005600567308 */ /* 0x000e620000000800 */
[----:B---3--:R-:W-:-:S02]  /*aea0*/  FADD.FTZ R130, R81, R130 ;  /* 0x0000008251827221 */ /* 0x008fc40000010000 */
[----:B------:R-:W-:Y:S01]  /*aeb0*/  FADD.FTZ R123, R71, R123 ;  /* 0x0000007b477b7221 */ /* 0x000fe20000010000 */
[----:B------:R-:W3:Y:S01]  /*aec0*/  MUFU.EX2 R74, R92 ;  /* 0x0000005c004a7308 */ /* 0x000ee20000000800 */
[----:B--2---:R-:W-:Y:S02]  /*aed0*/  FADD.FTZ R130, R82, R130 ;  /* 0x0000008252827221 */ /* 0x004fe40000010000 */
[----:B------:R-:W-:Y:S01]  /*aee0*/  FADD.FTZ R123, R105, R123 ;  /* 0x0000007b697b7221 */ /* 0x000fe20000010000 */
[----:B------:R-:W2:Y:S01]  /*aef0*/  MUFU.EX2 R91, R107 ;  /* 0x0000006b005b7308 */ /* 0x000ea20000000800 */
[----:B-----5:R-:W-:Y:S02]  /*af00*/  FADD.FTZ R130, R85, R130 ;  /* 0x0000008255827221 */ /* 0x020fe40000010000 */
[----:B------:R-:W-:Y:S01]  /*af10*/  FADD.FTZ R123, R116, R123 ;  /* 0x0000007b747b7221 */ /* 0x000fe20000010000 */
[----:B------:R-:W5:Y:S01]  /*af20*/  MUFU.EX2 R92, R112 ;  /* 0x00000070005c7308 */ /* 0x000f620000000800 */
[----:B-1----:R-:W-:-:S02]  /*af30*/  FADD.FTZ R130, R86, R130 ;  /* 0x0000008256827221 */ /* 0x002fc40000010000 */
[----:B------:R-:W-:Y:S01]  /*af40*/  FADD.FTZ R123, R97, R123 ;  /* 0x0000007b617b7221 */ /* 0x000fe20000010000 */
[----:B---3--:R-:W-:-:S03]  /*af50*/  F2FP.BF16.F32.PACK_AB R142, R70, R74 ;  /* 0x0000004a468e723e */ /* 0x008fc600000010ff */
[----:B------:R-:W-:Y:S01]  /*af60*/  FADD.FTZ R240, R98, R123 ;  /* 0x0000007b62f07221 */ /* 0x000fe20000010000 */
[----:B----4-:R-:W-:Y:S01]  /*af70*/  HMMA.16816.F32.BF16 R24, R8, R36, R24 ;  /* 0x000000240818723c */ /* 0x010fe20000041818 */
[----:B--2---:R-:W-:Y:S01]  /*af80*/  F2FP.BF16.F32.PACK_AB R140, R89, R91 ;  /* 0x0000005b598c723e */ /* 0x004fe200000010ff */
[----:B------:R-:W-:Y:S01]  /*af90*/  FADD.FTZ R115, R91, R115 ;  /* 0x000000735b737221 */ /* 0x000fe20000010000 */
[----:B-----5:R-:W-:-:S03]  /*afa0*/  FADD.FTZ R111, R92, R111 ;  /* 0x0000006f5c6f7221 */ /* 0x020fc60000010000 */
[----:B------:R-:W-:Y:S02]  /*afb0*/  FADD.FTZ R115, R89, R115 ;  /* 0x0000007359737221 */ /* 0x000fe40000010000 */
[----:B------:R-:W-:Y:S01]  /*afc0*/  HMMA.16816.F32.BF16 R12, R8, R38, R12 ;  /* 0x00000026080c723c */ /* 0x000fe2000004180c */
[----:B------:R-:W-:Y:S01]  /*afd0*/  F2FP.BF16.F32.PACK_AB R8, R54, R53 ;  /* 0x000000353608723e */ /* 0x000fe200000010ff */
[----:B------:R-:W-:Y:S01]  /*afe0*/  FADD.FTZ R115, R74, R115 ;  /* 0x000000734a737221 */ /* 0x000fe20000010000 */
[----:B------:R-:W-:Y:S02]  /*aff0*/  F2FP.BF16.F32.PACK_AB R9, R82, R81 ;  /* 0x000000515209723e */ /* 0x000fe400000010ff */
[----:B------:R-:W-:Y:S01]  /*b000*/  F2FP.BF16.F32.PACK_AB R10, R71, R55 ;  /* 0x00000037470a723e */ /* 0x000fe200000010ff */
[----:B------:R-:W-:Y:S01]  /*b010*/  FADD.FTZ R238, R70, R115 ;  /* 0x0000007346ee7221 */ /* 0x000fe20000010000 */
[----:B------:R-:W-:-:S07]  /*b020*/  F2FP.BF16.F32.PACK_AB R11, R86, R85 ;  /* 0x00000055560b723e */ /* 0x000fce00000010ff */
[C---:B------:R-:W-:Y:S01]  /*b030*/  HMMA.16816.F32.BF16 R32, R8.reuse, R40, R32 ;  /* 0x000000280820723c */ /* 0x040fe20000041820 */
[----:B------:R-:W1:Y:S04]  /*b040*/  MUFU.EX2 R41, R93 ;  /* 0x0000005d00297308 */ /* 0x000e680000000800 */
[----:B------:R-:W2:Y:S03]  /*b050*/  MUFU.EX2 R40, R95 ;  /* 0x0000005f00287308 */ /* 0x000ea60000000800 */
[----:B------:R-:W-:Y:S01]  /*b060*/  HMMA.16816.F32.BF16 R4, R8, R42, R4 ;  /* 0x0000002a0804723c */ /* 0x000fe20000041804 */
[----:B------:R-:W3:Y:S01]  /*b070*/  MUFU.EX2 R42, R99 ;  /* 0x00000063002a7308 */ /* 0x000ee20000000800 */
[----:B-1----:R-:W-:-:S06]  /*b080*/  F2FP.BF16.F32.PACK_AB R141, R41, R92 ;  /* 0x0000005c298d723e */ /* 0x002fcc00000010ff */
[----:B------:R-:W-:Y:S01]  /*b090*/  HMMA.16816.F32.BF16 R44, R8, R36, R44 ;  /* 0x00000024082c723c */ /* 0x000fe2000004182c */
[----:B------:R-:W-:-:S04]  /*b0a0*/  FADD.FTZ R111, R41, R111 ;  /* 0x0000006f296f7221 */ /* 0x000fc80000010000 */
[----:B--2---:R-:W-:Y:S01]  /*b0b0*/  FADD.FTZ R111, R40, R111 ;  /* 0x0000006f286f7221 */ /* 0x004fe20000010000 */
[----:B---3--:R-:W-:Y:S02]  /*b0c0*/  F2FP.BF16.F32.PACK_AB R143, R42, R40 ;  /* 0x000000282a8f723e */ /* 0x008fe400000010ff */
[----:B------:R-:W-:Y:S01]  /*b0d0*/  HMMA.16816.F32.BF16 R28, R8, R38, R28 ;  /* 0x00000026081c723c */ /* 0x000fe2000004181c */
[----:B------:R-:W-:Y:S01]  /*b0e0*/  F2FP.BF16.F32.PACK_AB R8, R116, R105 ;  /* 0x000000697408723e */ /* 0x000fe200000010ff */
[----:B------:R-:W-:Y:S01]  /*b0f0*/  FADD.FTZ R237, R42, R111 ;  /* 0x0000006f2aed7221 */ /* 0x000fe20000010000 */
[----:B------:R-:W-:-:S05]  /*b100*/  F2FP.BF16.F32.PACK_AB R10, R98, R97 ;  /* 0x00000061620a723e */ /* 0x000fca00000010ff */
[----:B------:R-:W-:Y:S01]  /*b110*/  HMMA.16816.F32.BF16 R156, R140, R148, R16 ;  /* 0x000000948c9c723c */ /* 0x000fe20000041810 */
[--C-:B------:R-:W-:Y:S01]  /*b120*/  FFMA.FTZ R16, R106, UR5, -R121.reuse ;  /* 0x000000056a107c23 */ /* 0x100fe20008010879 */
[--C-:B------:R-:W-:Y:S01]  /*b130*/  FFMA.FTZ R17, R88, UR5, -R121.reuse ;  /* 0x0000000558117c23 */ /* 0x100fe20008010879 */
[----:B------:R-:W-:-:S04]  /*b140*/  FFMA.FTZ R18, R102, UR5, -R121 ;  /* 0x0000000566127c23 */ /* 0x000fc80008010879 */
[----:B------:R-:W1:Y:S01]  /*b150*/  MUFU.EX2 R16, R16 ;  /* 0x0000001000107308 */ /* 0x000e620000000800 */
[C---:B------:R-:W-:Y:S03]  /*b160*/  HMMA.16816.F32.BF16 R152, R140.reuse, R150, R20 ;  /* 0x000000968c98723c */ /* 0x040fe60000041814 */
[----:B------:R-:W2:Y:S04]  /*b170*/  MUFU.EX2 R17, R17 ;  /* 0x0000001100117308 */ /* 0x000ea80000000800 */
[----:B------:R-:W3:Y:S01]  /*b180*/  MUFU.EX2 R18, R18 ;  /* 0x0000001200127308 */ /* 0x000ee20000000800 */
[----:B------:R-:W-:Y:S01]  /*b190*/  HMMA.16816.F32.BF16 R132, R140, R136, R24 ;  /* 0x000000888c84723c */ /* 0x000fe20000041818 */
[----:B-1----:R-:W-:-:S07]  /*b1a0*/  FADD.FTZ R130, R16, R130 ;  /* 0x0000008210827221 */ /* 0x002fce0000010000 */
[----:B------:R-:W-:Y:S01]  /*b1b0*/  HMMA.16816.F32.BF16 R140, R140, R138, R12 ;  /* 0x0000008a8c8c723c */ /* 0x000fe2000004180c */
[C---:B--2---:R-:W-:Y:S01]  /*b1c0*/  F2FP.BF16.F32.PACK_AB R9, R17.reuse, R16 ;  /* 0x000000101109723e */ /* 0x044fe200000010ff */
[----:B------:R-:W-:Y:S01]  /*b1d0*/  FADD.FTZ R130, R17, R130 ;  /* 0x0000008211827221 */ /* 0x000fe20000010000 */
[----:B---3--:R-:W-:-:S03]  /*b1e0*/  F2FP.BF16.F32.PACK_AB R11, R239, R18 ;  /* 0x00000012ef0b723e */ /* 0x008fc600000010ff */
[----:B------:R-:W-:-:S04]  /*b1f0*/  FADD.FTZ R130, R18, R130 ;  /* 0x0000008212827221 */ /* 0x000fc80000010000 */
[----:B------:R-:W-:Y:S01]  /*b200*/  FADD.FTZ R239, R239, R130 ;  /* 0x00000082efef7221 */ /* 0x000fe20000010000 */
[C---:B------:R-:W-:Y:S08]  /*b210*/  HMMA.16816.F32.BF16 R160, R8.reuse, R148, R32 ;  /* 0x0000009408a0723c */ /* 0x040ff00000041820 */
[C---:B------:R-:W-:Y:S08]  /*b220*/  HMMA.16816.F32.BF16 R144, R8.reuse, R136, R44 ;  /* 0x000000880890723c */ /* 0x040ff0000004182c */
[C---:B------:R-:W-:Y:S08]  /*b230*/  HMMA.16816.F32.BF16 R148, R8.reuse, R150, R4 ;  /* 0x000000960894723c */ /* 0x040ff00000041804 */
[----:B------:R-:W-:-:S15]  /*b240*/  HMMA.16816.F32.BF16 R136, R8, R138, R28 ;  /* 0x0000008a0888723c */ /* 0x000fde000004181c */
[----:B------:R-:W-:-:S05]  /*b250*/  NOP ;  /* 0x0000000000007918 */ /* 0x000fca0000000000 */
.L_x_107:
[----:B------:R-:W-:-:S13]  /*b260*/  ISETP.GE.AND P0, PT, R236, RZ, PT ;  /* 0x000000ffec00720c */ /* 0x000fda0003f06270 */
[----:B------:R-:W-:Y:S05]  /*b270*/  @!P0 BRA `(.L_x_111) ;  /* 0x0000003400a48947 */ /* 0x000fea0003800000 */
[----:B------:R-:W1:Y:S01]  /*b280*/  LDC.64 R216, c[0x0][0x3c0] ;  /* 0x0000f000ffd87b82 */ /* 0x000e620000000a00 */
[----:B------:R-:W2:Y:S01]  /*b290*/  LDCU UR6, c[0x0][0x440] ;  /* 0x00008800ff0677ac */ /* 0x000ea20008000800 */
[----:B------:R-:W-:Y:S01]  /*b2a0*/  IMAD.MOV.U32 R168, RZ, RZ, R0 ;  /* 0x000000ffffa87224 */ /* 0x000fe200078e0000 */
[----:B------:R-:W-:Y:S01]  /*b2b0*/  MOV R166, R3 ;  /* 0x0000000300a67202 */ /* 0x000fe20000000f00 */
[----:B------:R-:W-:Y:S01]  /*b2c0*/  IMAD.MOV.U32 R167, RZ, RZ, R2 ;  /* 0x000000ffffa77224 */ /* 0x000fe200078e0002 */
[----:B------:R-:W-:Y:S01]  /*b2d0*/  MOV R165, R164 ;  /* 0x000000a400a57202 */ /* 0x000fe20000000f00 */
[----:B------:R-:W3:Y:S01]  /*b2e0*/  LDCU UR5, c[0x0][0x440] ;  /* 0x00008800ff0577ac */ /* 0x000ee20008000800 */
[----:B------:R-:W4:Y:S01]  /*b2f0*/  LDCU UR4, c[0x0][0x45c] ;  /* 0x00008b80ff0477ac */ /* 0x000f220008000800 */
[----:B--2---:R-:W-:Y:S01]  /*b300*/  ISETP.GE.AND P1, PT, R222, UR6, PT ;  /* 0x00000006de007c0c */ /* 0x004fe2000bf26270 */
[----:B------:R-:W-:-:S12]  /*b310*/  BRA `(.L_x_112) ;  /* 0x0000000000f07947 */ /* 0x000fd80003800000 */
.L_x_114:
[----:B------:R-:W-:Y:S01]  /*b320*/  @!P0 VIADD R181, R236, 0xffffffff ;  /* 0xffffffffecb58836 */ /* 0x000fe20000000000 */
[----:B------:R-:W-:Y:S01]  /*b330*/  ISETP.GE.AND P1, PT, R222, UR5, PT ;  /* 0x00000005de007c0c */ /* 0x000fe2000bf26270 */
[C---:B------:R-:W-:Y:S01]  /*b340*/  @!P0 VIADD R169, R236.reuse, 0xffffffff ;  /* 0xffffffffeca98836 */ /* 0x040fe20000000000 */
[----:B------:R-:W1:Y:S01]  /*b350*/  @!P0 LDC.64 R174, c[0x0][0x3b8] ;  /* 0x0000ee00ffae8b82 */ /* 0x000e620000000a00 */
[C---:B------:R-:W-:Y:S07]  /*b360*/  @!P0 VIADD R180, R236.reuse, 0xffffffff ;  /* 0xffffffffecb48836 */ /* 0x040fee0000000000 */
[----:B------:R-:W2:Y:S03]  /*b370*/  @!P0 LDC.64 R2, c[0x0][0x3b8] ;  /* 0x0000ee00ff028b82 */ /* 0x000ea60000000a00 */
[----:B------:R-:W-:Y:S05]  /*b380*/  @!P1 VIADD R183, R236, 0xffffffff ;  /* 0xffffffffecb79836 */ /* 0x000fea0000000000 */
[----:B------:R-:W3:Y:S08]  /*b390*/  @!P1 LDC.64 R176, c[0x0][0x3b8] ;  /* 0x0000ee00ffb09b82 */ /* 0x000ef00000000a00 */
[----:B------:R-:W4:Y:S02]  /*b3a0*/  @!P0 LDC.64 R172, c[0x0][0x3b8] ;  /* 0x0000ee00ffac8b82 */ /* 0x000f240000000a00 */
[----:B----4-:R-:W-:Y:S04]  /*b3b0*/  @!P0 IMAD.WIDE.U32 R186, R180, R172, RZ ;  /* 0x000000acb4ba8225 */ /* 0x010fe800078e00ff */
[C---:B-1----:R-:W-:Y:S04]  /*b3c0*/  @!P0 IMAD.WIDE.U32 R184, R181.reuse, R174, RZ ;  /* 0x000000aeb5b88225 */ /* 0x042fe800078e00ff */
[----:B------:R-:W-:Y:S01]  /*b3d0*/  @!P0 IMAD R181, R181, R175, R185 ;  /* 0x000000afb5b58224 */ /* 0x000fe200078e02b9 */
[C---:B------:R-:W-:Y:S01]  /*b3e0*/  @!P0 SHF.L.U32 R182, R184.reuse, 0x7, RZ ;  /* 0x00000007b8b68819 */ /* 0x040fe200000006ff */
[----:B---3--:R-:W-:Y:S03]  /*b3f0*/  @!P1 IMAD.WIDE.U32 R188, R183, R176, RZ ;  /* 0x000000b0b7bc9225 */ /* 0x008fe600078e00ff */
[----:B------:R-:W-:Y:S01]  /*b400*/  @!P0 SHF.L.U64.HI R181, R184, 0x7, R181 ;  /* 0x00000007b8b58819 */ /* 0x000fe200000102b5 */
[----:B--2---:R-:W-:Y:S01]  /*b410*/  @!P0 IMAD.WIDE.U32 R184, R169, R2, RZ ;  /* 0x00000002a9b88225 */ /* 0x004fe200078e00ff */
[----:B------:R-:W-:Y:S02]  /*b420*/  @!P1 LEA R176, P4, R188, R226, 0x8 ;  /* 0x000000e2bcb09211 */ /* 0x000fe400078840ff */
[C---:B------:R-:W-:Y:S01]  /*b430*/  @!P0 LEA R182, P2, R174.reuse, R182, 0x5 ;  /* 0x000000b6aeb68211 */ /* 0x040fe200078428ff */
[----:B------:R-:W-:Y:S02]  /*b440*/  @!P1 IMAD R177, R183, R177, R189 ;  /* 0x000000b1b7b19224 */ /* 0x000fe400078e02bd */
[----:B------:R-:W-:Y:S01]  /*b450*/  @!P0 IMAD R169, R169, R3, R185 ;  /* 0x00000003a9a98224 */ /* 0x000fe200078e02b9 */
[----:B------:R-:W-:Y:S01]  /*b460*/  @!P0 LEA.HI.X R181, R174, R181, R175, 0x5, P2 ;  /* 0x000000b5aeb58211 */ /* 0x000fe200010f2caf */
[----:B------:R-:W-:Y:S01]  /*b470*/  @!P0 IMAD R187, R180, R173, R187 ;  /* 0x000000adb4bb8224 */ /* 0x000fe200078e02bb */
[----:B------:R-:W-:Y:S01]  /*b480*/  @!P1 LEA.HI.X R177, R188, R225, R177, 0x8, P4 ;  /* 0x000000e1bcb19211 */ /* 0x000fe200020f44b1 */
[C---:B------:R-:W-:Y:S01]  /*b490*/  @!P0 IMAD.SHL.U32 R174, R184.reuse, 0x80, RZ ;  /* 0x00000080b8ae8824 */ /* 0x040fe200078e00ff */
[----:B------:R-:W-:Y:S01]  /*b4a0*/  @!P0 SHF.L.U64.HI R175, R184, 0x7, R169 ;  /* 0x00000007b8af8819 */ /* 0x000fe200000102a9 */
[----:B------:R-:W-:Y:S01]  /*b4b0*/  @!P0 IMAD.SHL.U32 R169, R186, 0x80, RZ ;  /* 0x00000080baa98824 */ /* 0x000fe200078e00ff */
[-C--:B------:R-:W-:Y:S01]  /*b4c0*/  @!P0 LEA R180, P3, R182, R226.reuse, 0x1 ;  /* 0x000000e2b6b48211 */ /* 0x080fe200078608ff */
[----:B------:R-:W-:Y:S01]  /*b4d0*/  @!PT LDS RZ, [RZ] ;  /* 0x00000000fffff984 */ /* 0x000fe20000000800 */
[----:B------:R-:W-:Y:S01]  /*b4e0*/  @!PT LDS RZ, [RZ] ;  /* 0x00000000fffff984 */ /* 0x000fe20000000800 */
[----:B------:R-:W-:Y:S01]  /*b4f0*/  @!PT LDS RZ, [RZ] ;  /* 0x00000000fffff984 */ /* 0x000fe20000000800 */
[----:B------:R1:W-:Y:S01]  /*b500*/  @!P1 LDGSTS.E.BYPASS.LTC128B.128 [R230+0x2000], desc[UR14][R176.64] ;  /* 0x02000000b0e69fae */ /* 0x0003e2000b981a0e */
[----:B------:R-:W-:Y:S01]  /*b510*/  @!P0 SHF.L.U64.HI R187, R186, 0x7, R187 ;  /* 0x00000007babb8819 */ /* 0x000fe200000102bb */
[----:B------:R-:W-:Y:S01]  /*b520*/  @!P0 IMAD.WIDE.U32 R174, R2, 0x60, R174 ;  /* 0x0000006002ae8825 */ /* 0x000fe200078e00ae */
[----:B------:R-:W-:Y:S02]  /*b530*/  @!P0 LEA R169, P2, R172, R169, 0x6 ;  /* 0x000000a9aca98211 */ /* 0x000fe400078430ff */
[----:B------:R1:W-:Y:S01]  /*b540*/  @P1 STS.128 [R230+0x2000], RZ ;  /* 0x002000ffe6001388 */ /* 0x0003e20000000c00 */
[----:B------:R-:W-:Y:S01]  /*b550*/  @!P0 LEA.HI.X R181, R182, R225, R181, 0x1, P3 ;  /* 0x000000e1b6b58211 */ /* 0x000fe200018f0cb5 */
[----:B------:R-:W-:Y:S01]  /*b560*/  @!P0 IMAD R3, R3, 0x60, RZ ;  /* 0x0000006003038824 */ /* 0x000fe200078e02ff */
[-C--:B------:R-:W-:Y:S02]  /*b570*/  @!P0 LEA R2, P3, R174, R226.reuse, 0x1 ;  /* 0x000000e2ae028211 */ /* 0x080fe400078608ff */
[----:B------:R1:W-:Y:S01]  /*b580*/  @P0 STS.128 [R230+0x2800], RZ ;  /* 0x002800ffe6000388 */ /* 0x0003e20000000c00 */
[----:B------:R-:W-:Y:S02]  /*b590*/  @!P0 LEA.HI.X R187, R172, R187, R173, 0x6, P2 ;  /* 0x000000bbacbb8211 */ /* 0x000fe400010f34ad */
[----:B------:R-:W-:Y:S02]  /*b5a0*/  @!P0 LEA R172, P2, R169, R226, 0x1 ;  /* 0x000000e2a9ac8211 */ /* 0x000fe400078408ff */
[----:B------:R-:W-:Y:S01]  /*b5b0*/  @!PT LDS RZ, [RZ] ;  /* 0x00000000fffff984 */ /* 0x000fe20000000800 */
[----:B------:R-:W-:Y:S01]  /*b5c0*/  @!PT LDS RZ, [RZ] ;  /* 0x00000000fffff984 */ /* 0x000fe20000000800 */
[----:B------:R-:W-:Y:S01]  /*b5d0*/  @!PT LDS RZ, [RZ] ;  /* 0x00000000fffff984 */ /* 0x000fe20000000800 */
[----:B------:R1:W-:Y:S01]  /*b5e0*/  @!P0 LDGSTS.E.BYPASS.LTC128B.128 [R230+0x2800], desc[UR14][R180.64] ;  /* 0x02800000b4e68fae */ /* 0x0003e2000b981a0e */
[----:B------:R-:W-:Y:S02]  /*b5f0*/  @!P0 IADD3 R3, PT, PT, R3, R175, RZ ;  /* 0x000000af03038210 */ /* 0x000fe40007ffe0ff */
[-C--:B------:R-:W-:Y:S02]  /*b600*/  @!P0 LEA.HI.X R173, R169, R225.reuse, R187, 0x1, P2 ;  /* 0x000000e1a9ad8211 */ /* 0x080fe400010f0cbb */
[----:B------:R1:W-:Y:S01]  /*b610*/  @P0 STS.128 [R230+0x3000], RZ ;  /* 0x003000ffe6000388 */ /* 0x0003e20000000c00 */
[----:B------:R-:W-:Y:S04]  /*b620*/  @!P0 LEA.HI.X R3, R174, R225, R3, 0x1, P3 ;  /* 0x000000e1ae038211 */ /* 0x000fe800018f0c03 */
[----:B------:R-:W-:Y:S01]  /*b630*/  @!PT LDS RZ, [RZ] ;  /* 0x00000000fffff984 */ /* 0x000fe20000000800 */
[----:B------:R-:W-:Y:S01]  /*b640*/  @!PT LDS RZ, [RZ] ;  /* 0x00000000fffff984 */ /* 0x000fe20000000800 */
[----:B------:R-:W-:Y:S01]  /*b650*/  @!PT LDS RZ, [RZ] ;  /* 0x00000000fffff984 */ /* 0x000fe20000000800 */
[----:B------:R1:W-:Y:S05]  /*b660*/  @!P0 LDGSTS.E.BYPASS.LTC128B.128 [R230+0x3000], desc[UR14][R172.64] ;  /* 0x03000000ace68fae */ /* 0x0003ea000b981a0e */
[----:B------:R1:W-:Y:S05]  /*b670*/  @P0 STS.128 [R230+0x3800], RZ ;  /* 0x003800ffe6000388 */ /* 0x0003ea0000000c00 */
[----:B------:R-:W-:Y:S01]  /*b680*/  @!PT LDS RZ, [RZ] ;  /* 0x00000000fffff984 */ /* 0x000fe20000000800 */
[----:B------:R-:W-:Y:S01]  /*b690*/  @!PT LDS RZ, [RZ] ;  /* 0x00000000fffff984 */ /* 0x000fe20000000800 */
[----:B------:R-:W-:Y:S01]  /*b6a0*/  @!PT LDS RZ, [RZ] ;  /* 0x00000000fffff984 */ /* 0x000fe20000000800 */
[----:B------:R1:W-:Y:S05]  /*b6b0*/  @!P0 LDGSTS.E.BYPASS.LTC128B.128 [R230+0x3800], desc[UR14][R2.64] ;  /* 0x0380000002e68fae */ /* 0x0003ea000b981a0e */
[----:B------:R-:W0:Y:S01]  /*b6c0*/  LDGDEPBAR ;  /* 0x00000000000079af */ /* 0x000e220000000000 */
[----:B------:R-:W-:Y:S05]  /*b6d0*/  BRA `(.L_x_113) ;  /* 0x0000000c00107947 */ /* 0x000fea0003800000 */
.L_x_112:
[----:B---3--:R-:W-:Y:S01]  /*b6e0*/  ISETP.GE.AND P0, PT, R222, UR5, PT ;  /* 0x00000005de007c0c */ /* 0x008fe2000bf06270 */
[----:B-1----:R-:W-:Y:S01]  /*b6f0*/  IMAD.WIDE.U32 R2, R236, R216, RZ ;  /* 0x000000d8ec027225 */ /* 0x002fe200078e00ff */
[----:B------:R-:W-:Y:S04]  /*b700*/  DEPBAR.LE SB0, 0x0 ;  /* 0x000080000000791a */ /* 0x000fe80000000000 */
[----:B------:R-:W-:Y:S01]  /*b710*/  IMAD.SHL.U32 R6, R2, 0x80, RZ ;  /* 0x0000008002067824 */ /* 0x000fe200078e00ff */
[----:B------:R-:W-:Y:S01]  /*b720*/  BAR.SYNC.DEFER_BLOCKING 0x0 ;  /* 0x0000000000007b1d */ /* 0x000fe20000010000 */
[----:B------:R-:W-:Y:S05]  /*b730*/  IMAD R0, R236, R217, R3 ;  /* 0x000000d9ec007224 */ /* 0x000fea00078e0203 */
[----:B------:R-:W-:Y:S02]  /*b740*/  SHF.L.U64.HI R7, R2, 0x7, R0 ;  /* 0x0000000702077819 */ /* 0x000fe40000010200 */
[CC--:B------:R-:W-:Y:S02]  /*b750*/  @!P0 LEA R3, P3, R216.reuse, R6.reuse, 0x5 ;  /* 0x00000006d8038211 */ /* 0x0c0fe400078628ff */
[C---:B------:R-:W-:Y:S02]  /*b760*/  @!P0 LEA R5, P2, R216.reuse, R6, 0x6 ;  /* 0x00000006d8058211 */ /* 0x040fe400078430ff */
[--C-:B------:R-:W-:Y:S02]  /*b770*/  @!P0 LEA.HI.X R2, R216, R7, R217.reuse, 0x5, P3 ;  /* 0x00000007d8028211 */ /* 0x100fe400018f2cd9 */
[CC--:B------:R-:W-:Y:S02]  /*b780*/  @!P0 LEA R10, P3, R3.reuse, R224.reuse, 0x1 ;  /* 0x000000e0030a8211 */ /* 0x0c0fe400078608ff */
[-C--:B------:R-:W-:Y:S02]  /*b790*/  @!P1 LEA R0, P4, R6, R224.reuse, 0x1 ;  /* 0x000000e006009211 */ /* 0x080fe400078808ff */
[----:B------:R-:W-:Y:S01]  /*b7a0*/  @!P0 LEA.HI.X R11, R3, R223, R2, 0x1, P3 ;  /* 0x000000df030b8211 */ /* 0x000fe200018f0c02 */
[----:B------:R-:W-:Y:S01]  /*b7b0*/  @!P0 IMAD R2, R217, 0x60, RZ ;  /* 0x00000060d9028824 */ /* 0x000fe200078e02ff */
[----:B------:R-:W-:Y:S02]  /*b7c0*/  @!P0 LEA.HI.X R4, R216, R7, R217, 0x6, P2 ;  /* 0x00000007d8048211 */ /* 0x000fe400010f34d9 */
[CC--:B------:R-:W-:Y:S02]  /*b7d0*/  @!P0 LEA R8, P2, R5.reuse, R224.reuse, 0x1 ;  /* 0x000000e005088211 */ /* 0x0c0fe400078408ff */
[-CC-:B------:R-:W-:Y:S01]  /*b7e0*/  @!P1 LEA.HI.X R3, R6, R223.reuse, R7.reuse, 0x1, P4 ;  /* 0x000000df06039211 */ /* 0x180fe200020f0c07 */
[----:B------:R-:W-:Y:S01]  /*b7f0*/  @!P0 IMAD.WIDE.U32 R6, R216, 0x60, R6 ;  /* 0x00000060d8068825 */ /* 0x000fe200078e0006 */
[-C--:B------:R-:W-:Y:S03]  /*b800*/  @!P0 LEA.HI.X R9, R5, R223.reuse, R4, 0x1, P2 ;  /* 0x000000df05098211 */ /* 0x080fe600010f0c04 */
[----:B------:R-:W-:Y:S01]  /*b810*/  @!P0 IMAD.IADD R4, R2, 0x1, R7 ;  /* 0x0000000102048824 */ /* 0x000fe200078e0207 */
[C---:B------:R-:W-:Y:S01]  /*b820*/  @!P0 LEA R12, P2, R6.reuse, R224, 0x1 ;  /* 0x000000e0060c8211 */ /* 0x040fe200078408ff */
[----:B------:R-:W-:Y:S03]  /*b830*/  @!P1 IMAD.MOV.U32 R2, RZ, RZ, R0 ;  /* 0x000000ffff029224 */ /* 0x000fe600078e0000 */
[----:B------:R-:W-:Y:S02]  /*b840*/  @!P0 LEA.HI.X R13, R6, R223, R4, 0x1, P2 ;  /* 0x000000df060d8211 */ /* 0x000fe400010f0c04 */
[----:B------:R-:W-:Y:S01]  /*b850*/  @!PT LDS RZ, [RZ] ;  /* 0x00000000fffff984 */ /* 0x000fe20000000800 */
[----:B------:R-:W-:Y:S01]  /*b860*/  @!PT LDS RZ, [RZ] ;  /* 0x00000000fffff984 */ /* 0x000fe20000000800 */
[----:B------:R-:W-:Y:S01]  /*b870*/  @!PT LDS RZ, [RZ] ;  /* 0x00000000fffff984 */ /* 0x000fe20000000800 */
[----:B------:R-:W-:Y:S01]  /*b880*/  @!P1 LDGSTS.E.BYPASS.LTC128B.128 [R230+0x4000], desc[UR14][R2.64] ;  /* 0x0400000002e69fae */ /* 0x000fe2000b981a0e */
[----:B------:R-:W-:Y:S07]  /*b890*/  ISETP.NE.AND P2, PT, R236, RZ, PT ;  /* 0x000000ffec00720c */ /* 0x000fee0003f45270 */
[----:B------:R-:W-:Y:S08]  /*b8a0*/  @P1 STS.128 [R230+0x4000], RZ ;  /* 0x004000ffe6001388 */ /* 0x000ff00000000c00 */
[----:B------:R-:W-:Y:S08]  /*b8b0*/  @P0 STS.128 [R230+0x4800], RZ ;  /* 0x004800ffe6000388 */ /* 0x000ff00000000c00 */
[----:B------:R-:W-:Y:S01]  /*b8c0*/  @!PT LDS RZ, [RZ] ;  /* 0x00000000fffff984 */ /* 0x000fe20000000800 */
[----:B------:R-:W-:Y:S01]  /*b8d0*/  @!PT LDS RZ, [RZ] ;  /* 0x00000000fffff984 */ /* 0x000fe20000000800 */
[----:B------:R-:W-:Y:S01]  /*b8e0*/  @!PT LDS RZ, [RZ] ;  /* 0x00000000fffff984 */ /* 0x000fe20000000800 */
[----:B------:R-:W-:Y:S08]  /*b8f0*/  @!P0 LDGSTS.E.BYPASS.LTC128B.128 [R230+0x4800], desc[UR14][R10.64] ;  /* 0x048000000ae68fae */ /* 0x000ff0000b981a0e */
[----:B------:R-:W-:Y:S08]  /*b900*/  @P0 STS.128 [R230+0x5000], RZ ;  /* 0x005000ffe6000388 */ /* 0x000ff00000000c00 */
[----:B------:R-:W-:Y:S01]  /*b910*/  @!PT LDS RZ, [RZ] ;  /* 0x00000000fffff984 */ /* 0x000fe20000000800 */
[----:B------:R-:W-:Y:S01]  /*b920*/  @!PT LDS RZ, [RZ] ;  /* 0x00000000fffff984 */ /* 0x000fe20000000800 */
[----:B------:R-:W-:Y:S01]  /*b930*/  @!PT LDS RZ, [RZ] ;  /* 0x00000000fffff984 */ /* 0x000fe20000000800 */
[----:B------:R1:W-:Y:S08]  /*b940*/  @!P0 LDGSTS.E.BYPASS.LTC128B.128 [R230+0x5000], desc[UR14][R8.64] ;  /* 0x0500000008e68fae */ /* 0x0003f0000b981a0e */
[----:B------:R-:W-:Y:S08]  /*b950*/  @P0 STS.128 [R230+0x5800], RZ ;  /* 0x005800ffe6000388 */ /* 0x000ff00000000c00 */
[----:B------:R-:W-:Y:S01]  /*b960*/  @!PT LDS RZ, [RZ] ;  /* 0x00000000fffff984 */ /* 0x000fe20000000800 */
[----:B------:R-:W-:Y:S01]  /*b970*/  @!PT LDS RZ, [RZ] ;  /* 0x00000000fffff984 */ /* 0x000fe20000000800 */
[----:B------:R-:W-:Y:S01]  /*b980*/  @!PT LDS RZ, [RZ] ;  /* 0x00000000fffff984 */ /* 0x000fe20000000800 */
[----:B------:R2:W-:Y:S08]  /*b990*/  @!P0 LDGSTS.E.BYPASS.LTC128B.128 [R230+0x5800], desc[UR14][R12.64] ;  /* 0x058000000ce68fae */ /* 0x0005f0000b981a0e */
[----:B------:R-:W-:Y:S08]  /*b9a0*/  LDSM.16.M88.4 R128, [R215] ;  /* 0x00000000d780783b */ /* 0x000ff00000000200 */
[----:B------:R-:W3:Y:S08]  /*b9b0*/  LDSM.16.M88.4 R16, [R214+0x2000] ;  /* 0x00200000d610783b */ /* 0x000ef00000000200 */
[----:B------:R-:W1:Y:S08]  /*b9c0*/  LDSM.16.M88.4 R124, [R215+0x1000] ;  /* 0x00100000d77c783b */ /* 0x000e700000000200 */
[----:B------:R-:W5:Y:S08]  /*b9d0*/  LDSM.16.M88.4 R32, [R214+0x2400] ;  /* 0x00240000d620783b */ /* 0x000f700000000200 */
[----:B------:R-:W0:Y:S08]  /*b9e0*/  LDGDEPBAR ;  /* 0x00000000000079af */ /* 0x000e300000000000 */
[----:B------:R-:W4:Y:S08]  /*b9f0*/  LDSM.16.M88.4 R48, [R214+0x2800] ;  /* 0x00280000d630783b */ /* 0x000f300000000200 */
[----:B------:R-:W4:Y:S01]  /*ba00*/  LDSM.16.M88.4 R64, [R214+0x2c00] ;  /* 0x002c0000d640783b */ /* 0x000f220000000200 */
[-C--:B---3--:R-:W-:Y:S07]  /*ba10*/  HMMA.16816.F32.BF16 R4, R128, R16.reuse, RZ ;  /* 0x000000108004723c */ /* 0x088fee00000418ff */
[----:B------:R-:W3:Y:S01]  /*ba20*/  LDSM.16.M88.4 R80, [R214+0x3000] ;  /* 0x00300000d650783b */ /* 0x000ee20000000200 */
[C---:B-1----:R-:W-:Y:S07]  /*ba30*/  HMMA.16816.F32.BF16 R8, R124.reuse, R16, RZ ;  /* 0x000000107c08723c */ /* 0x042fee00000418ff */
[----:B------:R-:W1:Y:S01]  /*ba40*/  LDSM.16.M88.4 R96, [R214+0x3400] ;  /* 0x00340000d660783b */ /* 0x000e620000000200 */
[-C--:B--2---:R-:W-:Y:S07]  /*ba50*/  HMMA.16816.F32.BF16 R12, R124, R18.reuse, RZ ;  /* 0x000000127c0c723c */ /* 0x084fee00000418ff */
[----:B------:R-:W2:Y:S01]  /*ba60*/  LDSM.16.M88.4 R112, [R214+0x3800] ;  /* 0x00380000d670783b */ /* 0x000ea20000000200 */
[C---:B------:R-:W-:Y:S07]  /*ba70*/  HMMA.16816.F32.BF16 R16, R128.reuse, R18, RZ ;  /* 0x000000128010723c */ /* 0x040fee00000418ff */
[----:B------:R-:W2:Y:S01]  /*ba80*/  LDSM.16.M88.4 R172, [R214+0x3c00] ;  /* 0x003c0000d6ac783b */ /* 0x000ea20000000200 */
[-C--:B-----5:R-:W-:Y:S07]  /*ba90*/  HMMA.16816.F32.BF16 R20, R128, R32.reuse, RZ ;  /* 0x000000208014723c */ /* 0x0a0fee00000418ff */
[----:B------:R-:W-:Y:S01]  /*baa0*/  LDSM.16.M88.4 R176, [R213] ;  /* 0x00000000d5b0783b */ /* 0x000fe20000000200 */
[C---:B------:R-:W-:Y:S07]  /*bab0*/  HMMA.16816.F32.BF16 R24, R124.reuse, R32, RZ ;  /* 0x000000207c18723c */ /* 0x040fee00000418ff */
[----:B------:R-:W5:Y:S01]  /*bac0*/  LDSM.16.M88.4 R180, [R171+0x2000] ;  /* 0x00200000abb4783b */ /* 0x000f620000000200 */
[-C--:B------:R-:W-:Y:S07]  /*bad0*/  HMMA.16816.F32.BF16 R28, R124, R34.reuse, RZ ;  /* 0x000000227c1c723c */ /* 0x080fee00000418ff */
[----:B------:R-:W5:Y:S01]  /*bae0*/  LDSM.16.M88.4 R184, [R213+0x1000] ;  /* 0x00100000d5b8783b */ /* 0x000f620000000200 */
[C---:B------:R-:W-:Y:S07]  /*baf0*/  HMMA.16816.F32.BF16 R32, R128.reuse, R34, RZ ;  /* 0x000000228020723c */ /* 0x040fee00000418ff */
[----:B------:R-:W5:Y:S01]  /*bb00*/  LDSM.16.M88.4 R188, [R171+0x2400] ;  /* 0x00240000abbc783b */ /* 0x000f620000000200 */
[-C--:B----4-:R-:W-:Y:S07]  /*bb10*/  HMMA.16816.F32.BF16 R36, R128, R48.reuse, RZ ;  /* 0x000000308024723c */ /* 0x090fee00000418ff */
[----:B------:R-:W4:Y:S01]  /*bb20*/  LDSM.16.M88.4 R192, [R171+0x2800] ;  /* 0x00280000abc0783b */ /* 0x000f220000000200 */
[C---:B------:R-:W-:Y:S07]  /*bb30*/  HMMA.16816.F32.BF16 R40, R124.reuse, R48, RZ ;  /* 0x000000307c28723c */ /* 0x040fee00000418ff */
[----:B------:R-:W4:Y:S01]  /*bb40*/  LDSM.16.M88.4 R196, [R171+0x2c00] ;  /* 0x002c0000abc4783b */ /* 0x000f220000000200 */
[-C--:B------:R-:W-:Y:S07]  /*bb50*/  HMMA.16816.F32.BF16 R44, R124, R50.reuse, RZ ;  /* 0x000000327c2c723c */ /* 0x080fee00000418ff */
[----:B------:R-:W4:Y:S01]  /*bb60*/  LDSM.16.M88.4 R200, [R171+0x3000] ;  /* 0x00300000abc8783b */ /* 0x000f220000000200 */
[C---:B------:R-:W-:Y:S07]  /*bb70*/  HMMA.16816.F32.BF16 R48, R128.reuse, R50, RZ ;  /* 0x000000328030723c */ /* 0x040fee00000418ff */
[----:B------:R-:W-:Y:S01]  /*bb80*/  LDSM.16.M88.4 R204, [R171+0x3800] ;  /* 0x00380000abcc783b */ /* 0x000fe20000000200 */
[-C--:B------:R-:W-:Y:S07]  /*bb90*/  HMMA.16816.F32.BF16 R52, R128, R64.reuse, RZ ;  /* 0x000000408034723c */ /* 0x080fee00000418ff */
        /* <DEDUP_REMOVED lines=8> */
[-C--:B-1----:R-:W-:Y:S08]  /*bc20*/  HMMA.16816.F32.BF16 R84, R128, R96.reuse, RZ ;  /* 0x000000608054723c */ /* 0x082ff000000418ff */
        /* <DEDUP_REMOVED lines=13> */
[-C--:B-----5:R-:W-:Y:S01]  /*bd00*/  HMMA.16816.F32.BF16 R4, R176, R180.reuse, R4 ;  /* 0x000000b4b004723c */ /* 0x0a0fe20000041804 */
        /* <DEDUP_REMOVED lines=14> */
[-C--:B----4-:R-:W-:Y:S03]  /*bdf0*/  HMMA.16816.F32.BF16 R36, R176, R192.reuse, R36 ;  /* 0x000000c0b024723c */ /* 0x090fe60000041824 */
        /* <DEDUP_REMOVED lines=82> */
.L_x_113:
[----:B-1----:R-:W-:Y:S08]  /*c320*/  SHFL.BFLY PT, R172, R179, 0x2, 0x1f ;  /* 0x0c401f00b3ac7f89 */ /* 0x002ff000000e0000 */
[----:B------:R-:W-:Y:S08]  /*c330*/  SHFL.BFLY PT, R3, R178, 0x2, 0x1f ;  /* 0x0c401f00b2037f89 */ /* 0x000ff000000e0000 */
[----:B------:R-:W-:Y:S08]  /*c340*/  SHFL.BFLY PT, R2, R164, 0x2, 0x1f ;  /* 0x0c401f00a4027f89 */ /* 0x000ff000000e0000 */
[----:B------:R-:W1:Y:S02]  /*c350*/  SHFL.BFLY PT, R169, R0, 0x2, 0x1f ;  /* 0x0c401f0000a97f89 */ /* 0x000e6400000e0000 */
[----:B-1----:R-:W-:Y:S02]  /*c360*/  FMNMX.FTZ R169, R0, R169, !PT ;  /* 0x000000a900a97209 */ /* 0x002fe40007810000 */
[----:B------:R-:W-:Y:S02]  /*c370*/  FMNMX.FTZ R179, R179, R172, !PT ;  /* 0x000000acb3b37209 */ /* 0x000fe40007810000 */
[----:B------:R-:W-:Y:S02]  /*c380*/  FMNMX.FTZ R3, R178, R3, !PT ;  /* 0x00000003b2037209 */ /* 0x000fe40007810000 */
[----:B------:R-:W1:Y:S01]  /*c390*/  SHFL.BFLY PT, R0, R169, 0x1, 0x1f ;  /* 0x0c201f00a9007f89 */ /* 0x000e6200000e0000 */
[----:B------:R-:W-:Y:S07]  /*c3a0*/  FMNMX.FTZ R2, R164, R2, !PT ;  /* 0x00000002a4027209 */ /* 0x000fee0007810000 */
[----:B------:R-:W2:Y:S08]  /*c3b0*/  SHFL.BFLY PT, R164, R179, 0x1, 0x1f ;  /* 0x0c201f00b3a47f89 */ /* 0x000eb000000e0000 */
[----:B------:R-:W3:Y:S08]  /*c3c0*/  SHFL.BFLY PT, R173, R3, 0x1, 0x1f ;  /* 0x0c201f0003ad7f89 */ /* 0x000ef000000e0000 */
[----:B------:R-:W4:Y:S01]  /*c3d0*/  SHFL.BFLY PT, R172, R2, 0x1, 0x1f ;  /* 0x0c201f0002ac7f89 */ /* 0x000f2200000e0000 */
[----:B-1----:R-:W-:Y:S02]  /*c3e0*/  FMNMX.FTZ R0, R169, R0, !PT ;  /* 0x00000000a9007209 */ /* 0x002fe40007810000 */
[----:B--2---:R-:W-:Y:S03]  /*c3f0*/  FMNMX.FTZ R164, R179, R164, !PT ;  /* 0x000000a4b3a47209 */ /* 0x004fe60007810000 */
[----:B------:R-:W-:Y:S02]  /*c400*/  FMUL.FTZ R195, R0, UR4 ;  /* 0x0000000400c37c20 */ /* 0x000fe40008410000 */
[----:B------:R-:W-:Y:S01]  /*c410*/  LDSM.16.MT88.4 R176, [R170+0x4000] ;  /* 0x00400000aab0783b */ /* 0x000fe20000004200 */
[----:B---3--:R-:W-:Y:S01]  /*c420*/  FMNMX.FTZ R3, R3, R173, !PT ;  /* 0x000000ad03037209 */ /* 0x008fe20007810000 */
[C---:B------:R-:W-:Y:S01]  /*c430*/  FADD.FTZ R165, -R164.reuse, R165 ;  /* 0x000000a5a4a57221 */ /* 0x040fe20000010100 */
[C---:B------:R-:W-:Y:S01]  /*c440*/  FMUL.FTZ R198, R164.reuse, UR4 ;  /* 0x00000004a4c67c20 */ /* 0x040fe20008410000 */
[----:B------:R-:W-:Y:S02]  /*c450*/  FSETP.NEU.FTZ.AND P2, PT, R164, -INF , PT ;  /* 0xff800000a400780b */ /* 0x000fe40003f5d000 */
[----:B----4-:R-:W-:Y:S01]  /*c460*/  FMNMX.FTZ R2, R2, R172, !PT ;  /* 0x000000ac02027209 */ /* 0x010fe20007810000 */
[C---:B------:R-:W-:Y:S01]  /*c470*/  FADD.FTZ R169, -R3.reuse, R166 ;  /* 0x000000a603a97221 */ /* 0x040fe20000010100 */
[----:B------:R-:W1:Y:S01]  /*c480*/  LDSM.16.MT88.4 R172, [R212+0x4000] ;  /* 0x00400000d4ac783b */ /* 0x000e620000004200 */
[C---:B------:R-:W-:Y:S01]  /*c490*/  FMUL.FTZ R197, R3.reuse, UR4 ;  /* 0x0000000403c57c20 */ /* 0x040fe20008410000 */
[----:B------:R-:W-:Y:S01]  /*c4a0*/  FSETP.NEU.FTZ.AND P0, PT, R3, -INF , PT ;  /* 0xff8000000300780b */ /* 0x000fe20003f1d000 */
[----:B------:R-:W-:Y:S01]  /*c4b0*/  FADD.FTZ R166, -R2, R167 ;  /* 0x000000a702a67221 */ /* 0x000fe20000010100 */
[----:B------:R-:W-:Y:S01]  /*c4c0*/  FMUL.FTZ R167, R165, UR4 ;  /* 0x00000004a5a77c20 */ /* 0x000fe20008410000 */
[----:B------:R-:W-:Y:S01]  /*c4d0*/  FMUL.FTZ R169, R169, UR4 ;  /* 0x00000004a9a97c20 */ /* 0x000fe20008410000 */
[----:B------:R-:W-:Y:S01]  /*c4e0*/  FADD.FTZ R165, -R0, R168 ;  /* 0x000000a800a57221 */ /* 0x000fe20000010100 */
[----:B------:R-:W-:Y:S01]  /*c4f0*/  FSEL R198, R198, RZ, P2 ;  /* 0x000000ffc6c67208 */ /* 0x000fe20001000000 */
[----:B------:R-:W2:Y:S01]  /*c500*/  MUFU.EX2 R168, R167 ;  /* 0x000000a700a87308 */ /* 0x000ea20000000800 */
[----:B------:R-:W-:Y:S01]  /*c510*/  FSEL R197, R197, RZ, P0 ;  /* 0x000000ffc5c57208 */ /* 0x000fe20000000000 */
[C---:B------:R-:W-:Y:S01]  /*c520*/  FMUL.FTZ R196, R2.reuse, UR4 ;  /* 0x0000000402c47c20 */ /* 0x040fe20008410000 */
[----:B------:R-:W-:Y:S07]  /*c530*/  FSETP.NEU.FTZ.AND P2, PT, R2, -INF , PT ;  /* 0xff8000000200780b */ /* 0x000fee0003f5d000 */
[----:B------:R3:W4:Y:S01]  /*c540*/  MUFU.EX2 R167, R169 ;  /* 0x000000a900a77308 */ /* 0x0007220000000800 */
[----:B------:R-:W-:Y:S01]  /*c550*/  FSETP.NEU.FTZ.AND P0, PT, R0, -INF , PT ;  /* 0xff8000000000780b */ /* 0x000fe20003f1d000 */
[--C-:B------:R-:W-:Y:S01]  /*c560*/  FFMA.FTZ R194, R4, UR4, -R198.reuse ;  /* 0x0000000404c27c23 */ /* 0x100fe200080108c6 */
[--C-:B------:R-:W-:Y:S01]  /*c570*/  FFMA.FTZ R182, R5, UR4, -R198.reuse ;  /* 0x0000000405b67c23 */ /* 0x100fe200080108c6 */
[--C-:B------:R-:W-:Y:S01]  /*c580*/  FFMA.FTZ R192, R6, UR4, -R197.reuse ;  /* 0x0000000406c07c23 */ /* 0x100fe200080108c5 */
[--C-:B------:R-:W-:Y:S01]  /*c590*/  FFMA.FTZ R184, R7, UR4, -R197.reuse ;  /* 0x0000000407b87c23 */ /* 0x100fe200080108c5 */
[--C-:B------:R-:W-:Y:S01]  /*c5a0*/  FFMA.FTZ R181, R16, UR4, -R198.reuse ;  /* 0x0000000410b57c23 */ /* 0x100fe200080108c6 */
[--C-:B------:R-:W-:Y:S03]  /*c5b0*/  FFMA.FTZ R183, R18, UR4, -R197.reuse ;  /* 0x0000000412b77c23 */ /* 0x100fe600080108c5 */
[----:B------:R-:W-:Y:S01]  /*c5c0*/  MUFU.EX2 R194, R194 ;  /* 0x000000c200c27308 */ /* 0x000fe20000000800 */
[----:B------:R-:W-:Y:S01]  /*c5d0*/  FFMA.FTZ R180, R19, UR4, -R197 ;  /* 0x0000000413b47c23 */ /* 0x000fe200080108c5 */
[----:B------:R-:W-:Y:S01]  /*c5e0*/  FSEL R196, R196, RZ, P2 ;  /* 0x000000ffc4c47208 */ /* 0x000fe20001000000 */
[----:B------:R-:W-:Y:S07]  /*c5f0*/  FMUL.FTZ R166, R166, UR4 ;  /* 0x00000004a6a67c20 */ /* 0x000fee0008410000 */
[----:B------:R-:W5:Y:S01]  /*c600*/  MUFU.EX2 R182, R182 ;  /* 0x000000b600b67308 */ /* 0x000f620000000800 */
[----:B------:R-:W-:Y:S01]  /*c610*/  FSEL R195, R195, RZ, P0 ;  /* 0x000000ffc3c37208 */ /* 0x000fe20000000000 */
[----:B---3--:R-:W-:Y:S01]  /*c620*/  FFMA.FTZ R169, R17, UR4, -R198 ;  /* 0x0000000411a97c23 */ /* 0x008fe200080108c6 */
[--C-:B------:R-:W-:Y:S07]  /*c630*/  FFMA.FTZ R45, R45, UR4, -R196.reuse ;  /* 0x000000042d2d7c23 */ /* 0x100fee00080108c4 */
[----:B------:R-:W-:Y:S01]  /*c640*/  MUFU.EX2 R192, R192 ;  /* 0x000000c000c07308 */ /* 0x000fe20000000800 */
[----:B------:R-:W-:Y:S01]  /*c650*/  FMUL.FTZ R165, R165, UR4 ;  /* 0x00000004a5a57c20 */ /* 0x000fe20008410000 */
[--C-:B------:R-:W-:Y:S01]  /*c660*/  FFMA.FTZ R187, R12, UR4, -R196.reuse ;  /* 0x000000040cbb7c23 */ /* 0x100fe200080108c4 */
[--C-:B------:R-:W-:Y:S07]  /*c670*/  FFMA.FTZ R185, R13, UR4, -R196.reuse ;  /* 0x000000040db97c23 */ /* 0x100fee00080108c4 */
[----:B------:R-:W3:Y:S01]  /*c680*/  MUFU.EX2 R184, R184 ;  /* 0x000000b800b87308 */ /* 0x000ee20000000800 */
[--C-:B------:R-:W-:Y:S01]  /*c690*/  FFMA.FTZ R190, R14, UR4, -R195.reuse ;  /* 0x000000040ebe7c23 */ /* 0x100fe200080108c3 */
[--C-:B------:R-:W-:Y:S01]  /*c6a0*/  FFMA.FTZ R188, R15, UR4, -R195.reuse ;  /* 0x000000040fbc7c23 */ /* 0x100fe200080108c3 */
[--C-:B------:R-:W-:Y:S07]  /*c6b0*/  FFMA.FTZ R193, R8, UR4, -R196.reuse ;  /* 0x0000000408c17c23 */ /* 0x100fee00080108c4 */
[----:B------:R-:W-:Y:S01]  /*c6c0*/  MUFU.EX2 R181, R181 ;  /* 0x000000b500b57308 */ /* 0x000fe20000000800 */
[----:B------:R-:W-:Y:S01]  /*c6d0*/  FFMA.FTZ R189, R9, UR4, -R196 ;  /* 0x0000000409bd7c23 */ /* 0x000fe200080108c4 */
[--C-:B------:R-:W-:Y:S01]  /*c6e0*/  FFMA.FTZ R191, R10, UR4, -R195.reuse ;  /* 0x000000040abf7c23 */ /* 0x100fe200080108c3 */
[----:B------:R-:W-:Y:S07]  /*c6f0*/  FFMA.FTZ R186, R11, UR4, -R195 ;  /* 0x000000040bba7c23 */ /* 0x000fee00080108c3 */
[----:B------:R-:W1:Y:S01]  /*c700*/  MUFU.EX2 R169, R169 ;  /* 0x000000a900a97308 */ /* 0x000e620000000800 */
[C---:B--2---:R-:W-:Y:S01]  /*c710*/  FMUL.FTZ R4, R168.reuse, R160 ;  /* 0x000000a0a8047220 */ /* 0x044fe20000410000 */
[----:B------:R-:W-:Y:S01]  /*c720*/  FMUL.FTZ R5, R168, R161 ;  /* 0x000000a1a8057220 */ /* 0x000fe20000410000 */
[C---:B----4-:R-:W-:Y:S07]  /*c730*/  FMUL.FTZ R6, R167.reuse, R162 ;  /* 0x000000a2a7067220 */ /* 0x050fee0000410000 */
[----:B------:R-:W-:Y:S01]  /*c740*/  MUFU.EX2 R183, R183 ;  /* 0x000000b700b77308 */ /* 0x000fe20000000800 */
[C---:B------:R-:W-:Y:S01]  /*c750*/  FMUL.FTZ R7, R167.reuse, R163 ;  /* 0x000000a3a7077220 */ /* 0x040fe20000410000 */
[----:B-----5:R-:W-:Y:S01]  /*c760*/  F2FP.BF16.F32.PACK_AB R160, R182, R194 ;  /* 0x000000c2b6a0723e */ /* 0x020fe200000010ff */
[----:B------:R-:W-:Y:S07]  /*c770*/  FMUL.FTZ R16, R168, R148 ;  /* 0x00000094a8107220 */ /* 0x000fee0000410000 */
[----:B------:R-:W2:Y:S01]  /*c780*/  MUFU.EX2 R180, R180 ;  /* 0x000000b400b47308 */ /* 0x000ea20000000800 */
[----:B---3--:R-:W-:Y:S01]  /*c790*/  F2FP.BF16.F32.PACK_AB R161, R184, R192 ;  /* 0x000000c0b8a1723e */ /* 0x008fe200000010ff */
[----:B------:R-:W-:Y:S01]  /*c7a0*/  FMUL.FTZ R17, R168, R149 ;  /* 0x00000095a8117220 */ /* 0x000fe20000410000 */
[C---:B------:R-:W-:Y:S07]  /*c7b0*/  FMUL.FTZ R18, R167.reuse, R150 ;  /* 0x00000096a7127220 */ /* 0x040fee0000410000 */
[----:B------:R-:W3:Y:S01]  /*c7c0*/  MUFU.EX2 R166, R166 ;  /* 0x000000a600a67308 */ /* 0x000ee20000000800 */
[----:B------:R-:W-:Y:S01]  /*c7d0*/  FMUL.FTZ R19, R167, R151 ;  /* 0x00000097a7137220 */ /* 0x000fe20000410000 */
[----:B-1----:R-:W-:Y:S01]  /*c7e0*/  F2FP.BF16.F32.PACK_AB R162, R169, R181 ;  /* 0x000000b5a9a2723e */ /* 0x002fe200000010ff */
[--C-:B------:R-:W-:Y:S07]  /*c7f0*/  FFMA.FTZ R149, R20, UR4, -R198.reuse ;  /* 0x0000000414957c23 */ /* 0x100fee00080108c6 */
[----:B------:R-:W1:Y:S01]  /*c800*/  MUFU.EX2 R165, R165 ;  /* 0x000000a500a57308 */ /* 0x000e620000000800 */
[--C-:B------:R-:W-:Y:S01]  /*c810*/  FFMA.FTZ R148, R21, UR4, -R198.reuse ;  /* 0x0000000415947c23 */ /* 0x100fe200080108c6 */
[--C-:B------:R-:W-:Y:S01]  /*c820*/  FFMA.FTZ R150, R23, UR4, -R197.reuse ;  /* 0x0000000417967c23 */ /* 0x100fe200080108c5 */
[C---:B------:R-:W-:Y:S07]  /*c830*/  FMUL.FTZ R20, R168.reuse, R144 ;  /* 0x00000090a8147220 */ /* 0x040fee0000410000 */
[----:B------:R-:W-:Y:S01]  /*c840*/  MUFU.EX2 R191, R191 ;  /* 0x000000bf00bf7308 */ /* 0x000fe20000000800 */
[----:B------:R-:W-:Y:S01]  /*c850*/  FMUL.FTZ R21, R168, R145 ;  /* 0x00000091a8157220 */ /* 0x000fe20000410000 */
[----:B--2---:R-:W-:Y:S01]  /*c860*/  F2FP.BF16.F32.PACK_AB R163, R180, R183 ;  /* 0x000000b7b4a3723e */ /* 0x004fe200000010ff */
[----:B------:R-:W-:Y:S07]  /*c870*/  FMUL.FTZ R23, R167, R147 ;  /* 0x00000093a7177220 */ /* 0x000fee0000410000 */
[----:B------:R-:W2:Y:S01]  /*c880*/  MUFU.EX2 R186, R186 ;  /* 0x000000ba00ba7308 */ /* 0x000ea20000000800 */
[--C-:B------:R-:W-:Y:S01]  /*c890*/  FFMA.FTZ R151, R33, UR4, -R198.reuse ;  /* 0x0000000421977c23 */ /* 0x100fe200080108c6 */
[C---:B---3--:R-:W-:Y:S01]  /*c8a0*/  FMUL.FTZ R33, R166.reuse, R141 ;  /* 0x0000008da6217220 */ /* 0x048fe20000410000 */
[C---:B------:R-:W-:Y:S07]  /*c8b0*/  FMUL.FTZ R12, R166.reuse, R152 ;  /* 0x00000098a60c7220 */ /* 0x040fee0000410000 */
[----:B------:R-:W-:Y:S01]  /*c8c0*/  MUFU.EX2 R190, R190 ;  /* 0x000000be00be7308 */ /* 0x000fe20000000800 */
[-C--:B------:R-:W-:Y:S09]  /*c8d0*/  HMMA.16816.F32.BF16 R4, R160, R172.reuse, R4 ;  /* 0x000000aca004723c */ /* 0x080ff20000041804 */
[----:B------:R-:W3:Y:S01]  /*c8e0*/  MUFU.EX2 R188, R188 ;  /* 0x000000bc00bc7308 */ /* 0x000ee20000000800 */
[C---:B------:R-:W-:Y:S01]  /*c8f0*/  FMUL.FTZ R8, R166.reuse, R156 ;  /* 0x0000009ca6087220 */ /* 0x040fe20000410000 */
[----:B------:R-:W-:Y:S08]  /*c900*/  FMUL.FTZ R9, R166, R157 ;  /* 0x0000009da6097220 */ /* 0x000ff00000410000 */
[----:B------:R-:W-:Y:S01]  /*c910*/  MUFU.EX2 R193, R193 ;  /* 0x000000c100c17308 */ /* 0x000fe20000000800 */
[C---:B-1----:R-:W-:Y:S01]  /*c920*/  FMUL.FTZ R10, R165.reuse, R158 ;  /* 0x0000009ea50a7220 */ /* 0x042fe20000410000 */
[C---:B------:R-:W-:Y:S01]  /*c930*/  FMUL.FTZ R11, R165.reuse, R159 ;  /* 0x0000009fa50b7220 */ /* 0x040fe20000410000 */
[----:B--2---:R-:W-:Y:S07]  /*c940*/  F2FP.BF16.F32.PACK_AB R157, R186, R191 ;  /* 0x000000bfba9d723e */ /* 0x004fee00000010ff */
[----:B------:R-:W1:Y:S01]  /*c950*/  MUFU.EX2 R189, R189 ;  /* 0x000000bd00bd7308 */ /* 0x000e620000000800 */
[----:B------:R-:W-:Y:S01]  /*c960*/  FMUL.FTZ R13, R166, R153 ;  /* 0x00000099a60d7220 */ /* 0x000fe20000410000 */
[C---:B------:R-:W-:Y:S01]  /*c970*/  FMUL.FTZ R14, R165.reuse, R154 ;  /* 0x0000009aa50e7220 */ /* 0x040fe20000410000 */
[----:B------:R-:W-:Y:S07]  /*c980*/  FMUL.FTZ R15, R165, R155 ;  /* 0x0000009ba50f7220 */ /* 0x000fee0000410000 */
[----:B------:R-:W-:Y:S01]  /*c990*/  MUFU.EX2 R187, R187 ;  /* 0x000000bb00bb7308 */ /* 0x000fe20000000800 */
[--C-:B------:R-:W-:Y:S01]  /*c9a0*/  FFMA.FTZ R152, R22, UR4, -R197.reuse ;  /* 0x0000000416987c23 */ /* 0x100fe200080108c5 */
[----:B---3--:R-:W-:Y:S01]  /*c9b0*/  F2FP.BF16.F32.PACK_AB R159, R188, R190 ;  /* 0x000000bebc9f723e */ /* 0x008fe200000010ff */
[----:B------:R-:W-:Y:S07]  /*c9c0*/  FMUL.FTZ R22, R167, R146 ;  /* 0x00000092a7167220 */ /* 0x000fee0000410000 */
[----:B------:R-:W2:Y:S01]  /*c9d0*/  MUFU.EX2 R185, R185 ;  /* 0x000000b900b97308 */ /* 0x000ea20000000800 */
[C---:B------:R-:W-:Y:S01]  /*c9e0*/  FMUL.FTZ R132, R166.reuse, R132 ;  /* 0x00000084a6847220 */ /* 0x040fe20000410000 */
[----:B------:R-:W-:Y:S01]  /*c9f0*/  FMUL.FTZ R133, R166, R133 ;  /* 0x00000085a6857220 */ /* 0x000fe20000410000 */
[C---:B------:R-:W-:Y:S01]  /*ca00*/  FMUL.FTZ R134, R165.reuse, R134 ;  /* 0x00000086a5867220 */ /* 0x040fe20000410000 */
[----:B------:R-:W-:Y:S01]  /*ca10*/  FMUL.FTZ R135, R165, R135 ;  /* 0x00000087a5877220 */ /* 0x000fe20000410000 */
[----:B------:R-:W3:Y:S01]  /*ca20*/  LDSM.16.MT88.4 R144, [R212+0x4400] ;  /* 0x00440000d490783b */ /* 0x000ee20000004200 */
[----:B-1----:R-:W-:Y:S01]  /*ca30*/  F2FP.BF16.F32.PACK_AB R156, R189, R193 ;  /* 0x000000c1bd9c723e */ /* 0x002fe200000010ff */
[--C-:B------:R-:W-:Y:S01]  /*ca40*/  FFMA.FTZ R153, R32, UR4, -R198.reuse ;  /* 0x0000000420997c23 */ /* 0x100fe200080108c6 */
[--C-:B------:R-:W-:Y:S01]  /*ca50*/  FFMA.FTZ R155, R34, UR4, -R197.reuse ;  /* 0x00000004229b7c23 */ /* 0x100fe200080108c5 */
[----:B------:R-:W-:Y:S01]  /*ca60*/  FFMA.FTZ R154, R35, UR4, -R197 ;  /* 0x00000004239a7c23 */ /* 0x000fe200080108c5 */
[----:B------:R-:W-:Y:S01]  /*ca70*/  FMUL.FTZ R32, R166, R140 ;  /* 0x0000008ca6207220 */ /* 0x000fe20000410000 */
[C---:B------:R-:W-:Y:S01]  /*ca80*/  FMUL.FTZ R34, R165.reuse, R142 ;  /* 0x0000008ea5227220 */ /* 0x040fe20000410000 */
[----:B------:R-:W-:Y:S01]  /*ca90*/  FMUL.FTZ R35, R165, R143 ;  /* 0x0000008fa5237220 */ /* 0x000fe20000410000 */
[----:B------:R-:W-:Y:S01]  /*caa0*/  FFMA.FTZ R27, R27, UR4, -R195 ;  /* 0x000000041b1b7c23 */ /* 0x000fe200080108c3 */
[----:B--2---:R-:W-:Y:S01]  /*cab0*/  F2FP.BF16.F32.PACK_AB R158, R185, R187 ;  /* 0x000000bbb99e723e */ /* 0x004fe200000010ff */
[----:B------:R-:W1:Y:S01]  /*cac0*/  LDSM.16.MT88.4 R140, [R170+0x4400] ;  /* 0x00440000aa8c783b */ /* 0x000e620000004200 */
        /* <DEDUP_REMOVED lines=13> */
[C---:B------:R-:W-:Y:S01]  /*cba0*/  FMUL.FTZ R24, R168.reuse, R136 ;  /* 0x00000088a8187220 */ /* 0x040fe20000410000 */
[----:B------:R-:W-:Y:S01]  /*cbb0*/  FFMA.FTZ R172, R25, UR4, -R196 ;  /* 0x0000000419ac7c23 */ /* 0x000fe200080108c4 */
[----:B------:R-:W-:Y:S07]  /*cbc0*/  FMUL.FTZ R25, R168, R137 ;  /* 0x00000089a8197220 */ /* 0x000fee0000410000 */
[----:B------:R-:W2:Y:S01]  /*cbd0*/  MUFU.EX2 R153, R153 ;  /* 0x0000009900997308 */ /* 0x000ea20000000800 */
[C---:B------:R-:W-:Y:S09]  /*cbe0*/  HMMA.16816.F32.BF16 R16, R160.reuse, R174, R16 ;  /* 0x000000aea010723c */ /* 0x040ff20000041810 */
[----:B------:R-:W-:Y:S01]  /*cbf0*/  MUFU.EX2 R53, R53 ;  /* 0x0000003500357308 */ /* 0x000fe20000000800 */
[--C-:B------:R-:W-:Y:S01]  /*cc00*/  FFMA.FTZ R175, R30, UR4, -R195.reuse ;  /* 0x000000041eaf7c23 */ /* 0x100fe200080108c3 */
[----:B------:R-:W-:Y:S01]  /*cc10*/  FFMA.FTZ R174, R26, UR4, -R195 ;  /* 0x000000041aae7c23 */ /* 0x000fe200080108c3 */
[----:B------:R-:W-:Y:S07]  /*cc20*/  FMUL.FTZ R26, R167, R138 ;  /* 0x0000008aa71a7220 */ /* 0x000fee0000410000 */
[----:B------:R-:W-:Y:S01]  /*cc30*/  MUFU.EX2 R112, R112 ;  /* 0x0000007000707308 */ /* 0x000fe20000000800 */
[-C--:B------:R-:W-:Y:S09]  /*cc40*/  HMMA.16816.F32.BF16 R20, R160, R176.reuse, R20 ;  /* 0x000000b0a014723c */ /* 0x080ff20000041814 */
[----:B------:R-:W-:Y:S01]  /*cc50*/  MUFU.EX2 R113, R113 ;  /* 0x0000007100717308 */ /* 0x000fe20000000800 */
[--C-:B------:R-:W-:Y:S01]  /*cc60*/  FFMA.FTZ R48, R48, UR4, -R198.reuse ;  /* 0x0000000430307c23 */ /* 0x100fe200080108c6 */
[----:B--2---:R-:W-:Y:S01]  /*cc70*/  F2FP.BF16.F32.PACK_AB R30, R151, R153 ;  /* 0x00000099971e723e */ /* 0x004fe200000010ff */
[----:B------:R-:W-:Y:S07]  /*cc80*/  FFMA.FTZ R49, R49, UR4, -R198 ;  /* 0x0000000431317c23 */ /* 0x000fee00080108c6 */
[----:B------:R-:W-:Y:S01]  /*cc90*/  MUFU.EX2 R114, R114 ;  /* 0x0000007200727308 */ /* 0x000fe20000000800 */
[C---:B------:R-:W-:Y:S09]  /*cca0*/  HMMA.16816.F32.BF16 R132, R156.reuse, R176, R132 ;  /* 0x000000b09c84723c */ /* 0x040ff20000041884 */
[----:B------:R-:W-:Y:S01]  /*ccb0*/  MUFU.EX2 R115, R115 ;  /* 0x0000007300737308 */ /* 0x000fe20000000800 */
[--C-:B------:R-:W-:Y:S01]  /*ccc0*/  FFMA.FTZ R50, R50, UR4, -R197.reuse ;  /* 0x0000000432327c23 */ /* 0x100fe200080108c5 */
[--C-:B------:R-:W-:Y:S01]  /*ccd0*/  FFMA.FTZ R51, R51, UR4, -R197.reuse ;  /* 0x0000000433337c23 */ /* 0x100fe200080108c5 */
[----:B------:R-:W-:Y:S07]  /*cce0*/  FFMA.FTZ R67, R67, UR4, -R197 ;  /* 0x0000000443437c23 */ /* 0x000fee00080108c5 */
[----:B------:R-:W-:Y:S01]  /*ccf0*/  MUFU.EX2 R173, R173 ;  /* 0x000000ad00ad7308 */ /* 0x000fe20000000800 */
[-C--:B------:R-:W-:Y:S09]  /*cd00*/  HMMA.16816.F32.BF16 R32, R156, R178.reuse, R32 ;  /* 0x000000b29c20723c */ /* 0x080ff20000041820 */
[----:B------:R2:W-:Y:S01]  /*cd10*/  MUFU.EX2 R158, R27 ;  /* 0x0000001b009e7308 */ /* 0x0005e20000000800 */
[--C-:B------:R-:W-:Y:S01]  /*cd20*/  FFMA.FTZ R157, R28, UR4, -R196.reuse ;  /* 0x000000041c9d7c23 */ /* 0x100fe200080108c4 */
[--C-:B------:R-:W-:Y:S01]  /*cd30*/  FFMA.FTZ R159, R29, UR4, -R196.reuse ;  /* 0x000000041d9f7c23 */ /* 0x100fe200080108c4 */
[--C-:B------:R-:W-:Y:S07]  /*cd40*/  FFMA.FTZ R156, R31, UR4, -R195.reuse ;  /* 0x000000041f9c7c23 */ /* 0x100fee00080108c3 */
[----:B------:R-:W-:Y:S01]  /*cd50*/  MUFU.EX2 R155, R155 ;  /* 0x0000009b009b7308 */ /* 0x000fe20000000800 */
[----:B------:R-:W-:Y:S01]  /*cd60*/  F2FP.BF16.F32.PACK_AB R28, R148, R149 ;  /* 0x00000095941c723e */ /* 0x000fe200000010ff */
[--C-:B------:R-:W-:Y:S01]  /*cd70*/  FFMA.FTZ R57, R57, UR4, -R196.reuse ;  /* 0x0000000439397c23 */ /* 0x100fe200080108c4 */
[----:B------:R-:W-:Y:S07]  /*cd80*/  F2FP.BF16.F32.PACK_AB R29, R150, R152 ;  /* 0x00000098961d723e */ /* 0x000fee00000010ff */
[----:B------:R-:W4:Y:S01]  /*cd90*/  MUFU.EX2 R154, R154 ;  /* 0x0000009a009a7308 */ /* 0x000f220000000800 */
[--C-:B------:R-:W-:Y:S01]  /*cda0*/  FFMA.FTZ R59, R59, UR4, -R195.reuse ;  /* 0x000000043b3b7c23 */ /* 0x100fe200080108c3 */
[----:B------:R-:W-:Y:S01]  /*cdb0*/  FFMA.FTZ R62, R62, UR4, -R195 ;  /* 0x000000043e3e7c23 */ /* 0x000fe200080108c3 */
[----:B------:R-:W-:Y:S07]  /*cdc0*/  FFMA.FTZ R72, R72, UR4, -R196 ;  /* 0x0000000448487c23 */ /* 0x000fee00080108c4 */
[----:B------:R-:W5:Y:S01]  /*cdd0*/  MUFU.EX2 R172, R172 ;  /* 0x000000ac00ac7308 */ /* 0x000f620000000800 */
[----:B------:R-:W-:Y:S01]  /*cde0*/  FFMA.FTZ R69, R69, UR4, -R198 ;  /* 0x0000000445457c23 */ /* 0x000fe200080108c6 */
[----:B--2---:R-:W-:Y:S01]  /*cdf0*/  FMUL.FTZ R27, R167, R139 ;  /* 0x0000008ba71b7220 */ /* 0x004fe20000410000 */
[--C-:B------:R-:W-:Y:S07]  /*ce00*/  FFMA.FTZ R71, R71, UR4, -R197.reuse ;  /* 0x0000000447477c23 */ /* 0x100fee00080108c5 */
[----:B------:R-:W2:Y:S01]  /*ce10*/  MUFU.EX2 R174, R174 ;  /* 0x000000ae00ae7308 */ /* 0x000ea20000000800 */
[--C-:B------:R-:W-:Y:S01]  /*ce20*/  FFMA.FTZ R88, R88, UR4, -R196.reuse ;  /* 0x0000000458587c23 */ /* 0x100fe200080108c4 */
[--C-:B------:R-:W-:Y:S01]  /*ce30*/  FFMA.FTZ R89, R89, UR4, -R196.reuse ;  /* 0x0000000459597c23 */ /* 0x100fe200080108c4 */
[----:B------:R-:W-:Y:S07]  /*ce40*/  FFMA.FTZ R104, R104, UR4, -R196 ;  /* 0x0000000468687c23 */ /* 0x000fee00080108c4 */
[----:B------:R-:W-:Y:S01]  /*ce50*/  MUFU.EX2 R157, R157 ;  /* 0x0000009d009d7308 */ /* 0x000fe20000000800 */
[----:B------:R-:W-:Y:S09]  /*ce60*/  HMMA.16816.F32.BF16 R24, R160, R178, R24 ;  /* 0x000000b2a018723c */ /* 0x000ff20000041818 */
[----:B------:R-:W1:Y:S01]  /*ce70*/  MUFU.EX2 R159, R159 ;  /* 0x0000009f009f7308 */ /* 0x000e620000000800 */
[----:B----4-:R-:W-:Y:S01]  /*ce80*/  F2FP.BF16.F32.PACK_AB R31, R154, R155 ;  /* 0x0000009b9a1f723e */ /* 0x010fe200000010ff */
[----:B------:R-:W-:Y:S01]  /*ce90*/  FFMA.FTZ R160, R36, UR4, -R198 ;  /* 0x0000000424a07c23 */ /* 0x000fe200080108c6 */
[----:B------:R-:W-:Y:S07]  /*cea0*/  FFMA.FTZ R161, R38, UR4, -R197 ;  /* 0x0000000426a17c23 */ /* 0x000fee00080108c5 */
[----:B------:R-:W-:Y:S01]  /*ceb0*/  MUFU.EX2 R175, R175 ;  /* 0x000000af00af7308 */ /* 0x000fe20000000800 */
[----:B-----5:R-:W-:Y:S01]  /*cec0*/  F2FP.BF16.F32.PACK_AB R136, R172, R173 ;  /* 0x000000adac88723e */ /* 0x020fe200000010ff */
[----:B------:R-:W-:Y:S01]  /*ced0*/  FFMA.FTZ R162, R42, UR4, -R195 ;  /* 0x000000042aa27c23 */ /* 0x000fe200080108c3 */
[----:B--2---:R-:W-:Y:S01]  /*cee0*/  F2FP.BF16.F32.PACK_AB R137, R158, R174 ;  /* 0x000000ae9e89723e */ /* 0x004fe200000010ff */
[-C--:B---3--:R-:W-:Y:S06]  /*cef0*/  HMMA.16816.F32.BF16 R4, R28, R144.reuse, R4 ;  /* 0x000000901c04723c */ /* 0x088fec0000041804 */
[----:B------:R-:W2:Y:S10]  /*cf00*/  MUFU.EX2 R156, R156 ;  /* 0x0000009c009c7308 */ /* 0x000eb40000000800 */
[----:B------:R-:W-:Y:S01]  /*cf10*/  MUFU.EX2 R160, R160 ;  /* 0x000000a000a07308 */ /* 0x000fe20000000800 */
[----:B-1----:R-:W-:Y:S01]  /*cf20*/  F2FP.BF16.F32.PACK_AB R138, R159, R157 ;  /* 0x0000009d9f8a723e */ /* 0x002fe200000010ff */
        /* <DEDUP_REMOVED lines=23> */
[----:B------:R-:W-:Y:S01]  /*d0a0*/  FFMA.FTZ R111, R111, UR4, -R195 ;  /* 0x000000046f6f7c23 */ /* 0x000fe200080108c3 */
[----:B------:R-:W-:Y:S08]  /*d0b0*/  FFMA.FTZ R194, R168, R240, R194 ;  /* 0x000000f0a8c27223 */ /* 0x000ff000000100c2 */
        /* <DEDUP_REMOVED lines=129> */
[----:B------:R-:W-:Y:S07]  /*d8d0*/  FADD.FTZ R193, R189, R193 ;  /* 0x000000c1bdc17221 */ /* 0x000fee0000010000 */
        /* <DEDUP_REMOVED lines=54> */
[--C-:B------:R-:W-:Y:S08]  /*dc40*/  FFMA.FTZ R116, R116, UR4, -R198.reuse ;  /* 0x0000000474747c23 */ /* 0x100ff000080108c6 */
        /* <DEDUP_REMOVED lines=8> */
[----:B------:R-:W-:Y:S01]  /*dcd0*/  FFMA.FTZ R130, R130, UR4, -R197 ;  /* 0x0000000482827c23 */ /* 0x000fe200080108c5 */
[C---:B------:R-:W-:Y:S01]  /*dce0*/  HMMA.16816.F32.BF16 R16, R28.reuse, R38, R16 ;  /* 0x000000261c10723c */ /* 0x040fe20000041810 */
[----:B------:R-:W4:Y:S07]  /*dcf0*/  LDSM.16.MT88.4 R36, [R212+0x5400] ;  /* 0x00540000d424783b */ /* 0x000f2e0000004200 */
[----:B------:R-:W-:Y:S01]  /*dd00*/  MUFU.EX2 R93, R101 ;  /* 0x00000065005d7308 */ /* 0x000fe20000000800 */
[----:B------:R-:W-:Y:S01]  /*dd10*/  FADD.FTZ R193, R157, R193 ;  /* 0x000000c19dc17221 */ /* 0x000fe20000010000 */
[----:B------:R-:W-:Y:S08]  /*dd20*/  FADD.FTZ R191, R175, R191 ;  /* 0x000000bfafbf7221 */ /* 0x000ff00000010000 */
[----:B------:R-:W5:Y:S01]  /*dd30*/  MUFU.EX2 R92, R92 ;  /* 0x0000005c005c7308 */ /* 0x000f620000000800 */
[----:B------:R-:W-:Y:S01]  /*dd40*/  FFMA.FTZ R198, R129, UR4, -R198 ;  /* 0x0000000481c67c23 */ /* 0x000fe200080108c6 */
[-C--:B-1----:R-:W-:Y:S08]  /*dd50*/  HMMA.16816.F32.BF16 R20, R28, R44.reuse, R20 ;  /* 0x0000002c1c14723c */ /* 0x082ff00000041814 */
        /* <DEDUP_REMOVED lines=9> */
[--C-:B------:R-:W-:Y:S08]  /*ddf0*/  FFMA.FTZ R94, R95, UR4, -R195.reuse ;  /* 0x000000045f5e7c23 */ /* 0x100ff000080108c3 */
[----:B------:R-:W-:Y:S01]  /*de00*/  MUFU.EX2 R107, R107 ;  /* 0x0000006b006b7308 */ /* 0x000fe20000000800 */
[----:B------:R-:W-:Y:S01]  /*de10*/  FADD.FTZ R192, R51, R192 ;  /* 0x000000c033c07221 */ /* 0x000fe20000010000 */
[-C--:B------:R-:W-:Y:S08]  /*de20*/  HMMA.16816.F32.BF16 R32, R40, R46.reuse, R32 ;  /* 0x0000002e2820723c */ /* 0x080ff00000041820 */
[----:B------:R1:W-:Y:S01]  /*de30*/  MUFU.EX2 R95, R44 ;  /* 0x0000002c005f7308 */ /* 0x0003e20000000800 */
[----:B--2---:R-:W-:Y:S01]  /*de40*/  F2FP.BF16.F32.PACK_AB R40, R89, R88 ;  /* 0x000000585928723e */ /* 0x004fe200000010ff */
[--C-:B------:R-:W-:Y:S01]  /*de50*/  FFMA.FTZ R120, R120, UR4, -R196.reuse ;  /* 0x0000000478787c23 */ /* 0x100fe200080108c4 */
        /* <DEDUP_REMOVED lines=21> */
[----:B------:R-:W-:Y:S01]  /*dfb0*/  FFMA.FTZ R126, R126, UR4, -R195 ;  /* 0x000000047e7e7c23 */ /* 0x000fe200080108c3 */
[----:B------:R-:W-:Y:S01]  /*dfc0*/  FADD.FTZ R147, R147, R193 ;  /* 0x000000c193937221 */ /* 0x000fe20000010000 */
[----:B------:R-:W-:Y:S07]  /*dfd0*/  FADD.FTZ R162, R162, R191 ;  /* 0x000000bfa2a27221 */ /* 0x000fee0000010000 */
[----:B------:R-:W2:Y:S01]  /*dfe0*/  MUFU.EX2 R117, R117 ;  /* 0x0000007500757308 */ /* 0x000ea20000000800 */
[----:B------:R-:W-:Y:S01]  /*dff0*/  FFMA.FTZ R196, R125, UR4, -R196 ;  /* 0x000000047dc47c23 */ /* 0x000fe200080108c4 */
[C---:B------:R-:W-:Y:S08]  /*e000*/  HMMA.16816.F32.BF16 R8, R40.reuse, R36, R8 ;  /* 0x000000242808723c */ /* 0x040ff00000041808 */
[----:B------:R-:W-:Y:S01]  /*e010*/  MUFU.EX2 R118, R118 ;  /* 0x0000007600767308 */ /* 0x000fe20000000800 */
[----:B------:R-:W-:Y:S01]  /*e020*/  FFMA.FTZ R195, R127, UR4, -R195 ;  /* 0x000000047fc37c23 */ /* 0x000fe200080108c3 */
[----:B------:R-:W-:Y:S08]  /*e030*/  FADD.FTZ R192, R142, R192 ;  /* 0x000000c08ec07221 */ /* 0x000ff00000010000 */
        /* <DEDUP_REMOVED lines=19> */
[----:B--2---:R-:W-:Y:S01]  /*e170*/  F2FP.BF16.F32.PACK_AB R136, R117, R116 ;  /* 0x000000747588723e */ /* 0x004fe200000010ff */
[----:B------:R-:W-:Y:S07]  /*e180*/  FADD.FTZ R192, R56, R192 ;  /* 0x000000c038c07221 */ /* 0x000fee0000010000 */
        /* <DEDUP_REMOVED lines=117> */
[----:B------:R-:W-:Y:S02]  /*e8e0*/  MOV R166, R3 ;  /* 0x0000000300a67202 */ /* 0x000fe40000000f00 */
[----:B------:R-:W-:Y:S01]  /*e8f0*/  MOV R165, R164 ;  /* 0x000000a400a57202 */ /* 0x000fe20000000f00 */
[----:B------:R-:W-:Y:S11]  /*e900*/  @P0 BRA `(.L_x_112) ;  /* 0xffffffcc00740947 */ /* 0x000ff6000383ffff */
.L_x_111:
[----:B------:R-:W1:Y:S01]  /*e910*/  SHFL.BFLY PT, R4, R240, 0x2, 0x1f ;  /* 0x0c401f00f0047f89 */ /* 0x000e6200000e0000 */
[----:B------:R-:W-:Y:S01]  /*e920*/  SHF.L.U32 R10, R234, 0x5, RZ ;  /* 0x00000005ea0a7819 */ /* 0x000fe200000006ff */
[----:B------:R-:W2:Y:S01]  /*e930*/  S2UR UR4, SR_CgaCtaId ;  /* 0x00000000000479c3 */ /* 0x000ea20000008800 */
[----:B------:R-:W-:Y:S01]  /*e940*/  UMOV UR5, 0x400 ;  /* 0x0000040000057882 */ /* 0x000fe20000000000 */
[----:B------:R-:W3:Y:S01]  /*e950*/  SHFL.BFLY PT, R5, R239, 0x2, 0x1f ;  /* 0x0c401f00ef057f89 */ /* 0x000ee200000e0000 */
[----:B------:R-:W-:Y:S02]  /*e960*/  SHF.L.U32 R12, R228, 0x2, RZ ;  /* 0x00000002e40c7819 */ /* 0x000fe400000006ff */
[----:B------:R-:W-:Y:S01]  /*e970*/  ISETP.NE.AND P2, PT, R227, -0x1, PT ;  /* 0xffffffffe300780c */ /* 0x000fe20003f45270 */
[----:B------:R-:W4:Y:S01]  /*e980*/  SHFL.BFLY PT, R7, R238, 0x2, 0x1f ;  /* 0x0c401f00ee077f89 */ /* 0x000f2200000e0000 */
[C---:B------:R-:W-:Y:S01]  /*e990*/  LOP3.LUT R13, R12.reuse, 0x20, RZ, 0xc0, !PT ;  /* 0x000000200c0d7812 */ /* 0x040fe200078ec0ff */
[----:B------:R-:W5:Y:S01]  /*e9a0*/  LDC R16, c[0x0][0x434] ;  /* 0x00010d00ff107b82 */ /* 0x000f620000000800 */
[----:B------:R-:W-:Y:S01]  /*e9b0*/  LOP3.LUT R12, R12, 0x40, RZ, 0xc0, !PT ;  /* 0x000000400c0c7812 */ /* 0x000fe200078ec0ff */
[----:B------:R-:W4:Y:S06]  /*e9c0*/  SHFL.BFLY PT, R6, R237, 0x2, 0x1f ;  /* 0x0c401f00ed067f89 */ /* 0x000f2c00000e0000 */
[----:B------:R-:W5:Y:S01]  /*e9d0*/  LDC R17, c[0x0][0x434] ;  /* 0x00010d00ff117b82 */ /* 0x000f620000000800 */
[----:B-1----:R-:W-:Y:S01]  /*e9e0*/  FADD.FTZ R240, R4, R240 ;  /* 0x000000f004f07221 */ /* 0x002fe20000010000 */
[----:B--2---:R-:W-:-:S06]  /*e9f0*/  ULEA UR4, UR4, UR5, 0x18 ;  /* 0x0000000504047291 */ /* 0x004fcc000f8ec0ff */
[----:B------:R-:W1:Y:S01]  /*ea00*/  LDC.U8 R18, c[0x0][0x548] ;  /* 0x00015200ff127b82 */ /* 0x000e620000000000 */
[----:B---3--:R-:W-:Y:S01]  /*ea10*/  FADD.FTZ R239, R5, R239 ;  /* 0x000000ef05ef7221 */ /* 0x008fe20000010000 */
[----:B------:R-:W2:Y:S01]  /*ea20*/  SHFL.BFLY PT, R4, R240, 0x1, 0x1f ;  /* 0x0c201f00f0047f89 */ /* 0x000ea200000e0000 */
[----:B----4-:R-:W-:-:S03]  /*ea30*/  FADD.FTZ R238, R7, R238 ;  /* 0x000000ee07ee7221 */ /* 0x010fc60000010000 */
[----:B------:R-:W3:Y:S01]  /*ea40*/  SHFL.BFLY PT, R5, R239, 0x1, 0x1f ;  /* 0x0c201f00ef057f89 */ /* 0x000ee200000e0000 */
[----:B------:R-:W-:-:S03]  /*ea50*/  FADD.FTZ R237, R6, R237 ;  /* 0x000000ed06ed7221 */ /* 0x000fc60000010000 */
[----:B------:R-:W4:Y:S04]  /*ea60*/  SHFL.BFLY PT, R7, R238, 0x1, 0x1f ;  /* 0x0c201f00ee077f89 */ /* 0x000f2800000e0000 */
[----:B------:R-:W5:Y:S01]  /*ea70*/  SHFL.BFLY PT, R6, R237, 0x1, 0x1f ;  /* 0x0c201f00ed067f89 */ /* 0x000f6200000e0000 */
[----:B--2---:R-:W-:Y:S01]  /*ea80*/  FADD.FTZ R240, R240, R4 ;  /* 0x00000004f0f07221 */ /* 0x004fe20000010000 */
[C---:B------:R-:W-:Y:S01]  /*ea90*/  SHF.L.U32 R4, R228.reuse, 0x1, RZ ;  /* 0x00000001e4047819 */ /* 0x040fe200000006ff */
[----:B---3--:R-:W-:Y:S01]  /*eaa0*/  FADD.FTZ R239, R239, R5 ;  /* 0x00000005efef7221 */ /* 0x008fe20000010000 */
[----:B------:R-:W-:Y:S01]  /*eab0*/  SHF.L.U32 R5, R228, 0x4, RZ ;  /* 0x00000004e4057819 */ /* 0x000fe200000006ff */
[----:B------:R-:W2:Y:S01]  /*eac0*/  MUFU.RCP R8, R240 ;  /* 0x000000f000087308 */ /* 0x000ea20000001000 */
[----:B------:R-:W-:Y:S01]  /*ead0*/  LOP3.LUT R4, R4, 0x6, RZ, 0xc0, !PT ;  /* 0x0000000604047812 */ /* 0x000fe200078ec0ff */
[----:B----4-:R-:W-:Y:S01]  /*eae0*/  FADD.FTZ R7, R238, R7 ;  /* 0x00000007ee077221 */ /* 0x010fe20000010000 */
[----:B------:R-:W-:-:S02]  /*eaf0*/  FSETP.NE.FTZ.AND P6, PT, R240, RZ, PT ;  /* 0x000000fff000720b */ /* 0x000fc40003fd5000 */
[----:B------:R-:W-:Y:S01]  /*eb00*/  LOP3.LUT R5, R4, 0x3e00, R5, 0xf8, !PT ;  /* 0x00003e0004057812 */ /* 0x000fe200078ef805 */
[----:B-----5:R-:W-:Y:S01]  /*eb10*/  FADD.FTZ R6, R237, R6 ;  /* 0x00000006ed067221 */ /* 0x020fe20000010000 */
[----:B------:R-:W-:Y:S01]  /*eb20*/  SHF.L.U32 R4, R228, 0x3, RZ ;  /* 0x00000003e4047819 */ /* 0x000fe200000006ff */
[----:B------:R-:W3:Y:S01]  /*eb30*/  MUFU.RCP R9, R239 ;  /* 0x000000ef00097308 */ /* 0x000ee20000001000 */
[----:B------:R-:W-:Y:S02]  /*eb40*/  LOP3.LUT R5, R5, 0x20, R10, 0xf8, !PT ;  /* 0x0000002005057812 */ /* 0x000fe400078ef80a */
[----:B------:R-:W-:Y:S01]  /*eb50*/  LOP3.LUT R4, R4, 0xc0, RZ, 0xc0, !PT ;  /* 0x000000c004047812 */ /* 0x000fe200078ec0ff */
[----:B------:R-:W4:Y:S01]  /*eb60*/  LDC.U8 R10, c[0x0][0x549] ;  /* 0x00015240ff0a7b82 */ /* 0x000f220000000000 */
[----:B------:R-:W-:Y:S02]  /*eb70*/  FSETP.NE.FTZ.AND P5, PT, R239, RZ, PT ;  /* 0x000000ffef00720b */ /* 0x000fe40003fb5000 */
[----:B------:R-:W-:Y:S01]  /*eb80*/  LOP3.LUT R4, R4, 0x18, R228, 0xf8, !PT ;  /* 0x0000001804047812 */ /* 0x000fe200078ef8e4 */
[----:B------:R-:W5:Y:S01]  /*eb90*/  MUFU.RCP R11, R7 ;  /* 0x00000007000b7308 */ /* 0x000f620000001000 */
[----:B------:R-:W-:-:S02]  /*eba0*/  FSETP.NE.FTZ.AND P4, PT, R7, RZ, PT ;  /* 0x000000ff0700720b */ /* 0x000fc40003f95000 */
[----:B------:R-:W-:Y:S01]  /*ebb0*/  LOP3.LUT R4, R5, R4, RZ, 0xfc, !PT ;  /* 0x0000000405047212 */ /* 0x000fe200078efcff */
[----:B------:R-:W1:Y:S01]  /*ebc0*/  @P6 LDC R24, c[0x0][0x458] ;  /* 0x00011600ff186b82 */ /* 0x000e620000000800 */
[----:B------:R-:W-:Y:S02]  /*ebd0*/  FSETP.NE.FTZ.AND P3, PT, R6, RZ, PT ;  /* 0x000000ff0600720b */ /* 0x000fe40003f75000 */
[----:B--2---:R-:W-:Y:S01]  /*ebe0*/  FSEL R8, R8, 1, P6 ;  /* 0x3f80000008087808 */ /* 0x004fe20003000000 */
[----:B------:R-:W2:Y:S01]  /*ebf0*/  MUFU.RCP R5, R6 ;  /* 0x0000000600057308 */ /* 0x000ea20000001000 */
[----:B------:R-:W-:Y:S02]  /*ec00*/  LEA R4, R4, UR4, 0x1 ;  /* 0x0000000404047c11 */ /* 0x000fe4000f8e08ff */
[----:B---3--:R-:W-:Y:S01]  /*ec10*/  FSEL R9, R9, 1, P5 ;  /* 0x3f80000009097808 */ /* 0x008fe20002800000 */
[C---:B------:R-:W-:Y:S01]  /*ec20*/  FMUL.FTZ R160, R8.reuse, R160 ;  /* 0x000000a008a07220 */ /* 0x040fe20000410000 */
[C---:B------:R-:W-:Y:S01]  /*ec30*/  FMUL.FTZ R161, R8.reuse, R161 ;  /* 0x000000a108a17220 */ /* 0x040fe20000410000 */
[C---:B------:R-:W-:Y:S01]  /*ec40*/  FMUL.FTZ R148, R8.reuse, R148 ;  /* 0x0000009408947220 */ /* 0x040fe20000410000 */
[C---:B------:R-:W-:Y:S01]  /*ec50*/  FMUL.FTZ R149, R8.reuse, R149 ;  /* 0x0000009508957220 */ /* 0x040fe20000410000 */
[C---:B------:R-:W-:Y:S01]  /*ec60*/  FMUL.FTZ R162, R9.reuse, R162 ;  /* 0x000000a209a27220 */ /* 0x040fe20000410000 */
[----:B------:R-:W-:Y:S01]  /*ec70*/  FMUL.FTZ R163, R9, R163 ;  /* 0x000000a309a37220 */ /* 0x000fe20000410000 */
[----:B-----5:R-:W-:Y:S01]  /*ec80*/  FSEL R11, R11, 1, P4 ;  /* 0x3f8000000b0b7808 */ /* 0x020fe20002000000 */
[C---:B------:R-:W-:Y:S01]  /*ec90*/  FMUL.FTZ R150, R9.reuse, R150 ;  /* 0x0000009609967220 */ /* 0x040fe20000410000 */
[----:B------:R-:W-:Y:S01]  /*eca0*/  FMUL.FTZ R151, R9, R151 ;  /* 0x0000009709977220 */ /* 0x000fe20000410000 */
[----:B------:R-:W-:Y:S01]  /*ecb0*/  F2FP.BF16.F32.PACK_AB R160, R161, R160 ;  /* 0x000000a0a1a0723e */ /* 0x000fe200000010ff */
[C---:B------:R-:W-:Y:S01]  /*ecc0*/  FMUL.FTZ R144, R8.reuse, R144 ;  /* 0x0000009008907220 */ /* 0x040fe20000410000 */
[C---:B------:R-:W-:Y:S01]  /*ecd0*/  FMUL.FTZ R156, R11.reuse, R156 ;  /* 0x0000009c0b9c7220 */ /* 0x040fe20000410000 */
[----:B------:R-:W-:Y:S01]  /*ece0*/  FMUL.FTZ R157, R11, R157 ;  /* 0x0000009d0b9d7220 */ /* 0x000fe20000410000 */
[----:B------:R-:W-:Y:S01]  /*ecf0*/  F2FP.BF16.F32.PACK_AB R162, R163, R162 ;  /* 0x000000a2a3a2723e */ /* 0x000fe200000010ff */
[----:B------:R-:W-:Y:S01]  /*ed00*/  FMUL.FTZ R152, R11, R152 ;  /* 0x000000980b987220 */ /* 0x000fe20000410000 */
[----:B--2---:R-:W-:Y:S01]  /*ed10*/  FSEL R5, R5, 1, P3 ;  /* 0x3f80000005057808 */ /* 0x004fe20001800000 */
[----:B------:R-:W-:Y:S01]  /*ed20*/  FMUL.FTZ R153, R11, R153 ;  /* 0x000000990b997220 */ /* 0x000fe20000410000 */
[----:B------:R-:W-:Y:S01]  /*ed30*/  F2FP.BF16.F32.PACK_AB R148, R149, R148 ;  /* 0x000000949594723e */ /* 0x000fe200000010ff */
[----:B------:R-:W-:Y:S01]  /*ed40*/  FMUL.FTZ R145, R8, R145 ;  /* 0x0000009108917220 */ /* 0x000fe20000410000 */
[----:B------:R-:W-:Y:S01]  /*ed50*/  F2FP.BF16.F32.PACK_AB R150, R151, R150 ;  /* 0x000000969796723e */ /* 0x000fe200000010ff */
[C---:B------:R-:W-:Y:S01]  /*ed60*/  FMUL.FTZ R158, R5.reuse, R158 ;  /* 0x0000009e059e7220 */ /* 0x040fe20000410000 */
[C---:B------:R-:W-:Y:S01]  /*ed70*/  FMUL.FTZ R159, R5.reuse, R159 ;  /* 0x0000009f059f7220 */ /* 0x040fe20000410000 */
[C---:B------:R-:W-:Y:S01]  /*ed80*/  FMUL.FTZ R154, R5.reuse, R154 ;  /* 0x0000009a059a7220 */ /* 0x040fe20000410000 */
[----:B------:R-:W-:Y:S01]  /*ed90*/  FMUL.FTZ R155, R5, R155 ;  /* 0x0000009b059b7220 */ /* 0x000fe20000410000 */
[----:B------:R-:W-:Y:S01]  /*eda0*/  IADD3 R14, PT, PT, R4, -R13, RZ ;  /* 0x8000000d040e7210 */ /* 0x000fe20007ffe0ff */
        /* <DEDUP_REMOVED lines=8> */
[----:B----4-:R-:W-:Y:S01]  /*ee30*/  ISETP.NE.AND P1, PT, R10, RZ, PT ;  /* 0x000000ff0a00720c */ /* 0x010fe20003f25270 */
[----:B------:R-:W-:Y:S01]  /*ee40*/  STS [R4], R160 ;  /* 0x000000a004007388 */ /* 0x000fe20000000800 */
[----:B------:R-:W-:Y:S01]  /*ee50*/  IADD3 R12, PT, PT, R4, -R12, RZ ;  /* 0x8000000c040c7210 */ /* 0x000fe20007ffe0ff */
[----:B------:R-:W-:Y:S01]  /*ee60*/  FMUL.FTZ R132, R11, R132 ;  /* 0x000000840b847220 */ /* 0x000fe20000410000 */
[----:B------:R-:W-:Y:S01]  /*ee70*/  F2FP.BF16.F32.PACK_AB R152, R153, R152 ;  /* 0x000000989998723e */ /* 0x000fe200000010ff */
[----:B------:R-:W-:Y:S01]  /*ee80*/  STS [R4+0x200], R162 ;  /* 0x000200a204007388 */ /* 0x000fe20000000800 */
[----:B------:R-:W-:Y:S01]  /*ee90*/  F2FP.BF16.F32.PACK_AB R154, R155, R154 ;  /* 0x0000009a9b9a723e */ /* 0x000fe200000010ff */
[C---:B------:R-:W-:Y:S01]  /*eea0*/  FMUL.FTZ R133, R11.reuse, R133 ;  /* 0x000000850b857220 */ /* 0x040fe20000410000 */
[----:B------:R-:W-:Y:S01]  /*eeb0*/  FMUL.FTZ R140, R11, R140 ;  /* 0x0000008c0b8c7220 */ /* 0x000fe20000410000 */
[----:B------:R-:W-:Y:S01]  /*eec0*/  STS [R14+0x10], R148 ;  /* 0x000010940e007388 */ /* 0x000fe20000000800 */
[C---:B------:R-:W-:Y:S01]  /*eed0*/  FMUL.FTZ R134, R5.reuse, R134 ;  /* 0x0000008605867220 */ /* 0x040fe20000410000 */
[C---:B------:R-:W-:Y:S01]  /*eee0*/  FMUL.FTZ R135, R5.reuse, R135 ;  /* 0x0000008705877220 */ /* 0x040fe20000410000 */
[----:B------:R-:W-:Y:S01]  /*eef0*/  FMUL.FTZ R142, R5, R142 ;  /* 0x0000008e058e7220 */ /* 0x000fe20000410000 */
[----:B------:R-:W-:Y:S01]  /*ef00*/  STS [R14+0x210], R150 ;  /* 0x000210960e007388 */ /* 0x000fe20000000800 */
[----:B------:R-:W-:Y:S01]  /*ef10*/  F2FP.BF16.F32.PACK_AB R144, R145, R144 ;  /* 0x000000909190723e */ /* 0x000fe200000010ff */
[----:B------:R-:W-:Y:S01]  /*ef20*/  FMUL.FTZ R11, R11, R141 ;  /* 0x0000008d0b0b7220 */ /* 0x000fe20000410000 */
[----:B------:R-:W-:Y:S01]  /*ef30*/  F2FP.BF16.F32.PACK_AB R146, R147, R146 ;  /* 0x000000929392723e */ /* 0x000fe200000010ff */
[----:B------:R-:W-:Y:S01]  /*ef40*/  STS [R4+0x1000], R156 ;  /* 0x0010009c04007388 */ /* 0x000fe20000000800 */
[----:B------:R-:W-:Y:S01]  /*ef50*/  FMUL.FTZ R5, R5, R143 ;  /* 0x0000008f05057220 */ /* 0x000fe20000410000 */
[----:B------:R-:W-:Y:S01]  /*ef60*/  F2FP.BF16.F32.PACK_AB R8, R8, R136 ;  /* 0x000000880808723e */ /* 0x000fe200000010ff */
[----:B------:R-:W2:Y:S01]  /*ef70*/  @P5 LDC R21, c[0x0][0x458] ;  /* 0x00011600ff155b82 */ /* 0x000ea20000000800 */
[----:B------:R3:W-:Y:S01]  /*ef80*/  STS [R4+0x1200], R158 ;  /* 0x0012009e04007388 */ /* 0x0007e20000000800 */
[----:B------:R-:W-:Y:S01]  /*ef90*/  F2FP.BF16.F32.PACK_AB R9, R9, R138 ;  /* 0x0000008a0909723e */ /* 0x000fe200000010ff */
[----:B------:R-:W4:Y:S01]  /*efa0*/  @P6 MUFU.LG2 R240, R240 ;  /* 0x000000f000f06308 */ /* 0x000f220000000c00 */
[----:B------:R-:W-:Y:S01]  /*efb0*/  F2FP.BF16.F32.PACK_AB R132, R133, R132 ;  /* 0x000000848584723e */ /* 0x000fe200000010ff */
[----:B------:R-:W-:Y:S01]  /*efc0*/  STS [R14+0x1010], R152 ;  /* 0x001010980e007388 */ /* 0x000fe20000000800 */
[----:B------:R-:W-:-:S02]  /*efd0*/  F2FP.BF16.F32.PACK_AB R134, R135, R134 ;  /* 0x000000868786723e */ /* 0x000fc400000010ff */
[----:B------:R-:W-:Y:S01]  /*efe0*/  F2FP.BF16.F32.PACK_AB R11, R11, R140 ;  /* 0x0000008c0b0b723e */ /* 0x000fe200000010ff */
[----:B------:R-:W-:Y:S01]  /*eff0*/  STS [R14+0x1210], R154 ;  /* 0x0012109a0e007388 */ /* 0x000fe20000000800 */
[----:B------:R-:W-:Y:S01]  /*f000*/  F2FP.BF16.F32.PACK_AB R5, R5, R142 ;  /* 0x0000008e0505723e */ /* 0x000fe200000010ff */
[----:B------:R-:W1:Y:S02]  /*f010*/  @P5 MUFU.LG2 R239, R239 ;  /* 0x000000ef00ef5308 */ /* 0x000e640000000c00 */
[----:B------:R-:W-:Y:S04]  /*f020*/  STS [R12+0x20], R144 ;  /* 0x000020900c007388 */ /* 0x000fe80000000800 */
[----:B------:R-:W-:Y:S02]  /*f030*/  STS [R12+0x220], R146 ;  /* 0x000220920c007388 */ /* 0x000fe40000000800 */
[----:B------:R-:W1:Y:S01]  /*f040*/  @P4 MUFU.LG2 R7, R7 ;  /* 0x0000000700074308 */ /* 0x000e620000000c00 */
[----:B------:R-:W1:Y:S01]  /*f050*/  S2R R10, SR_CTAID.Z ;  /* 0x00000000000a7919 */ /* 0x000e620000002700 */
[----:B---3--:R-:W-:-:S02]  /*f060*/  IADD3 R4, PT, PT, -R13, R12, RZ ;  /* 0x0000000c0d047210 */ /* 0x008fc40007ffe1ff */
[----:B------:R-:W3:Y:S03]  /*f070*/  @P1 LDC R13, c[0x0][0x430] ;  /* 0x00010c00ff0d1b82 */ /* 0x000ee60000000800 */
[----:B------:R-:W-:Y:S04]  /*f080*/  STS [R4+0x30], R8 ;  /* 0x0000300804007388 */ /* 0x000fe80000000800 */
[----:B------:R5:W-:Y:S04]  /*f090*/  STS [R4+0x230], R9 ;  /* 0x0002300904007388 */ /* 0x000be80000000800 */
[----:B------:R-:W-:Y:S04]  /*f0a0*/  STS [R12+0x1020], R132 ;  /* 0x001020840c007388 */ /* 0x000fe80000000800 */
[----:B------:R-:W-:Y:S04]  /*f0b0*/  STS [R12+0x1220], R134 ;  /* 0x001220860c007388 */ /* 0x000fe80000000800 */
[----:B------:R4:W-:Y:S04]  /*f0c0*/  STS [R4+0x1030], R11 ;  /* 0x0010300b04007388 */ /* 0x0009e80000000800 */
[----:B------:R2:W-:Y:S01]  /*f0d0*/  STS [R4+0x1230], R5 ;  /* 0x0012300504007388 */ /* 0x0005e20000000800 */
[----:B---3--:R-:W-:Y:S01]  /*f0e0*/  @P1 IMAD R17, R13, R16, RZ ;  /* 0x000000100d111224 */ /* 0x008fe200078e02ff */
[----:B-----5:R-:W3:Y:S08]  /*f0f0*/  @!P2 LDC.64 R8, c[0x0][0x400] ;  /* 0x00010000ff08ab82 */ /* 0x020ef00000000a00 */
[----:B----4-:R-:W4:Y:S08]  /*f100*/  @P1 LDC R11, c[0x0][0x430] ;  /* 0x00010c00ff0b1b82 */ /* 0x010f300000000800 */
[----:B--2---:R-:W2:Y:S01]  /*f110*/  @P2 LDC.64 R4, c[0x0][0x408] ;  /* 0x00010200ff042b82 */ /* 0x004ea20000000a00 */
[----:B---3--:R-:W-:Y:S01]  /*f120*/  @!P2 IMAD.WIDE.U32 R22, R229, R8, RZ ;  /* 0x00000008e516a225 */ /* 0x008fe200078e00ff */
[----:B------:R-:W-:Y:S01]  /*f130*/  @P1 MOV R8, 0x1 ;  /* 0x0000000100081802 */ /* 0x000fe20000000f00 */
[----:B-1----:R-:W-:Y:S06]  /*f140*/  @P1 BRA `(.L_x_115) ;  /* 0x0000000000201947 */ /* 0x002fec0003800000 */
[----:B------:R-:W-:Y:S01]  /*f150*/  ISETP.NE.AND P0, PT, R18, RZ, PT ;  /* 0x000000ff1200720c */ /* 0x000fe20003f05270 */
[----:B------:R-:W1:-:S12]  /*f160*/  LDC R12, c[0x0][0x3e0] ;  /* 0x0000f800ff0c7b82 */ /* 0x000e580000000800 */
[----:B------:R-:W1:Y:S01]  /*f170*/  @P0 LDC R8, c[0x0][0x454] ;  /* 0x00011500ff080b82 */ /* 0x000e620000000800 */
[----:B----4-:R-:W-:Y:S02]  /*f180*/  @P0 MOV R11, 0x1 ;  /* 0x00000001000b0802 */ /* 0x010fe40000000f00 */
[----:B------:R-:W-:-:S05]  /*f190*/  @!P0 MOV R11, 0x1 ;  /* 0x00000001000b8802 */ /* 0x000fca0000000f00 */
[----:B------:R-:W3:Y:S01]  /*f1a0*/  @P0 LDC R17, c[0x0][0x454] ;  /* 0x00011500ff110b82 */ /* 0x000ee20000000800 */
[-C--:B-1----:R-:W-:Y:S02]  /*f1b0*/  @P0 IMAD R8, R8, R12.reuse, RZ ;  /* 0x0000000c08080224 */ /* 0x082fe400078e02ff */
[----:B------:R-:W-:-:S07]  /*f1c0*/  @!P0 IMAD R8, R16, R12, RZ ;  /* 0x0000000c10088224 */ /* 0x000fce00078e02ff */
.L_x_115:
[----:B------:R-:W-:Y:S01]  /*f1d0*/  BAR.SYNC.DEFER_BLOCKING 0x0 ;  /* 0x0000000000007b1d */ /* 0x000fe20000010000 */
[C---:B------:R-:W-:Y:S01]  /*f1e0*/  ISETP.NE.AND P0, PT, R227.reuse, -0x1, PT ;  /* 0xffffffffe300780c */ /* 0x040fe20003f05270 */
[----:B--2---:R-:W-:Y:S01]  /*f1f0*/  @P2 IMAD.WIDE.U32 R26, R227, R4, RZ ;  /* 0x00000004e31a2225 */ /* 0x004fe200078e00ff */
[----:B------:R-:W-:-:S03]  /*f200*/  ISETP.NE.AND P1, PT, R18, RZ, !P1 ;  /* 0x000000ff1200720c */ /* 0x000fc60004f25270 */
[----:B------:R-:W-:Y:S01]  /*f210*/  @P5 FMUL.FTZ R239, R239, 0.69314718246459960938 ;  /* 0x3f317218efef5820 */ /* 0x000fe20000410000 */
[----:B------:R-:W-:Y:S01]  /*f220*/  MOV R20, 0x7f800000 ;  /* 0x7f80000000147802 */ /* 0x000fe20000000f00 */
[----:B------:R1:W2:Y:S01]  /*f230*/  @P3 MUFU.LG2 R25, R6 ;  /* 0x0000000600193308 */ /* 0x0002a20000000c00 */
[----:B------:R-:W-:Y:S02]  /*f240*/  @!P2 IMAD R18, R229, R9, R23 ;  /* 0x00000009e512a224 */ /* 0x000fe400078e0217 */
[----:B------:R-:W-:Y:S01]  /*f250*/  @P5 FFMA.FTZ R20, R3, R21, R239 ;  /* 0x0000001503145223 */ /* 0x000fe200000100ef */
[----:B------:R-:W5:Y:S01]  /*f260*/  @P4 LDC R9, c[0x0][0x458] ;  /* 0x00011600ff094b82 */ /* 0x000f620000000800 */
[----:B------:R-:W-:Y:S02]  /*f270*/  @P2 IMAD R18, R227, R5, R27 ;  /* 0x00000005e3122224 */ /* 0x000fe400078e021b */
[----:B------:R-:W-:Y:S01]  /*f280*/  @P6 FMUL.FTZ R240, R240, 0.69314718246459960938 ;  /* 0x3f317218f0f06820 */ /* 0x000fe20000410000 */
[----:B---3--:R-:W-:-:S02]  /*f290*/  IMAD R4, R10, R17, RZ ;  /* 0x000000110a047224 */ /* 0x008fc400078e02ff */
[----:B------:R-:W-:Y:S01]  /*f2a0*/  @P4 FMUL.FTZ R7, R7, 0.69314718246459960938 ;  /* 0x3f31721807074820 */ /* 0x000fe20000410000 */
[C---:B------:R-:W-:Y:S01]  /*f2b0*/  @!P0 IMAD R227, R229.reuse, R16, RZ ;  /* 0x00000010e5e38224 */ /* 0x040fe200078e02ff */
[----:B------:R-:W-:Y:S01]  /*f2c0*/  LOP3.LUT P0, RZ, R228, 0x3, RZ, 0xc0, !PT ;  /* 0x00000003e4ff7812 */ /* 0x000fe2000780c0ff */
[----:B------:R-:W-:Y:S01]  /*f2d0*/  @!P1 IMAD R4, R229, R8, R4 ;  /* 0x00000008e5049224 */ /* 0x000fe200078e0204 */
[----:B------:R-:W-:Y:S01]  /*f2e0*/  BSSY.RECONVERGENT B0, `(.L_x_116) ;  /* 0x0000039000007945 */ /* 0x000fe20003800200 */
[----:B----4-:R-:W-:Y:S01]  /*f2f0*/  IMAD R231, R231, R11, RZ ;  /* 0x0000000be7e77224 */ /* 0x010fe200078e02ff */
[----:B------:R-:W-:Y:S02]  /*f300*/  SHF.R.S32.HI R3, RZ, 0x1f, R227 ;  /* 0x0000001fff037819 */ /* 0x000fe400000114e3 */
[----:B------:R-:W-:Y:S02]  /*f310*/  SEL R21, R227, RZ, P1 ;  /* 0x000000ffe3157207 */ /* 0x000fe40000800000 */
[----:B------:R-:W-:Y:S01]  /*f320*/  SEL R3, R3, RZ, P1 ;  /* 0x000000ff03037207 */ /* 0x000fe20000800000 */
[----:B------:R3:W4:Y:S01]  /*f330*/  LDS.128 R12, [R230+0x1800] ;  /* 0x00180000e60c7984 */ /* 0x0007220000000c00 */
[----:B-1----:R-:W1:Y:S01]  /*f340*/  @P3 LDC R6, c[0x0][0x458] ;  /* 0x00011600ff063b82 */ /* 0x002e620000000800 */
[----:B--2---:R-:W-:Y:S01]  /*f350*/  @P3 FMUL.FTZ R25, R25, 0.69314718246459960938 ;  /* 0x3f31721819193820 */ /* 0x004fe20000410000 */
[----:B------:R-:W-:-:S02]  /*f360*/  IADD3 R21, P5, P1, R231, R21, R4 ;  /* 0x00000015e7157210 */ /* 0x000fc400079be004 */
[----:B------:R-:W-:Y:S02]  /*f370*/  SHF.R.S32.HI R231, RZ, 0x1f, R231 ;  /* 0x0000001fffe77819 */ /* 0x000fe400000114e7 */
[----:B------:R-:W-:Y:S02]  /*f380*/  SHF.R.S32.HI R4, RZ, 0x1f, R4 ;  /* 0x0000001fff047819 */ /* 0x000fe40000011404 */
[----:B------:R-:W-:Y:S02]  /*f390*/  MOV R16, 0x7f800000 ;  /* 0x7f80000000107802 */ /* 0x000fe40000000f00 */
[----:B------:R-:W-:Y:S01]  /*f3a0*/  MOV R19, 0x7f800000 ;  /* 0x7f80000000137802 */ /* 0x000fe20000000f00 */
[----:B------:R-:W-:Y:S01]  /*f3b0*/  @P6 FFMA.FTZ R19, R164, R24, R240 ;  /* 0x00000018a4136223 */ /* 0x000fe200000100f0 */
[----:B------:R-:W-:Y:S01]  /*f3c0*/  MOV R17, 0x7f800000 ;  /* 0x7f80000000117802 */ /* 0x000fe20000000f00 */
[----:B-----5:R-:W-:Y:S01]  /*f3d0*/  @P4 FFMA.FTZ R17, R2, R9, R7 ;  /* 0x0000000902114223 */ /* 0x020fe20000010007 */
[----:B-1----:R-:W-:Y:S01]  /*f3e0*/  @P3 FFMA.FTZ R16, R0, R6, R25 ;  /* 0x0000000600103223 */ /* 0x002fe20000010019 */
[----:B------:R-:W-:Y:S01]  /*f3f0*/  IADD3.X R0, PT, PT, R231, R3, R4, P5, P1 ;  /* 0x00000003e7007210 */ /* 0x000fe20002fe2404 */
[----:B---34-:R-:W-:Y:S06]  /*f400*/  @P0 BRA `(.L_x_117) ;  /* 0x0000000000980947 */ /* 0x018fec0003800000 */
        /* <DEDUP_REMOVED lines=15> */
[-C--:B------:R-:W-:Y:S01]  /*f500*/  @!P4 IMAD R29, R29, R11.reuse, RZ ;  /* 0x0000000b1d1dc224 */ /* 0x080fe200078e02ff */
        /* <DEDUP_REMOVED lines=15> */
[C---:B---3--:R-:W-:Y:S02]  /*f600*/  @!P4 LEA R4, P1, R6.reuse, R4, 0x2 ;  /* 0x000000040604c211 */ /* 0x048fe400078210ff */
[----:B------:R-:W-:Y:S02]  /*f610*/  @!P3 LEA.HI.X.SX32 R0, R11, R0, 0x1, P0 ;  /* 0x000000000b00b211 */ /* 0x000fe400000f0eff */
[----:B------:R-:W-:Y:S02]  /*f620*/  @!P4 LEA.HI.X R5, R6, R5, R29, 0x2, P1 ;  /* 0x000000050605c211 */ /* 0x000fe400008f141d */
[----:B----4-:R-:W-:-:S03]  /*f630*/  @!P3 LEA R2, P0, R21, R2, 0x2 ;  /* 0x000000021502b211 */ /* 0x010fc600078010ff */
[----:B------:R1:W-:Y:S01]  /*f640*/  @!P4 STG.E desc[UR14][R4.64], R17 ;  /* 0x000000110400c986 */ /* 0x0003e2000c10190e */
[----:B------:R-:W-:-:S05]  /*f650*/  @!P3 LEA.HI.X R3, R21, R3, R0, 0x2, P0 ;  /* 0x000000031503b211 */ /* 0x000fca00000f1400 */
[----:B------:R1:W-:Y:S04]  /*f660*/  @!P3 STG.E desc[UR14][R2.64], R16 ;  /* 0x000000100200b986 */ /* 0x0003e8000c10190e */
.L_x_117:
[----:B------:R-:W-:Y:S05]  /*f670*/  BSYNC.RECONVERGENT B0 ;  /* 0x0000000000007941 */ /* 0x000fea0003800200 */
.L_x_116:
[----:B------:R-:W2:Y:S01]  /*f680*/  LDCU UR6, c[0x0][0x440] ;  /* 0x00008800ff0677ac */ /* 0x000ea20008000800 */
[----:B-1----:R1:W3:Y:S01]  /*f690*/  LDS.128 R4, [R230] ;  /* 0x00000000e6047984 */ /* 0x0022e20000000c00 */
[----:B------:R-:W-:Y:S01]  /*f6a0*/  @P2 IMAD.MOV.U32 R22, RZ, RZ, R26 ;  /* 0x000000ffff162224 */ /* 0x000fe200078e001a */
[----:B------:R-:W-:Y:S01]  /*f6b0*/  BSSY.RECONVERGENT B0, `(.L_x_118) ;  /* 0x0000016000007945 */ /* 0x000fe20003800200 */
[----:B------:R-:W4:Y:S03]  /*f6c0*/  LDCU.64 UR4, c[0x0][0x410] ;  /* 0x00008200ff0477ac */ /* 0x000f260008000a00 */
[----:B------:R-:W-:-:S05]  /*f6d0*/  IADD3 R8, P1, PT, R222, R22, RZ ;  /* 0x00000016de087210 */ /* 0x000fca0007f3e0ff */
[----:B------:R-:W-:Y:S01]  /*f6e0*/  IMAD.X R9, RZ, RZ, R18, P1 ;  /* 0x000000ffff097224 */ /* 0x000fe200008e0612 */
[----:B--2---:R-:W-:-:S04]  /*f6f0*/  ISETP.GE.AND P0, PT, R222, UR6, PT ;  /* 0x00000006de007c0c */ /* 0x004fc8000bf06270 */
[-C--:B------:R-:W-:Y:S01]  /*f700*/  ISETP.GE.OR P3, PT, R234, R221.reuse, P0 ;  /* 0x000000ddea00720c */ /* 0x080fe20000766670 */
[----:B----4-:R-:W-:Y:S01]  /*f710*/  IMAD.WIDE.U32 R8, R10, UR4, R8 ;  /* 0x000000040a087c25 */ /* 0x010fe2000f8e0008 */
[-C--:B------:R-:W-:Y:S02]  /*f720*/  ISETP.GE.OR P2, PT, R220, R221.reuse, P0 ;  /* 0x000000dddc00720c */ /* 0x080fe40000746670 */
[-C--:B------:R-:W-:Y:S01]  /*f730*/  ISETP.GE.OR P1, PT, R219, R221.reuse, P0 ;  /* 0x000000dddb00720c */ /* 0x080fe20000726670 */
[----:B------:R-:W-:Y:S01]  /*f740*/  IMAD R11, R10, UR5, R9 ;  /* 0x000000050a0b7c24 */ /* 0x000fe2000f8e0209 */
[----:B------:R-:W-:-:S07]  /*f750*/  ISETP.GE.OR P0, PT, R218, R221, P0 ;  /* 0x000000ddda00720c */ /* 0x000fce0000706670 */
[----:B-1----:R-:W-:Y:S06]  /*f760*/  @P3 BRA `(.L_x_119) ;  /* 0x0000000000283947 */ /* 0x002fec0003800000 */
        /* <DEDUP_REMOVED lines=9> */
[----:B---3--:R1:W-:Y:S02]  /*f800*/  STG.E.128 desc[UR14][R16.64], R4 ;  /* 0x0000000410007986 */ /* 0x0083e4000c101d0e */
.L_x_119:
[----:B------:R-:W-:Y:S05]  /*f810*/  BSYNC.RECONVERGENT B0 ;  /* 0x0000000000007941 */ /* 0x000fea0003800200 */
.L_x_118:
[----:B-1-3--:R1:W2:Y:S01]  /*f820*/  LDS.128 R4, [R230+0x800] ;  /* 0x00080000e6047984 */ /* 0x00a2a20000000c00 */
        /* <DEDUP_REMOVED lines=15> */
.L_x_121:
[----:B------:R-:W-:Y:S05]  /*f920*/  BSYNC.RECONVERGENT B0 ;  /* 0x0000000000007941 */ /* 0x000fea0003800200 */
.L_x_120:
[----:B-1----:R-:W1:Y:S01]  /*f930*/  LDS.128 R228, [R230+0x1000] ;  /* 0x00100000e6e47984 */ /* 0x002e620000000c00 */
[----:B------:R-:W-:Y:S04]  /*f940*/  BSSY.RECONVERGENT B0, `(.L_x_122) ;  /* 0x000000f000007945 */ /* 0x000fe80003800200 */
[----:B------:R-:W-:Y:S05]  /*f950*/  @P1 BRA `(.L_x_123) ;  /* 0x0000000000341947 */ /* 0x000fea0003800000 */
[----:B------:R-:W4:Y:S01]  /*f960*/  LDCU.64 UR6, c[0x0][0x408] ;  /* 0x00008100ff0677ac */ /* 0x000f220008000a00 */
[----:B---3--:R-:W-:Y:S01]  /*f970*/  IADD3 R2, P1, PT, R232, 0x40, RZ ;  /* 0x00000040e8027810 */ /* 0x008fe20007f3e0ff */
[----:B--2---:R-:W-:Y:S01]  /*f980*/  IMAD.MOV.U32 R4, RZ, RZ, R8 ;  /* 0x000000ffff047224 */ /* 0x004fe200078e0008 */
[----:B------:R-:W-:Y:S01]  /*f990*/  MOV R5, R11 ;  /* 0x0000000b00057202 */ /* 0x000fe20000000f00 */
[----:B------:R-:W2:Y:S02]  /*f9a0*/  LDCU.64 UR4, c[0x0][0x3f0] ;  /* 0x00007e00ff0477ac */ /* 0x000ea40008000a00 */
[----:B------:R-:W-:-:S04]  /*f9b0*/  IMAD.X R0, RZ, RZ, R233, P1 ;  /* 0x000000ffff007224 */ /* 0x000fc800008e06e9 */
[----:B----4-:R-:W-:Y:S02]  /*f9c0*/  IMAD R0, R0, UR6, RZ ;  /* 0x0000000600007c24 */ /* 0x010fe4000f8e02ff */
[----:B------:R-:W-:-:S04]  /*f9d0*/  IMAD.WIDE.U32 R4, R2, UR6, R4 ;  /* 0x0000000602047c25 */ /* 0x000fc8000f8e0004 */
[----:B------:R-:W-:Y:S01]  /*f9e0*/  IMAD R0, R2, UR7, R0 ;  /* 0x0000000702007c24 */ /* 0x000fe2000f8e0200 */
[----:B--2---:R-:W-:-:S04]  /*f9f0*/  LEA R2, P1, R4, UR4, 0x1 ;  /* 0x0000000404027c11 */ /* 0x004fc8000f8208ff */
[----:B------:R-:W-:-:S04]  /*fa00*/  IADD3 R0, PT, PT, R0, R5, RZ ;  /* 0x0000000500007210 */ /* 0x000fc80007ffe0ff */
[----:B------:R-:W-:-:S05]  /*fa10*/  LEA.HI.X R3, R4, UR5, R0, 0x1, P1 ;  /* 0x0000000504037c11 */ /* 0x000fca00088f0c00 */
[----:B-1----:R4:W-:Y:S02]  /*fa20*/  STG.E.128 desc[UR14][R2.64], R228 ;  /* 0x000000e402007986 */ /* 0x0029e4000c101d0e */
.L_x_123:
[----:B------:R-:W-:Y:S05]  /*fa30*/  BSYNC.RECONVERGENT B0 ;  /* 0x0000000000007941 */ /* 0x000fea0003800200 */
.L_x_122:
[----:B------:R-:W-:Y:S05]  /*fa40*/  @P0 EXIT ;  /* 0x000000000000094d */ /* 0x000fea0003800000 */
[----:B------:R-:W5:Y:S01]  /*fa50*/  LDCU.64 UR6, c[0x0][0x408] ;  /* 0x00008100ff0677ac */ /* 0x000f620008000a00 */
[----:B------:R-:W-:Y:S01]  /*fa60*/  IADD3 R0, P0, PT, R232, 0x60, RZ ;  /* 0x00000060e8007810 */ /* 0x000fe20007f1e0ff */
[----:B--23--:R-:W-:Y:S01]  /*fa70*/  IMAD.MOV.U32 R4, RZ, RZ, R8 ;  /* 0x000000ffff047224 */ /* 0x00cfe200078e0008 */
[----:B------:R-:W-:Y:S01]  /*fa80*/  MOV R5, R11 ;  /* 0x0000000b00057202 */ /* 0x000fe20000000f00 */
[----:B------:R-:W2:Y:S02]  /*fa90*/  LDCU.64 UR4, c[0x0][0x3f0] ;  /* 0x00007e00ff0477ac */ /* 0x000ea40008000a00 */
[----:B----4-:R-:W-:-:S04]  /*faa0*/  IMAD.X R2, RZ, RZ, R233, P0 ;  /* 0x000000ffff027224 */ /* 0x010fc800000e06e9 */
[----:B-----5:R-:W-:Y:S02]  /*fab0*/  IMAD R2, R2, UR6, RZ ;  /* 0x0000000602027c24 */ /* 0x020fe4000f8e02ff */
[----:B------:R-:W-:-:S04]  /*fac0*/  IMAD.WIDE.U32 R4, R0, UR6, R4 ;  /* 0x0000000600047c25 */ /* 0x000fc8000f8e0004 */
[----:B------:R-:W-:Y:S01]  /*fad0*/  IMAD R2, R0, UR7, R2 ;  /* 0x0000000700027c24 */ /* 0x000fe2000f8e0202 */
[----:B--2---:R-:W-:-:S04]  /*fae0*/  LEA R6, P0, R4, UR4, 0x1 ;  /* 0x0000000404067c11 */ /* 0x004fc8000f8008ff */
[----:B------:R-:W-:-:S04]  /*faf0*/  IADD3 R2, PT, PT, R2, R5, RZ ;  /* 0x0000000502027210 */ /* 0x000fc80007ffe0ff */
[----:B------:R-:W-:-:S05]  /*fb00*/  LEA.HI.X R7, R4, UR5, R2, 0x1, P0 ;  /* 0x0000000504077c11 */ /* 0x000fca00080f0c02 */
[----:B------:R-:W-:Y:S01]  /*fb10*/  STG.E.128 desc[UR14][R6.64], R12 ;  /* 0x0000000c06007986 */ /* 0x000fe2000c101d0e */
[----:B------:R-:W-:Y:S05]  /*fb20*/  EXIT ;  /* 0x000000000000794d */ /* 0x000fea0003800000 */
.L_x_124:
        /* <DEDUP_REMOVED lines=13> */
.L_x_727:


//--------------------- .text._ZN5flash16flash_fwd_kernelI23Flash_fwd_kernel_traitsILi32ELi128ELi128ELi4ELb0ELb0EN7cutlass10bfloat16_tE19Flash_kernel_traitsILi32ELi128ELi128ELi4ES3_EELb0ELb1ELb0ELb1ELb0ELb0ELb0ELb0EEEvNS_16Flash_fwd_paramsE --------------------------
	.section	.text._ZN5flash16flash_fwd_kernelI23Flash_fwd_kernel_traitsILi32ELi128ELi128ELi4ELb0ELb0EN7cutlass10bfloat16_tE19Flash_kernel_traitsILi32ELi128ELi128ELi4ES3_EELb0ELb1ELb0ELb1ELb0ELb0ELb0ELb0EEEvNS_16Flash_fwd_paramsE,"ax",@progbits
	.align	128
        .global         _ZN5flash16flash_fwd_kernelI23Flash_fwd_kernel_traitsILi32ELi128ELi128ELi4ELb0ELb0EN7cutlass10bfloat16_tE19Flash_kernel_traitsILi32ELi128ELi128ELi4ES3_EELb0ELb1ELb0ELb1ELb0ELb0ELb0ELb0EEEvNS_16Flash_fwd_paramsE
        .type           _ZN5flash16flash_fwd_kernelI23Flash_fwd_kernel_traitsILi32ELi128ELi128ELi4ELb0ELb0EN7cutlass10bfloat16_tE19Flash_kernel_traitsILi32ELi128ELi128ELi4ES3_EELb0ELb1ELb0ELb1ELb0ELb0ELb0ELb0EEEvNS_16Flash_fwd_paramsE,@function
        .size           _ZN5flash16flash_fwd_kernelI23Flash_fwd_kernel_traitsILi32ELi128ELi128ELi4ELb0ELb0EN7cutlass10bfloat16_tE19Flash_kernel_traitsILi32ELi128ELi128ELi4ES3_EELb0ELb1ELb0ELb1ELb0ELb0ELb0ELb0EEEvNS_16Flash_fwd_paramsE,(.L_x_728 - _ZN5flash16flash_fwd_kernelI23Flash_fwd_kernel_traitsILi32ELi128ELi128ELi4ELb0ELb0EN7cutlass10bfloat16_tE19Flash_kernel_traitsILi32ELi128ELi128ELi4ES3_EELb0ELb1ELb0ELb1ELb0ELb0ELb0ELb0EEEvNS_16Flash_fwd_paramsE)
        .other          _ZN5flash16flash_fwd_kernelI23Flash_fwd_kernel_traitsILi32ELi128ELi128ELi4ELb0ELb0EN7cutlass10bfloat16_tE19Flash_kernel_traitsILi32ELi128ELi128ELi4ES3_EELb0ELb1ELb0ELb1ELb0ELb0ELb0ELb0EEEvNS_16Flash_fwd_paramsE,@"STO_CUDA_ENTRY STV_DEFAULT"
_ZN5flash16flash_fwd_kernelI23Flash_fwd_kernel_traitsILi32ELi128ELi128ELi4ELb0ELb0EN7cutlass10bfloat16_tE19Flash_kernel_traitsILi32ELi128ELi128ELi4ES3_EELb0ELb1ELb0ELb1ELb0ELb0ELb0ELb0EEEvNS_16Flash_fwd_paramsE:
.text._ZN5flash16flash_fwd_kernelI23Flash_fwd_kernel_traitsILi32ELi128ELi128ELi4ELb0ELb0EN7cutlass10bfloat16_tE19Flash_kernel_traitsILi32ELi128ELi128ELi4ES3_EELb0ELb1ELb0ELb1ELb0ELb0ELb0ELb0EEEvNS_16Flash_fwd_paramsE:
        /* <DEDUP_REMOVED lines=52> */
.L_x_125:
        /* <DEDUP_REMOVED lines=25> */
[----:B------:R-:W3:Y:S01]  /*04d0*/  @!P1 LDC.64 R6, c[0x0][0x400] ;  /* 0x00010000ff069b82 */ /* 0x000ee20000000a00 */
[----:B--2---:R-:W-:-:S07]  /*04e0*/  ISETP.NE.AND P0, PT, R0, RZ, PT ;  /* 0x000000ff0000720c */ /* 0x004fce0003f05270 */
[----:B------:R-:W2:Y:S01]  /*04f0*/  @P1 LDC.64 R4, c[0x0][0x408] ;  /* 0x00010200ff041b82 */ /* 0x000ea20000000a00 */
[----:B-1----:R-:W-:-:S07]  /*0500*/  ISETP.NE.AND P2, PT, R8, RZ, !P0 ;  /* 0x000000ff0800720c */ /* 0x002fce0004745270 */
[----:B------:R-:W1:Y:S08]  /*0510*/  LDC R0, c[0x0][0x434] ;  /* 0x00010d00ff007b82 */ /* 0x000e700000000800 */
        /* <DEDUP_REMOVED lines=15> */
.L_x_127:
[----:B------:R-:W2:Y:S01]  /*0610*/  LDCU UR4, c[0x0][0x440] ;  /* 0x00008800ff0477ac */ /* 0x000ea20008000800 */
[C---:B------:R-:W-:Y:S01]  /*0620*/  @P1 IMAD.WIDE.U32 R20, R228.reuse, R4, RZ ;  /* 0x00000004e4141225 */ /* 0x040fe200078e00ff */
[----:B------:R-:W-:Y:S01]  /*0630*/  ISETP.NE.AND P4, PT, R228, -0x1, PT ;  /* 0xffffffffe400780c */ /* 0x000fe20003f85270 */
[----:B------:R-:W-:Y:S02]  /*0640*/  BSSY.RECONVERGENT B0, `(.L_x_128) ;  /* 0x000002d000007945 */ /* 0x000fe40003800200 */
[----:B------:R-:W-:Y:S02]  /*0650*/  IMAD.SHL.U32 R4, R229, 0x8, RZ ;  /* 0x00000008e5047824 */ /* 0x000fe400078e00ff */
[C---:B-1----:R-:W-:Y:S02]  /*0660*/  IMAD R0, R230.reuse, R0, RZ ;  /* 0x00000000e6007224 */ /* 0x042fe400078e02ff */
[----:B------:R-:W-:Y:S01]  /*0670*/  @!P1 IMAD.WIDE.U32 R14, R230, R6, RZ ;  /* 0x00000006e60e9225 */ /* 0x000fe200078e00ff */
[----:B------:R-:W-:-:S02]  /*0680*/  LOP3.LUT R4, R4, 0x18, RZ, 0xc0, !PT ;  /* 0x0000001804047812 */ /* 0x000fc400078ec0ff */
[----:B------:R-:W-:Y:S01]  /*0690*/  SEL R0, R0, R228, !P4 ;  /* 0x000000e400007207 */ /* 0x000fe20006000000 */
[----:B------:R-:W-:Y:S01]  /*06a0*/  @P1 IMAD.MOV.U32 R14, RZ, RZ, R20 ;  /* 0x000000ffff0e1224 */ /* 0x000fe200078e0014 */
[----:B------:R-:W-:Y:S01]  /*06b0*/  SHF.R.U32.HI R6, RZ, 0x2, R229 ;  /* 0x00000002ff067819 */ /* 0x000fe200000116e5 */
[----:B----4-:R-:W-:Y:S01]  /*06c0*/  IMAD R3, R16, R3, RZ ;  /* 0x0000000310037224 */ /* 0x010fe200078e02ff */
[----:B------:R-:W-:Y:S01]  /*06d0*/  SHF.R.S32.HI R8, RZ, 0x1f, R0 ;  /* 0x0000001fff087819 */ /* 0x000fe20000011400 */
[----:B------:R-:W-:Y:S01]  /*06e0*/  IMAD.IADD R12, R12, 0x1, -R11 ;  /* 0x000000010c0c7824 */ /* 0x000fe200078e0a0b */
[----:B--2---:R-:W-:Y:S01]  /*06f0*/  ISETP.GE.AND P0, PT, R4, UR4, PT ;  /* 0x0000000404007c0c */ /* 0x004fe2000bf06270 */
[----:B------:R-:W1:Y:S01]  /*0700*/  LDCU.64 UR4, c[0x0][0x410] ;  /* 0x00008200ff0477ac */ /* 0x000e620008000a00 */
[----:B------:R-:W-:Y:S01]  /*0710*/  @!P1 IMAD R7, R230, R7, R15 ;  /* 0x00000007e6079224 */ /* 0x000fe200078e020f */
[----:B------:R-:W-:Y:S01]  /*0720*/  SEL R0, R0, RZ, P2 ;  /* 0x000000ff00007207 */ /* 0x000fe20001000000 */
[----:B------:R-:W-:Y:S01]  /*0730*/  @P1 IMAD R7, R228, R5, R21 ;  /* 0x00000005e4071224 */ /* 0x000fe200078e0215 */
[----:B------:R-:W-:Y:S01]  /*0740*/  IADD3 R14, P1, PT, R4, R14, RZ ;  /* 0x0000000e040e7210 */ /* 0x000fe20007f3e0ff */
[----:B------:R-:W-:Y:S01]  /*0750*/  @!P2 IMAD R3, R230, R2, R3 ;  /* 0x00000002e603a224 */ /* 0x000fe200078e0203 */
[----:B------:R-:W-:Y:S01]  /*0760*/  SEL R8, R8, RZ, P2 ;  /* 0x000000ff08087207 */ /* 0x000fe20001000000 */
[C---:B------:R-:W-:Y:S01]  /*0770*/  VIADD R5, R6.reuse, 0x20 ;  /* 0x0000002006057836 */ /* 0x040fe20000000000 */
[----:B------:R-:W-:Y:S01]  /*0780*/  ISETP.GE.OR P2, PT, R6, R12, P0 ;  /* 0x0000000c0600720c */ /* 0x000fe20000746670 */
[----:B------:R-:W-:Y:S01]  /*0790*/  IMAD.X R15, RZ, RZ, R7, P1 ;  /* 0x000000ffff0f7224 */ /* 0x000fe200008e0607 */
[----:B------:R-:W-:Y:S01]  /*07a0*/  ISETP.NE.AND P3, PT, R4, RZ, PT ;  /* 0x000000ff0400720c */ /* 0x000fe20003f65270 */
[C---:B------:R-:W-:Y:S01]  /*07b0*/  VIADD R2, R6.reuse, 0x60 ;  /* 0x0000006006027836 */ /* 0x040fe20000000000 */
[----:B------:R-:W-:-:S02]  /*07c0*/  IADD3 R4, PT, PT, R6, 0x40, RZ ;  /* 0x0000004006047810 */ /* 0x000fc40007ffe0ff */
[----:B------:R-:W-:Y:S02]  /*07d0*/  MOV R7, RZ ;  /* 0x000000ff00077202 */ /* 0x000fe40000000f00 */
[-C--:B------:R-:W-:Y:S01]  /*07e0*/  ISETP.GE.OR P6, PT, R6, R12.reuse, P3 ;  /* 0x0000000c0600720c */ /* 0x080fe20001fc6670 */
[----:B-1----:R-:W-:Y:S01]  /*07f0*/  IMAD.WIDE.U32 R14, R16, UR4, R14 ;  /* 0x00000004100e7c25 */ /* 0x002fe2000f8e000e */
[CC--:B------:R-:W-:Y:S02]  /*0800*/  ISETP.GE.OR P5, PT, R5.reuse, R12.reuse, P3 ;  /* 0x0000000c0500720c */ /* 0x0c0fe40001fa6670 */
[-C--:B------:R-:W-:Y:S01]  /*0810*/  ISETP.GE.OR P4, PT, R4, R12.reuse, P3 ;  /* 0x0000000c0400720c */ /* 0x080fe20001f86670 */
[----:B------:R-:W-:Y:S01]  /*0820*/  IMAD R17, R16, UR5, R15 ;  /* 0x0000000510117c24 */ /* 0x000fe2000f8e020f */
[-C--:B------:R-:W-:Y:S01]  /*0830*/  ISETP.GE.OR P3, PT, R2, R12.reuse, P3 ;  /* 0x0000000c0200720c */ /* 0x080fe20001f66670 */
[----:B------:R-:W-:Y:S01]  /*0840*/  IMAD.WIDE.U32 R18, R18, 0x80, R6 ;  /* 0x0000008012127825 */ /* 0x000fe200078e0006 */
        /* <DEDUP_REMOVED lines=12> */
.L_x_129:
[----:B------:R-:W-:Y:S05]  /*0910*/  BSYNC.RECONVERGENT B0 ;  /* 0x0000000000007941 */ /* 0x000fea0003800200 */
.L_x_128:
[----:B------:R-:W-:Y:S01]  /*0920*/  BSSY.RECONVERGENT B0, `(.L_x_130) ;  /* 0x0000012000007945 */ /* 0x000fe20003800200 */
[-C--:B------:R-:W-:Y:S02]  /*0930*/  ISETP.GE.OR P2, PT, R4, R12.reuse, P0 ;  /* 0x0000000c0400720c */ /* 0x080fe40000746670 */
[----:B------:R-:W-:Y:S01]  /*0940*/  ISETP.GE.OR P0, PT, R2, R12, P0 ;  /* 0x0000000c0200720c */ /* 0x000fe20000706670 */
[----:B------:R-:W-:Y:S01]  /*0950*/  IMAD R12, R11, R9, RZ ;  /* 0x000000090b0c7224 */ /* 0x000fe200078e02ff */
[----:B------:R-:W-:Y:S11]  /*0960*/  @P1 BRA `(.L_x_131) ;  /* 0x0000000000341947 */ /* 0x000ff60003800000 */
        /* <DEDUP_REMOVED lines=13> */
.L_x_131:
[----:B------:R-:W-:Y:S05]  /*0a40*/  BSYNC.RECONVERGENT B0 ;  /* 0x0000000000007941 */ /* 0x000fea0003800200 */
.L_x_130:
        /* <DEDUP_REMOVED lines=15> */
.L_x_133:
[----:B------:R-:W-:Y:S05]  /*0b40*/  BSYNC.RECONVERGENT B0 ;  /* 0x0000000000007941 */ /* 0x000fea0003800200 */
.L_x_132:
        /* <DEDUP_REMOVED lines=17> */
.L_x_135:
[----:B------:R-:W-:Y:S05]  /*0c60*/  BSYNC.RECONVERGENT B0 ;  /* 0x0000000000007941 */ /* 0x000fea0003800200 */
.L_x_134:
        /* <DEDUP_REMOVED lines=11> */
.L_x_137:
[----:B------:R-:W-:Y:S05]  /*0d20*/  BSYNC.RECONVERGENT B0 ;  /* 0x0000000000007941 */ /* 0x000fea0003800200 */
.L_x_136:
        /* <DEDUP_REMOVED lines=10> */
.L_x_139:
[----:B------:R-:W-:Y:S05]  /*0dd0*/  BSYNC.RECONVERGENT B0 ;  /* 0x0000000000007941 */ /* 0x000fea0003800200 */
.L_x_138:
        /* <DEDUP_REMOVED lines=10> */
.L_x_141:
[----:B------:R-:W-:Y:S05]  /*0e80*/  BSYNC.RECONVERGENT B0 ;  /* 0x0000000000007941 */ /* 0x000fea0003800200 */
.L_x_140:
[----:B------:R-:W-:Y:S05]  /*0e90*/  @P3 EXIT ;  /* 0x000000000000394d */ /* 0x000fea0003800000 */
[----:B------:R-:W5:Y:S01]  /*0ea0*/  LDCU.64 UR4, c[0x0][0x420] ;  /* 0x00008400ff0477ac */ /* 0x000f620008000a00 */
[----:B------:R-:W-:-:S05]  /*0eb0*/  IMAD R2, R2, R9, RZ ;  /* 0x0000000902027224 */ /* 0x000fca00078e02ff */
[----:B------:R-:W-:-:S04]  /*0ec0*/  IADD3 R0, P0, PT, R2, R0, RZ ;  /* 0x0000000002007210 */ /* 0x000fc80007f1e0ff */
[----:B------:R-:W-:Y:S02]  /*0ed0*/  LEA.HI.X.SX32 R2, R2, R8, 0x1, P0 ;  /* 0x0000000802027211 */ /* 0x000fe400000f0eff */
[----:B-----5:R-:W-:-:S04]  /*0ee0*/  LEA R4, P0, R0, UR4, 0x2 ;  /* 0x0000000400047c11 */ /* 0x020fc8000f8010ff */
[----:B------:R-:W-:Y:S01]  /*0ef0*/  LEA.HI.X R5, R0, UR5, R2, 0x2, P0 ;  /* 0x0000000500057c11 */ /* 0x000fe200080f1402 */
[----:B------:R-:W-:-:S05]  /*0f00*/  IMAD.MOV.U32 R0, RZ, RZ, 0x7f800000 ;  /* 0x7f800000ff007424 */ /* 0x000fca00078e00ff */
[----:B------:R-:W-:Y:S01]  /*0f10*/  STG.E desc[UR16][R4.64], R0 ;  /* 0x0000000004007986 */ /* 0x000fe2000c101910 */
[----:B------:R-:W-:Y:S05]  /*0f20*/  EXIT ;  /* 0x000000000000794d */ /* 0x000fea0003800000 */
.L_x_126:
        /* <DEDUP_REMOVED lines=22> */
.L_x_142:
[----:B------:R-:W1:Y:S01]  /*1090*/  LDC.64 R2, c[0x0][0x3b8] ;  /* 0x0000ee00ff027b82 */ /* 0x000e620000000a00 */
[----:B------:R-:W-:-:S05]  /*10a0*/  IADD3 R8, PT, PT, R0, R7, RZ ;  /* 0x0000000700087210 */ /* 0x000fca0007ffe0ff */
[C---:B-1----:R-:W-:Y:S02]  /*10b0*/  IMAD R6, R8.reuse, R3, RZ ;  /* 0x0000000308067224 */ /* 0x042fe400078e02ff */
[----:B------:R-:W-:-:S05]  /*10c0*/  IMAD.WIDE.U32 R8, R8, R2, RZ ;  /* 0x0000000208087225 */ /* 0x000fca00078e00ff */
[----:B------:R-:W-:-:S07]  /*10d0*/  IADD3 R6, PT, PT, R9, R6, RZ ;  /* 0x0000000609067210 */ /* 0x000fce0007ffe0ff */
.L_x_143:
        /* <DEDUP_REMOVED lines=38> */
[----:B------:R-:W-:Y:S01]  /*1340*/  MOV R9, R14 ;  /* 0x0000000e00097202 */ /* 0x000fe20000000f00 */
[----:B------:R-:W-:Y:S06]  /*1350*/  BRA `(.L_x_145) ;  /* 0x0000000000187947 */ /* 0x000fec0003800000 */
.L_x_144:
[----:B------:R-:W1:Y:S01]  /*1360*/  LDC.64 R156, c[0x0][0x3c0] ;  /* 0x0000f000ff9c7b82 */ /* 0x000e620000000a00 */
[----:B------:R-:W-:-:S05]  /*1370*/  IADD3 R0, PT, PT, R0, R7, RZ ;  /* 0x0000000700007210 */ /* 0x000fca0007ffe0ff */
[C---:B-1----:R-:W-:Y:S02]  /*1380*/  IMAD R7, R0.reuse, R157, RZ ;  /* 0x0000009d00077224 */ /* 0x042fe400078e02ff */
[----:B------:R-:W-:-:S05]  /*1390*/  IMAD.WIDE.U32 R14, R0, R156, RZ ;  /* 0x0000009c000e7225 */ /* 0x000fca00078e00ff */
[----:B------:R-:W-:Y:S02]  /*13a0*/  IADD3 R7, PT, PT, R15, R7, RZ ;  /* 0x000000070f077210 */ /* 0x000fe40007ffe0ff */
[----:B------:R-:W-:-:S07]  /*13b0*/  MOV R9, R14 ;  /* 0x0000000e00097202 */ /* 0x000fce0000000f00 */
.L_x_145:
[----:B------:R-:W-:Y:S01]  /*13c0*/  IMAD.SHL.U32 R0, R229, 0x8, RZ ;  /* 0x00000008e5007824 */ /* 0x000fe200078e00ff */
[----:B------:R-:W1:Y:S01]  /*13d0*/  LDCU.128 UR4, c[0x0][0x3d0] ;  /* 0x00007a00ff0477ac */ /* 0x000e620008000c00 */
[----:B------:R-:W2:Y:S01]  /*13e0*/  S2UR UR14, SR_CgaCtaId ;  /* 0x00000000000e79c3 */ /* 0x000ea20000008800 */
[----:B------:R-:W-:Y:S01]  /*13f0*/  SHF.R.U32.HI R14, RZ, 0x2, R229 ;  /* 0x00000002ff0e7819 */ /* 0x000fe200000116e5 */
[----:B------:R-:W-:Y:S01]  /*1400*/  IMAD.IADD R193, R12, 0x1, -R11 ;  /* 0x000000010cc17824 */ /* 0x000fe200078e0a0b */
[----:B------:R-:W-:Y:S01]  /*1410*/  LOP3.LUT R178, R0, 0x18, RZ, 0xc0, !PT ;  /* 0x0000001800b27812 */ /* 0x000fe200078ec0ff */
[----:B------:R-:W3:Y:S01]  /*1420*/  LDCU.64 UR12, c[0x0][0x388] ;  /* 0x00007100ff0c77ac */ /* 0x000ee20008000a00 */
[----:B------:R-:W-:Y:S01]  /*1430*/  SHF.R.S32.HI R231, RZ, 0x1f, R4 ;  /* 0x0000001fffe77819 */ /* 0x000fe20000011404 */
[----:B------:R-:W-:Y:S01]  /*1440*/  BSSY.RECONVERGENT B0, `(.L_x_146) ;  /* 0x000003a000007945 */ /* 0x000fe20003800200 */
[C---:B------:R-:W-:Y:S01]  /*1450*/  IADD3 R8, P1, PT, R178.reuse, R8, RZ ;  /* 0x00000008b2087210 */ /* 0x040fe20007f3e0ff */
[----:B------:R-:W4:Y:S01]  /*1460*/  LDCU.64 UR10, c[0x0][0x390] ;  /* 0x00007200ff0a77ac */ /* 0x000f220008000a00 */
[----:B------:R-:W-:-:S02]  /*1470*/  IADD3 R22, P0, PT, R178, R9, RZ ;  /* 0x00000009b2167210 */ /* 0x000fc40007f1e0ff */
[----:B------:R-:W-:Y:S01]  /*1480*/  IADD3.X R9, PT, PT, RZ, R6, RZ, P1, !PT ;  /* 0x00000006ff097210 */ /* 0x000fe20000ffe4ff */
[----:B------:R-:W5:Y:S01]  /*1490*/  LDCU.64 UR8, c[0x0][0x3c8] ;  /* 0x00007900ff0877ac */ /* 0x000f620008000a00 */
[----:B------:R-:W-:Y:S01]  /*14a0*/  ISETP.GE.AND P2, PT, R14, R193, PT ;  /* 0x000000c10e00720c */ /* 0x000fe20003f46270 */
[----:B------:R-:W-:Y:S01]  /*14b0*/  IMAD.X R23, RZ, RZ, R7, P0 ;  /* 0x000000ffff177224 */ /* 0x000fe200000e0607 */
[----:B------:R-:W-:Y:S01]  /*14c0*/  IADD3 R20, P0, PT, R178, R20, RZ ;  /* 0x00000014b2147210 */ /* 0x000fe20007f1e0ff */
[----:B------:R-:W-:Y:S01]  /*14d0*/  IMAD.WIDE.U32 R8, R14, R2, R8 ;  /* 0x000000020e087225 */ /* 0x000fe200078e0008 */
[----:B------:R-:W-:Y:S01]  /*14e0*/  LOP3.LUT R233, R0, 0xd8, RZ, 0xc0, !PT ;  /* 0x000000d800e97812 */ /* 0x000fe200078ec0ff */
[----:B------:R-:W-:Y:S01]  /*14f0*/  UMOV UR15, 0x400 ;  /* 0x00000400000f7882 */ /* 0x000fe20000000000 */
[----:B------:R-:W-:Y:S01]  /*1500*/  IADD3.X R21, PT, PT, RZ, R5, RZ, P0, !PT ;  /* 0x00000005ff157210 */ /* 0x000fe200007fe4ff */
[----:B------:R-:W-:Y:S01]  /*1510*/  IMAD.WIDE.U32 R22, R14, R156, R22 ;  /* 0x0000009c0e167225 */ /* 0x000fe200078e0016 */
[----:B------:R-:W-:-:S02]  /*1520*/  LOP3.LUT R233, R233, 0x18, R229, 0x78, !PT ;  /* 0x00000018e9e97812 */ /* 0x000fc400078e78e5 */
[----:B------:R-:W-:Y:S01]  /*1530*/  MOV R15, RZ ;  /* 0x000000ff000f7202 */ /* 0x000fe20000000f00 */
[----:B------:R-:W-:Y:S01]  /*1540*/  IMAD.MOV.U32 R6, RZ, RZ, R8 ;  /* 0x000000ffff067224 */ /* 0x000fe200078e0008 */
[----:B------:R-:W-:Y:S01]  /*1550*/  MOV R8, R22 ;  /* 0x0000001600087202 */ /* 0x000fe20000000f00 */
[----:B-1----:R-:W-:Y:S01]  /*1560*/  IMAD R232, R231, UR4, RZ ;  /* 0x00000004e7e87c24 */ /* 0x002fe2000f8e02ff */
[----:B------:R-:W-:Y:S01]  /*1570*/  LOP3.LUT R233, R233, 0x1f20, R0, 0xf8, !PT ;  /* 0x00001f20e9e97812 */ /* 0x000fe200078ef800 */
[C---:B------:R-:W-:Y:S02]  /*1580*/  IMAD R7, R14.reuse, R3, R9 ;  /* 0x000000030e077224 */ /* 0x040fe400078e0209 */
[----:B------:R-:W-:Y:S02]  /*1590*/  IMAD R231, R231, UR6, RZ ;  /* 0x00000006e7e77c24 */ /* 0x000fe4000f8e02ff */
[----:B------:R-:W-:Y:S02]  /*15a0*/  IMAD R9, R14, R157, R23 ;  /* 0x0000009d0e097224 */ /* 0x000fe400078e0217 */
[----:B------:R-:W-:-:S02]  /*15b0*/  IMAD R232, R4, UR5, R232 ;  /* 0x0000000504e87c24 */ /* 0x000fc4000f8e02e8 */
[C---:B------:R-:W-:Y:S02]  /*15c0*/  IMAD R231, R4.reuse, UR7, R231 ;  /* 0x0000000704e77c24 */ /* 0x040fe4000f8e02e7 */
[----:B------:R-:W-:Y:S01]  /*15d0*/  IMAD.WIDE.U32 R6, R4, UR4, R6 ;  /* 0x0000000404067c25 */ /* 0x000fe2000f8e0006 */
[----:B--2---:R-:W-:-:S03]  /*15e0*/  ULEA UR4, UR14, UR15, 0x18 ;  /* 0x0000000f0e047291 */ /* 0x004fc6000f8ec0ff */
[----:B------:R-:W-:Y:S01]  /*15f0*/  IMAD.WIDE.U32 R4, R4, UR6, R8 ;  /* 0x0000000604047c25 */ /* 0x000fe2000f8e0008 */
[----:B---3--:R-:W-:Y:S02]  /*1600*/  LEA R195, P1, R6, UR12, 0x1 ;  /* 0x0000000c06c37c11 */ /* 0x008fe4000f8208ff */
[----:B------:R-:W-:Y:S01]  /*1610*/  LEA R233, R233, UR4, 0x1 ;  /* 0x00000004e9e97c11 */ /* 0x000fe2000f8e08ff */
[----:B------:R-:W-:Y:S01]  /*1620*/  IMAD.IADD R232, R7, 0x1, R232 ;  /* 0x0000000107e87824 */ /* 0x000fe200078e02e8 */
[----:B------:R-:W-:Y:S01]  /*1630*/  IADD3 R231, PT, PT, R5, R231, RZ ;  /* 0x000000e705e77210 */ /* 0x000fe20007ffe0ff */
[----:B-----5:R-:W-:Y:S01]  /*1640*/  IMAD.WIDE.U32 R20, R16, UR8, R20 ;  /* 0x0000000810147c25 */ /* 0x020fe2000f8e0014 */
[----:B----4-:R-:W-:Y:S02]  /*1650*/  LEA R194, P0, R4, UR10, 0x1 ;  /* 0x0000000a04c27c11 */ /* 0x010fe4000f8008ff */
[----:B------:R-:W-:Y:S01]  /*1660*/  LEA.HI.X R232, R6, UR13, R232, 0x1, P1 ;  /* 0x0000000d06e87c11 */ /* 0x000fe200088f0ce8 */
[----:B------:R-:W-:Y:S01]  /*1670*/  IMAD R25, R16, UR9, R21 ;  /* 0x0000000910197c24 */ /* 0x000fe2000f8e0215 */
[----:B------:R-:W-:Y:S01]  /*1680*/  LEA.HI.X R231, R4, UR11, R231, 0x1, P0 ;  /* 0x0000000b04e77c11 */ /* 0x000fe200080f0ce7 */
[----:B------:R-:W-:-:S04]  /*1690*/  IMAD.WIDE.U32 R18, R18, 0x80, R14 ;  /* 0x0000008012127825 */ /* 0x000fc800078e000e */
[----:B------:R-:W-:Y:S01]  /*16a0*/  IMAD.SHL.U32 R0, R229, 0x20, RZ ;  /* 0x00000020e5007824 */ /* 0x000fe200078e00ff */
        /* <DEDUP_REMOVED lines=18> */
.L_x_148:
[----:B------:R1:W-:Y:S02]  /*17d0*/  STS.128 [R233], RZ ;  /* 0x000000ffe9007388 */ /* 0x0003e40000000c00 */
.L_x_147:
[----:B------:R-:W-:Y:S05]  /*17e0*/  BSYNC.RECONVERGENT B0 ;  /* 0x0000000000007941 */ /* 0x000fea0003800200 */
.L_x_146:
[----:B--2---:R-:W-:Y:S01]  /*17f0*/  IADD3 R8, PT, PT, R14, 0x20, RZ ;  /* 0x000000200e087810 */ /* 0x004fe20007ffe0ff */
[----:B------:R-:W-:Y:S01]  /*1800*/  VIADD R10, R158, 0xffffffff ;  /* 0xffffffff9e0a7836 */ /* 0x000fe20000000000 */
[----:B------:R-:W-:Y:S01]  /*1810*/  SHF.L.U64.HI R13, R2, 0x7, R3 ;  /* 0x00000007020d7819 */ /* 0x000fe20000010203 */
        /* <DEDUP_REMOVED lines=32> */
.L_x_150:
[----:B------:R-:W-:Y:S05]  /*1a20*/  BSYNC.RECONVERGENT B0 ;  /* 0x0000000000007941 */ /* 0x000fea0003800200 */
.L_x_149:
        /* <DEDUP_REMOVED lines=22> */
.L_x_152:
[----:B------:R-:W-:Y:S05]  /*1b90*/  BSYNC.RECONVERGENT B0 ;  /* 0x0000000000007941 */ /* 0x000fea0003800200 */
.L_x_151:
        /* <DEDUP_REMOVED lines=21> */
.L_x_154:
[----:B------:R-:W-:Y:S05]  /*1cf0*/  BSYNC.RECONVERGENT B0 ;  /* 0x0000000000007941 */ /* 0x000fea0003800200 */
.L_x_153:
[----:B------:R-:W-:Y:S01]  /*1d00*/  BSSY.RECONVERGENT B0, `(.L_x_155) ;  /* 0x000000e000007945 */ /* 0x000fe20003800200 */
[----:B------:R-:W-:-:S03]  /*1d10*/  IADD3 R19, PT, PT, R23, R13, RZ ;  /* 0x0000000d17137210 */ /* 0x000fc60007ffe0ff */
[----:B------:R-:W-:Y:S05]  /*1d20*/  @P3 BRA `(.L_x_156) ;  /* 0x00000000002c3947 */ /* 0x000fea0003800000 */
[----:B------:R-:W5:Y:S02]  /*1d30*/  LDCU UR5, c[0x0][0x440] ;  /* 0x00008800ff0577ac */ /* 0x000f640008000800 */
[----:B-----5:R-:W-:-:S13]  /*1d40*/  ISETP.GE.AND P0, PT, R178, UR5, PT ;  /* 0x00000005b2007c0c */ /* 0x020fda000bf06270 */
[----:B------:R-:W-:Y:S05]  /*1d50*/  @P0 BRA `(.L_x_157) ;  /* 0x00000000001c0947 */ /* 0x000fea0003800000 */
[----:B--2---:R-:W-:-:S04]  /*1d60*/  LEA R4, P0, R22, R195, 0x1 ;  /* 0x000000c316047211 */ /* 0x004fc800078008ff */
[----:B------:R-:W-:-:S05]  /*1d70*/  LEA.HI.X R5, R22, R232, R19, 0x1, P0 ;  /* 0x000000e816057211 */ /* 0x000fca00000f0c13 */
[----:B------:R-:W-:Y:S01]  /*1d80*/  @!PT LDS RZ, [RZ] ;  /* 0x00000000fffff984 */ /* 0x000fe20000000800 */
[----:B------:R-:W-:Y:S01]  /*1d90*/  @!PT LDS RZ, [RZ] ;  /* 0x00000000fffff984 */ /* 0x000fe20000000800 */
[----:B------:R-:W-:Y:S01]  /*1da0*/  @!PT LDS RZ, [RZ] ;  /* 0x00000000fffff984 */ /* 0x000fe20000000800 */
[----:B------:R2:W-:Y:S01]  /*1db0*/  LDGSTS.E.BYPASS.LTC128B.128 [R233+0x2000], desc[UR16][R4.64] ;  /* 0x0200000004e97fae */ /* 0x0005e2000b981a10 */
[----:B------:R-:W-:Y:S05]  /*1dc0*/  BRA `(.L_x_156) ;  /* 0x0000000000047947 */ /* 0x000fea0003800000 */
.L_x_157:
[----:B------:R1:W-:Y:S02]  /*1dd0*/  STS.128 [R233+0x2000], RZ ;  /* 0x002000ffe9007388 */ /* 0x0003e40000000c00 */
.L_x_156:
[----:B------:R-:W-:Y:S05]  /*1de0*/  BSYNC.RECONVERGENT B0 ;  /* 0x0000000000007941 */ /* 0x000fea0003800200 */
.L_x_155:
        /* <DEDUP_REMOVED lines=9> */
[----:B------:R-:W-:-:S04]  /*1e80*/  IMAD.WIDE.U32 R20, R2, 0x20, RZ ;  /* 0x0000002002147825 */ /* 0x000fc800078e00ff */
[----:B--2---:R-:W-:Y:S01]  /*1e90*/  IMAD.SHL.U32 R4, R3, 0x20, RZ ;  /* 0x0000002003047824 */ /* 0x004fe200078e00ff */
        /* <DEDUP_REMOVED lines=8> */
.L_x_159:
[----:B------:R-:W-:Y:S05]  /*1f20*/  BSYNC.RECONVERGENT B0 ;  /* 0x0000000000007941 */ /* 0x000fea0003800200 */
.L_x_158:
[----:B------:R-:W-:Y:S04]  /*1f30*/  BSSY.RECONVERGENT B0, `(.L_x_160) ;  /* 0x000000e000007945 */ /* 0x000fe80003800200 */
[----:B------:R-:W-:Y:S05]  /*1f40*/  @P2 BRA `(.L_x_161) ;  /* 0x0000000000302947 */ /* 0x000fea0003800000 */
[----:B------:R-:W5:Y:S02]  /*1f50*/  LDCU UR5, c[0x0][0x440] ;  /* 0x00008800ff0577ac */ /* 0x000f640008000800 */
[----:B-----5:R-:W-:-:S13]  /*1f60*/  ISETP.GE.AND P0, PT, R178, UR5, PT ;  /* 0x00000005b2007c0c */ /* 0x020fda000bf06270 */
[----:B------:R1:W-:Y:S01]  /*1f70*/  @P0 STS.128 [R233+0x3000], RZ ;  /* 0x003000ffe9000388 */ /* 0x0003e20000000c00 */
[----:B------:R-:W-:Y:S05]  /*1f80*/  @P0 BRA `(.L_x_161) ;  /* 0x0000000000200947 */ /* 0x000fea0003800000 */
[----:B--2---:R-:W-:-:S04]  /*1f90*/  LEA R5, P0, R2, R22, 0x6 ;  /* 0x0000001602057211 */ /* 0x004fc800078030ff */
[----:B------:R-:W-:Y:S02]  /*1fa0*/  LEA.HI.X R4, R2, R19, R3, 0x6, P0 ;  /* 0x0000001302047211 */ /* 0x000fe400000f3403 */
[----:B------:R-:W-:-:S04]  /*1fb0*/  LEA R20, P0, R5, R195, 0x1 ;  /* 0x000000c305147211 */ /* 0x000fc800078008ff */
[----:B------:R-:W-:-:S05]  /*1fc0*/  LEA.HI.X R21, R5, R232, R4, 0x1, P0 ;  /* 0x000000e805157211 */ /* 0x000fca00000f0c04 */
[----:B------:R-:W-:Y:S01]  /*1fd0*/  @!PT LDS RZ, [RZ] ;  /* 0x00000000fffff984 */ /* 0x000fe20000000800 */
[----:B------:R-:W-:Y:S01]  /*1fe0*/  @!PT LDS RZ, [RZ] ;  /* 0x00000000fffff984 */ /* 0x000fe20000000800 */
[----:B------:R-:W-:Y:S01]  /*1ff0*/  @!PT LDS RZ, [RZ] ;  /* 0x00000000fffff984 */ /* 0x000fe20000000800 */
[----:B------:R2:W-:Y:S04]  /*2000*/  LDGSTS.E.BYPASS.LTC128B.128 [R233+0x3000], desc[UR16][R20.64] ;  /* 0x0300000014e97fae */ /* 0x0005e8000b981a10 */
.L_x_161:
[----:B------:R-:W-:Y:S05]  /*2010*/  BSYNC.RECONVERGENT B0 ;  /* 0x0000000000007941 */ /* 0x000fea0003800200 */
.L_x_160:
[----:B------:R-:W-:Y:S04]  /*2020*/  BSSY.RECONVERGENT B0, `(.L_x_162) ;  /* 0x0000010000007945 */ /* 0x000fe80003800200 */
[----:B------:R-:W-:Y:S05]  /*2030*/  @P1 BRA `(.L_x_163) ;  /* 0x0000000000381947 */ /* 0x000fea0003800000 */
[----:B------:R-:W5:Y:S02]  /*2040*/  LDCU UR5, c[0x0][0x440] ;  /* 0x00008800ff0577ac */ /* 0x000f640008000800 */
[----:B-----5:R-:W-:-:S13]  /*2050*/  ISETP.GE.AND P0, PT, R178, UR5, PT ;  /* 0x00000005b2007c0c */ /* 0x020fda000bf06270 */
[----:B------:R1:W-:Y:S01]  /*2060*/  @P0 STS.128 [R233+0x3800], RZ ;  /* 0x003800ffe9000388 */ /* 0x0003e20000000c00 */
[----:B------:R-:W-:Y:S05]  /*2070*/  @P0 BRA `(.L_x_163) ;  /* 0x0000000000280947 */ /* 0x000fea0003800000 */
[----:B------:R-:W-:Y:S01]  /*2080*/  MOV R18, R22 ;  /* 0x0000001600127202 */ /* 0x000fe20000000f00 */
[----:B--2---:R-:W-:-:S04]  /*2090*/  IMAD R4, R3, 0x60, RZ ;  /* 0x0000006003047824 */ /* 0x004fc800078e02ff */
        /* <DEDUP_REMOVED lines=8> */
.L_x_163:
[----:B------:R-:W-:Y:S05]  /*2120*/  BSYNC.RECONVERGENT B0 ;  /* 0x0000000000007941 */ /* 0x000fea0003800200 */
.L_x_162:
[----:B------:R-:W5:Y:S01]  /*2130*/  LDCU.64 UR6, c[0x0][0x538] ;  /* 0x0000a700ff0677ac */ /* 0x000f620008000a00 */
[----:B------:R-:W0:Y:S01]  /*2140*/  LDGDEPBAR ;  /* 0x00000000000079af */ /* 0x000e220000000000 */
[----:B-----5:R-:W-:-:S04]  /*2150*/  ISETP.NE.U32.AND P1, PT, RZ, UR6, PT ;  /* 0x00000006ff007c0c */ /* 0x020fc8000bf25070 */
[----:B------:R-:W-:Y:S02]  /*2160*/  ISETP.NE.AND.EX P1, PT, RZ, UR7, PT, P1 ;  /* 0x00000007ff007c0c */ /* 0x000fe4000bf25310 */
[----:B------:R-:W-:Y:S01]  /*2170*/  SHF.R.U32.HI R177, RZ, 0x1, R229 ;  /* 0x00000001ffb17819 */ /* 0x000fe200000116e5 */
[----:B------:R-:W-:-:S10]  /*2180*/  DEPBAR.LE SB0, 0x0 ;  /* 0x000080000000791a */ /* 0x000fd40000000000 */
[----:B--2---:R-:W2:Y:S01]  /*2190*/  @P1 LDC.64 R4, c[0x0][0x540] ;  /* 0x00015000ff041b82 */ /* 0x004ea20000000a00 */
[----:B------:R-:W-:Y:S02]  /*21a0*/  @P1 IMAD.MOV.U32 R17, RZ, RZ, RZ ;  /* 0x000000ffff111224 */ /* 0x000fe400078e00ff */
[----:B--2---:R-:W-:-:S04]  /*21b0*/  @P1 IMAD.WIDE.U32 R16, R230, R4, R16 ;  /* 0x00000004e6101225 */ /* 0x004fc800078e0010 */
[----:B------:R-:W-:Y:S01]  /*21c0*/  @P1 IMAD R5, R230, R5, R17 ;  /* 0x00000005e6051224 */ /* 0x000fe200078e0211 */
[----:B------:R-:W-:-:S04]  /*21d0*/  @P1 LEA R4, P0, R16, UR6, 0x2 ;  /* 0x0000000610041c11 */ /* 0x000fc8000f8010ff */
[----:B------:R-:W-:-:S06]  /*21e0*/  @P1 LEA.HI.X R5, R16, UR7, R5, 0x2, P0 ;  /* 0x0000000710051c11 */ /* 0x000fcc00080f1405 */
[----:B------:R2:W5:Y:S01]  /*21f0*/  @P1 LDG.E R5, desc[UR16][R4.64] ;  /* 0x0000001004051981 */ /* 0x000562000c1e1900 */
[----:B------:R-:W-:Y:S01]  /*2200*/  LOP3.LUT R13, R177, 0x1f0, RZ, 0xc0, !PT ;  /* 0x000001f0b10d7812 */ /* 0x000fe200078ec0ff */
[----:B------:R-:W-:Y:S01]  /*2210*/  BSSY.RECONVERGENT B0, `(.L_x_164) ;  /* 0x000001d000007945 */ /* 0x000fe20003800200 */
[----:B------:R-:W-:Y:S01]  /*2220*/  LOP3.LUT R15, R14, 0x7, RZ, 0xc0, !PT ;  /* 0x000000070e0f7812 */ /* 0x000fe200078ec0ff */
[----:B------:R-:W-:Y:S01]  /*2230*/  IMAD.MOV.U32 R181, RZ, RZ, RZ ;  /* 0x000000ffffb57224 */ /* 0x000fe200078e00ff */
[----:B------:R-:W-:Y:S01]  /*2240*/  IADD3 R13, PT, PT, R13, 0x1, R11 ;  /* 0x000000010d0d7810 */ /* 0x000fe20007ffe00b */
[C---:B------:R-:W-:Y:S01]  /*2250*/  IMAD.SHL.U32 R11, R156.reuse, 0x80, RZ ;  /* 0x000000809c0b7824 */ /* 0x040fe200078e00ff */
[----:B------:R-:W-:Y:S02]  /*2260*/  SHF.L.U64.HI R14, R156, 0x7, R157 ;  /* 0x000000079c0e7819 */ /* 0x000fe4000001029d */
[----:B------:R-:W-:-:S03]  /*2270*/  IADD3 R13, PT, PT, -R12, R13, R15 ;  /* 0x0000000d0c0d7210 */ /* 0x000fc60007ffe10f */
[----:B------:R-:W-:Y:S01]  /*2280*/  IMAD R12, R14, R10, RZ ;  /* 0x0000000a0e0c7224 */ /* 0x000fe200078e02ff */
[----:B------:R-:W-:Y:S01]  /*2290*/  IADD3 R152, PT, PT, R13, R152, R160 ;  /* 0x000000980d987210 */ /* 0x000fe20007ffe0a0 */
[----:B------:R-:W-:Y:S01]  /*22a0*/  IMAD.WIDE.U32 R10, R11, R10, RZ ;  /* 0x0000000a0b0a7225 */ /* 0x000fe200078e00ff */
[----:B--2---:R-:W2:Y:S02]  /*22b0*/  @P1 LDC R4, c[0x0][0x458] ;  /* 0x00011600ff041b82 */ /* 0x004ea40000000800 */
[----:B--2---:R-:W5:Y:S06]  /*22c0*/  @P1 MUFU.RCP R4, R4 ;  /* 0x0000000400041308 */ /* 0x004f6c0000001000 */
[----:B------:R-:W-:Y:S01]  /*22d0*/  BAR.SYNC.DEFER_BLOCKING 0x0 ;  /* 0x0000000000007b1d */ /* 0x000fe20000010000 */
[----:B-----5:R-:W-:Y:S01]  /*22e0*/  @P1 FMUL.FTZ R181, R5, R4 ;  /* 0x0000000405b51220 */ /* 0x020fe20000410000 */
[----:B------:R-:W-:-:S04]  /*22f0*/  IMAD.IADD R5, R11, 0x1, R12 ;  /* 0x000000010b057824 */ /* 0x000fc800078e020c */
[----:B------:R-:W-:Y:S05]  /*2300*/  @P3 BRA `(.L_x_165) ;  /* 0x0000000000303947 */ /* 0x000fea0003800000 */
[----:B------:R-:W2:Y:S02]  /*2310*/  LDCU UR5, c[0x0][0x440] ;  /* 0x00008800ff0577ac */ /* 0x000ea40008000800 */
[----:B--2---:R-:W-:-:S13]  /*2320*/  ISETP.GE.AND P0, PT, R178, UR5, PT ;  /* 0x00000005b2007c0c */ /* 0x004fda000bf06270 */
        /* <DEDUP_REMOVED lines=8> */
.L_x_166:
[----:B------:R2:W-:Y:S01]  /*23b0*/  STS.128 [R233+0x4000], RZ ;  /* 0x004000ffe9007388 */ /* 0x0005e20000000c00 */
[----:B------:R-:W-:Y:S05]  /*23c0*/  BRA `(.L_x_167) ;  /* 0x0000000000047947 */ /* 0x000fea0003800000 */
.L_x_165:
[----:B------:R2:W-:Y:S02]  /*23d0*/  STS.128 [R233+0x4000], RZ ;  /* 0x004000ffe9007388 */ /* 0x0005e40000000c00 */
.L_x_167:
[----:B------:R-:W-:Y:S05]  /*23e0*/  BSYNC.RECONVERGENT B0 ;  /* 0x0000000000007941 */ /* 0x000fea0003800200 */
.L_x_164:
[-C--:B------:R-:W-:Y:S01]  /*23f0*/  ISETP.GE.AND P0, PT, R8, R9.reuse, PT ;  /* 0x000000090800720c */ /* 0x080fe20003f06270 */
[C---:B--2---:R-:W-:Y:S01]  /*2400*/  IMAD.SHL.U32 R12, R229.reuse, 0x10, RZ ;  /* 0x00000010e50c7824 */ /* 0x044fe200078e00ff */
[----:B------:R-:W-:Y:S01]  /*2410*/  LOP3.LUT R14, R0, 0xc0, RZ, 0xc0, !PT ;  /* 0x000000c0000e7812 */ /* 0x000fe200078ec0ff */
[----:B------:R-:W-:Y:S01]  /*2420*/  IMAD.SHL.U32 R13, R229, 0x4, RZ ;  /* 0x00000004e50d7824 */ /* 0x000fe200078e00ff */
[----:B------:R-:W-:Y:S01]  /*2430*/  ISETP.GE.AND P2, PT, R7, R9, PT ;  /* 0x000000090700720c */ /* 0x000fe20003f46270 */
[----:B------:R-:W-:Y:S01]  /*2440*/  BSSY.RECONVERGENT B0, `(.L_x_168) ;  /* 0x000001b000007945 */ /* 0x000fe20003800200 */
[----:B------:R-:W-:Y:S02]  /*2450*/  LOP3.LUT R7, R12, 0x100, RZ, 0xc0, !PT ;  /* 0x000001000c077812 */ /* 0x000fe400078ec0ff */
[----:B------:R-:W-:Y:S02]  /*2460*/  LOP3.LUT R13, R14, 0x18, R13, 0xf8, !PT ;  /* 0x000000180e0d7812 */ /* 0x000fe400078ef80d */
[----:B------:R-:W-:-:S02]  /*2470*/  LOP3.LUT R182, R0, 0x120, RZ, 0xc0, !PT ;  /* 0x0000012000b67812 */ /* 0x000fc400078ec0ff */
[----:B------:R-:W-:Y:S01]  /*2480*/  LOP3.LUT R7, R7, 0x20, R0, 0xf8, !PT ;  /* 0x0000002007077812 */ /* 0x000fe200078ef800 */
[----:B------:R2:W-:Y:S01]  /*2490*/  @P0 STS.128 [R233+0x4800], RZ ;  /* 0x004800ffe9000388 */ /* 0x0005e20000000c00 */
[C---:B------:R-:W-:Y:S02]  /*24a0*/  LOP3.LUT R177, R13.reuse, 0x8, R177, 0x78, !PT ;  /* 0x000000080db17812 */ /* 0x040fe400078e78b1 */
[----:B------:R-:W-:Y:S02]  /*24b0*/  LOP3.LUT R179, R13, 0x8, R229, 0x78, !PT ;  /* 0x000000080db37812 */ /* 0x000fe400078e78e5 */
[----:B------:R-:W-:Y:S02]  /*24c0*/  LOP3.LUT R180, R182, 0x3e00, R12, 0xf8, !PT ;  /* 0x00003e00b6b47812 */ /* 0x000fe400078ef80c */
        /* <DEDUP_REMOVED lines=18> */
.L_x_169:
[----:B------:R-:W-:Y:S05]  /*25f0*/  BSYNC.RECONVERGENT B0 ;  /* 0x0000000000007941 */ /* 0x000fea0003800200 */
.L_x_168:
        /* <DEDUP_REMOVED lines=17> */
.L_x_171:
[----:B------:R-:W-:Y:S05]  /*2710*/  BSYNC.RECONVERGENT B0 ;  /* 0x0000000000007941 */ /* 0x000fea0003800200 */
.L_x_170:
        /* <DEDUP_REMOVED lines=17> */
.L_x_173:
[----:B------:R-:W-:Y:S05]  /*2830*/  BSYNC.RECONVERGENT B0 ;  /* 0x0000000000007941 */ /* 0x000fea0003800200 */
.L_x_172:
[----:B------:R-:W-:Y:S01]  /*2840*/  LDSM.16.M88.4 R144, [R180] ;  /* 0x00000000b490783b */ /* 0x000fe20000000200 */
[----:B------:R-:W-:Y:S01]  /*2850*/  IMAD.MOV.U32 R170, RZ, RZ, 0x20 ;  /* 0x00000020ffaa7424 */ /* 0x000fe200078e00ff */
[----:B------:R-:W-:Y:S02]  /*2860*/  LOP3.LUT P6, RZ, R229, 0x4, RZ, 0xc0, !PT ;  /* 0x00000004e5ff7812 */ /* 0x000fe400078cc0ff */
[----:B------:R-:W5:Y:S02]  /*2870*/  LDSM.16.M88.4 R112, [R179+0x2000] ;  /* 0x00200000b370783b */ /* 0x000f640000000200 */
[----:B------:R-:W-:Y:S02]  /*2880*/  SEL R170, R170, 0xffffffe0, !P6 ;  /* 0xffffffe0aaaa7807 */ /* 0x000fe40007000000 */
[----:B-1----:R-:W1:Y:S03]  /*2890*/  LDSM.16.M88.4 R4, [R180+0x1000] ;  /* 0x00100000b404783b */ /* 0x002e660000000200 */
[--C-:B------:R-:W-:Y:S01]  /*28a0*/  IMAD.IADD R161, R180, 0x1, R170.reuse ;  /* 0x00000001b4a17824 */ /* 0x100fe200078e02aa */
[----:B------:R-:W2:Y:S01]  /*28b0*/  LDSM.16.M88.4 R96, [R179+0x2400] ;  /* 0x00240000b360783b */ /* 0x000ea20000000200 */
[----:B------:R-:W-:-:S03]  /*28c0*/  IMAD.IADD R0, R179, 0x1, R170 ;  /* 0x00000001b3007824 */ /* 0x000fc600078e02aa */
[----:B------:R-:W3:Y:S04]  /*28d0*/  LDSM.16.M88.4 R80, [R179+0x2800] ;  /* 0x00280000b350783b */ /* 0x000ee80000000200 */
[----:B------:R-:W4:Y:S04]  /*28e0*/  LDSM.16.M88.4 R64, [R179+0x2c00] ;  /* 0x002c0000b340783b */ /* 0x000f280000000200 */
[----:B------:R-:W4:Y:S04]  /*28f0*/  LDSM.16.M88.4 R48, [R179+0x3000] ;  /* 0x00300000b330783b */ /* 0x000f280000000200 */
[----:B------:R-:W4:Y:S04]  /*2900*/  LDSM.16.M88.4 R32, [R179+0x3400] ;  /* 0x00340000b320783b */ /* 0x000f280000000200 */
[----:B------:R-:W4:Y:S04]  /*2910*/  LDSM.16.M88.4 R16, [R179+0x3800] ;  /* 0x00380000b310783b */ /* 0x000f280000000200 */
[----:B------:R-:W4:Y:S04]  /*2920*/  LDSM.16.M88.4 R148, [R179+0x3c00] ;  /* 0x003c0000b394783b */ /* 0x000f280000000200 */
[----:B------:R-:W-:Y:S04]  /*2930*/  LDSM.16.M88.4 R136, [R161] ;  /* 0x00000000a188783b */ /* 0x000fe80000000200 */
[----:B------:R-:W4:Y:S01]  /*2940*/  LDSM.16.M88.4 R128, [R0+0x2000] ;  /* 0x002000000080783b */ /* 0x000f220000000200 */
[-C--:B-----5:R-:W-:Y:S03]  /*2950*/  HMMA.16816.F32.BF16 R140, R144, R112.reuse, RZ ;  /* 0x00000070908c723c */ /* 0x0a0fe600000418ff */
[----:B------:R-:W5:Y:S04]  /*2960*/  LDSM.16.M88.4 R132, [R161+0x1000] ;  /* 0x00100000a184783b */ /* 0x000f680000000200 */
[----:B------:R-:W5:Y:S01]  /*2970*/  LDSM.16.M88.4 R124, [R0+0x3c00] ;  /* 0x003c0000007c783b */ /* 0x000f620000000200 */
[C---:B-1----:R-:W-:Y:S03]  /*2980*/  HMMA.16816.F32.BF16 R120, R4.reuse, R112, RZ ;  /* 0x000000700478723c */ /* 0x042fe600000418ff */
[----:B------:R-:W0:Y:S05]  /*2990*/  LDGDEPBAR ;  /* 0x00000000000079af */ /* 0x000e2a0000000000 */
[C---:B------:R-:W-:Y:S08]  /*29a0*/  HMMA.16816.F32.BF16 R116, R4.reuse, R114, RZ ;  /* 0x000000720474723c */ /* 0x040ff000000418ff */
[C---:B--2---:R-:W-:Y:S08]  /*29b0*/  HMMA.16816.F32.BF16 R104, R4.reuse, R96, RZ ;  /* 0x000000600468723c */ /* 0x044ff000000418ff */
[C---:B---3--:R-:W-:Y:S08]  /*29c0*/  HMMA.16816.F32.BF16 R88, R4.reuse, R80, RZ ;  /* 0x000000500458723c */ /* 0x048ff000000418ff */
[C---:B----4-:R-:W-:Y:S08]  /*29d0*/  HMMA.16816.F32.BF16 R72, R4.reuse, R64, RZ ;  /* 0x000000400448723c */ /* 0x050ff000000418ff */
        /* <DEDUP_REMOVED lines=25> */
[----:B------:R-:W-:Y:S08]  /*2b70*/  HMMA.16816.F32.BF16 R4, R4, R150, RZ ;  /* 0x000000960404723c */ /* 0x000ff000000418ff */
[----:B------:R-:W-:Y:S01]  /*2b80*/  HMMA.16816.F32.BF16 R148, R136, R128, R140 ;  /* 0x000000808894723c */ /* 0x000fe2000004188c */
[C---:B------:R-:W-:Y:S01]  /*2b90*/  VIMNMX R143, PT, PT, R152.reuse, R160, PT ;  /* 0x000000a0988f7248 */ /* 0x040fe20003fe0100 */
[----:B------:R-:W-:Y:S01]  /*2ba0*/  IMAD.SHL.U32 R140, R229, 0x2, RZ ;  /* 0x00000002e58c7824 */ /* 0x000fe200078e00ff */
[----:B------:R-:W-:-:S02]  /*2bb0*/  VIADDMNMX R142, R152, 0x8, R160, PT ;  /* 0x00000008988e7846 */ /* 0x000fc400038001a0 */
[C-C-:B------:R-:W-:Y:S02]  /*2bc0*/  VIADDMNMX R141, R152.reuse, 0x40, R160.reuse, PT ;  /* 0x00000040988d7846 */ /* 0x140fe400038001a0 */
[----:B------:R-:W-:Y:S01]  /*2bd0*/  VIADDMNMX R160, R152, 0x48, R160, PT ;  /* 0x0000004898a07846 */ /* 0x000fe200038001a0 */
[----:B-----5:R-:W-:Y:S01]  /*2be0*/  HMMA.16816.F32.BF16 R120, R132, R128, R120 ;  /* 0x000000808478723c */ /* 0x020fe20000041878 */
[----:B------:R-:W1:Y:S01]  /*2bf0*/  LDSM.16.M88.4 R152, [R0+0x2400] ;  /* 0x002400000098783b */ /* 0x000e620000000200 */
[----:B------:R-:W-:-:S05]  /*2c00*/  LOP3.LUT R140, R140, 0x6, RZ, 0xc0, !PT ;  /* 0x000000068c8c7812 */ /* 0x000fca00078ec0ff */
[----:B------:R-:W-:Y:S01]  /*2c10*/  IMAD R159, R158, 0x80, R140 ;  /* 0x000000809e9f7824 */ /* 0x000fe200078e028c */
[----:B------:R-:W-:Y:S03]  /*2c20*/  HMMA.16816.F32.BF16 R144, R136, R126, R144 ;  /* 0x0000007e8890723c */ /* 0x000fe60000041890 */
[----:B------:R-:W-:-:S05]  /*2c30*/  VIADD R129, R159, 0xffffff80 ;  /* 0xffffff809f817836 */ /* 0x000fca0000000000 */
[C---:B------:R-:W-:Y:S01]  /*2c40*/  HMMA.16816.F32.BF16 R4, R132.reuse, R126, R4 ;  /* 0x0000007e8404723c */ /* 0x040fe20000041804 */
[----:B------:R-:W-:Y:S01]  /*2c50*/  ISETP.GE.AND P2, PT, R129, R143, PT ;  /* 0x0000008f8100720c */ /* 0x000fe20003f46270 */
[----:B------:R-:W-:Y:S01]  /*2c60*/  VIADD R127, R159, 0xffffff81 ;  /* 0xffffff819f7f7836 */ /* 0x000fe20000000000 */
[C---:B------:R-:W-:Y:S02]  /*2c70*/  ISETP.GE.AND P0, PT, R129.reuse, R142, PT ;  /* 0x0000008e8100720c */ /* 0x040fe40003f06270 */
[C---:B------:R-:W-:Y:S02]  /*2c80*/  ISETP.GE.AND P5, PT, R129.reuse, R141, PT ;  /* 0x0000008d8100720c */ /* 0x040fe40003fa6270 */
[----:B------:R-:W-:Y:S01]  /*2c90*/  I2FP.F32.U32 R128, R129 ;  /* 0x0000008100807245 */ /* 0x000fe20000201000 */
[----:B------:R-:W-:Y:S01]  /*2ca0*/  HMMA.16816.F32.BF16 R116, R132, R130, R116 ;  /* 0x000000828474723c */ /* 0x000fe20000041874 */
[----:B------:R-:W-:Y:S01]  /*2cb0*/  ISETP.GE.AND P1, PT, R129, R160, PT ;  /* 0x000000a08100720c */ /* 0x000fe20003f26270 */
[----:B------:R-:W-:-:S02]  /*2cc0*/  VIADD R129, R159, 0xfffffff8 ;  /* 0xfffffff89f817836 */ /* 0x000fc40000000000 */
[CC--:B------:R-:W-:Y:S01]  /*2cd0*/  FFMA.FTZ R120, R128.reuse, R181.reuse, R120 ;  /* 0x000000b580787223 */ /* 0x0c0fe20000010078 */
[CC--:B------:R-:W-:Y:S01]  /*2ce0*/  FFMA.FTZ R122, R128.reuse, R181.reuse, R122 ;  /* 0x000000b5807a7223 */ /* 0x0c0fe2000001007a */
[C---:B------:R-:W-:Y:S01]  /*2cf0*/  FFMA.FTZ R148, R128.reuse, R181, R148 ;  /* 0x000000b580947223 */ /* 0x040fe20000010094 */
[----:B------:R-:W-:Y:S01]  /*2d00*/  I2FP.F32.U32 R126, R129 ;  /* 0x00000081007e7245 */ /* 0x000fe20000201000 */
[----:B------:R-:W-:Y:S01]  /*2d10*/  FFMA.FTZ R150, R128, R181, R150 ;  /* 0x000000b580967223 */ /* 0x000fe20000010096 */
[----:B------:R-:W-:Y:S01]  /*2d20*/  FSEL R202, R120, -INF , !P5 ;  /* 0xff80000078ca7808 */ /* 0x000fe20006800000 */
[C---:B------:R-:W-:Y:S01]  /*2d30*/  HMMA.16816.F32.BF16 R112, R136.reuse, R130, R112 ;  /* 0x000000828870723c */ /* 0x040fe20000041870 */
[C---:B------:R-:W-:Y:S01]  /*2d40*/  ISETP.GE.AND P4, PT, R129.reuse, R143, PT ;  /* 0x0000008f8100720c */ /* 0x040fe20003f86270 */
[CC--:B------:R-:W-:Y:S01]  /*2d50*/  FFMA.FTZ R144, R126.reuse, R181.reuse, R144 ;  /* 0x000000b57e907223 */ /* 0x0c0fe20000010090 */
[CC--:B------:R-:W-:Y:S01]  /*2d60*/  FFMA.FTZ R120, R126.reuse, R181.reuse, R146 ;  /* 0x000000b57e787223 */ /* 0x0c0fe20000010092 */
[----:B------:R-:W-:Y:S01]  /*2d70*/  ISETP.GE.AND P3, PT, R129, R142, PT ;  /* 0x0000008e8100720c */ /* 0x000fe20003f66270 */
[-C--:B------:R-:W-:Y:S01]  /*2d80*/  FFMA.FTZ R4, R126, R181.reuse, R4 ;  /* 0x000000b57e047223 */ /* 0x080fe20000010004 */
[----:B------:R-:W-:Y:S01]  /*2d90*/  FSEL R198, R122, -INF , !P1 ;  /* 0xff8000007ac67808 */ /* 0x000fe20004800000 */
[----:B------:R-:W-:Y:S01]  /*2da0*/  FFMA.FTZ R126, R126, R181, R6 ;  /* 0x000000b57e7e7223 */ /* 0x000fe20000010006 */
[----:B------:R-:W-:Y:S01]  /*2db0*/  FSEL R201, R148, -INF , !P2 ;  /* 0xff80000094c97808 */ /* 0x000fe20005000000 */
[----:B-1----:R-:W-:Y:S01]  /*2dc0*/  HMMA.16816.F32.BF16 R108, R136, R152, R108 ;  /* 0x00000098886c723c */ /* 0x002fe2000004186c */
[----:B------:R-:W-:Y:S01]  /*2dd0*/  FSEL R196, R150, -INF , !P0 ;  /* 0xff80000096c47808 */ /* 0x000fe20004000000 */
[----:B------:R-:W-:Y:S01]  /*2de0*/  VIADD R128, R159, 0xffffff89 ;  /* 0xffffff899f807836 */ /* 0x000fe20000000000 */
[----:B------:R-:W-:-:S02]  /*2df0*/  FSEL R122, R144, -INF , !P4 ;  /* 0xff800000907a7808 */ /* 0x000fc40006000000 */
[----:B------:R-:W-:Y:S02]  /*2e00*/  FSEL R120, R120, -INF , !P3 ;  /* 0xff80000078787808 */ /* 0x000fe40005800000 */
[C---:B------:R-:W-:Y:S01]  /*2e10*/  ISETP.GE.AND P2, PT, R129.reuse, R141, PT ;  /* 0x0000008d8100720c */ /* 0x040fe20003f46270 */
[----:B------:R-:W-:Y:S01]  /*2e20*/  HMMA.16816.F32.BF16 R104, R132, R152, R104 ;  /* 0x000000988468723c */ /* 0x000fe20000041868 */
[----:B------:R-:W-:Y:S01]  /*2e30*/  ISETP.GE.AND P0, PT, R129, R160, PT ;  /* 0x000000a08100720c */ /* 0x000fe20003f06270 */
[----:B------:R-:W-:Y:S01]  /*2e40*/  VIADD R129, R159, 0xffffff88 ;  /* 0xffffff889f817836 */ /* 0x000fe20000000000 */
[C---:B------:R-:W-:Y:S02]  /*2e50*/  ISETP.GE.AND P5, PT, R127.reuse, R143, PT ;  /* 0x0000008f7f00720c */ /* 0x040fe40003fa6270 */
[C---:B------:R-:W-:Y:S02]  /*2e60*/  ISETP.GE.AND P1, PT, R127.reuse, R142, PT ;  /* 0x0000008e7f00720c */ /* 0x040fe40003f26270 */
[C---:B------:R-:W-:Y:S01]  /*2e70*/  ISETP.GE.AND P4, PT, R127.reuse, R141, PT ;  /* 0x0000008d7f00720c */ /* 0x040fe20003f86270 */
[----:B------:R-:W-:Y:S01]  /*2e80*/  HMMA.16816.F32.BF16 R96, R136, R154, R96 ;  /* 0x0000009a8860723c */ /* 0x000fe20000041860 */
[----:B------:R-:W-:-:S02]  /*2e90*/  ISETP.GE.AND P3, PT, R127, R160, PT ;  /* 0x000000a07f00720c */ /* 0x000fc40003f66270 */
[----:B------:R-:W-:Y:S02]  /*2ea0*/  I2FP.F32.U32 R127, R127 ;  /* 0x0000007f007f7245 */ /* 0x000fe40000201000 */
[----:B------:R-:W-:Y:S02]  /*2eb0*/  FSEL R6, R4, -INF , !P2 ;  /* 0xff80000004067808 */ /* 0x000fe40005000000 */
[----:B------:R-:W-:Y:S01]  /*2ec0*/  FSEL R4, R126, -INF , !P0 ;  /* 0xff8000007e047808 */ /* 0x000fe20004000000 */
[C---:B------:R-:W-:Y:S01]  /*2ed0*/  FFMA.FTZ R149, R127.reuse, R181, R149 ;  /* 0x000000b57f957223 */ /* 0x040fe20000010095 */
[----:B------:R-:W-:Y:S01]  /*2ee0*/  I2FP.F32.U32 R126, R129 ;  /* 0x00000081007e7245 */ /* 0x000fe20000201000 */
[CC--:B------:R-:W-:Y:S01]  /*2ef0*/  FFMA.FTZ R123, R127.reuse, R181.reuse, R123 ;  /* 0x000000b57f7b7223 */ /* 0x0c0fe2000001007b */
[CC--:B------:R-:W-:Y:S01]  /*2f00*/  FFMA.FTZ R121, R127.reuse, R181.reuse, R121 ;  /* 0x000000b57f797223 */ /* 0x0c0fe20000010079 */
[-C--:B------:R-:W-:Y:S01]  /*2f10*/  FFMA.FTZ R151, R127, R181.reuse, R151 ;  /* 0x000000b57f977223 */ /* 0x080fe20000010097 */
[----:B------:R-:W-:Y:S01]  /*2f20*/  FSEL R199, R149, -INF , !P5 ;  /* 0xff80000095c77808 */ /* 0x000fe20006800000 */
[C---:B------:R-:W-:Y:S01]  /*2f30*/  FFMA.FTZ R116, R126.reuse, R181, R116 ;  /* 0x000000b57e747223 */ /* 0x040fe20000010074 */
[----:B------:R-:W-:Y:S01]  /*2f40*/  FSEL R206, R123, -INF , !P3 ;  /* 0xff8000007bce7808 */ /* 0x000fe20005800000 */
[----:B------:R-:W-:Y:S01]  /*2f50*/  VIADD R123, R159, 0xffffff90 ;  /* 0xffffff909f7b7836 */ /* 0x000fe20000000000 */
[----:B------:R-:W-:Y:S01]  /*2f60*/  ISETP.GE.AND P5, PT, R129, R141, PT ;  /* 0x0000008d8100720c */ /* 0x000fe20003fa6270 */
[CC--:B------:R-:W-:Y:S01]  /*2f70*/  FFMA.FTZ R112, R126.reuse, R181.reuse, R112 ;  /* 0x000000b57e707223 */ /* 0x0c0fe20000010070 */
[----:B------:R-:W-:Y:S01]  /*2f80*/  FSEL R209, R121, -INF , !P4 ;  /* 0xff80000079d17808 */ /* 0x000fe20006000000 */
[CC--:B------:R-:W-:Y:S01]  /*2f90*/  FFMA.FTZ R114, R126.reuse, R181.reuse, R114 ;  /* 0x000000b57e727223 */ /* 0x0c0fe20000010072 */
[----:B------:R-:W-:Y:S01]  /*2fa0*/  I2FP.F32.U32 R121, R128 ;  /* 0x0000008000797245 */ /* 0x000fe20000201000 */
[----:B------:R-:W-:Y:S01]  /*2fb0*/  FFMA.FTZ R208, R126, R181, R118 ;  /* 0x000000b57ed07223 */ /* 0x000fe20000010076 */
[----:B------:R-:W-:Y:S01]  /*2fc0*/  ISETP.GE.AND P2, PT, R129, R143, PT ;  /* 0x0000008f8100720c */ /* 0x000fe20003f46270 */
[----:B------:R-:W-:Y:S01]  /*2fd0*/  VIADD R118, R159, 0xffffff91 ;  /* 0xffffff919f767836 */ /* 0x000fe20000000000 */
[----:B------:R-:W-:Y:S01]  /*2fe0*/  ISETP.GE.AND P0, PT, R129, R142, PT ;  /* 0x0000008e8100720c */ /* 0x000fe20003f06270 */
[CC--:B------:R-:W-:Y:S01]  /*2ff0*/  FFMA.FTZ R207, R121.reuse, R181.reuse, R113 ;  /* 0x000000b579cf7223 */ /* 0x0c0fe20000010071 */
[----:B------:R-:W-:Y:S01]  /*3000*/  FSEL R212, R116, -INF , !P5 ;  /* 0xff80000074d47808 */ /* 0x000fe20006800000 */
[----:B------:R-:W-:Y:S01]  /*3010*/  FFMA.FTZ R205, R121, R181, R115 ;  /* 0x000000b579cd7223 */ /* 0x000fe20000010073 */
[----:B------:R-:W-:Y:S01]  /*3020*/  I2FP.F32.U32 R116, R123 ;  /* 0x0000007b00747245 */ /* 0x000fe20000201000 */
[----:B------:R-:W-:Y:S01]  /*3030*/  HMMA.16816.F32.BF16 R100, R132, R154, R100 ;  /* 0x0000009a8464723c */ /* 0x000fe20000041864 */
[----:B------:R-:W-:Y:S01]  /*3040*/  FSEL R197, R151, -INF , !P1 ;  /* 0xff80000097c57808 */ /* 0x000fe20004800000 */
[-C--:B------:R-:W-:Y:S01]  /*3050*/  FFMA.FTZ R117, R121, R181.reuse, R117 ;  /* 0x000000b579757223 */ /* 0x080fe20000010075 */
[----:B------:R-:W-:Y:S01]  /*3060*/  ISETP.GE.AND P1, PT, R129, R160, PT ;  /* 0x000000a08100720c */ /* 0x000fe20003f26270 */
[-C--:B------:R-:W-:Y:S01]  /*3070*/  FFMA.FTZ R108, R116, R181.reuse, R108 ;  /* 0x000000b5746c7223 */ /* 0x080fe2000001006c */
[----:B------:R-:W-:Y:S01]  /*3080*/  FSEL R203, R112, -INF , !P2 ;  /* 0xff80000070cb7808 */ /* 0x000fe20005000000 */
[-C--:B------:R-:W-:Y:S01]  /*3090*/  FFMA.FTZ R110, R116, R181.reuse, R110 ;  /* 0x000000b5746e7223 */ /* 0x080fe2000001006e */
[----:B------:R-:W-:Y:S01]  /*30a0*/  FSEL R200, R114, -INF , !P0 ;  /* 0xff80000072c87808 */ /* 0x000fe20004000000 */
[----:B------:R-:W-:Y:S01]  /*30b0*/  FFMA.FTZ R204, R116, R181, R106 ;  /* 0x000000b574cc7223 */ /* 0x000fe2000001006a */
[----:B------:R-:W1:Y:S01]  /*30c0*/  LDSM.16.M88.4 R112, [R0+0x2800] ;  /* 0x002800000070783b */ /* 0x000e620000000200 */
[----:B------:R-:W-:Y:S01]  /*30d0*/  ISETP.GE.AND P5, PT, R123, R143, PT ;  /* 0x0000008f7b00720c */ /* 0x000fe20003fa6270 */
[----:B------:R-:W-:Y:S01]  /*30e0*/  VIADD R106, R159, 0xffffff98 ;  /* 0xffffff989f6a7836 */ /* 0x000fe20000000000 */
[----:B------:R-:W-:Y:S01]  /*30f0*/  FSEL R208, R208, -INF , !P1 ;  /* 0xff800000d0d07808 */ /* 0x000fe20004800000 */
[-C--:B------:R-:W-:Y:S01]  /*3100*/  FFMA.FTZ R219, R116, R181.reuse, R104 ;  /* 0x000000b574db7223 */ /* 0x080fe20000010068 */
[----:B------:R-:W-:Y:S01]  /*3110*/  ISETP.GE.AND P1, PT, R123, R142, PT ;  /* 0x0000008e7b00720c */ /* 0x000fe20003f26270 */
[----:B------:R-:W-:Y:S01]  /*3120*/  VIADD R104, R159, 0xffffff99 ;  /* 0xffffff999f687836 */ /* 0x000fe20000000000 */
[----:B------:R-:W-:Y:S01]  /*3130*/  FSEL R187, R108, -INF , !P5 ;  /* 0xff8000006cbb7808 */ /* 0x000fe20006800000 */
[----:B------:R-:W-:Y:S01]  /*3140*/  FFMA.FTZ R119, R121, R181, R119 ;  /* 0x000000b579777223 */ /* 0x000fe20000010077 */
[----:B------:R-:W-:Y:S01]  /*3150*/  FSEL R108, R110, -INF , !P1 ;  /* 0xff8000006e6c7808 */ /* 0x000fe20004800000 */
[----:B------:R-:W-:Y:S01]  /*3160*/  HMMA.16816.F32.BF16 R12, R136, R124, R12 ;  /* 0x0000007c880c723c */ /* 0x000fe2000004180c */
[----:B------:R-:W-:-:S02]  /*3170*/  I2FP.F32.U32 R110, R118 ;  /* 0x00000076006e7245 */ /* 0x000fc40000201000 */
[C---:B------:R-:W-:Y:S02]  /*3180*/  ISETP.GE.AND P4, PT, R128.reuse, R143, PT ;  /* 0x0000008f8000720c */ /* 0x040fe40003f86270 */
[----:B------:R-:W-:Y:S01]  /*3190*/  ISETP.GE.AND P3, PT, R128, R142, PT ;  /* 0x0000008e8000720c */ /* 0x000fe20003f66270 */
[CC--:B------:R-:W-:Y:S01]  /*31a0*/  FFMA.FTZ R220, R110.reuse, R181.reuse, R105 ;  /* 0x000000b56edc7223 */ /* 0x0c0fe20000010069 */
[----:B------:R-:W-:Y:S01]  /*31b0*/  FSEL R207, R207, -INF , !P4 ;  /* 0xff800000cfcf7808 */ /* 0x000fe20006000000 */
[CC--:B------:R-:W-:Y:S01]  /*31c0*/  FFMA.FTZ R107, R110.reuse, R181.reuse, R107 ;  /* 0x000000b56e6b7223 */ /* 0x0c0fe2000001006b */
[----:B------:R-:W-:Y:S01]  /*31d0*/  FSEL R205, R205, -INF , !P3 ;  /* 0xff800000cdcd7808 */ /* 0x000fe20005800000 */
[CC--:B------:R-:W-:Y:S01]  /*31e0*/  FFMA.FTZ R109, R110.reuse, R181.reuse, R109 ;  /* 0x000000b56e6d7223 */ /* 0x0c0fe2000001006d */
[----:B------:R-:W-:Y:S01]  /*31f0*/  I2FP.F32.U32 R105, R106 ;  /* 0x0000006a00697245 */ /* 0x000fe20000201000 */
[----:B------:R-:W-:Y:S01]  /*3200*/  FFMA.FTZ R111, R110, R181, R111 ;  /* 0x000000b56e6f7223 */ /* 0x000fe2000001006f */
[C---:B------:R-:W-:Y:S01]  /*3210*/  ISETP.GE.AND P4, PT, R123.reuse, R141, PT ;  /* 0x0000008d7b00720c */ /* 0x040fe20003f86270 */
[----:B------:R-:W-:Y:S01]  /*3220*/  HMMA.16816.F32.BF16 R8, R132, R124, R8 ;  /* 0x0000007c8408723c */ /* 0x000fe20000041808 */
[-C--:B------:R-:W-:Y:S01]  /*3230*/  ISETP.GE.AND P3, PT, R123, R160.reuse, PT ;  /* 0x000000a07b00720c */ /* 0x080fe20003f66270 */
[-C--:B------:R-:W-:Y:S01]  /*3240*/  FFMA.FTZ R96, R105, R181.reuse, R96 ;  /* 0x000000b569607223 */ /* 0x080fe20000010060 */
[----:B------:R-:W-:Y:S01]  /*3250*/  FSEL R219, R219, -INF , !P4 ;  /* 0xff800000dbdb7808 */ /* 0x000fe20006000000 */
[CC--:B------:R-:W-:Y:S01]  /*3260*/  FFMA.FTZ R98, R105.reuse, R181.reuse, R98 ;  /* 0x000000b569627223 */ /* 0x0c0fe20000010062 */
[----:B------:R-:W-:Y:S01]  /*3270*/  FSEL R204, R204, -INF , !P3 ;  /* 0xff800000cccc7808 */ /* 0x000fe20005800000 */
[C---:B------:R-:W-:Y:S01]  /*3280*/  FFMA.FTZ R100, R105.reuse, R181, R100 ;  /* 0x000000b569647223 */ /* 0x040fe20000010064 */
[C---:B------:R-:W-:Y:S01]  /*3290*/  ISETP.GE.AND P5, PT, R118.reuse, R141, PT ;  /* 0x0000008d7600720c */ /* 0x040fe20003fa6270 */
[----:B------:R-:W-:Y:S01]  /*32a0*/  FFMA.FTZ R217, R105, R181, R102 ;  /* 0x000000b569d97223 */ /* 0x000fe20000010066 */
[----:B------:R-:W-:Y:S01]  /*32b0*/  ISETP.GE.AND P1, PT, R118, R160, PT ;  /* 0x000000a07600720c */ /* 0x000fe20003f26270 */
[C---:B------:R-:W-:Y:S01]  /*32c0*/  VIADD R105, R159.reuse, 0xffffffa0 ;  /* 0xffffffa09f697836 */ /* 0x040fe20000000000 */
[C---:B------:R-:W-:Y:S01]  /*32d0*/  ISETP.GE.AND P4, PT, R106.reuse, R143, PT ;  /* 0x0000008f6a00720c */ /* 0x040fe20003f86270 */
[----:B------:R-:W-:Y:S01]  /*32e0*/  VIADD R102, R159, 0xffffffa1 ;  /* 0xffffffa19f667836 */ /* 0x000fe20000000000 */
[----:B------:R-:W-:-:S02]  /*32f0*/  ISETP.GE.AND P3, PT, R106, R142, PT ;  /* 0x0000008e6a00720c */ /* 0x000fc40003f66270 */
[----:B------:R-:W-:Y:S01]  /*3300*/  FSEL R220, R220, -INF , !P5 ;  /* 0xff800000dcdc7808 */ /* 0x000fe20006800000 */
[-C--:B-1----:R-:W-:Y:S01]  /*3310*/  HMMA.16816.F32.BF16 R92, R136, R112.reuse, R92 ;  /* 0x00000070885c723c */ /* 0x082fe2000004185c */
[----:B------:R-:W-:Y:S02]  /*3320*/  FSEL R216, R107, -INF , !P1 ;  /* 0xff8000006bd87808 */ /* 0x000fe40004800000 */
[----:B------:R-:W-:Y:S02]  /*3330*/  FSEL R236, R96, -INF , !P4 ;  /* 0xff80000060ec7808 */ /* 0x000fe40006000000 */
[----:B------:R-:W-:Y:S02]  /*3340*/  FSEL R188, R98, -INF , !P3 ;  /* 0xff80000062bc7808 */ /* 0x000fe40005800000 */
[C---:B------:R-:W-:Y:S01]  /*3350*/  ISETP.GE.AND P5, PT, R104.reuse, R143, PT ;  /* 0x0000008f6800720c */ /* 0x040fe20003fa6270 */
[----:B------:R-:W-:Y:S01]  /*3360*/  HMMA.16816.F32.BF16 R88, R132, R112, R88 ;  /* 0x000000708458723c */ /* 0x000fe20000041858 */
[----:B------:R-:W-:-:S02]  /*3370*/  ISETP.GE.AND P1, PT, R104, R142, PT ;  /* 0x0000008e6800720c */ /* 0x000fc40003f26270 */
[CC--:B------:R-:W-:Y:S02]  /*3380*/  ISETP.GE.AND P4, PT, R104.reuse, R141.reuse, PT ;  /* 0x0000008d6800720c */ /* 0x0c0fe40003f86270 */
[----:B------:R-:W-:Y:S02]  /*3390*/  ISETP.GE.AND P3, PT, R104, R160, PT ;  /* 0x000000a06800720c */ /* 0x000fe40003f66270 */
[----:B------:R-:W-:Y:S01]  /*33a0*/  I2FP.F32.U32 R104, R104 ;  /* 0x0000006800687245 */ /* 0x000fe20000201000 */
[-C--:B------:R-:W-:Y:S01]  /*33b0*/  HMMA.16816.F32.BF16 R80, R136, R114.reuse, R80 ;  /* 0x000000728850723c */ /* 0x080fe20000041850 */
[C---:B------:R-:W-:Y:S02]  /*33c0*/  ISETP.GE.AND P2, PT, R128.reuse, R141, PT ;  /* 0x0000008d8000720c */ /* 0x040fe40003f46270 */
[----:B------:R-:W-:Y:S01]  /*33d0*/  ISETP.GE.AND P0, PT, R128, R160, PT ;  /* 0x000000a08000720c */ /* 0x000fe20003f06270 */
[CC--:B------:R-:W-:Y:S01]  /*33e0*/  FFMA.FTZ R239, R104.reuse, R181.reuse, R97 ;  /* 0x000000b568ef7223 */ /* 0x0c0fe20000010061 */
[----:B------:R-:W-:Y:S01]  /*33f0*/  FFMA.FTZ R235, R104, R181, R99 ;  /* 0x000000b568eb7223 */ /* 0x000fe20000010063 */
[----:B------:R-:W-:Y:S01]  /*3400*/  FSEL R211, R117, -INF , !P2 ;  /* 0xff80000075d37808 */ /* 0x000fe20005000000 */
[----:B------:R-:W1:Y:S01]  /*3410*/  LDSM.16.M88.4 R96, [R0+0x2c00] ;  /* 0x002c00000060783b */ /* 0x000e620000000200 */
[----:B------:R-:W-:Y:S01]  /*3420*/  ISETP.GE.AND P2, PT, R118, R143, PT ;  /* 0x0000008f7600720c */ /* 0x000fe20003f46270 */
[CC--:B------:R-:W-:Y:S01]  /*3430*/  FFMA.FTZ R101, R104.reuse, R181.reuse, R101 ;  /* 0x000000b568657223 */ /* 0x0c0fe20000010065 */
[----:B------:R-:W-:Y:S01]  /*3440*/  FSEL R210, R119, -INF , !P0 ;  /* 0xff80000077d27808 */ /* 0x000fe20004000000 */
[----:B------:R-:W-:Y:S01]  /*3450*/  HMMA.16816.F32.BF16 R84, R132, R114, R84 ;  /* 0x000000728454723c */ /* 0x000fe20000041854 */
[----:B------:R-:W-:Y:S01]  /*3460*/  FSEL R192, R109, -INF , !P2 ;  /* 0xff8000006dc07808 */ /* 0x000fe20005000000 */
[----:B------:R-:W-:Y:S01]  /*3470*/  FFMA.FTZ R103, R104, R181, R103 ;  /* 0x000000b568677223 */ /* 0x000fe20000010067 */
[----:B------:R-:W-:-:S02]  /*3480*/  ISETP.GE.AND P2, PT, R106, R141, PT ;  /* 0x0000008d6a00720c */ /* 0x000fc40003f46270 */
[----:B------:R-:W-:Y:S02]  /*3490*/  ISETP.GE.AND P0, PT, R118, R142, PT ;  /* 0x0000008e7600720c */ /* 0x000fe40003f06270 */
[----:B------:R-:W-:Y:S02]  /*34a0*/  FSEL R222, R100, -INF , !P2 ;  /* 0xff80000064de7808 */ /* 0x000fe40005000000 */
[----:B------:R-:W-:Y:S02]  /*34b0*/  I2FP.F32.U32 R100, R105 ;  /* 0x0000006900647245 */ /* 0x000fe40000201000 */
[----:B------:R-:W-:Y:S02]  /*34c0*/  FSEL R186, R111, -INF , !P0 ;  /* 0xff8000006fba7808 */ /* 0x000fe40004000000 */
[----:B------:R-:W-:Y:S01]  /*34d0*/  ISETP.GE.AND P0, PT, R106, R160, PT ;  /* 0x000000a06a00720c */ /* 0x000fe20003f06270 */
[CC--:B------:R-:W-:Y:S01]  /*34e0*/  FFMA.FTZ R92, R100.reuse, R181.reuse, R92 ;  /* 0x000000b5645c7223 */ /* 0x0c0fe2000001005c */
[----:B------:R-:W-:Y:S01]  /*34f0*/  FSEL R221, R101, -INF , !P4 ;  /* 0xff80000065dd7808 */ /* 0x000fe20006000000 */
[C---:B------:R-:W-:Y:S01]  /*3500*/  FFMA.FTZ R101, R100.reuse, R181, R94 ;  /* 0x000000b564657223 */ /* 0x040fe2000001005e */
[----:B------:R-:W-:Y:S01]  /*3510*/  ISETP.GE.AND P2, PT, R105, R143, PT ;  /* 0x0000008f6900720c */ /* 0x000fe20003f46270 */
[CC--:B------:R-:W-:Y:S01]  /*3520*/  FFMA.FTZ R88, R100.reuse, R181.reuse, R88 ;  /* 0x000000b564587223 */ /* 0x0c0fe20000010058 */
[----:B------:R-:W-:Y:S01]  /*3530*/  FSEL R217, R217, -INF , !P0 ;  /* 0xff800000d9d97808 */ /* 0x000fe20004000000 */
[----:B------:R-:W-:Y:S01]  /*3540*/  FFMA.FTZ R90, R100, R181, R90 ;  /* 0x000000b5645a7223 */ /* 0x000fe2000001005a */
[----:B------:R-:W-:Y:S01]  /*3550*/  ISETP.GE.AND P0, PT, R105, R142, PT ;  /* 0x0000008e6900720c */ /* 0x000fe20003f06270 */
[----:B------:R-:W-:Y:S01]  /*3560*/  VIADD R100, R159, 0xffffffa8 ;  /* 0xffffffa89f647836 */ /* 0x000fe20000000000 */
[----:B------:R-:W-:-:S02]  /*3570*/  FSEL R94, R92, -INF , !P2 ;  /* 0xff8000005c5e7808 */ /* 0x000fc40005000000 */
[----:B------:R-:W-:Y:S02]  /*3580*/  FSEL R235, R235, -INF , !P1 ;  /* 0xff800000ebeb7808 */ /* 0x000fe40004800000 */
[----:B------:R-:W-:Y:S02]  /*3590*/  FSEL R92, R101, -INF , !P0 ;  /* 0xff800000655c7808 */ /* 0x000fe40004000000 */
[----:B------:R-:W-:Y:S02]  /*35a0*/  ISETP.GE.AND P1, PT, R105, R160, PT ;  /* 0x000000a06900720c */ /* 0x000fe40003f26270 */
[----:B------:R-:W-:Y:S02]  /*35b0*/  I2FP.F32.U32 R101, R102 ;  /* 0x0000006600657245 */ /* 0x000fe40000201000 */
[----:B------:R-:W-:Y:S02]  /*35c0*/  FSEL R218, R103, -INF , !P3 ;  /* 0xff80000067da7808 */ /* 0x000fe40005800000 */
[C---:B------:R-:W-:Y:S01]  /*35d0*/  ISETP.GE.AND P4, PT, R102.reuse, R143, PT ;  /* 0x0000008f6600720c */ /* 0x040fe20003f86270 */
[C---:B------:R-:W-:Y:S01]  /*35e0*/  FFMA.FTZ R89, R101.reuse, R181, R89 ;  /* 0x000000b565597223 */ /* 0x040fe20000010059 */
[C---:B------:R-:W-:Y:S01]  /*35f0*/  ISETP.GE.AND P3, PT, R102.reuse, R142, PT ;  /* 0x0000008e6600720c */ /* 0x040fe20003f66270 */
[-C--:B-1----:R-:W-:Y:S01]  /*3600*/  HMMA.16816.F32.BF16 R76, R136, R96.reuse, R76 ;  /* 0x00000060884c723c */ /* 0x082fe2000004184c */
[C---:B------:R-:W-:Y:S01]  /*3610*/  ISETP.GE.AND P2, PT, R102.reuse, R141, PT ;  /* 0x0000008d6600720c */ /* 0x040fe20003f46270 */
[CC--:B------:R-:W-:Y:S01]  /*3620*/  FFMA.FTZ R91, R101.reuse, R181.reuse, R91 ;  /* 0x000000b5655b7223 */ /* 0x0c0fe2000001005b */
[----:B------:R-:W-:Y:S01]  /*3630*/  ISETP.GE.AND P0, PT, R102, R160, PT ;  /* 0x000000a06600720c */ /* 0x000fe20003f06270 */
[CC--:B------:R-:W-:Y:S01]  /*3640*/  FFMA.FTZ R102, R101.reuse, R181.reuse, R93 ;  /* 0x000000b565667223 */ /* 0x0c0fe2000001005d */
[----:B------:R-:W-:Y:S01]  /*3650*/  FSEL R189, R90, -INF , !P1 ;  /* 0xff8000005abd7808 */ /* 0x000fe20004800000 */
[----:B------:R-:W-:Y:S01]  /*3660*/  FFMA.FTZ R93, R101, R181, R95 ;  /* 0x000000b5655d7223 */ /* 0x000fe2000001005f */
[----:B------:R-:W-:Y:S01]  /*3670*/  FSEL R239, R239, -INF , !P5 ;  /* 0xff800000efef7808 */ /* 0x000fe20006800000 */
[----:B------:R-:W-:Y:S01]  /*3680*/  VIADD R95, R159, 0xffffffa9 ;  /* 0xffffffa99f5f7836 */ /* 0x000fe20000000000 */
[----:B------:R-:W-:Y:S01]  /*3690*/  I2FP.F32.U32 R90, R100 ;  /* 0x00000064005a7245 */ /* 0x000fe20000201000 */
[----:B------:R-:W-:Y:S01]  /*36a0*/  HMMA.16816.F32.BF16 R72, R132, R96, R72 ;  /* 0x000000608448723c */ /* 0x000fe20000041848 */
[----:B------:R-:W-:Y:S01]  /*36b0*/  ISETP.GE.AND P5, PT, R105, R141, PT ;  /* 0x0000008d6900720c */ /* 0x000fe20003fa6270 */
[----:B------:R-:W-:Y:S01]  /*36c0*/  VIADD R96, R159, 0xffffffb0 ;  /* 0xffffffb09f607836 */ /* 0x000fe20000000000 */
[----:B------:R-:W-:Y:S01]  /*36d0*/  ISETP.GE.AND P1, PT, R100, R142, PT ;  /* 0x0000008e6400720c */ /* 0x000fe20003f26270 */
[-C--:B------:R-:W-:Y:S01]  /*36e0*/  FFMA.FTZ R80, R90, R181.reuse, R80 ;  /* 0x000000b55a507223 */ /* 0x080fe20000010050 */
[----:B------:R-:W-:Y:S01]  /*36f0*/  FSEL R240, R88, -INF , !P5 ;  /* 0xff80000058f07808 */ /* 0x000fe20006800000 */
[----:B------:R-:W-:Y:S01]  /*3700*/  FFMA.FTZ R82, R90, R181, R82 ;  /* 0x000000b55a527223 */ /* 0x000fe20000010052 */
[----:B------:R-:W-:Y:S01]  /*3710*/  ISETP.GE.AND P5, PT, R100, R143, PT ;  /* 0x0000008f6400720c */ /* 0x000fe20003fa6270 */
[CC--:B------:R-:W-:Y:S01]  /*3720*/  FFMA.FTZ R84, R90.reuse, R181.reuse, R84 ;  /* 0x000000b55a547223 */ /* 0x0c0fe20000010054 */
[----:B------:R-:W-:Y:S01]  /*3730*/  FSEL R241, R89, -INF , !P2 ;  /* 0xff80000059f17808 */ /* 0x000fe20005000000 */
[----:B------:R-:W-:Y:S01]  /*3740*/  FFMA.FTZ R238, R90, R181, R86 ;  /* 0x000000b55aee7223 */ /* 0x000fe20000010056 */
[----:B------:R-:W-:Y:S01]  /*3750*/  I2FP.F32.U32 R89, R95 ;  /* 0x0000005f00597245 */ /* 0x000fe20000201000 */
[-C--:B------:R-:W-:Y:S01]  /*3760*/  HMMA.16816.F32.BF16 R64, R136, R98.reuse, R64 ;  /* 0x000000628840723c */ /* 0x080fe20000041840 */
[----:B------:R-:W-:Y:S01]  /*3770*/  FSEL R88, R102, -INF , !P4 ;  /* 0xff80000066587808 */ /* 0x000fe20006000000 */
[----:B------:R-:W-:Y:S01]  /*3780*/  VIADD R90, R159, 0xffffffb1 ;  /* 0xffffffb19f5a7836 */ /* 0x000fe20000000000 */
[----:B------:R-:W-:Y:S01]  /*3790*/  FSEL R191, R91, -INF , !P0 ;  /* 0xff8000005bbf7808 */ /* 0x000fe20004000000 */
[C---:B------:R-:W-:Y:S01]  /*37a0*/  FFMA.FTZ R86, R89.reuse, R181, R81 ;  /* 0x000000b559567223 */ /* 0x040fe20000010051 */
[----:B------:R-:W-:Y:S01]  /*37b0*/  ISETP.GE.AND P4, PT, R100, R141, PT ;  /* 0x0000008d6400720c */ /* 0x000fe20003f86270 */
[CC--:B------:R-:W-:Y:S01]  /*37c0*/  FFMA.FTZ R97, R89.reuse, R181.reuse, R85 ;  /* 0x000000b559617223 */ /* 0x0c0fe20000010055 */
[----:B------:R-:W-:Y:S01]  /*37d0*/  FSEL R101, R80, -INF , !P5 ;  /* 0xff80000050657808 */ /* 0x000fe20006800000 */
[----:B------:R-:W-:Y:S01]  /*37e0*/  HMMA.16816.F32.BF16 R68, R132, R98, R68 ;  /* 0x000000628444723c */ /* 0x000fe20000041844 */
[----:B------:R-:W-:Y:S01]  /*37f0*/  FSEL R91, R82, -INF , !P1 ;  /* 0xff800000525b7808 */ /* 0x000fe20004800000 */
[----:B------:R-:W-:Y:S01]  /*3800*/  FFMA.FTZ R85, R89, R181, R87 ;  /* 0x000000b559557223 */ /* 0x000fe20000010057 */
[----:B------:R-:W-:-:S02]  /*3810*/  ISETP.GE.AND P2, PT, R95, R143, PT ;  /* 0x0000008f5f00720c */ /* 0x000fc40003f46270 */
[C---:B------:R-:W-:Y:S02]  /*3820*/  ISETP.GE.AND P0, PT, R95.reuse, R142, PT ;  /* 0x0000008e5f00720c */ /* 0x040fe40003f06270 */
[C---:B------:R-:W-:Y:S02]  /*3830*/  ISETP.GE.AND P5, PT, R95.reuse, R141, PT ;  /* 0x0000008d5f00720c */ /* 0x040fe40003fa6270 */
[----:B------:R-:W-:Y:S01]  /*3840*/  ISETP.GE.AND P1, PT, R95, R160, PT ;  /* 0x000000a05f00720c */ /* 0x000fe20003f26270 */
[----:B------:R-:W-:Y:S01]  /*3850*/  FFMA.FTZ R95, R89, R181, R83 ;  /* 0x000000b5595f7223 */ /* 0x000fe20000010053 */
[----:B------:R-:W-:Y:S01]  /*3860*/  FSEL R242, R84, -INF , !P4 ;  /* 0xff80000054f27808 */ /* 0x000fe20006000000 */
[----:B------:R-:W1:Y:S01]  /*3870*/  LDSM.16.M88.4 R80, [R0+0x3000] ;  /* 0x003000000050783b */ /* 0x000e620000000200 */
[----:B------:R-:W-:Y:S02]  /*3880*/  I2FP.F32.U32 R84, R96 ;  /* 0x0000006000547245 */ /* 0x000fe40000201000 */
[----:B------:R-:W-:-:S02]  /*3890*/  ISETP.GE.AND P4, PT, R96, R143, PT ;  /* 0x0000008f6000720c */ /* 0x000fc40003f86270 */
[----:B------:R-:W-:Y:S01]  /*38a0*/  FSEL R93, R93, -INF , !P3 ;  /* 0xff8000005d5d7808 */ /* 0x000fe20005800000 */
[-C--:B------:R-:W-:Y:S01]  /*38b0*/  FFMA.FTZ R76, R84, R181.reuse, R76 ;  /* 0x000000b5544c7223 */ /* 0x080fe2000001004c */
[----:B------:R-:W-:Y:S01]  /*38c0*/  ISETP.GE.AND P3, PT, R100, R160, PT ;  /* 0x000000a06400720c */ /* 0x000fe20003f66270 */
[-C--:B------:R-:W-:Y:S01]  /*38d0*/  FFMA.FTZ R100, R84, R181.reuse, R74 ;  /* 0x000000b554647223 */ /* 0x080fe2000001004a */
[----:B------:R-:W-:Y:S01]  /*38e0*/  VIADD R74, R159, 0xffffffb8 ;  /* 0xffffffb89f4a7836 */ /* 0x000fe20000000000 */
[----:B------:R-:W-:Y:S01]  /*38f0*/  FSEL R86, R86, -INF , !P2 ;  /* 0xff80000056567808 */ /* 0x000fe20005000000 */
[----:B------:R-:W-:Y:S01]  /*3900*/  FFMA.FTZ R78, R84, R181, R78 ;  /* 0x000000b5544e7223 */ /* 0x000fe2000001004e */
[----:B------:R-:W-:Y:S02]  /*3910*/  FSEL R144, R76, -INF , !P4 ;  /* 0xff8000004c907808 */ /* 0x000fe40006000000 */
[----:B------:R-:W-:Y:S02]  /*3920*/  I2FP.F32.U32 R76, R90 ;  /* 0x0000005a004c7245 */ /* 0x000fe40000201000 */
[----:B------:R-:W-:-:S02]  /*3930*/  FSEL R238, R238, -INF , !P3 ;  /* 0xff800000eeee7808 */ /* 0x000fc40005800000 */
[----:B------:R-:W-:Y:S01]  /*3940*/  FSEL R95, R95, -INF , !P0 ;  /* 0xff8000005f5f7808 */ /* 0x000fe20004000000 */
[-C--:B------:R-:W-:Y:S01]  /*3950*/  FFMA.FTZ R102, R76, R181.reuse, R73 ;  /* 0x000000b54c667223 */ /* 0x080fe20000010049 */
[----:B------:R-:W-:Y:S01]  /*3960*/  ISETP.GE.AND P3, PT, R96, R142, PT ;  /* 0x0000008e6000720c */ /* 0x000fe20003f66270 */
[----:B------:R-:W-:Y:S01]  /*3970*/  FFMA.FTZ R75, R76, R181, R75 ;  /* 0x000000b54c4b7223 */ /* 0x000fe2000001004b */
[----:B------:R-:W-:Y:S01]  /*3980*/  ISETP.GE.AND P2, PT, R96, R141, PT ;  /* 0x0000008d6000720c */ /* 0x000fe20003f46270 */
[-C--:B------:R-:W-:Y:S01]  /*3990*/  FFMA.FTZ R77, R76, R181.reuse, R77 ;  /* 0x000000b54c4d7223 */ /* 0x080fe2000001004d */
[----:B------:R-:W-:Y:S01]  /*39a0*/  ISETP.GE.AND P0, PT, R96, R160, PT ;  /* 0x000000a06000720c */ /* 0x000fe20003f06270 */
[-C--:B------:R-:W-:Y:S01]  /*39b0*/  FFMA.FTZ R96, R84, R181.reuse, R72 ;  /* 0x000000b554607223 */ /* 0x080fe20000010048 */
[----:B------:R-:W-:Y:S01]  /*39c0*/  I2FP.F32.U32 R73, R74 ;  /* 0x0000004a00497245 */ /* 0x000fe20000201000 */
[----:B------:R-:W-:Y:S01]  /*39d0*/  VIADD R72, R159, 0xffffffb9 ;  /* 0xffffffb99f487836 */ /* 0x000fe20000000000 */
[----:B------:R-:W-:Y:S01]  /*39e0*/  FSEL R129, R78, -INF , !P3 ;  /* 0xff8000004e817808 */ /* 0x000fe20005800000 */
[-C--:B------:R-:W-:Y:S01]  /*39f0*/  FFMA.FTZ R79, R76, R181.reuse, R79 ;  /* 0x000000b54c4f7223 */ /* 0x080fe2000001004f */
[----:B------:R-:W-:Y:S01]  /*3a00*/  FSEL R96, R96, -INF , !P2 ;  /* 0xff80000060607808 */ /* 0x000fe20005000000 */
[CC--:B------:R-:W-:Y:S01]  /*3a10*/  FFMA.FTZ R64, R73.reuse, R181.reuse, R64 ;  /* 0x000000b549407223 */ /* 0x0c0fe20000010040 */
[----:B------:R-:W-:Y:S01]  /*3a20*/  FSEL R100, R100, -INF , !P0 ;  /* 0xff80000064647808 */ /* 0x000fe20004000000 */
[C---:B------:R-:W-:Y:S01]  /*3a30*/  FFMA.FTZ R66, R73.reuse, R181, R66 ;  /* 0x000000b549427223 */ /* 0x040fe20000010042 */
[C---:B------:R-:W-:Y:S01]  /*3a40*/  ISETP.GE.AND P4, PT, R90.reuse, R141, PT ;  /* 0x0000008d5a00720c */ /* 0x040fe20003f86270 */
[CC--:B------:R-:W-:Y:S01]  /*3a50*/  FFMA.FTZ R68, R73.reuse, R181.reuse, R68 ;  /* 0x000000b549447223 */ /* 0x0c0fe20000010044 */
[----:B------:R-:W-:Y:S01]  /*3a60*/  ISETP.GE.AND P3, PT, R90, R160, PT ;  /* 0x000000a05a00720c */ /* 0x000fe20003f66270 */
[----:B------:R-:W-:Y:S01]  /*3a70*/  FFMA.FTZ R116, R73, R181, R70 ;  /* 0x000000b549747223 */ /* 0x000fe20000010046 */
[C---:B------:R-:W-:Y:S01]  /*3a80*/  ISETP.GE.AND P2, PT, R74.reuse, R143, PT ;  /* 0x0000008f4a00720c */ /* 0x040fe20003f46270 */
[C---:B------:R-:W-:Y:S01]  /*3a90*/  VIADD R73, R159.reuse, 0xffffffc0 ;  /* 0xffffffc09f497836 */ /* 0x040fe20000000000 */
[----:B------:R-:W-:Y:S01]  /*3aa0*/  ISETP.GE.AND P0, PT, R74, R142, PT ;  /* 0x0000008e4a00720c */ /* 0x000fe20003f06270 */
[----:B-1----:R-:W-:Y:S01]  /*3ab0*/  HMMA.16816.F32.BF16 R60, R136, R80, R60 ;  /* 0x00000050883c723c */ /* 0x002fe2000004183c */
[----:B------:R-:W-:Y:S01]  /*3ac0*/  FSEL R102, R102, -INF , !P4 ;  /* 0xff80000066667808 */ /* 0x000fe20006000000 */
[----:B------:R-:W-:Y:S01]  /*3ad0*/  VIADD R70, R159, 0xffffffc1 ;  /* 0xffffffc19f467836 */ /* 0x000fe20000000000 */
[----:B------:R-:W-:-:S02]  /*3ae0*/  FSEL R107, R75, -INF , !P3 ;  /* 0xff8000004b6b7808 */ /* 0x000fc40005800000 */
[----:B------:R-:W-:Y:S02]  /*3af0*/  FSEL R155, R64, -INF , !P2 ;  /* 0xff800000409b7808 */ /* 0x000fe40005000000 */
[----:B------:R-:W-:Y:S01]  /*3b00*/  FSEL R151, R66, -INF , !P0 ;  /* 0xff80000042977808 */ /* 0x000fe20004000000 */
[----:B------:R-:W-:Y:S01]  /*3b10*/  HMMA.16816.F32.BF16 R56, R132, R80, R56 ;  /* 0x000000508438723c */ /* 0x000fe20000041838 */
[C---:B------:R-:W-:Y:S02]  /*3b20*/  ISETP.GE.AND P4, PT, R72.reuse, R143, PT ;  /* 0x0000008f4800720c */ /* 0x040fe40003f86270 */
[C---:B------:R-:W-:Y:S02]  /*3b30*/  ISETP.GE.AND P3, PT, R72.reuse, R142, PT ;  /* 0x0000008e4800720c */ /* 0x040fe40003f66270 */
[C---:B------:R-:W-:Y:S02]  /*3b40*/  ISETP.GE.AND P2, PT, R72.reuse, R141, PT ;  /* 0x0000008d4800720c */ /* 0x040fe40003f46270 */
[----:B------:R-:W-:Y:S01]  /*3b50*/  ISETP.GE.AND P0, PT, R72, R160, PT ;  /* 0x000000a04800720c */ /* 0x000fe20003f06270 */
[----:B------:R-:W-:Y:S01]  /*3b60*/  HMMA.16816.F32.BF16 R48, R136, R82, R48 ;  /* 0x000000528830723c */ /* 0x000fe20000041830 */
[----:B------:R-:W-:-:S02]  /*3b70*/  I2FP.F32.U32 R72, R72 ;  /* 0x0000004800487245 */ /* 0x000fc40000201000 */
[----:B------:R-:W-:Y:S02]  /*3b80*/  FSEL R87, R97, -INF , !P5 ;  /* 0xff80000061577808 */ /* 0x000fe40006800000 */
[----:B------:R-:W-:Y:S01]  /*3b90*/  ISETP.GE.AND P5, PT, R90, R143, PT ;  /* 0x0000008f5a00720c */ /* 0x000fe20003fa6270 */
[CC--:B------:R-:W-:Y:S01]  /*3ba0*/  FFMA.FTZ R166, R72.reuse, R181.reuse, R65 ;  /* 0x000000b548a67223 */ /* 0x0c0fe20000010041 */
[CC--:B------:R-:W-:Y:S01]  /*3bb0*/  FFMA.FTZ R162, R72.reuse, R181.reuse, R67 ;  /* 0x000000b548a27223 */ /* 0x0c0fe20000010043 */
[----:B------:R-:W-:Y:S01]  /*3bc0*/  FSEL R85, R85, -INF , !P1 ;  /* 0xff80000055557808 */ /* 0x000fe20004800000 */
[----:B------:R-:W1:Y:S01]  /*3bd0*/  LDSM.16.M88.4 R64, [R0+0x3400] ;  /* 0x003400000040783b */ /* 0x000e620000000200 */
[----:B------:R-:W-:Y:S01]  /*3be0*/  FSEL R152, R77, -INF , !P5 ;  /* 0xff8000004d987808 */ /* 0x000fe20006800000 */
[----:B------:R-:W-:Y:S01]  /*3bf0*/  FFMA.FTZ R69, R72, R181, R69 ;  /* 0x000000b548457223 */ /* 0x000fe20000010045 */
[----:B------:R-:W-:Y:S01]  /*3c00*/  ISETP.GE.AND P5, PT, R74, R141, PT ;  /* 0x0000008d4a00720c */ /* 0x000fe20003fa6270 */
[----:B------:R-:W-:Y:S01]  /*3c10*/  FFMA.FTZ R71, R72, R181, R71 ;  /* 0x000000b548477223 */ /* 0x000fe20000010047 */
[----:B------:R-:W-:Y:S01]  /*3c20*/  ISETP.GE.AND P1, PT, R90, R142, PT ;  /* 0x0000008e5a00720c */ /* 0x000fe20003f26270 */
[----:B------:R-:W-:Y:S01]  /*3c30*/  HMMA.16816.F32.BF16 R52, R132, R82, R52 ;  /* 0x000000528434723c */ /* 0x000fe20000041834 */
[----:B------:R-:W-:-:S02]  /*3c40*/  FSEL R234, R68, -INF , !P5 ;  /* 0xff80000044ea7808 */ /* 0x000fc40006800000 */
[----:B------:R-:W-:Y:S02]  /*3c50*/  FSEL R148, R79, -INF , !P1 ;  /* 0xff8000004f947808 */ /* 0x000fe40004800000 */
[----:B------:R-:W-:Y:S02]  /*3c60*/  I2FP.F32.U32 R68, R73 ;  /* 0x0000004900447245 */ /* 0x000fe40000201000 */
[----:B------:R-:W-:Y:S02]  /*3c70*/  ISETP.GE.AND P1, PT, R74, R160, PT ;  /* 0x000000a04a00720c */ /* 0x000fe40003f26270 */
[C---:B------:R-:W-:Y:S01]  /*3c80*/  ISETP.GE.AND P5, PT, R73.reuse, R143, PT ;  /* 0x0000008f4900720c */ /* 0x040fe20003fa6270 */
[-C--:B------:R-:W-:Y:S01]  /*3c90*/  FFMA.FTZ R60, R68, R181.reuse, R60 ;  /* 0x000000b5443c7223 */ /* 0x080fe2000001003c */
[----:B------:R-:W-:Y:S01]  /*3ca0*/  FSEL R116, R116, -INF , !P1 ;  /* 0xff80000074747808 */ /* 0x000fe20004800000 */
[CC--:B------:R-:W-:Y:S01]  /*3cb0*/  FFMA.FTZ R62, R68.reuse, R181.reuse, R62 ;  /* 0x000000b5443e7223 */ /* 0x0c0fe2000001003e */
[-C--:B------:R-:W-:Y:S01]  /*3cc0*/  FFMA.FTZ R163, R68, R181.reuse, R58 ;  /* 0x000000b544a37223 */ /* 0x080fe2000001003a */
[----:B------:R-:W-:Y:S01]  /*3cd0*/  ISETP.GE.AND P1, PT, R73, R142, PT ;  /* 0x0000008e4900720c */ /* 0x000fe20003f26270 */
[C---:B------:R-:W-:Y:S01]  /*3ce0*/  VIADD R58, R159.reuse, 0xffffffc8 ;  /* 0xffffffc89f3a7836 */ /* 0x040fe20000000000 */
[----:B------:R-:W-:Y:S01]  /*3cf0*/  FSEL R127, R60, -INF , !P5 ;  /* 0xff8000003c7f7808 */ /* 0x000fe20006800000 */
[----:B------:R-:W-:Y:S01]  /*3d00*/  FFMA.FTZ R174, R68, R181, R56 ;  /* 0x000000b544ae7223 */ /* 0x000fe20000010038 */
[----:B------:R-:W-:Y:S01]  /*3d10*/  FSEL R126, R62, -INF , !P1 ;  /* 0xff8000003e7e7808 */ /* 0x000fe20004800000 */
[----:B------:R-:W-:Y:S01]  /*3d20*/  VIADD R56, R159, 0xffffffc9 ;  /* 0xffffffc99f387836 */ /* 0x000fe20000000000 */
[----:B------:R-:W-:-:S02]  /*3d30*/  FSEL R166, R166, -INF , !P4 ;  /* 0xff800000a6a67808 */ /* 0x000fc40006000000 */
[----:B------:R-:W-:Y:S02]  /*3d40*/  FSEL R162, R162, -INF , !P3 ;  /* 0xff800000a2a27808 */ /* 0x000fe40005800000 */
[----:B------:R-:W-:Y:S02]  /*3d50*/  I2FP.F32.U32 R62, R70 ;  /* 0x00000046003e7245 */ /* 0x000fe40000201000 */
[----:B------:R-:W-:Y:S02]  /*3d60*/  I2FP.F32.U32 R60, R58 ;  /* 0x0000003a003c7245 */ /* 0x000fe40000201000 */
[C---:B------:R-:W-:Y:S01]  /*3d70*/  ISETP.GE.AND P4, PT, R73.reuse, R141, PT ;  /* 0x0000008d4900720c */ /* 0x040fe20003f86270 */
[CC--:B------:R-:W-:Y:S01]  /*3d80*/  FFMA.FTZ R61, R62.reuse, R181.reuse, R61 ;  /* 0x000000b53e3d7223 */ /* 0x0c0fe2000001003d */
[----:B------:R-:W-:Y:S01]  /*3d90*/  ISETP.GE.AND P3, PT, R73, R160, PT ;  /* 0x000000a04900720c */ /* 0x000fe20003f66270 */
[CC--:B------:R-:W-:Y:S01]  /*3da0*/  FFMA.FTZ R63, R62.reuse, R181.reuse, R63 ;  /* 0x000000b53e3f7223 */ /* 0x0c0fe2000001003f */
[----:B------:R-:W-:Y:S01]  /*3db0*/  FSEL R190, R69, -INF , !P2 ;  /* 0xff80000045be7808 */ /* 0x000fe20005000000 */
[CC--:B------:R-:W-:Y:S01]  /*3dc0*/  FFMA.FTZ R57, R62.reuse, R181.reuse, R57 ;  /* 0x000000b53e397223 */ /* 0x0c0fe20000010039 */
[----:B------:R-:W-:Y:S01]  /*3dd0*/  FSEL R185, R71, -INF , !P0 ;  /* 0xff80000047b97808 */ /* 0x000fe20004000000 */
[-C--:B------:R-:W-:Y:S01]  /*3de0*/  FFMA.FTZ R59, R62, R181.reuse, R59 ;  /* 0x000000b53e3b7223 */ /* 0x080fe2000001003b */
[----:B------:R-:W-:Y:S01]  /*3df0*/  FSEL R174, R174, -INF , !P4 ;  /* 0xff800000aeae7808 */ /* 0x000fe20006000000 */
[CC--:B------:R-:W-:Y:S01]  /*3e00*/  FFMA.FTZ R48, R60.reuse, R181.reuse, R48 ;  /* 0x000000b53c307223 */ /* 0x0c0fe20000010030 */
[----:B------:R-:W-:Y:S01]  /*3e10*/  FSEL R163, R163, -INF , !P3 ;  /* 0xff800000a3a37808 */ /* 0x000fe20005800000 */
[----:B------:R-:W-:Y:S01]  /*3e20*/  FFMA.FTZ R50, R60, R181, R50 ;  /* 0x000000b53c327223 */ /* 0x000fe20000010032 */
[C---:B------:R-:W-:Y:S01]  /*3e30*/  ISETP.GE.AND P2, PT, R70.reuse, R143, PT ;  /* 0x0000008f4600720c */ /* 0x040fe20003f46270 */
[----:B-1----:R-:W-:Y:S01]  /*3e40*/  HMMA.16816.F32.BF16 R44, R136, R64, R44 ;  /* 0x00000040882c723c */ /* 0x002fe2000004182c */
[----:B------:R-:W-:Y:S01]  /*3e50*/  ISETP.GE.AND P0, PT, R70, R142, PT ;  /* 0x0000008e4600720c */ /* 0x000fe20003f06270 */
[----:B------:R-:W-:Y:S01]  /*3e60*/  FFMA.FTZ R184, R60, R181, R52 ;  /* 0x000000b53cb87223 */ /* 0x000fe20000010034 */
[C---:B------:R-:W-:Y:S01]  /*3e70*/  ISETP.GE.AND P5, PT, R70.reuse, R141, PT ;  /* 0x0000008d4600720c */ /* 0x040fe20003fa6270 */
[----:B------:R-:W-:Y:S01]  /*3e80*/  VIADD R52, R159, 0xffffffd0 ;  /* 0xffffffd09f347836 */ /* 0x000fe20000000000 */
[----:B------:R-:W-:Y:S01]  /*3e90*/  ISETP.GE.AND P1, PT, R70, R160, PT ;  /* 0x000000a04600720c */ /* 0x000fe20003f26270 */
[----:B------:R-:W-:Y:S01]  /*3ea0*/  FFMA.FTZ R54, R60, R181, R54 ;  /* 0x000000b53c367223 */ /* 0x000fe20000010036 */
[C---:B------:R-:W-:Y:S01]  /*3eb0*/  ISETP.GE.AND P4, PT, R58.reuse, R143, PT ;  /* 0x0000008f3a00720c */ /* 0x040fe20003f86270 */
[----:B------:R-:W-:Y:S01]  /*3ec0*/  HMMA.16816.F32.BF16 R36, R132, R66, R36 ;  /* 0x000000428424723c */ /* 0x000fe20000041824 */
[----:B------:R-:W-:-:S02]  /*3ed0*/  ISETP.GE.AND P3, PT, R58, R142, PT ;  /* 0x0000008e3a00720c */ /* 0x000fc40003f66270 */
[----:B------:R-:W-:Y:S02]  /*3ee0*/  FSEL R131, R61, -INF , !P2 ;  /* 0xff8000003d837808 */ /* 0x000fe40005000000 */
[----:B------:R-:W-:Y:S02]  /*3ef0*/  FSEL R128, R63, -INF , !P0 ;  /* 0xff8000003f807808 */ /* 0x000fe40004000000 */
[----:B------:R-:W-:Y:S01]  /*3f00*/  FSEL R173, R57, -INF , !P5 ;  /* 0xff80000039ad7808 */ /* 0x000fe20006800000 */
[----:B------:R-:W-:Y:S01]  /*3f10*/  HMMA.16816.F32.BF16 R32, R136, R66, R32 ;  /* 0x000000428820723c */ /* 0x000fe20000041820 */
[----:B------:R-:W-:Y:S02]  /*3f20*/  FSEL R168, R59, -INF , !P1 ;  /* 0xff8000003ba87808 */ /* 0x000fe40004800000 */
[----:B------:R-:W-:Y:S02]  /*3f30*/  FSEL R146, R48, -INF , !P4 ;  /* 0xff80000030927808 */ /* 0x000fe40006000000 */
[----:B------:R-:W-:-:S02]  /*3f40*/  FSEL R130, R50, -INF , !P3 ;  /* 0xff80000032827808 */ /* 0x000fc40005800000 */
[C---:B------:R-:W-:Y:S02]  /*3f50*/  ISETP.GE.AND P2, PT, R58.reuse, R141, PT ;  /* 0x0000008d3a00720c */ /* 0x040fe40003f46270 */
[----:B------:R-:W-:Y:S02]  /*3f60*/  ISETP.GE.AND P0, PT, R58, R160, PT ;  /* 0x000000a03a00720c */ /* 0x000fe40003f06270 */
[C---:B------:R-:W-:Y:S02]  /*3f70*/  ISETP.GE.AND P5, PT, R56.reuse, R143, PT ;  /* 0x0000008f3800720c */ /* 0x040fe40003fa6270 */
[C---:B------:R-:W-:Y:S02]  /*3f80*/  ISETP.GE.AND P1, PT, R56.reuse, R142, PT ;  /* 0x0000008e3800720c */ /* 0x040fe40003f26270 */
[C---:B------:R-:W-:Y:S02]  /*3f90*/  ISETP.GE.AND P4, PT, R56.reuse, R141, PT ;  /* 0x0000008d3800720c */ /* 0x040fe40003f86270 */
[----:B------:R-:W-:-:S02]  /*3fa0*/  ISETP.GE.AND P3, PT, R56, R160, PT ;  /* 0x000000a03800720c */ /* 0x000fc40003f66270 */
[----:B------:R-:W-:Y:S02]  /*3fb0*/  I2FP.F32.U32 R50, R56 ;  /* 0x0000003800327245 */ /* 0x000fe40000201000 */
[----:B------:R-:W-:Y:S01]  /*3fc0*/  HMMA.16816.F32.BF16 R56, R132, R64, R40 ;  /* 0x000000408438723c */ /* 0x000fe20000041828 */
[----:B------:R-:W1:Y:S01]  /*3fd0*/  LDSM.16.M88.4 R40, [R0+0x3800] ;  /* 0x003800000028783b */ /* 0x000e620000000200 */
[----:B------:R-:W-:Y:S01]  /*3fe0*/  I2FP.F32.U32 R48, R52 ;  /* 0x0000003400307245 */ /* 0x000fe20000201000 */
[-C--:B------:R-:W-:Y:S01]  /*3ff0*/  FFMA.FTZ R153, R50, R181.reuse, R49 ;  /* 0x000000b532997223 */ /* 0x080fe20000010031 */
[----:B------:R-:W-:Y:S01]  /*4000*/  FSEL R184, R184, -INF , !P2 ;  /* 0xff800000b8b87808 */ /* 0x000fe20005000000 */
[-C--:B------:R-:W-:Y:S01]  /*4010*/  FFMA.FTZ R51, R50, R181.reuse, R51 ;  /* 0x000000b532337223 */ /* 0x080fe20000010033 */
[----:B------:R-:W-:Y:S01]  /*4020*/  FSEL R172, R54, -INF , !P0 ;  /* 0xff80000036ac7808 */ /* 0x000fe20004000000 */
[CC--:B------:R-:W-:Y:S01]  /*4030*/  FFMA.FTZ R44, R48.reuse, R181.reuse, R44 ;  /* 0x000000b5302c7223 */ /* 0x0c0fe2000001002c */
[----:B------:R-:W-:Y:S01]  /*4040*/  FFMA.FTZ R46, R48, R181, R46 ;  /* 0x000000b5302e7223 */ /* 0x000fe2000001002e */
[----:B------:R-:W-:Y:S01]  /*4050*/  VIADD R49, R159, 0xffffffd1 ;  /* 0xffffffd19f317836 */ /* 0x000fe20000000000 */
[----:B------:R-:W-:Y:S01]  /*4060*/  ISETP.GE.AND P2, PT, R52, R143, PT ;  /* 0x0000008f3400720c */ /* 0x000fe20003f46270 */
[-C--:B------:R-:W-:Y:S01]  /*4070*/  FFMA.FTZ R53, R50, R181.reuse, R53 ;  /* 0x000000b532357223 */ /* 0x080fe20000010035 */
[----:B------:R-:W-:Y:S01]  /*4080*/  ISETP.GE.AND P0, PT, R52, R142, PT ;  /* 0x0000008e3400720c */ /* 0x000fe20003f06270 */
[----:B------:R-:W-:Y:S01]  /*4090*/  FFMA.FTZ R55, R50, R181, R55 ;  /* 0x000000b532377223 */ /* 0x000fe20000010037 */
[----:B------:R-:W-:Y:S01]  /*40a0*/  FSEL R111, R44, -INF , !P2 ;  /* 0xff8000002c6f7808 */ /* 0x000fe20005000000 */
[----:B------:R-:W-:-:S04]  /*40b0*/  DEPBAR.LE SB0, 0x0 ;  /* 0x000080000000791a */ /* 0x000fc80000000000 */
[CC--:B------:R-:W-:Y:S01]  /*40c0*/  FFMA.FTZ R56, R48.reuse, R181.reuse, R56 ;  /* 0x000000b530387223 */ /* 0x0c0fe20000010038 */
[----:B------:R-:W-:Y:S01]  /*40d0*/  FFMA.FTZ R58, R48, R181, R58 ;  /* 0x000000b5303a7223 */ /* 0x000fe2000001003a */
[----:B------:R-:W-:Y:S01]  /*40e0*/  VIADD R48, R159, 0xffffffd8 ;  /* 0xffffffd89f307836 */ /* 0x000fe20000000000 */
[----:B------:R-:W-:Y:S02]  /*40f0*/  FSEL R99, R46, -INF , !P0 ;  /* 0xff8000002e637808 */ /* 0x000fe40004000000 */
[----:B------:R-:W-:Y:S02]  /*4100*/  FSEL R153, R153, -INF , !P5 ;  /* 0xff80000099997808 */ /* 0x000fe40006800000 */
[----:B------:R-:W-:Y:S02]  /*4110*/  FSEL R149, R51, -INF , !P1 ;  /* 0xff80000033957808 */ /* 0x000fe40004800000 */
[----:B------:R-:W-:Y:S02]  /*4120*/  I2FP.F32.U32 R46, R49 ;  /* 0x00000031002e7245 */ /* 0x000fe40000201000 */
[----:B------:R-:W-:-:S02]  /*4130*/  I2FP.F32.U32 R44, R48 ;  /* 0x00000030002c7245 */ /* 0x000fc40000201000 */
[----:B------:R-:W-:Y:S01]  /*4140*/  ISETP.GE.AND P5, PT, R52, R141, PT ;  /* 0x0000008d3400720c */ /* 0x000fe20003fa6270 */
[-C--:B------:R-:W-:Y:S01]  /*4150*/  FFMA.FTZ R114, R46, R181.reuse, R45 ;  /* 0x000000b52e727223 */ /* 0x080fe2000001002d */
[----:B------:R-:W-:Y:S01]  /*4160*/  ISETP.GE.AND P1, PT, R52, R160, PT ;  /* 0x000000a03400720c */ /* 0x000fe20003f26270 */
[-C--:B------:R-:W-:Y:S01]  /*4170*/  FFMA.FTZ R32, R44, R181.reuse, R32 ;  /* 0x000000b52c207223 */ /* 0x080fe20000010020 */
[----:B------:R-:W-:Y:S01]  /*4180*/  FSEL R167, R56, -INF , !P5 ;  /* 0xff80000038a77808 */ /* 0x000fe20006800000 */
[-C--:B------:R-:W-:Y:S01]  /*4190*/  FFMA.FTZ R34, R44, R181.reuse, R34 ;  /* 0x000000b52c227223 */ /* 0x080fe20000010022 */
[----:B------:R-:W-:Y:S01]  /*41a0*/  FSEL R150, R58, -INF , !P1 ;  /* 0xff8000003a967808 */ /* 0x000fe20004800000 */
[----:B------:R-:W-:Y:S01]  /*41b0*/  FFMA.FTZ R176, R44, R181, R36 ;  /* 0x000000b52cb07223 */ /* 0x000fe20000010024 */
[----:B------:R-:W-:Y:S01]  /*41c0*/  FSEL R183, R53, -INF , !P4 ;  /* 0xff80000035b77808 */ /* 0x000fe20006000000 */
[-C--:B-1----:R-:W-:Y:S01]  /*41d0*/  HMMA.16816.F32.BF16 R28, R136, R40.reuse, R28 ;  /* 0x00000028881c723c */ /* 0x082fe2000004181c */
[C---:B------:R-:W-:Y:S01]  /*41e0*/  VIADD R45, R159.reuse, 0xffffffd9 ;  /* 0xffffffd99f2d7836 */ /* 0x040fe20000000000 */
[C---:B------:R-:W-:Y:S01]  /*41f0*/  ISETP.GE.AND P5, PT, R48.reuse, R143, PT ;  /* 0x0000008f3000720c */ /* 0x040fe20003fa6270 */
[----:B------:R-:W-:Y:S01]  /*4200*/  VIADD R36, R159, 0xffffffe0 ;  /* 0xffffffe09f247836 */ /* 0x000fe20000000000 */
[----:B------:R-:W-:Y:S01]  /*4210*/  ISETP.GE.AND P1, PT, R48, R142, PT ;  /* 0x0000008e3000720c */ /* 0x000fe20003f26270 */
[C---:B------:R-:W-:Y:S01]  /*4220*/  FFMA.FTZ R57, R46.reuse, R181, R57 ;  /* 0x000000b52e397223 */ /* 0x040fe20000010039 */
[----:B------:R-:W-:Y:S01]  /*4230*/  ISETP.GE.AND P4, PT, R49, R143, PT ;  /* 0x0000008f3100720c */ /* 0x000fe20003f86270 */
[-C--:B------:R-:W-:Y:S01]  /*4240*/  FFMA.FTZ R59, R46, R181.reuse, R59 ;  /* 0x000000b52e3b7223 */ /* 0x080fe2000001003b */
[----:B------:R-:W-:Y:S01]  /*4250*/  HMMA.16816.F32.BF16 R24, R132, R40, R24 ;  /* 0x000000288418723c */ /* 0x000fe20000041818 */
[----:B------:R-:W-:Y:S01]  /*4260*/  FSEL R123, R32, -INF , !P5 ;  /* 0xff800000207b7808 */ /* 0x000fe20006800000 */
[-C--:B------:R-:W-:Y:S01]  /*4270*/  FFMA.FTZ R47, R46, R181.reuse, R47 ;  /* 0x000000b52e2f7223 */ /* 0x080fe2000001002f */
[----:B------:R-:W-:Y:S01]  /*4280*/  FSEL R105, R34, -INF , !P1 ;  /* 0xff80000022697808 */ /* 0x000fe20004800000 */
[----:B------:R-:W-:Y:S01]  /*4290*/  FFMA.FTZ R38, R44, R181, R38 ;  /* 0x000000b52c267223 */ /* 0x000fe20000010026 */
[----:B------:R-:W-:-:S02]  /*42a0*/  FSEL R114, R114, -INF , !P4 ;  /* 0xff80000072727808 */ /* 0x000fc40006000000 */
[----:B------:R-:W-:Y:S01]  /*42b0*/  I2FP.F32.U32 R34, R45 ;  /* 0x0000002d00227245 */ /* 0x000fe20000201000 */
[-C--:B------:R-:W-:Y:S01]  /*42c0*/  HMMA.16816.F32.BF16 R16, R136, R42.reuse, R16 ;  /* 0x0000002a8810723c */ /* 0x080fe20000041810 */
[----:B------:R-:W-:Y:S02]  /*42d0*/  I2FP.F32.U32 R32, R36 ;  /* 0x0000002400207245 */ /* 0x000fe40000201000 */
[----:B------:R-:W-:Y:S01]  /*42e0*/  ISETP.GE.AND P4, PT, R48, R141, PT ;  /* 0x0000008d3000720c */ /* 0x000fe20003f86270 */
[-C--:B------:R-:W-:Y:S01]  /*42f0*/  FFMA.FTZ R121, R34, R181.reuse, R33 ;  /* 0x000000b522797223 */ /* 0x080fe20000010021 */
[----:B------:R-:W-:Y:S02]  /*4300*/  VIADD R33, R159, 0xffffffe1 ;  /* 0xffffffe19f217836 */ /* 0x000fe40000000000 */
[-C--:B------:R-:W-:Y:S01]  /*4310*/  FFMA.FTZ R28, R32, R181.reuse, R28 ;  /* 0x000000b5201c7223 */ /* 0x080fe2000001001c */
[----:B------:R-:W-:Y:S01]  /*4320*/  FSEL R176, R176, -INF , !P4 ;  /* 0xff800000b0b07808 */ /* 0x000fe20006000000 */
[----:B------:R-:W-:Y:S01]  /*4330*/  FFMA.FTZ R35, R34, R181, R35 ;  /* 0x000000b522237223 */ /* 0x000fe20000010023 */
[----:B------:R-:W-:Y:S01]  /*4340*/  ISETP.GE.AND P4, PT, R36, R143, PT ;  /* 0x0000008f2400720c */ /* 0x000fe20003f86270 */
[C---:B------:R-:W-:Y:S01]  /*4350*/  FFMA.FTZ R37, R34.reuse, R181, R37 ;  /* 0x000000b522257223 */ /* 0x040fe20000010025 */
[C---:B------:R-:W-:Y:S01]  /*4360*/  ISETP.GE.AND P2, PT, R49.reuse, R141, PT ;  /* 0x0000008d3100720c */ /* 0x040fe20003f46270 */
[-C--:B------:R-:W-:Y:S01]  /*4370*/  FFMA.FTZ R39, R34, R181.reuse, R39 ;  /* 0x000000b522277223 */ /* 0x080fe20000010027 */
[----:B------:R-:W-:Y:S01]  /*4380*/  ISETP.GE.AND P0, PT, R49, R160, PT ;  /* 0x000000a03100720c */ /* 0x000fe20003f06270 */
[-C--:B------:R-:W-:Y:S01]  /*4390*/  FFMA.FTZ R112, R32, R181.reuse, R24 ;  /* 0x000000b520707223 */ /* 0x080fe20000010018 */
[----:B------:R-:W-:Y:S01]  /*43a0*/  FSEL R119, R28, -INF , !P4 ;  /* 0xff8000001c777808 */ /* 0x000fe20006000000 */
[C---:B------:R-:W-:Y:S01]  /*43b0*/  FFMA.FTZ R26, R32.reuse, R181, R26 ;  /* 0x000000b5201a7223 */ /* 0x040fe2000001001a */
[----:B------:R-:W-:Y:S01]  /*43c0*/  FSEL R165, R57, -INF , !P2 ;  /* 0xff80000039a57808 */ /* 0x000fe20005000000 */
[----:B------:R-:W-:Y:S01]  /*43d0*/  VIADD R24, R159, 0xffffffe8 ;  /* 0xffffffe89f187836 */ /* 0x000fe20000000000 */
[----:B------:R-:W-:Y:S01]  /*43e0*/  FSEL R154, R59, -INF , !P0 ;  /* 0xff8000003b9a7808 */ /* 0x000fe20004000000 */
[----:B------:R-:W-:Y:S01]  /*43f0*/  HMMA.16816.F32.BF16 R20, R132, R42, R20 ;  /* 0x0000002a8414723c */ /* 0x000fe20000041814 */
[----:B------:R-:W-:Y:S01]  /*4400*/  I2FP.F32.U32 R28, R33 ;  /* 0x00000021001c7245 */ /* 0x000fe20000201000 */
[----:B------:R-:W-:Y:S01]  /*4410*/  FFMA.FTZ R30, R32, R181, R30 ;  /* 0x000000b5201e7223 */ /* 0x000fe2000001001e */
[----:B------:R-:W-:-:S02]  /*4420*/  ISETP.GE.AND P2, PT, R45, R143, PT ;  /* 0x0000008f2d00720c */ /* 0x000fc40003f46270 */
[C---:B------:R-:W-:Y:S01]  /*4430*/  ISETP.GE.AND P0, PT, R45.reuse, R142, PT ;  /* 0x0000008e2d00720c */ /* 0x040fe20003f06270 */
[C---:B------:R-:W-:Y:S01]  /*4440*/  FFMA.FTZ R29, R28.reuse, R181, R29 ;  /* 0x000000b51c1d7223 */ /* 0x040fe2000001001d */
[C---:B------:R-:W-:Y:S01]  /*4450*/  ISETP.GE.AND P5, PT, R45.reuse, R141, PT ;  /* 0x0000008d2d00720c */ /* 0x040fe20003fa6270 */
[CC--:B------:R-:W-:Y:S01]  /*4460*/  FFMA.FTZ R31, R28.reuse, R181.reuse, R31 ;  /* 0x000000b51c1f7223 */ /* 0x0c0fe2000001001f */
[----:B------:R-:W-:Y:S01]  /*4470*/  ISETP.GE.AND P1, PT, R45, R160, PT ;  /* 0x000000a02d00720c */ /* 0x000fe20003f26270 */
[CC--:B------:R-:W-:Y:S01]  /*4480*/  FFMA.FTZ R25, R28.reuse, R181.reuse, R25 ;  /* 0x000000b51c197223 */ /* 0x0c0fe20000010019 */
[----:B------:R-:W-:Y:S01]  /*4490*/  FSEL R121, R121, -INF , !P2 ;  /* 0xff80000079797808 */ /* 0x000fe20005000000 */
[----:B------:R-:W-:Y:S01]  /*44a0*/  FFMA.FTZ R27, R28, R181, R27 ;  /* 0x000000b51c1b7223 */ /* 0x000fe2000001001b */
[----:B------:R-:W-:Y:S02]  /*44b0*/  FSEL R113, R35, -INF , !P0 ;  /* 0xff80000023717808 */ /* 0x000fe40004000000 */
[----:B------:R-:W-:-:S02]  /*44c0*/  FSEL R171, R37, -INF , !P5 ;  /* 0xff80000025ab7808 */ /* 0x000fc40006800000 */
[----:B------:R-:W-:Y:S01]  /*44d0*/  FSEL R169, R39, -INF , !P1 ;  /* 0xff80000027a97808 */ /* 0x000fe20004800000 */
[----:B------:R-:W-:Y:S01]  /*44e0*/  BAR.SYNC.DEFER_BLOCKING 0x0 ;  /* 0x0000000000007b1d */ /* 0x000fe20000010000 */
[C---:B------:R-:W-:Y:S02]  /*44f0*/  ISETP.GE.AND P2, PT, R36.reuse, R141, PT ;  /* 0x0000008d2400720c */ /* 0x040fe40003f46270 */
[----:B------:R-:W-:Y:S02]  /*4500*/  ISETP.GE.AND P0, PT, R36, R160, PT ;  /* 0x000000a02400720c */ /* 0x000fe40003f06270 */
[C---:B------:R-:W-:Y:S02]  /*4510*/  ISETP.GE.AND P5, PT, R33.reuse, R143, PT ;  /* 0x0000008f2100720c */ /* 0x040fe40003fa6270 */
[----:B------:R-:W-:Y:S02]  /*4520*/  ISETP.GE.AND P1, PT, R33, R142, PT ;  /* 0x0000008e2100720c */ /* 0x000fe40003f26270 */
[----:B------:R-:W-:-:S02]  /*4530*/  FSEL R112, R112, -INF , !P2 ;  /* 0xff80000070707808 */ /* 0x000fc40005000000 */
[----:B------:R-:W-:Y:S01]  /*4540*/  FSEL R97, R26, -INF , !P0 ;  /* 0xff8000001a617808 */ /* 0x000fe20004000000 */
[----:B------:R-:W-:Y:S01]  /*4550*/  VIADD R26, R159, 0xffffffe9 ;  /* 0xffffffe99f1a7836 */ /* 0x000fe20000000000 */
[----:B------:R-:W-:Y:S02]  /*4560*/  FSEL R118, R29, -INF , !P5 ;  /* 0xff8000001d767808 */ /* 0x000fe40006800000 */
[----:B------:R-:W-:Y:S02]  /*4570*/  FSEL R89, R31, -INF , !P1 ;  /* 0xff8000001f597808 */ /* 0x000fe40004800000 */
[C---:B------:R-:W-:Y:S02]  /*4580*/  ISETP.GE.AND P2, PT, R24.reuse, R143, PT ;  /* 0x0000008f1800720c */ /* 0x040fe40003f46270 */
[C---:B------:R-:W-:Y:S02]  /*4590*/  ISETP.GE.AND P0, PT, R24.reuse, R142, PT ;  /* 0x0000008e1800720c */ /* 0x040fe40003f06270 */
[----:B------:R-:W-:-:S02]  /*45a0*/  ISETP.GE.AND P5, PT, R24, R141, PT ;  /* 0x0000008d1800720c */ /* 0x000fc40003fa6270 */
[----:B------:R-:W-:Y:S02]  /*45b0*/  ISETP.GE.AND P1, PT, R24, R160, PT ;  /* 0x000000a01800720c */ /* 0x000fe40003f26270 */
[----:B------:R-:W-:Y:S02]  /*45c0*/  I2FP.F32.U32 R24, R24 ;  /* 0x0000001800187245 */ /* 0x000fe40000201000 */
[----:B------:R-:W-:Y:S02]  /*45d0*/  ISETP.GE.AND P4, PT, R33, R141, PT ;  /* 0x0000008d2100720c */ /* 0x000fe40003f86270 */
[----:B------:R-:W-:Y:S01]  /*45e0*/  FSEL R175, R55, -INF , !P3 ;  /* 0xff80000037af7808 */ /* 0x000fe20005800000 */
[CC--:B------:R-:W-:Y:S01]  /*45f0*/  FFMA.FTZ R16, R24.reuse, R181.reuse, R16 ;  /* 0x000000b518107223 */ /* 0x0c0fe20000010010 */
[CC--:B------:R-:W-:Y:S01]  /*4600*/  FFMA.FTZ R18, R24.reuse, R181.reuse, R18 ;  /* 0x000000b518127223 */ /* 0x0c0fe20000010012 */
[----:B------:R-:W-:Y:S01]  /*4610*/  FSEL R117, R25, -INF , !P4 ;  /* 0xff80000019757808 */ /* 0x000fe20006000000 */
[----:B------:R-:W-:Y:S01]  /*4620*/  FFMA.FTZ R20, R24, R181, R20 ;  /* 0x000000b518147223 */ /* 0x000fe20000010014 */
[----:B------:R-:W-:Y:S01]  /*4630*/  ISETP.GE.AND P4, PT, R26, R143, PT ;  /* 0x0000008f1a00720c */ /* 0x000fe20003f86270 */
[----:B------:R-:W-:Y:S01]  /*4640*/  FFMA.FTZ R22, R24, R181, R22 ;  /* 0x000000b518167223 */ /* 0x000fe20000010016 */
[----:B------:R-:W-:-:S02]  /*4650*/  FSEL R136, R16, -INF , !P2 ;  /* 0xff80000010887808 */ /* 0x000fc40005000000 */
[----:B------:R-:W-:Y:S02]  /*4660*/  I2FP.F32.U32 R16, R26 ;  /* 0x0000001a00107245 */ /* 0x000fe40000201000 */
[----:B------:R-:W-:Y:S01]  /*4670*/  FSEL R98, R18, -INF , !P0 ;  /* 0xff80000012627808 */ /* 0x000fe20004000000 */
[----:B------:R-:W-:Y:S01]  /*4680*/  VIADD R18, R159, 0xfffffff0 ;  /* 0xfffffff09f127836 */ /* 0x000fe20000000000 */
[----:B------:R-:W-:Y:S01]  /*4690*/  ISETP.GE.AND P3, PT, R49, R142, PT ;  /* 0x0000008e3100720c */ /* 0x000fe20003f66270 */
[CC--:B------:R-:W-:Y:S01]  /*46a0*/  FFMA.FTZ R17, R16.reuse, R181.reuse, R17 ;  /* 0x000000b510117223 */ /* 0x0c0fe20000010011 */
[-C--:B------:R-:W-:Y:S01]  /*46b0*/  FFMA.FTZ R19, R16, R181.reuse, R19 ;  /* 0x000000b510137223 */ /* 0x080fe20000010013 */
[----:B------:R-:W-:Y:S01]  /*46c0*/  FSEL R124, R20, -INF , !P5 ;  /* 0xff800000147c7808 */ /* 0x000fe20006800000 */
[CC--:B------:R-:W-:Y:S01]  /*46d0*/  FFMA.FTZ R21, R16.reuse, R181.reuse, R21 ;  /* 0x000000b510157223 */ /* 0x0c0fe20000010015 */
[----:B------:R-:W-:Y:S01]  /*46e0*/  FSEL R106, R47, -INF , !P3 ;  /* 0xff8000002f6a7808 */ /* 0x000fe20005800000 */
[----:B------:R-:W-:Y:S01]  /*46f0*/  FFMA.FTZ R23, R16, R181, R23 ;  /* 0x000000b510177223 */ /* 0x000fe20000010017 */
[----:B------:R-:W-:Y:S01]  /*4700*/  FSEL R125, R17, -INF , !P4 ;  /* 0xff800000117d7808 */ /* 0x000fe20006000000 */
[----:B------:R-:W-:Y:S01]  /*4710*/  VIADD R16, R159, 0xfffffff1 ;  /* 0xfffffff19f107836 */ /* 0x000fe20000000000 */
[----:B------:R-:W-:-:S02]  /*4720*/  I2FP.F32.U32 R17, R18 ;  /* 0x0000001200117245 */ /* 0x000fc40000201000 */
[----:B------:R-:W-:Y:S02]  /*4730*/  ISETP.GE.AND P3, PT, R48, R160, PT ;  /* 0x000000a03000720c */ /* 0x000fe40003f66270 */
[----:B------:R-:W-:Y:S01]  /*4740*/  ISETP.GE.AND P5, PT, R18, R143, PT ;  /* 0x0000008f1200720c */ /* 0x000fe20003fa6270 */
[CC--:B------:R-:W-:Y:S01]  /*4750*/  FFMA.FTZ R12, R17.reuse, R181.reuse, R12 ;  /* 0x000000b5110c7223 */ /* 0x0c0fe2000001000c */
[----:B------:R-:W-:Y:S01]  /*4760*/  FSEL R164, R38, -INF , !P3 ;  /* 0xff80000026a47808 */ /* 0x000fe20005800000 */
[CC--:B------:R-:W-:Y:S01]  /*4770*/  FFMA.FTZ R83, R17.reuse, R181.reuse, R8 ;  /* 0x000000b511537223 */ /* 0x0c0fe20000010008 */
[----:B------:R-:W-:Y:S01]  /*4780*/  ISETP.GE.AND P3, PT, R36, R142, PT ;  /* 0x0000008e2400720c */ /* 0x000fe20003f66270 */
[-C--:B------:R-:W-:Y:S01]  /*4790*/  FFMA.FTZ R10, R17, R181.reuse, R10 ;  /* 0x000000b5110a7223 */ /* 0x080fe2000001000a */
[----:B------:R-:W-:Y:S01]  /*47a0*/  FSEL R72, R12, -INF , !P5 ;  /* 0xff8000000c487808 */ /* 0x000fe20006800000 */
[----:B------:R-:W-:Y:S01]  /*47b0*/  VIADD R8, R159, 0xfffffff9 ;  /* 0xfffffff99f087836 */ /* 0x000fe20000000000 */
[----:B------:R-:W-:Y:S01]  /*47c0*/  FSEL R90, R30, -INF , !P3 ;  /* 0xff8000001e5a7808 */ /* 0x000fe20005800000 */
[----:B------:R-:W-:Y:S01]  /*47d0*/  FFMA.FTZ R14, R17, R181, R14 ;  /* 0x000000b5110e7223 */ /* 0x000fe2000001000e */
[----:B------:R-:W-:-:S02]  /*47e0*/  I2FP.F32.U32 R12, R16 ;  /* 0x00000010000c7245 */ /* 0x000fc40000201000 */
[----:B------:R-:W-:Y:S02]  /*47f0*/  ISETP.GE.AND P3, PT, R33, R160, PT ;  /* 0x000000a02100720c */ /* 0x000fe40003f66270 */
[----:B------:R-:W-:Y:S01]  /*4800*/  ISETP.GE.AND P5, PT, R16, R141, PT ;  /* 0x0000008d1000720c */ /* 0x000fe20003fa6270 */
[CC--:B------:R-:W-:Y:S01]  /*4810*/  FFMA.FTZ R9, R12.reuse, R181.reuse, R9 ;  /* 0x000000b50c097223 */ /* 0x0c0fe20000010009 */
[----:B------:R-:W-:Y:S01]  /*4820*/  FSEL R103, R27, -INF , !P3 ;  /* 0xff8000001b677808 */ /* 0x000fe20005800000 */
[-C--:B------:R-:W-:Y:S01]  /*4830*/  FFMA.FTZ R13, R12, R181.reuse, R13 ;  /* 0x000000b50c0d7223 */ /* 0x080fe2000001000d */
[----:B------:R-:W-:Y:S01]  /*4840*/  ISETP.GE.AND P3, PT, R26, R142, PT ;  /* 0x0000008e1a00720c */ /* 0x000fe20003f66270 */
[CC--:B------:R-:W-:Y:S01]  /*4850*/  FFMA.FTZ R15, R12.reuse, R181.reuse, R15 ;  /* 0x000000b50c0f7223 */ /* 0x0c0fe2000001000f */
[----:B------:R-:W-:Y:S01]  /*4860*/  FSEL R84, R9, -INF , !P5 ;  /* 0xff80000009547808 */ /* 0x000fe20006800000 */
[----:B------:R-:W-:Y:S01]  /*4870*/  FFMA.FTZ R11, R12, R181, R11 ;  /* 0x000000b50c0b7223 */ /* 0x000fe2000001000b */
[----:B------:R-:W-:-:S02]  /*4880*/  FSEL R104, R19, -INF , !P3 ;  /* 0xff80000013687808 */ /* 0x000fc40005800000 */
[-C--:B------:R-:W-:Y:S02]  /*4890*/  ISETP.GE.AND P3, PT, R18, R160.reuse, PT ;  /* 0x000000a01200720c */ /* 0x080fe40003f66270 */
[----:B------:R-:W-:Y:S02]  /*48a0*/  ISETP.NE.AND P5, PT, R158, 0x1, PT ;  /* 0x000000019e00780c */ /* 0x000fe40003fa5270 */
[C---:B------:R-:W-:Y:S02]  /*48b0*/  ISETP.GE.AND P2, PT, R26.reuse, R141, PT ;  /* 0x0000008d1a00720c */ /* 0x040fe40003f46270 */
[----:B------:R-:W-:Y:S02]  /*48c0*/  ISETP.GE.AND P0, PT, R26, R160, PT ;  /* 0x000000a01a00720c */ /* 0x000fe40003f06270 */
[----:B------:R-:W-:Y:S02]  /*48d0*/  FSEL R79, R10, -INF , !P3 ;  /* 0xff8000000a4f7808 */ /* 0x000fe40005800000 */
[----:B------:R-:W-:-:S02]  /*48e0*/  FSEL R110, R22, -INF , !P1 ;  /* 0xff800000166e7808 */ /* 0x000fc40004800000 */
[----:B------:R-:W-:Y:S02]  /*48f0*/  FSEL R115, R21, -INF , !P2 ;  /* 0xff80000015737808 */ /* 0x000fe40005000000 */
[----:B------:R-:W-:Y:S02]  /*4900*/  FSEL R109, R23, -INF , !P0 ;  /* 0xff800000176d7808 */ /* 0x000fe40004000000 */
[----:B------:R-:W-:Y:S02]  /*4910*/  I2FP.F32.U32 R10, R8 ;  /* 0x00000008000a7245 */ /* 0x000fe40000201000 */
[CC--:B------:R-:W-:Y:S02]  /*4920*/  ISETP.GE.AND P1, PT, R18.reuse, R142.reuse, PT ;  /* 0x0000008e1200720c */ /* 0x0c0fe40003f26270 */
[----:B------:R-:W-:Y:S01]  /*4930*/  ISETP.GE.AND P4, PT, R18, R141, PT ;  /* 0x0000008d1200720c */ /* 0x000fe20003f86270 */
[----:B------:R-:W-:Y:S01]  /*4940*/  FFMA.FTZ R74, R10, R181, R145 ;  /* 0x000000b50a4a7223 */ /* 0x000fe20000010091 */
[----:B------:R-:W-:Y:S01]  /*4950*/  ISETP.GE.AND P2, PT, R16, R143, PT ;  /* 0x0000008f1000720c */ /* 0x000fe20003f46270 */
[-C--:B------:R-:W-:Y:S01]  /*4960*/  FFMA.FTZ R64, R10, R181.reuse, R147 ;  /* 0x000000b50a407223 */ /* 0x080fe20000010093 */
[----:B------:R-:W-:Y:S01]  /*4970*/  ISETP.GE.AND P0, PT, R16, R142, PT ;  /* 0x0000008e1000720c */ /* 0x000fe20003f06270 */
[-C--:B------:R-:W-:Y:S01]  /*4980*/  FFMA.FTZ R5, R10, R181.reuse, R5 ;  /* 0x000000b50a057223 */ /* 0x080fe20000010005 */
[----:B------:R-:W-:Y:S01]  /*4990*/  FSEL R66, R14, -INF , !P1 ;  /* 0xff8000000e427808 */ /* 0x000fe20004800000 */
[----:B------:R-:W-:Y:S01]  /*49a0*/  FFMA.FTZ R7, R10, R181, R7 ;  /* 0x000000b50a077223 */ /* 0x000fe20000010007 */
[----:B------:R-:W-:-:S02]  /*49b0*/  FSEL R83, R83, -INF , !P4 ;  /* 0xff80000053537808 */ /* 0x000fc40006000000 */
[----:B------:R-:W-:Y:S02]  /*49c0*/  FSEL R71, R13, -INF , !P2 ;  /* 0xff8000000d477808 */ /* 0x000fe40005000000 */
[----:B------:R-:W-:Y:S02]  /*49d0*/  FSEL R65, R15, -INF , !P0 ;  /* 0xff8000000f417808 */ /* 0x000fe40004000000 */
[----:B------:R-:W-:Y:S02]  /*49e0*/  ISETP.GE.AND P1, PT, R16, R160, PT ;  /* 0x000000a01000720c */ /* 0x000fe40003f26270 */
[C---:B------:R-:W-:Y:S02]  /*49f0*/  ISETP.GE.AND P4, PT, R8.reuse, R143, PT ;  /* 0x0000008f0800720c */ /* 0x040fe40003f86270 */
[C---:B------:R-:W-:Y:S02]  /*4a00*/  ISETP.GE.AND P3, PT, R8.reuse, R142, PT ;  /* 0x0000008e0800720c */ /* 0x040fe40003f66270 */
[----:B------:R-:W-:-:S02]  /*4a10*/  ISETP.GE.AND P2, PT, R8, R141, PT ;  /* 0x0000008d0800720c */ /* 0x000fc40003f46270 */
[----:B------:R-:W-:Y:S02]  /*4a20*/  ISETP.GE.AND P0, PT, R8, R160, PT ;  /* 0x000000a00800720c */ /* 0x000fe40003f06270 */
[----:B------:R-:W-:Y:S02]  /*4a30*/  FSEL R78, R11, -INF , !P1 ;  /* 0xff8000000b4e7808 */ /* 0x000fe40004800000 */
[----:B------:R-:W-:Y:S02]  /*4a40*/  FSEL R74, R74, -INF , !P4 ;  /* 0xff8000004a4a7808 */ /* 0x000fe40006000000 */
[----:B------:R-:W-:Y:S02]  /*4a50*/  FSEL R64, R64, -INF , !P3 ;  /* 0xff80000040407808 */ /* 0x000fe40005800000 */
[----:B------:R-:W-:Y:S02]  /*4a60*/  FSEL R81, R5, -INF , !P2 ;  /* 0xff80000005517808 */ /* 0x000fe40005000000 */
[----:B------:R-:W-:Y:S01]  /*4a70*/  FSEL R76, R7, -INF , !P0 ;  /* 0xff800000074c7808 */ /* 0x000fe20004000000 */
[----:B------:R-:W-:Y:S06]  /*4a80*/  @!P5 BRA `(.L_x_174) ;  /* 0x0000000000bcd947 */ /* 0x000fec0003800000 */
        /* <DEDUP_REMOVED lines=11> */
[----:B------:R-:W-:Y:S02]  /*4b40*/  @!P1 LEA R16, P4, R10, R195, 0x1 ;  /* 0x000000c30a109211 */ /* 0x000fe400078808ff */
[C-C-:B------:R-:W-:Y:S02]  /*4b50*/  @!P0 LEA.HI.X R5, R2.reuse, R11, R3.reuse, 0x5, P3 ;  /* 0x0000000b02058211 */ /* 0x140fe400018f2c03 */
[----:B------:R-:W-:Y:S02]  /*4b60*/  @!P0 LEA R14, P3, R7, R195, 0x1 ;  /* 0x000000c3070e8211 */ /* 0x000fe400078608ff */
[----:B------:R-:W-:-:S02]  /*4b70*/  @!P0 LEA.HI.X R8, R2, R11, R3, 0x6, P2 ;  /* 0x0000000b02088211 */ /* 0x000fc400010f3403 */
[-C--:B------:R-:W-:Y:S02]  /*4b80*/  @!P1 LEA.HI.X R17, R10, R232.reuse, R11, 0x1, P4 ;  /* 0x000000e80a119211 */ /* 0x080fe400020f0c0b */
[----:B------:R-:W-:Y:S02]  /*4b90*/  @!P0 LEA R12, P2, R9, R195, 0x1 ;  /* 0x000000c3090c8211 */ /* 0x000fe400078408ff */
[-C--:B------:R-:W-:Y:S01]  /*4ba0*/  @!P0 LEA.HI.X R15, R7, R232.reuse, R5, 0x1, P3 ;  /* 0x000000e8070f8211 */ /* 0x080fe200018f0c05 */
[----:B------:R-:W-:Y:S01]  /*4bb0*/  @!PT LDS RZ, [RZ] ;  /* 0x00000000fffff984 */ /* 0x000fe20000000800 */
[----:B------:R-:W-:Y:S01]  /*4bc0*/  @!PT LDS RZ, [RZ] ;  /* 0x00000000fffff984 */ /* 0x000fe20000000800 */
[----:B------:R-:W-:Y:S01]  /*4bd0*/  @!PT LDS RZ, [RZ] ;  /* 0x00000000fffff984 */ /* 0x000fe20000000800 */
[----:B------:R1:W-:Y:S01]  /*4be0*/  @!P1 LDGSTS.E.BYPASS.LTC128B.128 [R233+0x2000], desc[UR16][R16.64] ;  /* 0x0200000010e99fae */ /* 0x0003e2000b981a10 */
[----:B------:R-:W-:-:S03]  /*4bf0*/  @!P0 LEA.HI.X R13, R9, R232, R8, 0x1, P2 ;  /* 0x000000e8090d8211 */ /* 0x000fc600010f0c08 */
        /* <DEDUP_REMOVED lines=22> */
.L_x_176:
[----:B------:R-:W-:Y:S05]  /*4d60*/  BSYNC.RECONVERGENT B0 ;  /* 0x0000000000007941 */ /* 0x000fea0003800200 */
.L_x_175:
[----:B------:R-:W0:Y:S02]  /*4d70*/  LDGDEPBAR ;  /* 0x00000000000079af */ /* 0x000e240000000000 */
.L_x_174:
[----:B------:R-:W-:Y:S01]  /*4d80*/  FMNMX3.FTZ R5, R202, R209, R212, !PT ;  /* 0x000000d1ca057276 */ /* 0x000fe200078100d4 */
[----:B------:R-:W3:Y:S01]  /*4d90*/  LDCU UR5, c[0x0][0x45c] ;  /* 0x00008b80ff0577ac */ /* 0x000ee20008000800 */
[----:B-1----:R-:W-:Y:S02]  /*4da0*/  FMNMX3.FTZ R12, R201, R199, R203, !PT ;  /* 0x000000c7c90c7276 */ /* 0x002fe400078100cb */
        /* <DEDUP_REMOVED lines=13> */
[----:B--2---:R-:W-:Y:S02]  /*4e80*/  FMNMX3.FTZ R9, R196, R197, R200, !PT ;  /* 0x000000c5c4097276 */ /* 0x004fe400078100c8 */
        /* <DEDUP_REMOVED lines=34> */
[----:B------:R-:W-:Y:S02]  /*50b0*/  FMNMX.FTZ R5, R81, R5, !PT ;  /* 0x0000000551057209 */ /* 0x000fe40007810000 */
[----:B------:R-:W-:Y:S02]  /*50c0*/  FMNMX3.FTZ R9, R9, R149, R99, !PT ;  /* 0x0000009509097276 */ /* 0x000fe40007810063 */
[----:B------:R-:W-:Y:S01]  /*50d0*/  FMNMX3.FTZ R12, R12, R71, R122, !PT ;  /* 0x000000470c0c7276 */ /* 0x000fe2000781007a */
[----:B------:R-:W1:Y:S01]  /*50e0*/  SHFL.BFLY PT, R10, R5, 0x2, 0x1f ;  /* 0x0c401f00050a7f89 */ /* 0x000e6200000e0000 */
[----:B------:R-:W-:-:S02]  /*50f0*/  FMNMX3.FTZ R7, R7, R103, R110, !PT ;  /* 0x0000006707077276 */ /* 0x000fc4000781006e */
[----:B------:R-:W-:Y:S02]  /*5100*/  FMNMX3.FTZ R9, R9, R106, R105, !PT ;  /* 0x0000006a09097276 */ /* 0x000fe40007810069 */
[----:B------:R-:W-:Y:S02]  /*5110*/  FMNMX.FTZ R12, R74, R12, !PT ;  /* 0x0000000c4a0c7209 */ /* 0x000fe40007810000 */
[----:B------:R-:W-:Y:S02]  /*5120*/  FMNMX3.FTZ R7, R7, R109, R79, !PT ;  /* 0x0000006d07077276 */ /* 0x000fe4000781004f */
[----:B------:R-:W-:Y:S01]  /*5130*/  FMNMX3.FTZ R9, R9, R113, R90, !PT ;  /* 0x0000007109097276 */ /* 0x000fe2000781005a */
[----:B------:R-:W2:Y:S01]  /*5140*/  SHFL.BFLY PT, R11, R12, 0x2, 0x1f ;  /* 0x0c401f000c0b7f89 */ /* 0x000ea200000e0000 */
[----:B------:R-:W-:Y:S02]  /*5150*/  FMNMX3.FTZ R7, R7, R78, R4, !PT ;  /* 0x0000004e07077276 */ /* 0x000fe40007810004 */
[----:B------:R-:W-:-:S02]  /*5160*/  FMNMX3.FTZ R9, R9, R89, R98, !PT ;  /* 0x0000005909097276 */ /* 0x000fc40007810062 */
[----:B------:R-:W-:Y:S02]  /*5170*/  FMNMX.FTZ R7, R76, R7, !PT ;  /* 0x000000074c077209 */ /* 0x000fe40007810000 */
[----:B------:R-:W-:Y:S02]  /*5180*/  FMNMX3.FTZ R9, R9, R104, R66, !PT ;  /* 0x0000006809097276 */ /* 0x000fe40007810042 */
[----:B------:R-:W-:Y:S01]  /*5190*/  IADD3 R237, PT, PT, R182, R177, RZ ;  /* 0x000000b1b6ed7210 */ /* 0x000fe20007ffe0ff */
[----:B------:R-:W4:Y:S01]  /*51a0*/  SHFL.BFLY PT, R8, R7, 0x2, 0x1f ;  /* 0x0c401f0007087f89 */ /* 0x000f2200000e0000 */
[----:B------:R-:W-:Y:S02]  /*51b0*/  FMNMX3.FTZ R9, R9, R65, R120, !PT ;  /* 0x0000004109097276 */ /* 0x000fe40007810078 */
[----:B------:R-:W-:Y:S02]  /*51c0*/  LEA R237, R237, UR4, 0x1 ;  /* 0x00000004eded7c11 */ /* 0x000fe4000f8e08ff */
[----:B------:R-:W-:-:S02]  /*51d0*/  FMNMX.FTZ R9, R64, R9, !PT ;  /* 0x0000000940097209 */ /* 0x000fc40007810000 */
[----:B-1----:R-:W-:Y:S01]  /*51e0*/  FMNMX.FTZ R10, R5, R10, !PT ;  /* 0x0000000a050a7209 */ /* 0x002fe20007810000 */
[----:B------:R-:W-:Y:S01]  /*51f0*/  LDSM.16.MT88.4 R28, [R237+0x4400] ;  /* 0x00440000ed1c783b */ /* 0x000fe20000004200 */
[----:B------:R-:W-:-:S03]  /*5200*/  IADD3 R80, PT, PT, R170, R237, RZ ;  /* 0x000000edaa507210 */ /* 0x000fc60007ffe0ff */
[----:B------:R-:W1:Y:S01]  /*5210*/  SHFL.BFLY PT, R5, R9, 0x2, 0x1f ;  /* 0x0c401f0009057f89 */ /* 0x000e6200000e0000 */
[----:B--2---:R-:W-:-:S03]  /*5220*/  FMNMX.FTZ R11, R12, R11, !PT ;  /* 0x0000000b0c0b7209 */ /* 0x004fc60007810000 */
[----:B------:R-:W2:Y:S04]  /*5230*/  SHFL.BFLY PT, R12, R10, 0x1, 0x1f ;  /* 0x0c201f000a0c7f89 */ /* 0x000ea800000e0000 */
[----:B------:R-:W5:Y:S01]  /*5240*/  SHFL.BFLY PT, R134, R11, 0x1, 0x1f ;  /* 0x0c201f000b867f89 */ /* 0x000f6200000e0000 */
[----:B----4-:R-:W-:-:S03]  /*5250*/  FMNMX.FTZ R8, R7, R8, !PT ;  /* 0x0000000807087209 */ /* 0x010fc60007810000 */
[----:B------:R-:W-:Y:S04]  /*5260*/  LDSM.16.MT88.4 R20, [R80+0x4400] ;  /* 0x004400005014783b */ /* 0x000fe80000004200 */
[----:B------:R-:W4:Y:S04]  /*5270*/  SHFL.BFLY PT, R7, R8, 0x1, 0x1f ;  /* 0x0c201f0008077f89 */ /* 0x000f2800000e0000 */
[----:B------:R-:W-:Y:S01]  /*5280*/  LDSM.16.MT88.4 R24, [R237+0x4800] ;  /* 0x00480000ed18783b */ /* 0x000fe20000004200 */
[----:B-1----:R-:W-:-:S03]  /*5290*/  FMNMX.FTZ R5, R9, R5, !PT ;  /* 0x0000000509057209 */ /* 0x002fc60007810000 */
[----:B------:R-:W-:Y:S01]  /*52a0*/  LDSM.16.MT88.4 R16, [R80+0x4800] ;  /* 0x004800005010783b */ /* 0x000fe20000004200 */
[----:B--2---:R-:W-:-:S03]  /*52b0*/  FMNMX.FTZ R12, R10, R12, !PT ;  /* 0x0000000c0a0c7209 */ /* 0x004fc60007810000 */
[----:B------:R-:W1:Y:S01]  /*52c0*/  SHFL.BFLY PT, R133, R5, 0x1, 0x1f ;  /* 0x0c201f0005857f89 */ /* 0x000e6200000e0000 */
[C---:B------:R-:W-:Y:S01]  /*52d0*/  FSETP.NEU.FTZ.AND P0, PT, R12.reuse, -INF , PT ;  /* 0xff8000000c00780b */ /* 0x040fe20003f1d000 */
[----:B---3--:R-:W-:Y:S01]  /*52e0*/  FMUL.FTZ R82, R12, UR5 ;  /* 0x000000050c527c20 */ /* 0x008fe20008410000 */
[----:B-----5:R-:W-:-:S04]  /*52f0*/  FMNMX.FTZ R134, R11, R134, !PT ;  /* 0x000000860b867209 */ /* 0x020fc80007810000 */
[----:B------:R-:W-:Y:S01]  /*5300*/  FSEL R82, R82, RZ, P0 ;  /* 0x000000ff52527208 */ /* 0x000fe20000000000 */
[C---:B------:R-:W-:Y:S01]  /*5310*/  FMUL.FTZ R75, R134.reuse, UR5 ;  /* 0x00000005864b7c20 */ /* 0x040fe20008410000 */
[----:B------:R-:W-:Y:S02]  /*5320*/  FSETP.NEU.FTZ.AND P1, PT, R134, -INF , PT ;  /* 0xff8000008600780b */ /* 0x000fe40003f3d000 */
[----:B----4-:R-:W-:Y:S01]  /*5330*/  FMNMX.FTZ R7, R8, R7, !PT ;  /* 0x0000000708077209 */ /* 0x010fe20007810000 */
[--C-:B------:R-:W-:Y:S01]  /*5340*/  FFMA.FTZ R51, R212, UR5, -R82.reuse ;  /* 0x00000005d4337c23 */ /* 0x100fe20008010852 */
[----:B------:R-:W-:Y:S01]  /*5350*/  LDSM.16.MT88.4 R8, [R80+0x4000] ;  /* 0x004000005008783b */ /* 0x000fe20000004200 */
[--C-:B------:R-:W-:Y:S01]  /*5360*/  FFMA.FTZ R58, R202, UR5, -R82.reuse ;  /* 0x00000005ca3a7c23 */ /* 0x100fe20008010852 */
[C---:B------:R-:W-:Y:S01]  /*5370*/  FSETP.NEU.FTZ.AND P0, PT, R7.reuse, -INF , PT ;  /* 0xff8000000700780b */ /* 0x040fe20003f1d000 */
[----:B------:R-:W-:Y:S01]  /*5380*/  FMUL.FTZ R77, R7, UR5 ;  /* 0x00000005074d7c20 */ /* 0x000fe20008410000 */
[----:B------:R-:W2:Y:S01]  /*5390*/  LDSM.16.MT88.4 R212, [R237+0x4000] ;  /* 0x00400000edd4783b */ /* 0x000ea20000004200 */
[--C-:B------:R-:W-:Y:S01]  /*53a0*/  FFMA.FTZ R57, R209, UR5, -R82.reuse ;  /* 0x00000005d1397c23 */ /* 0x100fe20008010852 */
[--C-:B------:R-:W-:Y:S01]  /*53b0*/  FFMA.FTZ R50, R211, UR5, -R82.reuse ;  /* 0x00000005d3327c23 */ /* 0x100fe20008010852 */
[----:B------:R-:W-:Y:S01]  /*53c0*/  FSEL R75, R75, RZ, P1 ;  /* 0x000000ff4b4b7208 */ /* 0x000fe20000800000 */
[----:B------:R-:W-:Y:S01]  /*53d0*/  MUFU.EX2 R58, R58 ;  /* 0x0000003a003a7308 */ /* 0x000fe20000000800 */
[----:B-1----:R-:W-:Y:S01]  /*53e0*/  FMNMX.FTZ R133, R5, R133, !PT ;  /* 0x0000008505857209 */ /* 0x002fe20007810000 */
[--C-:B------:R-:W-:Y:S01]  /*53f0*/  FFMA.FTZ R44, R219, UR5, -R82.reuse ;  /* 0x00000005db2c7c23 */ /* 0x100fe20008010852 */
[----:B------:R-:W-:Y:S01]  /*5400*/  FSEL R77, R77, RZ, P0 ;  /* 0x000000ff4d4d7208 */ /* 0x000fe20000000000 */
[----:B------:R-:W1:Y:S01]  /*5410*/  MUFU.EX2 R57, R57 ;  /* 0x0000003900397308 */ /* 0x000e620000000800 */
[C---:B------:R-:W-:Y:S01]  /*5420*/  FSETP.NEU.FTZ.AND P0, PT, R133.reuse, -INF , PT ;  /* 0xff8000008500780b */ /* 0x040fe20003f1d000 */
[----:B------:R-:W-:Y:S01]  /*5430*/  FMUL.FTZ R67, R133, UR5 ;  /* 0x0000000585437c20 */ /* 0x000fe20008410000 */
        /* <DEDUP_REMOVED lines=10> */
[----:B------:R-:W3:Y:S01]  /*54e0*/  MUFU.EX2 R50, R50 ;  /* 0x0000003200327308 */ /* 0x000ee20000000800 */
[--C-:B------:R-:W-:Y:S01]  /*54f0*/  FFMA.FTZ R60, R196, UR5, -R67.reuse ;  /* 0x00000005c43c7c23 */ /* 0x100fe20008010843 */
[--C-:B------:R-:W-:Y:S01]  /*5500*/  FFMA.FTZ R59, R197, UR5, -R67.reuse ;  /* 0x00000005c53b7c23 */ /* 0x100fe20008010843 */
[--C-:B------:R-:W-:Y:S01]  /*5510*/  FFMA.FTZ R53, R200, UR5, -R67.reuse ;  /* 0x00000005c8357c23 */ /* 0x100fe20008010843 */
[----:B------:R-:W-:Y:S01]  /*5520*/  MUFU.EX2 R56, R56 ;  /* 0x0000003800387308 */ /* 0x000fe20000000800 */
[----:B------:R-:W-:Y:S01]  /*5530*/  FFMA.FTZ R52, R205, UR5, -R67 ;  /* 0x00000005cd347c23 */ /* 0x000fe20008010843 */
[----:B-1----:R-:W-:Y:S01]  /*5540*/  F2FP.BF16.F32.PACK_AB R196, R57, R58 ;  /* 0x0000003a39c4723e */ /* 0x002fe200000010ff */
[--C-:B------:R-:W-:Y:S01]  /*5550*/  FFMA.FTZ R38, R220, UR5, -R82.reuse ;  /* 0x00000005dc267c23 */ /* 0x100fe20008010852 */
[----:B------:R-:W1:Y:S01]  /*5560*/  MUFU.EX2 R55, R55 ;  /* 0x0000003700377308 */ /* 0x000e620000000800 */
[--C-:B------:R-:W-:Y:S01]  /*5570*/  FFMA.FTZ R37, R222, UR5, -R82.reuse ;  /* 0x00000005de257c23 */ /* 0x100fe20008010852 */
[--C-:B------:R-:W-:Y:S01]  /*5580*/  FFMA.FTZ R33, R221, UR5, -R82.reuse ;  /* 0x00000005dd217c23 */ /* 0x100fe20008010852 */
[--C-:B------:R-:W-:Y:S01]  /*5590*/  FFMA.FTZ R42, R204, UR5, -R77.reuse ;  /* 0x00000005cc2a7c23 */ /* 0x100fe2000801084d */
[----:B------:R-:W-:Y:S01]  /*55a0*/  MUFU.EX2 R49, R49 ;  /* 0x0000003100317308 */ /* 0x000fe20000000800 */
[--C-:B------:R-:W-:Y:S01]  /*55b0*/  FFMA.FTZ R36, R216, UR5, -R77.reuse ;  /* 0x00000005d8247c23 */ /* 0x100fe2000801084d */
[----:B---3--:R-:W-:Y:S01]  /*55c0*/  F2FP.BF16.F32.PACK_AB R198, R50, R51 ;  /* 0x0000003332c6723e */ /* 0x008fe200000010ff */
[--C-:B------:R-:W-:Y:S01]  /*55d0*/  FFMA.FTZ R35, R217, UR5, -R77.reuse ;  /* 0x00000005d9237c23 */ /* 0x100fe2000801084d */
[----:B------:R-:W3:Y:S01]  /*55e0*/  MUFU.EX2 R43, R43 ;  /* 0x0000002b002b7308 */ /* 0x000ee20000000800 */
[----:B------:R-:W-:Y:S01]  /*55f0*/  FFMA.FTZ R15, R218, UR5, -R77 ;  /* 0x00000005da0f7c23 */ /* 0x000fe2000801084d */
[--C-:B------:R-:W-:Y:S01]  /*5600*/  FFMA.FTZ R48, R187, UR5, -R75.reuse ;  /* 0x00000005bb307c23 */ /* 0x100fe2000801084b */
[--C-:B------:R-:W-:Y:S01]  /*5610*/  FFMA.FTZ R47, R192, UR5, -R75.reuse ;  /* 0x00000005c02f7c23 */ /* 0x100fe2000801084b */
[----:B------:R-:W-:Y:S01]  /*5620*/  MUFU.EX2 R63, R63 ;  /* 0x0000003f003f7308 */ /* 0x000fe20000000800 */
[--C-:B------:R-:W-:Y:S01]  /*5630*/  FFMA.FTZ R41, R236, UR5, -R75.reuse ;  /* 0x00000005ec297c23 */ /* 0x100fe2000801084b */
[----:B-1----:R-:W-:Y:S01]  /*5640*/  F2FP.BF16.F32.PACK_AB R197, R55, R56 ;  /* 0x0000003837c5723e */ /* 0x002fe200000010ff */
[----:B------:R-:W-:Y:S01]  /*5650*/  FFMA.FTZ R40, R239, UR5, -R75 ;  /* 0x00000005ef287c23 */ /* 0x000fe2000801084b */
[----:B------:R-:W1:Y:S01]  /*5660*/  MUFU.EX2 R62, R62 ;  /* 0x0000003e003e7308 */ /* 0x000e620000000800 */
[--C-:B------:R-:W-:Y:S01]  /*5670*/  FFMA.FTZ R46, R108, UR5, -R67.reuse ;  /* 0x000000056c2e7c23 */ /* 0x100fe20008010843 */
[--C-:B------:R-:W-:Y:S01]  /*5680*/  FFMA.FTZ R45, R186, UR5, -R67.reuse ;  /* 0x00000005ba2d7c23 */ /* 0x100fe20008010843 */
[--C-:B------:R-:W-:Y:S01]  /*5690*/  FFMA.FTZ R39, R188, UR5, -R67.reuse ;  /* 0x00000005bc277c23 */ /* 0x100fe20008010843 */
[----:B------:R-:W-:Y:S01]  /*56a0*/  MUFU.EX2 R61, R61 ;  /* 0x0000003d003d7308 */ /* 0x000fe20000000800 */
[----:B------:R-:W-:Y:S01]  /*56b0*/  FFMA.FTZ R34, R235, UR5, -R67 ;  /* 0x00000005eb227c23 */ /* 0x000fe20008010843 */
[----:B---3--:R-:W-:Y:S01]  /*56c0*/  F2FP.BF16.F32.PACK_AB R199, R43, R49 ;  /* 0x000000312bc7723e */ /* 0x008fe200000010ff */
[--C-:B------:R-:W-:Y:S01]  /*56d0*/  FFMA.FTZ R32, R240, UR5, -R82.reuse ;  /* 0x00000005f0207c23 */ /* 0x100fe20008010852 */
[----:B------:R-:W3:Y:S01]  /*56e0*/  MUFU.EX2 R54, R54 ;  /* 0x0000003600367308 */ /* 0x000ee20000000800 */
[--C-:B------:R-:W-:Y:S01]  /*56f0*/  FFMA.FTZ R14, R241, UR5, -R82.reuse ;  /* 0x00000005f10e7c23 */ /* 0x100fe20008010852 */
[--C-:B------:R-:W-:Y:S01]  /*5700*/  FFMA.FTZ R13, R242, UR5, -R82.reuse ;  /* 0x00000005f20d7c23 */ /* 0x100fe20008010852 */
[--C-:B------:R-:W-:Y:S01]  /*5710*/  FFMA.FTZ R5, R87, UR5, -R82.reuse ;  /* 0x0000000557057c23 */ /* 0x100fe20008010852 */
[----:B------:R-:W-:Y:S01]  /*5720*/  MUFU.EX2 R60, R60 ;  /* 0x0000003c003c7308 */ /* 0x000fe20000000800 */
[C---:B--2---:R-:W-:Y:S01]  /*5730*/  HMMA.16816.F32.BF16 R208, R196.reuse, R212, RZ ;  /* 0x000000d4c4d0723c */ /* 0x044fe200000418ff */
[----:B-1----:R-:W-:Y:S01]  /*5740*/  F2FP.BF16.F32.PACK_AB R224, R62, R63 ;  /* 0x0000003f3ee0723e */ /* 0x002fe200000010ff */
[--C-:B------:R-:W-:Y:S01]  /*5750*/  FFMA.FTZ R70, R189, UR5, -R77.reuse ;  /* 0x00000005bd467c23 */ /* 0x100fe2000801084d */
[----:B------:R-:W1:Y:S01]  /*5760*/  MUFU.EX2 R59, R59 ;  /* 0x0000003b003b7308 */ /* 0x000e620000000800 */
[--C-:B------:R-:W-:Y:S01]  /*5770*/  FFMA.FTZ R69, R191, UR5, -R77.reuse ;  /* 0x00000005bf457c23 */ /* 0x100fe2000801084d */
[--C-:B------:R-:W-:Y:S01]  /*5780*/  FFMA.FTZ R68, R238, UR5, -R77.reuse ;  /* 0x00000005ee447c23 */ /* 0x100fe2000801084d */
[----:B------:R-:W-:Y:S01]  /*5790*/  FFMA.FTZ R73, R85, UR5, -R77 ;  /* 0x0000000555497c23 */ /* 0x000fe2000801084d */
[----:B------:R-:W-:Y:S01]  /*57a0*/  MUFU.EX2 R53, R53 ;  /* 0x0000003500357308 */ /* 0x000fe20000000800 */
[C---:B------:R-:W-:Y:S01]  /*57b0*/  HMMA.16816.F32.BF16 R200, R196.reuse, R8, RZ ;  /* 0x00000008c4c8723c */ /* 0x040fe200000418ff */
[----:B---3--:R-:W-:Y:S01]  /*57c0*/  F2FP.BF16.F32.PACK_AB R226, R54, R61 ;  /* 0x0000003d36e2723e */ /* 0x008fe200000010ff */
[--C-:B------:R-:W-:Y:S01]  /*57d0*/  FFMA.FTZ R85, R88, UR5, -R75.reuse ;  /* 0x0000000558557c23 */ /* 0x100fe2000801084b */
[----:B------:R-:W2:Y:S01]  /*57e0*/  MUFU.EX2 R52, R52 ;  /* 0x0000003400347308 */ /* 0x000ea20000000800 */
[--C-:B------:R-:W-:Y:S01]  /*57f0*/  FFMA.FTZ R87, R101, UR5, -R75.reuse ;  /* 0x0000000565577c23 */ /* 0x100fe2000801084b */
[----:B------:R-:W-:Y:S01]  /*5800*/  FFMA.FTZ R86, R86, UR5, -R75 ;  /* 0x0000000556567c23 */ /* 0x000fe2000801084b */
[----:B------:R-:W-:Y:S01]  /*5810*/  FFMA.FTZ R91, R91, UR5, -R67 ;  /* 0x000000055b5b7c23 */ /* 0x000fe20008010843 */
[----:B------:R-:W-:Y:S01]  /*5820*/  MUFU.EX2 R44, R44 ;  /* 0x0000002c002c7308 */ /* 0x000fe20000000800 */
[C---:B------:R-:W-:Y:S01]  /*5830*/  HMMA.16816.F32.BF16 R204, R196.reuse, R214, RZ ;  /* 0x000000d6c4cc723c */ /* 0x040fe200000418ff */
[----:B-1----:R-:W-:Y:S01]  /*5840*/  F2FP.BF16.F32.PACK_AB R225, R59, R60 ;  /* 0x0000003c3be1723e */ /* 0x002fe200000010ff */
[----:B------:R-:W-:Y:S01]  /*5850*/  FFMA.FTZ R94, R94, UR5, -R75 ;  /* 0x000000055e5e7c23 */ /* 0x000fe2000801084b */
[----:B------:R-:W1:Y:S01]  /*5860*/  MUFU.EX2 R38, R38 ;  /* 0x0000002600267308 */ /* 0x000e620000000800 */
[--C-:B------:R-:W-:Y:S01]  /*5870*/  FFMA.FTZ R108, R107, UR5, -R77.reuse ;  /* 0x000000056b6c7c23 */ /* 0x100fe2000801084d */
        /* <DEDUP_REMOVED lines=9> */
[--C-:B------:R-:W-:Y:S01]  /*5910*/  FFMA.FTZ R135, R152, UR5, -R75.reuse ;  /* 0x0000000598877c23 */ /* 0x100fe2000801084b */
        /* <DEDUP_REMOVED lines=9> */
[C---:B------:R-:W-:Y:S01]  /*59b0*/  HMMA.16816.F32.BF16 R216, R224.reuse, R212, RZ ;  /* 0x000000d4e0d8723c */ /* 0x040fe200000418ff */
[----:B------:R-:W-:Y:S01]  /*59c0*/  FFMA.FTZ R145, R162, UR5, -R67 ;  /* 0x00000005a2917c23 */ /* 0x000fe20008010843 */
        /* <DEDUP_REMOVED lines=11> */
[--C-:B------:R-:W-:Y:S01]  /*5a80*/  FFMA.FTZ R152, R183, UR5, -R82.reuse ;  /* 0x00000005b7987c23 */ /* 0x100fe20008010852 */
[--C-:B------:R-:W-:Y:S01]  /*5a90*/  FFMA.FTZ R162, R168, UR5, -R77.reuse ;  /* 0x00000005a8a27c23 */ /* 0x100fe2000801084d */
[----:B------:R-:W-:Y:S01]  /*5aa0*/  MUFU.EX2 R41, R41 ;  /* 0x0000002900297308 */ /* 0x000fe20000000800 */
[----:B------:R-:W-:Y:S01]  /*5ab0*/  HMMA.16816.F32.BF16 R224, R224, R10, RZ ;  /* 0x0000000ae0e0723c */ /* 0x000fe200000418ff */
[----:B------:R-:W-:Y:S01]  /*5ac0*/  F2FP.BF16.F32.PACK_AB R10, R33, R37 ;  /* 0x00000025210a723e */ /* 0x000fe200000010ff */
[----:B------:R-:W-:Y:S01]  /*5ad0*/  FFMA.FTZ R163, R172, UR5, -R77 ;  /* 0x00000005aca37c23 */ /* 0x000fe2000801084d */
[----:B------:R-:W-:Y:S01]  /*5ae0*/  MUFU.EX2 R40, R40 ;  /* 0x0000002800287308 */ /* 0x000fe20000000800 */
[----:B--2---:R-:W-:Y:S01]  /*5af0*/  F2FP.BF16.F32.PACK_AB R11, R15, R35 ;  /* 0x000000230f0b723e */ /* 0x004fe200000010ff */
[--C-:B------:R-:W-:Y:S01]  /*5b00*/  FFMA.FTZ R167, R167, UR5, -R82.reuse ;  /* 0x00000005a7a77c23 */ /* 0x100fe20008010852 */
[--C-:B------:R-:W-:Y:S01]  /*5b10*/  FFMA.FTZ R127, R127, UR5, -R75.reuse ;  /* 0x000000057f7f7c23 */ /* 0x100fe2000801084b */
[----:B------:R-:W-:Y:S01]  /*5b20*/  MUFU.EX2 R46, R46 ;  /* 0x0000002e002e7308 */ /* 0x000fe20000000800 */
[--C-:B------:R-:W-:Y:S01]  /*5b30*/  FFMA.FTZ R131, R131, UR5, -R75.reuse ;  /* 0x0000000583837c23 */ /* 0x100fe2000801084b */
[----:B------:R-:W-:Y:S01]  /*5b40*/  FFMA.FTZ R146, R146, UR5, -R75 ;  /* 0x0000000592927c23 */ /* 0x000fe2000801084b */
[----:B------:R-:W-:Y:S01]  /*5b50*/  FFMA.FTZ R170, R169, UR5, -R77 ;  /* 0x00000005a9aa7c23 */ /* 0x000fe2000801084d */
[----:B------:R-:W2:Y:S01]  /*5b60*/  MUFU.EX2 R45, R45 ;  /* 0x0000002d002d7308 */ /* 0x000ea20000000800 */
[C---:B------:R-:W-:Y:S01]  /*5b70*/  HMMA.16816.F32.BF16 R208, R8.reuse, R28, R208 ;  /* 0x0000001c08d0723c */ /* 0x040fe200000418d0 */
[--C-:B------:R-:W-:Y:S01]  /*5b80*/  FFMA.FTZ R168, R176, UR5, -R82.reuse ;  /* 0x00000005b0a87c23 */ /* 0x100fe20008010852 */
[----:B------:R-:W-:Y:S01]  /*5b90*/  FFMA.FTZ R171, R171, UR5, -R82 ;  /* 0x00000005abab7c23 */ /* 0x000fe20008010852 */
[----:B------:R-:W-:Y:S01]  /*5ba0*/  MUFU.EX2 R39, R39 ;  /* 0x0000002700277308 */ /* 0x000fe20000000800 */
[----:B------:R-:W-:Y:S01]  /*5bb0*/  FADD.FTZ R62, R63, R62 ;  /* 0x0000003e3f3e7221 */ /* 0x000fe20000010000 */
[----:B------:R-:W-:Y:S01]  /*5bc0*/  FADD.FTZ R59, R60, R59 ;  /* 0x0000003b3c3b7221 */ /* 0x000fe20000010000 */
[----:B------:R-:W-:Y:S01]  /*5bd0*/  FADD.FTZ R57, R58, R57 ;  /* 0x000000393a397221 */ /* 0x000fe20000010000 */
[----:B------:R-:W3:Y:S01]  /*5be0*/  MUFU.EX2 R34, R34 ;  /* 0x0000002200227308 */ /* 0x000ee20000000800 */
[C---:B------:R-:W-:Y:S01]  /*5bf0*/  HMMA.16816.F32.BF16 R200, R8.reuse, R20, R200 ;  /* 0x0000001408c8723c */ /* 0x040fe200000418c8 */
[----:B------:R-:W-:Y:S01]  /*5c00*/  FADD.FTZ R55, R56, R55 ;  /* 0x0000003738377221 */ /* 0x000fe20000010000 */
[--C-:B------:R-:W-:Y:S01]  /*5c10*/  FFMA.FTZ R111, R111, UR5, -R75.reuse ;  /* 0x000000056f6f7c23 */ /* 0x100fe2000801084b */
[----:B------:R-:W-:Y:S01]  /*5c20*/  MUFU.EX2 R32, R32 ;  /* 0x0000002000207308 */ /* 0x000fe20000000800 */
[--C-:B------:R-:W-:Y:S01]  /*5c30*/  FFMA.FTZ R114, R114, UR5, -R75.reuse ;  /* 0x0000000572727c23 */ /* 0x100fe2000801084b */
[----:B------:R-:W-:Y:S01]  /*5c40*/  FFMA.FTZ R123, R123, UR5, -R75 ;  /* 0x000000057b7b7c23 */ /* 0x000fe2000801084b */
[----:B------:R-:W-:Y:S01]  /*5c50*/  FADD.FTZ R61, R61, R62 ;  /* 0x0000003e3d3d7221 */ /* 0x000fe20000010000 */
[----:B------:R-:W4:Y:S01]  /*5c60*/  MUFU.EX2 R14, R14 ;  /* 0x0000000e000e7308 */ /* 0x000f220000000800 */
[C---:B------:R-:W-:Y:S01]  /*5c70*/  HMMA.16816.F32.BF16 R204, R8.reuse, R30, R204 ;  /* 0x0000001e08cc723c */ /* 0x040fe200000418cc */
[----:B------:R-:W-:Y:S01]  /*5c80*/  FADD.FTZ R59, R53, R59 ;  /* 0x0000003b353b7221 */ /* 0x000fe20000010000 */
[----:B------:R-:W-:Y:S01]  /*5c90*/  FADD.FTZ R57, R51, R57 ;  /* 0x0000003933397221 */ /* 0x000fe20000010000 */
        /* <DEDUP_REMOVED lines=11> */
[----:B------:R-:W-:Y:S01]  /*5d50*/  FADD.FTZ R55, R43, R55 ;  /* 0x000000372b377221 */ /* 0x000fe20000010000 */
[----:B---3--:R-:W-:Y:S01]  /*5d60*/  F2FP.BF16.F32.PACK_AB R11, R34, R39 ;  /* 0x00000027220b723e */ /* 0x008fe200000010ff */
[----:B------:R-:W1:Y:S01]  /*5d70*/  MUFU.EX2 R69, R69 ;  /* 0x0000004500457308 */ /* 0x000e620000000800 */
        /* <DEDUP_REMOVED lines=8> */
[----:B------:R-:W2:Y:S01]  /*5e00*/  MUFU.EX2 R73, R73 ;  /* 0x0000004900497308 */ /* 0x000ea20000000800 */
[----:B------:R-:W-:Y:S01]  /*5e10*/  FADD.FTZ R61, R47, R61 ;  /* 0x0000003d2f3d7221 */ /* 0x000fe20000010000 */
[----:B------:R-:W-:Y:S01]  /*5e20*/  FADD.FTZ R59, R45, R59 ;  /* 0x0000003b2d3b7221 */ /* 0x000fe20000010000 */
[----:B------:R-:W-:Y:S01]  /*5e30*/  FADD.FTZ R57, R38, R57 ;  /* 0x0000003926397221 */ /* 0x000fe20000010000 */
[----:B------:R3:W-:Y:S01]  /*5e40*/  MUFU.EX2 R93, R20 ;  /* 0x00000014005d7308 */ /* 0x0007e20000000800 */
[C---:B------:R-:W-:Y:S01]  /*5e50*/  HMMA.16816.F32.BF16 R216, R8.reuse, R28, R216 ;  /* 0x0000001c08d8723c */ /* 0x040fe200000418d8 */
[----:B------:R-:W-:Y:S01]  /*5e60*/  FADD.FTZ R55, R36, R55 ;  /* 0x0000003724377221 */ /* 0x000fe20000010000 */
[----:B------:R-:W-:Y:S01]  /*5e70*/  FADD.FTZ R61, R41, R61 ;  /* 0x0000003d293d7221 */ /* 0x000fe20000010000 */
[----:B------:R5:W2:Y:S01]  /*5e80*/  MUFU.EX2 R88, R94 ;  /* 0x0000005e00587308 */ /* 0x000aa20000000800 */
[----:B------:R-:W-:Y:S01]  /*5e90*/  FADD.FTZ R59, R39, R59 ;  /* 0x0000003b273b7221 */ /* 0x000fe20000010000 */
[----:B------:R-:W-:Y:S01]  /*5ea0*/  FADD.FTZ R57, R37, R57 ;  /* 0x0000003925397221 */ /* 0x000fe20000010000 */
[----:B------:R-:W-:Y:S01]  /*5eb0*/  FADD.FTZ R55, R35, R55 ;  /* 0x0000003723377221 */ /* 0x000fe20000010000 */
[----:B------:R-:W2:Y:S01]  /*5ec0*/  MUFU.EX2 R85, R85 ;  /* 0x0000005500557308 */ /* 0x000ea20000000800 */
[C---:B------:R-:W-:Y:S01]  /*5ed0*/  HMMA.16816.F32.BF16 R212, R8.reuse, R30, R212 ;  /* 0x0000001e08d4723c */ /* 0x040fe200000418d4 */
[----:B------:R-:W2:Y:S01]  /*5ee0*/  LDSM.16.MT88.4 R28, [R237+0x4c00] ;  /* 0x004c0000ed1c783b */ /* 0x000ea20000004200 */
[----:B------:R-:W-:Y:S01]  /*5ef0*/  FFMA.FTZ R136, R136, UR5, -R75 ;  /* 0x0000000588887c23 */ /* 0x000fe2000801084b */
[----:B------:R-:W-:Y:S01]  /*5f00*/  MUFU.EX2 R87, R87 ;  /* 0x0000005700577308 */ /* 0x000fe20000000800 */
[----:B------:R-:W-:Y:S01]  /*5f10*/  FADD.FTZ R61, R40, R61 ;  /* 0x0000003d283d7221 */ /* 0x000fe20000010000 */
[----:B---3--:R-:W-:Y:S01]  /*5f20*/  FFMA.FTZ R20, R95, UR5, -R67 ;  /* 0x000000055f147c23 */ /* 0x008fe20008010843 */
[--C-:B------:R-:W-:Y:S01]  /*5f30*/  FFMA.FTZ R95, R96, UR5, -R82.reuse ;  /* 0x00000005605f7c23 */ /* 0x100fe20008010852 */
[----:B------:R-:W-:Y:S01]  /*5f40*/  MUFU.EX2 R86, R86 ;  /* 0x0000005600567308 */ /* 0x000fe20000000800 */
[----:B------:R-:W-:Y:S01]  /*5f50*/  HMMA.16816.F32.BF16 R224, R8, R22, R224 ;  /* 0x0000001608e0723c */ /* 0x000fe200000418e0 */
[--C-:B-----5:R-:W-:Y:S01]  /*5f60*/  FFMA.FTZ R94, R102, UR5, -R82.reuse ;  /* 0x00000005665e7c23 */ /* 0x120fe20008010852 */
[----:B----4-:R-:W-:Y:S01]  /*5f70*/  F2FP.BF16.F32.PACK_AB R8, R14, R32 ;  /* 0x000000200e08723e */ /* 0x010fe200000010ff */
[----:B------:R3:W-:Y:S01]  /*5f80*/  MUFU.EX2 R96, R20 ;  /* 0x0000001400607308 */ /* 0x0007e20000000800 */
[----:B-1----:R-:W-:Y:S01]  /*5f90*/  F2FP.BF16.F32.PACK_AB R9, R69, R70 ;  /* 0x000000464509723e */ /* 0x002fe200000010ff */
[--C-:B------:R-:W-:Y:S01]  /*5fa0*/  FFMA.FTZ R102, R234, UR5, -R82.reuse ;  /* 0x00000005ea667c23 */ /* 0x100fe20008010852 */
[----:B------:R-:W-:Y:S01]  /*5fb0*/  F2FP.BF16.F32.PACK_AB R10, R5, R13 ;  /* 0x0000000d050a723e */ /* 0x000fe200000010ff */
[----:B------:R-:W1:Y:S01]  /*5fc0*/  MUFU.EX2 R92, R92 ;  /* 0x0000005c005c7308 */ /* 0x000e620000000800 */
[----:B--2---:R-:W-:Y:S01]  /*5fd0*/  F2FP.BF16.F32.PACK_AB R11, R73, R68 ;  /* 0x00000044490b723e */ /* 0x004fe200000010ff */
[----:B------:R-:W-:Y:S01]  /*5fe0*/  FADD.FTZ R59, R34, R59 ;  /* 0x0000003b223b7221 */ /* 0x000fe20000010000 */
[----:B------:R-:W-:Y:S01]  /*5ff0*/  FADD.FTZ R57, R33, R57 ;  /* 0x0000003921397221 */ /* 0x000fe20000010000 */
[----:B------:R-:W2:Y:S01]  /*6000*/  MUFU.EX2 R91, R91 ;  /* 0x0000005b005b7308 */ /* 0x000ea20000000800 */
[----:B------:R-:W-:Y:S01]  /*6010*/  FADD.FTZ R55, R15, R55 ;  /* 0x000000370f377221 */ /* 0x000fe20000010000 */
[----:B------:R-:W-:Y:S01]  /*6020*/  FFMA.FTZ R103, R103, UR5, -R77 ;  /* 0x0000000567677c23 */ /* 0x000fe2000801084d */
[----:B------:R-:W-:Y:S01]  /*6030*/  FADD.FTZ R61, R88, R61 ;  /* 0x0000003d583d7221 */ /* 0x000fe20000010000 */
[----:B------:R-:W4:Y:S01]  /*6040*/  MUFU.EX2 R95, R95 ;  /* 0x0000005f005f7308 */ /* 0x000f220000000800 */
[C---:B------:R-:W-:Y:S01]  /*6050*/  HMMA.16816.F32.BF16 R208, R8.reuse, R24, R208 ;  /* 0x0000001808d0723c */ /* 0x040fe200000418d0 */
[----:B---3--:R-:W3:Y:S01]  /*6060*/  LDSM.16.MT88.4 R20, [R80+0x4c00] ;  /* 0x004c00005014783b */ /* 0x008ee20000004200 */
[----:B------:R-:W-:Y:S01]  /*6070*/  FADD.FTZ R59, R93, R59 ;  /* 0x0000003b5d3b7221 */ /* 0x000fe20000010000 */
[----:B------:R-:W-:Y:S01]  /*6080*/  MUFU.EX2 R94, R94 ;  /* 0x0000005e005e7308 */ /* 0x000fe20000000800 */
[----:B------:R-:W-:Y:S01]  /*6090*/  FADD.FTZ R57, R32, R57 ;  /* 0x0000003920397221 */ /* 0x000fe20000010000 */
[----:B------:R-:W-:Y:S01]  /*60a0*/  FADD.FTZ R55, R70, R55 ;  /* 0x0000003746377221 */ /* 0x000fe20000010000 */
[----:B------:R-:W-:Y:S01]  /*60b0*/  FADD.FTZ R61, R85, R61 ;  /* 0x0000003d553d7221 */ /* 0x000fe20000010000 */
[----:B------:R-:W-:Y:S01]  /*60c0*/  MUFU.EX2 R102, R102 ;  /* 0x0000006600667308 */ /* 0x000fe20000000800 */
[C---:B------:R-:W-:Y:S01]  /*60d0*/  HMMA.16816.F32.BF16 R200, R8.reuse, R16, R200 ;  /* 0x0000001008c8723c */ /* 0x040fe200000418c8 */
[----:B-1----:R-:W-:Y:S01]  /*60e0*/  FADD.FTZ R59, R92, R59 ;  /* 0x0000003b5c3b7221 */ /* 0x002fe20000010000 */
[----:B------:R-:W-:Y:S01]  /*60f0*/  FADD.FTZ R57, R14, R57 ;  /* 0x000000390e397221 */ /* 0x000fe20000010000 */
[----:B------:R-:W-:Y:S01]  /*6100*/  MUFU.EX2 R101, R101 ;  /* 0x0000006500657308 */ /* 0x000fe20000000800 */
[----:B------:R-:W-:Y:S01]  /*6110*/  FADD.FTZ R55, R69, R55 ;  /* 0x0000003745377221 */ /* 0x000fe20000010000 */
[----:B------:R-:W-:Y:S01]  /*6120*/  FFMA.FTZ R97, R97, UR5, -R77 ;  /* 0x0000000561617c23 */ /* 0x000fe2000801084d */
[----:B------:R-:W-:Y:S01]  /*6130*/  FFMA.FTZ R104, R104, UR5, -R67 ;  /* 0x0000000568687c23 */ /* 0x000fe20008010843 */
[----:B------:R-:W1:Y:S01]  /*6140*/  MUFU.EX2 R100, R100 ;  /* 0x0000006400647308 */ /* 0x000e620000000800 */
[C---:B------:R-:W-:Y:S01]  /*6150*/  HMMA.16816.F32.BF16 R204, R8.reuse, R26, R204 ;  /* 0x0000001a08cc723c */ /* 0x040fe200000418cc */
[----:B------:R-:W-:Y:S01]  /*6160*/  FADD.FTZ R61, R87, R61 ;  /* 0x0000003d573d7221 */ /* 0x000fe20000010000 */
[----:B--2---:R-:W-:Y:S01]  /*6170*/  FADD.FTZ R59, R91, R59 ;  /* 0x0000003b5b3b7221 */ /* 0x004fe20000010000 */
[----:B------:R-:W2:Y:S01]  /*6180*/  MUFU.EX2 R108, R108 ;  /* 0x0000006c006c7308 */ /* 0x000ea20000000800 */
[----:B------:R-:W-:Y:S01]  /*6190*/  FADD.FTZ R57, R13, R57 ;  /* 0x000000390d397221 */ /* 0x000fe20000010000 */
[----:B------:R-:W-:Y:S01]  /*61a0*/  FADD.FTZ R55, R68, R55 ;  /* 0x0000003744377221 */ /* 0x000fe20000010000 */
[----:B------:R-:W-:Y:S01]  /*61b0*/  FFMA.FTZ R109, R109, UR5, -R77 ;  /* 0x000000056d6d7c23 */ /* 0x000fe2000801084d */
[----:B------:R-:W-:Y:S01]  /*61c0*/  MUFU.EX2 R107, R107 ;  /* 0x0000006b006b7308 */ /* 0x000fe20000000800 */
[----:B------:R-:W-:Y:S01]  /*61d0*/  HMMA.16816.F32.BF16 R196, R8, R18, R196 ;  /* 0x0000001208c4723c */ /* 0x000fe200000418c4 */
[----:B------:R-:W-:Y:S01]  /*61e0*/  F2FP.BF16.F32.PACK_AB R8, R85, R88 ;  /* 0x000000585508723e */ /* 0x000fe200000010ff */
[----:B------:R-:W-:Y:S01]  /*61f0*/  FADD.FTZ R61, R86, R61 ;  /* 0x0000003d563d7221 */ /* 0x000fe20000010000 */
[----:B------:R-:W-:Y:S01]  /*6200*/  MUFU.EX2 R116, R116 ;  /* 0x0000007400747308 */ /* 0x000fe20000000800 */
[----:B------:R-:W-:Y:S01]  /*6210*/  F2FP.BF16.F32.PACK_AB R9, R92, R93 ;  /* 0x0000005d5c09723e */ /* 0x000fe200000010ff */
[----:B------:R-:W-:Y:S01]  /*6220*/  FADD.FTZ R59, R96, R59 ;  /* 0x0000003b603b7221 */ /* 0x000fe20000010000 */
[----:B------:R-:W-:Y:S01]  /*6230*/  F2FP.BF16.F32.PACK_AB R10, R86, R87 ;  /* 0x00000057560a723e */ /* 0x000fe200000010ff */
[----:B------:R-:W5:Y:S01]  /*6240*/  MUFU.EX2 R132, R132 ;  /* 0x0000008400847308 */ /* 0x000f620000000800 */
[----:B------:R-:W-:Y:S01]  /*6250*/  F2FP.BF16.F32.PACK_AB R11, R96, R91 ;  /* 0x0000005b600b723e */ /* 0x000fe200000010ff */
[----:B------:R-:W-:Y:S01]  /*6260*/  FADD.FTZ R57, R5, R57 ;  /* 0x0000003905397221 */ /* 0x000fe20000010000 */
[----:B------:R-:W-:Y:S01]  /*6270*/  FADD.FTZ R55, R73, R55 ;  /* 0x0000003749377221 */ /* 0x000fe20000010000 */
[----:B------:R-:W3:Y:S01]  /*6280*/  MUFU.EX2 R135, R135 ;  /* 0x0000008700877308 */ /* 0x000ee20000000800 */
[--C-:B------:R-:W-:Y:S01]  /*6290*/  FFMA.FTZ R186, R81, UR5, -R82.reuse ;  /* 0x0000000551ba7c23 */ /* 0x100fe20008010852 */
[----:B----4-:R-:W-:Y:S01]  /*62a0*/  FADD.FTZ R57, R95, R57 ;  /* 0x000000395f397221 */ /* 0x010fe20000010000 */
[----:B-1----:R-:W-:Y:S01]  /*62b0*/  FADD.FTZ R55, R100, R55 ;  /* 0x0000003764377221 */ /* 0x002fe20000010000 */
[----:B------:R-:W1:Y:S01]  /*62c0*/  MUFU.EX2 R137, R137 ;  /* 0x0000008900897308 */ /* 0x000e620000000800 */
[C---:B------:R-:W-:Y:S01]  /*62d0*/  HMMA.16816.F32.BF16 R220, R8.reuse, R16, R220 ;  /* 0x0000001008dc723c */ /* 0x040fe200000418dc */
[----:B------:R-:W-:Y:S01]  /*62e0*/  FADD.FTZ R57, R94, R57 ;  /* 0x000000395e397221 */ /* 0x000fe20000010000 */
[----:B--2---:R-:W-:Y:S01]  /*62f0*/  FADD.FTZ R55, R108, R55 ;  /* 0x000000376c377221 */ /* 0x004fe20000010000 */
[----:B------:R2:W4:Y:S01]  /*6300*/  MUFU.EX2 R129, R166 ;  /* 0x000000a600817308 */ /* 0x0005220000000800 */
[----:B------:R-:W-:Y:S01]  /*6310*/  FFMA.FTZ R79, R79, UR5, -R77 ;  /* 0x000000054f4f7c23 */ /* 0x000fe2000801084d */
[----:B-----5:R-:W-:Y:S01]  /*6320*/  FADD.FTZ R61, R132, R61 ;  /* 0x0000003d843d7221 */ /* 0x020fe20000010000 */
[----:B------:R-:W-:Y:S01]  /*6330*/  FADD.FTZ R57, R102, R57 ;  /* 0x0000003966397221 */ /* 0x000fe20000010000 */
[----:B------:R-:W5:Y:S01]  /*6340*/  MUFU.EX2 R138, R138 ;  /* 0x0000008a008a7308 */ /* 0x000f620000000800 */
[C---:B------:R-:W-:Y:S01]  /*6350*/  HMMA.16816.F32.BF16 R216, R8.reuse, R24, R216 ;  /* 0x0000001808d8723c */ /* 0x040fe200000418d8 */
[----:B---3--:R-:W-:Y:S01]  /*6360*/  FADD.FTZ R61, R135, R61 ;  /* 0x0000003d873d7221 */ /* 0x008fe20000010000 */
[----:B------:R-:W-:Y:S01]  /*6370*/  FADD.FTZ R55, R107, R55 ;  /* 0x000000376b377221 */ /* 0x000fe20000010000 */
[----:B------:R-:W3:Y:S01]  /*6380*/  MUFU.EX2 R139, R139 ;  /* 0x0000008b008b7308 */ /* 0x000ee20000000800 */
[----:B------:R-:W-:Y:S01]  /*6390*/  FADD.FTZ R57, R101, R57 ;  /* 0x0000003965397221 */ /* 0x000fe20000010000 */
[----:B-1----:R-:W-:Y:S01]  /*63a0*/  FADD.FTZ R61, R137, R61 ;  /* 0x0000003d893d7221 */ /* 0x002fe20000010000 */
[----:B------:R-:W-:Y:S01]  /*63b0*/  FADD.FTZ R55, R116, R55 ;  /* 0x0000003774377221 */ /* 0x000fe20000010000 */
[----:B------:R-:W1:Y:S01]  /*63c0*/  MUFU.EX2 R144, R144 ;  /* 0x0000009000907308 */ /* 0x000e620000000800 */
[C---:B------:R-:W-:Y:S01]  /*63d0*/  HMMA.16816.F32.BF16 R212, R8.reuse, R26, R212 ;  /* 0x0000001a08d4723c */ /* 0x040fe200000418d4 */
[----:B------:R-:W1:Y:S01]  /*63e0*/  LDSM.16.MT88.4 R24, [R237+0x5000] ;  /* 0x00500000ed18783b */ /* 0x000e620000004200 */
[----:B--2---:R-:W-:Y:S01]  /*63f0*/  FFMA.FTZ R166, R175, UR5, -R77 ;  /* 0x00000005afa67c23 */ /* 0x004fe2000801084d */
[----:B------:R-:W-:Y:S01]  /*6400*/  MUFU.EX2 R145, R145 ;  /* 0x0000009100917308 */ /* 0x000fe20000000800 */
[----:B----4-:R-:W-:Y:S01]  /*6410*/  FADD.FTZ R61, R129, R61 ;  /* 0x0000003d813d7221 */ /* 0x010fe20000010000 */
[----:B-----5:R-:W-:Y:S01]  /*6420*/  FADD.FTZ R59, R138, R59 ;  /* 0x0000003b8a3b7221 */ /* 0x020fe20000010000 */
[--C-:B------:R-:W-:Y:S01]  /*6430*/  FFMA.FTZ R83, R83, UR5, -R82.reuse ;  /* 0x0000000553537c23 */ /* 0x100fe20008010852 */
[----:B------:R-:W2:Y:S01]  /*6440*/  MUFU.EX2 R147, R147 ;  /* 0x0000009300937308 */ /* 0x000ea20000000800 */
[----:B------:R-:W-:Y:S01]  /*6450*/  HMMA.16816.F32.BF16 R224, R8, R18, R224 ;  /* 0x0000001208e0723c */ /* 0x000fe200000418e0 */
[----:B------:R-:W-:Y:S01]  /*6460*/  F2FP.BF16.F32.PACK_AB R8, R94, R95 ;  /* 0x0000005f5e08723e */ /* 0x000fe200000010ff */
[----:B------:R-:W4:Y:S01]  /*6470*/  LDSM.16.MT88.4 R16, [R80+0x5000] ;  /* 0x005000005010783b */ /* 0x000f220000004200 */
[----:B------:R-:W-:Y:S01]  /*6480*/  F2FP.BF16.F32.PACK_AB R9, R108, R100 ;  /* 0x000000646c09723e */ /* 0x000fe200000010ff */
[----:B------:R-:W5:Y:S01]  /*6490*/  MUFU.EX2 R148, R148 ;  /* 0x0000009400947308 */ /* 0x000f620000000800 */
[----:B------:R-:W-:Y:S01]  /*64a0*/  F2FP.BF16.F32.PACK_AB R10, R101, R102 ;  /* 0x00000066650a723e */ /* 0x000fe200000010ff */
[----:B---3--:R-:W-:Y:S01]  /*64b0*/  FADD.FTZ R59, R139, R59 ;  /* 0x0000003b8b3b7221 */ /* 0x008fe20000010000 */
[----:B------:R-:W-:Y:S01]  /*64c0*/  F2FP.BF16.F32.PACK_AB R11, R116, R107 ;  /* 0x0000006b740b723e */ /* 0x000fe200000010ff */
[----:B------:R-:W3:Y:S01]  /*64d0*/  MUFU.EX2 R151, R151 ;  /* 0x0000009700977308 */ /* 0x000ee20000000800 */
[----:B------:R-:W-:Y:S01]  /*64e0*/  FFMA.FTZ R84, R84, UR5, -R82 ;  /* 0x0000000554547c23 */ /* 0x000fe20008010852 */
[----:B-1----:R-:W-:Y:S01]  /*64f0*/  FADD.FTZ R59, R144, R59 ;  /* 0x0000003b903b7221 */ /* 0x002fe20000010000 */
[----:B------:R-:W-:Y:S01]  /*6500*/  FFMA.FTZ R187, R76, UR5, -R77 ;  /* 0x000000054cbb7c23 */ /* 0x000fe2000801084d */
[----:B------:R-:W1:Y:S01]  /*6510*/  MUFU.EX2 R152, R152 ;  /* 0x0000009800987308 */ /* 0x000e620000000800 */
[----:B--2---:R-:W-:Y:S01]  /*6520*/  FADD.FTZ R57, R147, R57 ;  /* 0x0000003993397221 */ /* 0x004fe20000010000 */
[C---:B------:R-:W-:Y:S01]  /*6530*/  HMMA.16816.F32.BF16 R208, R8.reuse, R28, R208 ;  /* 0x0000001c08d0723c */ /* 0x040fe200000418d0 */
[----:B------:R-:W-:Y:S01]  /*6540*/  FADD.FTZ R59, R145, R59 ;  /* 0x0000003b913b7221 */ /* 0x000fe20000010000 */
[----:B------:R-:W2:Y:S01]  /*6550*/  MUFU.EX2 R155, R155 ;  /* 0x0000009b009b7308 */ /* 0x000ea20000000800 */
[----:B------:R-:W-:Y:S01]  /*6560*/  FFMA.FTZ R184, R74, UR5, -R75 ;  /* 0x000000054ab87c23 */ /* 0x000fe2000801084b */
[----:B-----5:R-:W-:Y:S01]  /*6570*/  FADD.FTZ R57, R148, R57 ;  /* 0x0000003994397221 */ /* 0x020fe20000010000 */
[--C-:B------:R-:W-:Y:S01]  /*6580*/  FFMA.FTZ R65, R65, UR5, -R67.reuse ;  /* 0x0000000541417c23 */ /* 0x100fe20008010843 */
[----:B------:R-:W5:Y:S01]  /*6590*/  MUFU.EX2 R162, R162 ;  /* 0x000000a200a27308 */ /* 0x000f620000000800 */
[----:B------:R-:W-:Y:S01]  /*65a0*/  FFMA.FTZ R185, R64, UR5, -R67 ;  /* 0x0000000540b97c23 */ /* 0x000fe20008010843 */
[C---:B------:R-:W-:Y:S01]  /*65b0*/  HMMA.16816.F32.BF16 R204, R8.reuse, R30, R204 ;  /* 0x0000001e08cc723c */ /* 0x040fe200000418cc */
[----:B---3--:R-:W-:Y:S01]  /*65c0*/  FADD.FTZ R57, R151, R57 ;  /* 0x0000003997397221 */ /* 0x008fe20000010000 */
[----:B------:R-:W3:Y:S01]  /*65d0*/  MUFU.EX2 R163, R163 ;  /* 0x000000a300a37308 */ /* 0x000ee20000000800 */
[----:B------:R-:W-:Y:S01]  /*65e0*/  FFMA.FTZ R122, R122, UR5, -R75 ;  /* 0x000000057a7a7c23 */ /* 0x000fe2000801084b */
[----:B------:R-:W-:Y:S01]  /*65f0*/  FFMA.FTZ R120, R120, UR5, -R67 ;  /* 0x0000000578787c23 */ /* 0x000fe20008010843 */
[----:B-1----:R-:W-:Y:S01]  /*6600*/  FADD.FTZ R57, R152, R57 ;  /* 0x0000003998397221 */ /* 0x002fe20000010000 */
[----:B------:R-:W-:Y:S01]  /*6610*/  MUFU.EX2 R166, R166 ;  /* 0x000000a600a67308 */ /* 0x000fe20000000800 */
[----:B------:R-:W-:Y:S01]  /*6620*/  MOV R188, 0xffffffff ;  /* 0xffffffff00bc7802 */ /* 0x000fe20000000f00 */
[----:B------:R-:W-:Y:S01]  /*6630*/  HMMA.16816.F32.BF16 R200, R8, R20, R200 ;  /* 0x0000001408c8723c */ /* 0x000fe200000418c8 */
[----:B--2---:R-:W-:Y:S01]  /*6640*/  FADD.FTZ R55, R155, R55 ;  /* 0x000000379b377221 */ /* 0x004fe20000010000 */
[----:B------:R-:W1:Y:S01]  /*6650*/  MUFU.EX2 R127, R127 ;  /* 0x0000007f007f7308 */ /* 0x000e620000000800 */
[----:B------:R-:W-:-:S02]  /*6660*/  IADD3 R236, PT, PT, R237, 0x4000, RZ ;  /* 0x00004000edec7810 */ /* 0x000fc40007ffe0ff */
[----:B-----5:R-:W-:Y:S01]  /*6670*/  FADD.FTZ R55, R162, R55 ;  /* 0x00000037a2377221 */ /* 0x020fe20000010000 */
[----:B------:R-:W2:Y:S02]  /*6680*/  MUFU.EX2 R131, R131 ;  /* 0x0000008300837308 */ /* 0x000ea40000000800 */
[----:B------:R-:W-:Y:S01]  /*6690*/  HMMA.16816.F32.BF16 R196, R8, R22, R196 ;  /* 0x0000001608c4723c */ /* 0x000fe200000418c4 */
[----:B------:R-:W-:Y:S01]  /*66a0*/  F2FP.BF16.F32.PACK_AB R8, R135, R132 ;  /* 0x000000848708723e */ /* 0x000fe200000010ff */
[----:B------:R-:W5:Y:S01]  /*66b0*/  MUFU.EX2 R146, R146 ;  /* 0x0000009200927308 */ /* 0x000f620000000800 */
[----:B------:R-:W-:Y:S01]  /*66c0*/  F2FP.BF16.F32.PACK_AB R9, R139, R138 ;  /* 0x0000008a8b09723e */ /* 0x000fe200000010ff */
[----:B---3--:R-:W-:Y:S01]  /*66d0*/  FADD.FTZ R55, R163, R55 ;  /* 0x00000037a3377221 */ /* 0x008fe20000010000 */
[----:B------:R-:W-:Y:S01]  /*66e0*/  F2FP.BF16.F32.PACK_AB R10, R129, R137 ;  /* 0x00000089810a723e */ /* 0x000fe200000010ff */
[----:B------:R-:W-:Y:S01]  /*66f0*/  MUFU.EX2 R168, R168 ;  /* 0x000000a800a87308 */ /* 0x000fe20000000800 */
[----:B------:R-:W-:Y:S01]  /*6700*/  F2FP.BF16.F32.PACK_AB R11, R145, R144 ;  /* 0x00000090910b723e */ /* 0x000fe200000010ff */
[----:B-1----:R-:W-:Y:S01]  /*6710*/  FADD.FTZ R61, R127, R61 ;  /* 0x0000003d7f3d7221 */ /* 0x002fe20000010000 */
[----:B------:R-:W-:Y:S01]  /*6720*/  FADD.FTZ R55, R166, R55 ;  /* 0x00000037a6377221 */ /* 0x000fe20000010000 */
[----:B------:R-:W-:Y:S02]  /*6730*/  MUFU.EX2 R170, R170 ;  /* 0x000000aa00aa7308 */ /* 0x000fe40000000800 */
[----:B--2---:R-:W-:-:S02]  /*6740*/  FADD.FTZ R61, R131, R61 ;  /* 0x0000003d833d7221 */ /* 0x004fc40000010000 */
[----:B------:R-:W-:Y:S01]  /*6750*/  HMMA.16816.F32.BF16 R220, R8, R20, R220 ;  /* 0x0000001408dc723c */ /* 0x000fe200000418dc */
[--C-:B------:R-:W-:Y:S01]  /*6760*/  FFMA.FTZ R21, R126, UR5, -R67.reuse ;  /* 0x000000057e157c23 */ /* 0x100fe20008010843 */
[----:B------:R-:W-:Y:S01]  /*6770*/  FFMA.FTZ R20, R128, UR5, -R67 ;  /* 0x0000000580147c23 */ /* 0x000fe20008010843 */
[----:B------:R1:W2:Y:S01]  /*6780*/  MUFU.EX2 R126, R153 ;  /* 0x00000099007e7308 */ /* 0x0002a20000000800 */
[----:B-----5:R-:W-:-:S03]  /*6790*/  FADD.FTZ R61, R146, R61 ;  /* 0x0000003d923d7221 */ /* 0x020fc60000010000 */
[----:B------:R3:W5:Y:S01]  /*67a0*/  MUFU.EX2 R128, R21 ;  /* 0x0000001500807308 */ /* 0x0007620000000800 */
[C---:B------:R-:W-:Y:S03]  /*67b0*/  HMMA.16816.F32.BF16 R216, R8.reuse, R28, R216 ;  /* 0x0000001c08d8723c */ /* 0x040fe600000418d8 */
[----:B------:R-:W4:Y:S04]  /*67c0*/  MUFU.EX2 R111, R111 ;  /* 0x0000006f006f7308 */ /* 0x000f280000000800 */
[----:B------:R-:W4:Y:S01]  /*67d0*/  MUFU.EX2 R114, R114 ;  /* 0x0000007200727308 */ /* 0x000f220000000800 */
[C---:B------:R-:W-:Y:S01]  /*67e0*/  HMMA.16816.F32.BF16 R212, R8.reuse, R30, R212 ;  /* 0x0000001e08d4723c */ /* 0x040fe200000418d4 */
[----:B-1----:R-:W-:Y:S01]  /*67f0*/  FFMA.FTZ R153, R149, UR5, -R67 ;  /* 0x0000000595997c23 */ /* 0x002fe20008010843 */
[----:B------:R-:W1:Y:S01]  /*6800*/  LDSM.16.MT88.4 R28, [R237+0x5400] ;  /* 0x00540000ed1c783b */ /* 0x000e620000004200 */
[----:B------:R-:W-:Y:S01]  /*6810*/  MUFU.EX2 R97, R97 ;  /* 0x0000006100617308 */ /* 0x000fe20000000800 */
[----:B--2---:R-:W-:Y:S01]  /*6820*/  FADD.FTZ R61, R126, R61 ;  /* 0x0000003d7e3d7221 */ /* 0x004fe20000010000 */
[----:B---3--:R-:W-:Y:S01]  /*6830*/  FFMA.FTZ R21, R130, UR5, -R67 ;  /* 0x0000000582157c23 */ /* 0x008fe20008010843 */
[----:B-----5:R-:W-:Y:S01]  /*6840*/  FADD.FTZ R59, R128, R59 ;  /* 0x0000003b803b7221 */ /* 0x020fe20000010000 */
[----:B------:R2:W3:Y:S01]  /*6850*/  MUFU.EX2 R130, R20 ;  /* 0x0000001400827308 */ /* 0x0004e20000000800 */
[----:B------:R-:W-:Y:S01]  /*6860*/  HMMA.16816.F32.BF16 R224, R8, R22, R224 ;  /* 0x0000001608e0723c */ /* 0x000fe200000418e0 */
[----:B------:R-:W-:Y:S01]  /*6870*/  F2FP.BF16.F32.PACK_AB R8, R148, R147 ;  /* 0x000000939408723e */ /* 0x000fe200000010ff */
[----:B----4-:R-:W-:Y:S01]  /*6880*/  FADD.FTZ R61, R111, R61 ;  /* 0x0000003d6f3d7221 */ /* 0x010fe20000010000 */
[----:B------:R4:W5:Y:S01]  /*6890*/  MUFU.EX2 R149, R21 ;  /* 0x0000001500957308 */ /* 0x0009620000000800 */
[----:B------:R-:W-:-:S02]  /*68a0*/  F2FP.BF16.F32.PACK_AB R9, R162, R155 ;  /* 0x0000009ba209723e */ /* 0x000fc400000010ff */
[----:B------:R-:W-:Y:S01]  /*68b0*/  F2FP.BF16.F32.PACK_AB R10, R152, R151 ;  /* 0x00000097980a723e */ /* 0x000fe200000010ff */
[----:B------:R-:W5:Y:S01]  /*68c0*/  MUFU.EX2 R153, R153 ;  /* 0x0000009900997308 */ /* 0x000f620000000800 */
[----:B------:R-:W-:Y:S01]  /*68d0*/  F2FP.BF16.F32.PACK_AB R11, R166, R163 ;  /* 0x000000a3a60b723e */ /* 0x000fe200000010ff */
[----:B------:R-:W-:Y:S02]  /*68e0*/  FADD.FTZ R61, R114, R61 ;  /* 0x0000003d723d7221 */ /* 0x000fe40000010000 */
[----:B------:R-:W-:Y:S01]  /*68f0*/  MUFU.EX2 R104, R104 ;  /* 0x0000006800687308 */ /* 0x000fe20000000800 */
[----:B--2---:R-:W-:Y:S01]  /*6900*/  FFMA.FTZ R20, R165, UR5, -R82 ;  /* 0x00000005a5147c23 */ /* 0x004fe20008010852 */
[----:B---3--:R-:W-:Y:S02]  /*6910*/  FADD.FTZ R59, R130, R59 ;  /* 0x0000003b823b7221 */ /* 0x008fe40000010000 */
[----:B------:R-:W2:Y:S01]  /*6920*/  MUFU.EX2 R165, R167 ;  /* 0x000000a700a57308 */ /* 0x000ea20000000800 */
[C---:B------:R-:W-:Y:S01]  /*6930*/  HMMA.16816.F32.BF16 R208, R8.reuse, R24, R208 ;  /* 0x0000001808d0723c */ /* 0x040fe200000418d0 */
[----:B----4-:R-:W-:Y:S01]  /*6940*/  FFMA.FTZ R21, R150, UR5, -R77 ;  /* 0x0000000596157c23 */ /* 0x010fe2000801084d */
[----:B-----5:R-:W-:Y:S01]  /*6950*/  FADD.FTZ R59, R149, R59 ;  /* 0x0000003b953b7221 */ /* 0x020fe20000010000 */
[----:B------:R3:W4:Y:S03]  /*6960*/  MUFU.EX2 R167, R20 ;  /* 0x0000001400a77308 */ /* 0x0007260000000800 */
[----:B------:R-:W-:Y:S01]  /*6970*/  FADD.FTZ R59, R153, R59 ;  /* 0x0000003b993b7221 */ /* 0x000fe20000010000 */
[----:B------:R-:W5:Y:S01]  /*6980*/  MUFU.EX2 R150, R171 ;  /* 0x000000ab00967308 */ /* 0x000f620000000800 */
[----:B------:R-:W-:Y:S03]  /*6990*/  HMMA.16816.F32.BF16 R204, R8, R26, R204 ;  /* 0x0000001a08cc723c */ /* 0x000fe600000418cc */
[----:B------:R-:W-:Y:S01]  /*69a0*/  MUFU.EX2 R83, R83 ;  /* 0x0000005300537308 */ /* 0x000fe20000000800 */
[----:B--2---:R-:W-:-:S03]  /*69b0*/  FADD.FTZ R57, R165, R57 ;  /* 0x00000039a5397221 */ /* 0x004fc60000010000 */
[----:B------:R-:W-:Y:S01]  /*69c0*/  MUFU.EX2 R186, R186 ;  /* 0x000000ba00ba7308 */ /* 0x000fe20000000800 */
[C---:B------:R-:W-:Y:S01]  /*69d0*/  HMMA.16816.F32.BF16 R200, R8.reuse, R16, R200 ;  /* 0x0000001008c8723c */ /* 0x040fe200000418c8 */
[----:B---3--:R-:W-:Y:S01]  /*69e0*/  FFMA.FTZ R20, R154, UR5, -R77 ;  /* 0x000000059a147c23 */ /* 0x008fe2000801084d */
[----:B----4-:R-:W-:Y:S01]  /*69f0*/  FADD.FTZ R57, R167, R57 ;  /* 0x00000039a7397221 */ /* 0x010fe20000010000 */
[----:B------:R2:W3:Y:S03]  /*6a00*/  MUFU.EX2 R154, R21 ;  /* 0x00000015009a7308 */ /* 0x0004e60000000800 */
[----:B------:R-:W-:Y:S01]  /*6a10*/  FADD.FTZ R57, R168, R57 ;  /* 0x00000039a8397221 */ /* 0x000fe20000010000 */
[----:B------:R-:W-:Y:S01]  /*6a20*/  MUFU.EX2 R187, R187 ;  /* 0x000000bb00bb7308 */ /* 0x000fe20000000800 */
[----:B------:R-:W-:Y:S01]  /*6a30*/  HMMA.16816.F32.BF16 R196, R8, R18, R196 ;  /* 0x0000001208c4723c */ /* 0x000fe200000418c4 */
[----:B------:R-:W-:Y:S01]  /*6a40*/  F2FP.BF16.F32.PACK_AB R8, R131, R127 ;  /* 0x0000007f8308723e */ /* 0x000fe200000010ff */
[----:B-----5:R-:W-:Y:S01]  /*6a50*/  FADD.FTZ R57, R150, R57 ;  /* 0x0000003996397221 */ /* 0x020fe20000010000 */
[----:B------:R-:W-:Y:S01]  /*6a60*/  F2FP.BF16.F32.PACK_AB R9, R130, R128 ;  /* 0x000000808209723e */ /* 0x000fe200000010ff */
[----:B------:R-:W-:Y:S01]  /*6a70*/  MUFU.EX2 R184, R184 ;  /* 0x000000b800b87308 */ /* 0x000fe20000000800 */
[----:B------:R-:W-:-:S02]  /*6a80*/  F2FP.BF16.F32.PACK_AB R10, R126, R146 ;  /* 0x000000927e0a723e */ /* 0x000fc400000010ff */
[----:B------:R-:W-:Y:S01]  /*6a90*/  F2FP.BF16.F32.PACK_AB R11, R153, R149 ;  /* 0x00000095990b723e */ /* 0x000fe200000010ff */
[----:B------:R-:W-:Y:S01]  /*6aa0*/  MUFU.EX2 R65, R65 ;  /* 0x0000004100417308 */ /* 0x000fe20000000800 */
[----:B--2---:R-:W-:Y:S01]  /*6ab0*/  FFMA.FTZ R21, R164, UR5, -R77 ;  /* 0x00000005a4157c23 */ /* 0x004fe2000801084d */
[----:B---3--:R-:W-:Y:S02]  /*6ac0*/  FADD.FTZ R55, R154, R55 ;  /* 0x000000379a377221 */ /* 0x008fe40000010000 */
[----:B------:R-:W2:Y:S02]  /*6ad0*/  MUFU.EX2 R164, R20 ;  /* 0x0000001400a47308 */ /* 0x000ea40000000800 */
[----:B------:R-:W-:Y:S01]  /*6ae0*/  HMMA.16816.F32.BF16 R220, R8, R16, R220 ;  /* 0x0000001008dc723c */ /* 0x000fe200000418dc */
[----:B------:R-:W-:Y:S01]  /*6af0*/  FFMA.FTZ R16, R121, UR5, -R75 ;  /* 0x0000000579107c23 */ /* 0x000fe2000801084b */
[----:B------:R3:W4:Y:S01]  /*6b00*/  MUFU.EX2 R169, R21 ;  /* 0x0000001500a97308 */ /* 0x0007220000000800 */
[----:B------:R-:W-:-:S03]  /*6b10*/  FFMA.FTZ R17, R99, UR5, -R67 ;  /* 0x0000000563117c23 */ /* 0x000fc60008010843 */
[----:B------:R5:W-:Y:S02]  /*6b20*/  MUFU.EX2 R99, R16 ;  /* 0x0000001000637308 */ /* 0x000be40000000800 */
[----:B------:R-:W-:Y:S01]  /*6b30*/  HMMA.16816.F32.BF16 R224, R8, R18, R224 ;  /* 0x0000001208e0723c */ /* 0x000fe200000418e0 */
[----:B------:R-:W-:Y:S01]  /*6b40*/  FFMA.FTZ R18, R105, UR5, -R67 ;  /* 0x0000000569127c23 */ /* 0x000fe20008010843 */
[----:B------:R1:W1:Y:S01]  /*6b50*/  MUFU.EX2 R121, R123 ;  /* 0x0000007b00797308 */ /* 0x0002620000000800 */
[----:B--2---:R-:W-:-:S03]  /*6b60*/  FADD.FTZ R55, R164, R55 ;  /* 0x00000037a4377221 */ /* 0x004fc60000010000 */
[----:B------:R-:W-:Y:S01]  /*6b70*/  MUFU.EX2 R64, R120 ;  /* 0x0000007800407308 */ /* 0x000fe20000000800 */
[----:B---3--:R-:W2:Y:S01]  /*6b80*/  LDSM.16.MT88.4 R20, [R80+0x5400] ;  /* 0x005400005014783b */ /* 0x008ea20000004200 */
[C---:B------:R-:W-:Y:S01]  /*6b90*/  HMMA.16816.F32.BF16 R216, R8.reuse, R24, R216 ;  /* 0x0000001808d8723c */ /* 0x040fe200000418d8 */
[----:B------:R-:W-:Y:S01]  /*6ba0*/  FFMA.FTZ R24, R117, UR5, -R82 ;  /* 0x0000000575187c23 */ /* 0x000fe20008010852 */
[----:B----4-:R-:W-:Y:S01]  /*6bb0*/  FADD.FTZ R55, R169, R55 ;  /* 0x00000037a9377221 */ /* 0x010fe20000010000 */
[----:B-----5:R-:W-:Y:S01]  /*6bc0*/  FFMA.FTZ R16, R106, UR5, -R67 ;  /* 0x000000056a107c23 */ /* 0x020fe20008010843 */
[----:B------:R-:W-:Y:S02]  /*6bd0*/  MUFU.EX2 R185, R185 ;  /* 0x000000b900b97308 */ /* 0x000fe40000000800 */
[----:B------:R-:W-:Y:S01]  /*6be0*/  FADD.FTZ R55, R170, R55 ;  /* 0x00000037aa377221 */ /* 0x000fe20000010000 */
[----:B-1----:R-:W-:Y:S01]  /*6bf0*/  FFMA.FTZ R123, R118, UR5, -R75 ;  /* 0x00000005767b7c23 */ /* 0x002fe2000801084b */
[----:B------:R1:W3:Y:S01]  /*6c00*/  MUFU.EX2 R106, R17 ;  /* 0x00000011006a7308 */ /* 0x0002e20000000800 */
[----:B------:R-:W-:Y:S01]  /*6c10*/  HMMA.16816.F32.BF16 R212, R8, R26, R212 ;  /* 0x0000001a08d4723c */ /* 0x000fe200000418d4 */
[----:B------:R-:W-:Y:S01]  /*6c20*/  F2FP.BF16.F32.PACK_AB R8, R167, R165 ;  /* 0x000000a5a708723e */ /* 0x000fe200000010ff */
[----:B------:R-:W-:Y:S01]  /*6c30*/  FADD.FTZ R61, R121, R61 ;  /* 0x0000003d793d7221 */ /* 0x000fe20000010000 */
[----:B------:R4:W5:Y:S01]  /*6c40*/  MUFU.EX2 R105, R16 ;  /* 0x0000001000697308 */ /* 0x0009620000000800 */
[----:B------:R-:W-:Y:S01]  /*6c50*/  F2FP.BF16.F32.PACK_AB R9, R164, R154 ;  /* 0x0000009aa409723e */ /* 0x000fe200000010ff */
[----:B------:R-:W-:Y:S01]  /*6c60*/  FADD.FTZ R55, R97, R55 ;  /* 0x0000003761377221 */ /* 0x000fe20000010000 */
[----:B------:R-:W-:Y:S01]  /*6c70*/  F2FP.BF16.F32.PACK_AB R10, R150, R168 ;  /* 0x000000a8960a723e */ /* 0x000fe200000010ff */
[----:B------:R-:W-:Y:S01]  /*6c80*/  MUFU.EX2 R123, R123 ;  /* 0x0000007b007b7308 */ /* 0x000fe20000000800 */
[----:B------:R-:W-:Y:S01]  /*6c90*/  F2FP.BF16.F32.PACK_AB R11, R170, R169 ;  /* 0x000000a9aa0b723e */ /* 0x000fe200000010ff */
[----:B------:R-:W-:Y:S01]  /*6ca0*/  FADD.FTZ R61, R99, R61 ;  /* 0x0000003d633d7221 */ /* 0x000fe20000010000 */
[----:B-1----:R-:W-:Y:S01]  /*6cb0*/  FFMA.FTZ R17, R113, UR5, -R67 ;  /* 0x0000000571117c23 */ /* 0x002fe20008010843 */
[----:B---3--:R-:W-:Y:S01]  /*6cc0*/  FADD.FTZ R59, R106, R59 ;  /* 0x0000003b6a3b7221 */ /* 0x008fe20000010000 */
[----:B------:R1:W3:Y:S03]  /*6cd0*/  MUFU.EX2 R113, R18 ;  /* 0x0000001200717308 */ /* 0x0002e60000000800 */
[C---:B------:R-:W-:Y:S01]  /*6ce0*/  HMMA.16816.F32.BF16 R208, R8.reuse, R28, R208 ;  /* 0x0000001c08d0723c */ /* 0x040fe200000418d0 */
[----:B----4-:R-:W-:Y:S01]  /*6cf0*/  FFMA.FTZ R16, R119, UR5, -R75 ;  /* 0x0000000577107c23 */ /* 0x010fe2000801084b */
[----:B-----5:R-:W-:Y:S01]  /*6d00*/  FADD.FTZ R59, R105, R59 ;  /* 0x0000003b693b7221 */ /* 0x020fe20000010000 */
[----:B------:R4:W5:Y:S04]  /*6d10*/  MUFU.EX2 R119, R17 ;  /* 0x0000001100777308 */ /* 0x0009680000000800 */
[----:B------:R5:W5:Y:S01]  /*6d20*/  MUFU.EX2 R118, R16 ;  /* 0x0000001000767308 */ /* 0x000b620000000800 */
[----:B------:R-:W-:Y:S01]  /*6d30*/  HMMA.16816.F32.BF16 R204, R8, R30, R204 ;  /* 0x0000001e08cc723c */ /* 0x000fe200000418cc */
[----:B-1----:R-:W-:Y:S01]  /*6d40*/  F2FP.BF16.F32.PACK_AB R18, R99, R121 ;  /* 0x000000796312723e */ /* 0x002fe200000010ff */
[----:B---3--:R-:W-:-:S06]  /*6d50*/  FADD.FTZ R59, R113, R59 ;  /* 0x0000003b713b7221 */ /* 0x008fcc0000010000 */
[C---:B--2---:R-:W-:Y:S01]  /*6d60*/  HMMA.16816.F32.BF16 R200, R8.reuse, R20, R200 ;  /* 0x0000001408c8723c */ /* 0x044fe200000418c8 */
[----:B----4-:R-:W-:Y:S01]  /*6d70*/  F2FP.BF16.F32.PACK_AB R17, R105, R106 ;  /* 0x0000006a6911723e */ /* 0x010fe200000010ff */
[C---:B-----5:R-:W-:Y:S01]  /*6d80*/  FADD.FTZ R59, R119.reuse, R59 ;  /* 0x0000003b773b7221 */ /* 0x060fe20000010000 */
[----:B------:R-:W-:Y:S01]  /*6d90*/  F2FP.BF16.F32.PACK_AB R19, R119, R113 ;  /* 0x000000717713723e */ /* 0x000fe200000010ff */
[----:B------:R-:W-:Y:S01]  /*6da0*/  FFMA.FTZ R16, R125, UR5, -R75 ;  /* 0x000000057d107c23 */ /* 0x000fe2000801084b */
[----:B------:R-:W-:Y:S01]  /*6db0*/  FADD.FTZ R61, R118, R61 ;  /* 0x0000003d763d7221 */ /* 0x000fe20000010000 */
[----:B------:R1:W2:Y:S02]  /*6dc0*/  MUFU.EX2 R125, R136 ;  /* 0x00000088007d7308 */ /* 0x0002a40000000800 */
[----:B------:R-:W-:Y:S01]  /*6dd0*/  HMMA.16816.F32.BF16 R196, R8, R22, R196 ;  /* 0x0000001608c4723c */ /* 0x000fe200000418c4 */
[--C-:B------:R-:W-:Y:S01]  /*6de0*/  FFMA.FTZ R8, R112, UR5, -R82.reuse ;  /* 0x0000000570087c23 */ /* 0x100fe20008010852 */
[----:B------:R-:W-:Y:S01]  /*6df0*/  FADD.FTZ R61, R123, R61 ;  /* 0x0000003d7b3d7221 */ /* 0x000fe20000010000 */
[----:B------:R3:W4:Y:S04]  /*6e00*/  MUFU.EX2 R112, R16 ;  /* 0x0000001000707308 */ /* 0x0007280000000800 */
[----:B------:R5:W5:Y:S01]  /*6e10*/  MUFU.EX2 R117, R8 ;  /* 0x0000000800757308 */ /* 0x000b620000000800 */
[----:B-1----:R-:W-:Y:S01]  /*6e20*/  FFMA.FTZ R136, R124, UR5, -R82 ;  /* 0x000000057c887c23 */ /* 0x002fe20008010852 */
[----:B--2---:R-:W-:-:S02]  /*6e30*/  FADD.FTZ R61, R125, R61 ;  /* 0x0000003d7d3d7221 */ /* 0x004fc40000010000 */
[----:B------:R1:W2:Y:S01]  /*6e40*/  MUFU.EX2 R124, R24 ;  /* 0x00000018007c7308 */ /* 0x0002a20000000800 */
[----:B---3--:R-:W-:Y:S01]  /*6e50*/  F2FP.BF16.F32.PACK_AB R16, R114, R111 ;  /* 0x0000006f7210723e */ /* 0x008fe200000010ff */
[----:B----4-:R-:W-:Y:S01]  /*6e60*/  FADD.FTZ R61, R112, R61 ;  /* 0x0000003d703d7221 */ /* 0x010fe20000010000 */
[----:B-----5:R-:W3:Y:S01]  /*6e70*/  LDSM.16.MT88.4 R8, [R237+0x5800] ;  /* 0x00580000ed08783b */ /* 0x020ee20000004200 */
[----:B------:R-:W-:-:S04]  /*6e80*/  FADD.FTZ R57, R117, R57 ;  /* 0x0000003975397221 */ /* 0x000fc80000010000 */
[----:B------:R-:W-:Y:S01]  /*6e90*/  HMMA.16816.F32.BF16 R212, R16, R30, R212 ;  /* 0x0000001e10d4723c */ /* 0x000fe200000418d4 */
[----:B------:R4:W5:Y:S01]  /*6ea0*/  MUFU.EX2 R30, R103 ;  /* 0x00000067001e7308 */ /* 0x0009620000000800 */
[----:B------:R-:W-:Y:S01]  /*6eb0*/  FFMA.FTZ R31, R110, UR5, -R77 ;  /* 0x000000056e1f7c23 */ /* 0x000fe2000801084d */
[----:B-1----:R-:W1:Y:S01]  /*6ec0*/  LDSM.16.MT88.4 R24, [R80+0x5800] ;  /* 0x005800005018783b */ /* 0x002e620000004200 */
[----:B--2---:R-:W-:-:S04]  /*6ed0*/  FADD.FTZ R57, R124, R57 ;  /* 0x000000397c397221 */ /* 0x004fc80000010000 */
[----:B------:R-:W-:Y:S01]  /*6ee0*/  HMMA.16816.F32.BF16 R220, R16, R20, R220 ;  /* 0x0000001410dc723c */ /* 0x000fe200000418dc */
[--C-:B------:R-:W-:Y:S01]  /*6ef0*/  FFMA.FTZ R20, R89, UR5, -R67.reuse ;  /* 0x0000000559147c23 */ /* 0x100fe20008010843 */
[----:B------:R-:W2:Y:S01]  /*6f00*/  MUFU.EX2 R31, R31 ;  /* 0x0000001f001f7308 */ /* 0x000ea20000000800 */
[----:B----4-:R-:W-:-:S05]  /*6f10*/  FFMA.FTZ R103, R90, UR5, -R67 ;  /* 0x000000055a677c23 */ /* 0x010fca0008010843 */
[----:B------:R-:W-:Y:S01]  /*6f20*/  HMMA.16816.F32.BF16 R216, R16, R28, R216 ;  /* 0x0000001c10d8723c */ /* 0x000fe200000418d8 */
[----:B------:R-:W-:Y:S01]  /*6f30*/  FFMA.FTZ R29, R115, UR5, -R82 ;  /* 0x00000005731d7c23 */ /* 0x000fe20008010852 */
[----:B------:R-:W4:Y:S01]  /*6f40*/  MUFU.EX2 R28, R136 ;  /* 0x00000088001c7308 */ /* 0x000f220000000800 */
[----:B-----5:R-:W-:-:S03]  /*6f50*/  FADD.FTZ R55, R30, R55 ;  /* 0x000000371e377221 */ /* 0x020fc60000010000 */
[----:B------:R5:W3:Y:S02]  /*6f60*/  MUFU.EX2 R89, R103 ;  /* 0x0000006700597308 */ /* 0x000ae40000000800 */
[----:B------:R-:W-:Y:S01]  /*6f70*/  HMMA.16816.F32.BF16 R224, R16, R22, R224 ;  /* 0x0000001610e0723c */ /* 0x000fe200000418e0 */
[----:B------:R-:W-:Y:S01]  /*6f80*/  F2FP.BF16.F32.PACK_AB R16, R124, R117 ;  /* 0x000000757c10723e */ /* 0x000fe200000010ff */
[----:B------:R-:W1:Y:S01]  /*6f90*/  MUFU.EX2 R29, R29 ;  /* 0x0000001d001d7308 */ /* 0x000e620000000800 */
[----:B------:R-:W-:Y:S01]  /*6fa0*/  F2FP.BF16.F32.PACK_AB R17, R30, R97 ;  /* 0x000000611e11723e */ /* 0x000fe200000010ff */
[----:B--2---:R-:W-:Y:S01]  /*6fb0*/  FADD.FTZ R55, R31, R55 ;  /* 0x000000371f377221 */ /* 0x004fe20000010000 */
[----:B------:R-:W-:Y:S01]  /*6fc0*/  F2FP.BF16.F32.PACK_AB R22, R112, R125 ;  /* 0x0000007d7016723e */ /* 0x000fe200000010ff */
[----:B------:R-:W2:Y:S01]  /*6fd0*/  MUFU.EX2 R90, R109 ;  /* 0x0000006d005a7308 */ /* 0x000ea20000000800 */
[----:B----4-:R-:W-:Y:S01]  /*6fe0*/  FADD.FTZ R57, R28, R57 ;  /* 0x000000391c397221 */ /* 0x010fe20000010000 */
[----:B-----5:R-:W-:Y:S01]  /*6ff0*/  FFMA.FTZ R103, R98, UR5, -R67 ;  /* 0x0000000562677c23 */ /* 0x020fe20008010843 */
[----:B---3--:R-:W-:Y:S01]  /*7000*/  FADD.FTZ R59, R89, R59 ;  /* 0x0000003b593b7221 */ /* 0x008fe20000010000 */
[----:B------:R3:W4:Y:S01]  /*7010*/  MUFU.EX2 R98, R20 ;  /* 0x0000001400627308 */ /* 0x0007220000000800 */
[C---:B-1----:R-:W-:Y:S01]  /*7020*/  F2FP.BF16.F32.PACK_AB R18, R29.reuse, R28 ;  /* 0x0000001c1d12723e */ /* 0x042fe200000010ff */
[----:B------:R-:W-:-:S02]  /*7030*/  FADD.FTZ R57, R29, R57 ;  /* 0x000000391d397221 */ /* 0x000fc40000010000 */
[----:B------:R-:W1:Y:S01]  /*7040*/  MUFU.EX2 R103, R103 ;  /* 0x0000006700677308 */ /* 0x000e620000000800 */
[C---:B--2---:R-:W-:Y:S01]  /*7050*/  F2FP.BF16.F32.PACK_AB R19, R90.reuse, R31 ;  /* 0x0000001f5a13723e */ /* 0x044fe200000010ff */
[----:B------:R-:W-:Y:S01]  /*7060*/  FADD.FTZ R55, R90, R55 ;  /* 0x000000375a377221 */ /* 0x000fe20000010000 */
[----:B------:R-:W-:-:S05]  /*7070*/  FADD.FTZ R57, R83, R57 ;  /* 0x0000003953397221 */ /* 0x000fca0000010000 */
[C---:B------:R-:W-:Y:S01]  /*7080*/  HMMA.16816.F32.BF16 R208, R16.reuse, R8, R208 ;  /* 0x0000000810d0723c */ /* 0x040fe200000418d0 */
[----:B---3--:R-:W-:Y:S01]  /*7090*/  F2FP.BF16.F32.PACK_AB R20, R123, R118 ;  /* 0x000000767b14723e */ /* 0x008fe200000010ff */
[C---:B----4-:R-:W-:Y:S01]  /*70a0*/  FADD.FTZ R59, R98.reuse, R59 ;  /* 0x0000003b623b7221 */ /* 0x050fe20000010000 */
[----:B------:R-:W-:Y:S02]  /*70b0*/  F2FP.BF16.F32.PACK_AB R21, R98, R89 ;  /* 0x000000596215723e */ /* 0x000fe400000010ff */
[C---:B-1----:R-:W-:Y:S01]  /*70c0*/  F2FP.BF16.F32.PACK_AB R23, R104.reuse, R103 ;  /* 0x000000676817723e */ /* 0x042fe200000010ff */
[----:B------:R-:W-:Y:S02]  /*70d0*/  FADD.FTZ R59, R103, R59 ;  /* 0x0000003b673b7221 */ /* 0x000fe40000010000 */
[----:B------:R-:W-:Y:S02]  /*70e0*/  HMMA.16816.F32.BF16 R204, R16, R10, R204 ;  /* 0x0000000a10cc723c */ /* 0x000fe400000418cc */
[----:B------:R-:W-:-:S06]  /*70f0*/  FADD.FTZ R59, R104, R59 ;  /* 0x0000003b683b7221 */ /* 0x000fcc0000010000 */
[----:B------:R-:W-:Y:S01]  /*7100*/  HMMA.16816.F32.BF16 R216, R20, R8, R216 ;  /* 0x0000000814d8723c */ /* 0x000fe200000418d8 */
[----:B------:R-:W-:Y:S01]  /*7110*/  FFMA.FTZ R8, R6, UR5, -R82 ;  /* 0x0000000506087c23 */ /* 0x000fe20008010852 */
[----:B------:R-:W-:Y:S01]  /*7120*/  FFMA.FTZ R82, R78, UR5, -R77 ;  /* 0x000000054e527c23 */ /* 0x000fe2000801084d */
[----:B------:R-:W1:Y:S04]  /*7130*/  MUFU.EX2 R6, R84 ;  /* 0x0000005400067308 */ /* 0x000e680000000800 */
[----:B------:R-:W2:Y:S01]  /*7140*/  MUFU.EX2 R81, R8 ;  /* 0x0000000800517308 */ /* 0x000ea20000000800 */
[C---:B------:R-:W-:Y:S03]  /*7150*/  HMMA.16816.F32.BF16 R200, R16.reuse, R24, R200 ;  /* 0x0000001810c8723c */ /* 0x040fe600000418c8 */
[----:B------:R3:W4:Y:S05]  /*7160*/  MUFU.EX2 R78, R79 ;  /* 0x0000004f004e7308 */ /* 0x00072a0000000800 */
[----:B------:R-:W-:Y:S01]  /*7170*/  HMMA.16816.F32.BF16 R196, R16, R26, R196 ;  /* 0x0000001a10c4723c */ /* 0x000fe200000418c4 */
[----:B------:R-:W5:Y:S01]  /*7180*/  LDSM.16.MT88.4 R16, [R237+0x5c00] ;  /* 0x005c0000ed10783b */ /* 0x000f620000004200 */
[----:B-1----:R-:W-:-:S04]  /*7190*/  FADD.FTZ R57, R6, R57 ;  /* 0x0000003906397221 */ /* 0x002fc80000010000 */
[----:B--2---:R-:W-:Y:S02]  /*71a0*/  FADD.FTZ R57, R81, R57 ;  /* 0x0000003951397221 */ /* 0x004fe40000010000 */
[C---:B------:R-:W-:Y:S01]  /*71b0*/  HMMA.16816.F32.BF16 R212, R20.reuse, R10, R212 ;  /* 0x0000000a14d4723c */ /* 0x040fe200000418d4 */
[----:B------:R-:W1:Y:S01]  /*71c0*/  LDSM.16.MT88.4 R8, [R80+0x5c00] ;  /* 0x005c00005008783b */ /* 0x000e620000004200 */
[----:B---3--:R-:W-:Y:S01]  /*71d0*/  FFMA.FTZ R79, R4, UR5, -R77 ;  /* 0x00000005044f7c23 */ /* 0x008fe2000801084d */
[----:B----4-:R-:W-:Y:S01]  /*71e0*/  FADD.FTZ R55, R78, R55 ;  /* 0x000000374e377221 */ /* 0x010fe20000010000 */
[----:B------:R-:W2:Y:S04]  /*71f0*/  MUFU.EX2 R4, R82 ;  /* 0x0000005200047308 */ /* 0x000ea80000000800 */
[----:B------:R-:W-:Y:S01]  /*7200*/  HMMA.16816.F32.BF16 R220, R20, R24, R220 ;  /* 0x0000001814dc723c */ /* 0x000fe200000418dc */
[----:B------:R-:W3:Y:S01]  /*7210*/  MUFU.EX2 R76, R79 ;  /* 0x0000004f004c7308 */ /* 0x000ee20000000800 */
[--C-:B------:R-:W-:Y:S01]  /*7220*/  FFMA.FTZ R24, R72, UR5, -R75.reuse ;  /* 0x0000000548187c23 */ /* 0x100fe2000801084b */
[----:B------:R-:W-:-:S05]  /*7230*/  FFMA.FTZ R25, R71, UR5, -R75 ;  /* 0x0000000547197c23 */ /* 0x000fca000801084b */
[----:B------:R-:W-:Y:S01]  /*7240*/  HMMA.16816.F32.BF16 R224, R20, R26, R224 ;  /* 0x0000001a14e0723c */ /* 0x000fe200000418e0 */
[----:B------:R-:W-:Y:S01]  /*7250*/  FFMA.FTZ R27, R66, UR5, -R67 ;  /* 0x00000005421b7c23 */ /* 0x000fe20008010843 */
[----:B------:R-:W4:Y:S01]  /*7260*/  MUFU.EX2 R24, R24 ;  /* 0x0000001800187308 */ /* 0x000f220000000800 */
[----:B------:R-:W-:Y:S01]  /*7270*/  F2FP.BF16.F32.PACK_AB R20, R6, R83 ;  /* 0x000000530614723e */ /* 0x000fe200000010ff */
[C---:B--2---:R-:W-:Y:S01]  /*7280*/  FADD.FTZ R55, R4.reuse, R55 ;  /* 0x0000003704377221 */ /* 0x044fe20000010000 */
[----:B------:R-:W-:Y:S01]  /*7290*/  F2FP.BF16.F32.PACK_AB R21, R4, R78 ;  /* 0x0000004e0415723e */ /* 0x000fe200000010ff */
[----:B------:R-:W2:Y:S01]  /*72a0*/  MUFU.EX2 R25, R25 ;  /* 0x0000001900197308 */ /* 0x000ea20000000800 */
[----:B------:R-:W-:Y:S01]  /*72b0*/  F2FP.BF16.F32.PACK_AB R22, R186, R81 ;  /* 0x00000051ba16723e */ /* 0x000fe200000010ff */
[----:B---3--:R-:W-:Y:S01]  /*72c0*/  FADD.FTZ R55, R76, R55 ;  /* 0x000000374c377221 */ /* 0x008fe20000010000 */
[C---:B------:R-:W-:Y:S01]  /*72d0*/  F2FP.BF16.F32.PACK_AB R23, R187.reuse, R76 ;  /* 0x0000004cbb17723e */ /* 0x040fe200000010ff */
[----:B------:R-:W3:Y:S01]  /*72e0*/  MUFU.EX2 R27, R27 ;  /* 0x0000001b001b7308 */ /* 0x000ee20000000800 */
[----:B------:R-:W-:Y:S01]  /*72f0*/  FADD.FTZ R186, R186, R57 ;  /* 0x00000039baba7221 */ /* 0x000fe20000010000 */
[----:B------:R-:W-:-:S02]  /*7300*/  FADD.FTZ R187, R187, R55 ;  /* 0x00000037bbbb7221 */ /* 0x000fc40000010000 */
[----:B------:R-:W1:Y:S01]  /*7310*/  MUFU.EX2 R26, R122 ;  /* 0x0000007a001a7308 */ /* 0x000e620000000800 */
[----:B----4-:R-:W-:Y:S01]  /*7320*/  FADD.FTZ R61, R24, R61 ;  /* 0x0000003d183d7221 */ /* 0x010fe20000010000 */
[----:B-----5:R-:W-:Y:S03]  /*7330*/  HMMA.16816.F32.BF16 R208, R20, R16, R208 ;  /* 0x0000001014d0723c */ /* 0x020fe600000418d0 */
[----:B--2---:R-:W-:Y:S01]  /*7340*/  FADD.FTZ R61, R25, R61 ;  /* 0x0000003d193d7221 */ /* 0x004fe20000010000 */
[----:B---3--:R-:W-:-:S04]  /*7350*/  FADD.FTZ R59, R27, R59 ;  /* 0x0000003b1b3b7221 */ /* 0x008fc80000010000 */
[----:B------:R-:W-:Y:S01]  /*7360*/  HMMA.16816.F32.BF16 R204, R20, R18, R204 ;  /* 0x0000001214cc723c */ /* 0x000fe200000418cc */
[----:B------:R-:W-:Y:S01]  /*7370*/  FADD.FTZ R59, R65, R59 ;  /* 0x0000003b413b7221 */ /* 0x000fe20000010000 */
[----:B-1----:R-:W-:-:S03]  /*7380*/  FADD.FTZ R61, R26, R61 ;  /* 0x0000003d1a3d7221 */ /* 0x002fc60000010000 */
[----:B------:R-:W-:-:S03]  /*7390*/  FADD.FTZ R59, R64, R59 ;  /* 0x0000003b403b7221 */ /* 0x000fc60000010000 */
[C---:B------:R-:W-:Y:S08]  /*73a0*/  HMMA.16816.F32.BF16 R200, R20.reuse, R8, R200 ;  /* 0x0000000814c8723c */ /* 0x040ff000000418c8 */
        /* <DEDUP_REMOVED lines=18> */
[----:B------:R-:W-:-:S03]  /*74d0*/  IMAD.SHL.U32 R10, R8, 0x80, RZ ;  /* 0x00000080080a7824 */ /* 0x000fc600078e00ff */
        /* <DEDUP_REMOVED lines=20> */
[----:B------:R-:W-:Y:S01]  /*7620*/  @!P0 LDGSTS.E.BYPASS.LTC128B.128 [R233+0x4000], desc[UR16][R16.64] ;  /* 0x0400000010e98fae */ /* 0x000fe2000b981a10 */
        /* <DEDUP_REMOVED lines=17> */
[----:B------:R-:W-:Y:S04]  /*7740*/  LDSM.16.M88.4 R92, [R180] ;  /* 0x00000000b45c783b */ /* 0x000fe80000000200 */
[----:B------:R-:W4:Y:S01]  /*7750*/  LDSM.16.M88.4 R40, [R179+0x2000] ;  /* 0x00200000b328783b */ /* 0x000f220000000200 */
[----:B-1----:R-:W-:-:S03]  /*7760*/  VIADD R14, R159, 0xffffff00 ;  /* 0xffffff009f0e7836 */ /* 0x002fc60000000000 */
[----:B------:R-:W1:Y:S04]  /*7770*/  LDSM.16.M88.4 R88, [R180+0x1000] ;  /* 0x00100000b458783b */ /* 0x000e680000000200 */
[----:B------:R-:W-:Y:S01]  /*7780*/  LDSM.16.M88.4 R80, [R161] ;  /* 0x00000000a150783b */ /* 0x000fe20000000200 */
[----:B------:R-:W-:Y:S01]  /*7790*/  ISETP.GE.AND P2, PT, R14, R143, PT ;  /* 0x0000008f0e00720c */ /* 0x000fe20003f46270 */
[----:B--2---:R-:W-:Y:S02]  /*77a0*/  VIADD R4, R159, 0xffffff09 ;  /* 0xffffff099f047836 */ /* 0x004fe40000000000 */
[----:B------:R-:W-:Y:S04]  /*77b0*/  LDSM.16.M88.4 R76, [R161+0x1000] ;  /* 0x00100000a14c783b */ /* 0x000fe80000000200 */
[----:B------:R-:W-:Y:S01]  /*77c0*/  LDSM.16.M88.4 R124, [R179+0x2c00] ;  /* 0x002c0000b37c783b */ /* 0x000fe20000000200 */
[----:B------:R-:W-:-:S02]  /*77d0*/  I2FP.F32.U32 R6, R4 ;  /* 0x0000000400067245 */ /* 0x000fc40000201000 */
[C---:B------:R-:W-:Y:S01]  /*77e0*/  ISETP.GE.AND P1, PT, R4.reuse, R143, PT ;  /* 0x0000008f0400720c */ /* 0x040fe20003f26270 */
[----:B---3--:R-:W2:Y:S01]  /*77f0*/  LDSM.16.M88.4 R8, [R0+0x2000] ;  /* 0x002000000008783b */ /* 0x008ea20000000200 */
[----:B------:R-:W-:Y:S02]  /*7800*/  I2FP.F32.U32 R5, R4 ;  /* 0x0000000400057245 */ /* 0x000fe40000201000 */
[C---:B------:R-:W-:Y:S01]  /*7810*/  ISETP.GE.AND P5, PT, R4.reuse, R142, PT ;  /* 0x0000008e0400720c */ /* 0x040fe20003fa6270 */
[----:B------:R-:W3:Y:S01]  /*7820*/  LDSM.16.M88.4 R100, [R179+0x3000] ;  /* 0x00300000b364783b */ /* 0x000ee20000000200 */
[C---:B------:R-:W-:Y:S02]  /*7830*/  ISETP.GE.AND P3, PT, R4.reuse, R141, PT ;  /* 0x0000008d0400720c */ /* 0x040fe40003f66270 */
[----:B------:R-:W-:Y:S01]  /*7840*/  ISETP.GE.AND P4, PT, R4, R160, PT ;  /* 0x000000a00400720c */ /* 0x000fe20003f86270 */
[----:B------:R-:W5:Y:S01]  /*7850*/  LDSM.16.M88.4 R96, [R179+0x3800] ;  /* 0x00380000b360783b */ /* 0x000f620000000200 */
[----:B------:R-:W-:-:S03]  /*7860*/  I2FP.F32.U32 R13, R4 ;  /* 0x00000004000d7245 */ /* 0x000fc60000201000 */
[----:B------:R-:W5:Y:S04]  /*7870*/  LDSM.16.M88.4 R104, [R0+0x2c00] ;  /* 0x002c00000068783b */ /* 0x000f680000000200 */
[----:B------:R-:W5:Y:S01]  /*7880*/  LDSM.16.M88.4 R72, [R0+0x3000] ;  /* 0x003000000048783b */ /* 0x000f620000000200 */
[-C--:B----4-:R-:W-:Y:S03]  /*7890*/  HMMA.16816.F32.BF16 R52, R92, R40.reuse, RZ ;  /* 0x000000285c34723c */ /* 0x090fe600000418ff */
[----:B------:R-:W4:Y:S04]  /*78a0*/  LDSM.16.M88.4 R84, [R179+0x3c00] ;  /* 0x003c0000b354783b */ /* 0x000f280000000200 */
[----:B------:R-:W4:Y:S01]  /*78b0*/  LDSM.16.M88.4 R144, [R179+0x2400] ;  /* 0x00240000b390783b */ /* 0x000f220000000200 */
[C---:B-1----:R-:W-:Y:S03]  /*78c0*/  HMMA.16816.F32.BF16 R48, R88.reuse, R40, RZ ;  /* 0x000000285830723c */ /* 0x042fe600000418ff */
[----:B------:R-:W1:Y:S04]  /*78d0*/  LDSM.16.M88.4 R68, [R0+0x3800] ;  /* 0x003800000044783b */ /* 0x000e680000000200 */
[----:B------:R-:W1:Y:S01]  /*78e0*/  LDSM.16.M88.4 R108, [R0+0x3c00] ;  /* 0x003c0000006c783b */ /* 0x000e620000000200 */
[-C--:B------:R-:W-:Y:S03]  /*78f0*/  HMMA.16816.F32.BF16 R44, R88, R42.reuse, RZ ;  /* 0x0000002a582c723c */ /* 0x080fe600000418ff */
[----:B------:R-:W1:Y:S04]  /*7900*/  LDSM.16.M88.4 R136, [R0+0x2400] ;  /* 0x002400000088783b */ /* 0x000e680000000200 */
[----:B------:R-:W1:Y:S01]  /*7910*/  LDSM.16.M88.4 R128, [R179+0x2800] ;  /* 0x00280000b380783b */ /* 0x000e620000000200 */
[----:B------:R-:W-:Y:S03]  /*7920*/  HMMA.16816.F32.BF16 R40, R92, R42, RZ ;  /* 0x0000002a5c28723c */ /* 0x000fe600000418ff */
[----:B------:R-:W1:Y:S04]  /*7930*/  LDSM.16.M88.4 R116, [R0+0x2800] ;  /* 0x002800000074783b */ /* 0x000e680000000200 */
[----:B------:R-:W0:Y:S01]  /*7940*/  LDGDEPBAR ;  /* 0x00000000000079af */ /* 0x000e220000000000 */
[----:B--2---:R-:W-:Y:S08]  /*7950*/  HMMA.16816.F32.BF16 R52, R80, R8, R52 ;  /* 0x000000085034723c */ /* 0x004ff00000041834 */
[-C--:B------:R-:W-:Y:S08]  /*7960*/  HMMA.16816.F32.BF16 R44, R76, R10.reuse, R44 ;  /* 0x0000000a4c2c723c */ /* 0x080ff0000004182c */
[----:B------:R-:W-:Y:S08]  /*7970*/  HMMA.16816.F32.BF16 R40, R80, R10, R40 ;  /* 0x0000000a5028723c */ /* 0x000ff00000041828 */
[----:B------:R-:W-:Y:S03]  /*7980*/  HMMA.16816.F32.BF16 R48, R76, R8, R48 ;  /* 0x000000084c30723c */ /* 0x000fe60000041830 */
[-C--:B------:R-:W-:Y:S01]  /*7990*/  FFMA.FTZ R45, R5, R181.reuse, R45 ;  /* 0x000000b5052d7223 */ /* 0x080fe2000001002d */
[----:B------:R-:W-:-:S04]  /*79a0*/  FFMA.FTZ R47, R13, R181, R47 ;  /* 0x000000b50d2f7223 */ /* 0x000fc8000001002f */
[-C--:B------:R-:W-:Y:S03]  /*79b0*/  HMMA.16816.F32.BF16 R20, R92, R124.reuse, RZ ;  /* 0x0000007c5c14723c */ /* 0x080fe600000418ff */
[-C--:B------:R-:W-:Y:S01]  /*79c0*/  FFMA.FTZ R41, R6, R181.reuse, R41 ;  /* 0x000000b506297223 */ /* 0x080fe20000010029 */
[-C--:B------:R-:W-:Y:S01]  /*79d0*/  FFMA.FTZ R43, R5, R181.reuse, R43 ;  /* 0x000000b5052b7223 */ /* 0x080fe2000001002b */
[----:B------:R-:W-:Y:S01]  /*79e0*/  I2FP.F32.U32 R5, R14 ;  /* 0x0000000e00057245 */ /* 0x000fe20000201000 */
[----:B------:R-:W-:Y:S02]  /*79f0*/  VIADD R6, R159, 0xffffff01 ;  /* 0xffffff019f067836 */ /* 0x000fe40000000000 */
[----:B------:R-:W-:Y:S01]  /*7a00*/  HMMA.16816.F32.BF16 R16, R88, R124, RZ ;  /* 0x0000007c5810723c */ /* 0x000fe200000418ff */
[----:B------:R-:W-:Y:S01]  /*7a10*/  FSEL R4, R41, -INF , !P1 ;  /* 0xff80000029047808 */ /* 0x000fe20004800000 */
[----:B------:R-:W-:Y:S01]  /*7a20*/  FFMA.FTZ R52, R5, R181, R52 ;  /* 0x000000b505347223 */ /* 0x000fe20000010034 */
[----:B------:R-:W-:-:S02]  /*7a30*/  I2FP.F32.U32 R5, R6 ;  /* 0x0000000600057245 */ /* 0x000fc40000201000 */
[-C--:B------:R-:W-:Y:S01]  /*7a40*/  ISETP.GE.AND P1, PT, R14, R142.reuse, PT ;  /* 0x0000008e0e00720c */ /* 0x080fe20003f26270 */
[----:B------:R2:W-:Y:S01]  /*7a50*/  STL [R1+0x4], R4 ;  /* 0x0000040401007387 */ /* 0x0005e20000100800 */
[----:B------:R-:W-:Y:S01]  /*7a60*/  FSEL R13, R52, -INF , !P2 ;  /* 0xff800000340d7808 */ /* 0x000fe20005000000 */
[----:B---3--:R-:W-:Y:S01]  /*7a70*/  HMMA.16816.F32.BF16 R8, R92, R100, RZ ;  /* 0x000000645c08723c */ /* 0x008fe200000418ff */
[----:B------:R-:W-:Y:S01]  /*7a80*/  FFMA.FTZ R53, R5, R181, R53 ;  /* 0x000000b505357223 */ /* 0x000fe20000010035 */
[----:B------:R-:W-:Y:S01]  /*7a90*/  ISETP.GE.AND P2, PT, R6, R142, PT ;  /* 0x0000008e0600720c */ /* 0x000fe20003f46270 */
[----:B------:R-:W-:-:S05]  /*7aa0*/  VIADD R5, R159, 0xffffff08 ;  /* 0xffffff089f057836 */ /* 0x000fca0000000000 */
[----:B------:R-:W-:Y:S08]  /*7ab0*/  HMMA.16816.F32.BF16 R64, R88, R100, RZ ;  /* 0x000000645840723c */ /* 0x000ff000000418ff */
[----:B-----5:R-:W-:Y:S01]  /*7ac0*/  HMMA.16816.F32.BF16 R56, R92, R98, RZ ;  /* 0x000000625c38723c */ /* 0x020fe200000418ff */
[----:B--2---:R-:W-:-:S07]  /*7ad0*/  I2FP.F32.U32 R4, R14 ;  /* 0x0000000e00047245 */ /* 0x004fce0000201000 */
[----:B------:R-:W-:Y:S01]  /*7ae0*/  HMMA.16816.F32.BF16 R60, R88, R98, RZ ;  /* 0x00000062583c723c */ /* 0x000fe200000418ff */
[CC--:B------:R-:W-:Y:S01]  /*7af0*/  FFMA.FTZ R54, R4.reuse, R181.reuse, R54 ;  /* 0x000000b504367223 */ /* 0x0c0fe20000010036 */
[CC--:B------:R-:W-:Y:S01]  /*7b00*/  FFMA.FTZ R48, R4.reuse, R181.reuse, R48 ;  /* 0x000000b504307223 */ /* 0x0c0fe20000010030 */
[----:B------:R-:W-:Y:S01]  /*7b10*/  FFMA.FTZ R50, R4, R181, R50 ;  /* 0x000000b504327223 */ /* 0x000fe20000010032 */
[----:B------:R-:W-:-:S04]  /*7b20*/  FSEL R4, R47, -INF , !P4 ;  /* 0xff8000002f047808 */ /* 0x000fc80006000000 */
[-C--:B------:R-:W-:Y:S01]  /*7b30*/  HMMA.16816.F32.BF16 R20, R80, R104.reuse, R20 ;  /* 0x000000685014723c */ /* 0x080fe20000041814 */
[----:B------:R-:W-:Y:S01]  /*7b40*/  ISETP.GE.AND P4, PT, R6, R143, PT ;  /* 0x0000008f0600720c */ /* 0x000fe20003f86270 */
[----:B------:R2:W-:Y:S06]  /*7b50*/  STL [R1], R4 ;  /* 0x0000000401007387 */ /* 0x0005ec0000100800 */
[----:B------:R-:W-:Y:S01]  /*7b60*/  HMMA.16816.F32.BF16 R16, R76, R104, R16 ;  /* 0x000000684c10723c */ /* 0x000fe20000041810 */
[----:B------:R-:W-:Y:S01]  /*7b70*/  FSEL R104, R43, -INF , !P5 ;  /* 0xff8000002b687808 */ /* 0x000fe20006800000 */
[----:B------:R3:W-:Y:S01]  /*7b80*/  STL [R1+0x20], R13 ;  /* 0x0000200d01007387 */ /* 0x0007e20000100800 */
[----:B------:R-:W-:-:S05]  /*7b90*/  ISETP.GE.AND P5, PT, R14, R141, PT ;  /* 0x0000008d0e00720c */ /* 0x000fca0003fa6270 */
[-C--:B------:R-:W-:Y:S08]  /*7ba0*/  HMMA.16816.F32.BF16 R8, R80, R72.reuse, R8 ;  /* 0x000000485008723c */ /* 0x080ff00000041808 */
[----:B------:R-:W-:Y:S01]  /*7bb0*/  HMMA.16816.F32.BF16 R64, R76, R72, R64 ;  /* 0x000000484c40723c */ /* 0x000fe20000041840 */
[----:B------:R-:W-:Y:S02]  /*7bc0*/  FSEL R73, R45, -INF , !P3 ;  /* 0xff8000002d497808 */ /* 0x000fe40005800000 */
[----:B------:R-:W-:-:S02]  /*7bd0*/  ISETP.GE.AND P3, PT, R14, R160, PT ;  /* 0x000000a00e00720c */ /* 0x000fc40003f66270 */
[----:B------:R-:W-:Y:S02]  /*7be0*/  FSEL R14, R54, -INF , !P1 ;  /* 0xff800000360e7808 */ /* 0x000fe40004800000 */
[----:B--2---:R-:W-:Y:S01]  /*7bf0*/  I2FP.F32.U32 R4, R6 ;  /* 0x0000000600047245 */ /* 0x004fe20000201000 */
[-C--:B----4-:R-:W-:Y:S01]  /*7c00*/  HMMA.16816.F32.BF16 R112, R88, R86.reuse, RZ ;  /* 0x000000565870723c */ /* 0x090fe200000418ff */
[----:B------:R-:W-:Y:S01]  /*7c10*/  ISETP.GE.AND P1, PT, R6, R141, PT ;  /* 0x0000008d0600720c */ /* 0x000fe20003f26270 */
[----:B------:R2:W-:Y:S01]  /*7c20*/  STL [R1+0x10], R14 ;  /* 0x0000100e01007387 */ /* 0x0005e20000100800 */
[----:B---3--:R-:W-:Y:S01]  /*7c30*/  FSEL R13, R48, -INF , !P5 ;  /* 0xff800000300d7808 */ /* 0x008fe20006800000 */
[-C--:B------:R-:W-:Y:S01]  /*7c40*/  FFMA.FTZ R49, R4, R181.reuse, R49 ;  /* 0x000000b504317223 */ /* 0x080fe20000010031 */
[----:B------:R-:W-:Y:S01]  /*7c50*/  ISETP.GE.AND P5, PT, R6, R160, PT ;  /* 0x000000a00600720c */ /* 0x000fe20003fa6270 */
[CC--:B------:R-:W-:Y:S01]  /*7c60*/  FFMA.FTZ R51, R4.reuse, R181.reuse, R51 ;  /* 0x000000b504337223 */ /* 0x0c0fe20000010033 */
[----:B------:R-:W-:Y:S01]  /*7c70*/  FSEL R6, R53, -INF , !P4 ;  /* 0xff80000035067808 */ /* 0x000fe20006000000 */
[----:B------:R-:W-:Y:S01]  /*7c80*/  HMMA.16816.F32.BF16 R120, R92, R86, RZ ;  /* 0x000000565c78723c */ /* 0x000fe200000418ff */
[----:B------:R3:W-:Y:S01]  /*7c90*/  STL [R1+0xc], R13 ;  /* 0x00000c0d01007387 */ /* 0x0007e20000100800 */
[----:B------:R-:W-:Y:S01]  /*7ca0*/  FFMA.FTZ R55, R4, R181, R55 ;  /* 0x000000b504377223 */ /* 0x000fe20000010037 */
[----:B------:R-:W-:-:S02]  /*7cb0*/  FSEL R86, R50, -INF , !P3 ;  /* 0xff80000032567808 */ /* 0x000fc40005800000 */
[----:B------:R4:W-:Y:S01]  /*7cc0*/  STL [R1+0x1c], R6 ;  /* 0x00001c0601007387 */ /* 0x0009e20000100800 */
[----:B------:R-:W-:Y:S02]  /*7cd0*/  FSEL R4, R51, -INF , !P5 ;  /* 0xff80000033047808 */ /* 0x000fe40006800000 */
[-C--:B------:R-:W-:Y:S01]  /*7ce0*/  HMMA.16816.F32.BF16 R36, R92, R144.reuse, RZ ;  /* 0x000000905c24723c */ /* 0x080fe200000418ff */
[C---:B------:R-:W-:Y:S02]  /*7cf0*/  ISETP.GE.AND P3, PT, R5.reuse, R143, PT ;  /* 0x0000008f0500720c */ /* 0x040fe40003f66270 */
[----:B------:R-:W-:Y:S02]  /*7d00*/  ISETP.GE.AND P4, PT, R5, R142, PT ;  /* 0x0000008e0500720c */ /* 0x000fe40003f86270 */
[----:B------:R-:W-:Y:S02]  /*7d10*/  FSEL R87, R55, -INF , !P2 ;  /* 0xff80000037577808 */ /* 0x000fe40005000000 */
[----:B------:R-:W-:Y:S01]  /*7d20*/  ISETP.GE.AND P2, PT, R5, R141, PT ;  /* 0x0000008d0500720c */ /* 0x000fe20003f46270 */
[----:B------:R-:W-:Y:S01]  /*7d30*/  HMMA.16816.F32.BF16 R32, R88, R144, RZ ;  /* 0x000000905820723c */ /* 0x000fe200000418ff */
[----:B--2---:R-:W-:-:S02]  /*7d40*/  FSEL R14, R49, -INF , !P1 ;  /* 0xff800000310e7808 */ /* 0x004fc40004800000 */
[----:B------:R-:W-:-:S05]  /*7d50*/  ISETP.GE.AND P1, PT, R5, R160, PT ;  /* 0x000000a00500720c */ /* 0x000fca0003f26270 */
[----:B-1----:R-:W-:Y:S01]  /*7d60*/  HMMA.16816.F32.BF16 R56, R80, R70, R56 ;  /* 0x000000465038723c */ /* 0x002fe20000041838 */
[----:B------:R1:W-:Y:S01]  /*7d70*/  STL [R1+0x14], R14 ;  /* 0x0000140e01007387 */ /* 0x0003e20000100800 */
[----:B---3--:R-:W-:-:S03]  /*7d80*/  I2FP.F32.U32 R13, R5 ;  /* 0x00000005000d7245 */ /* 0x008fc60000201000 */
[----:B------:R2:W-:Y:S01]  /*7d90*/  STL [R1+0x18], R4 ;  /* 0x0000180401007387 */ /* 0x0005e20000100800 */
[----:B----4-:R-:W-:Y:S01]  /*7da0*/  I2FP.F32.U32 R6, R5 ;  /* 0x0000000500067245 */ /* 0x010fe20000201000 */
[-C--:B------:R-:W-:Y:S01]  /*7db0*/  FFMA.FTZ R40, R13, R181.reuse, R40 ;  /* 0x000000b50d287223 */ /* 0x080fe20000010028 */
[C---:B------:R-:W-:Y:S01]  /*7dc0*/  HMMA.16816.F32.BF16 R60, R76.reuse, R70, R60 ;  /* 0x000000464c3c723c */ /* 0x040fe2000004183c */
[----:B------:R-:W-:Y:S02]  /*7dd0*/  VIADD R13, R159, 0xffffff68 ;  /* 0xffffff689f0d7836 */ /* 0x000fe40000000000 */
[-C--:B------:R-:W-:Y:S01]  /*7de0*/  FFMA.FTZ R42, R6, R181.reuse, R42 ;  /* 0x000000b5062a7223 */ /* 0x080fe2000001002a */
[----:B------:R-:W-:Y:S01]  /*7df0*/  FSEL R5, R40, -INF , !P3 ;  /* 0xff80000028057808 */ /* 0x000fe20005800000 */
[CC--:B------:R-:W-:Y:S01]  /*7e00*/  FFMA.FTZ R44, R6.reuse, R181.reuse, R44 ;  /* 0x000000b5062c7223 */ /* 0x0c0fe2000001002c */
[----:B------:R-:W-:Y:S01]  /*7e10*/  FFMA.FTZ R46, R6, R181, R46 ;  /* 0x000000b5062e7223 */ /* 0x000fe2000001002e */
[C---:B------:R-:W-:Y:S01]  /*7e20*/  ISETP.GE.AND P5, PT, R13.reuse, R143, PT ;  /* 0x0000008f0d00720c */ /* 0x040fe20003fa6270 */
[----:B------:R-:W-:Y:S01]  /*7e30*/  HMMA.16816.F32.BF16 R112, R76, R110, R112 ;  /* 0x0000006e4c70723c */ /* 0x000fe20000041870 */
[----:B------:R3:W-:Y:S01]  /*7e40*/  STL [R1+0x2c], R5 ;  /* 0x00002c0501007387 */ /* 0x0007e20000100800 */
[----:B------:R-:W-:-:S02]  /*7e50*/  ISETP.GE.AND P3, PT, R13, R142, PT ;  /* 0x0000008e0d00720c */ /* 0x000fc40003f66270 */
[----:B------:R-:W-:-:S04]  /*7e60*/  FSEL R15, R46, -INF , !P1 ;  /* 0xff8000002e0f7808 */ /* 0x000fc80004800000 */
[----:B------:R-:W-:Y:S01]  /*7e70*/  HMMA.16816.F32.BF16 R120, R80, R110, R120 ;  /* 0x0000006e5078723c */ /* 0x000fe20000041878 */
[----:B-1----:R-:W-:Y:S01]  /*7e80*/  VIADD R14, R159, 0xffffff78 ;  /* 0xffffff789f0e7836 */ /* 0x002fe20000000000 */
[----:B--2---:R-:W-:-:S06]  /*7e90*/  FSEL R4, R42, -INF , !P4 ;  /* 0xff8000002a047808 */ /* 0x004fcc0006000000 */
[----:B------:R-:W-:Y:S01]  /*7ea0*/  HMMA.16816.F32.BF16 R40, R88, R146, RZ ;  /* 0x000000925828723c */ /* 0x000fe200000418ff */
[----:B------:R-:W-:Y:S01]  /*7eb0*/  ISETP.GE.AND P4, PT, R13, R141, PT ;  /* 0x0000008d0d00720c */ /* 0x000fe20003f86270 */
[----:B------:R1:W-:Y:S01]  /*7ec0*/  STL [R1+0x8], R4 ;  /* 0x0000080401007387 */ /* 0x0003e20000100800 */
[----:B------:R-:W-:Y:S02]  /*7ed0*/  I2FP.F32.U32 R46, R14 ;  /* 0x0000000e002e7245 */ /* 0x000fe40000201000 */
[----:B------:R-:W-:-:S03]  /*7ee0*/  ISETP.GE.AND P1, PT, R14, R143, PT ;  /* 0x0000008f0e00720c */ /* 0x000fc60003f26270 */
[----:B------:R-:W-:Y:S01]  /*7ef0*/  HMMA.16816.F32.BF16 R144, R92, R146, RZ ;  /* 0x000000925c90723c */ /* 0x000fe200000418ff */
[C---:B------:R-:W-:Y:S01]  /*7f00*/  FFMA.FTZ R49, R46.reuse, R181, R114 ;  /* 0x000000b52e317223 */ /* 0x040fe20000010072 */
[----:B---3--:R-:W-:Y:S01]  /*7f10*/  I2FP.F32.U32 R5, R13 ;  /* 0x0000000d00057245 */ /* 0x008fe20000201000 */
[----:B------:R-:W-:-:S04]  /*7f20*/  FFMA.FTZ R48, R46, R181, R120 ;  /* 0x000000b52e307223 */ /* 0x000fc80000010078 */
[----:B------:R-:W-:Y:S01]  /*7f30*/  FFMA.FTZ R6, R5, R181, R58 ;  /* 0x000000b505067223 */ /* 0x000fe2000001003a */
[----:B------:R-:W-:Y:S01]  /*7f40*/  HMMA.16816.F32.BF16 R36, R80, R136, R36 ;  /* 0x000000885024723c */ /* 0x000fe20000041824 */
[----:B------:R-:W-:-:S03]  /*7f50*/  FSEL R48, R48, -INF , !P1 ;  /* 0xff80000030307808 */ /* 0x000fc60004800000 */
[----:B------:R-:W-:Y:S02]  /*7f60*/  FSEL R6, R6, -INF , !P3 ;  /* 0xff80000006067808 */ /* 0x000fe40005800000 */
[----:B------:R-:W-:Y:S02]  /*7f70*/  ISETP.GE.AND P3, PT, R14, R141, PT ;  /* 0x0000008d0e00720c */ /* 0x000fe40003f66270 */
[----:B------:R-:W-:Y:S01]  /*7f80*/  HMMA.16816.F32.BF16 R32, R76, R136, R32 ;  /* 0x000000884c20723c */ /* 0x000fe20000041820 */
[----:B-1----:R-:W-:Y:S01]  /*7f90*/  FSEL R4, R44, -INF , !P2 ;  /* 0xff8000002c047808 */ /* 0x002fe20005000000 */
[----:B------:R-:W-:Y:S01]  /*7fa0*/  VIADD R44, R159, 0xffffff10 ;  /* 0xffffff109f2c7836 */ /* 0x000fe20000000000 */
[----:B------:R-:W-:Y:S02]  /*7fb0*/  ISETP.GE.AND P2, PT, R13, R160, PT ;  /* 0x000000a00d00720c */ /* 0x000fe40003f46270 */
[----:B------:R-:W-:Y:S01]  /*7fc0*/  I2FP.F32.U32 R13, R13 ;  /* 0x0000000d000d7245 */ /* 0x000fe20000201000 */
[----:B------:R1:W-:Y:S02]  /*7fd0*/  STL [R1+0x28], R4 ;  /* 0x0000280401007387 */ /* 0x0003e40000100800 */
[----:B------:R-:W-:Y:S01]  /*7fe0*/  HMMA.16816.F32.BF16 R28, R92, R128, RZ ;  /* 0x000000805c1c723c */ /* 0x000fe200000418ff */
[----:B------:R-:W-:Y:S01]  /*7ff0*/  I2FP.F32.U32 R45, R44 ;  /* 0x0000002c002d7245 */ /* 0x000fe20000201000 */
[----:B------:R2:W-:Y:S01]  /*8000*/  STL [R1+0x24], R15 ;  /* 0x0000240f01007387 */ /* 0x0005e20000100800 */
[----:B------:R-:W-:Y:S01]  /*8010*/  FFMA.FTZ R13, R13, R181, R62 ;  /* 0x000000b50d0d7223 */ /* 0x000fe2000001003e */
[----:B------:R-:W-:-:S02]  /*8020*/  ISETP.GE.AND P1, PT, R44, R142, PT ;  /* 0x0000008e2c00720c */ /* 0x000fc40003f26270 */
[CC--:B------:R-:W-:Y:S01]  /*8030*/  FFMA.FTZ R36, R45.reuse, R181.reuse, R36 ;  /* 0x000000b52d247223 */ /* 0x0c0fe20000010024 */
[-C--:B------:R-:W-:Y:S01]  /*8040*/  FFMA.FTZ R38, R45, R181.reuse, R38 ;  /* 0x000000b52d267223 */ /* 0x080fe20000010026 */
[----:B------:R-:W-:Y:S01]  /*8050*/  HMMA.16816.F32.BF16 R40, R76, R138, R40 ;  /* 0x0000008a4c28723c */ /* 0x000fe20000041828 */
[----:B------:R-:W-:Y:S02]  /*8060*/  FSEL R13, R13, -INF , !P2 ;  /* 0xff8000000d0d7808 */ /* 0x000fe40005000000 */
[C---:B------:R-:W-:Y:S01]  /*8070*/  FFMA.FTZ R55, R45.reuse, R181, R32 ;  /* 0x000000b52d377223 */ /* 0x040fe20000010020 */
[----:B------:R-:W-:Y:S01]  /*8080*/  ISETP.GE.AND P2, PT, R44, R143, PT ;  /* 0x0000008f2c00720c */ /* 0x000fe20003f46270 */
[----:B------:R-:W-:-:S03]  /*8090*/  FFMA.FTZ R34, R45, R181, R34 ;  /* 0x000000b52d227223 */ /* 0x000fc60000010022 */
[----:B------:R-:W-:Y:S01]  /*80a0*/  FSEL R174, R36, -INF , !P2 ;  /* 0xff80000024ae7808 */ /* 0x000fe20005000000 */
[----:B------:R-:W-:Y:S01]  /*80b0*/  HMMA.16816.F32.BF16 R144, R80, R138, R144 ;  /* 0x0000008a5090723c */ /* 0x000fe20000041890 */
[----:B------:R-:W-:Y:S02]  /*80c0*/  VIADD R36, R159, 0xffffff18 ;  /* 0xffffff189f247836 */ /* 0x000fe40000000000 */
[CC--:B-1----:R-:W-:Y:S01]  /*80d0*/  FFMA.FTZ R4, R5.reuse, R181.reuse, R56 ;  /* 0x000000b505047223 */ /* 0x0c2fe20000010038 */
[----:B------:R-:W-:-:S04]  /*80e0*/  FFMA.FTZ R5, R5, R181, R60 ;  /* 0x000000b505057223 */ /* 0x000fc8000001003c */
[----:B------:R-:W-:Y:S01]  /*80f0*/  HMMA.16816.F32.BF16 R24, R88, R128, RZ ;  /* 0x000000805818723c */ /* 0x000fe200000418ff */
[----:B------:R-:W-:Y:S01]  /*8100*/  FSEL R60, R38, -INF , !P1 ;  /* 0xff800000263c7808 */ /* 0x000fe20004800000 */
[-C--:B--2---:R-:W-:Y:S01]  /*8110*/  FFMA.FTZ R15, R46, R181.reuse, R122 ;  /* 0x000000b52e0f7223 */ /* 0x084fe2000001007a */
[----:B------:R-:W-:Y:S02]  /*8120*/  FSEL R4, R4, -INF , !P5 ;  /* 0xff80000004047808 */ /* 0x000fe40006800000 */
[----:B------:R-:W-:Y:S02]  /*8130*/  FSEL R5, R5, -INF , !P4 ;  /* 0xff80000005057808 */ /* 0x000fe40006000000 */
[C---:B------:R-:W-:Y:S01]  /*8140*/  ISETP.GE.AND P5, PT, R14.reuse, R142, PT ;  /* 0x0000008e0e00720c */ /* 0x040fe20003fa6270 */
[----:B------:R-:W-:Y:S01]  /*8150*/  HMMA.16816.F32.BF16 R28, R80, R116, R28 ;  /* 0x00000074501c723c */ /* 0x000fe2000004181c */
[----:B------:R-:W-:Y:S01]  /*8160*/  ISETP.GE.AND P4, PT, R14, R160, PT ;  /* 0x000000a00e00720c */ /* 0x000fe20003f86270 */
[----:B------:R-:W-:Y:S01]  /*8170*/  FFMA.FTZ R14, R46, R181, R112 ;  /* 0x000000b52e0e7223 */ /* 0x000fe20000010070 */
[----:B------:R-:W-:-:S02]  /*8180*/  FSEL R15, R15, -INF , !P5 ;  /* 0xff8000000f0f7808 */ /* 0x000fc40006800000 */
[----:B------:R-:W-:Y:S02]  /*8190*/  ISETP.GE.AND P5, PT, R44, R141, PT ;  /* 0x0000008d2c00720c */ /* 0x000fe40003fa6270 */
[----:B------:R-:W-:Y:S02]  /*81a0*/  FSEL R14, R14, -INF , !P3 ;  /* 0xff8000000e0e7808 */ /* 0x000fe40005800000 */
[----:B------:R-:W-:Y:S01]  /*81b0*/  ISETP.GE.AND P3, PT, R44, R160, PT ;  /* 0x000000a02c00720c */ /* 0x000fe20003f66270 */
[----:B------:R-:W-:Y:S01]  /*81c0*/  VIADD R44, R159, 0xffffff11 ;  /* 0xffffff119f2c7836 */ /* 0x000fe20000000000 */
[----:B------:R-:W-:Y:S01]  /*81d0*/  FSEL R49, R49, -INF , !P4 ;  /* 0xff80000031317808 */ /* 0x000fe20006000000 */
[----:B------:R-:W-:Y:S01]  /*81e0*/  HMMA.16816.F32.BF16 R24, R76, R116, R24 ;  /* 0x000000744c18723c */ /* 0x000fe20000041818 */
[----:B------:R-:W-:Y:S02]  /*81f0*/  FSEL R55, R55, -INF , !P5 ;  /* 0xff80000037377808 */ /* 0x000fe40006800000 */
[----:B------:R-:W-:-:S02]  /*8200*/  I2FP.F32.U32 R32, R44 ;  /* 0x0000002c00207245 */ /* 0x000fc40000201000 */
[C---:B------:R-:W-:Y:S02]  /*8210*/  ISETP.GE.AND P4, PT, R44.reuse, R143, PT ;  /* 0x0000008f2c00720c */ /* 0x040fe40003f86270 */
[----:B------:R-:W-:Y:S01]  /*8220*/  ISETP.GE.AND P2, PT, R44, R142, PT ;  /* 0x0000008e2c00720c */ /* 0x000fe20003f46270 */
[----:B------:R-:W-:Y:S01]  /*8230*/  FFMA.FTZ R37, R32, R181, R37 ;  /* 0x000000b520257223 */ /* 0x000fe20000010025 */
[----:B------:R-:W-:Y:S01]  /*8240*/  ISETP.GE.AND P1, PT, R44, R141, PT ;  /* 0x0000008d2c00720c */ /* 0x000fe20003f26270 */
[-C--:B------:R-:W-:Y:S01]  /*8250*/  FFMA.FTZ R39, R32, R181.reuse, R39 ;  /* 0x000000b520277223 */ /* 0x080fe20000010027 */
[----:B------:R-:W-:Y:S01]  /*8260*/  ISETP.GE.AND P5, PT, R44, R160, PT ;  /* 0x000000a02c00720c */ /* 0x000fe20003fa6270 */
[-C--:B------:R-:W-:Y:S01]  /*8270*/  FFMA.FTZ R33, R32, R181.reuse, R33 ;  /* 0x000000b520217223 */ /* 0x080fe20000010021 */
[----:B------:R-:W-:Y:S01]  /*8280*/  FSEL R53, R34, -INF , !P3 ;  /* 0xff80000022357808 */ /* 0x000fe20005800000 */
[-C--:B------:R-:W-:Y:S01]  /*8290*/  HMMA.16816.F32.BF16 R44, R88, R130.reuse, RZ ;  /* 0x00000082582c723c */ /* 0x080fe200000418ff */
[----:B------:R-:W-:Y:S01]  /*82a0*/  I2FP.F32.U32 R34, R36 ;  /* 0x0000002400227245 */ /* 0x000fe20000201000 */
[-C--:B------:R-:W-:Y:S01]  /*82b0*/  FFMA.FTZ R35, R32, R181.reuse, R35 ;  /* 0x000000b520237223 */ /* 0x080fe20000010023 */
[----:B------:R-:W-:Y:S01]  /*82c0*/  FSEL R175, R37, -INF , !P4 ;  /* 0xff80000025af7808 */ /* 0x000fe20006000000 */
[----:B------:R-:W-:Y:S01]  /*82d0*/  VIADD R32, R159, 0xffffff19 ;  /* 0xffffff199f207836 */ /* 0x000fe20000000000 */
[----:B------:R-:W-:Y:S01]  /*82e0*/  FSEL R62, R39, -INF , !P2 ;  /* 0xff800000273e7808 */ /* 0x000fe20005000000 */
[CC--:B------:R-:W-:Y:S01]  /*82f0*/  FFMA.FTZ R144, R34.reuse, R181.reuse, R144 ;  /* 0x000000b522907223 */ /* 0x0c0fe20000010090 */
[CC--:B------:R-:W-:Y:S01]  /*8300*/  FFMA.FTZ R146, R34.reuse, R181.reuse, R146 ;  /* 0x000000b522927223 */ /* 0x0c0fe20000010092 */
[----:B------:R-:W-:Y:S01]  /*8310*/  HMMA.16816.F32.BF16 R128, R92, R130, RZ ;  /* 0x000000825c80723c */ /* 0x000fe200000418ff */
[----:B------:R-:W-:Y:S01]  /*8320*/  FFMA.FTZ R40, R34, R181, R40 ;  /* 0x000000b522287223 */ /* 0x000fe20000010028 */
[----:B------:R-:W-:Y:S01]  /*8330*/  ISETP.GE.AND P3, PT, R36, R143, PT ;  /* 0x0000008f2400720c */ /* 0x000fe20003f66270 */
[----:B------:R-:W-:Y:S01]  /*8340*/  FFMA.FTZ R42, R34, R181, R42 ;  /* 0x000000b5222a7223 */ /* 0x000fe2000001002a */
[----:B------:R-:W-:-:S02]  /*8350*/  ISETP.GE.AND P4, PT, R36, R142, PT ;  /* 0x0000008e2400720c */ /* 0x000fc40003f86270 */
[C---:B------:R-:W-:Y:S02]  /*8360*/  ISETP.GE.AND P2, PT, R36.reuse, R141, PT ;  /* 0x0000008d2400720c */ /* 0x040fe40003f46270 */
[----:B------:R-:W-:Y:S02]  /*8370*/  FSEL R56, R33, -INF , !P1 ;  /* 0xff80000021387808 */ /* 0x000fe40004800000 */
[----:B------:R-:W-:Y:S02]  /*8380*/  ISETP.GE.AND P1, PT, R36, R160, PT ;  /* 0x000000a02400720c */ /* 0x000fe40003f26270 */
[----:B------:R-:W1:Y:S01]  /*8390*/  LDSM.16.M88.4 R36, [R179+0x3400] ;  /* 0x00340000b324783b */ /* 0x000e620000000200 */
[----:B------:R-:W-:Y:S01]  /*83a0*/  FSEL R52, R35, -INF , !P5 ;  /* 0xff80000023347808 */ /* 0x000fe20006800000 */
[----:B------:R-:W-:Y:S01]  /*83b0*/  HMMA.16816.F32.BF16 R44, R76, R118, R44 ;  /* 0x000000764c2c723c */ /* 0x000fe2000004182c */
[----:B------:R-:W-:Y:S02]  /*83c0*/  FSEL R182, R144, -INF , !P3 ;  /* 0xff80000090b67808 */ /* 0x000fe40005800000 */
[----:B------:R-:W-:-:S02]  /*83d0*/  FSEL R173, R146, -INF , !P4 ;  /* 0xff80000092ad7808 */ /* 0x000fc40006000000 */
[----:B------:R-:W-:Y:S02]  /*83e0*/  FSEL R58, R40, -INF , !P2 ;  /* 0xff800000283a7808 */ /* 0x000fe40005000000 */
[C---:B------:R-:W-:Y:S01]  /*83f0*/  ISETP.GE.AND P5, PT, R32.reuse, R143, PT ;  /* 0x0000008f2000720c */ /* 0x040fe20003fa6270 */
[----:B------:R-:W-:Y:S01]  /*8400*/  HMMA.16816.F32.BF16 R128, R80, R118, R128 ;  /* 0x000000765080723c */ /* 0x000fe20000041880 */
[C---:B------:R-:W-:Y:S02]  /*8410*/  ISETP.GE.AND P3, PT, R32.reuse, R142, PT ;  /* 0x0000008e2000720c */ /* 0x040fe40003f66270 */
[C---:B------:R-:W-:Y:S02]  /*8420*/  ISETP.GE.AND P4, PT, R32.reuse, R141, PT ;  /* 0x0000008d2000720c */ /* 0x040fe40003f86270 */
[----:B------:R-:W-:Y:S02]  /*8430*/  I2FP.F32.U32 R33, R32 ;  /* 0x0000002000217245 */ /* 0x000fe40000201000 */
[----:B------:R-:W-:Y:S01]  /*8440*/  ISETP.GE.AND P2, PT, R32, R160, PT ;  /* 0x000000a02000720c */ /* 0x000fe20003f46270 */
[----:B------:R-:W-:Y:S01]  /*8450*/  VIADD R32, R159, 0xffffff20 ;  /* 0xffffff209f207836 */ /* 0x000fe20000000000 */
[----:B------:R-:W-:Y:S01]  /*8460*/  FSEL R54, R42, -INF , !P1 ;  /* 0xff8000002a367808 */ /* 0x000fe20004800000 */
[CC--:B------:R-:W-:Y:S01]  /*8470*/  FFMA.FTZ R145, R33.reuse, R181.reuse, R145 ;  /* 0x000000b521917223 */ /* 0x0c0fe20000010091 */
[CC--:B------:R-:W-:Y:S01]  /*8480*/  FFMA.FTZ R147, R33.reuse, R181.reuse, R147 ;  /* 0x000000b521937223 */ /* 0x0c0fe20000010093 */
[CC--:B------:R-:W-:Y:S01]  /*8490*/  FFMA.FTZ R41, R33.reuse, R181.reuse, R41 ;  /* 0x000000b521297223 */ /* 0x0c0fe20000010029 */
[----:B------:R-:W-:Y:S01]  /*84a0*/  I2FP.F32.U32 R176, R32 ;  /* 0x0000002000b07245 */ /* 0x000fe20000201000 */
[----:B------:R-:W-:Y:S01]  /*84b0*/  FFMA.FTZ R43, R33, R181, R43 ;  /* 0x000000b5212b7223 */ /* 0x000fe2000001002b */
[----:B------:R-:W-:-:S02]  /*84c0*/  FSEL R249, R145, -INF , !P5 ;  /* 0xff80000091f97808 */ /* 0x000fc40006800000 */
[----:B------:R-:W-:Y:S01]  /*84d0*/  ISETP.GE.AND P1, PT, R32, R143, PT ;  /* 0x0000008f2000720c */ /* 0x000fe20003f26270 */
[CC--:B------:R-:W-:Y:S01]  /*84e0*/  FFMA.FTZ R164, R176.reuse, R181.reuse, R28 ;  /* 0x000000b5b0a47223 */ /* 0x0c0fe2000001001c */
[C---:B------:R-:W-:Y:S02]  /*84f0*/  VIADD R28, R159.reuse, 0xffffff21 ;  /* 0xffffff219f1c7836 */ /* 0x040fe40000000000 */
[CC--:B------:R-:W-:Y:S01]  /*8500*/  FFMA.FTZ R30, R176.reuse, R181.reuse, R30 ;  /* 0x000000b5b01e7223 */ /* 0x0c0fe2000001001e */
[CC--:B------:R-:W-:Y:S01]  /*8510*/  FFMA.FTZ R248, R176.reuse, R181.reuse, R24 ;  /* 0x000000b5b0f87223 */ /* 0x0c0fe20000010018 */
[----:B------:R-:W-:Y:S01]  /*8520*/  FFMA.FTZ R176, R176, R181, R26 ;  /* 0x000000b5b0b07223 */ /* 0x000fe2000001001a */
[----:B------:R-:W-:Y:S01]  /*8530*/  ISETP.GE.AND P5, PT, R32, R142, PT ;  /* 0x0000008e2000720c */ /* 0x000fe20003fa6270 */
[----:B------:R-:W-:Y:S01]  /*8540*/  VIADD R24, R159, 0xffffff28 ;  /* 0xffffff289f187836 */ /* 0x000fe20000000000 */
[----:B------:R-:W-:Y:S02]  /*8550*/  I2FP.F32.U32 R26, R28 ;  /* 0x0000001c001a7245 */ /* 0x000fe40000201000 */
[----:B------:R-:W-:-:S02]  /*8560*/  FSEL R177, R147, -INF , !P3 ;  /* 0xff80000093b17808 */ /* 0x000fc40005800000 */
[----:B------:R-:W-:Y:S01]  /*8570*/  FSEL R71, R41, -INF , !P4 ;  /* 0xff80000029477808 */ /* 0x000fe20006000000 */
[----:B------:R-:W-:Y:S01]  /*8580*/  FFMA.FTZ R29, R26, R181, R29 ;  /* 0x000000b51a1d7223 */ /* 0x000fe2000001001d */
[----:B------:R-:W-:Y:S01]  /*8590*/  ISETP.GE.AND P3, PT, R32, R141, PT ;  /* 0x0000008d2000720c */ /* 0x000fe20003f66270 */
[-C--:B------:R-:W-:Y:S01]  /*85a0*/  FFMA.FTZ R31, R26, R181.reuse, R31 ;  /* 0x000000b51a1f7223 */ /* 0x080fe2000001001f */
[----:B------:R-:W-:Y:S01]  /*85b0*/  ISETP.GE.AND P4, PT, R32, R160, PT ;  /* 0x000000a02000720c */ /* 0x000fe20003f86270 */
[CC--:B------:R-:W-:Y:S01]  /*85c0*/  FFMA.FTZ R250, R26.reuse, R181.reuse, R25 ;  /* 0x000000b51afa7223 */ /* 0x0c0fe20000010019 */
[----:B------:R-:W-:Y:S01]  /*85d0*/  HMMA.16816.F32.BF16 R32, R88, R126, RZ ;  /* 0x0000007e5820723c */ /* 0x000fe200000418ff */
[----:B------:R-:W-:Y:S01]  /*85e0*/  FSEL R72, R43, -INF , !P2 ;  /* 0xff8000002b487808 */ /* 0x000fe20005000000 */
[----:B------:R-:W-:Y:S01]  /*85f0*/  FFMA.FTZ R27, R26, R181, R27 ;  /* 0x000000b51a1b7223 */ /* 0x000fe2000001001b */
[----:B------:R-:W-:Y:S02]  /*8600*/  FSEL R164, R164, -INF , !P1 ;  /* 0xff800000a4a47808 */ /* 0x000fe40004800000 */
[----:B------:R-:W-:-:S02]  /*8610*/  FSEL R153, R30, -INF , !P5 ;  /* 0xff8000001e997808 */ /* 0x000fc40006800000 */
[C---:B------:R-:W-:Y:S01]  /*8620*/  ISETP.GE.AND P2, PT, R28.reuse, R143, PT ;  /* 0x0000008f1c00720c */ /* 0x040fe20003f46270 */
[----:B------:R-:W-:Y:S01]  /*8630*/  HMMA.16816.F32.BF16 R124, R92, R126, RZ ;  /* 0x0000007e5c7c723c */ /* 0x000fe200000418ff */
[C---:B------:R-:W-:Y:S02]  /*8640*/  ISETP.GE.AND P1, PT, R28.reuse, R142, PT ;  /* 0x0000008e1c00720c */ /* 0x040fe40003f26270 */
[----:B------:R-:W-:Y:S02]  /*8650*/  ISETP.GE.AND P5, PT, R28, R141, PT ;  /* 0x0000008d1c00720c */ /* 0x000fe40003fa6270 */
[----:B------:R-:W-:Y:S02]  /*8660*/  I2FP.F32.U32 R25, R24 ;  /* 0x0000001800197245 */ /* 0x000fe40000201000 */
[----:B------:R-:W-:Y:S01]  /*8670*/  FSEL R176, R176, -INF , !P4 ;  /* 0xff800000b0b07808 */ /* 0x000fe20006000000 */
[----:B-1----:R-:W-:Y:S01]  /*8680*/  HMMA.16816.F32.BF16 R40, R88, R36, RZ ;  /* 0x000000245828723c */ /* 0x002fe200000418ff */
[----:B------:R-:W-:Y:S01]  /*8690*/  FSEL R163, R29, -INF , !P2 ;  /* 0xff8000001da37808 */ /* 0x000fe20005000000 */
[-C--:B------:R-:W-:Y:S01]  /*86a0*/  FFMA.FTZ R44, R25, R181.reuse, R44 ;  /* 0x000000b5192c7223 */ /* 0x080fe2000001002c */
[----:B------:R-:W-:Y:S01]  /*86b0*/  FSEL R165, R31, -INF , !P1 ;  /* 0xff8000001fa57808 */ /* 0x000fe20004800000 */
[CC--:B------:R-:W-:Y:S01]  /*86c0*/  FFMA.FTZ R128, R25.reuse, R181.reuse, R128 ;  /* 0x000000b519807223 */ /* 0x0c0fe20000010080 */
[----:B------:R-:W-:Y:S01]  /*86d0*/  FSEL R250, R250, -INF , !P5 ;  /* 0xff800000fafa7808 */ /* 0x000fe20006800000 */
[C---:B------:R-:W-:Y:S01]  /*86e0*/  FFMA.FTZ R130, R25.reuse, R181, R130 ;  /* 0x000000b519827223 */ /* 0x040fe20000010082 */
[C---:B------:R-:W-:Y:S01]  /*86f0*/  ISETP.GE.AND P4, PT, R24.reuse, R143, PT ;  /* 0x0000008f1800720c */ /* 0x040fe20003f86270 */
[----:B------:R-:W-:Y:S01]  /*8700*/  FFMA.FTZ R46, R25, R181, R46 ;  /* 0x000000b5192e7223 */ /* 0x000fe2000001002e */
[C---:B------:R-:W-:Y:S01]  /*8710*/  ISETP.GE.AND P2, PT, R24.reuse, R142, PT ;  /* 0x0000008e1800720c */ /* 0x040fe20003f46270 */
[----:B------:R-:W-:Y:S01]  /*8720*/  HMMA.16816.F32.BF16 R32, R76, R106, R32 ;  /* 0x0000006a4c20723c */ /* 0x000fe20000041820 */
[----:B------:R-:W-:-:S02]  /*8730*/  ISETP.GE.AND P1, PT, R24, R141, PT ;  /* 0x0000008d1800720c */ /* 0x000fc40003f26270 */
[-C--:B------:R-:W-:Y:S01]  /*8740*/  ISETP.GE.AND P5, PT, R24, R160.reuse, PT ;  /* 0x000000a01800720c */ /* 0x080fe20003fa6270 */
[C---:B------:R-:W-:Y:S01]  /*8750*/  VIADD R24, R159.reuse, 0xffffff29 ;  /* 0xffffff299f187836 */ /* 0x040fe20000000000 */
[----:B------:R-:W-:Y:S02]  /*8760*/  FSEL R248, R248, -INF , !P3 ;  /* 0xff800000f8f87808 */ /* 0x000fe40005800000 */
[----:B------:R-:W-:Y:S01]  /*8770*/  ISETP.GE.AND P3, PT, R28, R160, PT ;  /* 0x000000a01c00720c */ /* 0x000fe20003f66270 */
[----:B------:R-:W-:Y:S01]  /*8780*/  HMMA.16816.F32.BF16 R124, R80, R106, R124 ;  /* 0x0000006a507c723c */ /* 0x000fe2000004187c */
[----:B------:R1:W2:Y:S01]  /*8790*/  LDSM.16.M88.4 R28, [R0+0x3400] ;  /* 0x00340000001c783b */ /* 0x0002a20000000200 */
[----:B------:R-:W-:Y:S01]  /*87a0*/  FSEL R252, R44, -INF , !P1 ;  /* 0xff8000002cfc7808 */ /* 0x000fe20004800000 */
[----:B------:R-:W-:Y:S01]  /*87b0*/  VIADD R44, R159, 0xffffff30 ;  /* 0xffffff309f2c7836 */ /* 0x000fe20000000000 */
[----:B------:R-:W-:Y:S01]  /*87c0*/  FSEL R190, R27, -INF , !P3 ;  /* 0xff8000001bbe7808 */ /* 0x000fe20005800000 */
[----:B------:R-:W-:-:S04]  /*87d0*/  DEPBAR.LE SB0, 0x0 ;  /* 0x000080000000791a */ /* 0x000fc80000000000 */
[----:B------:R-:W-:Y:S02]  /*87e0*/  FSEL R234, R128, -INF , !P4 ;  /* 0xff80000080ea7808 */ /* 0x000fe40006000000 */
[----:B------:R-:W-:Y:S01]  /*87f0*/  FSEL R171, R130, -INF , !P2 ;  /* 0xff80000082ab7808 */ /* 0x000fe20005000000 */
[----:B------:R-:W-:Y:S01]  /*8800*/  BAR.SYNC.DEFER_BLOCKING 0x0 ;  /* 0x0000000000007b1d */ /* 0x000fe20000010000 */
[C---:B------:R-:W-:Y:S02]  /*8810*/  ISETP.GE.AND P3, PT, R24.reuse, R143, PT ;  /* 0x0000008f1800720c */ /* 0x040fe40003f66270 */
[C---:B------:R-:W-:Y:S02]  /*8820*/  ISETP.GE.AND P4, PT, R24.reuse, R142, PT ;  /* 0x0000008e1800720c */ /* 0x040fe40003f86270 */
[C---:B------:R-:W-:Y:S02]  /*8830*/  ISETP.GE.AND P2, PT, R24.reuse, R141, PT ;  /* 0x0000008d1800720c */ /* 0x040fe40003f46270 */
[----:B------:R-:W-:-:S02]  /*8840*/  ISETP.GE.AND P1, PT, R24, R160, PT ;  /* 0x000000a01800720c */ /* 0x000fc40003f26270 */
[----:B------:R-:W-:Y:S02]  /*8850*/  FSEL R239, R46, -INF , !P5 ;  /* 0xff8000002eef7808 */ /* 0x000fe40006800000 */
[----:B------:R-:W-:Y:S02]  /*8860*/  ISETP.GE.AND P5, PT, R44, R143, PT ;  /* 0x0000008f2c00720c */ /* 0x000fe40003fa6270 */
[----:B-1----:R-:W-:Y:S02]  /*8870*/  I2FP.F32.U32 R0, R24 ;  /* 0x0000001800007245 */ /* 0x002fe40000201000 */
[----:B------:R-:W-:Y:S01]  /*8880*/  HMMA.16816.F32.BF16 R24, R92, R36, RZ ;  /* 0x000000245c18723c */ /* 0x000fe200000418ff */
[----:B------:R-:W-:Y:S02]  /*8890*/  I2FP.F32.U32 R36, R44 ;  /* 0x0000002c00247245 */ /* 0x000fe40000201000 */
[CC--:B------:R-:W-:Y:S01]  /*88a0*/  FFMA.FTZ R129, R0.reuse, R181.reuse, R129 ;  /* 0x000000b500817223 */ /* 0x0c0fe20000010081 */
[CC--:B------:R-:W-:Y:S01]  /*88b0*/  FFMA.FTZ R131, R0.reuse, R181.reuse, R131 ;  /* 0x000000b500837223 */ /* 0x0c0fe20000010083 */
[CC--:B------:R-:W-:Y:S01]  /*88c0*/  FFMA.FTZ R45, R0.reuse, R181.reuse, R45 ;  /* 0x000000b5002d7223 */ /* 0x0c0fe2000001002d */
[----:B------:R-:W-:Y:S01]  /*88d0*/  FFMA.FTZ R47, R0, R181, R47 ;  /* 0x000000b5002f7223 */ /* 0x000fe2000001002f */
[----:B------:R-:W-:-:S02]  /*88e0*/  VIADD R0, R159, 0xffffff31 ;  /* 0xffffff319f007836 */ /* 0x000fc40000000000 */
[CC--:B------:R-:W-:Y:S01]  /*88f0*/  FFMA.FTZ R242, R36.reuse, R181.reuse, R16 ;  /* 0x000000b524f27223 */ /* 0x0c0fe20000010010 */
[----:B------:R-:W-:Y:S01]  /*8900*/  FSEL R235, R129, -INF , !P3 ;  /* 0xff80000081eb7808 */ /* 0x000fe20005800000 */
[-C--:B------:R-:W-:Y:S01]  /*8910*/  FFMA.FTZ R22, R36, R181.reuse, R22 ;  /* 0x000000b524167223 */ /* 0x080fe20000010016 */
[----:B------:R-:W-:Y:S01]  /*8920*/  ISETP.GE.AND P3, PT, R44, R142, PT ;  /* 0x0000008e2c00720c */ /* 0x000fe20003f66270 */
[CC--:B------:R-:W-:Y:S01]  /*8930*/  FFMA.FTZ R20, R36.reuse, R181.reuse, R20 ;  /* 0x000000b524147223 */ /* 0x0c0fe20000010014 */
[----:B------:R-:W-:Y:S01]  /*8940*/  I2FP.F32.U32 R16, R0 ;  /* 0x0000000000107245 */ /* 0x000fe20000201000 */
[-C--:B------:R-:W-:Y:S01]  /*8950*/  FFMA.FTZ R18, R36, R181.reuse, R18 ;  /* 0x000000b524127223 */ /* 0x080fe20000010012 */
[----:B------:R-:W-:Y:S01]  /*8960*/  FSEL R192, R131, -INF , !P4 ;  /* 0xff80000083c07808 */ /* 0x000fe20006000000 */
[-C--:B--2---:R-:W-:Y:S01]  /*8970*/  HMMA.16816.F32.BF16 R40, R76, R28.reuse, R40 ;  /* 0x0000001c4c28723c */ /* 0x084fe20000041828 */
[----:B------:R-:W-:Y:S01]  /*8980*/  FSEL R251, R45, -INF , !P2 ;  /* 0xff8000002dfb7808 */ /* 0x000fe20005000000 */
[-C--:B------:R-:W-:Y:S01]  /*8990*/  FFMA.FTZ R17, R16, R181.reuse, R17 ;  /* 0x000000b510117223 */ /* 0x080fe20000010011 */
[----:B------:R-:W-:Y:S01]  /*89a0*/  FSEL R128, R22, -INF , !P3 ;  /* 0xff80000016807808 */ /* 0x000fe20005800000 */
[----:B------:R-:W-:Y:S01]  /*89b0*/  FFMA.FTZ R21, R16, R181, R21 ;  /* 0x000000b510157223 */ /* 0x000fe20000010015 */
[----:B------:R-:W-:Y:S01]  /*89c0*/  ISETP.GE.AND P4, PT, R44, R141, PT ;  /* 0x0000008d2c00720c */ /* 0x000fe20003f86270 */
[-C--:B------:R-:W-:Y:S01]  /*89d0*/  FFMA.FTZ R23, R16, R181.reuse, R23 ;  /* 0x000000b510177223 */ /* 0x080fe20000010017 */
[----:B------:R-:W-:Y:S01]  /*89e0*/  ISETP.GE.AND P2, PT, R44, R160, PT ;  /* 0x000000a02c00720c */ /* 0x000fe20003f46270 */
[----:B------:R-:W-:Y:S01]  /*89f0*/  FFMA.FTZ R241, R16, R181, R19 ;  /* 0x000000b510f17223 */ /* 0x000fe20000010013 */
[----:B------:R-:W-:Y:S01]  /*8a00*/  FSEL R189, R47, -INF , !P1 ;  /* 0xff8000002fbd7808 */ /* 0x000fe20004800000 */
[----:B------:R-:W-:Y:S01]  /*8a10*/  HMMA.16816.F32.BF16 R24, R80, R28, R24 ;  /* 0x0000001c5018723c */ /* 0x000fe20000041818 */
[----:B------:R-:W-:Y:S01]  /*8a20*/  FSEL R145, R20, -INF , !P5 ;  /* 0xff80000014917808 */ /* 0x000fe20006800000 */
[----:B------:R-:W-:Y:S01]  /*8a30*/  VIADD R20, R159, 0xffffff38 ;  /* 0xffffff389f147836 */ /* 0x000fe20000000000 */
[----:B------:R-:W-:-:S02]  /*8a40*/  ISETP.GE.AND P3, PT, R0, R141, PT ;  /* 0x0000008d0000720c */ /* 0x000fc40003f66270 */
[C---:B------:R-:W-:Y:S02]  /*8a50*/  ISETP.GE.AND P1, PT, R0.reuse, R143, PT ;  /* 0x0000008f0000720c */ /* 0x040fe40003f26270 */
[----:B------:R-:W-:Y:S02]  /*8a60*/  ISETP.GE.AND P5, PT, R0, R142, PT ;  /* 0x0000008e0000720c */ /* 0x000fe40003fa6270 */
[----:B------:R-:W-:Y:S02]  /*8a70*/  FSEL R242, R242, -INF , !P4 ;  /* 0xff800000f2f27808 */ /* 0x000fe40006000000 */
[----:B------:R-:W-:Y:S02]  /*8a80*/  FSEL R191, R18, -INF , !P2 ;  /* 0xff80000012bf7808 */ /* 0x000fe40005000000 */
[----:B------:R-:W-:Y:S02]  /*8a90*/  FSEL R243, R17, -INF , !P3 ;  /* 0xff80000011f37808 */ /* 0x000fe40005800000 */
[----:B------:R-:W-:Y:S01]  /*8aa0*/  ISETP.GE.AND P4, PT, R0, R160, PT ;  /* 0x000000a00000720c */ /* 0x000fe20003f86270 */
[----:B------:R-:W-:Y:S01]  /*8ab0*/  HMMA.16816.F32.BF16 R16, R88, R102, RZ ;  /* 0x000000665810723c */ /* 0x000fe200000418ff */
[----:B------:R-:W-:Y:S01]  /*8ac0*/  FSEL R152, R21, -INF , !P1 ;  /* 0xff80000015987808 */ /* 0x000fe20004800000 */
[----:B------:R-:W-:Y:S01]  /*8ad0*/  VIADD R21, R159, 0xffffff40 ;  /* 0xffffff409f157836 */ /* 0x000fe20000000000 */
[----:B------:R-:W-:-:S02]  /*8ae0*/  FSEL R146, R23, -INF , !P5 ;  /* 0xff80000017927808 */ /* 0x000fc40006800000 */
[C---:B------:R-:W-:Y:S02]  /*8af0*/  ISETP.GE.AND P2, PT, R20.reuse, R143, PT ;  /* 0x0000008f1400720c */ /* 0x040fe40003f46270 */
[C---:B------:R-:W-:Y:S01]  /*8b00*/  ISETP.GE.AND P1, PT, R20.reuse, R142, PT ;  /* 0x0000008e1400720c */ /* 0x040fe20003f26270 */
[----:B------:R-:W-:Y:S01]  /*8b10*/  HMMA.16816.F32.BF16 R100, R92, R102, RZ ;  /* 0x000000665c64723c */ /* 0x000fe200000418ff */
        /* <DEDUP_REMOVED lines=8> */
[----:B------:R-:W-:Y:S01]  /*8ba0*/  FFMA.FTZ R34, R0, R181, R34 ;  /* 0x000000b500227223 */ /* 0x000fe20000010022 */
[----:B------:R-:W-:Y:S01]  /*8bb0*/  I2FP.F32.U32 R0, R20 ;  /* 0x0000001400007245 */ /* 0x000fe20000201000 */
[----:B------:R-:W-:Y:S01]  /*8bc0*/  HMMA.16816.F32.BF16 R16, R76, R74, R16 ;  /* 0x0000004a4c10723c */ /* 0x000fe20000041810 */
[----:B------:R-:W-:-:S02]  /*8bd0*/  FSEL R156, R124, -INF , !P2 ;  /* 0xff8000007c9c7808 */ /* 0x000fc40005000000 */
[----:B------:R-:W-:Y:S01]  /*8be0*/  FSEL R150, R126, -INF , !P1 ;  /* 0xff8000007e967808 */ /* 0x000fe20004800000 */
[CC--:B------:R-:W-:Y:S01]  /*8bf0*/  FFMA.FTZ R125, R0.reuse, R181.reuse, R125 ;  /* 0x000000b5007d7223 */ /* 0x0c0fe2000001007d */
[CC--:B------:R-:W-:Y:S01]  /*8c00*/  FFMA.FTZ R127, R0.reuse, R181.reuse, R127 ;  /* 0x000000b5007f7223 */ /* 0x0c0fe2000001007f */
[----:B------:R-:W-:Y:S01]  /*8c10*/  FFMA.FTZ R33, R0, R181, R33 ;  /* 0x000000b500217223 */ /* 0x000fe20000010021 */
[C---:B------:R-:W-:Y:S01]  /*8c20*/  ISETP.GE.AND P4, PT, R20.reuse, R143, PT ;  /* 0x0000008f1400720c */ /* 0x040fe20003f86270 */
[----:B------:R-:W-:Y:S01]  /*8c30*/  HMMA.16816.F32.BF16 R100, R80, R74, R100 ;  /* 0x0000004a5064723c */ /* 0x000fe20000041864 */
[----:B------:R-:W-:Y:S01]  /*8c40*/  ISETP.GE.AND P2, PT, R20, R142, PT ;  /* 0x0000008e1400720c */ /* 0x000fe20003f46270 */
[----:B------:R-:W-:Y:S01]  /*8c50*/  FFMA.FTZ R35, R0, R181, R35 ;  /* 0x000000b500237223 */ /* 0x000fe20000010023 */
[----:B------:R-:W-:Y:S02]  /*8c60*/  ISETP.GE.AND P1, PT, R20, R141, PT ;  /* 0x0000008d1400720c */ /* 0x000fe40003f26270 */
[----:B------:R-:W-:-:S02]  /*8c70*/  FSEL R247, R32, -INF , !P5 ;  /* 0xff80000020f77808 */ /* 0x000fc40006800000 */
[----:B------:R-:W-:Y:S02]  /*8c80*/  ISETP.GE.AND P5, PT, R20, R160, PT ;  /* 0x000000a01400720c */ /* 0x000fe40003fa6270 */
[----:B------:R-:W-:Y:S02]  /*8c90*/  FSEL R240, R34, -INF , !P3 ;  /* 0xff80000022f07808 */ /* 0x000fe40005800000 */
[----:B------:R-:W-:Y:S02]  /*8ca0*/  FSEL R166, R125, -INF , !P4 ;  /* 0xff8000007da67808 */ /* 0x000fe40006000000 */
[----:B------:R-:W-:Y:S02]  /*8cb0*/  FSEL R157, R127, -INF , !P2 ;  /* 0xff8000007f9d7808 */ /* 0x000fe40005000000 */
[----:B------:R-:W-:Y:S02]  /*8cc0*/  FSEL R245, R33, -INF , !P1 ;  /* 0xff80000021f57808 */ /* 0x000fe40004800000 */
[----:B------:R-:W-:-:S02]  /*8cd0*/  ISETP.GE.AND P3, PT, R21, R143, PT ;  /* 0x0000008f1500720c */ /* 0x000fc40003f66270 */
        /* <DEDUP_REMOVED lines=8> */
[C---:B------:R-:W-:Y:S01]  /*8d60*/  FFMA.FTZ R64, R20.reuse, R181, R64 ;  /* 0x000000b514407223 */ /* 0x040fe20000010040 */
[----:B------:R-:W-:Y:S01]  /*8d70*/  I2FP.F32.U32 R0, R21 ;  /* 0x0000001500007245 */ /* 0x000fe20000201000 */
[----:B------:R-:W-:Y:S01]  /*8d80*/  FFMA.FTZ R66, R20, R181, R66 ;  /* 0x000000b514427223 */ /* 0x000fe20000010042 */
[----:B------:R-:W-:Y:S01]  /*8d90*/  FSEL R172, R8, -INF , !P3 ;  /* 0xff80000008ac7808 */ /* 0x000fe20005800000 */
[----:B------:R-:W-:Y:S01]  /*8da0*/  VIADD R8, R159, 0xffffff48 ;  /* 0xffffff489f087836 */ /* 0x000fe20000000000 */
[C---:B------:R-:W-:Y:S01]  /*8db0*/  ISETP.GE.AND P5, PT, R21.reuse, R143, PT ;  /* 0x0000008f1500720c */ /* 0x040fe20003fa6270 */
[-C--:B------:R-:W-:Y:S01]  /*8dc0*/  FFMA.FTZ R9, R0, R181.reuse, R9 ;  /* 0x000000b500097223 */ /* 0x080fe20000010009 */
[----:B------:R-:W-:Y:S01]  /*8dd0*/  FSEL R132, R10, -INF , !P4 ;  /* 0xff8000000a847808 */ /* 0x000fe20006000000 */
[CC--:B------:R-:W-:Y:S01]  /*8de0*/  FFMA.FTZ R11, R0.reuse, R181.reuse, R11 ;  /* 0x000000b5000b7223 */ /* 0x0c0fe2000001000b */
[CC--:B------:R-:W-:Y:S01]  /*8df0*/  FFMA.FTZ R65, R0.reuse, R181.reuse, R65 ;  /* 0x000000b500417223 */ /* 0x0c0fe20000010041 */
[C---:B------:R-:W-:Y:S01]  /*8e00*/  ISETP.GE.AND P3, PT, R21.reuse, R142, PT ;  /* 0x0000008e1500720c */ /* 0x040fe20003f66270 */
[----:B------:R-:W-:Y:S01]  /*8e10*/  FFMA.FTZ R67, R0, R181, R67 ;  /* 0x000000b500437223 */ /* 0x000fe20000010043 */
[----:B------:R-:W-:Y:S01]  /*8e20*/  ISETP.GE.AND P4, PT, R21, R141, PT ;  /* 0x0000008d1500720c */ /* 0x000fe20003f86270 */
[----:B------:R-:W-:Y:S01]  /*8e30*/  VIADD R0, R159, 0xffffff49 ;  /* 0xffffff499f007836 */ /* 0x000fe20000000000 */
[----:B------:R-:W-:-:S02]  /*8e40*/  FSEL R188, R9, -INF , !P5 ;  /* 0xff80000009bc7808 */ /* 0x000fc40006800000 */
[----:B------:R-:W-:Y:S02]  /*8e50*/  I2FP.F32.U32 R9, R8 ;  /* 0x0000000800097245 */ /* 0x000fe40000201000 */
[----:B------:R-:W-:Y:S02]  /*8e60*/  FSEL R161, R64, -INF , !P2 ;  /* 0xff80000040a17808 */ /* 0x000fe40005000000 */
[----:B------:R-:W-:Y:S01]  /*8e70*/  ISETP.GE.AND P2, PT, R21, R160, PT ;  /* 0x000000a01500720c */ /* 0x000fe20003f46270 */
[-C--:B------:R-:W-:Y:S01]  /*8e80*/  FFMA.FTZ R100, R9, R181.reuse, R100 ;  /* 0x000000b509647223 */ /* 0x080fe20000010064 */
[----:B------:R-:W-:Y:S01]  /*8e90*/  FSEL R147, R66, -INF , !P1 ;  /* 0xff80000042937808 */ /* 0x000fe20004800000 */
[-C--:B------:R-:W-:Y:S01]  /*8ea0*/  HMMA.16816.F32.BF16 R20, R88, R38.reuse, RZ ;  /* 0x000000265814723c */ /* 0x080fe200000418ff */
[----:B------:R-:W-:Y:S01]  /*8eb0*/  FSEL R137, R11, -INF , !P3 ;  /* 0xff8000000b897808 */ /* 0x000fe20005800000 */
[-C--:B------:R-:W-:Y:S01]  /*8ec0*/  FFMA.FTZ R102, R9, R181.reuse, R102 ;  /* 0x000000b509667223 */ /* 0x080fe20000010066 */
[----:B------:R-:W-:Y:S01]  /*8ed0*/  FSEL R168, R65, -INF , !P4 ;  /* 0xff80000041a87808 */ /* 0x000fe20006000000 */
[C---:B------:R-:W-:Y:S01]  /*8ee0*/  FFMA.FTZ R16, R9.reuse, R181, R16 ;  /* 0x000000b509107223 */ /* 0x040fe20000010010 */
[C---:B------:R-:W-:Y:S01]  /*8ef0*/  ISETP.GE.AND P1, PT, R8.reuse, R143, PT ;  /* 0x0000008f0800720c */ /* 0x040fe20003f26270 */
[----:B------:R-:W-:Y:S01]  /*8f00*/  FFMA.FTZ R18, R9, R181, R18 ;  /* 0x000000b509127223 */ /* 0x000fe20000010012 */
[C---:B------:R-:W-:Y:S01]  /*8f10*/  ISETP.GE.AND P5, PT, R8.reuse, R142, PT ;  /* 0x0000008e0800720c */ /* 0x040fe20003fa6270 */
[----:B------:R-:W-:Y:S01]  /*8f20*/  HMMA.16816.F32.BF16 R36, R92, R38, RZ ;  /* 0x000000265c24723c */ /* 0x000fe200000418ff */
[C---:B------:R-:W-:Y:S01]  /*8f30*/  ISETP.GE.AND P3, PT, R8.reuse, R141, PT ;  /* 0x0000008d0800720c */ /* 0x040fe20003f66270 */
[----:B------:R-:W-:Y:S01]  /*8f40*/  VIADD R9, R159, 0xffffff50 ;  /* 0xffffff509f097836 */ /* 0x000fe20000000000 */
[----:B------:R-:W-:-:S02]  /*8f50*/  ISETP.GE.AND P4, PT, R8, R160, PT ;  /* 0x000000a00800720c */ /* 0x000fc40003f86270 */
[----:B------:R-:W-:Y:S02]  /*8f60*/  I2FP.F32.U32 R8, R0 ;  /* 0x0000000000087245 */ /* 0x000fe40000201000 */
[----:B------:R-:W-:Y:S02]  /*8f70*/  FSEL R151, R67, -INF , !P2 ;  /* 0xff80000043977808 */ /* 0x000fe40005000000 */
[----:B------:R-:W-:Y:S01]  /*8f80*/  FSEL R238, R100, -INF , !P1 ;  /* 0xff80000064ee7808 */ /* 0x000fe20004800000 */
[-C--:B------:R-:W-:Y:S01]  /*8f90*/  FFMA.FTZ R101, R8, R181.reuse, R101 ;  /* 0x000000b508657223 */ /* 0x080fe20000010065 */
[----:B------:R-:W-:Y:S01]  /*8fa0*/  FSEL R149, R102, -INF , !P5 ;  /* 0xff80000066957808 */ /* 0x000fe20006800000 */
[CC--:B------:R-:W-:Y:S01]  /*8fb0*/  FFMA.FTZ R103, R8.reuse, R181.reuse, R103 ;  /* 0x000000b508677223 */ /* 0x0c0fe20000010067 */
[----:B------:R-:W-:Y:S01]  /*8fc0*/  FFMA.FTZ R17, R8, R181, R17 ;  /* 0x000000b508117223 */ /* 0x000fe20000010011 */
[----:B------:R-:W-:Y:S01]  /*8fd0*/  ISETP.GE.AND P2, PT, R0, R143, PT ;  /* 0x0000008f0000720c */ /* 0x000fe20003f46270 */
[----:B------:R-:W-:Y:S01]  /*8fe0*/  FFMA.FTZ R19, R8, R181, R19 ;  /* 0x000000b508137223 */ /* 0x000fe20000010013 */
[C---:B------:R-:W-:Y:S01]  /*8ff0*/  ISETP.GE.AND P1, PT, R0.reuse, R142, PT ;  /* 0x0000008e0000720c */ /* 0x040fe20003f26270 */
[----:B------:R-:W-:Y:S01]  /*9000*/  HMMA.16816.F32.BF16 R20, R76, R30, R20 ;  /* 0x0000001e4c14723c */ /* 0x000fe20000041814 */
[----:B------:R-:W-:-:S02]  /*9010*/  ISETP.GE.AND P5, PT, R0, R141, PT ;  /* 0x0000008d0000720c */ /* 0x000fc40003fa6270 */
[----:B------:R-:W-:Y:S01]  /*9020*/  FSEL R169, R16, -INF , !P3 ;  /* 0xff80000010a97808 */ /* 0x000fe20005800000 */
[----:B------:R-:W-:Y:S01]  /*9030*/  VIADD R16, R159, 0xffffff51 ;  /* 0xffffff519f107836 */ /* 0x000fe20000000000 */
[----:B------:R-:W-:Y:S02]  /*9040*/  ISETP.GE.AND P3, PT, R0, R160, PT ;  /* 0x000000a00000720c */ /* 0x000fe40003f66270 */
[----:B------:R-:W-:Y:S01]  /*9050*/  FSEL R167, R18, -INF , !P4 ;  /* 0xff80000012a77808 */ /* 0x000fe20006000000 */
[----:B------:R-:W-:Y:S01]  /*9060*/  HMMA.16816.F32.BF16 R36, R80, R30, R36 ;  /* 0x0000001e5024723c */ /* 0x000fe20000041824 */
[----:B------:R-:W-:Y:S02]  /*9070*/  FSEL R244, R101, -INF , !P2 ;  /* 0xff80000065f47808 */ /* 0x000fe40005000000 */
[----:B------:R-:W-:Y:S02]  /*9080*/  FSEL R162, R103, -INF , !P1 ;  /* 0xff80000067a27808 */ /* 0x000fe40004800000 */
[----:B------:R-:W-:-:S02]  /*9090*/  FSEL R170, R17, -INF , !P5 ;  /* 0xff80000011aa7808 */ /* 0x000fc40006800000 */
[C---:B------:R-:W-:Y:S02]  /*90a0*/  ISETP.GE.AND P4, PT, R9.reuse, R143, PT ;  /* 0x0000008f0900720c */ /* 0x040fe40003f86270 */
[C---:B------:R-:W-:Y:S02]  /*90b0*/  ISETP.GE.AND P2, PT, R9.reuse, R142, PT ;  /* 0x0000008e0900720c */ /* 0x040fe40003f46270 */
[C---:B------:R-:W-:Y:S02]  /*90c0*/  ISETP.GE.AND P1, PT, R9.reuse, R141, PT ;  /* 0x0000008d0900720c */ /* 0x040fe40003f26270 */
[----:B------:R-:W-:Y:S02]  /*90d0*/  I2FP.F32.U32 R0, R9 ;  /* 0x0000000900007245 */ /* 0x000fe40000201000 */
[----:B------:R-:W-:Y:S02]  /*90e0*/  ISETP.GE.AND P5, PT, R9, R160, PT ;  /* 0x000000a00900720c */ /* 0x000fe40003fa6270 */
[----:B------:R-:W-:Y:S01]  /*90f0*/  HMMA.16816.F32.BF16 R8, R92, R96, RZ ;  /* 0x000000605c08723c */ /* 0x000fe200000418ff */
[CC--:B------:R-:W-:Y:S01]  /*9100*/  FFMA.FTZ R24, R0.reuse, R181.reuse, R24 ;  /* 0x000000b500187223 */ /* 0x0c0fe20000010018 */
[CC--:B------:R-:W-:Y:S01]  /*9110*/  FFMA.FTZ R26, R0.reuse, R181.reuse, R26 ;  /* 0x000000b5001a7223 */ /* 0x0c0fe2000001001a */
[CC--:B------:R-:W-:Y:S01]  /*9120*/  FFMA.FTZ R40, R0.reuse, R181.reuse, R40 ;  /* 0x000000b500287223 */ /* 0x0c0fe20000010028 */
[----:B------:R-:W-:Y:S01]  /*9130*/  FFMA.FTZ R42, R0, R181, R42 ;  /* 0x000000b5002a7223 */ /* 0x000fe2000001002a */
[----:B------:R-:W-:-:S02]  /*9140*/  FSEL R183, R19, -INF , !P3 ;  /* 0xff80000013b77808 */ /* 0x000fc40005800000 */
[----:B------:R-:W-:Y:S01]  /*9150*/  FSEL R111, R24, -INF , !P4 ;  /* 0xff800000186f7808 */ /* 0x000fe20006000000 */
[----:B------:R-:W-:Y:S01]  /*9160*/  HMMA.16816.F32.BF16 R96, R88, R96, RZ ;  /* 0x000000605860723c */ /* 0x000fe200000418ff */
[----:B------:R-:W-:Y:S02]  /*9170*/  FSEL R106, R26, -INF , !P2 ;  /* 0xff8000001a6a7808 */ /* 0x000fe40005000000 */
[----:B------:R-:W-:Y:S02]  /*9180*/  FSEL R131, R40, -INF , !P1 ;  /* 0xff80000028837808 */ /* 0x000fe40004800000 */
[C---:B------:R-:W-:Y:S02]  /*9190*/  ISETP.GE.AND P3, PT, R16.reuse, R143, PT ;  /* 0x0000008f1000720c */ /* 0x040fe40003f66270 */
[----:B------:R-:W-:Y:S01]  /*91a0*/  ISETP.GE.AND P4, PT, R16, R142, PT ;  /* 0x0000008e1000720c */ /* 0x000fe20003f86270 */
[----:B------:R-:W-:Y:S01]  /*91b0*/  HMMA.16816.F32.BF16 R92, R92, R84, RZ ;  /* 0x000000545c5c723c */ /* 0x000fe200000418ff */
[----:B------:R-:W-:-:S02]  /*91c0*/  I2FP.F32.U32 R0, R16 ;  /* 0x0000001000007245 */ /* 0x000fc40000201000 */
[C---:B------:R-:W-:Y:S02]  /*91d0*/  ISETP.GE.AND P2, PT, R16.reuse, R141, PT ;  /* 0x0000008d1000720c */ /* 0x040fe40003f46270 */
[----:B------:R-:W-:Y:S01]  /*91e0*/  ISETP.GE.AND P1, PT, R16, R160, PT ;  /* 0x000000a01000720c */ /* 0x000fe20003f26270 */
[C---:B------:R-:W-:Y:S02]  /*91f0*/  VIADD R16, R159.reuse, 0xffffff58 ;  /* 0xffffff589f107836 */ /* 0x040fe40000000000 */
[CC--:B------:R-:W-:Y:S01]  /*9200*/  FFMA.FTZ R25, R0.reuse, R181.reuse, R25 ;  /* 0x000000b500197223 */ /* 0x0c0fe20000010019 */
[----:B------:R-:W-:Y:S01]  /*9210*/  HMMA.16816.F32.BF16 R8, R80, R68, R8 ;  /* 0x000000445008723c */ /* 0x000fe20000041808 */
[CC--:B------:R-:W-:Y:S01]  /*9220*/  FFMA.FTZ R27, R0.reuse, R181.reuse, R27 ;  /* 0x000000b5001b7223 */ /* 0x0c0fe2000001001b */
[CC--:B------:R-:W-:Y:S01]  /*9230*/  FFMA.FTZ R41, R0.reuse, R181.reuse, R41 ;  /* 0x000000b500297223 */ /* 0x0c0fe20000010029 */
[----:B------:R-:W-:Y:S01]  /*9240*/  I2FP.F32.U32 R17, R16 ;  /* 0x0000001000117245 */ /* 0x000fe20000201000 */
[----:B------:R-:W-:Y:S01]  /*9250*/  FFMA.FTZ R43, R0, R181, R43 ;  /* 0x000000b5002b7223 */ /* 0x000fe2000001002b */
[----:B------:R-:W-:Y:S01]  /*9260*/  VIADD R0, R159, 0xffffff59 ;  /* 0xffffff599f007836 */ /* 0x000fe20000000000 */
[----:B------:R-:W-:-:S02]  /*9270*/  FSEL R124, R42, -INF , !P5 ;  /* 0xff8000002a7c7808 */ /* 0x000fc40006800000 */
[----:B------:R-:W-:Y:S01]  /*9280*/  FSEL R117, R25, -INF , !P3 ;  /* 0xff80000019757808 */ /* 0x000fe20005800000 */
[-C--:B------:R-:W-:Y:S01]  /*9290*/  FFMA.FTZ R20, R17, R181.reuse, R20 ;  /* 0x000000b511147223 */ /* 0x080fe20000010014 */
[----:B------:R-:W-:Y:S01]  /*92a0*/  FSEL R112, R27, -INF , !P4 ;  /* 0xff8000001b707808 */ /* 0x000fe20006000000 */
[-C--:B------:R-:W-:Y:S01]  /*92b0*/  FFMA.FTZ R36, R17, R181.reuse, R36 ;  /* 0x000000b511247223 */ /* 0x080fe20000010024 */
[----:B------:R-:W-:Y:S01]  /*92c0*/  FSEL R144, R41, -INF , !P2 ;  /* 0xff80000029907808 */ /* 0x000fe20005000000 */
[CC--:B------:R-:W-:Y:S01]  /*92d0*/  FFMA.FTZ R38, R17.reuse, R181.reuse, R38 ;  /* 0x000000b511267223 */ /* 0x0c0fe20000010026 */
[----:B------:R-:W-:Y:S01]  /*92e0*/  FFMA.FTZ R22, R17, R181, R22 ;  /* 0x000000b511167223 */ /* 0x000fe20000010016 */
[C---:B------:R-:W-:Y:S01]  /*92f0*/  ISETP.GE.AND P5, PT, R16.reuse, R143, PT ;  /* 0x0000008f1000720c */ /* 0x040fe20003fa6270 */
[----:B------:R-:W-:Y:S01]  /*9300*/  HMMA.16816.F32.BF16 R96, R76, R68, R96 ;  /* 0x000000444c60723c */ /* 0x000fe20000041860 */
[C---:B------:R-:W-:Y:S02]  /*9310*/  ISETP.GE.AND P3, PT, R16.reuse, R142, PT ;  /* 0x0000008e1000720c */ /* 0x040fe40003f66270 */
[----:B------:R-:W-:-:S02]  /*9320*/  ISETP.GE.AND P4, PT, R16, R141, PT ;  /* 0x0000008d1000720c */ /* 0x000fc40003f86270 */
[----:B------:R-:W-:Y:S01]  /*9330*/  ISETP.GE.AND P2, PT, R16, R160, PT ;  /* 0x000000a01000720c */ /* 0x000fe20003f46270 */
[----:B------:R-:W-:Y:S01]  /*9340*/  VIADD R16, R159, 0xffffff60 ;  /* 0xffffff609f107836 */ /* 0x000fe20000000000 */
[----:B------:R-:W-:Y:S01]  /*9350*/  I2FP.F32.U32 R17, R0 ;  /* 0x0000000000117245 */ /* 0x000fe20000201000 */
[----:B------:R-:W-:Y:S01]  /*9360*/  HMMA.16816.F32.BF16 R88, R88, R84, RZ ;  /* 0x000000545858723c */ /* 0x000fe200000418ff */
[----:B------:R-:W-:Y:S02]  /*9370*/  FSEL R139, R43, -INF , !P1 ;  /* 0xff8000002b8b7808 */ /* 0x000fe40004800000 */
[----:B------:R-:W-:Y:S01]  /*9380*/  FSEL R126, R36, -INF , !P5 ;  /* 0xff800000247e7808 */ /* 0x000fe20006800000 */
[CC--:B------:R-:W-:Y:S01]  /*9390*/  FFMA.FTZ R37, R17.reuse, R181.reuse, R37 ;  /* 0x000000b511257223 */ /* 0x0c0fe20000010025 */
        /* <DEDUP_REMOVED lines=9> */
[----:B------:R-:W-:Y:S02]  /*9430*/  ISETP.GE.AND P4, PT, R0, R160, PT ;  /* 0x000000a00000720c */ /* 0x000fe40003f86270 */
[----:B------:R-:W-:Y:S02]  /*9440*/  I2FP.F32.U32 R0, R16 ;  /* 0x0000001000007245 */ /* 0x000fe40000201000 */
[----:B------:R-:W-:Y:S01]  /*9450*/  FSEL R136, R22, -INF , !P2 ;  /* 0xff80000016887808 */ /* 0x000fe20005000000 */
[----:B------:R-:W-:Y:S01]  /*9460*/  HMMA.16816.F32.BF16 R88, R76, R108, R88 ;  /* 0x0000006c4c58723c */ /* 0x000fe20000041858 */
[----:B------:R-:W-:Y:S01]  /*9470*/  FSEL R135, R37, -INF , !P1 ;  /* 0xff80000025877808 */ /* 0x000fe20004800000 */
[CC--:B------:R-:W-:Y:S01]  /*9480*/  FFMA.FTZ R8, R0.reuse, R181.reuse, R8 ;  /* 0x000000b500087223 */ /* 0x0c0fe20000010008 */
[----:B------:R-:W-:Y:S01]  /*9490*/  FSEL R120, R39, -INF , !P5 ;  /* 0xff80000027787808 */ /* 0x000fe20006800000 */
[CC--:B------:R-:W-:Y:S01]  /*94a0*/  FFMA.FTZ R10, R0.reuse, R181.reuse, R10 ;  /* 0x000000b5000a7223 */ /* 0x0c0fe2000001000a */
[----:B------:R-:W-:Y:S01]  /*94b0*/  FSEL R154, R21, -INF , !P3 ;  /* 0xff800000159a7808 */ /* 0x000fe20005800000 */
[----:B------:R-:W-:Y:S01]  /*94c0*/  FFMA.FTZ R96, R0, R181, R96 ;  /* 0x000000b500607223 */ /* 0x000fe20000010060 */
[----:B------:R-:W-:Y:S01]  /*94d0*/  ISETP.GE.AND P2, PT, R16, R143, PT ;  /* 0x0000008f1000720c */ /* 0x000fe20003f46270 */
[----:B------:R-:W-:Y:S01]  /*94e0*/  FFMA.FTZ R98, R0, R181, R98 ;  /* 0x000000b500627223 */ /* 0x000fe20000010062 */
[----:B------:R-:W-:-:S02]  /*94f0*/  ISETP.GE.AND P1, PT, R16, R142, PT ;  /* 0x0000008e1000720c */ /* 0x000fc40003f26270 */
[C---:B------:R-:W-:Y:S02]  /*9500*/  ISETP.GE.AND P5, PT, R16.reuse, R141, PT ;  /* 0x0000008d1000720c */ /* 0x040fe40003fa6270 */
[----:B------:R-:W-:Y:S01]  /*9510*/  ISETP.GE.AND P3, PT, R16, R160, PT ;  /* 0x000000a01000720c */ /* 0x000fe20003f66270 */
[C---:B------:R-:W-:Y:S01]  /*9520*/  VIADD R16, R159.reuse, 0xffffff61 ;  /* 0xffffff619f107836 */ /* 0x040fe20000000000 */
[----:B------:R-:W-:Y:S02]  /*9530*/  FSEL R125, R8, -INF , !P2 ;  /* 0xff800000087d7808 */ /* 0x000fe40005000000 */
[----:B------:R-:W-:Y:S01]  /*9540*/  FSEL R103, R10, -INF , !P1 ;  /* 0xff8000000a677808 */ /* 0x000fe20004800000 */
[----:B------:R-:W-:Y:S01]  /*9550*/  VIADD R10, R159, 0xffffff69 ;  /* 0xffffff699f0a7836 */ /* 0x000fe20000000000 */
[----:B------:R-:W-:Y:S02]  /*9560*/  I2FP.F32.U32 R8, R16 ;  /* 0x0000001000087245 */ /* 0x000fe40000201000 */
[----:B------:R-:W-:-:S02]  /*9570*/  FSEL R155, R23, -INF , !P4 ;  /* 0xff800000179b7808 */ /* 0x000fc40006000000 */
[----:B------:R-:W-:Y:S01]  /*9580*/  I2FP.F32.U32 R0, R10 ;  /* 0x0000000a00007245 */ /* 0x000fe20000201000 */
[CC--:B------:R-:W-:Y:S01]  /*9590*/  FFMA.FTZ R9, R8.reuse, R181.reuse, R9 ;  /* 0x000000b508097223 */ /* 0x0c0fe20000010009 */
[----:B------:R-:W-:Y:S01]  /*95a0*/  FFMA.FTZ R11, R8, R181, R11 ;  /* 0x000000b5080b7223 */ /* 0x000fe2000001000b */
[----:B------:R-:W-:Y:S01]  /*95b0*/  ISETP.GE.AND P4, PT, R16, R143, PT ;  /* 0x0000008f1000720c */ /* 0x000fe20003f86270 */
[-C--:B------:R-:W-:Y:S01]  /*95c0*/  FFMA.FTZ R97, R8, R181.reuse, R97 ;  /* 0x000000b508617223 */ /* 0x080fe20000010061 */
[----:B------:R-:W-:Y:S01]  /*95d0*/  ISETP.GE.AND P2, PT, R16, R142, PT ;  /* 0x0000008e1000720c */ /* 0x000fe20003f46270 */
[-C--:B------:R-:W-:Y:S01]  /*95e0*/  FFMA.FTZ R99, R8, R181.reuse, R99 ;  /* 0x000000b508637223 */ /* 0x080fe20000010063 */
[----:B------:R-:W-:Y:S01]  /*95f0*/  FSEL R119, R96, -INF , !P5 ;  /* 0xff80000060777808 */ /* 0x000fe20006800000 */
[-C--:B------:R-:W-:Y:S01]  /*9600*/  FFMA.FTZ R57, R0, R181.reuse, R57 ;  /* 0x000000b500397223 */ /* 0x080fe20000010039 */
[----:B------:R-:W-:Y:S01]  /*9610*/  FSEL R118, R98, -INF , !P3 ;  /* 0xff80000062767808 */ /* 0x000fe20005800000 */
[CC--:B------:R-:W-:Y:S01]  /*9620*/  FFMA.FTZ R59, R0.reuse, R181.reuse, R59 ;  /* 0x000000b5003b7223 */ /* 0x0c0fe2000001003b */
[----:B------:R-:W-:Y:S01]  /*9630*/  FSEL R114, R9, -INF , !P4 ;  /* 0xff80000009727808 */ /* 0x000fe20006000000 */
[-C--:B------:R-:W-:Y:S01]  /*9640*/  FFMA.FTZ R61, R0, R181.reuse, R61 ;  /* 0x000000b5003d7223 */ /* 0x080fe2000001003d */
[----:B------:R-:W-:Y:S01]  /*9650*/  FSEL R105, R11, -INF , !P2 ;  /* 0xff8000000b697808 */ /* 0x000fe20005000000 */
[----:B------:R-:W-:Y:S01]  /*9660*/  VIADD R8, R159, 0xffffff70 ;  /* 0xffffff709f087836 */ /* 0x000fe20000000000 */
[----:B------:R-:W-:Y:S01]  /*9670*/  ISETP.GE.AND P5, PT, R16, R160, PT ;  /* 0x000000a01000720c */ /* 0x000fe20003fa6270 */
[----:B------:R-:W-:Y:S01]  /*9680*/  FFMA.FTZ R63, R0, R181, R63 ;  /* 0x000000b5003f7223 */ /* 0x000fe2000001003f */
[----:B------:R-:W-:-:S02]  /*9690*/  ISETP.GE.AND P3, PT, R10, R143, PT ;  /* 0x0000008f0a00720c */ /* 0x000fc40003f66270 */
[C---:B------:R-:W-:Y:S02]  /*96a0*/  ISETP.GE.AND P4, PT, R10.reuse, R142, PT ;  /* 0x0000008e0a00720c */ /* 0x040fe40003f86270 */
[----:B------:R-:W-:Y:S02]  /*96b0*/  ISETP.GE.AND P2, PT, R10, R141, PT ;  /* 0x0000008d0a00720c */ /* 0x000fe40003f46270 */
[----:B------:R-:W-:Y:S02]  /*96c0*/  FSEL R130, R99, -INF , !P5 ;  /* 0xff80000063827808 */ /* 0x000fe40006800000 */
[----:B------:R-:W-:Y:S02]  /*96d0*/  FSEL R122, R57, -INF , !P3 ;  /* 0xff800000397a7808 */ /* 0x000fe40005800000 */
[----:B------:R-:W-:Y:S02]  /*96e0*/  FSEL R110, R59, -INF , !P4 ;  /* 0xff8000003b6e7808 */ /* 0x000fe40006000000 */
[----:B------:R-:W-:-:S02]  /*96f0*/  FSEL R138, R61, -INF , !P2 ;  /* 0xff8000003d8a7808 */ /* 0x000fc40005000000 */
[----:B------:R-:W-:Y:S02]  /*9700*/  ISETP.GE.AND P1, PT, R16, R141, PT ;  /* 0x0000008d1000720c */ /* 0x000fe40003f26270 */
[C---:B------:R-:W-:Y:S02]  /*9710*/  ISETP.GE.AND P5, PT, R8.reuse, R143, PT ;  /* 0x0000008f0800720c */ /* 0x040fe40003fa6270 */
[C---:B------:R-:W-:Y:S02]  /*9720*/  ISETP.GE.AND P3, PT, R8.reuse, R142, PT ;  /* 0x0000008e0800720c */ /* 0x040fe40003f66270 */
[C---:B------:R-:W-:Y:S02]  /*9730*/  ISETP.GE.AND P4, PT, R8.reuse, R141, PT ;  /* 0x0000008d0800720c */ /* 0x040fe40003f86270 */
[----:B------:R-:W-:Y:S02]  /*9740*/  I2FP.F32.U32 R9, R8 ;  /* 0x0000000800097245 */ /* 0x000fe40000201000 */
[-C--:B------:R-:W-:Y:S01]  /*9750*/  ISETP.GE.AND P2, PT, R8, R160.reuse, PT ;  /* 0x000000a00800720c */ /* 0x080fe20003f46270 */
[----:B------:R-:W-:Y:S01]  /*9760*/  VIADD R8, R159, 0xffffff71 ;  /* 0xffffff719f087836 */ /* 0x000fe20000000000 */
[----:B------:R-:W-:Y:S01]  /*9770*/  FSEL R127, R97, -INF , !P1 ;  /* 0xff800000617f7808 */ /* 0x000fe20004800000 */
[CC--:B------:R-:W-:Y:S01]  /*9780*/  FFMA.FTZ R50, R9.reuse, R181.reuse, R94 ;  /* 0x000000b509327223 */ /* 0x0c0fe2000001005e */
[----:B------:R-:W-:Y:S01]  /*9790*/  ISETP.GE.AND P1, PT, R10, R160, PT ;  /* 0x000000a00a00720c */ /* 0x000fe20003f26270 */
[-C--:B------:R-:W-:Y:S01]  /*97a0*/  FFMA.FTZ R90, R9, R181.reuse, R90 ;  /* 0x000000b5095a7223 */ /* 0x080fe2000001005a */
[----:B------:R-:W-:Y:S01]  /*97b0*/  I2FP.F32.U32 R10, R8 ;  /* 0x00000008000a7245 */ /* 0x000fe20000201000 */
[----:B------:R-:W-:Y:S01]  /*97c0*/  VIADD R159, R159, 0xffffff79 ;  /* 0xffffff799f9f7836 */ /* 0x000fe20000000000 */
[----:B------:R-:W-:Y:S01]  /*97d0*/  FSEL R129, R63, -INF , !P1 ;  /* 0xff8000003f817808 */ /* 0x000fe20004800000 */
[C---:B------:R-:W-:Y:S01]  /*97e0*/  FFMA.FTZ R0, R9.reuse, R181, R92 ;  /* 0x000000b509007223 */ /* 0x040fe2000001005c */
[----:B------:R-:W-:Y:S01]  /*97f0*/  ISETP.GE.AND P1, PT, R8, R143, PT ;  /* 0x0000008f0800720c */ /* 0x000fe20003f26270 */
[CC--:B------:R-:W-:Y:S01]  /*9800*/  FFMA.FTZ R68, R10.reuse, R181.reuse, R93 ;  /* 0x000000b50a447223 */ /* 0x0c0fe2000001005d */
[CC--:B------:R-:W-:Y:S01]  /*9810*/  FFMA.FTZ R91, R10.reuse, R181.reuse, R91 ;  /* 0x000000b50a5b7223 */ /* 0x0c0fe2000001005b */
[-C--:B------:R-:W-:Y:S01]  /*9820*/  FFMA.FTZ R51, R10, R181.reuse, R95 ;  /* 0x000000b50a337223 */ /* 0x080fe2000001005f */
[----:B------:R-:W-:Y:S01]  /*9830*/  FSEL R50, R50, -INF , !P3 ;  /* 0xff80000032327808 */ /* 0x000fe20005800000 */
[-C--:B------:R-:W-:Y:S01]  /*9840*/  FFMA.FTZ R88, R9, R181.reuse, R88 ;  /* 0x000000b509587223 */ /* 0x080fe20000010058 */
[----:B------:R-:W-:Y:S01]  /*9850*/  FSEL R68, R68, -INF , !P1 ;  /* 0xff80000044447808 */ /* 0x000fe20004800000 */
[----:B------:R-:W-:Y:S01]  /*9860*/  FFMA.FTZ R89, R10, R181, R89 ;  /* 0x000000b50a597223 */ /* 0x000fe20000010059 */
[----:B------:R-:W-:-:S02]  /*9870*/  ISETP.GE.AND P1, PT, R8, R160, PT ;  /* 0x000000a00800720c */ /* 0x000fc40003f26270 */
[----:B------:R-:W-:Y:S02]  /*9880*/  FSEL R93, R90, -INF , !P2 ;  /* 0xff8000005a5d7808 */ /* 0x000fe40005000000 */
[----:B------:R-:W-:Y:S02]  /*9890*/  FSEL R95, R91, -INF , !P1 ;  /* 0xff8000005b5f7808 */ /* 0x000fe40004800000 */
[----:B------:R-:W-:Y:S02]  /*98a0*/  ISETP.GE.U32.AND P1, PT, R158, 0x3, PT ;  /* 0x000000039e00780c */ /* 0x000fe40003f26070 */
[C---:B------:R-:W-:Y:S02]  /*98b0*/  ISETP.GE.AND P3, PT, R8.reuse, R142, PT ;  /* 0x0000008e0800720c */ /* 0x040fe40003f66270 */
[----:B------:R-:W-:Y:S02]  /*98c0*/  ISETP.GE.AND P2, PT, R8, R141, PT ;  /* 0x0000008d0800720c */ /* 0x000fe40003f46270 */
[----:B------:R-:W-:-:S02]  /*98d0*/  I2FP.F32.U32 R8, R159 ;  /* 0x0000009f00087245 */ /* 0x000fc40000201000 */
[----:B------:R-:W-:Y:S02]  /*98e0*/  FSEL R0, R0, -INF , !P5 ;  /* 0xff80000000007808 */ /* 0x000fe40006800000 */
[----:B------:R-:W-:Y:S01]  /*98f0*/  FSEL R101, R88, -INF , !P4 ;  /* 0xff80000058657808 */ /* 0x000fe20006000000 */
[CC--:B------:R-:W-:Y:S01]  /*9900*/  FFMA.FTZ R70, R8.reuse, R181.reuse, R121 ;  /* 0x000000b508467223 */ /* 0x0c0fe20000010079 */
[----:B------:R-:W-:Y:S01]  /*9910*/  FSEL R51, R51, -INF , !P3 ;  /* 0xff80000033337808 */ /* 0x000fe20005800000 */
[CC--:B------:R-:W-:Y:S01]  /*9920*/  FFMA.FTZ R69, R8.reuse, R181.reuse, R123 ;  /* 0x000000b508457223 */ /* 0x0c0fe2000001007b */
[----:B------:R-:W-:Y:S01]  /*9930*/  FSEL R100, R89, -INF , !P2 ;  /* 0xff80000059647808 */ /* 0x000fe20005000000 */
[CC--:B------:R-:W-:Y:S01]  /*9940*/  FFMA.FTZ R97, R8.reuse, R181.reuse, R113 ;  /* 0x000000b508617223 */ /* 0x0c0fe20000010071 */
[----:B------:R-:W-:Y:S01]  /*9950*/  FFMA.FTZ R90, R8, R181, R115 ;  /* 0x000000b5085a7223 */ /* 0x000fe20000010073 */
[C---:B------:R-:W-:Y:S02]  /*9960*/  ISETP.GE.AND P5, PT, R159.reuse, R143, PT ;  /* 0x0000008f9f00720c */ /* 0x040fe40003fa6270 */
[----:B------:R-:W-:-:S02]  /*9970*/  ISETP.GE.AND P4, PT, R159, R142, PT ;  /* 0x0000008e9f00720c */ /* 0x000fc40003f86270 */
[C---:B------:R-:W-:Y:S02]  /*9980*/  ISETP.GE.AND P3, PT, R159.reuse, R141, PT ;  /* 0x0000008d9f00720c */ /* 0x040fe40003f66270 */
[----:B------:R-:W-:Y:S02]  /*9990*/  ISETP.GE.AND P2, PT, R159, R160, PT ;  /* 0x000000a09f00720c */ /* 0x000fe40003f46270 */
[----:B------:R-:W-:Y:S02]  /*99a0*/  FSEL R70, R70, -INF , !P5 ;  /* 0xff80000046467808 */ /* 0x000fe40006800000 */
[----:B------:R-:W-:Y:S02]  /*99b0*/  FSEL R69, R69, -INF , !P4 ;  /* 0xff80000045457808 */ /* 0x000fe40006000000 */
[----:B------:R-:W-:Y:S02]  /*99c0*/  FSEL R97, R97, -INF , !P3 ;  /* 0xff80000061617808 */ /* 0x000fe40005800000 */
[----:B------:R-:W-:Y:S01]  /*99d0*/  FSEL R90, R90, -INF , !P2 ;  /* 0xff8000005a5a7808 */ /* 0x000fe20005000000 */
[----:B------:R-:W-:Y:S06]  /*99e0*/  @!P1 BRA `(.L_x_178) ;  /* 0x0000000000e89947 */ /* 0x000fec0003800000 */
[C---:B------:R-:W-:Y:S01]  /*99f0*/  @!P0 VIADD R10, R158.reuse, 0xfffffffd ;  /* 0xfffffffd9e0a8836 */ /* 0x040fe20000000000 */
[----:B------:R-:W1:Y:S01]  /*9a00*/  LDCU.64 UR6, c[0x0][0x358] ;  /* 0x00006b00ff0677ac */ /* 0x000e620008000a00 */
[----:B------:R-:W-:Y:S01]  /*9a10*/  @!P0 VIADD R8, R158, 0xfffffffd ;  /* 0xfffffffd9e088836 */ /* 0x000fe20000000000 */
[----:B------:R2:W-:Y:S01]  /*9a20*/  @P0 STS.128 [R233+0x2000], RZ ;  /* 0x002000ffe9000388 */ /* 0x0005e20000000c00 */
[CC--:B------:R-:W-:Y:S01]  /*9a30*/  @!P0 IMAD.WIDE.U32 R16, R10.reuse, R2.reuse, RZ ;  /* 0x000000020a108225 */ /* 0x0c0fe200078e00ff */
[----:B------:R-:W-:Y:S03]  /*9a40*/  BSSY.RECONVERGENT B0, `(.L_x_179) ;  /* 0x0000033000007945 */ /* 0x000fe60003800200 */
        /* <DEDUP_REMOVED lines=12> */
[-C--:B------:R-:W-:Y:S02]  /*9b10*/  @!P0 LEA R18, P3, R20, R195.reuse, 0x8 ;  /* 0x000000c314128211 */ /* 0x080fe400078640ff */
        /* <DEDUP_REMOVED lines=10> */
[----:B-1----:R2:W-:Y:S04]  /*9bc0*/  @!P0 LDGSTS.E.BYPASS.LTC128B.128 [R233+0x2000], desc[UR6][R18.64] ;  /* 0x0200000012e98fae */ /* 0x0025e8000b981a06 */
        /* <DEDUP_REMOVED lines=26> */
.L_x_180:
[----:B------:R-:W-:Y:S05]  /*9d70*/  BSYNC.RECONVERGENT B0 ;  /* 0x0000000000007941 */ /* 0x000fea0003800200 */
.L_x_179:
[----:B------:R-:W0:Y:S02]  /*9d80*/  LDGDEPBAR ;  /* 0x00000000000079af */ /* 0x000e240000000000 */
.L_x_178:
[----:B------:R-:W3:Y:S04]  /*9d90*/  LDL.LU R29, [R1+0x20] ;  /* 0x00002000011d7983 */ /* 0x000ee80000300800 */
[----:B------:R-:W3:Y:S04]  /*9da0*/  LDL.LU R28, [R1+0x1c] ;  /* 0x00001c00011c7983 */ /* 0x000ee80000300800 */
[----:B------:R-:W4:Y:S04]  /*9db0*/  LDL.LU R27, [R1+0x2c] ;  /* 0x00002c00011b7983 */ /* 0x000f280000300800 */
[----:B------:R-:W4:Y:S04]  /*9dc0*/  LDL.LU R26, [R1+0x4] ;  /* 0x00000400011a7983 */ /* 0x000f280000300800 */
[----:B--2---:R-:W2:Y:S04]  /*9dd0*/  LDL.LU R25, [R1+0x10] ;  /* 0x0000100001197983 */ /* 0x004ea80000300800 */
[----:B------:R-:W1:Y:S04]  /*9de0*/  LDL.LU R24, [R1+0xc] ;  /* 0x00000c0001187983 */ /* 0x000e680000300800 */
[----:B------:R-:W1:Y:S04]  /*9df0*/  LDL.LU R23, [R1+0x14] ;  /* 0x0000140001177983 */ /* 0x000e680000300800 */
[----:B------:R-:W5:Y:S04]  /*9e00*/  LDL.LU R22, [R1+0x28] ;  /* 0x0000280001167983 */ /* 0x000f680000300800 */
[----:B------:R-:W5:Y:S04]  /*9e10*/  LDL.LU R21, [R1+0x18] ;  /* 0x0000180001157983 */ /* 0x000f680000300800 */
[----:B------:R-:W5:Y:S04]  /*9e20*/  LDL.LU R19, [R1+0x24] ;  /* 0x0000240001137983 */ /* 0x000f680000300800 */
[----:B------:R-:W5:Y:S04]  /*9e30*/  LDL.LU R18, [R1] ;  /* 0x0000000001127983 */ /* 0x000f680000300800 */
[----:B------:R-:W5:Y:S01]  /*9e40*/  LDL.LU R20, [R1+0x8] ;  /* 0x0000080001147983 */ /* 0x000f620000300800 */
[----:B------:R-:W-:-:S02]  /*9e50*/  MOV R61, R72 ;  /* 0x00000048003d7202 */ /* 0x000fc40000000f00 */
[----:B------:R-:W-:Y:S02]  /*9e60*/  MOV R44, R71 ;  /* 0x00000047002c7202 */ /* 0x000fe40000000f00 */
[----:B------:R-:W-:Y:S02]  /*9e70*/  IADD3 R96, PT, PT, R237, 0x4020, RZ ;  /* 0x00004020ed607810 */ /* 0x000fe40007ffe0ff */
[----:B------:R-:W-:-:S05]  /*9e80*/  @P6 IADD3 R96, PT, PT, R236, -0x20, RZ ;  /* 0xffffffe0ec606810 */ /* 0x000fca0007ffe0ff */
[----:B------:R-:W-:Y:S01]  /*9e90*/  LDSM.16.MT88.4 R64, [R96+0x800] ;  /* 0x000800006040783b */ /* 0x000fe20000004200 */
[----:B---3--:R-:W-:-:S04]  /*9ea0*/  FMNMX3.FTZ R17, R134, R29, R28, !PT ;  /* 0x0000001d86117276 */ /* 0x008fc8000781001c */
[----:B----4-:R-:W-:Y:S02]  /*9eb0*/  FMNMX3.FTZ R17, R17, R27, R26, !PT ;  /* 0x0000001b11117276 */ /* 0x010fe4000781001a */
[----:B--2---:R-:W-:Y:S02]  /*9ec0*/  FMNMX3.FTZ R16, R133, R25, R87, !PT ;  /* 0x0000001985107276 */ /* 0x004fe40007810057 */
[----:B------:R-:W-:-:S04]  /*9ed0*/  FMNMX3.FTZ R17, R17, R174, R175, !PT ;  /* 0x000000ae11117276 */ /* 0x000fc800078100af */
[----:B------:R-:W-:Y:S02]  /*9ee0*/  FMNMX3.FTZ R17, R17, R182, R249, !PT ;  /* 0x000000b611117276 */ /* 0x000fe400078100f9 */
[----:B-1----:R-:W-:Y:S02]  /*9ef0*/  FMNMX3.FTZ R3, R12, R24, R23, !PT ;  /* 0x000000180c037276 */ /* 0x002fe40007810017 */
[----:B------:R-:W-:Y:S02]  /*9f00*/  FMNMX3.FTZ R17, R17, R164, R163, !PT ;  /* 0x000000a411117276 */ /* 0x000fe400078100a3 */
[----:B-----5:R-:W-:Y:S02]  /*9f10*/  FMNMX3.FTZ R3, R3, R22, R73, !PT ;  /* 0x0000001603037276 */ /* 0x020fe40007810049 */
        /* <DEDUP_REMOVED lines=45> */
[----:B------:R-:W-:Y:S01]  /*a1f0*/  FMNMX3.FTZ R17, R17, R126, R135, !PT ;  /* 0x0000007e11117276 */ /* 0x000fe20007810087 */
[----:B------:R-:W1:Y:S01]  /*a200*/  SHFL.BFLY PT, R8, R2, 0x2, 0x1f ;  /* 0x0c401f0002087f89 */ /* 0x000e6200000e0000 */
[----:B------:R-:W-:Y:S02]  /*a210*/  FMNMX3.FTZ R16, R16, R116, R120, !PT ;  /* 0x0000007410107276 */ /* 0x000fe40007810078 */
[----:B------:R-:W-:Y:S02]  /*a220*/  FMNMX3.FTZ R3, R3, R14, R97, !PT ;  /* 0x0000000e03037276 */ /* 0x000fe40007810061 */
[----:B------:R-:W-:Y:S02]  /*a230*/  FMNMX3.FTZ R17, R17, R125, R114, !PT ;  /* 0x0000007d11117276 */ /* 0x000fe40007810072 */
[----:B------:R-:W-:Y:S01]  /*a240*/  FMNMX3.FTZ R16, R16, R103, R105, !PT ;  /* 0x0000006710107276 */ /* 0x000fe20007810069 */
[----:B------:R-:W2:Y:S01]  /*a250*/  SHFL.BFLY PT, R9, R3, 0x2, 0x1f ;  /* 0x0c401f0003097f89 */ /* 0x000ea200000e0000 */
[----:B------:R-:W-:-:S02]  /*a260*/  FMNMX3.FTZ R17, R17, R4, R122, !PT ;  /* 0x0000000411117276 */ /* 0x000fc4000781007a */
[----:B------:R-:W-:Y:S02]  /*a270*/  FMNMX3.FTZ R16, R16, R6, R110, !PT ;  /* 0x0000000610107276 */ /* 0x000fe4000781006e */
[----:B------:R-:W-:Y:S02]  /*a280*/  FMNMX3.FTZ R17, R17, R0, R68, !PT ;  /* 0x0000000011117276 */ /* 0x000fe40007810044 */
[----:B------:R-:W-:Y:S02]  /*a290*/  FMNMX3.FTZ R16, R16, R50, R51, !PT ;  /* 0x0000003210107276 */ /* 0x000fe40007810033 */
[----:B------:R-:W-:Y:S02]  /*a2a0*/  FMNMX3.FTZ R17, R17, R48, R70, !PT ;  /* 0x0000003011117276 */ /* 0x000fe40007810046 */
[----:B------:R-:W-:-:S03]  /*a2b0*/  FMNMX3.FTZ R16, R16, R15, R69, !PT ;  /* 0x0000000f10107276 */ /* 0x000fc60007810045 */
[----:B------:R-:W3:Y:S01]  /*a2c0*/  SHFL.BFLY PT, R11, R17, 0x2, 0x1f ;  /* 0x0c401f00110b7f89 */ /* 0x000ee200000e0000 */
[----:B-1----:R-:W-:-:S03]  /*a2d0*/  FMNMX.FTZ R8, R2, R8, !PT ;  /* 0x0000000802087209 */ /* 0x002fc60007810000 */
[----:B------:R-:W1:Y:S04]  /*a2e0*/  SHFL.BFLY PT, R10, R16, 0x2, 0x1f ;  /* 0x0c401f00100a7f89 */ /* 0x000e6800000e0000 */
[----:B------:R-:W4:Y:S01]  /*a2f0*/  SHFL.BFLY PT, R2, R8, 0x1, 0x1f ;  /* 0x0c201f0008027f89 */ /* 0x000f2200000e0000 */
[----:B--2---:R-:W-:-:S05]  /*a300*/  FMNMX.FTZ R9, R3, R9, !PT ;  /* 0x0000000903097209 */ /* 0x004fca0007810000 */
[----:B------:R-:W2:Y:S01]  /*a310*/  SHFL.BFLY PT, R3, R9, 0x1, 0x1f ;  /* 0x0c201f0009037f89 */ /* 0x000ea200000e0000 */
[----:B---3--:R-:W-:Y:S02]  /*a320*/  FMNMX.FTZ R11, R17, R11, !PT ;  /* 0x0000000b110b7209 */ /* 0x008fe40007810000 */
[----:B-1----:R-:W-:-:S03]  /*a330*/  FMNMX.FTZ R10, R16, R10, !PT ;  /* 0x0000000a100a7209 */ /* 0x002fc60007810000 */
[----:B------:R-:W1:Y:S01]  /*a340*/  SHFL.BFLY PT, R72, R11, 0x1, 0x1f ;  /* 0x0c201f000b487f89 */ /* 0x000e6200000e0000 */
[----:B----4-:R-:W-:-:S03]  /*a350*/  FMNMX.FTZ R2, R8, R2, !PT ;  /* 0x0000000208027209 */ /* 0x010fc60007810000 */
[----:B------:R-:W3:Y:S01]  /*a360*/  SHFL.BFLY PT, R71, R10, 0x1, 0x1f ;  /* 0x0c201f000a477f89 */ /* 0x000ee200000e0000 */
[C---:B------:R-:W-:Y:S01]  /*a370*/  FSETP.NEU.FTZ.AND P0, PT, R2.reuse, -INF , PT ;  /* 0xff8000000200780b */ /* 0x040fe20003f1d000 */
[C---:B------:R-:W-:Y:S01]  /*a380*/  FMUL.FTZ R94, R2.reuse, UR5 ;  /* 0x00000005025e7c20 */ /* 0x040fe20008410000 */
[----:B--2---:R-:W-:Y:S02]  /*a390*/  FMNMX.FTZ R3, R9, R3, !PT ;  /* 0x0000000309037209 */ /* 0x004fe40007810000 */
[----:B------:R-:W-:Y:S02]  /*a3a0*/  FSEL R16, R2, RZ, P0 ;  /* 0x000000ff02107208 */ /* 0x000fe40000000000 */
[C---:B------:R-:W-:Y:S01]  /*a3b0*/  FSETP.NEU.FTZ.AND P1, PT, R3.reuse, -INF , PT ;  /* 0xff8000000300780b */ /* 0x040fe20003f3d000 */
[----:B------:R-:W-:Y:S01]  /*a3c0*/  FMUL.FTZ R99, R3, UR5 ;  /* 0x0000000503637c20 */ /* 0x000fe20008410000 */
[----:B------:R-:W-:Y:S01]  /*a3d0*/  FSEL R94, R94, RZ, P0 ;  /* 0x000000ff5e5e7208 */ /* 0x000fe20000000000 */
[----:B------:R-:W-:Y:S01]  /*a3e0*/  FADD.FTZ R16, R7, -R16 ;  /* 0x8000001007107221 */ /* 0x000fe20000010000 */
[----:B------:R-:W-:-:S02]  /*a3f0*/  FSEL R17, R3, RZ, P1 ;  /* 0x000000ff03117208 */ /* 0x000fc40000800000 */
[----:B------:R-:W-:Y:S01]  /*a400*/  FSEL R99, R99, RZ, P1 ;  /* 0x000000ff63637208 */ /* 0x000fe20000800000 */
[--C-:B------:R-:W-:Y:S01]  /*a410*/  FFMA.FTZ R85, R19, UR5, -R94.reuse ;  /* 0x0000000513557c23 */ /* 0x100fe2000801085e */
[--C-:B------:R-:W-:Y:S01]  /*a420*/  FFMA.FTZ R7, R18, UR5, -R94.reuse ;  /* 0x0000000512077c23 */ /* 0x100fe2000801085e */
[----:B------:R-:W-:Y:S01]  /*a430*/  FADD.FTZ R12, R12, -R17 ;  /* 0x800000110c0c7221 */ /* 0x000fe20000010000 */
[----:B-1----:R-:W-:Y:S01]  /*a440*/  FMNMX.FTZ R72, R11, R72, !PT ;  /* 0x000000480b487209 */ /* 0x002fe20007810000 */
[----:B------:R-:W-:Y:S01]  /*a450*/  FMUL.FTZ R88, R16, UR5 ;  /* 0x0000000510587c20 */ /* 0x000fe20008410000 */
[--C-:B------:R-:W-:Y:S01]  /*a460*/  FFMA.FTZ R74, R73, UR5, -R99.reuse ;  /* 0x00000005494a7c23 */ /* 0x100fe20008010863 */
[----:B------:R-:W-:Y:S01]  /*a470*/  LDSM.16.MT88.4 R16, [R96] ;  /* 0x000000006010783b */ /* 0x000fe20000004200 */
[----:B---3--:R-:W-:Y:S01]  /*a480*/  FMNMX.FTZ R71, R10, R71, !PT ;  /* 0x000000470a477209 */ /* 0x008fe20007810000 */
[--C-:B------:R-:W-:Y:S01]  /*a490*/  FFMA.FTZ R73, R86, UR5, -R94.reuse ;  /* 0x0000000556497c23 */ /* 0x100fe2000801085e */
[----:B------:R-:W-:Y:S01]  /*a4a0*/  FSETP.NEU.FTZ.AND P3, PT, R72, -INF , PT ;  /* 0xff8000004800780b */ /* 0x000fe20003f7d000 */
[----:B------:R-:W1:Y:S01]  /*a4b0*/  LDSM.16.MT88.4 R8, [R237+0x4000] ;  /* 0x00400000ed08783b */ /* 0x000e620000004200 */
[C---:B------:R-:W-:Y:S01]  /*a4c0*/  FSETP.NEU.FTZ.AND P2, PT, R71.reuse, -INF , PT ;  /* 0xff8000004700780b */ /* 0x040fe20003f5d000 */
[----:B------:R-:W-:Y:S01]  /*a4d0*/  FMUL.FTZ R79, R71, UR5 ;  /* 0x00000005474f7c20 */ /* 0x000fe20008410000 */
[--C-:B------:R-:W-:Y:S01]  /*a4e0*/  FFMA.FTZ R77, R24, UR5, -R99.reuse ;  /* 0x00000005184d7c23 */ /* 0x100fe20008010863 */
[--C-:B------:R-:W-:Y:S01]  /*a4f0*/  FFMA.FTZ R76, R23, UR5, -R99.reuse ;  /* 0x00000005174c7c23 */ /* 0x100fe20008010863 */
[--C-:B------:R-:W-:Y:S01]  /*a500*/  FFMA.FTZ R75, R22, UR5, -R99.reuse ;  /* 0x00000005164b7c23 */ /* 0x100fe20008010863 */
[----:B------:R-:W-:Y:S01]  /*a510*/  FFMA.FTZ R86, R21, UR5, -R94 ;  /* 0x0000000515567c23 */ /* 0x000fe2000801085e */
[----:B------:R-:W-:Y:S01]  /*a520*/  FMUL.FTZ R89, R12, UR5 ;  /* 0x000000050c597c20 */ /* 0x000fe20008410000 */
[C---:B------:R-:W-:Y:S01]  /*a530*/  FMUL.FTZ R84, R72.reuse, UR5 ;  /* 0x0000000548547c20 */ /* 0x040fe20008410000 */
[----:B------:R-:W-:Y:S01]  /*a540*/  FSEL R79, R79, RZ, P2 ;  /* 0x000000ff4f4f7208 */ /* 0x000fe20001000000 */
[----:B------:R-:W-:Y:S01]  /*a550*/  MUFU.EX2 R77, R77 ;  /* 0x0000004d004d7308 */ /* 0x000fe20000000800 */
[----:B------:R-:W-:Y:S01]  /*a560*/  FSEL R102, R72, RZ, P3 ;  /* 0x000000ff48667208 */ /* 0x000fe20001800000 */
[----:B------:R-:W-:Y:S01]  /*a570*/  FFMA.FTZ R107, R44, UR5, -R99 ;  /* 0x000000052c6b7c23 */ /* 0x000fe20008010863 */
[----:B------:R-:W-:Y:S01]  /*a580*/  FSEL R98, R71, RZ, P2 ;  /* 0x000000ff47627208 */ /* 0x000fe20001000000 */
[----:B------:R-:W2:Y:S01]  /*a590*/  MUFU.EX2 R76, R76 ;  /* 0x0000004c004c7308 */ /* 0x000ea20000000800 */
[----:B------:R-:W-:Y:S01]  /*a5a0*/  FSEL R84, R84, RZ, P3 ;  /* 0x000000ff54547208 */ /* 0x000fe20001800000 */
[----:B------:R-:W-:Y:S01]  /*a5b0*/  FFMA.FTZ R92, R104, UR5, -R79 ;  /* 0x00000005685c7c23 */ /* 0x000fe2000801084f */
[----:B------:R-:W-:Y:S01]  /*a5c0*/  FADD.FTZ R102, R134, -R102 ;  /* 0x8000006686667221 */ /* 0x000fe20000010000 */
[----:B------:R-:W-:Y:S01]  /*a5d0*/  MUFU.EX2 R75, R75 ;  /* 0x0000004b004b7308 */ /* 0x000fe20000000800 */
[----:B------:R-:W-:Y:S01]  /*a5e0*/  FADD.FTZ R98, R133, -R98 ;  /* 0x8000006285627221 */ /* 0x000fe20000010000 */
[----:B------:R-:W-:Y:S01]  /*a5f0*/  FFMA.FTZ R104, R55, UR5, -R99 ;  /* 0x0000000537687c23 */ /* 0x000fe20008010863 */
[--C-:B------:R-:W-:Y:S01]  /*a600*/  FFMA.FTZ R115, R53, UR5, -R94.reuse ;  /* 0x0000000535737c23 */ /* 0x100fe2000801085e */
[----:B------:R-:W3:Y:S01]  /*a610*/  MUFU.EX2 R74, R74 ;  /* 0x0000004a004a7308 */ /* 0x000ee20000000800 */
[--C-:B------:R-:W-:Y:S01]  /*a620*/  FFMA.FTZ R121, R52, UR5, -R94.reuse ;  /* 0x0000000534797c23 */ /* 0x100fe2000801085e */
[----:B------:R-:W-:Y:S01]  /*a630*/  FFMA.FTZ R113, R54, UR5, -R94 ;  /* 0x0000000536717c23 */ /* 0x000fe2000801085e */
[----:B------:R-:W4:Y:S01]  /*a640*/  LDSM.16.MT88.4 R44, [R237+0x4400] ;  /* 0x00440000ed2c783b */ /* 0x000f220000004200 */
[----:B------:R-:W-:Y:S01]  /*a650*/  MUFU.EX2 R73, R73 ;  /* 0x0000004900497308 */ /* 0x000fe20000000800 */
[--C-:B------:R-:W-:Y:S01]  /*a660*/  FFMA.FTZ R83, R29, UR5, -R84.reuse ;  /* 0x000000051d537c23 */ /* 0x100fe20008010854 */
[--C-:B------:R-:W-:Y:S01]  /*a670*/  FFMA.FTZ R82, R28, UR5, -R84.reuse ;  /* 0x000000051c527c23 */ /* 0x100fe20008010854 */
[----:B------:R-:W5:Y:S01]  /*a680*/  LDSM.16.MT88.4 R52, [R96+0x400] ;  /* 0x000400006034783b */ /* 0x000f620000004200 */
[----:B------:R-:W1:Y:S01]  /*a690*/  MUFU.EX2 R86, R86 ;  /* 0x0000005600567308 */ /* 0x000e620000000800 */
[--C-:B------:R-:W-:Y:S01]  /*a6a0*/  FFMA.FTZ R81, R27, UR5, -R84.reuse ;  /* 0x000000051b517c23 */ /* 0x100fe20008010854 */
[----:B------:R-:W-:Y:S01]  /*a6b0*/  FFMA.FTZ R80, R26, UR5, -R84 ;  /* 0x000000051a507c23 */ /* 0x000fe20008010854 */
[--C-:B------:R-:W-:Y:S01]  /*a6c0*/  FFMA.FTZ R78, R25, UR5, -R79.reuse ;  /* 0x00000005194e7c23 */ /* 0x100fe2000801084f */
[----:B------:R-:W-:Y:S01]  /*a6d0*/  MUFU.EX2 R85, R85 ;  /* 0x0000005500557308 */ /* 0x000fe20000000800 */
[--C-:B------:R-:W-:Y:S01]  /*a6e0*/  FFMA.FTZ R87, R87, UR5, -R79.reuse ;  /* 0x0000000557577c23 */ /* 0x100fe2000801084f */
[----:B------:R-:W-:Y:S01]  /*a6f0*/  FFMA.FTZ R91, R20, UR5, -R79 ;  /* 0x00000005145b7c23 */ /* 0x000fe2000801084f */
[----:B------:R-:W-:Y:S01]  /*a700*/  FMUL.FTZ R102, R102, UR5 ;  /* 0x0000000566667c20 */ /* 0x000fe20008410000 */
[----:B------:R-:W1:Y:S01]  /*a710*/  MUFU.EX2 R12, R7 ;  /* 0x00000007000c7308 */ /* 0x000e620000000800 */
[----:B------:R-:W-:Y:S01]  /*a720*/  FMUL.FTZ R98, R98, UR5 ;  /* 0x0000000562627c20 */ /* 0x000fe20008410000 */
[----:B--2---:R-:W-:Y:S01]  /*a730*/  F2FP.BF16.F32.PACK_AB R32, R76, R77 ;  /* 0x0000004d4c20723e */ /* 0x004fe200000010ff */
[--C-:B------:R-:W-:Y:S01]  /*a740*/  FFMA.FTZ R109, R56, UR5, -R99.reuse ;  /* 0x00000005386d7c23 */ /* 0x100fe20008010863 */
[----:B------:R-:W2:Y:S01]  /*a750*/  MUFU.EX2 R89, R89 ;  /* 0x0000005900597308 */ /* 0x000ea20000000800 */
[----:B---3--:R-:W-:Y:S01]  /*a760*/  F2FP.BF16.F32.PACK_AB R34, R74, R75 ;  /* 0x0000004b4a22723e */ /* 0x008fe200000010ff */
[----:B------:R-:W-:Y:S01]  /*a770*/  FFMA.FTZ R108, R58, UR5, -R99 ;  /* 0x000000053a6c7c23 */ /* 0x000fe20008010863 */
[----:B-1----:R-:W-:Y:S01]  /*a780*/  F2FP.BF16.F32.PACK_AB R33, R86, R73 ;  /* 0x000000495621723e */ /* 0x002fe200000010ff */
[----:B------:R-:W1:Y:S01]  /*a790*/  MUFU.EX2 R88, R88 ;  /* 0x0000005800587308 */ /* 0x000e620000000800 */
[----:B------:R-:W-:Y:S01]  /*a7a0*/  FFMA.FTZ R123, R61, UR5, -R94 ;  /* 0x000000053d7b7c23 */ /* 0x000fe2000801085e */
[--C-:B------:R-:W-:Y:S01]  /*a7b0*/  FFMA.FTZ R160, R174, UR5, -R84.reuse ;  /* 0x00000005aea07c23 */ /* 0x100fe20008010854 */
[--C-:B------:R-:W-:Y:S01]  /*a7c0*/  FFMA.FTZ R134, R175, UR5, -R84.reuse ;  /* 0x00000005af867c23 */ /* 0x100fe20008010854 */
[----:B------:R-:W-:Y:S01]  /*a7d0*/  MUFU.EX2 R83, R83 ;  /* 0x0000005300537308 */ /* 0x000fe20000000800 */
[--C-:B------:R-:W-:Y:S01]  /*a7e0*/  FFMA.FTZ R143, R173, UR5, -R79.reuse ;  /* 0x00000005ad8f7c23 */ /* 0x100fe2000801084f */
[----:B------:R-:W-:Y:S01]  /*a7f0*/  F2FP.BF16.F32.PACK_AB R35, R12, R85 ;  /* 0x000000550c23723e */ /* 0x000fe200000010ff */
[--C-:B------:R-:W-:Y:S01]  /*a800*/  FFMA.FTZ R159, R182, UR5, -R84.reuse ;  /* 0x00000005b69f7c23 */ /* 0x100fe20008010854 */
[----:B------:R-:W3:Y:S01]  /*a810*/  MUFU.EX2 R82, R82 ;  /* 0x0000005200527308 */ /* 0x000ee20000000800 */
[----:B------:R-:W-:Y:S01]  /*a820*/  FFMA.FTZ R133, R249, UR5, -R84 ;  /* 0x00000005f9857c23 */ /* 0x000fe20008010854 */
[-C--:B--2---:R-:W-:Y:S01]  /*a830*/  FMUL.FTZ R20, R208, R89.reuse ;  /* 0x00000059d0147220 */ /* 0x084fe20000410000 */
[-C--:B------:R-:W-:Y:S01]  /*a840*/  FMUL.FTZ R21, R209, R89.reuse ;  /* 0x00000059d1157220 */ /* 0x080fe20000410000 */
[----:B------:R-:W-:Y:S01]  /*a850*/  MUFU.EX2 R81, R81 ;  /* 0x0000005100517308 */ /* 0x000fe20000000800 */
[-C--:B------:R-:W-:Y:S01]  /*a860*/  FMUL.FTZ R24, R204, R89.reuse ;  /* 0x00000059cc187220 */ /* 0x080fe20000410000 */
[-C--:B-1----:R-:W-:Y:S01]  /*a870*/  FMUL.FTZ R22, R210, R88.reuse ;  /* 0x00000058d2167220 */ /* 0x082fe20000410000 */
[-C--:B------:R-:W-:Y:S01]  /*a880*/  FMUL.FTZ R23, R211, R88.reuse ;  /* 0x00000058d3177220 */ /* 0x080fe20000410000 */
[----:B------:R-:W1:Y:S01]  /*a890*/  MUFU.EX2 R80, R80 ;  /* 0x0000005000507308 */ /* 0x000e620000000800 */
[-C--:B------:R-:W-:Y:S01]  /*a8a0*/  FMUL.FTZ R25, R205, R89.reuse ;  /* 0x00000059cd197220 */ /* 0x080fe20000410000 */
[-C--:B------:R-:W-:Y:S01]  /*a8b0*/  FMUL.FTZ R26, R206, R88.reuse ;  /* 0x00000058ce1a7220 */ /* 0x080fe20000410000 */
[-C--:B------:R-:W-:Y:S01]  /*a8c0*/  FMUL.FTZ R27, R207, R88.reuse ;  /* 0x00000058cf1b7220 */ /* 0x080fe20000410000 */
[----:B------:R-:W-:Y:S01]  /*a8d0*/  MUFU.EX2 R78, R78 ;  /* 0x0000004e004e7308 */ /* 0x000fe20000000800 */
[-C--:B------:R-:W-:Y:S01]  /*a8e0*/  FMUL.FTZ R28, R200, R89.reuse ;  /* 0x00000059c81c7220 */ /* 0x080fe20000410000 */
[-C--:B------:R-:W-:Y:S01]  /*a8f0*/  FMUL.FTZ R29, R201, R89.reuse ;  /* 0x00000059c91d7220 */ /* 0x080fe20000410000 */
[-C--:B------:R-:W-:Y:S01]  /*a900*/  FMUL.FTZ R30, R202, R88.reuse ;  /* 0x00000058ca1e7220 */ /* 0x080fe20000410000 */
[----:B------:R-:W2:Y:S01]  /*a910*/  MUFU.EX2 R87, R87 ;  /* 0x0000005700577308 */ /* 0x000ea20000000800 */
[-C--:B------:R-:W-:Y:S01]  /*a920*/  FMUL.FTZ R31, R203, R88.reuse ;  /* 0x00000058cb1f7220 */ /* 0x080fe20000410000 */
[-C--:B------:R-:W-:Y:S01]  /*a930*/  FMUL.FTZ R196, R196, R89.reuse ;  /* 0x00000059c4c47220 */ /* 0x080fe20000410000 */
[----:B------:R-:W-:Y:S01]  /*a940*/  FMUL.FTZ R197, R197, R89 ;  /* 0x00000059c5c57220 */ /* 0x000fe20000410000 */
[----:B------:R-:W-:Y:S01]  /*a950*/  MUFU.EX2 R91, R91 ;  /* 0x0000005b005b7308 */ /* 0x000fe20000000800 */
[-C--:B------:R-:W-:Y:S01]  /*a960*/  FMUL.FTZ R198, R198, R88.reuse ;  /* 0x00000058c6c67220 */ /* 0x080fe20000410000 */
[----:B------:R-:W-:Y:S01]  /*a970*/  FMUL.FTZ R199, R199, R88 ;  /* 0x00000058c7c77220 */ /* 0x000fe20000410000 */
[C---:B------:R-:W-:Y:S01]  /*a980*/  HMMA.16816.F32.BF16 R20, R32.reuse, R8, R20 ;  /* 0x000000082014723c */ /* 0x040fe20000041814 */
[----:B------:R-:W4:Y:S01]  /*a990*/  MUFU.EX2 R92, R92 ;  /* 0x0000005c005c7308 */ /* 0x000f220000000800 */
[----:B---3--:R-:W-:Y:S01]  /*a9a0*/  F2FP.BF16.F32.PACK_AB R36, R82, R83 ;  /* 0x000000535224723e */ /* 0x008fe200000010ff */
[--C-:B------:R-:W-:Y:S01]  /*a9b0*/  FFMA.FTZ R175, R60, UR5, -R79.reuse ;  /* 0x000000053caf7c23 */ /* 0x100fe2000801084f */
[----:B-1----:R-:W-:Y:S01]  /*a9c0*/  F2FP.BF16.F32.PACK_AB R38, R80, R81 ;  /* 0x000000515026723e */ /* 0x002fe200000010ff */
[----:B------:R-:W1:Y:S01]  /*a9d0*/  MUFU.EX2 R102, R102 ;  /* 0x0000006600667308 */ /* 0x000e620000000800 */
[--C-:B------:R-:W-:Y:S01]  /*a9e0*/  FFMA.FTZ R174, R62, UR5, -R79.reuse ;  /* 0x000000053eae7c23 */ /* 0x100fe2000801084f */
[----:B--2---:R-:W-:Y:S01]  /*a9f0*/  F2FP.BF16.F32.PACK_AB R37, R87, R78 ;  /* 0x0000004e5725723e */ /* 0x004fe200000010ff */
[C---:B------:R-:W-:Y:S01]  /*aa00*/  HMMA.16816.F32.BF16 R24, R32.reuse, R10, R24 ;  /* 0x0000000a2018723c */ /* 0x040fe20000041818 */
[----:B------:R-:W2:Y:S01]  /*aa10*/  MUFU.EX2 R98, R98 ;  /* 0x0000006200627308 */ /* 0x000ea20000000800 */
[----:B------:R-:W-:Y:S01]  /*aa20*/  FFMA.FTZ R173, R177, UR5, -R79 ;  /* 0x00000005b1ad7c23 */ /* 0x000fe2000801084f */
[--C-:B------:R-:W-:Y:S01]  /*aa30*/  FFMA.FTZ R7, R239, UR5, -R94.reuse ;  /* 0x00000005ef077c23 */ /* 0x100fe2000801085e */
[--C-:B------:R-:W-:Y:S01]  /*aa40*/  FFMA.FTZ R142, R248, UR5, -R99.reuse ;  /* 0x00000005f88e7c23 */ /* 0x100fe20008010863 */
[----:B------:R-:W-:Y:S01]  /*aa50*/  MUFU.EX2 R104, R104 ;  /* 0x0000006800687308 */ /* 0x000fe20000000800 */
[--C-:B------:R-:W-:Y:S01]  /*aa60*/  FFMA.FTZ R141, R250, UR5, -R99.reuse ;  /* 0x00000005fa8d7c23 */ /* 0x100fe20008010863 */
[----:B----4-:R-:W-:Y:S01]  /*aa70*/  F2FP.BF16.F32.PACK_AB R39, R92, R91 ;  /* 0x0000005b5c27723e */ /* 0x010fe200000010ff */
[C---:B------:R-:W-:Y:S01]  /*aa80*/  HMMA.16816.F32.BF16 R28, R32.reuse, R16, R28 ;  /* 0x00000010201c723c */ /* 0x040fe2000004181c */
[----:B------:R-:W3:Y:S01]  /*aa90*/  MUFU.EX2 R109, R109 ;  /* 0x0000006d006d7308 */ /* 0x000ee20000000800 */
[--C-:B------:R-:W-:Y:S01]  /*aaa0*/  FFMA.FTZ R182, R252, UR5, -R99.reuse ;  /* 0x00000005fcb67c23 */ /* 0x100fe20008010863 */
[-C--:B-1----:R-:W-:Y:S01]  /*aab0*/  FMUL.FTZ R40, R216, R102.reuse ;  /* 0x00000066d8287220 */ /* 0x082fe20000410000 */
[-C--:B------:R-:W-:Y:S01]  /*aac0*/  FMUL.FTZ R41, R217, R102.reuse ;  /* 0x00000066d9297220 */ /* 0x080fe20000410000 */
[----:B------:R-:W-:Y:S01]  /*aad0*/  MUFU.EX2 R108, R108 ;  /* 0x0000006c006c7308 */ /* 0x000fe20000000800 */
[----:B------:R-:W-:Y:S01]  /*aae0*/  FMUL.FTZ R212, R212, R102 ;  /* 0x00000066d4d47220 */ /* 0x000fe20000410000 */
[-C--:B--2---:R-:W-:Y:S01]  /*aaf0*/  FMUL.FTZ R42, R218, R98.reuse ;  /* 0x00000062da2a7220 */ /* 0x084fe20000410000 */
[----:B------:R-:W-:Y:S01]  /*ab00*/  HMMA.16816.F32.BF16 R32, R32, R18, R196 ;  /* 0x000000122020723c */ /* 0x000fe200000418c4 */
[----:B------:R-:W-:Y:S01]  /*ab10*/  MUFU.EX2 R107, R107 ;  /* 0x0000006b006b7308 */ /* 0x000fe20000000800 */
[----:B------:R-:W-:Y:S01]  /*ab20*/  FMUL.FTZ R43, R219, R98 ;  /* 0x00000062db2b7220 */ /* 0x000fe20000410000 */
[----:B------:R-:W-:Y:S01]  /*ab30*/  FMUL.FTZ R213, R213, R102 ;  /* 0x00000066d5d57220 */ /* 0x000fe20000410000 */
[-C--:B------:R-:W-:Y:S01]  /*ab40*/  FMUL.FTZ R214, R214, R98.reuse ;  /* 0x00000062d6d67220 */ /* 0x080fe20000410000 */
[----:B------:R-:W-:Y:S01]  /*ab50*/  MUFU.EX2 R115, R115 ;  /* 0x0000007300737308 */ /* 0x000fe20000000800 */
[----:B------:R-:W-:Y:S01]  /*ab60*/  FMUL.FTZ R215, R215, R98 ;  /* 0x00000062d7d77220 */ /* 0x000fe20000410000 */
[-C--:B------:R-:W-:Y:S01]  /*ab70*/  FMUL.FTZ R56, R220, R102.reuse ;  /* 0x00000066dc387220 */ /* 0x080fe20000410000 */
[----:B------:R-:W-:Y:S01]  /*ab80*/  FMUL.FTZ R57, R221, R102 ;  /* 0x00000066dd397220 */ /* 0x000fe20000410000 */
[----:B------:R-:W1:Y:S01]  /*ab90*/  MUFU.EX2 R121, R121 ;  /* 0x0000007900797308 */ /* 0x000e620000000800 */
[-C--:B------:R-:W-:Y:S01]  /*aba0*/  FMUL.FTZ R58, R222, R98.reuse ;  /* 0x00000062de3a7220 */ /* 0x080fe20000410000 */
[----:B------:R-:W-:Y:S01]  /*abb0*/  FMUL.FTZ R59, R223, R98 ;  /* 0x00000062df3b7220 */ /* 0x000fe20000410000 */
[-C--:B------:R-:W-:Y:S01]  /*abc0*/  FMUL.FTZ R224, R224, R102.reuse ;  /* 0x00000066e0e07220 */ /* 0x080fe20000410000 */
[----:B------:R-:W-:Y:S01]  /*abd0*/  MUFU.EX2 R113, R113 ;  /* 0x0000007100717308 */ /* 0x000fe20000000800 */
[----:B------:R-:W-:Y:S01]  /*abe0*/  FMUL.FTZ R225, R225, R102 ;  /* 0x00000066e1e17220 */ /* 0x000fe20000410000 */
[-C--:B------:R-:W-:Y:S01]  /*abf0*/  FMUL.FTZ R226, R226, R98.reuse ;  /* 0x00000062e2e27220 */ /* 0x080fe20000410000 */
[----:B------:R-:W-:Y:S01]  /*ac00*/  FMUL.FTZ R227, R227, R98 ;  /* 0x00000062e3e37220 */ /* 0x000fe20000410000 */
[----:B------:R-:W-:Y:S01]  /*ac10*/  MUFU.EX2 R123, R123 ;  /* 0x0000007b007b7308 */ /* 0x000fe20000000800 */
[C---:B------:R-:W-:Y:S01]  /*ac20*/  HMMA.16816.F32.BF16 R40, R36.reuse, R8, R40 ;  /* 0x000000082428723c */ /* 0x040fe20000041828 */
[--C-:B------:R-:W-:Y:S01]  /*ac30*/  FFMA.FTZ R177, R251, UR5, -R99.reuse ;  /* 0x00000005fbb17c23 */ /* 0x100fe20008010863 */
[--C-:B------:R-:W-:Y:S01]  /*ac40*/  FFMA.FTZ R176, R176, UR5, -R94.reuse ;  /* 0x00000005b0b07c23 */ /* 0x100fe2000801085e */
[----:B------:R-:W-:Y:S01]  /*ac50*/  MUFU.EX2 R160, R160 ;  /* 0x000000a000a07308 */ /* 0x000fe20000000800 */
[--C-:B------:R-:W-:Y:S01]  /*ac60*/  FFMA.FTZ R190, R190, UR5, -R94.reuse ;  /* 0x00000005bebe7c23 */ /* 0x100fe2000801085e */
        /* <DEDUP_REMOVED lines=9> */
[--C-:B------:R-:W-:Y:S01]  /*ad00*/  FFMA.FTZ R166, R166, UR5, -R84.reuse ;  /* 0x00000005a6a67c23 */ /* 0x100fe20008010854 */
[----:B------:R-:W4:Y:S01]  /*ad10*/  MUFU.EX2 R133, R133 ;  /* 0x0000008500857308 */ /* 0x000f220000000800 */
[C---:B------:R-:W-:Y:S01]  /*ad20*/  HMMA.16816.F32.BF16 R56, R36.reuse, R16, R56 ;  /* 0x000000102438723c */ /* 0x040fe20000041838 */
[----:B---3--:R-:W-:Y:S01]  /*ad30*/  F2FP.BF16.F32.PACK_AB R16, R109, R104 ;  /* 0x000000686d10723e */ /* 0x008fe200000010ff */
[--C-:B------:R-:W-:Y:S01]  /*ad40*/  FFMA.FTZ R145, R145, UR5, -R84.reuse ;  /* 0x0000000591917c23 */ /* 0x100fe20008010854 */
[----:B-1----:R-:W-:Y:S01]  /*ad50*/  F2FP.BF16.F32.PACK_AB R17, R121, R115 ;  /* 0x000000737911723e */ /* 0x002fe200000010ff */
[----:B------:R-:W-:Y:S01]  /*ad60*/  MUFU.EX2 R175, R175 ;  /* 0x000000af00af7308 */ /* 0x000fe20000000800 */
[----:B--2---:R-:W-:Y:S01]  /*ad70*/  F2FP.BF16.F32.PACK_AB R60, R134, R160 ;  /* 0x000000a0863c723e */ /* 0x004fe200000010ff */
[--C-:B------:R-:W-:Y:S01]  /*ad80*/  FFMA.FTZ R152, R152, UR5, -R84.reuse ;  /* 0x0000000598987c23 */ /* 0x100fe20008010854 */
[--C-:B------:R-:W-:Y:S01]  /*ad90*/  FFMA.FTZ R156, R156, UR5, -R84.reuse ;  /* 0x000000059c9c7c23 */ /* 0x100fe20008010854 */
[----:B------:R-:W-:Y:S01]  /*ada0*/  HMMA.16816.F32.BF16 R36, R36, R18, R224 ;  /* 0x000000122424723c */ /* 0x000fe200000418e0 */
[----:B------:R-:W-:Y:S01]  /*adb0*/  F2FP.BF16.F32.PACK_AB R18, R107, R108 ;  /* 0x0000006c6b12723e */ /* 0x000fe200000010ff */
[----:B------:R-:W1:Y:S01]  /*adc0*/  MUFU.EX2 R174, R174 ;  /* 0x000000ae00ae7308 */ /* 0x000e620000000800 */
[----:B------:R-:W-:Y:S01]  /*add0*/  F2FP.BF16.F32.PACK_AB R19, R123, R113 ;  /* 0x000000717b13723e */ /* 0x000fe200000010ff */
[--C-:B------:R-:W-:Y:S01]  /*ade0*/  FFMA.FTZ R244, R244, UR5, -R84.reuse ;  /* 0x00000005f4f47c23 */ /* 0x100fe20008010854 */
[----:B----4-:R-:W-:Y:S01]  /*adf0*/  F2FP.BF16.F32.PACK_AB R62, R133, R159 ;  /* 0x0000009f853e723e */ /* 0x010fe200000010ff */
[----:B------:R-:W-:Y:S01]  /*ae00*/  MUFU.EX2 R143, R143 ;  /* 0x0000008f008f7308 */ /* 0x000fe20000000800 */
[--C-:B------:R-:W-:Y:S01]  /*ae10*/  FFMA.FTZ R172, R172, UR5, -R84.reuse ;  /* 0x00000005acac7c23 */ /* 0x100fe20008010854 */
[--C-:B------:R-:W-:Y:S01]  /*ae20*/  FFMA.FTZ R188, R188, UR5, -R84.reuse ;  /* 0x00000005bcbc7c23 */ /* 0x100fe20008010854 */
[----:B------:R-:W-:Y:S01]  /*ae30*/  FFMA.FTZ R238, R238, UR5, -R84 ;  /* 0x00000005eeee7c23 */ /* 0x000fe20008010854 */
[C---:B------:R-:W-:Y:S01]  /*ae40*/  HMMA.16816.F32.BF16 R20, R16.reuse, R44, R20 ;  /* 0x0000002c1014723c */ /* 0x040fe20000041814 */
[----:B------:R-:W2:Y:S01]  /*ae50*/  MUFU.EX2 R173, R173 ;  /* 0x000000ad00ad7308 */ /* 0x000ea20000000800 */
[--C-:B------:R-:W-:Y:S01]  /*ae60*/  FFMA.FTZ R154, R154, UR5, -R99.reuse ;  /* 0x000000059a9a7c23 */ /* 0x100fe20008010863 */
[--C-:B------:R-:W-:Y:S01]  /*ae70*/  FFMA.FTZ R131, R131, UR5, -R99.reuse ;  /* 0x0000000583837c23 */ /* 0x100fe20008010863 */
[--C-:B------:R-:W-:Y:S01]  /*ae80*/  FFMA.FTZ R144, R144, UR5, -R99.reuse ;  /* 0x0000000590907c23 */ /* 0x100fe20008010863 */
[----:B------:R-:W-:Y:S01]  /*ae90*/  MUFU.EX2 R142, R142 ;  /* 0x0000008e008e7308 */ /* 0x000fe20000000800 */
[----:B-1----:R-:W-:Y:S01]  /*aea0*/  F2FP.BF16.F32.PACK_AB R61, R174, R175 ;  /* 0x000000afae3d723e */ /* 0x002fe200000010ff */
[----:B------:R-:W-:Y:S01]  /*aeb0*/  FFMA.FTZ R148, R148, UR5, -R99 ;  /* 0x0000000594947c23 */ /* 0x000fe20008010863 */
[C---:B------:R-:W-:Y:S01]  /*aec0*/  HMMA.16816.F32.BF16 R24, R16.reuse, R46, R24 ;  /* 0x0000002e1018723c */ /* 0x040fe20000041818 */
[----:B------:R-:W1:Y:S01]  /*aed0*/  MUFU.EX2 R141, R141 ;  /* 0x0000008d008d7308 */ /* 0x000e620000000800 */
[----:B------:R-:W-:Y:S01]  /*aee0*/  FFMA.FTZ R155, R155, UR5, -R94 ;  /* 0x000000059b9b7c23 */ /* 0x000fe2000801085e */
[----:B------:R-:W-:Y:S01]  /*aef0*/  FFMA.FTZ R135, R135, UR5, -R84 ;  /* 0x0000000587877c23 */ /* 0x000fe20008010854 */
[----:B------:R-:W-:Y:S01]  /*af00*/  FFMA.FTZ R83, R184, R102, R83 ;  /* 0x00000066b8537223 */ /* 0x000fe20000010053 */
[----:B------:R-:W-:Y:S01]  /*af10*/  MUFU.EX2 R182, R182 ;  /* 0x000000b600b67308 */ /* 0x000fe20000000800 */
[----:B------:R-:W-:Y:S01]  /*af20*/  FFMA.FTZ R78, R185, R98, R78 ;  /* 0x00000062b94e7223 */ /* 0x000fe2000001004e */
[----:B--2---:R-:W-:Y:S01]  /*af30*/  F2FP.BF16.F32.PACK_AB R63, R173, R143 ;  /* 0x0000008fad3f723e */ /* 0x004fe200000010ff */
[C---:B-----5:R-:W-:Y:S01]  /*af40*/  HMMA.16816.F32.BF16 R28, R16.reuse, R52, R28 ;  /* 0x00000034101c723c */ /* 0x060fe2000004181c */
[----:B------:R-:W-:Y:S01]  /*af50*/  MUFU.EX2 R177, R177 ;  /* 0x000000b100b17308 */ /* 0x000fe20000000800 */
[----:B------:R-:W-:Y:S01]  /*af60*/  FFMA.FTZ R77, R186, R89, R77 ;  /* 0x00000059ba4d7223 */ /* 0x000fe2000001004d */
[----:B------:R-:W-:Y:S01]  /*af70*/  FFMA.FTZ R73, R187, R88, R73 ;  /* 0x00000058bb497223 */ /* 0x000fe20000010049 */
[--C-:B------:R-:W-:Y:S01]  /*af80*/  FFMA.FTZ R111, R111, UR5, -R84.reuse ;  /* 0x000000056f6f7c23 */ /* 0x100fe20008010854 */
[----:B------:R-:W-:Y:S01]  /*af90*/  MUFU.EX2 R176, R176 ;  /* 0x000000b000b07308 */ /* 0x000fe20000000800 */
[--C-:B------:R-:W-:Y:S01]  /*afa0*/  FFMA.FTZ R117, R117, UR5, -R84.reuse ;  /* 0x0000000575757c23 */ /* 0x100fe20008010854 */
[----:B------:R-:W-:Y:S01]  /*afb0*/  FFMA.FTZ R126, R126, UR5, -R84 ;  /* 0x000000057e7e7c23 */ /* 0x000fe20008010854 */
[----:B------:R-:W-:Y:S01]  /*afc0*/  HMMA.16816.F32.BF16 R32, R16, R54, R32 ;  /* 0x000000361020723c */ /* 0x000fe20000041820 */
[----:B------:R-:W2:Y:S01]  /*afd0*/  LDSM.16.MT88.4 R16, [R237+0x4800] ;  /* 0x00480000ed10783b */ /* 0x000ea20000004200 */
[----:B------:R-:W3:Y:S01]  /*afe0*/  MUFU.EX2 R190, R190 ;  /* 0x000000be00be7308 */ /* 0x000ee20000000800 */
[----:B------:R-:W-:Y:S01]  /*aff0*/  FADD.FTZ R83, R82, R83 ;  /* 0x0000005352537221 */ /* 0x000fe20000010000 */
[----:B------:R-:W-:Y:S01]  /*b000*/  FADD.FTZ R78, R87, R78 ;  /* 0x0000004e574e7221 */ /* 0x000fe20000010000 */
[----:B------:R-:W-:Y:S01]  /*b010*/  FADD.FTZ R77, R76, R77 ;  /* 0x0000004d4c4d7221 */ /* 0x000fe20000010000 */
[----:B------:R4:W-:Y:S01]  /*b020*/  MUFU.EX2 R189, R7 ;  /* 0x0000000700bd7308 */ /* 0x0009e20000000800 */
[----:B------:R-:W-:Y:S01]  /*b030*/  FADD.FTZ R73, R86, R73 ;  /* 0x0000004956497221 */ /* 0x000fe20000010000 */
[C---:B------:R-:W-:Y:S01]  /*b040*/  HMMA.16816.F32.BF16 R56, R60.reuse, R52, R56 ;  /* 0x000000343c38723c */ /* 0x040fe20000041838 */
[----:B------:R-:W-:Y:S01]  /*b050*/  FFMA.FTZ R52, R153, UR5, -R79 ;  /* 0x0000000599347c23 */ /* 0x000fe2000801084f */
[----:B------:R-:W5:Y:S01]  /*b060*/  MUFU.EX2 R239, R239 ;  /* 0x000000ef00ef7308 */ /* 0x000f620000000800 */
[----:B------:R-:W-:Y:S01]  /*b070*/  FADD.FTZ R83, R81, R83 ;  /* 0x0000005351537221 */ /* 0x000fe20000010000 */
[----:B------:R-:W-:Y:S01]  /*b080*/  FADD.FTZ R78, R91, R78 ;  /* 0x0000004e5b4e7221 */ /* 0x000fe20000010000 */
[----:B------:R-:W-:Y:S01]  /*b090*/  FADD.FTZ R77, R75, R77 ;  /* 0x0000004d4b4d7221 */ /* 0x000fe20000010000 */
[----:B------:R5:W-:Y:S01]  /*b0a0*/  MUFU.EX2 R153, R235 ;  /* 0x000000eb00997308 */ /* 0x000be20000000800 */
[----:B------:R-:W-:Y:S01]  /*b0b0*/  FADD.FTZ R73, R85, R73 ;  /* 0x0000004955497221 */ /* 0x000fe20000010000 */
[C---:B------:R-:W-:Y:S01]  /*b0c0*/  HMMA.16816.F32.BF16 R40, R60.reuse, R44, R40 ;  /* 0x0000002c3c28723c */ /* 0x040fe20000041828 */
[----:B-1----:R-:W-:Y:S01]  /*b0d0*/  F2FP.BF16.F32.PACK_AB R44, R141, R142 ;  /* 0x0000008e8d2c723e */ /* 0x002fe200000010ff */
[----:B------:R-:W1:Y:S01]  /*b0e0*/  MUFU.EX2 R234, R234 ;  /* 0x000000ea00ea7308 */ /* 0x000e620000000800 */
[----:B---3--:R-:W-:Y:S01]  /*b0f0*/  F2FP.BF16.F32.PACK_AB R45, R190, R176 ;  /* 0x000000b0be2d723e */ /* 0x008fe200000010ff */
[--C-:B----4-:R-:W-:Y:S01]  /*b100*/  FFMA.FTZ R7, R164, UR5, -R84.reuse ;  /* 0x00000005a4077c23 */ /* 0x110fe20008010854 */
[----:B------:R-:W-:Y:S01]  /*b110*/  FFMA.FTZ R164, R163, UR5, -R84 ;  /* 0x00000005a3a47c23 */ /* 0x000fe20008010854 */
[----:B------:R-:W-:Y:S01]  /*b120*/  MUFU.EX2 R242, R242 ;  /* 0x000000f200f27308 */ /* 0x000fe20000000800 */
[----:B------:R-:W-:Y:S01]  /*b130*/  FADD.FTZ R83, R80, R83 ;  /* 0x0000005350537221 */ /* 0x000fe20000010000 */
[C---:B------:R-:W-:Y:S01]  /*b140*/  HMMA.16816.F32.BF16 R8, R60.reuse, R46, R8 ;  /* 0x0000002e3c08723c */ /* 0x040fe20000041808 */
[----:B------:R-:W-:Y:S01]  /*b150*/  F2FP.BF16.F32.PACK_AB R46, R177, R182 ;  /* 0x000000b6b12e723e */ /* 0x000fe200000010ff */
[----:B------:R3:W4:Y:S01]  /*b160*/  MUFU.EX2 R163, R7 ;  /* 0x0000000700a37308 */ /* 0x0007220000000800 */
[----:B-----5:R-:W-:Y:S01]  /*b170*/  F2FP.BF16.F32.PACK_AB R47, R239, R189 ;  /* 0x000000bdef2f723e */ /* 0x020fe200000010ff */
[----:B------:R-:W-:Y:S01]  /*b180*/  FFMA.FTZ R235, R192, UR5, -R79 ;  /* 0x00000005c0eb7c23 */ /* 0x000fe2000801084f */
[----:B------:R-:W-:Y:S01]  /*b190*/  FADD.FTZ R78, R92, R78 ;  /* 0x0000004e5c4e7221 */ /* 0x000fe20000010000 */
[----:B------:R-:W-:Y:S01]  /*b1a0*/  MUFU.EX2 R164, R164 ;  /* 0x000000a400a47308 */ /* 0x000fe20000000800 */
[----:B------:R-:W-:Y:S01]  /*b1b0*/  FADD.FTZ R77, R74, R77 ;  /* 0x0000004d4a4d7221 */ /* 0x000fe20000010000 */
[----:B------:R-:W-:Y:S01]  /*b1c0*/  HMMA.16816.F32.BF16 R36, R60, R54, R36 ;  /* 0x000000363c24723c */ /* 0x000fe20000041824 */
[----:B------:R-:W-:Y:S01]  /*b1d0*/  FFMA.FTZ R60, R191, UR5, -R94 ;  /* 0x00000005bf3c7c23 */ /* 0x000fe2000801085e */
[----:B------:R-:W-:Y:S01]  /*b1e0*/  MUFU.EX2 R235, R235 ;  /* 0x000000eb00eb7308 */ /* 0x000fe20000000800 */
[----:B-1----:R-:W-:Y:S01]  /*b1f0*/  F2FP.BF16.F32.PACK_AB R54, R153, R234 ;  /* 0x000000ea9936723e */ /* 0x002fe200000010ff */
[----:B------:R-:W-:Y:S01]  /*b200*/  FADD.FTZ R73, R12, R73 ;  /* 0x000000490c497221 */ /* 0x000fe20000010000 */
[----:B------:R-:W-:Y:S01]  /*b210*/  FADD.FTZ R83, R160, R83 ;  /* 0x00000053a0537221 */ /* 0x000fe20000010000 */
[----:B------:R-:W-:Y:S01]  /*b220*/  MUFU.EX2 R243, R243 ;  /* 0x000000f300f37308 */ /* 0x000fe20000000800 */
[----:B------:R-:W-:Y:S01]  /*b230*/  FADD.FTZ R78, R175, R78 ;  /* 0x0000004eaf4e7221 */ /* 0x000fe20000010000 */
[----:B---3--:R-:W-:Y:S01]  /*b240*/  FFMA.FTZ R7, R165, UR5, -R79 ;  /* 0x00000005a5077c23 */ /* 0x008fe2000801084f */
[C---:B--2---:R-:W-:Y:S01]  /*b250*/  HMMA.16816.F32.BF16 R20, R44.reuse, R16, R20 ;  /* 0x000000102c14723c */ /* 0x044fe20000041814 */
[----:B------:R1:W-:Y:S01]  /*b260*/  MUFU.EX2 R165, R52 ;  /* 0x0000003400a57308 */ /* 0x0003e20000000800 */
        /* <DEDUP_REMOVED lines=8> */
[----:B------:R-:W-:Y:S01]  /*b2f0*/  FADD.FTZ R73, R121, R73 ;  /* 0x0000004979497221 */ /* 0x000fe20000010000 */
[----:B------:R-:W-:Y:S01]  /*b300*/  FFMA.FTZ R125, R125, UR5, -R84 ;  /* 0x000000057d7d7c23 */ /* 0x000fe20008010854 */
[----:B------:R-:W-:Y:S01]  /*b310*/  FADD.FTZ R83, R159, R83 ;  /* 0x000000539f537221 */ /* 0x000fe20000010000 */
[----:B------:R-:W-:Y:S01]  /*b320*/  MUFU.EX2 R156, R156 ;  /* 0x0000009c009c7308 */ /* 0x000fe20000000800 */
[----:B------:R-:W-:Y:S01]  /*b330*/  FADD.FTZ R78, R143, R78 ;  /* 0x0000004e8f4e7221 */ /* 0x000fe20000010000 */
[----:B-1----:R-:W-:Y:S01]  /*b340*/  FFMA.FTZ R52, R171, UR5, -R79 ;  /* 0x00000005ab347c23 */ /* 0x002fe2000801084f */
[C---:B------:R-:W-:Y:S01]  /*b350*/  HMMA.16816.F32.BF16 R28, R44.reuse, R64, R28 ;  /* 0x000000402c1c723c */ /* 0x040fe2000004181c */
[----:B------:R1:W2:Y:S01]  /*b360*/  MUFU.EX2 R171, R7 ;  /* 0x0000000700ab7308 */ /* 0x0002a20000000800 */
[----:B------:R-:W-:Y:S01]  /*b370*/  FADD.FTZ R77, R108, R77 ;  /* 0x0000004d6c4d7221 */ /* 0x000fe20000010000 */
[----:B------:R-:W-:Y:S01]  /*b380*/  FADD.FTZ R73, R113, R73 ;  /* 0x0000004971497221 */ /* 0x000fe20000010000 */
[----:B------:R-:W-:Y:S01]  /*b390*/  FADD.FTZ R83, R133, R83 ;  /* 0x0000005385537221 */ /* 0x000fe20000010000 */
[----:B------:R3:W5:Y:S01]  /*b3a0*/  MUFU.EX2 R192, R52 ;  /* 0x0000003400c07308 */ /* 0x0007620000000800 */
[----:B------:R-:W-:Y:S01]  /*b3b0*/  FADD.FTZ R78, R173, R78 ;  /* 0x0000004ead4e7221 */ /* 0x000fe20000010000 */
[----:B------:R-:W-:Y:S01]  /*b3c0*/  FADD.FTZ R77, R107, R77 ;  /* 0x0000004d6b4d7221 */ /* 0x000fe20000010000 */
[----:B------:R-:W-:Y:S01]  /*b3d0*/  HMMA.16816.F32.BF16 R32, R44, R66, R32 ;  /* 0x000000422c20723c */ /* 0x000fe20000041820 */
[----:B------:R-:W5:Y:S01]  /*b3e0*/  LDSM.16.MT88.4 R44, [R237+0x4c00] ;  /* 0x004c0000ed2c783b */ /* 0x000f620000004200 */
[----:B------:R-:W-:Y:S01]  /*b3f0*/  MUFU.EX2 R172, R172 ;  /* 0x000000ac00ac7308 */ /* 0x000fe20000000800 */
[----:B------:R-:W-:Y:S01]  /*b400*/  FADD.FTZ R73, R123, R73 ;  /* 0x000000497b497221 */ /* 0x000fe20000010000 */
[----:B------:R-:W-:Y:S01]  /*b410*/  FFMA.FTZ R5, R5, UR5, -R99 ;  /* 0x0000000505057c23 */ /* 0x000fe20008010863 */
[----:B----4-:R-:W-:Y:S01]  /*b420*/  FADD.FTZ R83, R163, R83 ;  /* 0x00000053a3537221 */ /* 0x010fe20000010000 */
[----:B------:R-:W-:Y:S01]  /*b430*/  MUFU.EX2 R188, R188 ;  /* 0x000000bc00bc7308 */ /* 0x000fe20000000800 */
[----:B-1----:R-:W-:Y:S01]  /*b440*/  FFMA.FTZ R7, R245, UR5, -R99 ;  /* 0x00000005f5077c23 */ /* 0x002fe20008010863 */
[----:B--2---:R-:W-:Y:S01]  /*b450*/  F2FP.BF16.F32.PACK_AB R53, R171, R165 ;  /* 0x000000a5ab35723e */ /* 0x004fe200000010ff */
[----:B------:R-:W-:Y:S01]  /*b460*/  FADD.FTZ R78, R165, R78 ;  /* 0x0000004ea54e7221 */ /* 0x000fe20000010000 */
[----:B------:R1:W-:Y:S01]  /*b470*/  MUFU.EX2 R245, R247 ;  /* 0x000000f700f57308 */ /* 0x0003e20000000800 */
[----:B---3--:R-:W-:Y:S01]  /*b480*/  F2FP.BF16.F32.PACK_AB R52, R164, R163 ;  /* 0x000000a3a434723e */ /* 0x008fe200000010ff */
[----:B------:R-:W-:Y:S01]  /*b490*/  FADD.FTZ R77, R142, R77 ;  /* 0x0000004d8e4d7221 */ /* 0x000fe20000010000 */
[----:B-----5:R-:W-:Y:S01]  /*b4a0*/  F2FP.BF16.F32.PACK_AB R55, R235, R192 ;  /* 0x000000c0eb37723e */ /* 0x020fe200000010ff */
[----:B------:R2:W3:Y:S01]  /*b4b0*/  MUFU.EX2 R191, R7 ;  /* 0x0000000700bf7308 */ /* 0x0004e20000000800 */
[----:B------:R-:W-:Y:S01]  /*b4c0*/  FADD.FTZ R73, R176, R73 ;  /* 0x00000049b0497221 */ /* 0x000fe20000010000 */
[----:B------:R-:W-:Y:S01]  /*b4d0*/  FFMA.FTZ R127, R127, UR5, -R99 ;  /* 0x000000057f7f7c23 */ /* 0x000fe20008010863 */
[----:B------:R-:W-:Y:S01]  /*b4e0*/  FADD.FTZ R83, R164, R83 ;  /* 0x00000053a4537221 */ /* 0x000fe20000010000 */
[----:B------:R-:W-:Y:S01]  /*b4f0*/  MUFU.EX2 R238, R238 ;  /* 0x000000ee00ee7308 */ /* 0x000fe20000000800 */
[----:B------:R-:W-:Y:S01]  /*b500*/  FADD.FTZ R78, R171, R78 ;  /* 0x0000004eab4e7221 */ /* 0x000fe20000010000 */
[C---:B------:R-:W-:Y:S01]  /*b510*/  HMMA.16816.F32.BF16 R40, R52.reuse, R16, R40 ;  /* 0x000000103428723c */ /* 0x040fe20000041828 */
[--C-:B------:R-:W-:Y:S01]  /*b520*/  FFMA.FTZ R16, R240, UR5, -R94.reuse ;  /* 0x00000005f0107c23 */ /* 0x100fe2000801085e */
[----:B------:R-:W-:Y:S01]  /*b530*/  MUFU.EX2 R131, R131 ;  /* 0x0000008300837308 */ /* 0x000fe20000000800 */
[----:B------:R-:W-:Y:S01]  /*b540*/  FADD.FTZ R77, R141, R77 ;  /* 0x0000004d8d4d7221 */ /* 0x000fe20000010000 */
[----:B-1----:R-:W-:Y:S01]  /*b550*/  FFMA.FTZ R247, R246, UR5, -R94 ;  /* 0x00000005f6f77c23 */ /* 0x002fe2000801085e */
[----:B------:R-:W-:Y:S01]  /*b560*/  FADD.FTZ R73, R190, R73 ;  /* 0x00000049be497221 */ /* 0x000fe20000010000 */
[----:B------:R1:W-:Y:S01]  /*b570*/  MUFU.EX2 R246, R16 ;  /* 0x0000001000f67308 */ /* 0x0003e20000000800 */
[----:B------:R-:W-:Y:S01]  /*b580*/  FFMA.FTZ R122, R122, UR5, -R84 ;  /* 0x000000057a7a7c23 */ /* 0x000fe20008010854 */
[----:B--2---:R-:W-:Y:S01]  /*b590*/  FFMA.FTZ R7, R241, UR5, -R94 ;  /* 0x00000005f1077c23 */ /* 0x004fe2000801085e */
[C---:B------:R-:W-:Y:S01]  /*b5a0*/  HMMA.16816.F32.BF16 R8, R52.reuse, R18, R8 ;  /* 0x000000123408723c */ /* 0x040fe20000041808 */
[----:B------:R2:W-:Y:S01]  /*b5b0*/  MUFU.EX2 R241, R60 ;  /* 0x0000003c00f17308 */ /* 0x0005e20000000800 */
[----:B---3--:R-:W-:Y:S01]  /*b5c0*/  F2FP.BF16.F32.PACK_AB R18, R191, R245 ;  /* 0x000000f5bf12723e */ /* 0x008fe200000010ff */
[----:B------:R-:W-:Y:S01]  /*b5d0*/  FADD.FTZ R83, R234, R83 ;  /* 0x00000053ea537221 */ /* 0x000fe20000010000 */
[----:B------:R-:W-:Y:S01]  /*b5e0*/  FADD.FTZ R78, R192, R78 ;  /* 0x0000004ec04e7221 */ /* 0x000fe20000010000 */
[----:B------:R3:W4:Y:S01]  /*b5f0*/  MUFU.EX2 R240, R7 ;  /* 0x0000000700f07308 */ /* 0x0007220000000800 */
[----:B------:R-:W-:Y:S01]  /*b600*/  FADD.FTZ R77, R182, R77 ;  /* 0x0000004db64d7221 */ /* 0x000fe20000010000 */
[----:B------:R-:W-:Y:S01]  /*b610*/  FADD.FTZ R73, R189, R73 ;  /* 0x00000049bd497221 */ /* 0x000fe20000010000 */
[C---:B------:R-:W-:Y:S01]  /*b620*/  HMMA.16816.F32.BF16 R56, R52.reuse, R64, R56 ;  /* 0x000000403438723c */ /* 0x040fe20000041838 */
[----:B------:R-:W5:Y:S01]  /*b630*/  MUFU.EX2 R247, R247 ;  /* 0x000000f700f77308 */ /* 0x000f620000000800 */
[----:B------:R-:W-:Y:S01]  /*b640*/  F2FP.BF16.F32.PACK_AB R64, R152, R145 ;  /* 0x000000919840723e */ /* 0x000fe200000010ff */
[----:B------:R-:W-:Y:S01]  /*b650*/  FADD.FTZ R83, R153, R83 ;  /* 0x0000005399537221 */ /* 0x000fe20000010000 */
[----:B-1----:R-:W-:Y:S01]  /*b660*/  F2FP.BF16.F32.PACK_AB R16, R243, R242 ;  /* 0x000000f2f310723e */ /* 0x002fe200000010ff */
[----:B------:R-:W-:Y:S01]  /*b670*/  MUFU.EX2 R144, R144 ;  /* 0x0000009000907308 */ /* 0x000fe20000000800 */
[----:B------:R-:W-:Y:S01]  /*b680*/  FADD.FTZ R78, R235, R78 ;  /* 0x0000004eeb4e7221 */ /* 0x000fe20000010000 */
[----:B--2---:R-:W1:Y:S01]  /*b690*/  LDSM.16.MT88.4 R60, [R96+0xc00] ;  /* 0x000c0000603c783b */ /* 0x004e620000004200 */
[----:B------:R-:W-:Y:S01]  /*b6a0*/  HMMA.16816.F32.BF16 R36, R52, R66, R36 ;  /* 0x000000423424723c */ /* 0x000fe20000041824 */
[--C-:B------:R-:W-:Y:S01]  /*b6b0*/  FFMA.FTZ R52, R128, UR5, -R79.reuse ;  /* 0x0000000580347c23 */ /* 0x100fe2000801084f */
[----:B------:R-:W-:Y:S01]  /*b6c0*/  MUFU.EX2 R148, R148 ;  /* 0x0000009400947308 */ /* 0x000fe20000000800 */
[----:B---3--:R-:W-:Y:S01]  /*b6d0*/  FFMA.FTZ R7, R146, UR5, -R79 ;  /* 0x0000000592077c23 */ /* 0x008fe2000801084f */
[----:B----4-:R-:W-:Y:S01]  /*b6e0*/  F2FP.BF16.F32.PACK_AB R17, R240, R241 ;  /* 0x000000f1f011723e */ /* 0x010fe200000010ff */
[----:B------:R-:W-:Y:S01]  /*b6f0*/  FADD.FTZ R77, R177, R77 ;  /* 0x0000004db14d7221 */ /* 0x000fe20000010000 */
[----:B------:R2:W3:Y:S01]  /*b700*/  MUFU.EX2 R128, R166 ;  /* 0x000000a600807308 */ /* 0x0004e20000000800 */
[----:B-----5:R-:W-:Y:S01]  /*b710*/  F2FP.BF16.F32.PACK_AB R19, R247, R246 ;  /* 0x000000f6f713723e */ /* 0x020fe200000010ff */
[----:B------:R-:W-:Y:S01]  /*b720*/  FADD.FTZ R73, R239, R73 ;  /* 0x00000049ef497221 */ /* 0x000fe20000010000 */
[----:B------:R-:W-:Y:S01]  /*b730*/  FADD.FTZ R83, R145, R83 ;  /* 0x0000005391537221 */ /* 0x000fe20000010000 */
[----:B------:R4:W5:Y:S01]  /*b740*/  MUFU.EX2 R146, R52 ;  /* 0x0000003400927308 */ /* 0x0009620000000800 */
[----:B------:R-:W-:Y:S01]  /*b750*/  FADD.FTZ R77, R242, R77 ;  /* 0x0000004df24d7221 */ /* 0x000fe20000010000 */
[----:B------:R-:W-:Y:S01]  /*b760*/  FADD.FTZ R73, R241, R73 ;  /* 0x00000049f1497221 */ /* 0x000fe20000010000 */
[----:B------:R-:W-:Y:S01]  /*b770*/  FADD.FTZ R83, R152, R83 ;  /* 0x0000005398537221 */ /* 0x000fe20000010000 */
[C---:B------:R-:W-:Y:S01]  /*b780*/  HMMA.16816.F32.BF16 R20, R16.reuse, R44, R20 ;  /* 0x0000002c1014723c */ /* 0x040fe20000041814 */
[----:B------:R-:W-:Y:S01]  /*b790*/  MUFU.EX2 R155, R155 ;  /* 0x0000009b009b7308 */ /* 0x000fe20000000800 */
[----:B------:R-:W-:Y:S01]  /*b7a0*/  FADD.FTZ R77, R243, R77 ;  /* 0x0000004df34d7221 */ /* 0x000fe20000010000 */
[----:B------:R-:W-:Y:S01]  /*b7b0*/  FADD.FTZ R73, R240, R73 ;  /* 0x00000049f0497221 */ /* 0x000fe20000010000 */
[----:B------:R-:W-:Y:S01]  /*b7c0*/  LDSM.16.MT88.4 R212, [R237+0x5c00] ;  /* 0x005c0000edd4783b */ /* 0x000fe20000004200 */
[----:B------:R-:W-:Y:S01]  /*b7d0*/  MUFU.EX2 R111, R111 ;  /* 0x0000006f006f7308 */ /* 0x000fe20000000800 */
[--C-:B--2---:R-:W-:Y:S01]  /*b7e0*/  FFMA.FTZ R166, R157, UR5, -R79.reuse ;  /* 0x000000059da67c23 */ /* 0x104fe2000801084f */
[----:B---3--:R-:W-:Y:S01]  /*b7f0*/  F2FP.BF16.F32.PACK_AB R66, R128, R156 ;  /* 0x0000009c8042723e */ /* 0x008fe200000010ff */
[C---:B------:R-:W-:Y:S01]  /*b800*/  HMMA.16816.F32.BF16 R24, R16.reuse, R46, R24 ;  /* 0x0000002e1018723c */ /* 0x040fe20000041818 */
[----:B------:R-:W-:Y:S01]  /*b810*/  MUFU.EX2 R117, R117 ;  /* 0x0000007500757308 */ /* 0x000fe20000000800 */
[----:B----4-:R-:W-:Y:S01]  /*b820*/  FFMA.FTZ R52, R150, UR5, -R79 ;  /* 0x0000000596347c23 */ /* 0x010fe2000801084f */
[----:B-----5:R-:W-:Y:S01]  /*b830*/  FADD.FTZ R78, R146, R78 ;  /* 0x0000004e924e7221 */ /* 0x020fe20000010000 */
[----:B------:R-:W-:Y:S01]  /*b840*/  FADD.FTZ R83, R156, R83 ;  /* 0x000000539c537221 */ /* 0x000fe20000010000 */
[----:B------:R2:W3:Y:S01]  /*b850*/  MUFU.EX2 R150, R7 ;  /* 0x0000000700967308 */ /* 0x0004e20000000800 */
[----:B------:R-:W-:Y:S01]  /*b860*/  FADD.FTZ R77, R245, R77 ;  /* 0x0000004df54d7221 */ /* 0x000fe20000010000 */
[----:B------:R-:W-:Y:S01]  /*b870*/  FADD.FTZ R73, R246, R73 ;  /* 0x00000049f6497221 */ /* 0x000fe20000010000 */
[----:B------:R-:W-:Y:S01]  /*b880*/  FADD.FTZ R83, R128, R83 ;  /* 0x0000005380537221 */ /* 0x000fe20000010000 */
[----:B------:R4:W-:Y:S01]  /*b890*/  MUFU.EX2 R157, R52 ;  /* 0x00000034009d7308 */ /* 0x0009e20000000800 */
[----:B------:R-:W-:Y:S01]  /*b8a0*/  FADD.FTZ R77, R191, R77 ;  /* 0x0000004dbf4d7221 */ /* 0x000fe20000010000 */
[----:B------:R-:W-:Y:S01]  /*b8b0*/  FADD.FTZ R73, R247, R73 ;  /* 0x00000049f7497221 */ /* 0x000fe20000010000 */
[----:B------:R-:W-:Y:S01]  /*b8c0*/  FADD.FTZ R83, R172, R83 ;  /* 0x00000053ac537221 */ /* 0x000fe20000010000 */
[----:B------:R-:W5:Y:S01]  /*b8d0*/  MUFU.EX2 R166, R166 ;  /* 0x000000a600a67308 */ /* 0x000f620000000800 */
[----:B------:R-:W-:Y:S01]  /*b8e0*/  FFMA.FTZ R100, R100, UR5, -R99 ;  /* 0x0000000564647c23 */ /* 0x000fe20008010863 */
[----:B------:R-:W-:Y:S01]  /*b8f0*/  FFMA.FTZ R95, R95, UR5, -R94 ;  /* 0x000000055f5f7c23 */ /* 0x000fe2000801085e */
[----:B------:R-:W-:Y:S01]  /*b900*/  FADD.FTZ R83, R188, R83 ;  /* 0x00000053bc537221 */ /* 0x000fe20000010000 */
[C---:B-1----:R-:W-:Y:S01]  /*b910*/  HMMA.16816.F32.BF16 R28, R16.reuse, R60, R28 ;  /* 0x0000003c101c723c */ /* 0x042fe2000004181c */
[----:B------:R-:W-:Y:S01]  /*b920*/  MUFU.EX2 R126, R126 ;  /* 0x0000007e007e7308 */ /* 0x000fe20000000800 */
[--C-:B--2---:R-:W-:Y:S01]  /*b930*/  FFMA.FTZ R7, R161, UR5, -R99.reuse ;  /* 0x00000005a1077c23 */ /* 0x104fe20008010863 */
[C---:B---3--:R-:W-:Y:S01]  /*b940*/  F2FP.BF16.F32.PACK_AB R65, R150.reuse, R146 ;  /* 0x000000929641723e */ /* 0x048fe200000010ff */
[----:B------:R-:W-:Y:S01]  /*b950*/  FADD.FTZ R78, R150, R78 ;  /* 0x0000004e964e7221 */ /* 0x000fe20000010000 */
[----:B------:R1:W2:Y:S01]  /*b960*/  MUFU.EX2 R161, R244 ;  /* 0x000000f400a17308 */ /* 0x0002a20000000800 */
[----:B----4-:R-:W3:Y:S01]  /*b970*/  LDSM.16.MT88.4 R52, [R237+0x5000] ;  /* 0x00500000ed34783b */ /* 0x010ee20000004200 */
[----:B------:R-:W-:Y:S01]  /*b980*/  FFMA.FTZ R90, R90, UR5, -R94 ;  /* 0x000000055a5a7c23 */ /* 0x000fe2000801085e */
[----:B------:R-:W-:Y:S01]  /*b990*/  HMMA.16816.F32.BF16 R32, R16, R62, R32 ;  /* 0x0000003e1020723c */ /* 0x000fe20000041820 */
[----:B------:R-:W-:Y:S01]  /*b9a0*/  FFMA.FTZ R16, R168, UR5, -R99 ;  /* 0x00000005a8107c23 */ /* 0x000fe20008010863 */
[----:B-----5:R-:W-:Y:S01]  /*b9b0*/  F2FP.BF16.F32.PACK_AB R67, R166, R157 ;  /* 0x0000009da643723e */ /* 0x020fe200000010ff */
[----:B------:R4:W5:Y:S01]  /*b9c0*/  MUFU.EX2 R168, R7 ;  /* 0x0000000700a87308 */ /* 0x0009620000000800 */
[----:B------:R-:W-:Y:S01]  /*b9d0*/  FADD.FTZ R78, R157, R78 ;  /* 0x0000004e9d4e7221 */ /* 0x000fe20000010000 */
[----:B------:R-:W-:Y:S01]  /*b9e0*/  FADD.FTZ R83, R238, R83 ;  /* 0x00000053ee537221 */ /* 0x000fe20000010000 */
[----:B------:R-:W-:Y:S01]  /*b9f0*/  LDSM.16.MT88.4 R224, [R96+0x1c00] ;  /* 0x001c000060e0783b */ /* 0x000fe20000004200 */
[----:B------:R-:W-:Y:S01]  /*ba00*/  MUFU.EX2 R127, R127 ;  /* 0x0000007f007f7308 */ /* 0x000fe20000000800 */
[----:B------:R-:W-:Y:S01]  /*ba10*/  FADD.FTZ R78, R166, R78 ;  /* 0x0000004ea64e7221 */ /* 0x000fe20000010000 */
[C---:B------:R-:W-:Y:S01]  /*ba20*/  HMMA.16816.F32.BF16 R40, R64.reuse, R44, R40 ;  /* 0x0000002c4028723c */ /* 0x040fe20000041828 */
[----:B------:R-:W-:Y:S01]  /*ba30*/  FFMA.FTZ R45, R170, UR5, -R99 ;  /* 0x00000005aa2d7c23 */ /* 0x000fe20008010863 */
[----:B------:R-:W-:Y:S01]  /*ba40*/  FFMA.FTZ R44, R147, UR5, -R94 ;  /* 0x00000005932c7c23 */ /* 0x000fe2000801085e */
[----:B-1----:R-:W-:Y:S01]  /*ba50*/  FFMA.FTZ R244, R162, UR5, -R79 ;  /* 0x00000005a2f47c23 */ /* 0x002fe2000801084f */
[----:B--2---:R-:W-:Y:S01]  /*ba60*/  FADD.FTZ R83, R161, R83 ;  /* 0x00000053a1537221 */ /* 0x004fe20000010000 */
[----:B------:R1:W-:Y:S01]  /*ba70*/  MUFU.EX2 R147, R45 ;  /* 0x0000002d00937308 */ /* 0x0003e20000000800 */
[--C-:B------:R-:W-:Y:S01]  /*ba80*/  FFMA.FTZ R48, R48, UR5, -R84.reuse ;  /* 0x0000000530307c23 */ /* 0x100fe20008010854 */
[----:B------:R-:W-:Y:S01]  /*ba90*/  FFMA.FTZ R70, R70, UR5, -R84 ;  /* 0x0000000546467c23 */ /* 0x000fe20008010854 */
[----:B----4-:R-:W-:Y:S01]  /*baa0*/  FFMA.FTZ R7, R169, UR5, -R99 ;  /* 0x00000005a9077c23 */ /* 0x010fe20008010863 */
[----:B------:R-:W-:Y:S01]  /*bab0*/  MUFU.EX2 R244, R244 ;  /* 0x000000f400f47308 */ /* 0x000fe20000000800 */
[C---:B------:R-:W-:Y:S01]  /*bac0*/  HMMA.16816.F32.BF16 R8, R64.reuse, R46, R8 ;  /* 0x0000002e4008723c */ /* 0x040fe20000041808 */
[----:B-----5:R-:W-:Y:S01]  /*bad0*/  FADD.FTZ R77, R168, R77 ;  /* 0x0000004da84d7221 */ /* 0x020fe20000010000 */
[----:B------:R-:W-:Y:S01]  /*bae0*/  FADD.FTZ R83, R111, R83 ;  /* 0x000000536f537221 */ /* 0x000fe20000010000 */
[----:B------:R2:W4:Y:S01]  /*baf0*/  MUFU.EX2 R169, R16 ;  /* 0x0000001000a97308 */ /* 0x0005220000000800 */
[----:B------:R-:W-:Y:S01]  /*bb00*/  FFMA.FTZ R51, R51, UR5, -R79 ;  /* 0x0000000533337c23 */ /* 0x000fe2000801084f */
[----:B------:R-:W-:Y:S01]  /*bb10*/  MOV R12, R3 ;  /* 0x00000003000c7202 */ /* 0x000fe20000000f00 */
[----:B------:R-:W-:Y:S01]  /*bb20*/  FADD.FTZ R83, R117, R83 ;  /* 0x0000005375537221 */ /* 0x000fe20000010000 */
[----:B------:R5:W3:Y:S01]  /*bb30*/  MUFU.EX2 R170, R7 ;  /* 0x0000000700aa7308 */ /* 0x000ae20000000800 */
[----:B------:R-:W-:Y:S01]  /*bb40*/  HMMA.16816.F32.BF16 R56, R64, R60, R56 ;  /* 0x0000003c4038723c */ /* 0x000fe20000041838 */
[----:B-1----:R-:W-:Y:S01]  /*bb50*/  FFMA.FTZ R45, R167, UR5, -R94 ;  /* 0x00000005a72d7c23 */ /* 0x002fe2000801085e */
[----:B------:R-:W-:Y:S01]  /*bb60*/  F2FP.BF16.F32.PACK_AB R60, R188, R172 ;  /* 0x000000acbc3c723e */ /* 0x000fe200000010ff */
[----:B------:R-:W-:Y:S01]  /*bb70*/  FADD.FTZ R83, R126, R83 ;  /* 0x000000537e537221 */ /* 0x000fe20000010000 */
[----:B------:R-:W-:Y:S01]  /*bb80*/  MUFU.EX2 R48, R48 ;  /* 0x0000003000307308 */ /* 0x000fe20000000800 */
[----:B------:R-:W-:-:S02]  /*bb90*/  IADD3 R188, PT, PT, R158, -0x3, RZ ;  /* 0xfffffffd9ebc7810 */ /* 0x000fc40007ffe0ff */
[----:B------:R-:W-:Y:S01]  /*bba0*/  MOV R133, R71 ;  /* 0x0000004700857202 */ /* 0x000fe20000000f00 */
[----:B------:R-:W-:Y:S01]  /*bbb0*/  HMMA.16816.F32.BF16 R36, R64, R62, R36 ;  /* 0x0000003e4024723c */ /* 0x000fe20000041824 */
[----:B--2---:R-:W1:Y:S01]  /*bbc0*/  LDSM.16.MT88.4 R16, [R96+0x1000] ;  /* 0x001000006010783b */ /* 0x004e620000004200 */
[----:B------:R-:W-:Y:S01]  /*bbd0*/  F2FP.BF16.F32.PACK_AB R62, R161, R238 ;  /* 0x000000eea13e723e */ /* 0x000fe200000010ff */
[--C-:B------:R-:W-:Y:S01]  /*bbe0*/  FFMA.FTZ R64, R139, UR5, -R94.reuse ;  /* 0x000000058b407c23 */ /* 0x100fe2000801085e */
[----:B----4-:R-:W-:Y:S01]  /*bbf0*/  FADD.FTZ R77, R169, R77 ;  /* 0x0000004da94d7221 */ /* 0x010fe20000010000 */
[----:B-----5:R-:W-:Y:S01]  /*bc00*/  FFMA.FTZ R7, R151, UR5, -R94 ;  /* 0x0000000597077c23 */ /* 0x020fe2000801085e */
[----:B---3--:R-:W-:Y:S01]  /*bc10*/  F2FP.BF16.F32.PACK_AB R46, R147, R170 ;  /* 0x000000aa932e723e */ /* 0x008fe200000010ff */
[----:B------:R2:W3:Y:S01]  /*bc20*/  MUFU.EX2 R151, R44 ;  /* 0x0000002c00977308 */ /* 0x0004e20000000800 */
[----:B------:R-:W-:Y:S01]  /*bc30*/  FADD.FTZ R77, R170, R77 ;  /* 0x0000004daa4d7221 */ /* 0x000fe20000010000 */
[----:B------:R-:W-:-:S02]  /*bc40*/  MOV R134, R72 ;  /* 0x0000004800867202 */ /* 0x000fc40000000f00 */
[----:B------:R4:W5:Y:S01]  /*bc50*/  MUFU.EX2 R167, R7 ;  /* 0x0000000700a77308 */ /* 0x0009620000000800 */
[----:B------:R-:W-:-:S03]  /*bc60*/  FADD.FTZ R77, R147, R77 ;  /* 0x0000004d934d7221 */ /* 0x000fc60000010000 */
[----:B------:R-:W-:Y:S01]  /*bc70*/  MUFU.EX2 R184, R70 ;  /* 0x0000004600b87308 */ /* 0x000fe20000000800 */
[----:B------:R-:W-:-:S04]  /*bc80*/  FADD.FTZ R77, R131, R77 ;  /* 0x0000004d834d7221 */ /* 0x000fc80000010000 */
[----:B------:R-:W-:Y:S01]  /*bc90*/  FADD.FTZ R77, R144, R77 ;  /* 0x0000004d904d7221 */ /* 0x000fe20000010000 */
[----:B--2---:R-:W-:Y:S01]  /*bca0*/  FFMA.FTZ R44, R183, UR5, -R94 ;  /* 0x00000005b72c7c23 */ /* 0x004fe2000801085e */
[----:B---3--:R-:W-:Y:S01]  /*bcb0*/  FADD.FTZ R73, R151, R73 ;  /* 0x0000004997497221 */ /* 0x008fe20000010000 */
[----:B------:R2:W3:Y:S01]  /*bcc0*/  MUFU.EX2 R183, R45 ;  /* 0x0000002d00b77308 */ /* 0x0004e20000000800 */
[----:B------:R-:W-:Y:S01]  /*bcd0*/  FADD.FTZ R77, R148, R77 ;  /* 0x0000004d944d7221 */ /* 0x000fe20000010000 */
[----:B----4-:R-:W-:Y:S01]  /*bce0*/  FFMA.FTZ R7, R132, UR5, -R79 ;  /* 0x0000000584077c23 */ /* 0x010fe2000801084f */
[C---:B-----5:R-:W-:Y:S01]  /*bcf0*/  FADD.FTZ R73, R167.reuse, R73 ;  /* 0x00000049a7497221 */ /* 0x060fe20000010000 */
[----:B------:R4:W5:Y:S01]  /*bd00*/  MUFU.EX2 R132, R44 ;  /* 0x0000002c00847308 */ /* 0x0009620000000800 */
[----:B--2---:R-:W-:Y:S02]  /*bd10*/  F2FP.BF16.F32.PACK_AB R45, R167, R151 ;  /* 0x00000097a72d723e */ /* 0x004fe400000010ff */
[----:B---3--:R-:W-:Y:S01]  /*bd20*/  FADD.FTZ R73, R183, R73 ;  /* 0x00000049b7497221 */ /* 0x008fe20000010000 */
[----:B----4-:R-:W-:Y:S01]  /*bd30*/  FFMA.FTZ R44, R137, UR5, -R79 ;  /* 0x00000005892c7c23 */ /* 0x010fe2000801084f */
[C---:B-----5:R-:W-:Y:S01]  /*bd40*/  F2FP.BF16.F32.PACK_AB R47, R132.reuse, R183 ;  /* 0x000000b7842f723e */ /* 0x060fe200000010ff */
[----:B------:R2:W3:Y:S01]  /*bd50*/  MUFU.EX2 R137, R7 ;  /* 0x0000000700897308 */ /* 0x0004e20000000800 */
[----:B------:R-:W-:Y:S01]  /*bd60*/  FADD.FTZ R73, R132, R73 ;  /* 0x0000004984497221 */ /* 0x000fe20000010000 */
[----:B--2---:R-:W-:Y:S01]  /*bd70*/  FFMA.FTZ R7, R149, UR5, -R79 ;  /* 0x0000000595077c23 */ /* 0x004fe2000801084f */
[----:B---3--:R-:W-:Y:S01]  /*bd80*/  FADD.FTZ R78, R137, R78 ;  /* 0x0000004e894e7221 */ /* 0x008fe20000010000 */
[----:B------:R2:W3:Y:S04]  /*bd90*/  MUFU.EX2 R149, R44 ;  /* 0x0000002c00957308 */ /* 0x0004e80000000800 */
[----:B------:R-:W4:Y:S01]  /*bda0*/  MUFU.EX2 R162, R7 ;  /* 0x0000000700a27308 */ /* 0x000f220000000800 */
[----:B--2---:R-:W-:Y:S01]  /*bdb0*/  F2FP.BF16.F32.PACK_AB R44, R169, R168 ;  /* 0x000000a8a92c723e */ /* 0x004fe200000010ff */
[C---:B---3--:R-:W-:Y:S01]  /*bdc0*/  FADD.FTZ R78, R149.reuse, R78 ;  /* 0x0000004e954e7221 */ /* 0x048fe20000010000 */
[----:B------:R-:W-:-:S02]  /*bdd0*/  F2FP.BF16.F32.PACK_AB R61, R149, R137 ;  /* 0x00000089953d723e */ /* 0x000fc400000010ff */
[----:B----4-:R-:W-:Y:S01]  /*bde0*/  F2FP.BF16.F32.PACK_AB R63, R244, R162 ;  /* 0x000000a2f43f723e */ /* 0x010fe200000010ff */
[----:B------:R-:W-:Y:S01]  /*bdf0*/  FFMA.FTZ R7, R124, UR5, -R94 ;  /* 0x000000057c077c23 */ /* 0x000fe2000801085e */
[----:B------:R-:W-:Y:S01]  /*be00*/  FADD.FTZ R78, R162, R78 ;  /* 0x0000004ea24e7221 */ /* 0x000fe20000010000 */
[C---:B------:R-:W-:Y:S01]  /*be10*/  HMMA.16816.F32.BF16 R20, R44.reuse, R52, R20 ;  /* 0x000000342c14723c */ /* 0x040fe20000041814 */
[----:B------:R2:W3:Y:S02]  /*be20*/  MUFU.EX2 R124, R154 ;  /* 0x0000009a007c7308 */ /* 0x0004e40000000800 */
[----:B------:R-:W-:Y:S02]  /*be30*/  FADD.FTZ R78, R244, R78 ;  /* 0x0000004ef44e7221 */ /* 0x000fe40000010000 */
[----:B------:R4:W5:Y:S03]  /*be40*/  MUFU.EX2 R139, R7 ;  /* 0x00000007008b7308 */ /* 0x0009660000000800 */
[----:B------:R-:W-:Y:S01]  /*be50*/  HMMA.16816.F32.BF16 R24, R44, R54, R24 ;  /* 0x000000362c18723c */ /* 0x000fe20000041818 */
[----:B--2---:R-:W-:-:S07]  /*be60*/  FFMA.FTZ R154, R136, UR5, -R94 ;  /* 0x00000005889a7c23 */ /* 0x004fce000801085e */
[C---:B-1----:R-:W-:Y:S01]  /*be70*/  HMMA.16816.F32.BF16 R28, R44.reuse, R16, R28 ;  /* 0x000000102c1c723c */ /* 0x042fe2000004181c */
[----:B------:R1:W2:Y:S01]  /*be80*/  MUFU.EX2 R136, R64 ;  /* 0x0000004000887308 */ /* 0x0002a20000000800 */
[----:B---3--:R-:W-:Y:S01]  /*be90*/  FADD.FTZ R77, R124, R77 ;  /* 0x0000004d7c4d7221 */ /* 0x008fe20000010000 */
[----:B----4-:R-:W-:Y:S01]  /*bea0*/  FFMA.FTZ R7, R112, UR5, -R79 ;  /* 0x0000000570077c23 */ /* 0x010fe2000801084f */
[----:B-----5:R-:W-:Y:S01]  /*beb0*/  FADD.FTZ R73, R139, R73 ;  /* 0x000000498b497221 */ /* 0x020fe20000010000 */
[----:B------:R-:W3:Y:S03]  /*bec0*/  MUFU.EX2 R154, R154 ;  /* 0x0000009a009a7308 */ /* 0x000ee60000000800 */
[----:B------:R-:W-:Y:S01]  /*bed0*/  HMMA.16816.F32.BF16 R32, R44, R18, R32 ;  /* 0x000000122c20723c */ /* 0x000fe20000041820 */
[----:B------:R-:W4:Y:S04]  /*bee0*/  LDSM.16.MT88.4 R44, [R237+0x5400] ;  /* 0x00540000ed2c783b */ /* 0x000f280000004200 */
[----:B-1----:R-:W-:Y:S03]  /*bef0*/  LDSM.16.MT88.4 R64, [R96+0x1800] ;  /* 0x001800006040783b */ /* 0x002fe60000004200 */
[----:B------:R-:W-:Y:S01]  /*bf00*/  HMMA.16816.F32.BF16 R40, R60, R52, R40 ;  /* 0x000000343c28723c */ /* 0x000fe20000041828 */
[----:B--2---:R-:W-:-:S04]  /*bf10*/  FADD.FTZ R73, R136, R73 ;  /* 0x0000004988497221 */ /* 0x004fc80000010000 */
[----:B---3--:R-:W-:-:S03]  /*bf20*/  FADD.FTZ R73, R154, R73 ;  /* 0x000000499a497221 */ /* 0x008fc60000010000 */
[----:B------:R-:W-:Y:S01]  /*bf30*/  HMMA.16816.F32.BF16 R8, R60, R54, R8 ;  /* 0x000000363c08723c */ /* 0x000fe20000041808 */
[----:B------:R-:W1:Y:S01]  /*bf40*/  LDSM.16.MT88.4 R52, [R96+0x1400] ;  /* 0x001400006034783b */ /* 0x000e620000004200 */
[----:B------:R-:W-:-:S06]  /*bf50*/  FADD.FTZ R73, R155, R73 ;  /* 0x000000499b497221 */ /* 0x000fcc0000010000 */
[----:B------:R-:W-:Y:S01]  /*bf60*/  HMMA.16816.F32.BF16 R56, R60, R16, R56 ;  /* 0x000000103c38723c */ /* 0x000fe20000041838 */
[----:B------:R-:W-:Y:S02]  /*bf70*/  F2FP.BF16.F32.PACK_AB R16, R144, R131 ;  /* 0x000000839010723e */ /* 0x000fe400000010ff */
[----:B------:R-:W-:-:S05]  /*bf80*/  F2FP.BF16.F32.PACK_AB R17, R136, R139 ;  /* 0x0000008b8811723e */ /* 0x000fca00000010ff */
[----:B------:R-:W-:Y:S01]  /*bf90*/  HMMA.16816.F32.BF16 R36, R60, R18, R36 ;  /* 0x000000123c24723c */ /* 0x000fe20000041824 */
[----:B------:R-:W-:Y:S01]  /*bfa0*/  FFMA.FTZ R60, R106, UR5, -R79 ;  /* 0x000000056a3c7c23 */ /* 0x000fe2000801084f */
[----:B------:R-:W-:Y:S01]  /*bfb0*/  F2FP.BF16.F32.PACK_AB R18, R124, R148 ;  /* 0x000000947c12723e */ /* 0x000fe200000010ff */
[----:B------:R2:W3:Y:S01]  /*bfc0*/  MUFU.EX2 R106, R135 ;  /* 0x00000087006a7308 */ /* 0x0004e20000000800 */
[----:B------:R-:W-:-:S03]  /*bfd0*/  F2FP.BF16.F32.PACK_AB R19, R155, R154 ;  /* 0x0000009a9b13723e */ /* 0x000fc600000010ff */
[----:B------:R5:W5:Y:S04]  /*bfe0*/  MUFU.EX2 R112, R60 ;  /* 0x0000003c00707308 */ /* 0x000b680000000800 */
[----:B----4-:R-:W-:Y:S01]  /*bff0*/  HMMA.16816.F32.BF16 R20, R16, R44, R20 ;  /* 0x0000002c1014723c */ /* 0x010fe20000041814 */
[----:B--2---:R-:W-:Y:S01]  /*c000*/  FFMA.FTZ R135, R120, UR5, -R79 ;  /* 0x0000000578877c23 */ /* 0x004fe2000801084f */
[----:B---3--:R-:W-:-:S06]  /*c010*/  F2FP.BF16.F32.PACK_AB R62, R106, R126 ;  /* 0x0000007e6a3e723e */ /* 0x008fcc00000010ff */
[C---:B------:R-:W-:Y:S01]  /*c020*/  HMMA.16816.F32.BF16 R24, R16.reuse, R46, R24 ;  /* 0x0000002e1018723c */ /* 0x040fe20000041818 */
[----:B------:R-:W-:Y:S01]  /*c030*/  FADD.FTZ R83, R106, R83 ;  /* 0x000000536a537221 */ /* 0x000fe20000010000 */
[----:B-----5:R-:W-:Y:S01]  /*c040*/  FFMA.FTZ R60, R116, UR5, -R79 ;  /* 0x00000005743c7c23 */ /* 0x020fe2000801084f */
[----:B------:R-:W-:Y:S01]  /*c050*/  FADD.FTZ R78, R112, R78 ;  /* 0x0000004e704e7221 */ /* 0x000fe20000010000 */
[----:B------:R-:W2:Y:S04]  /*c060*/  MUFU.EX2 R116, R7 ;  /* 0x0000000700747308 */ /* 0x000ea80000000800 */
[----:B------:R3:W4:Y:S01]  /*c070*/  MUFU.EX2 R120, R60 ;  /* 0x0000003c00787308 */ /* 0x0007220000000800 */
[C---:B-1----:R-:W-:Y:S03]  /*c080*/  HMMA.16816.F32.BF16 R28, R16.reuse, R52, R28 ;  /* 0x00000034101c723c */ /* 0x042fe6000004181c */
[----:B------:R-:W1:Y:S05]  /*c090*/  MUFU.EX2 R135, R135 ;  /* 0x0000008700877308 */ /* 0x000e6a0000000800 */
[----:B------:R-:W-:Y:S01]  /*c0a0*/  HMMA.16816.F32.BF16 R32, R16, R54, R32 ;  /* 0x000000361020723c */ /* 0x000fe20000041820 */
[----:B------:R-:W5:Y:S01]  /*c0b0*/  LDSM.16.MT88.4 R16, [R237+0x5800] ;  /* 0x00580000ed10783b */ /* 0x000f620000004200 */
[C---:B--2---:R-:W-:Y:S01]  /*c0c0*/  F2FP.BF16.F32.PACK_AB R61, R116.reuse, R112 ;  /* 0x00000070743d723e */ /* 0x044fe200000010ff */
[----:B------:R-:W-:Y:S01]  /*c0d0*/  FFMA.FTZ R7, R119, UR5, -R99 ;  /* 0x0000000577077c23 */ /* 0x000fe20008010863 */
[----:B------:R-:W-:Y:S01]  /*c0e0*/  FADD.FTZ R78, R116, R78 ;  /* 0x0000004e744e7221 */ /* 0x000fe20000010000 */
[----:B---3--:R-:W-:Y:S01]  /*c0f0*/  F2FP.BF16.F32.PACK_AB R60, R117, R111 ;  /* 0x0000006f753c723e */ /* 0x008fe200000010ff */
[----:B------:R-:W2:Y:S02]  /*c100*/  MUFU.EX2 R119, R125 ;  /* 0x0000007d00777308 */ /* 0x000ea40000000800 */
[----:B----4-:R-:W-:Y:S01]  /*c110*/  FADD.FTZ R78, R120, R78 ;  /* 0x0000004e784e7221 */ /* 0x010fe20000010000 */
[C---:B-1----:R-:W-:Y:S01]  /*c120*/  F2FP.BF16.F32.PACK_AB R63, R135.reuse, R120 ;  /* 0x00000078873f723e */ /* 0x042fe200000010ff */
[----:B------:R1:W3:Y:S02]  /*c130*/  MUFU.EX2 R125, R7 ;  /* 0x00000007007d7308 */ /* 0x0002e40000000800 */
[----:B------:R-:W-:-:S04]  /*c140*/  FADD.FTZ R78, R135, R78 ;  /* 0x0000004e874e7221 */ /* 0x000fc80000010000 */
[----:B------:R-:W-:Y:S01]  /*c150*/  HMMA.16816.F32.BF16 R40, R60, R44, R40 ;  /* 0x0000002c3c28723c */ /* 0x000fe20000041828 */
[----:B------:R-:W-:Y:S02]  /*c160*/  FFMA.FTZ R44, R138, UR5, -R99 ;  /* 0x000000058a2c7c23 */ /* 0x000fe40008010863 */
[----:B------:R4:W4:Y:S01]  /*c170*/  MUFU.EX2 R138, R5 ;  /* 0x00000005008a7308 */ /* 0x0009220000000800 */
[----:B--2---:R-:W-:Y:S01]  /*c180*/  FADD.FTZ R83, R119, R83 ;  /* 0x0000005377537221 */ /* 0x004fe20000010000 */
[----:B-1----:R-:W-:-:S03]  /*c190*/  FFMA.FTZ R7, R118, UR5, -R94 ;  /* 0x0000000576077c23 */ /* 0x002fc6000801085e */
[----:B------:R-:W-:Y:S01]  /*c1a0*/  HMMA.16816.F32.BF16 R8, R60, R46, R8 ;  /* 0x0000002e3c08723c */ /* 0x000fe20000041808 */
[----:B------:R1:W2:Y:S01]  /*c1b0*/  MUFU.EX2 R118, R44 ;  /* 0x0000002c00767308 */ /* 0x0002a20000000800 */
[----:B---3--:R-:W-:-:S04]  /*c1c0*/  FADD.FTZ R77, R125, R77 ;  /* 0x0000004d7d4d7221 */ /* 0x008fc80000010000 */
[----:B------:R-:W-:Y:S01]  /*c1d0*/  FADD.FTZ R77, R127, R77 ;  /* 0x0000004d7f4d7221 */ /* 0x000fe20000010000 */
[----:B----4-:R-:W-:Y:S01]  /*c1e0*/  FFMA.FTZ R5, R130, UR5, -R94 ;  /* 0x0000000582057c23 */ /* 0x010fe2000801085e */
[C---:B------:R-:W-:Y:S01]  /*c1f0*/  HMMA.16816.F32.BF16 R56, R60.reuse, R52, R56 ;  /* 0x000000343c38723c */ /* 0x040fe20000041838 */
[----:B------:R3:W4:Y:S01]  /*c200*/  MUFU.EX2 R130, R7 ;  /* 0x0000000700827308 */ /* 0x0007220000000800 */
[----:B------:R-:W-:Y:S01]  /*c210*/  FFMA.FTZ R53, R4, UR5, -R84 ;  /* 0x0000000504357c23 */ /* 0x000fe20008010854 */
[----:B------:R-:W-:Y:S01]  /*c220*/  FFMA.FTZ R4, R103, UR5, -R79 ;  /* 0x0000000567047c23 */ /* 0x000fe2000801084f */
[----:B------:R-:W-:Y:S01]  /*c230*/  FADD.FTZ R77, R138, R77 ;  /* 0x0000004d8a4d7221 */ /* 0x000fe20000010000 */
[----:B------:R-:W-:Y:S01]  /*c240*/  MUFU.EX2 R103, R122 ;  /* 0x0000007a00677308 */ /* 0x000fe20000000800 */
[--C-:B-1----:R-:W-:Y:S01]  /*c250*/  FFMA.FTZ R44, R13, UR5, -R94.reuse ;  /* 0x000000050d2c7c23 */ /* 0x102fe2000801085e */
[----:B--2---:R-:W-:Y:S01]  /*c260*/  F2FP.BF16.F32.PACK_AB R46, R118, R138 ;  /* 0x0000008a762e723e */ /* 0x004fe200000010ff */
[----:B------:R-:W-:Y:S01]  /*c270*/  HMMA.16816.F32.BF16 R36, R60, R54, R36 ;  /* 0x000000363c24723c */ /* 0x000fe20000041824 */
[----:B------:R1:W2:Y:S01]  /*c280*/  MUFU.EX2 R13, R5 ;  /* 0x00000005000d7308 */ /* 0x0002a20000000800 */
[--C-:B------:R-:W-:Y:S01]  /*c290*/  FFMA.FTZ R55, R105, UR5, -R79.reuse ;  /* 0x0000000569377c23 */ /* 0x100fe2000801084f */
[--C-:B------:R-:W-:Y:S01]  /*c2a0*/  FFMA.FTZ R60, R6, UR5, -R79.reuse ;  /* 0x00000005063c7c23 */ /* 0x100fe2000801084f */
[----:B------:R-:W-:Y:S01]  /*c2b0*/  FFMA.FTZ R61, R110, UR5, -R79 ;  /* 0x000000056e3d7c23 */ /* 0x000fe2000801084f */
[----:B------:R-:W5:Y:S01]  /*c2c0*/  MUFU.EX2 R53, R53 ;  /* 0x0000003500357308 */ /* 0x000f620000000800 */
[----:B------:R-:W-:Y:S01]  /*c2d0*/  FADD.FTZ R77, R118, R77 ;  /* 0x0000004d764d7221 */ /* 0x000fe20000010000 */
[----:B---3--:R-:W-:Y:S01]  /*c2e0*/  FFMA.FTZ R7, R129, UR5, -R94 ;  /* 0x0000000581077c23 */ /* 0x008fe2000801085e */
[----:B----4-:R-:W-:Y:S01]  /*c2f0*/  FADD.FTZ R73, R130, R73 ;  /* 0x0000004982497221 */ /* 0x010fe20000010000 */
[----:B------:R3:W4:Y:S04]  /*c300*/  MUFU.EX2 R129, R44 ;  /* 0x0000002c00817308 */ /* 0x0007280000000800 */
[----:B------:R-:W4:Y:S01]  /*c310*/  MUFU.EX2 R54, R4 ;  /* 0x0000000400367308 */ /* 0x000f220000000800 */
[----:B-1----:R-:W-:Y:S01]  /*c320*/  FFMA.FTZ R5, R114, UR5, -R84 ;  /* 0x0000000572057c23 */ /* 0x002fe20008010854 */
[----:B--2---:R-:W-:-:S02]  /*c330*/  F2FP.BF16.F32.PACK_AB R45, R13, R130 ;  /* 0x000000820d2d723e */ /* 0x004fc400000010ff */
[----:B------:R-:W1:Y:S01]  /*c340*/  MUFU.EX2 R114, R7 ;  /* 0x0000000700727308 */ /* 0x000e620000000800 */
[----:B------:R-:W-:Y:S01]  /*c350*/  FADD.FTZ R73, R13, R73 ;  /* 0x000000490d497221 */ /* 0x000fe20000010000 */
[----:B-----5:R-:W-:Y:S02]  /*c360*/  F2FP.BF16.F32.PACK_AB R6, R103, R53 ;  /* 0x000000356706723e */ /* 0x020fe400000010ff */
[----:B------:R-:W2:Y:S01]  /*c370*/  MUFU.EX2 R52, R5 ;  /* 0x0000000500347308 */ /* 0x000ea20000000800 */
[----:B---3--:R-:W-:Y:S01]  /*c380*/  F2FP.BF16.F32.PACK_AB R44, R127, R125 ;  /* 0x0000007d7f2c723e */ /* 0x008fe200000010ff */
[----:B----4-:R-:W-:Y:S02]  /*c390*/  FADD.FTZ R73, R129, R73 ;  /* 0x0000004981497221 */ /* 0x010fe40000010000 */
[----:B------:R-:W3:Y:S01]  /*c3a0*/  MUFU.EX2 R55, R55 ;  /* 0x0000003700377308 */ /* 0x000ee20000000800 */
[----:B------:R-:W-:-:S03]  /*c3b0*/  FADD.FTZ R78, R54, R78 ;  /* 0x0000004e364e7221 */ /* 0x000fc60000010000 */
[----:B------:R-:W4:Y:S01]  /*c3c0*/  MUFU.EX2 R60, R60 ;  /* 0x0000003c003c7308 */ /* 0x000f220000000800 */
[C---:B-1----:R-:W-:Y:S01]  /*c3d0*/  F2FP.BF16.F32.PACK_AB R47, R114.reuse, R129 ;  /* 0x00000081722f723e */ /* 0x042fe200000010ff */
[----:B------:R-:W-:Y:S02]  /*c3e0*/  FADD.FTZ R73, R114, R73 ;  /* 0x0000004972497221 */ /* 0x000fe40000010000 */
[----:B------:R-:W1:Y:S01]  /*c3f0*/  MUFU.EX2 R61, R61 ;  /* 0x0000003d003d7308 */ /* 0x000e620000000800 */
[C---:B--2---:R-:W-:Y:S01]  /*c400*/  F2FP.BF16.F32.PACK_AB R4, R52.reuse, R119 ;  /* 0x000000773404723e */ /* 0x044fe200000010ff */
[----:B------:R-:W-:Y:S02]  /*c410*/  FADD.FTZ R83, R52, R83 ;  /* 0x0000005334537221 */ /* 0x000fe40000010000 */
[----:B------:R-:W-:Y:S01]  /*c420*/  HMMA.16816.F32.BF16 R20, R44, R16, R20 ;  /* 0x000000102c14723c */ /* 0x000fe20000041814 */
[C---:B---3--:R-:W-:Y:S01]  /*c430*/  F2FP.BF16.F32.PACK_AB R5, R55.reuse, R54 ;  /* 0x000000363705723e */ /* 0x048fe200000010ff */
[----:B------:R-:W-:Y:S01]  /*c440*/  FADD.FTZ R78, R55, R78 ;  /* 0x0000004e374e7221 */ /* 0x000fe20000010000 */
[----:B------:R-:W-:-:S03]  /*c450*/  FADD.FTZ R83, R53, R83 ;  /* 0x0000005335537221 */ /* 0x000fc60000010000 */
[----:B----4-:R-:W-:Y:S01]  /*c460*/  FADD.FTZ R78, R60, R78 ;  /* 0x0000004e3c4e7221 */ /* 0x010fe20000010000 */
[----:B------:R-:W-:Y:S01]  /*c470*/  FADD.FTZ R83, R103, R83 ;  /* 0x0000005367537221 */ /* 0x000fe20000010000 */
[----:B------:R-:W-:Y:S01]  /*c480*/  HMMA.16816.F32.BF16 R24, R44, R18, R24 ;  /* 0x000000122c18723c */ /* 0x000fe20000041818 */
[C---:B-1----:R-:W-:Y:S01]  /*c490*/  F2FP.BF16.F32.PACK_AB R7, R61.reuse, R60 ;  /* 0x0000003c3d07723e */ /* 0x042fe200000010ff */
[----:B------:R-:W-:-:S06]  /*c4a0*/  FADD.FTZ R78, R61, R78 ;  /* 0x0000004e3d4e7221 */ /* 0x000fcc0000010000 */
[C---:B------:R-:W-:Y:S08]  /*c4b0*/  HMMA.16816.F32.BF16 R28, R44.reuse, R64, R28 ;  /* 0x000000402c1c723c */ /* 0x040ff0000004181c */
[----:B------:R-:W-:Y:S01]  /*c4c0*/  HMMA.16816.F32.BF16 R32, R44, R66, R32 ;  /* 0x000000422c20723c */ /* 0x000fe20000041820 */
[--C-:B------:R-:W-:Y:S01]  /*c4d0*/  FFMA.FTZ R45, R14, UR5, -R99.reuse ;  /* 0x000000050e2d7c23 */ /* 0x100fe20008010863 */
[----:B------:R-:W-:Y:S01]  /*c4e0*/  FFMA.FTZ R44, R101, UR5, -R99 ;  /* 0x00000005652c7c23 */ /* 0x000fe20008010863 */
[--C-:B------:R-:W-:Y:S01]  /*c4f0*/  FFMA.FTZ R46, R0, UR5, -R84.reuse ;  /* 0x00000005002e7c23 */ /* 0x100fe20008010854 */
[----:B------:R-:W-:Y:S01]  /*c500*/  MUFU.EX2 R14, R100 ;  /* 0x00000064000e7308 */ /* 0x000fe20000000800 */
[----:B------:R-:W-:-:S03]  /*c510*/  FFMA.FTZ R47, R68, UR5, -R84 ;  /* 0x00000005442f7c23 */ /* 0x000fc60008010854 */
[----:B------:R-:W-:Y:S01]  /*c520*/  HMMA.16816.F32.BF16 R40, R4, R16, R40 ;  /* 0x000000100428723c */ /* 0x000fe20000041828 */
[----:B------:R1:W-:Y:S01]  /*c530*/  MUFU.EX2 R16, R45 ;  /* 0x0000002d00107308 */ /* 0x0003e20000000800 */
[----:B------:R-:W-:-:S03]  /*c540*/  FFMA.FTZ R17, R97, UR5, -R99 ;  /* 0x0000000561117c23 */ /* 0x000fc60008010863 */
[----:B------:R-:W2:Y:S03]  /*c550*/  MUFU.EX2 R44, R44 ;  /* 0x0000002c002c7308 */ /* 0x000ea60000000800 */
[----:B------:R-:W-:Y:S01]  /*c560*/  HMMA.16816.F32.BF16 R8, R4, R18, R8 ;  /* 0x000000120408723c */ /* 0x000fe20000041808 */
[----:B------:R-:W-:Y:S01]  /*c570*/  FFMA.FTZ R19, R49, UR5, -R94 ;  /* 0x0000000531137c23 */ /* 0x000fe2000801085e */
[----:B------:R-:W3:Y:S01]  /*c580*/  MUFU.EX2 R17, R17 ;  /* 0x0000001100117308 */ /* 0x000ee20000000800 */
[----:B------:R-:W-:-:S03]  /*c590*/  FFMA.FTZ R49, R50, UR5, -R79 ;  /* 0x0000000532317c23 */ /* 0x000fc6000801084f */
[----:B------:R-:W-:Y:S01]  /*c5a0*/  MUFU.EX2 R18, R95 ;  /* 0x0000005f00127308 */ /* 0x000fe20000000800 */
[----:B-1----:R-:W-:Y:S01]  /*c5b0*/  FFMA.FTZ R45, R93, UR5, -R94 ;  /* 0x000000055d2d7c23 */ /* 0x002fe2000801085e */
[C---:B------:R-:W-:Y:S02]  /*c5c0*/  HMMA.16816.F32.BF16 R56, R4.reuse, R64, R56 ;  /* 0x000000400438723c */ /* 0x040fe40000041838 */
[----:B------:R-:W-:Y:S01]  /*c5d0*/  MUFU.EX2 R19, R19 ;  /* 0x0000001300137308 */ /* 0x000fe20000000800 */
[----:B--2---:R-:W-:Y:S01]  /*c5e0*/  F2FP.BF16.F32.PACK_AB R196, R14, R44 ;  /* 0x0000002c0ec4723e */ /* 0x004fe200000010ff */
[----:B------:R-:W-:Y:S02]  /*c5f0*/  FADD.FTZ R77, R44, R77 ;  /* 0x0000004d2c4d7221 */ /* 0x000fe40000010000 */
[----:B------:R-:W1:Y:S01]  /*c600*/  MUFU.EX2 R45, R45 ;  /* 0x0000002d002d7308 */ /* 0x000e620000000800 */
[----:B---3--:R-:W-:Y:S01]  /*c610*/  F2FP.BF16.F32.PACK_AB R198, R17, R16 ;  /* 0x0000001011c6723e */ /* 0x008fe200000010ff */
[----:B------:R-:W-:Y:S02]  /*c620*/  HMMA.16816.F32.BF16 R36, R4, R66, R36 ;  /* 0x000000420424723c */ /* 0x000fe40000041824 */
[----:B------:R-:W2:Y:S01]  /*c630*/  MUFU.EX2 R0, R90 ;  /* 0x0000005a00007308 */ /* 0x000ea20000000800 */
[----:B------:R-:W-:Y:S01]  /*c640*/  F2FP.BF16.F32.PACK_AB R6, R184, R48 ;  /* 0x00000030b806723e */ /* 0x000fe200000010ff */
[----:B------:R-:W-:-:S02]  /*c650*/  FADD.FTZ R77, R14, R77 ;  /* 0x0000004d0e4d7221 */ /* 0x000fc40000010000 */
[----:B------:R-:W3:Y:S02]  /*c660*/  MUFU.EX2 R46, R46 ;  /* 0x0000002e002e7308 */ /* 0x000ee40000000800 */
[----:B------:R-:W-:Y:S02]  /*c670*/  FADD.FTZ R77, R16, R77 ;  /* 0x0000004d104d7221 */ /* 0x000fe40000010000 */
[----:B------:R-:W4:Y:S01]  /*c680*/  MUFU.EX2 R49, R49 ;  /* 0x0000003100317308 */ /* 0x000f220000000800 */
[----:B-1----:R-:W-:Y:S01]  /*c690*/  F2FP.BF16.F32.PACK_AB R197, R18, R45 ;  /* 0x0000002d12c5723e */ /* 0x002fe200000010ff */
[----:B------:R-:W-:Y:S02]  /*c6a0*/  FADD.FTZ R73, R45, R73 ;  /* 0x000000492d497221 */ /* 0x000fe40000010000 */
[----:B------:R-:W1:Y:S01]  /*c6b0*/  MUFU.EX2 R47, R47 ;  /* 0x0000002f002f7308 */ /* 0x000e620000000800 */
[----:B------:R-:W-:Y:S01]  /*c6c0*/  FADD.FTZ R186, R17, R77 ;  /* 0x0000004d11ba7221 */ /* 0x000fe20000010000 */
[----:B--2---:R-:W-:Y:S01]  /*c6d0*/  F2FP.BF16.F32.PACK_AB R199, R0, R19 ;  /* 0x0000001300c7723e */ /* 0x004fe200000010ff */
[----:B------:R-:W-:Y:S01]  /*c6e0*/  FADD.FTZ R73, R18, R73 ;  /* 0x0000004912497221 */ /* 0x000fe20000010000 */
[----:B---3--:R-:W-:-:S03]  /*c6f0*/  FADD.FTZ R83, R46, R83 ;  /* 0x000000532e537221 */ /* 0x008fc60000010000 */
[----:B------:R-:W-:Y:S02]  /*c700*/  FADD.FTZ R73, R19, R73 ;  /* 0x0000004913497221 */ /* 0x000fe40000010000 */
[C---:B------:R-:W-:Y:S01]  /*c710*/  HMMA.16816.F32.BF16 R208, R196.reuse, R212, R20 ;  /* 0x000000d4c4d0723c */ /* 0x040fe20000041814 */
[--C-:B------:R-:W-:Y:S01]  /*c720*/  FFMA.FTZ R20, R15, UR5, -R79.reuse ;  /* 0x000000050f147c23 */ /* 0x100fe2000801084f */
[----:B------:R-:W-:Y:S01]  /*c730*/  FFMA.FTZ R21, R69, UR5, -R79 ;  /* 0x0000000545157c23 */ /* 0x000fe2000801084f */
[----:B------:R-:W2:Y:S01]  /*c740*/  MUFU.EX2 R15, R51 ;  /* 0x00000033000f7308 */ /* 0x000ea20000000800 */
[----:B----4-:R-:W-:Y:S01]  /*c750*/  FADD.FTZ R78, R49, R78 ;  /* 0x0000004e314e7221 */ /* 0x010fe20000010000 */
[C---:B-1----:R-:W-:Y:S01]  /*c760*/  F2FP.BF16.F32.PACK_AB R4, R47.reuse, R46 ;  /* 0x0000002e2f04723e */ /* 0x042fe200000010ff */
[----:B------:R-:W-:Y:S01]  /*c770*/  FADD.FTZ R83, R47, R83 ;  /* 0x000000532f537221 */ /* 0x000fe20000010000 */
[----:B------:R-:W1:Y:S01]  /*c780*/  MUFU.EX2 R20, R20 ;  /* 0x0000001400147308 */ /* 0x000e620000000800 */
[----:B------:R-:W-:Y:S01]  /*c790*/  HMMA.16816.F32.BF16 R204, R196, R214, R24 ;  /* 0x000000d6c4cc723c */ /* 0x000fe20000041818 */
[----:B------:R-:W-:Y:S01]  /*c7a0*/  FADD.FTZ R187, R0, R73 ;  /* 0x0000004900bb7221 */ /* 0x000fe20000010000 */
[----:B------:R-:W-:Y:S01]  /*c7b0*/  FADD.FTZ R83, R48, R83 ;  /* 0x0000005330537221 */ /* 0x000fe20000010000 */
[----:B------:R-:W3:Y:S03]  /*c7c0*/  MUFU.EX2 R21, R21 ;  /* 0x0000001500157308 */ /* 0x000ee60000000800 */
[----:B------:R-:W-:-:S02]  /*c7d0*/  FADD.FTZ R184, R184, R83 ;  /* 0x00000053b8b87221 */ /* 0x000fc40000010000 */
[----:B------:R-:W-:Y:S01]  /*c7e0*/  HMMA.16816.F32.BF16 R200, R196, R224, R28 ;  /* 0x000000e0c4c8723c */ /* 0x000fe2000004181c */
[C---:B--2---:R-:W-:Y:S01]  /*c7f0*/  F2FP.BF16.F32.PACK_AB R5, R15.reuse, R49 ;  /* 0x000000310f05723e */ /* 0x044fe200000010ff */
[----:B------:R-:W-:-:S04]  /*c800*/  FADD.FTZ R78, R15, R78 ;  /* 0x0000004e0f4e7221 */ /* 0x000fc80000010000 */
[----:B-1----:R-:W-:Y:S02]  /*c810*/  FADD.FTZ R78, R20, R78 ;  /* 0x0000004e144e7221 */ /* 0x002fe40000010000 */
[----:B------:R-:W-:Y:S01]  /*c820*/  HMMA.16816.F32.BF16 R196, R196, R226, R32 ;  /* 0x000000e2c4c4723c */ /* 0x000fe20000041820 */
[C---:B---3--:R-:W-:Y:S01]  /*c830*/  F2FP.BF16.F32.PACK_AB R7, R21.reuse, R20 ;  /* 0x000000141507723e */ /* 0x048fe200000010ff */
[----:B------:R-:W-:-:S06]  /*c840*/  FADD.FTZ R185, R21, R78 ;  /* 0x0000004e15b97221 */ /* 0x000fcc0000010000 */
[C---:B------:R-:W-:Y:S08]  /*c850*/  HMMA.16816.F32.BF16 R216, R4.reuse, R212, R40 ;  /* 0x000000d404d8723c */ /* 0x040ff00000041828 */
[C---:B------:R-:W-:Y:S08]  /*c860*/  HMMA.16816.F32.BF16 R220, R4.reuse, R224, R56 ;  /* 0x000000e004dc723c */ /* 0x040ff00000041838 */
[C---:B------:R-:W-:Y:S08]  /*c870*/  HMMA.16816.F32.BF16 R212, R4.reuse, R214, R8 ;  /* 0x000000d604d4723c */ /* 0x040ff00000041808 */
[----:B------:R-:W-:Y:S01]  /*c880*/  HMMA.16816.F32.BF16 R224, R4, R226, R36 ;  /* 0x000000e204e0723c */ /* 0x000fe20000041824 */
[----:B------:R-:W-:-:S15]  /*c890*/  MOV R7, R2 ;  /* 0x0000000200077202 */ /* 0x000fde0000000f00 */
[----:B------:R-:W-:-:S04]  /*c8a0*/  NOP ;  /* 0x0000000000007918 */ /* 0x000fc80000000000 */
.L_x_177:
[----:B------:R-:W-:Y:S01]  /*c8b0*/  ISETP.GE.AND P0, PT, R188, RZ, PT ;  /* 0x000000ffbc00720c */ /* 0x000fe20003f06270 */
[----:B------:R-:W1:-:S12]  /*c8c0*/  LDCU.64 UR8, c[0x0][0x358] ;  /* 0x00006b00ff0877ac */ /* 0x000e580008000a00 */
[----:B------:R-:W-:Y:S05]  /*c8d0*/  @!P0 BRA `(.L_x_181) ;  /* 0x0000004000dc8947 */ /* 0x000fea0003800000 */
[----:B------:R-:W2:Y:S01]  /*c8e0*/  S2R R229, SR_TID.X ;  /* 0x0000000000e57919 */ /* 0x000ea20000002100 */
[----:B------:R-:W3:Y:S01]  /*c8f0*/  LDC.64 R182, c[0x0][0x3c0] ;  /* 0x0000f000ffb67b82 */ /* 0x000ee20000000a00 */
[----:B------:R-:W4:Y:S01]  /*c900*/  LDCU UR6, c[0x0][0x440] ;  /* 0x00008800ff0677ac */ /* 0x000f220008000800 */
[----:B------:R-:W-:Y:S01]  /*c910*/  MOV R0, 0x20 ;  /* 0x0000002000007802 */ /* 0x000fe20000000f00 */
[----:B------:R-:W-:Y:S01]  /*c920*/  IMAD.MOV.U32 R189, RZ, RZ, R7 ;  /* 0x000000ffffbd7224 */ /* 0x000fe200078e0007 */
[----:B------:R-:W-:Y:S01]  /*c930*/  MOV R192, R134 ;  /* 0x0000008600c07202 */ /* 0x000fe20000000f00 */
[----:B------:R-:W-:Y:S01]  /*c940*/  IMAD.MOV.U32 R190, RZ, RZ, R12 ;  /* 0x000000ffffbe7224 */ /* 0x000fe200078e000c */
[----:B------:R-:W1:Y:S01]  /*c950*/  LDCU UR5, c[0x0][0x440] ;  /* 0x00008800ff0577ac */ /* 0x000e620008000800 */
[----:B------:R-:W-:Y:S02]  /*c960*/  IMAD.MOV.U32 R191, RZ, RZ, R133 ;  /* 0x000000ffffbf7224 */ /* 0x000fe400078e0085 */
[----:B------:R-:W-:Y:S01]  /*c970*/  VIADD R235, R237, 0x4020 ;  /* 0x00004020edeb7836 */ /* 0x000fe20000000000 */
[----:B------:R-:W1:Y:S01]  /*c980*/  LDCU UR4, c[0x0][0x45c] ;  /* 0x00008b80ff0477ac */ /* 0x000e620008000800 */
[----:B----4-:R-:W-:-:S02]  /*c990*/  ISETP.GE.AND P2, PT, R178, UR6, PT ;  /* 0x00000006b2007c0c */ /* 0x010fc4000bf46270 */
[C---:B--2---:R-:W-:Y:S02]  /*c9a0*/  LOP3.LUT P1, RZ, R229.reuse, 0x4, RZ, 0xc0, !PT ;  /* 0x00000004e5ff7812 */ /* 0x044fe4000782c0ff */
[----:B------:R-:W-:Y:S02]  /*c9b0*/  SHF.L.U32 R234, R229, 0x1, RZ ;  /* 0x00000001e5ea7819 */ /* 0x000fe400000006ff */
[----:B------:R-:W-:-:S04]  /*c9c0*/  SEL R0, R0, 0xffffffe0, !P1 ;  /* 0xffffffe000007807 */ /* 0x000fc80004800000 */
[----:B------:R-:W-:Y:S01]  /*c9d0*/  IADD3 R176, PT, PT, R180, R0, RZ ;  /* 0x00000000b4b07210 */ /* 0x000fe20007ffe0ff */
[----:B------:R-:W-:Y:S01]  /*c9e0*/  IMAD.IADD R177, R179, 0x1, R0 ;  /* 0x00000001b3b17824 */ /* 0x000fe200078e0200 */
[----:B-1----:R-:W-:Y:S06]  /*c9f0*/  BRA `(.L_x_182) ;  /* 0x0000000000f07947 */ /* 0x002fec0003800000 */
.L_x_184:
[C---:B------:R-:W-:Y:S01]  /*ca00*/  @!P0 VIADD R147, R188.reuse, 0xffffffff ;  /* 0xffffffffbc938836 */ /* 0x040fe20000000000 */
[----:B------:R-:W1:Y:S01]  /*ca10*/  @!P0 LDC.64 R2, c[0x0][0x3b8] ;  /* 0x0000ee00ff028b82 */ /* 0x000e620000000a00 */
[----:B------:R-:W-:Y:S01]  /*ca20*/  @!P0 VIADD R143, R188, 0xffffffff ;  /* 0xffffffffbc8f8836 */ /* 0x000fe20000000000 */
[----:B------:R-:W-:Y:S01]  /*ca30*/  ISETP.GE.AND P2, PT, R178, UR5, PT ;  /* 0x00000005b2007c0c */ /* 0x000fe2000bf46270 */
[C---:B------:R-:W-:Y:S05]  /*ca40*/  @!P0 VIADD R146, R188.reuse, 0xffffffff ;  /* 0xffffffffbc928836 */ /* 0x040fea0000000000 */
[----:B------:R-:W2:Y:S07]  /*ca50*/  @!P0 LDC.64 R134, c[0x0][0x3b8] ;  /* 0x0000ee00ff868b82 */ /* 0x000eae0000000a00 */
[----:B------:R-:W-:Y:S01]  /*ca60*/  @!P2 VIADD R150, R188, 0xffffffff ;  /* 0xffffffffbc96a836 */ /* 0x000fe20000000000 */
[----:B------:R-:W3:Y:S08]  /*ca70*/  @!P2 LDC.64 R138, c[0x0][0x3b8] ;  /* 0x0000ee00ff8aab82 */ /* 0x000ef00000000a00 */
[----:B------:R-:W4:Y:S02]  /*ca80*/  @!P0 LDC.64 R136, c[0x0][0x3b8] ;  /* 0x0000ee00ff888b82 */ /* 0x000f240000000a00 */
[----:B----4-:R-:W-:Y:S04]  /*ca90*/  @!P0 IMAD.WIDE.U32 R152, R146, R136, RZ ;  /* 0x0000008892988225 */ /* 0x010fe800078e00ff */
[C---:B-1----:R-:W-:Y:S04]  /*caa0*/  @!P0 IMAD.WIDE.U32 R144, R147.reuse, R2, RZ ;  /* 0x0000000293908225 */ /* 0x042fe800078e00ff */
[----:B------:R-:W-:Y:S01]  /*cab0*/  @!P0 IMAD R147, R147, R3, R145 ;  /* 0x0000000393938224 */ /* 0x000fe200078e0291 */
[----:B------:R-:W-:Y:S01]  /*cac0*/  @!P0 SHF.L.U32 R151, R144, 0x7, RZ ;  /* 0x0000000790978819 */ /* 0x000fe200000006ff */
[----:B---3--:R-:W-:Y:S03]  /*cad0*/  @!P2 IMAD.WIDE.U32 R148, R150, R138, RZ ;  /* 0x0000008a9694a225 */ /* 0x008fe600078e00ff */
[----:B------:R-:W-:Y:S01]  /*cae0*/  @!P0 SHF.L.U64.HI R147, R144, 0x7, R147 ;  /* 0x0000000790938819 */ /* 0x000fe20000010293 */
[C---:B--2---:R-:W-:Y:S01]  /*caf0*/  @!P0 IMAD.WIDE.U32 R144, R143.reuse, R134, RZ ;  /* 0x000000868f908225 */ /* 0x044fe200078e00ff */
[C---:B------:R-:W-:Y:S03]  /*cb00*/  @!P0 LEA R138, P3, R2.reuse, R151, 0x5 ;  /* 0x00000097028a8211 */ /* 0x040fe600078628ff */
[----:B------:R-:W-:Y:S01]  /*cb10*/  @!P0 IMAD R143, R143, R135, R145 ;  /* 0x000000878f8f8224 */ /* 0x000fe200078e0291 */
[----:B------:R-:W-:Y:S01]  /*cb20*/  @!P0 LEA.HI.X R147, R2, R147, R3, 0x5, P3 ;  /* 0x0000009302938211 */ /* 0x000fe200018f2c03 */
[----:B------:R-:W-:Y:S01]  /*cb30*/  @!P2 IMAD R139, R150, R139, R149 ;  /* 0x0000008b968ba224 */ /* 0x000fe200078e0295 */
[----:B------:R-:W-:Y:S01]  /*cb40*/  @!P0 LEA R150, P4, R138, R195, 0x1 ;  /* 0x000000c38a968211 */ /* 0x000fe200078808ff */
[C---:B------:R-:W-:Y:S01]  /*cb50*/  @!P0 IMAD.SHL.U32 R2, R144.reuse, 0x80, RZ ;  /* 0x0000008090028824 */ /* 0x040fe200078e00ff */
[----:B------:R-:W-:Y:S01]  /*cb60*/  @!P0 SHF.L.U64.HI R3, R144, 0x7, R143 ;  /* 0x0000000790038819 */ /* 0x000fe2000001028f */
[----:B------:R-:W-:Y:S01]  /*cb70*/  @!P0 IMAD R146, R146, R137, R153 ;  /* 0x0000008992928224 */ /* 0x000fe200078e0299 */
[----:B------:R-:W-:Y:S01]  /*cb80*/  @!P2 LEA R144, P5, R148, R195, 0x8 ;  /* 0x000000c39490a211 */ /* 0x000fe200078a40ff */
[----:B------:R-:W-:Y:S01]  /*cb90*/  @!P0 IMAD.SHL.U32 R143, R152, 0x80, RZ ;  /* 0x00000080988f8824 */ /* 0x000fe200078e00ff */
[-C--:B------:R-:W-:Y:S01]  /*cba0*/  @!P0 LEA.HI.X R151, R138, R232.reuse, R147, 0x1, P4 ;  /* 0x000000e88a978211 */ /* 0x080fe200020f0c93 */
[----:B------:R-:W-:Y:S01]  /*cbb0*/  @!P0 IMAD R135, R135, 0x60, RZ ;  /* 0x0000006087878824 */ /* 0x000fe200078e02ff */
[----:B------:R-:W-:Y:S01]  /*cbc0*/  @!P2 LEA.HI.X R145, R148, R232, R139, 0x8, P5 ;  /* 0x000000e89491a211 */ /* 0x000fe200028f448b */
[----:B------:R-:W-:Y:S01]  /*cbd0*/  @!P0 IMAD.WIDE.U32 R2, R134, 0x60, R2 ;  /* 0x0000006086028825 */ /* 0x000fe200078e0002 */
[----:B------:R-:W-:Y:S02]  /*cbe0*/  @!P0 LEA R143, P3, R136, R143, 0x6 ;  /* 0x0000008f888f8211 */ /* 0x000fe400078630ff */
[----:B------:R-:W-:Y:S01]  /*cbf0*/  @!P0 SHF.L.U64.HI R146, R152, 0x7, R146 ;  /* 0x0000000798928819 */ /* 0x000fe20000010292 */
[----:B------:R-:W-:Y:S01]  /*cc00*/  @!PT LDS RZ, [RZ] ;  /* 0x00000000fffff984 */ /* 0x000fe20000000800 */
[----:B------:R-:W-:Y:S01]  /*cc10*/  @!PT LDS RZ, [RZ] ;  /* 0x00000000fffff984 */ /* 0x000fe20000000800 */
[----:B------:R-:W-:Y:S01]  /*cc20*/  @!PT LDS RZ, [RZ] ;  /* 0x00000000fffff984 */ /* 0x000fe20000000800 */
[----:B------:R1:W-:Y:S01]  /*cc30*/  @!P2 LDGSTS.E.BYPASS.LTC128B.128 [R233+0x2000], desc[UR8][R144.64] ;  /* 0x0200000090e9afae */ /* 0x0003e2000b981a08 */
[----:B------:R-:W-:Y:S02]  /*cc40*/  @!P0 IADD3 R3, PT, PT, R135, R3, RZ ;  /* 0x0000000387038210 */ /* 0x000fe40007ffe0ff */
[----:B------:R-:W-:Y:S02]  /*cc50*/  @!P0 LEA.HI.X R146, R136, R146, R137, 0x6, P3 ;  /* 0x0000009288928211 */ /* 0x000fe400018f3489 */
[----:B------:R1:W-:Y:S01]  /*cc60*/  @P2 STS.128 [R233+0x2000], RZ ;  /* 0x002000ffe9002388 */ /* 0x0003e20000000c00 */
[CC--:B------:R-:W-:Y:S02]  /*cc70*/  @!P0 LEA R134, P3, R143.reuse, R195.reuse, 0x1 ;  /* 0x000000c38f868211 */ /* 0x0c0fe400078608ff */
[C---:B------:R-:W-:Y:S02]  /*cc80*/  @!P0 LEA R136, P4, R2.reuse, R195, 0x1 ;  /* 0x000000c302888211 */ /* 0x040fe400078808ff */
[----:B------:R1:W-:Y:S01]  /*cc90*/  @P0 STS.128 [R233+0x2800], RZ ;  /* 0x002800ffe9000388 */ /* 0x0003e20000000c00 */
[-C--:B------:R-:W-:Y:S02]  /*cca0*/  @!P0 LEA.HI.X R135, R143, R232.reuse, R146, 0x1, P3 ;  /* 0x000000e88f878211 */ /* 0x080fe400018f0c92 */
[----:B------:R-:W-:Y:S02]  /*ccb0*/  @!P0 LEA.HI.X R137, R2, R232, R3, 0x1, P4 ;  /* 0x000000e802898211 */ /* 0x000fe400020f0c03 */
        /* <DEDUP_REMOVED lines=16> */
.L_x_182:
[----:B------:R-:W-:Y:S04]  /*cdc0*/  DEPBAR.LE SB0, 0x0 ;  /* 0x000080000000791a */ /* 0x000fe80000000000 */
[----:B------:R-:W-:Y:S01]  /*cdd0*/  BAR.SYNC.DEFER_BLOCKING 0x0 ;  /* 0x0000000000007b1d */ /* 0x000fe20000010000 */
[----:B------:R-:W-:Y:S01]  /*cde0*/  ISETP.GE.AND P0, PT, R178, UR5, PT ;  /* 0x00000005b2007c0c */ /* 0x000fe2000bf06270 */
[C---:B---3--:R-:W-:Y:S04]  /*cdf0*/  IMAD.WIDE.U32 R4, R188.reuse, R182, RZ ;  /* 0x000000b6bc047225 */ /* 0x048fe800078e00ff */
[----:B------:R-:W-:Y:S01]  /*ce00*/  IMAD R0, R188, R183, R5 ;  /* 0x000000b7bc007224 */ /* 0x000fe200078e0205 */
[C---:B------:R-:W-:Y:S04]  /*ce10*/  SHF.L.U32 R2, R4.reuse, 0x7, RZ ;  /* 0x0000000704027819 */ /* 0x040fe800000006ff */
[----:B------:R-:W-:Y:S02]  /*ce20*/  SHF.L.U64.HI R3, R4, 0x7, R0 ;  /* 0x0000000704037819 */ /* 0x000fe40000010200 */
[----:B------:R-:W-:Y:S02]  /*ce30*/  @!P2 LEA R5, P5, R2, R194, 0x1 ;  /* 0x000000c20205a211 */ /* 0x000fe400078a08ff */
[CC--:B------:R-:W-:Y:S02]  /*ce40*/  @!P0 LEA R4, P4, R182.reuse, R2.reuse, 0x5 ;  /* 0x00000002b6048211 */ /* 0x0c0fe400078828ff */
[C---:B------:R-:W-:Y:S02]  /*ce50*/  @!P0 LEA R10, P3, R182.reuse, R2, 0x6 ;  /* 0x00000002b60a8211 */ /* 0x040fe400078630ff */
[-CC-:B------:R-:W-:Y:S02]  /*ce60*/  @!P0 LEA.HI.X R0, R182, R3.reuse, R183.reuse, 0x5, P4 ;  /* 0x00000003b6008211 */ /* 0x180fe400020f2cb7 */
[-C--:B------:R-:W-:Y:S02]  /*ce70*/  @!P0 LEA R8, P4, R4, R194.reuse, 0x1 ;  /* 0x000000c204088211 */ /* 0x080fe400078808ff */
[----:B------:R-:W-:Y:S02]  /*ce80*/  @!P0 LEA.HI.X R7, R182, R3, R183, 0x6, P3 ;  /* 0x00000003b6078211 */ /* 0x000fe400018f34b7 */
[-C--:B------:R-:W-:Y:S01]  /*ce90*/  @!P0 LEA.HI.X R9, R4, R231.reuse, R0, 0x1, P4 ;  /* 0x000000e704098211 */ /* 0x080fe200020f0c00 */
[----:B------:R-:W-:Y:S01]  /*cea0*/  @!P0 IMAD R0, R183, 0x60, RZ ;  /* 0x00000060b7008824 */ /* 0x000fe200078e02ff */
[----:B------:R-:W-:Y:S02]  /*ceb0*/  @!P0 LEA R6, P3, R10, R194, 0x1 ;  /* 0x000000c20a068211 */ /* 0x000fe400078608ff */
[-CC-:B------:R-:W-:Y:S01]  /*cec0*/  @!P2 LEA.HI.X R4, R2, R231.reuse, R3.reuse, 0x1, P5 ;  /* 0x000000e70204a211 */ /* 0x180fe200028f0c03 */
[----:B------:R-:W-:Y:S01]  /*ced0*/  @!P0 IMAD.WIDE.U32 R2, R182, 0x60, R2 ;  /* 0x00000060b6028825 */ /* 0x000fe200078e0002 */
[----:B------:R-:W-:Y:S02]  /*cee0*/  @!P0 LEA.HI.X R7, R10, R231, R7, 0x1, P3 ;  /* 0x000000e70a078211 */ /* 0x000fe400018f0c07 */
[----:B------:R-:W-:Y:S02]  /*cef0*/  @!P2 LOP3.LUT R5, R5, R4, RZ, 0x3c, !PT ;  /* 0x000000040505a212 */ /* 0x000fe400078e3cff */
[----:B------:R-:W-:Y:S02]  /*cf00*/  @!P0 LEA R10, P3, R2, R194, 0x1 ;  /* 0x000000c2020a8211 */ /* 0x000fe400078608ff */
[C---:B------:R-:W-:Y:S02]  /*cf10*/  @!P2 LOP3.LUT R4, R5.reuse, R4, RZ, 0x3c, !PT ;  /* 0x000000040504a212 */ /* 0x040fe400078e3cff */
[----:B------:R-:W-:Y:S02]  /*cf20*/  @!P0 IADD3 R0, PT, PT, R0, R3, RZ ;  /* 0x0000000300008210 */ /* 0x000fe40007ffe0ff */
[----:B------:R-:W-:Y:S02]  /*cf30*/  @!P2 LOP3.LUT R5, R5, R4, RZ, 0x3c, !PT ;  /* 0x000000040505a212 */ /* 0x000fe400078e3cff */
[----:B------:R-:W-:Y:S02]  /*cf40*/  @!P0 LEA.HI.X R11, R2, R231, R0, 0x1, P3 ;  /* 0x000000e7020b8211 */ /* 0x000fe400018f0c00 */
[----:B------:R-:W-:Y:S01]  /*cf50*/  ISETP.NE.AND P3, PT, R188, RZ, PT ;  /* 0x000000ffbc00720c */ /* 0x000fe20003f65270 */
[----:B------:R-:W-:Y:S01]  /*cf60*/  @!PT LDS RZ, [RZ] ;  /* 0x00000000fffff984 */ /* 0x000fe20000000800 */
[----:B------:R-:W-:Y:S01]  /*cf70*/  @!PT LDS RZ, [RZ] ;  /* 0x00000000fffff984 */ /* 0x000fe20000000800 */
[----:B------:R-:W-:Y:S01]  /*cf80*/  @!PT LDS RZ, [RZ] ;  /* 0x00000000fffff984 */ /* 0x000fe20000000800 */
[----:B------:R-:W-:Y:S08]  /*cf90*/  @!P2 LDGSTS.E.BYPASS.LTC128B.128 [R233+0x4000], desc[UR8][R4.64] ;  /* 0x0400000004e9afae */ /* 0x000ff0000b981a08 */
        /* <DEDUP_REMOVED lines=17> */
[----:B------:R-:W0:Y:S08]  /*d0b0*/  LDGDEPBAR ;  /* 0x00000000000079af */ /* 0x000e300000000000 */
[----:B------:R-:W1:Y:S08]  /*d0c0*/  LDSM.16.M88.4 R16, [R179+0x2000] ;  /* 0x00200000b310783b */ /* 0x000e700000000200 */
[----:B------:R-:W2:Y:S08]  /*d0d0*/  LDSM.16.M88.4 R128, [R180+0x1000] ;  /* 0x00100000b480783b */ /* 0x000eb00000000200 */
[----:B------:R-:W3:Y:S08]  /*d0e0*/  LDSM.16.M88.4 R112, [R179+0x3800] ;  /* 0x00380000b370783b */ /* 0x000ef00000000200 */
[----:B------:R-:W4:Y:S08]  /*d0f0*/  LDSM.16.M88.4 R32, [R179+0x2400] ;  /* 0x00240000b320783b */ /* 0x000f300000000200 */
[----:B------:R-:W5:Y:S01]  /*d100*/  LDSM.16.M88.4 R48, [R179+0x2800] ;  /* 0x00280000b330783b */ /* 0x000f620000000200 */
[-C--:B-1----:R-:W-:Y:S07]  /*d110*/  HMMA.16816.F32.BF16 R4, R124, R16.reuse, RZ ;  /* 0x000000107c04723c */ /* 0x082fee00000418ff */
[----:B------:R-:W1:Y:S01]  /*d120*/  LDSM.16.M88.4 R64, [R179+0x2c00] ;  /* 0x002c0000b340783b */ /* 0x000e620000000200 */
[----:B--2---:R-:W-:Y:S07]  /*d130*/  HMMA.16816.F32.BF16 R8, R128, R16, RZ ;  /* 0x000000108008723c */ /* 0x004fee00000418ff */
[----:B------:R-:W2:Y:S01]  /*d140*/  LDSM.16.M88.4 R80, [R179+0x3000] ;  /* 0x00300000b350783b */ /* 0x000ea20000000200 */
[-C--:B---3--:R-:W-:Y:S07]  /*d150*/  HMMA.16816.F32.BF16 R100, R124, R112.reuse, RZ ;  /* 0x000000707c64723c */ /* 0x088fee00000418ff */
[----:B------:R-:W3:Y:S01]  /*d160*/  LDSM.16.M88.4 R96, [R179+0x3400] ;  /* 0x00340000b360783b */ /* 0x000ee20000000200 */
[----:B------:R-:W-:Y:S07]  /*d170*/  HMMA.16816.F32.BF16 R104, R128, R112, RZ ;  /* 0x000000708068723c */ /* 0x000fee00000418ff */
[----:B------:R-:W3:Y:S01]  /*d180*/  LDSM.16.M88.4 R172, [R179+0x3c00] ;  /* 0x003c0000b3ac783b */ /* 0x000ee20000000200 */
[-C--:B------:R-:W-:Y:S07]  /*d190*/  HMMA.16816.F32.BF16 R12, R124, R18.reuse, RZ ;  /* 0x000000127c0c723c */ /* 0x080fee00000418ff */
[----:B------:R-:W-:Y:S01]  /*d1a0*/  LDSM.16.M88.4 R168, [R176] ;  /* 0x00000000b0a8783b */ /* 0x000fe20000000200 */
[----:B------:R-:W-:Y:S07]  /*d1b0*/  HMMA.16816.F32.BF16 R16, R128, R18, RZ ;  /* 0x000000128010723c */ /* 0x000fee00000418ff */
[----:B------:R-:W3:Y:S01]  /*d1c0*/  LDSM.16.M88.4 R164, [R177+0x2000] ;  /* 0x00200000b1a4783b */ /* 0x000ee20000000200 */
[C---:B----4-:R-:W-:Y:S07]  /*d1d0*/  HMMA.16816.F32.BF16 R20, R124.reuse, R32, RZ ;  /* 0x000000207c14723c */ /* 0x050fee00000418ff */
[----:B------:R-:W4:Y:S01]  /*d1e0*/  LDSM.16.M88.4 R132, [R176+0x1000] ;  /* 0x00100000b084783b */ /* 0x000f220000000200 */
[C---:B------:R-:W-:Y:S07]  /*d1f0*/  HMMA.16816.F32.BF16 R28, R124.reuse, R34, RZ ;  /* 0x000000227c1c723c */ /* 0x040fee00000418ff */
[----:B------:R-:W4:Y:S01]  /*d200*/  LDSM.16.M88.4 R140, [R177+0x3800] ;  /* 0x00380000b18c783b */ /* 0x000f220000000200 */
[C---:B-----5:R-:W-:Y:S07]  /*d210*/  HMMA.16816.F32.BF16 R36, R124.reuse, R48, RZ ;  /* 0x000000307c24723c */ /* 0x060fee00000418ff */
[----:B------:R-:W5:Y:S01]  /*d220*/  LDSM.16.M88.4 R160, [R177+0x2400] ;  /* 0x00240000b1a0783b */ /* 0x000f620000000200 */
[C---:B------:R-:W-:Y:S07]  /*d230*/  HMMA.16816.F32.BF16 R44, R124.reuse, R50, RZ ;  /* 0x000000327c2c723c */ /* 0x040fee00000418ff */
[----:B------:R-:W5:Y:S01]  /*d240*/  LDSM.16.M88.4 R156, [R177+0x2800] ;  /* 0x00280000b19c783b */ /* 0x000f620000000200 */
[C---:B-1----:R-:W-:Y:S07]  /*d250*/  HMMA.16816.F32.BF16 R52, R124.reuse, R64, RZ ;  /* 0x000000407c34723c */ /* 0x042fee00000418ff */
[----:B------:R-:W1:Y:S01]  /*d260*/  LDSM.16.M88.4 R152, [R177+0x2c00] ;  /* 0x002c0000b198783b */ /* 0x000e620000000200 */
[C---:B------:R-:W-:Y:S07]  /*d270*/  HMMA.16816.F32.BF16 R60, R124.reuse, R66, RZ ;  /* 0x000000427c3c723c */ /* 0x040fee00000418ff */
[----:B------:R-:W1:Y:S01]  /*d280*/  LDSM.16.M88.4 R148, [R177+0x3000] ;  /* 0x00300000b194783b */ /* 0x000e620000000200 */
[C---:B--2---:R-:W-:Y:S07]  /*d290*/  HMMA.16816.F32.BF16 R68, R124.reuse, R80, RZ ;  /* 0x000000507c44723c */ /* 0x044fee00000418ff */
[----:B------:R-:W2:Y:S01]  /*d2a0*/  LDSM.16.M88.4 R144, [R177+0x3400] ;  /* 0x00340000b190783b */ /* 0x000ea20000000200 */
[C---:B------:R-:W-:Y:S07]  /*d2b0*/  HMMA.16816.F32.BF16 R76, R124.reuse, R82, RZ ;  /* 0x000000527c4c723c */ /* 0x040fee00000418ff */
[----:B------:R-:W2:Y:S01]  /*d2c0*/  LDSM.16.M88.4 R136, [R177+0x3c00] ;  /* 0x003c0000b188783b */ /* 0x000ea20000000200 */
[----:B------:R-:W-:Y:S04]  /*d2d0*/  DEPBAR.LE SB0, 0x0 ;  /* 0x000080000000791a */ /* 0x000fe80000000000 */
[C---:B---3--:R-:W-:Y:S01]  /*d2e0*/  HMMA.16816.F32.BF16 R84, R124.reuse, R96, RZ ;  /* 0x000000607c54723c */ /* 0x048fe200000418ff */
[----:B------:R-:W-:Y:S07]  /*d2f0*/  BAR.SYNC.DEFER_BLOCKING 0x0 ;  /* 0x0000000000007b1d */ /* 0x000fee0000010000 */
        /* <DEDUP_REMOVED lines=15> */
[-C--:B------:R-:W-:Y:S08]  /*d3f0*/  HMMA.16816.F32.BF16 R4, R168, R164.reuse, R4 ;  /* 0x000000a4a804723c */ /* 0x080ff00000041804 */
[----:B----4-:R-:W-:Y:S08]  /*d400*/  HMMA.16816.F32.BF16 R8, R132, R164, R8 ;  /* 0x000000a48408723c */ /* 0x010ff00000041808 */
[-C--:B------:R-:W-:Y:S08]  /*d410*/  HMMA.16816.F32.BF16 R100, R168, R140.reuse, R100 ;  /* 0x0000008ca864723c */ /* 0x080ff00000041864 */
[----:B------:R-:W-:Y:S04]  /*d420*/  HMMA.16816.F32.BF16 R104, R132, R140, R104 ;  /* 0x0000008c8468723c */ /* 0x000fe80000041868 */
[----:B------:R-:W-:Y:S04]  /*d430*/  LOP3.LUT R140, R234, 0x6, RZ, 0xc0, !PT ;  /* 0x00000006ea8c7812 */ /* 0x000fe800078ec0ff */
[-C--:B------:R-:W-:Y:S05]  /*d440*/  HMMA.16816.F32.BF16 R12, R168, R166.reuse, R12 ;  /* 0x000000a6a80c723c */ /* 0x080fea000004180c */
[----:B------:R-:W-:Y:S03]  /*d450*/  LEA R3, R188, R140, 0x7 ;  /* 0x0000008cbc037211 */ /* 0x000fe600078e38ff */
[C---:B------:R-:W-:Y:S04]  /*d460*/  HMMA.16816.F32.BF16 R16, R132.reuse, R166, R16 ;  /* 0x000000a68410723c */ /* 0x040fe80000041810 */
[----:B------:R-:W-:Y:S02]  /*d470*/  I2FP.F32.U32 R0, R3 ;  /* 0x0000000300007245 */ /* 0x000fe40000201000 */
[----:B------:R-:W-:Y:S02]  /*d480*/  IADD3 R2, PT, PT, R3, 0x1, RZ ;  /* 0x0000000103027810 */ /* 0x000fe40007ffe0ff */
[C---:B-----5:R-:W-:Y:S03]  /*d490*/  HMMA.16816.F32.BF16 R24, R132.reuse, R160, R24 ;  /* 0x000000a08418723c */ /* 0x060fe60000041818 */
[----:B------:R-:W-:Y:S01]  /*d4a0*/  I2FP.F32.U32 R2, R2 ;  /* 0x0000000200027245 */ /* 0x000fe20000201000 */
[CC--:B------:R-:W-:Y:S01]  /*d4b0*/  FFMA.FTZ R4, R181.reuse, R0.reuse, R4 ;  /* 0x00000000b5047223 */ /* 0x0c0fe20000010004 */
[CC--:B------:R-:W-:Y:S01]  /*d4c0*/  FFMA.FTZ R6, R181.reuse, R0.reuse, R6 ;  /* 0x00000000b5067223 */ /* 0x0c0fe20000010006 */
[CC--:B------:R-:W-:Y:S01]  /*d4d0*/  FFMA.FTZ R8, R181.reuse, R0.reuse, R8 ;  /* 0x00000000b5087223 */ /* 0x0c0fe20000010008 */
[C---:B------:R-:W-:Y:S01]  /*d4e0*/  FFMA.FTZ R10, R181.reuse, R0, R10 ;  /* 0x00000000b50a7223 */ /* 0x040fe2000001000a */
[C---:B------:R-:W-:Y:S03]  /*d4f0*/  HMMA.16816.F32.BF16 R32, R132.reuse, R162, R32 ;  /* 0x000000a28420723c */ /* 0x040fe60000041820 */
[CC--:B------:R-:W-:Y:S01]  /*d500*/  FFMA.FTZ R5, R181.reuse, R2.reuse, R5 ;  /* 0x00000002b5057223 */ /* 0x0c0fe20000010005 */
[CC--:B------:R-:W-:Y:S01]  /*d510*/  FFMA.FTZ R7, R181.reuse, R2.reuse, R7 ;  /* 0x00000002b5077223 */ /* 0x0c0fe20000010007 */
[CC--:B------:R-:W-:Y:S01]  /*d520*/  FFMA.FTZ R9, R181.reuse, R2.reuse, R9 ;  /* 0x00000002b5097223 */ /* 0x0c0fe20000010009 */
[----:B------:R-:W-:Y:S02]  /*d530*/  FFMA.FTZ R11, R181, R2, R11 ;  /* 0x00000002b50b7223 */ /* 0x000fe4000001000b */
[C---:B------:R-:W-:Y:S03]  /*d540*/  HMMA.16816.F32.BF16 R40, R132.reuse, R156, R40 ;  /* 0x0000009c8428723c */ /* 0x040fe60000041828 */
[----:B------:R-:W-:Y:S05]  /*d550*/  FMNMX3.FTZ R141, R190, R8, R9, !PT ;  /* 0x00000008be8d7276 */ /* 0x000fea0007810009 */
        /* <DEDUP_REMOVED lines=9> */
[----:B------:R-:W-:Y:S03]  /*d5f0*/  HMMA.16816.F32.BF16 R128, R132, R138, R128 ;  /* 0x0000008a8480723c */ /* 0x000fe60000041880 */
[C---:B------:R-:W-:Y:S02]  /*d600*/  IADD3 R132, PT, PT, R3.reuse, 0x8, RZ ;  /* 0x0000000803847810 */ /* 0x040fe40007ffe0ff */
[----:B------:R-:W-:Y:S02]  /*d610*/  IADD3 R133, PT, PT, R3, 0x9, RZ ;  /* 0x0000000903857810 */ /* 0x000fe40007ffe0ff */
[----:B------:R-:W-:Y:S01]  /*d620*/  I2FP.F32.U32 R0, R132 ;  /* 0x0000008400007245 */ /* 0x000fe20000201000 */
[C---:B------:R-:W-:Y:S05]  /*d630*/  HMMA.16816.F32.BF16 R20, R168.reuse, R160, R20 ;  /* 0x000000a0a814723c */ /* 0x040fea0000041814 */
[----:B------:R-:W-:Y:S01]  /*d640*/  I2FP.F32.U32 R2, R133 ;  /* 0x0000008500027245 */ /* 0x000fe20000201000 */
[-C--:B------:R-:W-:Y:S01]  /*d650*/  FFMA.FTZ R12, R181, R0.reuse, R12 ;  /* 0x00000000b50c7223 */ /* 0x080fe2000001000c */
[----:B------:R-:W-:Y:S01]  /*d660*/  IADD3 R132, PT, PT, R3, 0x11, RZ ;  /* 0x0000001103847810 */ /* 0x000fe20007ffe0ff */
[-C--:B------:R-:W-:Y:S01]  /*d670*/  FFMA.FTZ R14, R181, R0.reuse, R14 ;  /* 0x00000000b50e7223 */ /* 0x080fe2000001000e */
[----:B------:R-:W-:Y:S01]  /*d680*/  IADD3 R133, PT, PT, R3, 0x18, RZ ;  /* 0x0000001803857810 */ /* 0x000fe20007ffe0ff */
[CC--:B------:R-:W-:Y:S01]  /*d690*/  FFMA.FTZ R16, R181.reuse, R0.reuse, R16 ;  /* 0x00000000b5107223 */ /* 0x0c0fe20000010010 */
[C---:B------:R-:W-:Y:S03]  /*d6a0*/  HMMA.16816.F32.BF16 R28, R168.reuse, R162, R28 ;  /* 0x000000a2a81c723c */ /* 0x040fe6000004181c */
[----:B------:R-:W-:Y:S01]  /*d6b0*/  FFMA.FTZ R18, R181, R0, R18 ;  /* 0x00000000b5127223 */ /* 0x000fe20000010012 */
[----:B------:R-:W-:Y:S01]  /*d6c0*/  IADD3 R0, PT, PT, R3, 0x10, RZ ;  /* 0x0000001003007810 */ /* 0x000fe20007ffe0ff */
[CC--:B------:R-:W-:Y:S01]  /*d6d0*/  FFMA.FTZ R13, R181.reuse, R2.reuse, R13 ;  /* 0x00000002b50d7223 */ /* 0x0c0fe2000001000d */
[CC--:B------:R-:W-:Y:S01]  /*d6e0*/  FFMA.FTZ R15, R181.reuse, R2.reuse, R15 ;  /* 0x00000002b50f7223 */ /* 0x0c0fe2000001000f */
[C---:B------:R-:W-:Y:S01]  /*d6f0*/  FFMA.FTZ R17, R181.reuse, R2, R17 ;  /* 0x00000002b5117223 */ /* 0x040fe20000010011 */
[----:B------:R-:W-:Y:S01]  /*d700*/  I2FP.F32.U32 R0, R0 ;  /* 0x0000000000007245 */ /* 0x000fe20000201000 */
[----:B------:R-:W-:Y:S01]  /*d710*/  FFMA.FTZ R19, R181, R2, R19 ;  /* 0x00000002b5137223 */ /* 0x000fe20000010013 */
[----:B------:R-:W-:Y:S01]  /*d720*/  I2FP.F32.U32 R2, R132 ;  /* 0x0000008400027245 */ /* 0x000fe20000201000 */
[C---:B------:R-:W-:Y:S03]  /*d730*/  HMMA.16816.F32.BF16 R36, R168.reuse, R156, R36 ;  /* 0x0000009ca824723c */ /* 0x040fe60000041824 */
[----:B------:R-:W-:Y:S01]  /*d740*/  IADD3 R132, PT, PT, R3, 0x19, RZ ;  /* 0x0000001903847810 */ /* 0x000fe20007ffe0ff */
[----:B------:R-:W-:Y:S01]  /*d750*/  FFMA.FTZ R20, R181, R0, R20 ;  /* 0x00000000b5147223 */ /* 0x000fe20000010014 */
[----:B------:R-:W-:Y:S01]  /*d760*/  FMNMX3.FTZ R141, R141, R16, R17, !PT ;  /* 0x000000108d8d7276 */ /* 0x000fe20007810011 */
[CC--:B------:R-:W-:Y:S01]  /*d770*/  FFMA.FTZ R22, R181.reuse, R0.reuse, R22 ;  /* 0x00000000b5167223 */ /* 0x0c0fe20000010016 */
[CC--:B------:R-:W-:Y:S01]  /*d780*/  FFMA.FTZ R24, R181.reuse, R0.reuse, R24 ;  /* 0x00000000b5187223 */ /* 0x0c0fe20000010018 */
[C---:B------:R-:W-:Y:S01]  /*d790*/  FFMA.FTZ R26, R181.reuse, R0, R26 ;  /* 0x00000000b51a7223 */ /* 0x040fe2000001001a */
[----:B------:R-:W-:Y:S01]  /*d7a0*/  I2FP.F32.U32 R0, R133 ;  /* 0x0000008500007245 */ /* 0x000fe20000201000 */
[-C--:B------:R-:W-:Y:S01]  /*d7b0*/  FFMA.FTZ R21, R181, R2.reuse, R21 ;  /* 0x00000002b5157223 */ /* 0x080fe20000010015 */
[----:B------:R-:W-:Y:S01]  /*d7c0*/  IADD3 R133, PT, PT, R3, 0x28, RZ ;  /* 0x0000002803857810 */ /* 0x000fe20007ffe0ff */
[CC--:B------:R-:W-:Y:S01]  /*d7d0*/  FFMA.FTZ R23, R181.reuse, R2.reuse, R23 ;  /* 0x00000002b5177223 */ /* 0x0c0fe20000010017 */
[CC--:B------:R-:W-:Y:S01]  /*d7e0*/  FFMA.FTZ R25, R181.reuse, R2.reuse, R25 ;  /* 0x00000002b5197223 */ /* 0x0c0fe20000010019 */
[C---:B------:R-:W-:Y:S01]  /*d7f0*/  FFMA.FTZ R27, R181.reuse, R2, R27 ;  /* 0x00000002b51b7223 */ /* 0x040fe2000001001b */
[----:B------:R-:W-:Y:S01]  /*d800*/  I2FP.F32.U32 R2, R132 ;  /* 0x0000008400027245 */ /* 0x000fe20000201000 */
[-C--:B------:R-:W-:Y:S01]  /*d810*/  FFMA.FTZ R28, R181, R0.reuse, R28 ;  /* 0x00000000b51c7223 */ /* 0x080fe2000001001c */
[----:B------:R-:W-:Y:S01]  /*d820*/  IADD3 R132, PT, PT, R3, 0x21, RZ ;  /* 0x0000002103847810 */ /* 0x000fe20007ffe0ff */
[----:B------:R-:W-:Y:S01]  /*d830*/  FFMA.FTZ R30, R181, R0, R30 ;  /* 0x00000000b51e7223 */ /* 0x000fe2000001001e */
[----:B------:R-:W-:Y:S01]  /*d840*/  FMNMX3.FTZ R141, R141, R24, R25, !PT ;  /* 0x000000188d8d7276 */ /* 0x000fe20007810019 */
        /* <DEDUP_REMOVED lines=84> */
[----:B------:R-:W-:Y:S03]  /*dd90*/  HMMA.16816.F32.BF16 R92, R168, R146, R92 ;  /* 0x00000092a85c723c */ /* 0x000fe6000004185c */
        /* <DEDUP_REMOVED lines=8> */
[----:B------:R-:W-:Y:S03]  /*de20*/  HMMA.16816.F32.BF16 R116, R124, R172, RZ ;  /* 0x000000ac7c74723c */ /* 0x000fe600000418ff */
[----:B------:R-:W-:Y:S01]  /*de30*/  IADD3 R132, PT, PT, R3, 0x59, RZ ;  /* 0x0000005903847810 */ /* 0x000fe20007ffe0ff */
[CC--:B------:R-:W-:Y:S01]  /*de40*/  FFMA.FTZ R84, R181.reuse, R0.reuse, R84 ;  /* 0x00000000b5547223 */ /* 0x0c0fe20000010054 */
        /* <DEDUP_REMOVED lines=14> */
[C---:B------:R-:W-:Y:S05]  /*df30*/  HMMA.16816.F32.BF16 R108, R168.reuse, R142, R108 ;  /* 0x0000008ea86c723c */ /* 0x040fea000004186c */
        /* <DEDUP_REMOVED lines=8> */
[----:B------:R-:W-:Y:S03]  /*dfc0*/  HMMA.16816.F32.BF16 R116, R168, R136, R116 ;  /* 0x00000088a874723c */ /* 0x000fe60000041874 */
[----:B------:R-:W-:Y:S01]  /*dfd0*/  IADD3 R132, PT, PT, R3, 0x69, RZ ;  /* 0x0000006903847810 */ /* 0x000fe20007ffe0ff */
[CC--:B------:R-:W-:Y:S01]  /*dfe0*/  FFMA.FTZ R100, R181.reuse, R0.reuse, R100 ;  /* 0x00000000b5647223 */ /* 0x0c0fe20000010064 */
[CC--:B------:R-:W-:Y:S01]  /*dff0*/  FFMA.FTZ R102, R181.reuse, R0.reuse, R102 ;  /* 0x00000000b5667223 */ /* 0x0c0fe20000010066 */
[CC--:B------:R-:W-:Y:S01]  /*e000*/  FFMA.FTZ R104, R181.reuse, R0.reuse, R104 ;  /* 0x00000000b5687223 */ /* 0x0c0fe20000010068 */
[C---:B------:R-:W-:Y:S01]  /*e010*/  FFMA.FTZ R106, R181.reuse, R0, R106 ;  /* 0x00000000b56a7223 */ /* 0x040fe2000001006a */
[----:B------:R-:W-:Y:S01]  /*e020*/  I2FP.F32.U32 R0, R133 ;  /* 0x0000008500007245 */ /* 0x000fe20000201000 */
        /* <DEDUP_REMOVED lines=9> */
[----:B------:R-:W-:Y:S01]  /*e0c0*/  FFMA.FTZ R114, R181, R0, R114 ;  /* 0x00000000b5727223 */ /* 0x000fe20000010072 */
[----:B------:R-:W-:Y:S01]  /*e0d0*/  IADD3 R0, PT, PT, R3, 0x70, RZ ;  /* 0x0000007003007810 */ /* 0x000fe20007ffe0ff */
[----:B------:R-:W-:Y:S03]  /*e0e0*/  HMMA.16816.F32.BF16 R124, R124, R174, RZ ;  /* 0x000000ae7c7c723c */ /* 0x000fe600000418ff */
[----:B------:R-:W-:Y:S01]  /*e0f0*/  I2FP.F32.U32 R0, R0 ;  /* 0x0000000000007245 */ /* 0x000fe20000201000 */
[CC--:B------:R-:W-:Y:S01]  /*e100*/  FFMA.FTZ R109, R181.reuse, R2.reuse, R109 ;  /* 0x00000002b56d7223 */ /* 0x0c0fe2000001006d */
[CC--:B------:R-:W-:Y:S01]  /*e110*/  FFMA.FTZ R111, R181.reuse, R2.reuse, R111 ;  /* 0x00000002b56f7223 */ /* 0x0c0fe2000001006f */
[CC--:B------:R-:W-:Y:S01]  /*e120*/  FFMA.FTZ R113, R181.reuse, R2.reuse, R113 ;  /* 0x00000002b5717223 */ /* 0x0c0fe20000010071 */
[C---:B------:R-:W-:Y:S01]  /*e130*/  FFMA.FTZ R115, R181.reuse, R2, R115 ;  /* 0x00000002b5737223 */ /* 0x040fe20000010073 */
[----:B------:R-:W-:Y:S01]  /*e140*/  I2FP.F32.U32 R2, R132 ;  /* 0x0000008400027245 */ /* 0x000fe20000201000 */
[C---:B------:R-:W-:Y:S01]  /*e150*/  FFMA.FTZ R116, R181.reuse, R0, R116 ;  /* 0x00000000b5747223 */ /* 0x040fe20000010074 */
[----:B------:R-:W-:Y:S01]  /*e160*/  FMNMX3.FTZ R132, R192, R4, R5, !PT ;  /* 0x00000004c0847276 */ /* 0x000fe20007810005 */
[CC--:B------:R-:W-:Y:S01]  /*e170*/  FFMA.FTZ R118, R181.reuse, R0.reuse, R118 ;  /* 0x00000000b5767223 */ /* 0x0c0fe20000010076 */
[CC--:B------:R-:W-:Y:S01]  /*e180*/  FFMA.FTZ R120, R181.reuse, R0.reuse, R120 ;  /* 0x00000000b5787223 */ /* 0x0c0fe20000010078 */
[----:B------:R-:W-:Y:S01]  /*e190*/  FFMA.FTZ R122, R181, R0, R122 ;  /* 0x00000000b57a7223 */ /* 0x000fe2000001007a */
[----:B------:R-:W-:Y:S01]  /*e1a0*/  FMNMX3.FTZ R0, R191, R6, R7, !PT ;  /* 0x00000006bf007276 */ /* 0x000fe20007810007 */
[C---:B------:R-:W-:Y:S01]  /*e1b0*/  FFMA.FTZ R117, R181.reuse, R2, R117 ;  /* 0x00000002b5757223 */ /* 0x040fe20000010075 */
[----:B------:R-:W-:Y:S01]  /*e1c0*/  FMNMX3.FTZ R132, R132, R12, R13, !PT ;  /* 0x0000000c84847276 */ /* 0x000fe2000781000d */
[C---:B------:R-:W-:Y:S01]  /*e1d0*/  FFMA.FTZ R119, R181.reuse, R2, R119 ;  /* 0x00000002b5777223 */ /* 0x040fe20000010077 */
[----:B------:R-:W-:Y:S01]  /*e1e0*/  FMNMX3.FTZ R134, R0, R14, R15, !PT ;  /* 0x0000000e00867276 */ /* 0x000fe2000781000f */
[C---:B------:R-:W-:Y:S01]  /*e1f0*/  FFMA.FTZ R121, R181.reuse, R2, R121 ;  /* 0x00000002b5797223 */ /* 0x040fe20000010079 */
[----:B------:R-:W-:Y:S01]  /*e200*/  FMNMX3.FTZ R132, R132, R20, R21, !PT ;  /* 0x0000001484847276 */ /* 0x000fe20007810015 */
[----:B------:R-:W-:Y:S05]  /*e210*/  HMMA.16816.F32.BF16 R124, R168, R138, R124 ;  /* 0x0000008aa87c723c */ /* 0x000fea000004187c */
[----:B------:R-:W-:Y:S01]  /*e220*/  FMNMX3.FTZ R134, R134, R22, R23, !PT ;  /* 0x0000001686867276 */ /* 0x000fe20007810017 */
[----:B------:R-:W-:Y:S01]  /*e230*/  FFMA.FTZ R123, R181, R2, R123 ;  /* 0x00000002b57b7223 */ /* 0x000fe2000001007b */
[----:B------:R-:W-:Y:S02]  /*e240*/  FMNMX3.FTZ R133, R132, R28, R29, !PT ;  /* 0x0000001c84857276 */ /* 0x000fe4000781001d */
[----:B------:R-:W-:Y:S02]  /*e250*/  FMNMX3.FTZ R134, R134, R30, R31, !PT ;  /* 0x0000001e86867276 */ /* 0x000fe4000781001f */
[----:B------:R-:W-:Y:S02]  /*e260*/  FMNMX3.FTZ R133, R133, R36, R37, !PT ;  /* 0x0000002485857276 */ /* 0x000fe40007810025 */
[----:B------:R-:W-:Y:S02]  /*e270*/  FMNMX3.FTZ R2, R134, R38, R39, !PT ;  /* 0x0000002686027276 */ /* 0x000fe40007810027 */
[----:B------:R-:W-:Y:S02]  /*e280*/  FMNMX3.FTZ R133, R133, R44, R45, !PT ;  /* 0x0000002c85857276 */ /* 0x000fe4000781002d */
[----:B------:R-:W-:Y:S02]  /*e290*/  IADD3 R0, PT, PT, R3, 0x78, RZ ;  /* 0x0000007803007810 */ /* 0x000fe40007ffe0ff */
[----:B------:R-:W-:Y:S02]  /*e2a0*/  FMNMX3.FTZ R2, R2, R46, R47, !PT ;  /* 0x0000002e02027276 */ /* 0x000fe4000781002f */
[----:B------:R-:W-:Y:S02]  /*e2b0*/  FMNMX3.FTZ R133, R133, R52, R53, !PT ;  /* 0x0000003485857276 */ /* 0x000fe40007810035 */
[----:B------:R-:W-:Y:S02]  /*e2c0*/  I2FP.F32.U32 R0, R0 ;  /* 0x0000000000007245 */ /* 0x000fe40000201000 */
[----:B------:R-:W-:Y:S02]  /*e2d0*/  FMNMX3.FTZ R2, R2, R54, R55, !PT ;  /* 0x0000003602027276 */ /* 0x000fe40007810037 */
[----:B------:R-:W-:Y:S01]  /*e2e0*/  FMNMX3.FTZ R133, R133, R60, R61, !PT ;  /* 0x0000003c85857276 */ /* 0x000fe2000781003d */
[C---:B------:R-:W-:Y:S01]  /*e2f0*/  FFMA.FTZ R124, R181.reuse, R0, R124 ;  /* 0x00000000b57c7223 */ /* 0x040fe2000001007c */
[----:B------:R-:W-:Y:S01]  /*e300*/  FMNMX3.FTZ R142, R2, R62, R63, !PT ;  /* 0x0000003e028e7276 */ /* 0x000fe2000781003f */
[----:B------:R-:W-:Y:S01]  /*e310*/  FFMA.FTZ R126, R181, R0, R126 ;  /* 0x00000000b57e7223 */ /* 0x000fe2000001007e */
[----:B------:R-:W-:Y:S01]  /*e320*/  FMNMX3.FTZ R133, R133, R68, R69, !PT ;  /* 0x0000004485857276 */ /* 0x000fe20007810045 */
[C---:B------:R-:W-:Y:S01]  /*e330*/  FFMA.FTZ R128, R181.reuse, R0, R128 ;  /* 0x00000000b5807223 */ /* 0x040fe20000010080 */
[----:B------:R-:W-:Y:S01]  /*e340*/  FMNMX3.FTZ R142, R142, R70, R71, !PT ;  /* 0x000000468e8e7276 */ /* 0x000fe20007810047 */
[----:B------:R-:W-:Y:S01]  /*e350*/  FFMA.FTZ R130, R181, R0, R130 ;  /* 0x00000000b5827223 */ /* 0x000fe20000010082 */
        /* <DEDUP_REMOVED lines=11> */
[----:B------:R-:W-:Y:S02]  /*e410*/  FMNMX3.FTZ R133, R133, R100, R101, !PT ;  /* 0x0000006485857276 */ /* 0x000fe40007810065 */
[----:B------:R-:W-:Y:S02]  /*e420*/  I2FP.F32.U32 R132, R3 ;  /* 0x0000000300847245 */ /* 0x000fe40000201000 */
[----:B------:R-:W-:Y:S02]  /*e430*/  FMNMX3.FTZ R0, R0, R42, R43, !PT ;  /* 0x0000002a00007276 */ /* 0x000fe4000781002b */
[----:B------:R-:W-:Y:S01]  /*e440*/  FMNMX3.FTZ R142, R142, R102, R103, !PT ;  /* 0x000000668e8e7276 */ /* 0x000fe20007810067 */
[----:B------:R-:W-:Y:S01]  /*e450*/  FFMA.FTZ R125, R181, R132, R125 ;  /* 0x00000084b57d7223 */ /* 0x000fe2000001007d */
[----:B------:R-:W-:Y:S01]  /*e460*/  FMNMX3.FTZ R133, R133, R108, R109, !PT ;  /* 0x0000006c85857276 */ /* 0x000fe2000781006d */
[----:B------:R-:W-:Y:S01]  /*e470*/  FFMA.FTZ R127, R181, R132, R127 ;  /* 0x00000084b57f7223 */ /* 0x000fe2000001007f */
[----:B------:R-:W-:Y:S02]  /*e480*/  FMNMX3.FTZ R0, R0, R50, R51, !PT ;  /* 0x0000003200007276 */ /* 0x000fe40007810033 */
[----:B------:R-:W-:Y:S02]  /*e490*/  FMNMX3.FTZ R142, R142, R110, R111, !PT ;  /* 0x0000006e8e8e7276 */ /* 0x000fe4000781006f */
[----:B------:R-:W-:Y:S02]  /*e4a0*/  FMNMX3.FTZ R133, R133, R116, R117, !PT ;  /* 0x0000007485857276 */ /* 0x000fe40007810075 */
[----:B------:R-:W-:Y:S02]  /*e4b0*/  FMNMX3.FTZ R0, R0, R58, R59, !PT ;  /* 0x0000003a00007276 */ /* 0x000fe4000781003b */
[----:B------:R-:W-:Y:S02]  /*e4c0*/  FMNMX3.FTZ R142, R142, R118, R119, !PT ;  /* 0x000000768e8e7276 */ /* 0x000fe40007810077 */
[----:B------:R-:W-:Y:S01]  /*e4d0*/  FMNMX3.FTZ R133, R133, R124, R125, !PT ;  /* 0x0000007c85857276 */ /* 0x000fe2000781007d */
[----:B------:R-:W-:Y:S06]  /*e4e0*/  @P3 BRA `(.L_x_184) ;  /* 0xffffffe400443947 */ /* 0x000fec000383ffff */
.L_x_183:
[----:B------:R-:W-:Y:S01]  /*e4f0*/  FMNMX3.FTZ R0, R0, R66, R67, !PT ;  /* 0x0000004200007276 */ /* 0x000fe20007810043 */
[----:B------:R-:W-:Y:S01]  /*e500*/  SHFL.BFLY PT, R3, R133, 0x2, 0x1f ;  /* 0x0c401f0085037f89 */ /* 0x000fe200000e0000 */
[----:B------:R-:W-:Y:S01]  /*e510*/  FMNMX3.FTZ R142, R142, R126, R127, !PT ;  /* 0x0000007e8e8e7276 */ /* 0x000fe2000781007f */
[----:B------:R-:W-:Y:S01]  /*e520*/  FFMA.FTZ R129, R181, R132, R129 ;  /* 0x00000084b5817223 */ /* 0x000fe20000010081 */
[----:B------:R-:W-:Y:S05]  /*e530*/  FMNMX3.FTZ R0, R0, R74, R75, !PT ;  /* 0x0000004a00007276 */ /* 0x000fea000781004b */
[----:B-1----:R-:W-:Y:S01]  /*e540*/  LDSM.16.MT88.4 R144, [R237+0x4000] ;  /* 0x00400000ed90783b */ /* 0x002fe20000004200 */
[----:B------:R-:W-:Y:S01]  /*e550*/  FMNMX3.FTZ R141, R141, R72, R73, !PT ;  /* 0x000000488d8d7276 */ /* 0x000fe20007810049 */
[----:B------:R-:W-:Y:S01]  /*e560*/  FFMA.FTZ R131, R181, R132, R131 ;  /* 0x00000084b5837223 */ /* 0x000fe20000010083 */
[----:B------:R-:W-:Y:S02]  /*e570*/  FMNMX3.FTZ R0, R0, R82, R83, !PT ;  /* 0x0000005200007276 */ /* 0x000fe40007810053 */
[----:B------:R-:W-:Y:S02]  /*e580*/  FMNMX3.FTZ R143, R141, R80, R81, !PT ;  /* 0x000000508d8f7276 */ /* 0x000fe40007810051 */
[----:B------:R-:W-:Y:S01]  /*e590*/  FMNMX3.FTZ R0, R0, R90, R91, !PT ;  /* 0x0000005a00007276 */ /* 0x000fe2000781005b */
[----:B------:R-:W-:Y:S01]  /*e5a0*/  SHFL.BFLY PT, R2, R142, 0x2, 0x1f ;  /* 0x0c401f008e027f89 */ /* 0x000fe200000e0000 */
        /* <DEDUP_REMOVED lines=8> */
[----:B------:R-:W-:Y:S04]  /*e630*/  FMNMX3.FTZ R143, R143, R120, R121, !PT ;  /* 0x000000788f8f7276 */ /* 0x000fe80007810079 */
[----:B------:R-:W-:Y:S05]  /*e640*/  FMNMX3.FTZ R143, R143, R128, R129, !PT ;  /* 0x000000808f8f7276 */ /* 0x000fea0007810081 */
[----:B------:R-:W1:Y:S02]  /*e650*/  SHFL.BFLY PT, R132, R143, 0x2, 0x1f ;  /* 0x0c401f008f847f89 */ /* 0x000e6400000e0000 */
[----:B-1----:R-:W-:Y:S02]  /*e660*/  FMNMX.FTZ R143, R143, R132, !PT ;  /* 0x000000848f8f7209 */ /* 0x002fe40007810000 */
[----:B------:R-:W-:Y:S02]  /*e670*/  FMNMX.FTZ R142, R142, R2, !PT ;  /* 0x000000028e8e7209 */ /* 0x000fe40007810000 */
[----:B------:R-:W-:Y:S02]  /*e680*/  FMNMX.FTZ R133, R133, R3, !PT ;  /* 0x0000000385857209 */ /* 0x000fe40007810000 */
[----:B------:R-:W-:Y:S01]  /*e690*/  SHFL.BFLY PT, R148, R143, 0x1, 0x1f ;  /* 0x0c201f008f947f89 */ /* 0x000fe200000e0000 */
[----:B------:R-:W-:Y:S07]  /*e6a0*/  FMNMX3.FTZ R3, R0, R130, R131, !PT ;  /* 0x0000008200037276 */ /* 0x000fee0007810083 */
[----:B------:R-:W-:Y:S08]  /*e6b0*/  SHFL.BFLY PT, R0, R142, 0x1, 0x1f ;  /* 0x0c201f008e007f89 */ /* 0x000ff000000e0000 */
[----:B------:R-:W1:Y:S08]  /*e6c0*/  SHFL.BFLY PT, R134, R133, 0x1, 0x1f ;  /* 0x0c201f0085867f89 */ /* 0x000e7000000e0000 */
[----:B------:R-:W2:Y:S01]  /*e6d0*/  SHFL.BFLY PT, R2, R3, 0x2, 0x1f ;  /* 0x0c401f0003027f89 */ /* 0x000ea200000e0000 */
[----:B-1----:R-:W-:Y:S02]  /*e6e0*/  FMNMX.FTZ R134, R133, R134, !PT ;  /* 0x0000008685867209 */ /* 0x002fe40007810000 */
[----:B------:R-:W-:Y:S02]  /*e6f0*/  FMNMX.FTZ R133, R142, R0, !PT ;  /* 0x000000008e857209 */ /* 0x000fe40007810000 */
[----:B------:R-:W-:Y:S01]  /*e700*/  MOV R142, R235 ;  /* 0x000000eb008e7202 */ /* 0x000fe20000000f00 */
[----:B------:R-:W-:Y:S01]  /*e710*/  FADD.FTZ R132, -R134, R192 ;  /* 0x000000c086847221 */ /* 0x000fe20000010100 */
[----:B------:R-:W-:Y:S01]  /*e720*/  @P1 IADD3 R142, PT, PT, R236, -0x20, RZ ;  /* 0xffffffe0ec8e1810 */ /* 0x000fe20007ffe0ff */
[C---:B------:R-:W-:Y:S01]  /*e730*/  FMUL.FTZ R0, R134.reuse, UR4 ;  /* 0x0000000486007c20 */ /* 0x040fe20008410000 */
[----:B------:R-:W-:Y:S01]  /*e740*/  FSETP.NEU.FTZ.AND P0, PT, R134, -INF , PT ;  /* 0xff8000008600780b */ /* 0x000fe20003f1d000 */
[----:B------:R-:W-:Y:S01]  /*e750*/  FMUL.FTZ R136, R132, UR4 ;  /* 0x0000000484887c20 */ /* 0x000fe20008410000 */
[----:B--2---:R-:W-:Y:S01]  /*e760*/  FMNMX.FTZ R135, R3, R2, !PT ;  /* 0x0000000203877209 */ /* 0x004fe20007810000 */
[----:B------:R-:W-:Y:S01]  /*e770*/  LDSM.16.MT88.4 R152, [R142] ;  /* 0x000000008e98783b */ /* 0x000fe20000004200 */
[----:B------:R-:W-:Y:S01]  /*e780*/  FSEL R132, R0, RZ, P0 ;  /* 0x000000ff00847208 */ /* 0x000fe20000000000 */
[C---:B------:R-:W-:Y:S01]  /*e790*/  FADD.FTZ R2, -R133.reuse, R191 ;  /* 0x000000bf85027221 */ /* 0x040fe20000010100 */
[----:B------:R-:W-:Y:S01]  /*e7a0*/  FSETP.NEU.FTZ.AND P0, PT, R133, -INF , PT ;  /* 0xff8000008500780b */ /* 0x000fe20003f1d000 */
[----:B------:R-:W1:Y:S01]  /*e7b0*/  MUFU.EX2 R136, R136 ;  /* 0x0000008800887308 */ /* 0x000e620000000800 */
[----:B------:R-:W-:Y:S01]  /*e7c0*/  MOV R192, R134 ;  /* 0x0000008600c07202 */ /* 0x000fe20000000f00 */
[--C-:B------:R-:W-:Y:S01]  /*e7d0*/  FFMA.FTZ R168, R29, UR4, -R132.reuse ;  /* 0x000000041da87c23 */ /* 0x100fe20008010884 */
[--C-:B------:R-:W-:Y:S01]  /*e7e0*/  FFMA.FTZ R37, R37, UR4, -R132.reuse ;  /* 0x0000000425257c23 */ /* 0x100fe20008010884 */
[----:B------:R-:W-:Y:S01]  /*e7f0*/  LDSM.16.MT88.4 R156, [R142+0x400] ;  /* 0x000400008e9c783b */ /* 0x000fe20000004200 */
[--C-:B------:R-:W-:Y:S01]  /*e800*/  FFMA.FTZ R141, R12, UR4, -R132.reuse ;  /* 0x000000040c8d7c23 */ /* 0x100fe20008010884 */
[----:B------:R-:W-:Y:S01]  /*e810*/  FMNMX.FTZ R12, R143, R148, !PT ;  /* 0x000000948f0c7209 */ /* 0x000fe20007810000 */
[--C-:B------:R-:W-:Y:S03]  /*e820*/  FFMA.FTZ R164, R21, UR4, -R132.reuse ;  /* 0x0000000415a47c23 */ /* 0x100fe60008010884 */
[----:B------:R-:W-:Y:S01]  /*e830*/  MUFU.EX2 R168, R168 ;  /* 0x000000a800a87308 */ /* 0x000fe20000000800 */
[--C-:B------:R-:W-:Y:S01]  /*e840*/  FFMA.FTZ R166, R28, UR4, -R132.reuse ;  /* 0x000000041ca67c23 */ /* 0x100fe20008010884 */
[--C-:B------:R-:W-:Y:S01]  /*e850*/  FFMA.FTZ R138, R5, UR4, -R132.reuse ;  /* 0x00000004058a7c23 */ /* 0x100fe20008010884 */
[--C-:B------:R-:W-:Y:S07]  /*e860*/  FFMA.FTZ R165, R20, UR4, -R132.reuse ;  /* 0x0000000414a57c23 */ /* 0x100fee0008010884 */
[----:B------:R-:W-:Y:S01]  /*e870*/  MUFU.EX2 R141, R141 ;  /* 0x0000008d008d7308 */ /* 0x000fe20000000800 */
[----:B------:R-:W-:Y:S01]  /*e880*/  LDSM.16.MT88.4 R148, [R237+0x4400] ;  /* 0x00440000ed94783b */ /* 0x000fe20000004200 */
[C---:B-1----:R-:W-:Y:S01]  /*e890*/  FMUL.FTZ R216, R136.reuse, R216 ;  /* 0x000000d888d87220 */ /* 0x042fe20000410000 */
[C---:B------:R-:W-:Y:S07]  /*e8a0*/  FMUL.FTZ R217, R136.reuse, R217 ;  /* 0x000000d988d97220 */ /* 0x040fee0000410000 */
[----:B------:R-:W-:Y:S01]  /*e8b0*/  MUFU.EX2 R138, R138 ;  /* 0x0000008a008a7308 */ /* 0x000fe20000000800 */
[C---:B------:R-:W-:Y:S01]  /*e8c0*/  FMUL.FTZ R212, R136.reuse, R212 ;  /* 0x000000d488d47220 */ /* 0x040fe20000410000 */
[C---:B------:R-:W-:Y:S01]  /*e8d0*/  FMUL.FTZ R213, R136.reuse, R213 ;  /* 0x000000d588d57220 */ /* 0x040fe20000410000 */
[C---:B------:R-:W-:Y:S07]  /*e8e0*/  FMUL.FTZ R220, R136.reuse, R220 ;  /* 0x000000dc88dc7220 */ /* 0x040fee0000410000 */
[----:B------:R-:W-:Y:S01]  /*e8f0*/  MUFU.EX2 R165, R165 ;  /* 0x000000a500a57308 */ /* 0x000fe20000000800 */
[C---:B------:R-:W-:Y:S01]  /*e900*/  FMUL.FTZ R221, R136.reuse, R221 ;  /* 0x000000dd88dd7220 */ /* 0x040fe20000410000 */
[C---:B------:R-:W-:Y:S01]  /*e910*/  FMUL.FTZ R224, R136.reuse, R224 ;  /* 0x000000e088e07220 */ /* 0x040fe20000410000 */
[----:B------:R-:W-:Y:S07]  /*e920*/  FMUL.FTZ R225, R136, R225 ;  /* 0x000000e188e17220 */ /* 0x000fee0000410000 */
[----:B------:R-:W-:Y:S01]  /*e930*/  MUFU.EX2 R166, R166 ;  /* 0x000000a600a67308 */ /* 0x000fe20000000800 */
[--C-:B------:R-:W-:Y:S01]  /*e940*/  FFMA.FTZ R61, R61, UR4, -R132.reuse ;  /* 0x000000043d3d7c23 */ /* 0x100fe20008010884 */
[--C-:B------:R-:W-:Y:S01]  /*e950*/  FFMA.FTZ R77, R77, UR4, -R132.reuse ;  /* 0x000000044d4d7c23 */ /* 0x100fe20008010884 */
[--C-:B------:R-:W-:Y:S07]  /*e960*/  FFMA.FTZ R93, R93, UR4, -R132.reuse ;  /* 0x000000045d5d7c23 */ /* 0x100fee0008010884 */
[----:B------:R-:W1:Y:S01]  /*e970*/  MUFU.EX2 R164, R164 ;  /* 0x000000a400a47308 */ /* 0x000e620000000800 */
[--C-:B------:R-:W-:Y:S01]  /*e980*/  FFMA.FTZ R109, R109, UR4, -R132.reuse ;  /* 0x000000046d6d7c23 */ /* 0x100fe20008010884 */
[--C-:B------:R-:W-:Y:S01]  /*e990*/  FFMA.FTZ R84, R84, UR4, -R132.reuse ;  /* 0x0000000454547c23 */ /* 0x100fe20008010884 */
[--C-:B------:R-:W-:Y:S01]  /*e9a0*/  FFMA.FTZ R85, R85, UR4, -R132.reuse ;  /* 0x0000000455557c23 */ /* 0x100fe20008010884 */
[--C-:B------:R-:W-:Y:S01]  /*e9b0*/  FFMA.FTZ R92, R92, UR4, -R132.reuse ;  /* 0x000000045c5c7c23 */ /* 0x100fe20008010884 */
[--C-:B------:R-:W-:Y:S01]  /*e9c0*/  FFMA.FTZ R100, R100, UR4, -R132.reuse ;  /* 0x0000000464647c23 */ /* 0x100fe20008010884 */
[--C-:B------:R-:W-:Y:S01]  /*e9d0*/  FFMA.FTZ R101, R101, UR4, -R132.reuse ;  /* 0x0000000465657c23 */ /* 0x100fe20008010884 */
[--C-:B------:R-:W-:Y:S03]  /*e9e0*/  FFMA.FTZ R108, R108, UR4, -R132.reuse ;  /* 0x000000046c6c7c23 */ /* 0x100fe60008010884 */
[----:B------:R-:W-:Y:S01]  /*e9f0*/  MUFU.EX2 R84, R84 ;  /* 0x0000005400547308 */ /* 0x000fe20000000800 */
[----:B------:R-:W-:Y:S01]  /*ea00*/  FMUL.FTZ R2, R2, UR4 ;  /* 0x0000000402027c20 */ /* 0x000fe20008410000 */
[----:B------:R-:W2:Y:S01]  /*ea10*/  SHFL.BFLY PT, R3, R135, 0x1, 0x1f ;  /* 0x0c201f0087037f89 */ /* 0x000ea200000e0000 */
[--C-:B------:R-:W-:Y:S07]  /*ea20*/  FFMA.FTZ R52, R52, UR4, -R132.reuse ;  /* 0x0000000434347c23 */ /* 0x100fee0008010884 */
[----:B------:R-:W-:Y:S01]  /*ea30*/  MUFU.EX2 R85, R85 ;  /* 0x0000005500557308 */ /* 0x000fe20000000800 */
[--C-:B------:R-:W-:Y:S01]  /*ea40*/  FFMA.FTZ R53, R53, UR4, -R132.reuse ;  /* 0x0000000435357c23 */ /* 0x100fe20008010884 */
[----:B-1----:R-:W-:Y:S01]  /*ea50*/  F2FP.BF16.F32.PACK_AB R20, R164, R165 ;  /* 0x000000a5a414723e */ /* 0x002fe200000010ff */
[--C-:B------:R-:W-:Y:S07]  /*ea60*/  FFMA.FTZ R60, R60, UR4, -R132.reuse ;  /* 0x000000043c3c7c23 */ /* 0x100fee0008010884 */
[----:B------:R-:W-:Y:S01]  /*ea70*/  MUFU.EX2 R92, R92 ;  /* 0x0000005c005c7308 */ /* 0x000fe20000000800 */
[--C-:B------:R-:W-:Y:S01]  /*ea80*/  FFMA.FTZ R0, R4, UR4, -R132.reuse ;  /* 0x0000000404007c23 */ /* 0x100fe20008010884 */
[--C-:B------:R-:W-:Y:S01]  /*ea90*/  FFMA.FTZ R139, R13, UR4, -R132.reuse ;  /* 0x000000040d8b7c23 */ /* 0x100fe20008010884 */
[--C-:B------:R-:W-:Y:S07]  /*eaa0*/  FFMA.FTZ R68, R68, UR4, -R132.reuse ;  /* 0x0000000444447c23 */ /* 0x100fee0008010884 */
[----:B------:R-:W-:Y:S01]  /*eab0*/  MUFU.EX2 R100, R100 ;  /* 0x0000006400647308 */ /* 0x000fe20000000800 */
[--C-:B------:R-:W-:Y:S01]  /*eac0*/  FFMA.FTZ R69, R69, UR4, -R132.reuse ;  /* 0x0000000445457c23 */ /* 0x100fe20008010884 */
[----:B------:R-:W-:Y:S01]  /*ead0*/  FFMA.FTZ R76, R76, UR4, -R132 ;  /* 0x000000044c4c7c23 */ /* 0x000fe20008010884 */
[----:B------:R-:W-:Y:S07]  /*eae0*/  MOV R191, R133 ;  /* 0x0000008500bf7202 */ /* 0x000fee0000000f00 */
[----:B------:R-:W-:Y:S10]  /*eaf0*/  MUFU.EX2 R101, R101 ;  /* 0x0000006500657308 */ /* 0x000ff40000000800 */
[----:B------:R-:W-:Y:S10]  /*eb00*/  MUFU.EX2 R108, R108 ;  /* 0x0000006c006c7308 */ /* 0x000ff40000000800 */
[----:B------:R-:W-:Y:S10]  /*eb10*/  MUFU.EX2 R52, R52 ;  /* 0x0000003400347308 */ /* 0x000ff40000000800 */
[----:B------:R-:W-:Y:S10]  /*eb20*/  MUFU.EX2 R53, R53 ;  /* 0x0000003500357308 */ /* 0x000ff40000000800 */
[----:B------:R-:W-:Y:S10]  /*eb30*/  MUFU.EX2 R60, R60 ;  /* 0x0000003c003c7308 */ /* 0x000ff40000000800 */
[----:B------:R1:W3:Y:S10]  /*eb40*/  MUFU.EX2 R137, R2 ;  /* 0x0000000200897308 */ /* 0x0002f40000000800 */
[----:B------:R-:W4:Y:S10]  /*eb50*/  MUFU.EX2 R0, R0 ;  /* 0x0000000000007308 */ /* 0x000f340000000800 */
[----:B------:R-:W5:Y:S10]  /*eb60*/  MUFU.EX2 R139, R139 ;  /* 0x0000008b008b7308 */ /* 0x000f740000000800 */
[----:B------:R-:W-:Y:S01]  /*eb70*/  MUFU.EX2 R68, R68 ;  /* 0x0000004400447308 */ /* 0x000fe20000000800 */
[----:B-1----:R-:W-:Y:S01]  /*eb80*/  FMUL.FTZ R2, R133, UR4 ;  /* 0x0000000485027c20 */ /* 0x002fe20008410000 */
[C---:B---3--:R-:W-:Y:S01]  /*eb90*/  FMUL.FTZ R218, R137.reuse, R218 ;  /* 0x000000da89da7220 */ /* 0x048fe20000410000 */
[C---:B------:R-:W-:Y:S01]  /*eba0*/  FMUL.FTZ R219, R137.reuse, R219 ;  /* 0x000000db89db7220 */ /* 0x040fe20000410000 */
[C---:B------:R-:W-:Y:S01]  /*ebb0*/  FMUL.FTZ R214, R137.reuse, R214 ;  /* 0x000000d689d67220 */ /* 0x040fe20000410000 */
[----:B----4-:R-:W-:Y:S01]  /*ebc0*/  F2FP.BF16.F32.PACK_AB R160, R138, R0 ;  /* 0x000000008aa0723e */ /* 0x010fe200000010ff */
[C---:B------:R-:W-:Y:S01]  /*ebd0*/  FMUL.FTZ R215, R137.reuse, R215 ;  /* 0x000000d789d77220 */ /* 0x040fe20000410000 */
[----:B------:R-:W-:Y:S01]  /*ebe0*/  FSEL R5, R2, RZ, P0 ;  /* 0x000000ff02057208 */ /* 0x000fe20000000000 */
[C---:B------:R-:W-:Y:S01]  /*ebf0*/  FMUL.FTZ R222, R137.reuse, R222 ;  /* 0x000000de89de7220 */ /* 0x040fe20000410000 */
[----:B------:R-:W-:Y:S01]  /*ec00*/  FSETP.NEU.FTZ.AND P0, PT, R12, -INF , PT ;  /* 0xff8000000c00780b */ /* 0x000fe20003f1d000 */
[----:B------:R-:W-:Y:S01]  /*ec10*/  FMUL.FTZ R223, R137, R223 ;  /* 0x000000df89df7220 */ /* 0x000fe20000410000 */
[----:B-----5:R-:W-:Y:S01]  /*ec20*/  F2FP.BF16.F32.PACK_AB R162, R139, R141 ;  /* 0x0000008d8ba2723e */ /* 0x020fe200000010ff */
[--C-:B------:R-:W-:Y:S01]  /*ec30*/  FFMA.FTZ R169, R30, UR4, -R5.reuse ;  /* 0x000000041ea97c23 */ /* 0x100fe20008010805 */
[--C-:B------:R-:W-:Y:S01]  /*ec40*/  FFMA.FTZ R171, R31, UR4, -R5.reuse ;  /* 0x000000041fab7c23 */ /* 0x100fe20008010805 */
[--C-:B------:R-:W-:Y:S01]  /*ec50*/  FFMA.FTZ R28, R46, UR4, -R5.reuse ;  /* 0x000000042e1c7c23 */ /* 0x100fe20008010805 */
[--C-:B------:R-:W-:Y:S01]  /*ec60*/  FFMA.FTZ R39, R39, UR4, -R5.reuse ;  /* 0x0000000427277c23 */ /* 0x100fe20008010805 */
[--C-:B------:R-:W-:Y:S01]  /*ec70*/  FFMA.FTZ R167, R22, UR4, -R5.reuse ;  /* 0x0000000416a77c23 */ /* 0x100fe20008010805 */
[----:B------:R-:W-:Y:S01]  /*ec80*/  F2FP.BF16.F32.PACK_AB R22, R168, R166 ;  /* 0x000000a6a816723e */ /* 0x000fe200000010ff */
[--C-:B------:R-:W-:Y:S01]  /*ec90*/  FFMA.FTZ R170, R23, UR4, -R5.reuse ;  /* 0x0000000417aa7c23 */ /* 0x100fe20008010805 */
[----:B------:R-:W-:Y:S01]  /*eca0*/  MUFU.EX2 R46, R39 ;  /* 0x00000027002e7308 */ /* 0x000fe20000000800 */
[--C-:B------:R-:W-:Y:S01]  /*ecb0*/  FFMA.FTZ R2, R6, UR4, -R5.reuse ;  /* 0x0000000406027c23 */ /* 0x100fe20008010805 */
        /* <DEDUP_REMOVED lines=9> */
[--C-:B------:R-:W-:Y:S07]  /*ed50*/  FFMA.FTZ R143, R15, UR4, -R5.reuse ;  /* 0x000000040f8f7c23 */ /* 0x100fee0008010805 */
[----:B------:R-:W-:Y:S01]  /*ed60*/  MUFU.EX2 R169, R169 ;  /* 0x000000a900a97308 */ /* 0x000fe20000000800 */
[--C-:B------:R-:W-:Y:S01]  /*ed70*/  FFMA.FTZ R14, R14, UR4, -R5.reuse ;  /* 0x000000040e0e7c23 */ /* 0x100fe20008010805 */
[--C-:B------:R-:W-:Y:S01]  /*ed80*/  FFMA.FTZ R62, R62, UR4, -R5.reuse ;  /* 0x000000043e3e7c23 */ /* 0x100fe20008010805 */
[--C-:B------:R-:W-:Y:S07]  /*ed90*/  FFMA.FTZ R63, R63, UR4, -R5.reuse ;  /* 0x000000043f3f7c23 */ /* 0x100fee0008010805 */
[----:B------:R-:W3:Y:S01]  /*eda0*/  MUFU.EX2 R171, R171 ;  /* 0x000000ab00ab7308 */ /* 0x000ee20000000800 */
[--C-:B------:R-:W-:Y:S01]  /*edb0*/  FFMA.FTZ R4, R7, UR4, -R5.reuse ;  /* 0x0000000407047c23 */ /* 0x100fe20008010805 */
[----:B--2---:R-:W-:Y:S01]  /*edc0*/  FMNMX.FTZ R7, R135, R3, !PT ;  /* 0x0000000387077209 */ /* 0x004fe20007810000 */
[----:B------:R-:W-:Y:S07]  /*edd0*/  FMUL.FTZ R3, R12, UR4 ;  /* 0x000000040c037c20 */ /* 0x000fee0008410000 */
[----:B------:R-:W-:Y:S01]  /*ede0*/  MUFU.EX2 R94, R94 ;  /* 0x0000005e005e7308 */ /* 0x000fe20000000800 */
[----:B------:R-:W-:Y:S01]  /*edf0*/  FFMA.FTZ R78, R78, UR4, -R5 ;  /* 0x000000044e4e7c23 */ /* 0x000fe20008010805 */
[----:B-1----:R-:W-:Y:S01]  /*ee00*/  F2FP.BF16.F32.PACK_AB R21, R170, R167 ;  /* 0x000000a7aa15723e */ /* 0x002fe200000010ff */
[----:B------:R-:W-:Y:S01]  /*ee10*/  FFMA.FTZ R0, R136, R184, R0 ;  /* 0x000000b888007223 */ /* 0x000fe20000010000 */
[----:B------:R-:W-:Y:S06]  /*ee20*/  FSEL R6, R3, RZ, P0 ;  /* 0x000000ff03067208 */ /* 0x000fec0000000000 */
[----:B------:R-:W-:Y:S01]  /*ee30*/  MUFU.EX2 R110, R110 ;  /* 0x0000006e006e7308 */ /* 0x000fe20000000800 */
[----:B------:R-:W-:Y:S01]  /*ee40*/  FSETP.NEU.FTZ.AND P0, PT, R7, -INF , PT ;  /* 0xff8000000700780b */ /* 0x000fe20003f1d000 */
[----:B------:R-:W-:Y:S01]  /*ee50*/  FADD.FTZ R138, R138, R0 ;  /* 0x000000008a8a7221 */ /* 0x000fe20000010000 */
[--C-:B------:R-:W-:Y:S01]  /*ee60*/  FFMA.FTZ R33, R33, UR4, -R6.reuse ;  /* 0x0000000421217c23 */ /* 0x100fe20008010806 */
[----:B---3--:R-:W-:Y:S06]  /*ee70*/  F2FP.BF16.F32.PACK_AB R23, R171, R169 ;  /* 0x000000a9ab17723e */ /* 0x008fec00000010ff */
[----:B------:R1:W-:Y:S01]  /*ee80*/  MUFU.EX2 R15, R14 ;  /* 0x0000000e000f7308 */ /* 0x0003e20000000800 */
[--C-:B------:R-:W-:Y:S01]  /*ee90*/  FFMA.FTZ R3, R8, UR4, -R6.reuse ;  /* 0x0000000408037c23 */ /* 0x100fe20008010806 */
[--C-:B------:R-:W-:Y:S01]  /*eea0*/  FFMA.FTZ R17, R17, UR4, -R6.reuse ;  /* 0x0000000411117c23 */ /* 0x100fe20008010806 */
[--C-:B------:R-:W-:Y:S07]  /*eeb0*/  FFMA.FTZ R48, R48, UR4, -R6.reuse ;  /* 0x0000000430307c23 */ /* 0x100fee0008010806 */
[----:B------:R-:W2:Y:S01]  /*eec0*/  MUFU.EX2 R143, R143 ;  /* 0x0000008f008f7308 */ /* 0x000ea20000000800 */
[--C-:B------:R-:W-:Y:S01]  /*eed0*/  FFMA.FTZ R49, R49, UR4, -R6.reuse ;  /* 0x0000000431317c23 */ /* 0x100fe20008010806 */
[----:B------:R-:W-:Y:S01]  /*eee0*/  FFMA.FTZ R9, R9, UR4, -R6 ;  /* 0x0000000409097c23 */ /* 0x000fe20008010806 */
[----:B------:R-:W-:Y:S07]  /*eef0*/  FADD.FTZ R138, R141, R138 ;  /* 0x0000008a8d8a7221 */ /* 0x000fee0000010000 */
[----:B------:R-:W-:Y:S01]  /*ef00*/  MUFU.EX2 R62, R62 ;  /* 0x0000003e003e7308 */ /* 0x000fe20000000800 */
[----:B------:R-:W-:Y:S01]  /*ef10*/  FFMA.FTZ R120, R120, UR4, -R6 ;  /* 0x0000000478787c23 */ /* 0x000fe20008010806 */
[----:B------:R-:W-:Y:S08]  /*ef20*/  FADD.FTZ R138, R139, R138 ;  /* 0x0000008a8b8a7221 */ /* 0x000ff00000010000 */
[----:B------:R-:W-:Y:S01]  /*ef30*/  MUFU.EX2 R63, R63 ;  /* 0x0000003f003f7308 */ /* 0x000fe20000000800 */
[----:B-1----:R-:W-:Y:S01]  /*ef40*/  FADD.FTZ R14, -R7, R189 ;  /* 0x000000bd070e7221 */ /* 0x002fe20000010100 */
[----:B------:R-:W-:Y:S08]  /*ef50*/  FADD.FTZ R165, R165, R138 ;  /* 0x0000008aa5a57221 */ /* 0x000ff00000010000 */
[----:B------:R-:W-:Y:S01]  /*ef60*/  MUFU.EX2 R48, R48 ;  /* 0x0000003000307308 */ /* 0x000fe20000000800 */
[----:B------:R-:W-:Y:S01]  /*ef70*/  MOV R189, R7 ;  /* 0x0000000700bd7202 */ /* 0x000fe20000000f00 */
[----:B------:R-:W-:Y:S01]  /*ef80*/  FMUL.FTZ R14, R14, UR4 ;  /* 0x000000040e0e7c20 */ /* 0x000fe20008410000 */
[----:B--2---:R-:W-:Y:S07]  /*ef90*/  F2FP.BF16.F32.PACK_AB R163, R143, R15 ;  /* 0x0000000f8fa3723e */ /* 0x004fee00000010ff */
[----:B------:R-:W-:Y:S01]  /*efa0*/  MUFU.EX2 R49, R49 ;  /* 0x0000003100317308 */ /* 0x000fe20000000800 */
[----:B------:R-:W-:Y:S09]  /*efb0*/  FADD.FTZ R165, R164, R165 ;  /* 0x000000a5a4a57221 */ /* 0x000ff20000010000 */
[----:B------:R1:W-:Y:S01]  /*efc0*/  MUFU.EX2 R135, R4 ;  /* 0x0000000400877308 */ /* 0x0003e20000000800 */
[----:B------:R-:W-:Y:S09]  /*efd0*/  FADD.FTZ R165, R166, R165 ;  /* 0x000000a5a6a57221 */ /* 0x000ff20000010000 */
[----:B------:R-:W2:Y:S01]  /*efe0*/  MUFU.EX2 R2, R2 ;  /* 0x0000000200027308 */ /* 0x000ea20000000800 */
[----:B------:R-:W-:Y:S09]  /*eff0*/  FADD.FTZ R165, R168, R165 ;  /* 0x000000a5a8a57221 */ /* 0x000ff20000010000 */
[----:B------:R-:W3:Y:S10]  /*f000*/  MUFU.EX2 R14, R14 ;  /* 0x0000000e000e7308 */ /* 0x000ef40000000800 */
[----:B------:R-:W-:Y:S01]  /*f010*/  MUFU.EX2 R3, R3 ;  /* 0x0000000300037308 */ /* 0x000fe20000000800 */
[----:B-1----:R-:W-:Y:S01]  /*f020*/  FADD.FTZ R4, -R12, R190 ;  /* 0x000000be0c047221 */ /* 0x002fe20000010100 */
[----:B------:R-:W-:Y:S08]  /*f030*/  MOV R190, R12 ;  /* 0x0000000c00be7202 */ /* 0x000ff00000000f00 */
[----:B------:R-:W-:Y:S01]  /*f040*/  MUFU.EX2 R9, R9 ;  /* 0x0000000900097308 */ /* 0x000fe20000000800 */
[----:B--2---:R-:W-:Y:S01]  /*f050*/  F2FP.BF16.F32.PACK_AB R161, R135, R2 ;  /* 0x0000000287a1723e */ /* 0x004fe200000010ff */
[----:B------:R-:W-:Y:S01]  /*f060*/  FMUL.FTZ R13, R4, UR4 ;  /* 0x00000004040d7c20 */ /* 0x000fe20008410000 */
[----:B------:R-:W-:Y:S07]  /*f070*/  FMUL.FTZ R4, R7, UR4 ;  /* 0x0000000407047c20 */ /* 0x000fee0008410000 */
[----:B------:R-:W-:Y:S01]  /*f080*/  MUFU.EX2 R69, R69 ;  /* 0x0000004500457308 */ /* 0x000fe20000000800 */
[C---:B---3--:R-:W-:Y:S01]  /*f090*/  FMUL.FTZ R210, R14.reuse, R210 ;  /* 0x000000d20ed27220 */ /* 0x048fe20000410000 */
[C---:B------:R-:W-:Y:S01]  /*f0a0*/  FMUL.FTZ R211, R14.reuse, R211 ;  /* 0x000000d30ed37220 */ /* 0x040fe20000410000 */
[----:B------:R-:W-:Y:S01]  /*f0b0*/  FMUL.FTZ R198, R14, R198 ;  /* 0x000000c60ec67220 */ /* 0x000fe20000410000 */
[C---:B------:R-:W-:Y:S06]  /*f0c0*/  HMMA.16816.F32.BF16 R216, R160.reuse, R144, R216 ;  /* 0x00000090a0d8723c */ /* 0x040fec00000418d8 */
[----:B------:R-:W1:Y:S01]  /*f0d0*/  MUFU.EX2 R13, R13 ;  /* 0x0000000d000d7308 */ /* 0x000e620000000800 */
[----:B------:R-:W-:Y:S01]  /*f0e0*/  FSEL R8, R4, RZ, P0 ;  /* 0x000000ff04087208 */ /* 0x000fe20000000000 */
[C---:B------:R-:W-:Y:S01]  /*f0f0*/  FMUL.FTZ R199, R14.reuse, R199 ;  /* 0x000000c70ec77220 */ /* 0x040fe20000410000 */
[----:B------:R-:W-:Y:S01]  /*f100*/  FMUL.FTZ R202, R14, R202 ;  /* 0x000000ca0eca7220 */ /* 0x000fe20000410000 */
[C---:B------:R-:W-:Y:S06]  /*f110*/  HMMA.16816.F32.BF16 R212, R160.reuse, R146, R212 ;  /* 0x00000092a0d4723c */ /* 0x040fec00000418d4 */
[----:B------:R-:W-:Y:S01]  /*f120*/  MUFU.EX2 R76, R76 ;  /* 0x0000004c004c7308 */ /* 0x000fe20000000800 */
[--C-:B------:R-:W-:Y:S01]  /*f130*/  FFMA.FTZ R172, R26, UR4, -R8.reuse ;  /* 0x000000041aac7c23 */ /* 0x100fe20008010808 */
[--C-:B------:R-:W-:Y:S01]  /*f140*/  FFMA.FTZ R173, R27, UR4, -R8.reuse ;  /* 0x000000041bad7c23 */ /* 0x100fe20008010808 */
[----:B------:R-:W-:Y:S01]  /*f150*/  FFMA.FTZ R174, R35, UR4, -R8 ;  /* 0x0000000423ae7c23 */ /* 0x000fe20008010808 */
[----:B------:R-:W-:Y:S01]  /*f160*/  FMUL.FTZ R203, R14, R203 ;  /* 0x000000cb0ecb7220 */ /* 0x000fe20000410000 */
[C---:B-1----:R-:W-:Y:S01]  /*f170*/  FMUL.FTZ R208, R13.reuse, R208 ;  /* 0x000000d00dd07220 */ /* 0x042fe20000410000 */
[C---:B------:R-:W-:Y:S04]  /*f180*/  HMMA.16816.F32.BF16 R220, R160.reuse, R152, R220 ;  /* 0x00000098a0dc723c */ /* 0x040fe800000418dc */
[----:B------:R-:W-:Y:S01]  /*f190*/  MUFU.EX2 R172, R172 ;  /* 0x000000ac00ac7308 */ /* 0x000fe20000000800 */
[C---:B------:R-:W-:Y:S01]  /*f1a0*/  FMUL.FTZ R209, R13.reuse, R209 ;  /* 0x000000d10dd17220 */ /* 0x040fe20000410000 */
[C---:B------:R-:W-:Y:S01]  /*f1b0*/  FMUL.FTZ R196, R13.reuse, R196 ;  /* 0x000000c40dc47220 */ /* 0x040fe20000410000 */
[C---:B------:R-:W-:Y:S01]  /*f1c0*/  FMUL.FTZ R197, R13.reuse, R197 ;  /* 0x000000c50dc57220 */ /* 0x040fe20000410000 */
[C---:B------:R-:W-:Y:S01]  /*f1d0*/  FMUL.FTZ R200, R13.reuse, R200 ;  /* 0x000000c80dc87220 */ /* 0x040fe20000410000 */
[----:B------:R-:W-:Y:S01]  /*f1e0*/  FMUL.FTZ R201, R13, R201 ;  /* 0x000000c90dc97220 */ /* 0x000fe20000410000 */
[----:B------:R-:W-:Y:S04]  /*f1f0*/  HMMA.16816.F32.BF16 R224, R160, R154, R224 ;  /* 0x0000009aa0e0723c */ /* 0x000fe800000418e0 */
[----:B------:R-:W-:Y:S01]  /*f200*/  MUFU.EX2 R173, R173 ;  /* 0x000000ad00ad7308 */ /* 0x000fe20000000800 */
[----:B------:R-:W-:Y:S01]  /*f210*/  FFMA.FTZ R163, R36, UR4, -R132 ;  /* 0x0000000424a37c23 */ /* 0x000fe20008010884 */
[----:B------:R-:W-:Y:S01]  /*f220*/  FFMA.FTZ R160, R16, UR4, -R6 ;  /* 0x0000000410a07c23 */ /* 0x000fe20008010806 */
[----:B------:R-:W-:Y:S01]  /*f230*/  F2FP.BF16.F32.PACK_AB R16, R9, R3 ;  /* 0x000000030910723e */ /* 0x000fe200000010ff */
[--C-:B------:R-:W-:Y:S01]  /*f240*/  FFMA.FTZ R161, R18, UR4, -R8.reuse ;  /* 0x0000000412a17c23 */ /* 0x100fe20008010808 */
[--C-:B------:R-:W-:Y:S01]  /*f250*/  FFMA.FTZ R162, R19, UR4, -R8.reuse ;  /* 0x0000000413a27c23 */ /* 0x100fe20008010808 */
[C---:B------:R-:W-:Y:S04]  /*f260*/  HMMA.16816.F32.BF16 R216, R20.reuse, R148, R216 ;  /* 0x0000009414d8723c */ /* 0x040fe800000418d8 */
[----:B------:R-:W-:Y:S10]  /*f270*/  MUFU.EX2 R163, R163 ;  /* 0x000000a300a37308 */ /* 0x000ff40000000800 */
[----:B------:R-:W-:Y:S01]  /*f280*/  MUFU.EX2 R160, R160 ;  /* 0x000000a000a07308 */ /* 0x000fe20000000800 */
[C---:B------:R-:W-:Y:S01]  /*f290*/  FMUL.FTZ R204, R13.reuse, R204 ;  /* 0x000000cc0dcc7220 */ /* 0x040fe20000410000 */
[----:B------:R-:W-:Y:S01]  /*f2a0*/  FMUL.FTZ R205, R13, R205 ;  /* 0x000000cd0dcd7220 */ /* 0x000fe20000410000 */
[C---:B------:R-:W-:Y:S07]  /*f2b0*/  HMMA.16816.F32.BF16 R212, R20.reuse, R150, R212 ;  /* 0x0000009614d4723c */ /* 0x040fee00000418d4 */
[----:B------:R-:W-:Y:S01]  /*f2c0*/  MUFU.EX2 R161, R161 ;  /* 0x000000a100a17308 */ /* 0x000fe20000000800 */
[C---:B------:R-:W-:Y:S01]  /*f2d0*/  FMUL.FTZ R206, R14.reuse, R206 ;  /* 0x000000ce0ece7220 */ /* 0x040fe20000410000 */
[----:B------:R-:W-:Y:S08]  /*f2e0*/  FMUL.FTZ R207, R14, R207 ;  /* 0x000000cf0ecf7220 */ /* 0x000ff00000410000 */
[----:B------:R-:W1:Y:S01]  /*f2f0*/  MUFU.EX2 R162, R162 ;  /* 0x000000a200a27308 */ /* 0x000e620000000800 */
[--C-:B------:R-:W-:Y:S01]  /*f300*/  FFMA.FTZ R50, R50, UR4, -R8.reuse ;  /* 0x0000000432327c23 */ /* 0x100fe20008010808 */
[--C-:B------:R-:W-:Y:S01]  /*f310*/  FFMA.FTZ R51, R51, UR4, -R8.reuse ;  /* 0x0000000433337c23 */ /* 0x100fe20008010808 */
[C---:B------:R-:W-:Y:S07]  /*f320*/  HMMA.16816.F32.BF16 R220, R20.reuse, R156, R220 ;  /* 0x0000009c14dc723c */ /* 0x040fee00000418dc */
[----:B------:R-:W-:Y:S01]  /*f330*/  MUFU.EX2 R174, R174 ;  /* 0x000000ae00ae7308 */ /* 0x000fe20000000800 */
[--C-:B------:R-:W-:Y:S01]  /*f340*/  FFMA.FTZ R4, R10, UR4, -R8.reuse ;  /* 0x000000040a047c23 */ /* 0x100fe20008010808 */
[----:B------:R-:W-:Y:S08]  /*f350*/  FFMA.FTZ R11, R11, UR4, -R8 ;  /* 0x000000040b0b7c23 */ /* 0x000ff00008010808 */
[----:B------:R-:W-:Y:S01]  /*f360*/  MUFU.EX2 R50, R50 ;  /* 0x0000003200327308 */ /* 0x000fe20000000800 */
[----:B------:R-:W-:Y:S01]  /*f370*/  FFMA.FTZ R2, R137, R185, R2 ;  /* 0x000000b989027223 */ /* 0x000fe20000010002 */
[----:B------:R-:W-:Y:S01]  /*f380*/  ISETP.NE.AND P0, PT, R188, RZ, PT ;  /* 0x000000ffbc00720c */ /* 0x000fe20003f05270 */
[----:B------:R-:W-:Y:S07]  /*f390*/  HMMA.16816.F32.BF16 R224, R20, R158, R224 ;  /* 0x0000009e14e0723c */ /* 0x000fee00000418e0 */
[----:B------:R-:W-:Y:S01]  /*f3a0*/  MUFU.EX2 R51, R51 ;  /* 0x0000003300337308 */ /* 0x000fe20000000800 */
[----:B------:R-:W-:Y:S01]  /*f3b0*/  FFMA.FTZ R20, R44, UR4, -R132 ;  /* 0x000000042c147c23 */ /* 0x000fe20008010884 */
[----:B-1----:R-:W-:Y:S08]  /*f3c0*/  F2FP.BF16.F32.PACK_AB R19, R162, R161 ;  /* 0x000000a1a213723e */ /* 0x002ff000000010ff */
[----:B------:R-:W1:Y:S01]  /*f3d0*/  MUFU.EX2 R44, R37 ;  /* 0x00000025002c7308 */ /* 0x000e620000000800 */
[----:B------:R-:W-:Y:S01]  /*f3e0*/  FFMA.FTZ R3, R13, R186, R3 ;  /* 0x000000ba0d037223 */ /* 0x000fe20000010003 */
[----:B------:R-:W-:Y:S01]  /*f3f0*/  IADD3 R188, PT, PT, R188, -0x1, RZ ;  /* 0xffffffffbcbc7810 */ /* 0x000fe20007ffe0ff */
[----:B------:R-:W-:Y:S07]  /*f400*/  FADD.FTZ R2, R135, R2 ;  /* 0x0000000287027221 */ /* 0x000fee0000010000 */
[----:B------:R-:W2:Y:S01]  /*f410*/  MUFU.EX2 R10, R17 ;  /* 0x00000011000a7308 */ /* 0x000ea20000000800 */
[----:B------:R-:W-:Y:S01]  /*f420*/  FADD.FTZ R3, R9, R3 ;  /* 0x0000000309037221 */ /* 0x000fe20000010000 */
[----:B------:R-:W-:Y:S01]  /*f430*/  FADD.FTZ R165, R163, R165 ;  /* 0x000000a5a3a57221 */ /* 0x000fe20000010000 */
[----:B------:R-:W-:Y:S07]  /*f440*/  FADD.FTZ R2, R15, R2 ;  /* 0x000000020f027221 */ /* 0x000fee0000010000 */
[----:B------:R-:W-:Y:S01]  /*f450*/  MUFU.EX2 R4, R4 ;  /* 0x0000000400047308 */ /* 0x000fe20000000800 */
[----:B------:R-:W-:Y:S01]  /*f460*/  FFMA.FTZ R123, R123, UR4, -R8 ;  /* 0x000000047b7b7c23 */ /* 0x000fe20008010808 */
[----:B------:R-:W-:Y:S08]  /*f470*/  FADD.FTZ R143, R143, R2 ;  /* 0x000000028f8f7221 */ /* 0x000ff00000010000 */
[----:B------:R-:W3:Y:S01]  /*f480*/  MUFU.EX2 R11, R11 ;  /* 0x0000000b000b7308 */ /* 0x000ee20000000800 */
[----:B-1----:R-:W-:Y:S01]  /*f490*/  FADD.FTZ R165, R44, R165 ;  /* 0x000000a52ca57221 */ /* 0x002fe20000010000 */
[----:B------:R-:W-:Y:S08]  /*f4a0*/  FADD.FTZ R143, R167, R143 ;  /* 0x0000008fa78f7221 */ /* 0x000ff00000010000 */
[----:B------:R-:W-:Y:S01]  /*f4b0*/  MUFU.EX2 R78, R78 ;  /* 0x0000004e004e7308 */ /* 0x000fe20000000800 */
[----:B--2---:R-:W-:Y:S01]  /*f4c0*/  F2FP.BF16.F32.PACK_AB R18, R10, R160 ;  /* 0x000000a00a12723e */ /* 0x004fe200000010ff */
[----:B------:R-:W-:Y:S08]  /*f4d0*/  FADD.FTZ R160, R160, R3 ;  /* 0x00000003a0a07221 */ /* 0x000ff00000010000 */
[----:B------:R-:W-:Y:S01]  /*f4e0*/  MUFU.EX2 R0, R120 ;  /* 0x0000007800007308 */ /* 0x000fe20000000800 */
[----:B------:R-:W-:Y:S01]  /*f4f0*/  FADD.FTZ R143, R170, R143 ;  /* 0x0000008faa8f7221 */ /* 0x000fe20000010000 */
[----:B------:R-:W-:Y:S08]  /*f500*/  FADD.FTZ R160, R10, R160 ;  /* 0x000000a00aa07221 */ /* 0x000ff00000010000 */
[----:B------:R-:W-:Y:S01]  /*f510*/  MUFU.EX2 R13, R123 ;  /* 0x0000007b000d7308 */ /* 0x000fe20000000800 */
[----:B------:R-:W-:Y:S01]  /*f520*/  FADD.FTZ R143, R169, R143 ;  /* 0x0000008fa98f7221 */ /* 0x000fe20000010000 */
[----:B---3--:R-:W-:Y:S01]  /*f530*/  F2FP.BF16.F32.PACK_AB R17, R11, R4 ;  /* 0x000000040b11723e */ /* 0x008fe200000010ff */
[----:B------:R-:W-:Y:S02]  /*f540*/  FFMA.FTZ R4, R14, R187, R4 ;  /* 0x000000bb0e047223 */ /* 0x000fe40000010004 */
[----:B------:R-:W-:Y:S02]  /*f550*/  FADD.FTZ R143, R171, R143 ;  /* 0x0000008fab8f7221 */ /* 0x000fe40000010000 */
[----:B------:R-:W-:Y:S02]  /*f560*/  FADD.FTZ R4, R11, R4 ;  /* 0x000000040b047221 */ /* 0x000fe40000010000 */
[C---:B------:R-:W-:Y:S05]  /*f570*/  HMMA.16816.F32.BF16 R208, R16.reuse, R144, R208 ;  /* 0x0000009010d0723c */ /* 0x040fea00000418d0 */
[--C-:B------:R-:W-:Y:S01]  /*f580*/  FFMA.FTZ R145, R38, UR4, -R5.reuse ;  /* 0x0000000426917c23 */ /* 0x100fe20008010805 */
[----:B------:R-:W-:Y:S01]  /*f590*/  FFMA.FTZ R144, R45, UR4, -R132 ;  /* 0x000000042d907c23 */ /* 0x000fe20008010884 */
[----:B------:R-:W-:Y:S01]  /*f5a0*/  LDSM.16.MT88.4 R36, [R237+0x5000] ;  /* 0x00500000ed24783b */ /* 0x000fe20000004200 */
[C---:B------:R-:W-:Y:S01]  /*f5b0*/  HMMA.16816.F32.BF16 R204, R16.reuse, R146, R204 ;  /* 0x0000009210cc723c */ /* 0x040fe200000418cc */
[----:B------:R1:W2:Y:S02]  /*f5c0*/  MUFU.EX2 R45, R20 ;  /* 0x00000014002d7308 */ /* 0x0002a40000000800 */
[--C-:B------:R-:W-:Y:S01]  /*f5d0*/  FFMA.FTZ R146, R47, UR4, -R5.reuse ;  /* 0x000000042f927c23 */ /* 0x100fe20008010805 */
[----:B------:R-:W-:Y:S07]  /*f5e0*/  FFMA.FTZ R147, R32, UR4, -R6 ;  /* 0x0000000420937c23 */ /* 0x000fee0008010806 */
[----:B------:R3:W-:Y:S01]  /*f5f0*/  MUFU.EX2 R47, R28 ;  /* 0x0000001c002f7308 */ /* 0x0007e20000000800 */
[----:B------:R-:W-:Y:S01]  /*f600*/  FFMA.FTZ R32, R54, UR4, -R5 ;  /* 0x0000000436207c23 */ /* 0x000fe20008010805 */
[----:B------:R-:W-:Y:S01]  /*f610*/  FADD.FTZ R4, R161, R4 ;  /* 0x00000004a1047221 */ /* 0x000fe20000010000 */
[C---:B------:R-:W-:Y:S07]  /*f620*/  HMMA.16816.F32.BF16 R196, R16.reuse, R154, R196 ;  /* 0x0000009a10c4723c */ /* 0x040fee00000418c4 */
[----:B------:R-:W-:Y:S01]  /*f630*/  MUFU.EX2 R154, R33 ;  /* 0x00000021009a7308 */ /* 0x000fe20000000800 */
[----:B------:R-:W-:Y:S01]  /*f640*/  FFMA.FTZ R155, R34, UR4, -R8 ;  /* 0x00000004229b7c23 */ /* 0x000fe20008010808 */
[----:B------:R-:W-:Y:S08]  /*f650*/  FADD.FTZ R4, R162, R4 ;  /* 0x00000004a2047221 */ /* 0x000ff00000010000 */
[----:B------:R4:W-:Y:S01]  /*f660*/  MUFU.EX2 R54, R61 ;  /* 0x0000003d00367308 */ /* 0x0009e20000000800 */
[----:B-1----:R-:W1:Y:S01]  /*f670*/  LDSM.16.MT88.4 R20, [R237+0x4800] ;  /* 0x00480000ed14783b */ /* 0x002e620000004200 */
[----:B------:R-:W-:Y:S08]  /*f680*/  HMMA.16816.F32.BF16 R200, R16, R152, R200 ;  /* 0x0000009810c8723c */ /* 0x000ff000000418c8 */
[----:B------:R-:W5:Y:S01]  /*f690*/  MUFU.EX2 R144, R144 ;  /* 0x0000009000907308 */ /* 0x000f620000000800 */
[--C-:B------:R-:W-:Y:S01]  /*f6a0*/  FFMA.FTZ R153, R24, UR4, -R6.reuse ;  /* 0x0000000418997c23 */ /* 0x100fe20008010806 */
[----:B------:R-:W-:Y:S01]  /*f6b0*/  FFMA.FTZ R152, R25, UR4, -R6 ;  /* 0x0000000419987c23 */ /* 0x000fe20008010806 */
[----:B------:R-:W-:Y:S07]  /*f6c0*/  F2FP.BF16.F32.PACK_AB R16, R44, R163 ;  /* 0x000000a32c10723e */ /* 0x000fee00000010ff */
[----:B------:R-:W1:Y:S01]  /*f6d0*/  MUFU.EX2 R145, R145 ;  /* 0x0000009100917308 */ /* 0x000e620000000800 */
[----:B---3--:R-:W3:Y:S01]  /*f6e0*/  LDSM.16.MT88.4 R28, [R142+0x800] ;  /* 0x000800008e1c783b */ /* 0x008ee20000004200 */
[----:B------:R-:W-:Y:S01]  /*f6f0*/  FADD.FTZ R4, R172, R4 ;  /* 0x00000004ac047221 */ /* 0x000fe20000010000 */
[----:B--2---:R-:W-:Y:S07]  /*f700*/  FADD.FTZ R165, R45, R165 ;  /* 0x000000a52da57221 */ /* 0x004fee0000010000 */
[----:B------:R-:W2:Y:S01]  /*f710*/  MUFU.EX2 R146, R146 ;  /* 0x0000009200927308 */ /* 0x000ea20000000800 */
[----:B----4-:R-:W-:Y:S01]  /*f720*/  FFMA.FTZ R61, R55, UR4, -R5 ;  /* 0x00000004373d7c23 */ /* 0x010fe20008010805 */
[----:B------:R-:W-:Y:S08]  /*f730*/  FADD.FTZ R4, R173, R4 ;  /* 0x00000004ad047221 */ /* 0x000ff00000010000 */
[----:B------:R4:W-:Y:S01]  /*f740*/  MUFU.EX2 R55, R32 ;  /* 0x0000002000377308 */ /* 0x0009e20000000800 */
[----:B------:R-:W3:Y:S01]  /*f750*/  LDSM.16.MT88.4 R24, [R237+0x4c00] ;  /* 0x004c0000ed18783b */ /* 0x000ee20000004200 */
[C---:B-----5:R-:W-:Y:S01]  /*f760*/  F2FP.BF16.F32.PACK_AB R18, R144.reuse, R45 ;  /* 0x0000002d9012723e */ /* 0x060fe200000010ff */
[----:B------:R-:W-:Y:S07]  /*f770*/  FADD.FTZ R165, R144, R165 ;  /* 0x000000a590a57221 */ /* 0x000fee0000010000 */
[----:B------:R-:W-:Y:S01]  /*f780*/  MUFU.EX2 R61, R61 ;  /* 0x0000003d003d7308 */ /* 0x000fe20000000800 */
[----:B-1----:R-:W-:Y:S01]  /*f790*/  F2FP.BF16.F32.PACK_AB R17, R46, R145 ;  /* 0x000000912e11723e */ /* 0x002fe200000010ff */
[----:B------:R-:W-:Y:S08]  /*f7a0*/  FADD.FTZ R143, R145, R143 ;  /* 0x0000008f918f7221 */ /* 0x000ff00000010000 */
[----:B------:R-:W1:Y:S01]  /*f7b0*/  MUFU.EX2 R153, R153 ;  /* 0x0000009900997308 */ /* 0x000e620000000800 */
[----:B------:R-:W-:Y:S01]  /*f7c0*/  FADD.FTZ R165, R52, R165 ;  /* 0x000000a534a57221 */ /* 0x000fe20000010000 */
[----:B--2---:R-:W-:Y:S01]  /*f7d0*/  F2FP.BF16.F32.PACK_AB R19, R146, R47 ;  /* 0x0000002f9213723e */ /* 0x004fe200000010ff */
[----:B------:R-:W-:Y:S07]  /*f7e0*/  FADD.FTZ R143, R46, R143 ;  /* 0x0000008f2e8f7221 */ /* 0x000fee0000010000 */
[----:B------:R-:W2:Y:S01]  /*f7f0*/  MUFU.EX2 R152, R152 ;  /* 0x0000009800987308 */ /* 0x000ea20000000800 */
[----:B------:R-:W-:Y:S01]  /*f800*/  FADD.FTZ R165, R53, R165 ;  /* 0x000000a535a57221 */ /* 0x000fe20000010000 */
[----:B----4-:R-:W4:Y:S01]  /*f810*/  LDSM.16.MT88.4 R32, [R142+0xc00] ;  /* 0x000c00008e20783b */ /* 0x010f220000004200 */
[----:B------:R-:W-:Y:S07]  /*f820*/  FADD.FTZ R143, R47, R143 ;  /* 0x0000008f2f8f7221 */ /* 0x000fee0000010000 */
[----:B------:R-:W5:Y:S01]  /*f830*/  MUFU.EX2 R147, R147 ;  /* 0x0000009300937308 */ /* 0x000f620000000800 */
[----:B------:R-:W-:Y:S01]  /*f840*/  FADD.FTZ R165, R60, R165 ;  /* 0x000000a53ca57221 */ /* 0x000fe20000010000 */
[----:B------:R-:W-:Y:S08]  /*f850*/  FADD.FTZ R143, R146, R143 ;  /* 0x0000008f928f7221 */ /* 0x000ff00000010000 */
[----:B------:R-:W3:Y:S01]  /*f860*/  MUFU.EX2 R155, R155 ;  /* 0x0000009b009b7308 */ /* 0x000ee20000000800 */
[----:B------:R-:W-:Y:S01]  /*f870*/  FADD.FTZ R165, R54, R165 ;  /* 0x000000a536a57221 */ /* 0x000fe20000010000 */
[----:B-1----:R-:W-:Y:S01]  /*f880*/  FADD.FTZ R160, R153, R160 ;  /* 0x000000a099a07221 */ /* 0x002fe20000010000 */
[----:B------:R-:W-:Y:S01]  /*f890*/  FADD.FTZ R143, R55, R143 ;  /* 0x0000008f378f7221 */ /* 0x000fe20000010000 */
[C---:B------:R-:W-:Y:S03]  /*f8a0*/  HMMA.16816.F32.BF16 R216, R16.reuse, R20, R216 ;  /* 0x0000001410d8723c */ /* 0x040fe600000418d8 */
[----:B--2---:R-:W-:Y:S01]  /*f8b0*/  FADD.FTZ R160, R152, R160 ;  /* 0x000000a098a07221 */ /* 0x004fe20000010000 */
[----:B------:R-:W-:Y:S01]  /*f8c0*/  FADD.FTZ R143, R61, R143 ;  /* 0x0000008f3d8f7221 */ /* 0x000fe20000010000 */
[----:B------:R-:W-:Y:S02]  /*f8d0*/  FADD.FTZ R165, R68, R165 ;  /* 0x000000a544a57221 */ /* 0x000fe40000010000 */
[----:B-----5:R-:W-:Y:S01]  /*f8e0*/  FADD.FTZ R160, R147, R160 ;  /* 0x000000a093a07221 */ /* 0x020fe20000010000 */
[C---:B------:R-:W-:Y:S03]  /*f8f0*/  HMMA.16816.F32.BF16 R212, R16.reuse, R22, R212 ;  /* 0x0000001610d4723c */ /* 0x040fe600000418d4 */
[----:B---3--:R-:W-:Y:S01]  /*f900*/  FADD.FTZ R4, R155, R4 ;  /* 0x000000049b047221 */ /* 0x008fe20000010000 */
[----:B------:R-:W-:Y:S01]  /*f910*/  FADD.FTZ R160, R154, R160 ;  /* 0x000000a09aa07221 */ /* 0x000fe20000010000 */
[----:B------:R-:W-:Y:S01]  /*f920*/  FADD.FTZ R143, R62, R143 ;  /* 0x0000008f3e8f7221 */ /* 0x000fe20000010000 */
[----:B------:R-:W-:Y:S01]  /*f930*/  FADD.FTZ R165, R69, R165 ;  /* 0x000000a545a57221 */ /* 0x000fe20000010000 */
[----:B------:R-:W-:Y:S01]  /*f940*/  FADD.FTZ R4, R174, R4 ;  /* 0x00000004ae047221 */ /* 0x000fe20000010000 */
[C---:B------:R-:W-:Y:S03]  /*f950*/  HMMA.16816.F32.BF16 R220, R16.reuse, R28, R220 ;  /* 0x0000001c10dc723c */ /* 0x040fe600000418dc */
[----:B------:R-:W-:Y:S01]  /*f960*/  FADD.FTZ R143, R63, R143 ;  /* 0x0000008f3f8f7221 */ /* 0x000fe20000010000 */
[----:B------:R-:W-:Y:S04]  /*f970*/  FADD.FTZ R165, R76, R165 ;  /* 0x000000a54ca57221 */ /* 0x000fe80000010000 */
[----:B------:R-:W-:Y:S03]  /*f980*/  HMMA.16816.F32.BF16 R224, R16, R30, R224 ;  /* 0x0000001e10e0723c */ /* 0x000fe600000418e0 */
[----:B------:R-:W-:Y:S02]  /*f990*/  F2FP.BF16.F32.PACK_AB R16, R152, R153 ;  /* 0x000000999810723e */ /* 0x000fe400000010ff */
[----:B------:R-:W-:Y:S02]  /*f9a0*/  F2FP.BF16.F32.PACK_AB R18, R154, R147 ;  /* 0x000000939a12723e */ /* 0x000fe400000010ff */
[----:B------:R-:W-:Y:S02]  /*f9b0*/  F2FP.BF16.F32.PACK_AB R17, R173, R172 ;  /* 0x000000acad11723e */ /* 0x000fe400000010ff */
[----:B------:R-:W-:Y:S07]  /*f9c0*/  F2FP.BF16.F32.PACK_AB R19, R174, R155 ;  /* 0x0000009bae13723e */ /* 0x000fee00000010ff */
[C---:B------:R-:W-:Y:S03]  /*f9d0*/  HMMA.16816.F32.BF16 R208, R16.reuse, R148, R208 ;  /* 0x0000009410d0723c */ /* 0x040fe600000418d0 */
[--C-:B------:R-:W-:Y:S01]  /*f9e0*/  FFMA.FTZ R148, R40, UR4, -R6.reuse ;  /* 0x0000000428947c23 */ /* 0x100fe20008010806 */
[--C-:B------:R-:W-:Y:S01]  /*f9f0*/  FFMA.FTZ R149, R41, UR4, -R6.reuse ;  /* 0x0000000429957c23 */ /* 0x100fe20008010806 */
[----:B------:R-:W-:Y:S02]  /*fa00*/  FFMA.FTZ R40, R56, UR4, -R6 ;  /* 0x0000000438287c23 */ /* 0x000fe40008010806 */
[----:B------:R1:W-:Y:S01]  /*fa10*/  MUFU.EX2 R56, R79 ;  /* 0x0000004f00387308 */ /* 0x0003e20000000800 */
[C---:B------:R-:W-:Y:S09]  /*fa20*/  HMMA.16816.F32.BF16 R204, R16.reuse, R150, R204 ;  /* 0x0000009610cc723c */ /* 0x040ff200000418cc */
[----:B------:R-:W2:Y:S01]  /*fa30*/  MUFU.EX2 R148, R148 ;  /* 0x0000009400947308 */ /* 0x000ea20000000800 */
[--C-:B------:R-:W-:Y:S01]  /*fa40*/  FFMA.FTZ R150, R42, UR4, -R8.reuse ;  /* 0x000000042a967c23 */ /* 0x100fe20008010808 */
[--C-:B------:R-:W-:Y:S08]  /*fa50*/  FFMA.FTZ R151, R43, UR4, -R8.reuse ;  /* 0x000000042b977c23 */ /* 0x100ff00008010808 */
[----:B------:R-:W-:Y:S01]  /*fa60*/  MUFU.EX2 R149, R149 ;  /* 0x0000009500957308 */ /* 0x000fe20000000800 */
[C---:B------:R-:W-:Y:S09]  /*fa70*/  HMMA.16816.F32.BF16 R200, R16.reuse, R156, R200 ;  /* 0x0000009c10c8723c */ /* 0x040ff200000418c8 */
[----:B------:R-:W3:Y:S01]  /*fa80*/  MUFU.EX2 R150, R150 ;  /* 0x0000009600967308 */ /* 0x000ee20000000800 */
[----:B-1----:R-:W-:Y:S09]  /*fa90*/  FFMA.FTZ R79, R67, UR4, -R8 ;  /* 0x00000004434f7c23 */ /* 0x002ff20008010808 */
[----:B------:R-:W1:Y:S01]  /*faa0*/  MUFU.EX2 R151, R151 ;  /* 0x0000009700977308 */ /* 0x000e620000000800 */
[----:B------:R-:W-:Y:S03]  /*fab0*/  HMMA.16816.F32.BF16 R196, R16, R158, R196 ;  /* 0x0000009e10c4723c */ /* 0x000fe600000418c4 */
[----:B------:R-:W-:Y:S06]  /*fac0*/  F2FP.BF16.F32.PACK_AB R16, R53, R52 ;  /* 0x000000343510723e */ /* 0x000fec00000010ff */
[----:B------:R-:W-:Y:S01]  /*fad0*/  MUFU.EX2 R79, R79 ;  /* 0x0000004f004f7308 */ /* 0x000fe20000000800 */
[----:B------:R-:W-:Y:S01]  /*fae0*/  F2FP.BF16.F32.PACK_AB R18, R54, R60 ;  /* 0x0000003c3612723e */ /* 0x000fe200000010ff */
[----:B--2---:R-:W-:Y:S01]  /*faf0*/  FADD.FTZ R160, R148, R160 ;  /* 0x000000a094a07221 */ /* 0x004fe20000010000 */
[----:B------:R-:W-:Y:S02]  /*fb00*/  F2FP.BF16.F32.PACK_AB R17, R61, R55 ;  /* 0x000000373d11723e */ /* 0x000fe400000010ff */
[----:B------:R-:W-:Y:S01]  /*fb10*/  F2FP.BF16.F32.PACK_AB R19, R63, R62 ;  /* 0x0000003e3f13723e */ /* 0x000fe200000010ff */
[----:B---3--:R-:W-:Y:S01]  /*fb20*/  FADD.FTZ R4, R150, R4 ;  /* 0x0000000496047221 */ /* 0x008fe20000010000 */
[----:B------:R-:W-:Y:S03]  /*fb30*/  FADD.FTZ R160, R149, R160 ;  /* 0x000000a095a07221 */ /* 0x000fe60000010000 */
[----:B-1----:R-:W-:Y:S01]  /*fb40*/  FADD.FTZ R4, R151, R4 ;  /* 0x0000000497047221 */ /* 0x002fe20000010000 */
[----:B------:R-:W-:Y:S01]  /*fb50*/  FADD.FTZ R160, R48, R160 ;  /* 0x000000a030a07221 */ /* 0x000fe20000010000 */
[C---:B------:R-:W-:Y:S03]  /*fb60*/  HMMA.16816.F32.BF16 R216, R16.reuse, R24, R216 ;  /* 0x0000001810d8723c */ /* 0x040fe600000418d8 */
[----:B------:R-:W-:Y:S01]  /*fb70*/  FADD.FTZ R4, R50, R4 ;  /* 0x0000000432047221 */ /* 0x000fe20000010000 */
[----:B------:R-:W-:Y:S03]  /*fb80*/  FADD.FTZ R160, R49, R160 ;  /* 0x000000a031a07221 */ /* 0x000fe60000010000 */
[----:B------:R-:W-:Y:S01]  /*fb90*/  FADD.FTZ R4, R51, R4 ;  /* 0x0000000433047221 */ /* 0x000fe20000010000 */
[C---:B------:R-:W-:Y:S08]  /*fba0*/  HMMA.16816.F32.BF16 R212, R16.reuse, R26, R212 ;  /* 0x0000001a10d4723c */ /* 0x040ff000000418d4 */
[C---:B----4-:R-:W-:Y:S08]  /*fbb0*/  HMMA.16816.F32.BF16 R220, R16.reuse, R32, R220 ;  /* 0x0000002010dc723c */ /* 0x050ff000000418dc */
[----:B------:R-:W-:Y:S03]  /*fbc0*/  HMMA.16816.F32.BF16 R224, R16, R34, R224 ;  /* 0x0000002210e0723c */ /* 0x000fe600000418e0 */
[----:B------:R-:W-:Y:S02]  /*fbd0*/  F2FP.BF16.F32.PACK_AB R16, R149, R148 ;  /* 0x000000949510723e */ /* 0x000fe400000010ff */
[----:B------:R-:W-:Y:S02]  /*fbe0*/  F2FP.BF16.F32.PACK_AB R18, R49, R48 ;  /* 0x000000303112723e */ /* 0x000fe400000010ff */
[----:B------:R-:W-:Y:S02]  /*fbf0*/  F2FP.BF16.F32.PACK_AB R17, R151, R150 ;  /* 0x000000969711723e */ /* 0x000fe400000010ff */
[----:B------:R-:W-:Y:S07]  /*fc00*/  F2FP.BF16.F32.PACK_AB R19, R51, R50 ;  /* 0x000000323313723e */ /* 0x000fee00000010ff */
[C---:B------:R-:W-:Y:S03]  /*fc10*/  HMMA.16816.F32.BF16 R208, R16.reuse, R20, R208 ;  /* 0x0000001410d0723c */ /* 0x040fe600000418d0 */
[--C-:B------:R-:W-:Y:S02]  /*fc20*/  FFMA.FTZ R20, R70, UR4, -R5.reuse ;  /* 0x0000000446147c23 */ /* 0x100fe40008010805 */
[----:B------:R1:W2:Y:S03]  /*fc30*/  MUFU.EX2 R70, R77 ;  /* 0x0000004d00467308 */ /* 0x0002a60000000800 */
[C---:B------:R-:W-:Y:S03]  /*fc40*/  HMMA.16816.F32.BF16 R200, R16.reuse, R28, R200 ;  /* 0x0000001c10c8723c */ /* 0x040fe600000418c8 */
[--C-:B------:R-:W-:Y:S01]  /*fc50*/  FFMA.FTZ R29, R64, UR4, -R6.reuse ;  /* 0x00000004401d7c23 */ /* 0x100fe20008010806 */
[----:B------:R-:W-:Y:S03]  /*fc60*/  FFMA.FTZ R28, R57, UR4, -R6 ;  /* 0x00000004391c7c23 */ /* 0x000fe60008010806 */
[----:B------:R3:W4:Y:S01]  /*fc70*/  MUFU.EX2 R57, R40 ;  /* 0x0000002800397308 */ /* 0x0007220000000800 */
[C---:B------:R-:W-:Y:S09]  /*fc80*/  HMMA.16816.F32.BF16 R204, R16.reuse, R22, R204 ;  /* 0x0000001610cc723c */ /* 0x040ff200000418cc */
[----:B------:R5:W4:Y:S01]  /*fc90*/  MUFU.EX2 R64, R28 ;  /* 0x0000001c00407308 */ /* 0x000b220000000800 */
[----:B-1----:R-:W-:Y:S01]  /*fca0*/  FFMA.FTZ R77, R71, UR4, -R5 ;  /* 0x00000004474d7c23 */ /* 0x002fe20008010805 */
[----:B--2---:R-:W-:Y:S08]  /*fcb0*/  FADD.FTZ R165, R70, R165 ;  /* 0x000000a546a57221 */ /* 0x004ff00000010000 */
[----:B------:R1:W2:Y:S01]  /*fcc0*/  MUFU.EX2 R71, R20 ;  /* 0x0000001400477308 */ /* 0x0002a20000000800 */
[----:B------:R-:W-:Y:S09]  /*fcd0*/  HMMA.16816.F32.BF16 R196, R16, R30, R196 ;  /* 0x0000001e10c4723c */ /* 0x000ff200000418c4 */
[----:B------:R-:W2:Y:S01]  /*fce0*/  MUFU.EX2 R77, R77 ;  /* 0x0000004d004d7308 */ /* 0x000ea20000000800 */
[----:B------:R-:W-:Y:S01]  /*fcf0*/  FFMA.FTZ R19, R58, UR4, -R8 ;  /* 0x000000043a137c23 */ /* 0x000fe20008010808 */
[----:B------:R-:W-:Y:S01]  /*fd00*/  F2FP.BF16.F32.PACK_AB R16, R69, R68 ;  /* 0x000000444510723e */ /* 0x000fe200000010ff */
[--C-:B---3--:R-:W-:Y:S01]  /*fd10*/  FFMA.FTZ R40, R72, UR4, -R6.reuse ;  /* 0x0000000448287c23 */ /* 0x108fe20008010806 */
[----:B------:R-:W-:Y:S06]  /*fd20*/  F2FP.BF16.F32.PACK_AB R18, R70, R76 ;  /* 0x0000004c4612723e */ /* 0x000fec00000010ff */
[----:B------:R3:W-:Y:S01]  /*fd30*/  MUFU.EX2 R72, R95 ;  /* 0x0000005f00487308 */ /* 0x0007e20000000800 */
[----:B-----5:R-:W-:Y:S01]  /*fd40*/  FFMA.FTZ R28, R65, UR4, -R6 ;  /* 0x00000004411c7c23 */ /* 0x020fe20008010806 */
[----:B----4-:R-:W-:Y:S01]  /*fd50*/  FADD.FTZ R160, R57, R160 ;  /* 0x000000a039a07221 */ /* 0x010fe20000010000 */
[----:B------:R-:W-:Y:S07]  /*fd60*/  FADD.FTZ R165, R84, R165 ;  /* 0x000000a554a57221 */ /* 0x000fee0000010000 */
[----:B------:R4:W5:Y:S01]  /*fd70*/  MUFU.EX2 R65, R29 ;  /* 0x0000001d00417308 */ /* 0x0009620000000800 */
[----:B-1----:R-:W1:Y:S01]  /*fd80*/  LDSM.16.MT88.4 R20, [R142+0x1000] ;  /* 0x001000008e14783b */ /* 0x002e620000004200 */
[----:B------:R-:W-:Y:S01]  /*fd90*/  FADD.FTZ R160, R64, R160 ;  /* 0x000000a040a07221 */ /* 0x000fe20000010000 */
[----:B--2---:R-:W-:Y:S07]  /*fda0*/  FADD.FTZ R143, R71, R143 ;  /* 0x0000008f478f7221 */ /* 0x004fee0000010000 */
[----:B------:R2:W2:Y:S01]  /*fdb0*/  MUFU.EX2 R58, R28 ;  /* 0x0000001c003a7308 */ /* 0x0004a20000000800 */
[----:B------:R-:W-:Y:S01]  /*fdc0*/  F2FP.BF16.F32.PACK_AB R17, R77, R71 ;  /* 0x000000474d11723e */ /* 0x000fe200000010ff */
[----:B------:R-:W-:Y:S01]  /*fdd0*/  FADD.FTZ R165, R85, R165 ;  /* 0x000000a555a57221 */ /* 0x000fe20000010000 */
[----:B------:R-:W-:Y:S01]  /*fde0*/  FADD.FTZ R143, R77, R143 ;  /* 0x0000008f4d8f7221 */ /* 0x000fe20000010000 */
[--C-:B---3--:R-:W-:Y:S03]  /*fdf0*/  FFMA.FTZ R95, R83, UR4, -R8.reuse ;  /* 0x00000004535f7c23 */ /* 0x108fe60008010808 */
[----:B------:R-:W-:Y:S01]  /*fe00*/  FADD.FTZ R143, R78, R143 ;  /* 0x0000008f4e8f7221 */ /* 0x000fe20000010000 */
[----:B------:R-:W-:Y:S01]  /*fe10*/  FADD.FTZ R165, R92, R165 ;  /* 0x000000a55ca57221 */ /* 0x000fe20000010000 */
[----:B----4-:R-:W-:Y:S01]  /*fe20*/  FFMA.FTZ R29, R59, UR4, -R8 ;  /* 0x000000043b1d7c23 */ /* 0x010fe20008010808 */
[----:B-----5:R-:W-:Y:S01]  /*fe30*/  FADD.FTZ R160, R65, R160 ;  /* 0x000000a041a07221 */ /* 0x020fe20000010000 */
[----:B------:R3:W4:Y:S01]  /*fe40*/  MUFU.EX2 R59, R19 ;  /* 0x00000013003b7308 */ /* 0x0007220000000800 */
[----:B------:R-:W-:Y:S01]  /*fe50*/  FADD.FTZ R143, R56, R143 ;  /* 0x0000008f388f7221 */ /* 0x000fe20000010000 */
[----:B--2---:R-:W-:Y:S01]  /*fe60*/  FFMA.FTZ R28, R66, UR4, -R8 ;  /* 0x00000004421c7c23 */ /* 0x004fe20008010808 */
[----:B------:R-:W-:Y:S07]  /*fe70*/  FADD.FTZ R160, R58, R160 ;  /* 0x000000a03aa07221 */ /* 0x000fee0000010000 */
[----:B------:R-:W2:Y:S10]  /*fe80*/  MUFU.EX2 R66, R29 ;  /* 0x0000001d00427308 */ /* 0x000eb40000000800 */
[----:B------:R5:W1:Y:S10]  /*fe90*/  MUFU.EX2 R67, R28 ;  /* 0x0000001c00437308 */ /* 0x000a740000000800 */
[----:B------:R-:W-:Y:S01]  /*fea0*/  MUFU.EX2 R95, R95 ;  /* 0x0000005f005f7308 */ /* 0x000fe20000000800 */
[----:B---3--:R-:W-:Y:S01]  /*feb0*/  F2FP.BF16.F32.PACK_AB R19, R56, R78 ;  /* 0x0000004e3813723e */ /* 0x008fe200000010ff */
[----:B----4-:R-:W-:Y:S04]  /*fec0*/  FADD.FTZ R4, R59, R4 ;  /* 0x000000043b047221 */ /* 0x010fe80000010000 */
[----:B--2---:R-:W-:Y:S02]  /*fed0*/  FADD.FTZ R4, R66, R4 ;  /* 0x0000000442047221 */ /* 0x004fe40000010000 */
[C---:B------:R-:W-:Y:S01]  /*fee0*/  HMMA.16816.F32.BF16 R216, R16.reuse, R36, R216 ;  /* 0x0000002410d8723c */ /* 0x040fe200000418d8 */
[----:B-----5:R-:W2:Y:S02]  /*fef0*/  LDSM.16.MT88.4 R28, [R237+0x5400] ;  /* 0x00540000ed1c783b */ /* 0x020ea40000004200 */
[----:B-1----:R-:W-:Y:S04]  /*ff00*/  FADD.FTZ R4, R67, R4 ;  /* 0x0000000443047221 */ /* 0x002fe80000010000 */
[C---:B------:R-:W-:Y:S01]  /*ff10*/  FADD.FTZ R4, R79.reuse, R4 ;  /* 0x000000044f047221 */ /* 0x040fe20000010000 */
[C---:B------:R-:W-:Y:S08]  /*ff20*/  HMMA.16816.F32.BF16 R212, R16.reuse, R38, R212 ;  /* 0x0000002610d4723c */ /* 0x040ff000000418d4 */
[C---:B------:R-:W-:Y:S08]  /*ff30*/  HMMA.16816.F32.BF16 R220, R16.reuse, R20, R220 ;  /* 0x0000001410dc723c */ /* 0x040ff000000418dc */
[----:B------:R-:W-:Y:S03]  /*ff40*/  HMMA.16816.F32.BF16 R224, R16, R22, R224 ;  /* 0x0000001610e0723c */ /* 0x000fe600000418e0 */
[----:B------:R-:W-:Y:S02]  /*ff50*/  F2FP.BF16.F32.PACK_AB R16, R64, R57 ;  /* 0x000000394010723e */ /* 0x000fe400000010ff */
[----:B------:R-:W-:Y:S02]  /*ff60*/  F2FP.BF16.F32.PACK_AB R18, R58, R65 ;  /* 0x000000413a12723e */ /* 0x000fe400000010ff */
[----:B------:R-:W-:Y:S02]  /*ff70*/  F2FP.BF16.F32.PACK_AB R17, R66, R59 ;  /* 0x0000003b4211723e */ /* 0x000fe400000010ff */
[----:B------:R-:W-:Y:S07]  /*ff80*/  F2FP.BF16.F32.PACK_AB R19, R79, R67 ;  /* 0x000000434f13723e */ /* 0x000fee00000010ff */
[C---:B------:R-:W-:Y:S03]  /*ff90*/  HMMA.16816.F32.BF16 R200, R16.reuse, R32, R200 ;  /* 0x0000002010c8723c */ /* 0x040fe600000418c8 */
[--C-:B------:R-:W-:Y:S01]  /*ffa0*/  FFMA.FTZ R33, R80, UR4, -R6.reuse ;  /* 0x0000000450217c23 */ /* 0x100fe20008010806 */
[----:B------:R-:W-:Y:S02]  /*ffb0*/  FFMA.FTZ R32, R73, UR4, -R6 ;  /* 0x0000000449207c23 */ /* 0x000fe40008010806 */
[----:B------:R-:W1:Y:S02]  /*ffc0*/  MUFU.EX2 R73, R40 ;  /* 0x0000002800497308 */ /* 0x000e640000000800 */
[C---:B------:R-:W-:Y:S08]  /*ffd0*/  HMMA.16816.F32.BF16 R208, R16.reuse, R24, R208 ;  /* 0x0000001810d0723c */ /* 0x040ff000000418d0 */
[----:B------:R-:W-:Y:S01]  /*ffe0*/  MUFU.EX2 R80, R32 ;  /* 0x0000002000507308 */ /* 0x000fe20000000800 */
[--C-:B------:R-:W-:Y:S09]  /*fff0*/  FFMA.FTZ R24, R86, UR4, -R5.reuse ;  /* 0x0000000456187c23 */ /* 0x100ff20008010805 */
[----:B------:R-:W3:Y:S01]  /*10000*/  MUFU.EX2 R86, R93 ;  /* 0x0000005d00567308 */ /* 0x000ee20000000800 */
[C---:B------:R-:W-:Y:S03]  /*10010*/  HMMA.16816.F32.BF16 R204, R16.reuse, R26, R204 ;  /* 0x0000001a10cc723c */ /* 0x040fe600000418cc */
[----:B-1----:R-:W-:Y:S05]  /*10020*/  FADD.FTZ R160, R73, R160 ;  /* 0x000000a049a07221 */ /* 0x002fea0000010000 */
[----:B------:R-:W-:Y:S03]  /*10030*/  HMMA.16816.F32.BF16 R196, R16, R34, R196 ;  /* 0x0000002210c4723c */ /* 0x000fe600000418c4 */
[----:B------:R-:W-:Y:S01]  /*10040*/  F2FP.BF16.F32.PACK_AB R16, R85, R84 ;  /* 0x000000545510723e */ /* 0x000fe200000010ff */
[----:B------:R-:W-:Y:S01]  /*10050*/  FFMA.FTZ R19, R74, UR4, -R8 ;  /* 0x000000044a137c23 */ /* 0x000fe20008010808 */
[----:B---3--:R-:W-:Y:S01]  /*10060*/  F2FP.BF16.F32.PACK_AB R18, R86, R92 ;  /* 0x0000005c5612723e */ /* 0x008fe200000010ff */
[----:B------:R-:W-:Y:S01]  /*10070*/  FFMA.FTZ R93, R87, UR4, -R5 ;  /* 0x00000004575d7c23 */ /* 0x000fe20008010805 */
[----:B------:R-:W-:Y:S01]  /*10080*/  FFMA.FTZ R32, R81, UR4, -R6 ;  /* 0x0000000451207c23 */ /* 0x000fe20008010806 */
[----:B------:R1:W3:Y:S01]  /*10090*/  MUFU.EX2 R87, R24 ;  /* 0x0000001800577308 */ /* 0x0002e20000000800 */
[C---:B------:R-:W-:Y:S01]  /*100a0*/  F2FP.BF16.F32.PACK_AB R40, R80.reuse, R73 ;  /* 0x000000495028723e */ /* 0x040fe200000010ff */
[----:B------:R-:W-:Y:S01]  /*100b0*/  FADD.FTZ R160, R80, R160 ;  /* 0x000000a050a07221 */ /* 0x000fe20000010000 */
[----:B------:R-:W-:Y:S07]  /*100c0*/  FADD.FTZ R165, R86, R165 ;  /* 0x000000a556a57221 */ /* 0x000fee0000010000 */
[----:B------:R4:W5:Y:S01]  /*100d0*/  MUFU.EX2 R81, R33 ;  /* 0x0000002100517308 */ /* 0x0009620000000800 */
[----:B------:R-:W-:Y:S09]  /*100e0*/  FADD.FTZ R165, R100, R165 ;  /* 0x000000a564a57221 */ /* 0x000ff20000010000 */
[----:B------:R-:W2:Y:S01]  /*100f0*/  MUFU.EX2 R93, R93 ;  /* 0x0000005d005d7308 */ /* 0x000ea20000000800 */
[----:B------:R-:W-:Y:S09]  /*10100*/  FADD.FTZ R165, R101, R165 ;  /* 0x000000a565a57221 */ /* 0x000ff20000010000 */
[----:B------:R2:W2:Y:S01]  /*10110*/  MUFU.EX2 R74, R32 ;  /* 0x00000020004a7308 */ /* 0x0004a20000000800 */
[----:B-1----:R-:W1:Y:S01]  /*10120*/  LDSM.16.MT88.4 R24, [R142+0x1400] ;  /* 0x001400008e18783b */ /* 0x002e620000004200 */
[----:B---3--:R-:W-:Y:S01]  /*10130*/  FADD.FTZ R143, R87, R143 ;  /* 0x0000008f578f7221 */ /* 0x008fe20000010000 */
[----:B------:R-:W-:Y:S01]  /*10140*/  FADD.FTZ R165, R108, R165 ;  /* 0x000000a56ca57221 */ /* 0x000fe20000010000 */
[----:B----4-:R-:W-:Y:S01]  /*10150*/  FFMA.FTZ R33, R75, UR4, -R8 ;  /* 0x000000044b217c23 */ /* 0x010fe20008010808 */
[----:B-----5:R-:W-:Y:S05]  /*10160*/  FADD.FTZ R160, R81, R160 ;  /* 0x000000a051a07221 */ /* 0x020fea0000010000 */
[----:B------:R3:W4:Y:S01]  /*10170*/  MUFU.EX2 R75, R19 ;  /* 0x00000013004b7308 */ /* 0x0007220000000800 */
[C---:B--2---:R-:W-:Y:S01]  /*10180*/  F2FP.BF16.F32.PACK_AB R17, R93.reuse, R87 ;  /* 0x000000575d11723e */ /* 0x044fe200000010ff */
[----:B------:R-:W-:Y:S01]  /*10190*/  FADD.FTZ R143, R93, R143 ;  /* 0x0000008f5d8f7221 */ /* 0x000fe20000010000 */
[----:B------:R-:W-:Y:S01]  /*101a0*/  FFMA.FTZ R32, R82, UR4, -R8 ;  /* 0x0000000452207c23 */ /* 0x000fe20008010808 */
[C---:B------:R-:W-:Y:S06]  /*101b0*/  F2FP.BF16.F32.PACK_AB R42, R74.reuse, R81 ;  /* 0x000000514a2a723e */ /* 0x040fec00000010ff */
[----:B------:R-:W2:Y:S01]  /*101c0*/  MUFU.EX2 R82, R33 ;  /* 0x0000002100527308 */ /* 0x000ea20000000800 */
[----:B------:R-:W-:Y:S01]  /*101d0*/  FADD.FTZ R160, R74, R160 ;  /* 0x000000a04aa07221 */ /* 0x000fe20000010000 */
[----:B------:R-:W-:Y:S08]  /*101e0*/  FADD.FTZ R143, R94, R143 ;  /* 0x0000008f5e8f7221 */ /* 0x000ff00000010000 */
[----:B------:R5:W1:Y:S01]  /*101f0*/  MUFU.EX2 R83, R32 ;  /* 0x0000002000537308 */ /* 0x000a620000000800 */
[C---:B---3--:R-:W-:Y:S01]  /*10200*/  F2FP.BF16.F32.PACK_AB R19, R72.reuse, R94 ;  /* 0x0000005e4813723e */ /* 0x048fe200000010ff */
[----:B----4-:R-:W-:Y:S01]  /*10210*/  FADD.FTZ R4, R75, R4 ;  /* 0x000000044b047221 */ /* 0x010fe20000010000 */
[----:B------:R-:W-:Y:S05]  /*10220*/  FADD.FTZ R143, R72, R143 ;  /* 0x0000008f488f7221 */ /* 0x000fea0000010000 */
[C---:B------:R-:W-:Y:S03]  /*10230*/  HMMA.16816.F32.BF16 R216, R16.reuse, R28, R216 ;  /* 0x0000001c10d8723c */ /* 0x040fe600000418d8 */
[C---:B--2---:R-:W-:Y:S01]  /*10240*/  F2FP.BF16.F32.PACK_AB R41, R82.reuse, R75 ;  /* 0x0000004b5229723e */ /* 0x044fe200000010ff */
[----:B------:R-:W-:Y:S01]  /*10250*/  FADD.FTZ R4, R82, R4 ;  /* 0x0000000452047221 */ /* 0x000fe20000010000 */
[--C-:B-----5:R-:W-:Y:S01]  /*10260*/  FFMA.FTZ R32, R102, UR4, -R5.reuse ;  /* 0x0000000466207c23 */ /* 0x120fe20008010805 */
[----:B-1----:R-:W-:Y:S01]  /*10270*/  F2FP.BF16.F32.PACK_AB R43, R95, R83 ;  /* 0x000000535f2b723e */ /* 0x002fe200000010ff */
[----:B------:R1:W2:Y:S01]  /*10280*/  MUFU.EX2 R102, R109 ;  /* 0x0000006d00667308 */ /* 0x0002a20000000800 */
[----:B------:R-:W-:Y:S03]  /*10290*/  HMMA.16816.F32.BF16 R212, R16, R30, R212 ;  /* 0x0000001e10d4723c */ /* 0x000fe600000418d4 */
[----:B------:R-:W-:Y:S04]  /*102a0*/  FADD.FTZ R4, R83, R4 ;  /* 0x0000000453047221 */ /* 0x000fe80000010000 */
[----:B------:R-:W-:Y:S01]  /*102b0*/  FADD.FTZ R4, R95, R4 ;  /* 0x000000045f047221 */ /* 0x000fe20000010000 */
[----:B------:R-:W-:Y:S05]  /*102c0*/  HMMA.16816.F32.BF16 R200, R40, R20, R200 ;  /* 0x0000001428c8723c */ /* 0x000fea00000418c8 */
[----:B-1----:R-:W-:Y:S01]  /*102d0*/  FFMA.FTZ R109, R103, UR4, -R5 ;  /* 0x00000004676d7c23 */ /* 0x002fe20008010805 */
[--C-:B------:R-:W-:Y:S01]  /*102e0*/  FFMA.FTZ R20, R96, UR4, -R6.reuse ;  /* 0x0000000460147c23 */ /* 0x100fe20008010806 */
[----:B------:R-:W1:Y:S01]  /*102f0*/  MUFU.EX2 R103, R32 ;  /* 0x0000002000677308 */ /* 0x000e620000000800 */
[C---:B------:R-:W-:Y:S09]  /*10300*/  HMMA.16816.F32.BF16 R220, R16.reuse, R24, R220 ;  /* 0x0000001810dc723c */ /* 0x040ff200000418dc */
[----:B------:R-:W3:Y:S01]  /*10310*/  MUFU.EX2 R109, R109 ;  /* 0x0000006d006d7308 */ /* 0x000ee20000000800 */
[--C-:B------:R-:W-:Y:S01]  /*10320*/  FFMA.FTZ R21, R89, UR4, -R6.reuse ;  /* 0x0000000459157c23 */ /* 0x100fe20008010806 */
[----:B--2---:R-:W-:Y:S01]  /*10330*/  FADD.FTZ R165, R102, R165 ;  /* 0x000000a566a57221 */ /* 0x004fe20000010000 */
[----:B------:R-:W-:Y:S01]  /*10340*/  HMMA.16816.F32.BF16 R224, R16, R26, R224 ;  /* 0x0000001a10e0723c */ /* 0x000fe200000418e0 */
[----:B------:R-:W2:Y:S06]  /*10350*/  LDSM.16.MT88.4 R16, [R237+0x5800] ;  /* 0x00580000ed10783b */ /* 0x000eac0000004200 */
[----:B------:R4:W-:Y:S01]  /*10360*/  MUFU.EX2 R96, R21 ;  /* 0x0000001500607308 */ /* 0x0009e20000000800 */
[----:B-1----:R-:W-:Y:S01]  /*10370*/  FADD.FTZ R143, R103, R143 ;  /* 0x0000008f678f7221 */ /* 0x002fe20000010000 */
[C---:B------:R-:W-:Y:S01]  /*10380*/  HMMA.16816.F32.BF16 R208, R40.reuse, R36, R208 ;  /* 0x0000002428d0723c */ /* 0x040fe200000418d0 */
[----:B------:R-:W1:Y:S04]  /*10390*/  LDSM.16.MT88.4 R32, [R142+0x1800] ;  /* 0x001800008e20783b */ /* 0x000e680000004200 */
[--C-:B------:R-:W-:Y:S01]  /*103a0*/  FFMA.FTZ R36, R88, UR4, -R6.reuse ;  /* 0x0000000458247c23 */ /* 0x100fe20008010806 */
[----:B---3--:R-:W-:Y:S02]  /*103b0*/  FADD.FTZ R143, R109, R143 ;  /* 0x0000008f6d8f7221 */ /* 0x008fe40000010000 */
[----:B------:R-:W3:Y:S01]  /*103c0*/  MUFU.EX2 R88, R111 ;  /* 0x0000006f00587308 */ /* 0x000ee20000000800 */
[C---:B------:R-:W-:Y:S03]  /*103d0*/  HMMA.16816.F32.BF16 R204, R40.reuse, R38, R204 ;  /* 0x0000002628cc723c */ /* 0x040fe600000418cc */
[----:B----4-:R-:W-:Y:S06]  /*103e0*/  FFMA.FTZ R21, R97, UR4, -R6 ;  /* 0x0000000461157c23 */ /* 0x010fec0008010806 */
[----:B------:R-:W4:Y:S01]  /*103f0*/  MUFU.EX2 R89, R36 ;  /* 0x0000002400597308 */ /* 0x000f220000000800 */
[----:B------:R-:W-:Y:S01]  /*10400*/  FADD.FTZ R143, R110, R143 ;  /* 0x0000008f6e8f7221 */ /* 0x000fe20000010000 */
[----:B------:R-:W-:Y:S08]  /*10410*/  HMMA.16816.F32.BF16 R196, R40, R22, R196 ;  /* 0x0000001628c4723c */ /* 0x000ff000000418c4 */
[----:B------:R5:W-:Y:S01]  /*10420*/  MUFU.EX2 R97, R20 ;  /* 0x0000001400617308 */ /* 0x000be20000000800 */
[----:B------:R-:W-:Y:S01]  /*10430*/  F2FP.BF16.F32.PACK_AB R22, R102, R108 ;  /* 0x0000006c6616723e */ /* 0x000fe200000010ff */
[--C-:B------:R-:W-:Y:S01]  /*10440*/  FFMA.FTZ R41, R90, UR4, -R8.reuse ;  /* 0x000000045a297c23 */ /* 0x100fe20008010808 */
[----:B---3--:R-:W-:Y:S07]  /*10450*/  F2FP.BF16.F32.PACK_AB R23, R88, R110 ;  /* 0x0000006e5817723e */ /* 0x008fee00000010ff */
[----:B------:R3:W2:Y:S01]  /*10460*/  MUFU.EX2 R40, R21 ;  /* 0x0000001500287308 */ /* 0x0006a20000000800 */
[--C-:B------:R-:W-:Y:S01]  /*10470*/  FFMA.FTZ R42, R91, UR4, -R8.reuse ;  /* 0x000000045b2a7c23 */ /* 0x100fe20008010808 */
[--C-:B------:R-:W-:Y:S01]  /*10480*/  FFMA.FTZ R43, R98, UR4, -R8.reuse ;  /* 0x00000004622b7c23 */ /* 0x100fe20008010808 */
[----:B------:R-:W-:Y:S01]  /*10490*/  FFMA.FTZ R90, R99, UR4, -R8 ;  /* 0x00000004635a7c23 */ /* 0x000fe20008010808 */
[----:B----4-:R-:W-:Y:S06]  /*104a0*/  F2FP.BF16.F32.PACK_AB R36, R96, R89 ;  /* 0x000000596024723e */ /* 0x010fec00000010ff */
[----:B------:R-:W-:Y:S01]  /*104b0*/  MUFU.EX2 R41, R41 ;  /* 0x0000002900297308 */ /* 0x000fe20000000800 */
[--C-:B------:R-:W-:Y:S01]  /*104c0*/  FFMA.FTZ R91, R116, UR4, -R132.reuse ;  /* 0x00000004745b7c23 */ /* 0x100fe20008010884 */
[--C-:B------:R-:W-:Y:S01]  /*104d0*/  FFMA.FTZ R98, R117, UR4, -R132.reuse ;  /* 0x0000000475627c23 */ /* 0x100fe20008010884 */
[--C-:B------:R-:W-:Y:S01]  /*104e0*/  FFMA.FTZ R99, R124, UR4, -R132.reuse ;  /* 0x000000047c637c23 */ /* 0x100fe20008010884 */
[----:B-----5:R-:W-:Y:S06]  /*104f0*/  F2FP.BF16.F32.PACK_AB R20, R101, R100 ;  /* 0x000000646514723e */ /* 0x020fec00000010ff */
[----:B------:R-:W4:Y:S01]  /*10500*/  MUFU.EX2 R42, R42 ;  /* 0x0000002a002a7308 */ /* 0x000f220000000800 */
[--C-:B------:R-:W-:Y:S01]  /*10510*/  FFMA.FTZ R111, R118, UR4, -R5.reuse ;  /* 0x00000004766f7c23 */ /* 0x100fe20008010805 */
[--C-:B------:R-:W-:Y:S01]  /*10520*/  FFMA.FTZ R116, R119, UR4, -R5.reuse ;  /* 0x0000000477747c23 */ /* 0x100fe20008010805 */
[--C-:B------:R-:W-:Y:S01]  /*10530*/  FFMA.FTZ R117, R126, UR4, -R5.reuse ;  /* 0x000000047e757c23 */ /* 0x100fe20008010805 */
[----:B---3--:R-:W-:Y:S06]  /*10540*/  F2FP.BF16.F32.PACK_AB R21, R109, R103 ;  /* 0x000000676d15723e */ /* 0x008fec00000010ff */
[----:B------:R-:W-:Y:S01]  /*10550*/  MUFU.EX2 R43, R43 ;  /* 0x0000002b002b7308 */ /* 0x000fe20000000800 */
[----:B--2---:R-:W-:Y:S01]  /*10560*/  F2FP.BF16.F32.PACK_AB R38, R40, R97 ;  /* 0x000000612826723e */ /* 0x004fe200000010ff */
[----:B------:R-:W-:Y:S01]  /*10570*/  FFMA.FTZ R132, R125, UR4, -R132 ;  /* 0x000000047d847c23 */ /* 0x000fe20008010884 */
[----:B------:R-:W-:Y:S07]  /*10580*/  FFMA.FTZ R5, R127, UR4, -R5 ;  /* 0x000000047f057c23 */ /* 0x000fee0008010805 */
[----:B------:R-:W2:Y:S01]  /*10590*/  MUFU.EX2 R90, R90 ;  /* 0x0000005a005a7308 */ /* 0x000ea20000000800 */
[----:B------:R-:W-:Y:S01]  /*105a0*/  FADD.FTZ R160, R89, R160 ;  /* 0x000000a059a07221 */ /* 0x000fe20000010000 */
[C---:B------:R-:W-:Y:S08]  /*105b0*/  HMMA.16816.F32.BF16 R216, R20.reuse, R16, R216 ;  /* 0x0000001014d8723c */ /* 0x040ff000000418d8 */
[----:B------:R-:W3:Y:S01]  /*105c0*/  MUFU.EX2 R91, R91 ;  /* 0x0000005b005b7308 */ /* 0x000ee20000000800 */
[----:B----4-:R-:W-:Y:S09]  /*105d0*/  F2FP.BF16.F32.PACK_AB R37, R42, R41 ;  /* 0x000000292a25723e */ /* 0x010ff200000010ff */
[----:B------:R-:W4:Y:S01]  /*105e0*/  MUFU.EX2 R98, R98 ;  /* 0x0000006200627308 */ /* 0x000f220000000800 */
[----:B------:R-:W-:Y:S01]  /*105f0*/  FADD.FTZ R4, R41, R4 ;  /* 0x0000000429047221 */ /* 0x000fe20000010000 */
[C---:B------:R-:W-:Y:S08]  /*10600*/  HMMA.16816.F32.BF16 R212, R20.reuse, R18, R212 ;  /* 0x0000001214d4723c */ /* 0x040ff000000418d4 */
[----:B------:R-:W-:Y:S01]  /*10610*/  MUFU.EX2 R99, R99 ;  /* 0x0000006300637308 */ /* 0x000fe20000000800 */
[----:B------:R-:W-:Y:S01]  /*10620*/  FADD.FTZ R160, R96, R160 ;  /* 0x000000a060a07221 */ /* 0x000fe20000010000 */
[----:B--2---:R-:W-:Y:S01]  /*10630*/  F2FP.BF16.F32.PACK_AB R39, R90, R43 ;  /* 0x0000002b5a27723e */ /* 0x004fe200000010ff */
[----:B------:R-:W-:Y:S07]  /*10640*/  FADD.FTZ R4, R42, R4 ;  /* 0x000000042a047221 */ /* 0x000fee0000010000 */
[----:B------:R-:W-:Y:S01]  /*10650*/  MUFU.EX2 R132, R132 ;  /* 0x0000008400847308 */ /* 0x000fe20000000800 */
[----:B------:R-:W-:Y:S01]  /*10660*/  FADD.FTZ R160, R97, R160 ;  /* 0x000000a061a07221 */ /* 0x000fe20000010000 */
[C---:B-1----:R-:W-:Y:S08]  /*10670*/  HMMA.16816.F32.BF16 R220, R20.reuse, R32, R220 ;  /* 0x0000002014dc723c */ /* 0x042ff000000418dc */
[----:B------:R-:W1:Y:S01]  /*10680*/  MUFU.EX2 R111, R111 ;  /* 0x0000006f006f7308 */ /* 0x000e620000000800 */
[----:B------:R-:W-:Y:S01]  /*10690*/  FADD.FTZ R4, R43, R4 ;  /* 0x000000042b047221 */ /* 0x000fe20000010000 */
[----:B------:R-:W-:Y:S01]  /*106a0*/  FADD.FTZ R160, R40, R160 ;  /* 0x000000a028a07221 */ /* 0x000fe20000010000 */
[----:B------:R-:W-:Y:S07]  /*106b0*/  FADD.FTZ R143, R88, R143 ;  /* 0x0000008f588f7221 */ /* 0x000fee0000010000 */
[----:B------:R-:W2:Y:S01]  /*106c0*/  MUFU.EX2 R116, R116 ;  /* 0x0000007400747308 */ /* 0x000ea20000000800 */
[----:B------:R-:W-:Y:S01]  /*106d0*/  FADD.FTZ R4, R90, R4 ;  /* 0x000000045a047221 */ /* 0x000fe20000010000 */
[----:B------:R-:W-:Y:S01]  /*106e0*/  HMMA.16816.F32.BF16 R224, R20, R34, R224 ;  /* 0x0000002214e0723c */ /* 0x000fe200000418e0 */
[----:B------:R-:W5:Y:S07]  /*106f0*/  LDSM.16.MT88.4 R20, [R237+0x5c00] ;  /* 0x005c0000ed14783b */ /* 0x000f6e0000004200 */
[----:B------:R-:W2:Y:S01]  /*10700*/  MUFU.EX2 R117, R117 ;  /* 0x0000007500757308 */ /* 0x000ea20000000800 */
[----:B---3--:R-:W-:Y:S09]  /*10710*/  FADD.FTZ R165, R91, R165 ;  /* 0x000000a55ba57221 */ /* 0x008ff20000010000 */
[----:B------:R-:W3:Y:S01]  /*10720*/  MUFU.EX2 R5, R5 ;  /* 0x0000000500057308 */ /* 0x000ee20000000800 */
[----:B----4-:R-:W-:Y:S01]  /*10730*/  FADD.FTZ R165, R98, R165 ;  /* 0x000000a562a57221 */ /* 0x010fe20000010000 */
[C---:B------:R-:W-:Y:S05]  /*10740*/  HMMA.16816.F32.BF16 R208, R36.reuse, R28, R208 ;  /* 0x0000001c24d0723c */ /* 0x040fea00000418d0 */
[----:B-1----:R-:W-:Y:S01]  /*10750*/  FADD.FTZ R143, R111, R143 ;  /* 0x0000008f6f8f7221 */ /* 0x002fe20000010000 */
[----:B------:R-:W-:Y:S02]  /*10760*/  FADD.FTZ R165, R99, R165 ;  /* 0x000000a563a57221 */ /* 0x000fe40000010000 */
[C---:B------:R-:W-:Y:S01]  /*10770*/  HMMA.16816.F32.BF16 R204, R36.reuse, R30, R204 ;  /* 0x0000001e24cc723c */ /* 0x040fe200000418cc */
[----:B------:R-:W1:Y:S02]  /*10780*/  LDSM.16.MT88.4 R28, [R142+0x1c00] ;  /* 0x001c00008e1c783b */ /* 0x000e640000004200 */
[----:B--2---:R-:W-:Y:S01]  /*10790*/  FADD.FTZ R143, R116, R143 ;  /* 0x0000008f748f7221 */ /* 0x004fe20000010000 */
[----:B------:R-:W-:Y:S03]  /*107a0*/  FADD.FTZ R184, R132, R165 ;  /* 0x000000a584b87221 */ /* 0x000fe60000010000 */
[----:B------:R-:W-:Y:S01]  /*107b0*/  FADD.FTZ R143, R117, R143 ;  /* 0x0000008f758f7221 */ /* 0x000fe20000010000 */
[C---:B------:R-:W-:Y:S03]  /*107c0*/  HMMA.16816.F32.BF16 R200, R36.reuse, R24, R200 ;  /* 0x0000001824c8723c */ /* 0x040fe600000418c8 */
[----:B------:R-:W-:Y:S01]  /*107d0*/  F2FP.BF16.F32.PACK_AB R24, R98, R91 ;  /* 0x0000005b6218723e */ /* 0x000fe200000010ff */
[----:B---3--:R-:W-:Y:S01]  /*107e0*/  FADD.FTZ R185, R5, R143 ;  /* 0x0000008f05b97221 */ /* 0x008fe20000010000 */
[----:B------:R-:W-:Y:S03]  /*107f0*/  F2FP.BF16.F32.PACK_AB R25, R116, R111 ;  /* 0x0000006f7419723e */ /* 0x000fe600000010ff */
[----:B------:R-:W-:Y:S03]  /*10800*/  HMMA.16816.F32.BF16 R196, R36, R26, R196 ;  /* 0x0000001a24c4723c */ /* 0x000fe600000418c4 */
[--C-:B------:R-:W-:Y:S01]  /*10810*/  FFMA.FTZ R36, R104, UR4, -R6.reuse ;  /* 0x0000000468247c23 */ /* 0x100fe20008010806 */
[----:B------:R-:W-:Y:S01]  /*10820*/  FFMA.FTZ R37, R105, UR4, -R6 ;  /* 0x0000000469257c23 */ /* 0x000fe20008010806 */
[--C-:B------:R-:W-:Y:S01]  /*10830*/  FFMA.FTZ R104, R106, UR4, -R8.reuse ;  /* 0x000000046a687c23 */ /* 0x100fe20008010808 */
[----:B------:R-:W-:Y:S01]  /*10840*/  FFMA.FTZ R105, R107, UR4, -R8 ;  /* 0x000000046b697c23 */ /* 0x000fe20008010808 */
[--C-:B------:R-:W-:Y:S01]  /*10850*/  FFMA.FTZ R38, R112, UR4, -R6.reuse ;  /* 0x0000000470267c23 */ /* 0x100fe20008010806 */
[----:B------:R-:W-:Y:S01]  /*10860*/  FFMA.FTZ R39, R113, UR4, -R6 ;  /* 0x0000000471277c23 */ /* 0x000fe20008010806 */
[--C-:B------:R-:W-:Y:S01]  /*10870*/  FFMA.FTZ R106, R114, UR4, -R8.reuse ;  /* 0x00000004726a7c23 */ /* 0x100fe20008010808 */
[----:B------:R-:W-:Y:S01]  /*10880*/  FFMA.FTZ R107, R115, UR4, -R8 ;  /* 0x00000004736b7c23 */ /* 0x000fe20008010808 */
[----:B------:R-:W2:Y:S01]  /*10890*/  MUFU.EX2 R36, R36 ;  /* 0x0000002400247308 */ /* 0x000ea20000000800 */
[----:B------:R-:W-:Y:S01]  /*108a0*/  F2FP.BF16.F32.PACK_AB R26, R132, R99 ;  /* 0x00000063841a723e */ /* 0x000fe200000010ff */
[--C-:B------:R-:W-:Y:S01]  /*108b0*/  FFMA.FTZ R114, R121, UR4, -R6.reuse ;  /* 0x0000000479727c23 */ /* 0x100fe20008010806 */
[----:B------:R-:W-:Y:S07]  /*108c0*/  F2FP.BF16.F32.PACK_AB R27, R5, R117 ;  /* 0x00000075051b723e */ /* 0x000fee00000010ff */
[----:B------:R-:W3:Y:S01]  /*108d0*/  MUFU.EX2 R37, R37 ;  /* 0x0000002500257308 */ /* 0x000ee20000000800 */
[----:B------:R-:W-:Y:S01]  /*108e0*/  FFMA.FTZ R113, R128, UR4, -R6 ;  /* 0x0000000480717c23 */ /* 0x000fe20008010806 */
[--C-:B------:R-:W-:Y:S01]  /*108f0*/  FFMA.FTZ R112, R122, UR4, -R8.reuse ;  /* 0x000000047a707c23 */ /* 0x100fe20008010808 */
[----:B------:R-:W-:Y:S07]  /*10900*/  FFMA.FTZ R115, R130, UR4, -R8 ;  /* 0x0000000482737c23 */ /* 0x000fee0008010808 */
[----:B------:R-:W4:Y:S01]  /*10910*/  MUFU.EX2 R38, R38 ;  /* 0x0000002600267308 */ /* 0x000f220000000800 */
[----:B------:R-:W-:Y:S01]  /*10920*/  FFMA.FTZ R6, R129, UR4, -R6 ;  /* 0x0000000481067c23 */ /* 0x000fe20008010806 */
[C---:B-----5:R-:W-:Y:S08]  /*10930*/  HMMA.16816.F32.BF16 R216, R24.reuse, R20, R216 ;  /* 0x0000001418d8723c */ /* 0x060ff000000418d8 */
[----:B------:R-:W5:Y:S01]  /*10940*/  MUFU.EX2 R39, R39 ;  /* 0x0000002700277308 */ /* 0x000f620000000800 */
[----:B------:R-:W-:Y:S09]  /*10950*/  FFMA.FTZ R8, R131, UR4, -R8 ;  /* 0x0000000483087c23 */ /* 0x000ff20008010808 */
[----:B------:R-:W5:Y:S01]  /*10960*/  MUFU.EX2 R104, R104 ;  /* 0x0000006800687308 */ /* 0x000f620000000800 */
[----:B--2---:R-:W-:Y:S01]  /*10970*/  FADD.FTZ R160, R36, R160 ;  /* 0x000000a024a07221 */ /* 0x004fe20000010000 */
[C---:B------:R-:W-:Y:S08]  /*10980*/  HMMA.16816.F32.BF16 R212, R24.reuse, R22, R212 ;  /* 0x0000001618d4723c */ /* 0x040ff000000418d4 */
[----:B------:R-:W2:Y:S01]  /*10990*/  MUFU.EX2 R105, R105 ;  /* 0x0000006900697308 */ /* 0x000ea20000000800 */
[----:B---3--:R-:W-:Y:S09]  /*109a0*/  FADD.FTZ R160, R37, R160 ;  /* 0x000000a025a07221 */ /* 0x008ff20000010000 */
[----:B------:R-:W3:Y:S01]  /*109b0*/  MUFU.EX2 R106, R106 ;  /* 0x0000006a006a7308 */ /* 0x000ee20000000800 */
[----:B----4-:R-:W-:Y:S01]  /*109c0*/  FADD.FTZ R160, R38, R160 ;  /* 0x000000a026a07221 */ /* 0x010fe20000010000 */
[C---:B-1----:R-:W-:Y:S08]  /*109d0*/  HMMA.16816.F32.BF16 R220, R24.reuse, R28, R220 ;  /* 0x0000001c18dc723c */ /* 0x042ff000000418dc */
[----:B------:R-:W1:Y:S01]  /*109e0*/  MUFU.EX2 R107, R107 ;  /* 0x0000006b006b7308 */ /* 0x000e620000000800 */
[----:B-----5:R-:W-:Y:S01]  /*109f0*/  FADD.FTZ R160, R39, R160 ;  /* 0x000000a027a07221 */ /* 0x020fe20000010000 */
[----:B------:R-:W-:Y:S08]  /*10a00*/  FADD.FTZ R4, R104, R4 ;  /* 0x0000000468047221 */ /* 0x000ff00000010000 */
[----:B------:R-:W4:Y:S01]  /*10a10*/  MUFU.EX2 R114, R114 ;  /* 0x0000007200727308 */ /* 0x000f220000000800 */
[----:B------:R-:W-:Y:S01]  /*10a20*/  FADD.FTZ R160, R0, R160 ;  /* 0x000000a000a07221 */ /* 0x000fe20000010000 */
[----:B------:R-:W-:Y:S08]  /*10a30*/  HMMA.16816.F32.BF16 R224, R24, R30, R224 ;  /* 0x0000001e18e0723c */ /* 0x000ff000000418e0 */
[----:B------:R-:W5:Y:S01]  /*10a40*/  MUFU.EX2 R113, R113 ;  /* 0x0000007100717308 */ /* 0x000f620000000800 */
[----:B------:R-:W-:Y:S01]  /*10a50*/  F2FP.BF16.F32.PACK_AB R24, R37, R36 ;  /* 0x000000242518723e */ /* 0x000fe200000010ff */
[----:B--2---:R-:W-:Y:S01]  /*10a60*/  FADD.FTZ R4, R105, R4 ;  /* 0x0000000469047221 */ /* 0x004fe20000010000 */
[----:B------:R-:W-:Y:S07]  /*10a70*/  F2FP.BF16.F32.PACK_AB R26, R39, R38 ;  /* 0x00000026271a723e */ /* 0x000fee00000010ff */
[----:B------:R-:W2:Y:S01]  /*10a80*/  MUFU.EX2 R6, R6 ;  /* 0x0000000600067308 */ /* 0x000ea20000000800 */
[----:B------:R-:W-:Y:S01]  /*10a90*/  F2FP.BF16.F32.PACK_AB R25, R105, R104 ;  /* 0x000000686919723e */ /* 0x000fe200000010ff */
[----:B---3--:R-:W-:Y:S01]  /*10aa0*/  FADD.FTZ R4, R106, R4 ;  /* 0x000000046a047221 */ /* 0x008fe20000010000 */
[C---:B-1----:R-:W-:Y:S07]  /*10ab0*/  F2FP.BF16.F32.PACK_AB R27, R107.reuse, R106 ;  /* 0x0000006a6b1b723e */ /* 0x042fee00000010ff */
[----:B------:R-:W1:Y:S01]  /*10ac0*/  MUFU.EX2 R112, R112 ;  /* 0x0000007000707308 */ /* 0x000e620000000800 */
[----:B------:R-:W-:Y:S01]  /*10ad0*/  FADD.FTZ R4, R107, R4 ;  /* 0x000000046b047221 */ /* 0x000fe20000010000 */
[C---:B----4-:R-:W-:Y:S08]  /*10ae0*/  FADD.FTZ R160, R114.reuse, R160 ;  /* 0x000000a072a07221 */ /* 0x050ff00000010000 */
[----:B------:R-:W-:Y:S01]  /*10af0*/  MUFU.EX2 R115, R115 ;  /* 0x0000007300737308 */ /* 0x000fe20000000800 */
[C---:B------:R-:W-:Y:S09]  /*10b00*/  HMMA.16816.F32.BF16 R208, R24.reuse, R16, R208 ;  /* 0x0000001018d0723c */ /* 0x040ff200000418d0 */
[----:B------:R-:W3:Y:S01]  /*10b10*/  MUFU.EX2 R8, R8 ;  /* 0x0000000800087308 */ /* 0x000ee20000000800 */
[----:B------:R-:W-:Y:S01]  /*10b20*/  F2FP.BF16.F32.PACK_AB R16, R114, R0 ;  /* 0x000000007210723e */ /* 0x000fe200000010ff */
[----:B-----5:R-:W-:Y:S01]  /*10b30*/  FADD.FTZ R160, R113, R160 ;  /* 0x000000a071a07221 */ /* 0x020fe20000010000 */
[C---:B------:R-:W-:Y:S03]  /*10b40*/  HMMA.16816.F32.BF16 R204, R24.reuse, R18, R204 ;  /* 0x0000001218cc723c */ /* 0x040fe600000418cc */
[----:B--2---:R-:W-:Y:S01]  /*10b50*/  F2FP.BF16.F32.PACK_AB R18, R6, R113 ;  /* 0x000000710612723e */ /* 0x004fe200000010ff */
[----:B-1----:R-:W-:Y:S01]  /*10b60*/  FADD.FTZ R4, R112, R4 ;  /* 0x0000000470047221 */ /* 0x002fe20000010000 */
[C---:B------:R-:W-:Y:S01]  /*10b70*/  F2FP.BF16.F32.PACK_AB R17, R13.reuse, R112 ;  /* 0x000000700d11723e */ /* 0x040fe200000010ff */
[----:B------:R-:W-:Y:S02]  /*10b80*/  FADD.FTZ R186, R6, R160 ;  /* 0x000000a006ba7221 */ /* 0x000fe40000010000 */
[C---:B------:R-:W-:Y:S03]  /*10b90*/  HMMA.16816.F32.BF16 R200, R24.reuse, R32, R200 ;  /* 0x0000002018c8723c */ /* 0x040fe600000418c8 */
[C---:B---3--:R-:W-:Y:S01]  /*10ba0*/  F2FP.BF16.F32.PACK_AB R19, R8.reuse, R115 ;  /* 0x000000730813723e */ /* 0x048fe200000010ff */
[----:B------:R-:W-:Y:S04]  /*10bb0*/  FADD.FTZ R4, R13, R4 ;  /* 0x000000040d047221 */ /* 0x000fe80000010000 */
[----:B------:R-:W-:Y:S03]  /*10bc0*/  HMMA.16816.F32.BF16 R196, R24, R34, R196 ;  /* 0x0000002218c4723c */ /* 0x000fe600000418c4 */
[----:B------:R-:W-:Y:S04]  /*10bd0*/  FADD.FTZ R4, R115, R4 ;  /* 0x0000000473047221 */ /* 0x000fe80000010000 */
[----:B------:R-:W-:Y:S01]  /*10be0*/  FADD.FTZ R187, R8, R4 ;  /* 0x0000000408bb7221 */ /* 0x000fe20000010000 */
[C---:B------:R-:W-:Y:S08]  /*10bf0*/  HMMA.16816.F32.BF16 R208, R16.reuse, R20, R208 ;  /* 0x0000001410d0723c */ /* 0x040ff000000418d0 */
[C---:B------:R-:W-:Y:S08]  /*10c00*/  HMMA.16816.F32.BF16 R204, R16.reuse, R22, R204 ;  /* 0x0000001610cc723c */ /* 0x040ff000000418cc */
[C---:B------:R-:W-:Y:S08]  /*10c10*/  HMMA.16816.F32.BF16 R200, R16.reuse, R28, R200 ;  /* 0x0000001c10c8723c */ /* 0x040ff000000418c8 */
[----:B------:R-:W-:Y:S01]  /*10c20*/  HMMA.16816.F32.BF16 R196, R16, R30, R196 ;  /* 0x0000001e10c4723c */ /* 0x000fe200000418c4 */
[----:B------:R-:W-:Y:S08]  /*10c30*/  @!UPT UIADD3 URZ, UPT, UPT, URZ, URZ, URZ ;  /* 0x000000fffffff290 */ /* 0x000ff0000fffe0ff */
[----:B------:R-:W-:Y:S11]  /*10c40*/  @P0 BRA `(.L_x_182) ;  /* 0xffffffc0005c0947 */ /* 0x000ff6000383ffff */
.L_x_181:
[----:B------:R-:W2:Y:S01]  /*10c50*/  SHFL.BFLY PT, R4, R184, 0x2, 0x1f ;  /* 0x0c401f00b8047f89 */ /* 0x000ea200000e0000 */
[----:B------:R-:W3:Y:S01]  /*10c60*/  S2UR UR4, SR_CgaCtaId ;  /* 0x00000000000479c3 */ /* 0x000ee20000008800 */
[----:B------:R-:W-:Y:S01]  /*10c70*/  UMOV UR5, 0x400 ;  /* 0x0000040000057882 */ /* 0x000fe20000000000 */
[----:B------:R-:W-:Y:S01]  /*10c80*/  SHF.L.U32 R11, R229, 0x2, RZ ;  /* 0x00000002e50b7819 */ /* 0x000fe200000006ff */
[----:B------:R-:W4:Y:S01]  /*10c90*/  SHFL.BFLY PT, R3, R185, 0x2, 0x1f ;  /* 0x0c401f00b9037f89 */ /* 0x000f2200000e0000 */
[----:B------:R-:W-:Y:S02]  /*10ca0*/  ISETP.NE.AND P2, PT, R228, -0x1, PT ;  /* 0xffffffffe400780c */ /* 0x000fe40003f45270 */
[C---:B------:R-:W-:Y:S01]  /*10cb0*/  LOP3.LUT R13, R11.reuse, 0x20, RZ, 0xc0, !PT ;  /* 0x000000200b0d7812 */ /* 0x040fe200078ec0ff */
[----:B------:R-:W5:Y:S01]  /*10cc0*/  SHFL.BFLY PT, R2, R186, 0x2, 0x1f ;  /* 0x0c401f00ba027f89 */ /* 0x000f6200000e0000 */
[----:B------:R-:W1:Y:S01]  /*10cd0*/  LDC.U8 R10, c[0x0][0x549] ;  /* 0x00015240ff0a7b82 */ /* 0x000e620000000000 */
[----:B------:R-:W-:-:S02]  /*10ce0*/  LOP3.LUT R11, R11, 0x40, RZ, 0xc0, !PT ;  /* 0x000000400b0b7812 */ /* 0x000fc400078ec0ff */
[----:B------:R-:W1:Y:S05]  /*10cf0*/  SHFL.BFLY PT, R0, R187, 0x2, 0x1f ;  /* 0x0c401f00bb007f89 */ /* 0x000e6a00000e0000 */
[----:B------:R-:W1:Y:S01]  /*10d00*/  LDC.U8 R15, c[0x0][0x548] ;  /* 0x00015200ff0f7b82 */ /* 0x000e620000000000 */
[----:B--2---:R-:W-:Y:S01]  /*10d10*/  FADD.FTZ R184, R4, R184 ;  /* 0x000000b804b87221 */ /* 0x004fe20000010000 */
[----:B---3--:R-:W-:Y:S01]  /*10d20*/  ULEA UR4, UR4, UR5, 0x18 ;  /* 0x0000000504047291 */ /* 0x008fe2000f8ec0ff */
[----:B----4-:R-:W-:-:S03]  /*10d30*/  FADD.FTZ R185, R3, R185 ;  /* 0x000000b903b97221 */ /* 0x010fc60000010000 */
[----:B------:R-:W2:Y:S01]  /*10d40*/  SHFL.BFLY PT, R4, R184, 0x1, 0x1f ;  /* 0x0c201f00b8047f89 */ /* 0x000ea200000e0000 */
[----:B-----5:R-:W-:-:S03]  /*10d50*/  FADD.FTZ R186, R2, R186 ;  /* 0x000000ba02ba7221 */ /* 0x020fc60000010000 */
[----:B------:R-:W3:Y:S01]  /*10d60*/  SHFL.BFLY PT, R3, R185, 0x1, 0x1f ;  /* 0x0c201f00b9037f89 */ /* 0x000ee200000e0000 */
[----:B-1----:R-:W-:Y:S01]  /*10d70*/  ISETP.NE.AND P0, PT, R10, RZ, PT ;  /* 0x000000ff0a00720c */ /* 0x002fe20003f05270 */
[----:B------:R-:W-:Y:S02]  /*10d80*/  FADD.FTZ R187, R0, R187 ;  /* 0x000000bb00bb7221 */ /* 0x000fe40000010000 */
[----:B------:R-:W1:Y:S01]  /*10d90*/  SHFL.BFLY PT, R2, R186, 0x1, 0x1f ;  /* 0x0c201f00ba027f89 */ /* 0x000e6200000e0000 */
[----:B------:R-:W4:Y:S03]  /*10da0*/  LDC R10, c[0x0][0x434] ;  /* 0x00010d00ff0a7b82 */ /* 0x000f260000000800 */
[----:B------:R-:W5:Y:S01]  /*10db0*/  SHFL.BFLY PT, R0, R187, 0x1, 0x1f ;  /* 0x0c201f00bb007f89 */ /* 0x000f6200000e0000 */
[----:B------:R-:W-:-:S05]  /*10dc0*/  ISETP.NE.AND P1, PT, R15, RZ, !P0 ;  /* 0x000000ff0f00720c */ /* 0x000fca0004725270 */
[----:B------:R-:W4:Y:S01]  /*10dd0*/  @P0 LDC R16, c[0x0][0x430] ;  /* 0x00010c00ff100b82 */ /* 0x000f220000000800 */
[----:B--2---:R-:W-:Y:S01]  /*10de0*/  FADD.FTZ R4, R184, R4 ;  /* 0x00000004b8047221 */ /* 0x004fe20000010000 */
[----:B---3--:R-:W-:-:S03]  /*10df0*/  FADD.FTZ R185, R185, R3 ;  /* 0x00000003b9b97221 */ /* 0x008fc60000010000 */
[----:B------:R-:W2:Y:S01]  /*10e00*/  MUFU.RCP R5, R4 ;  /* 0x0000000400057308 */ /* 0x000ea20000001000 */
[----:B------:R-:W-:Y:S01]  /*10e10*/  SHF.L.U32 R3, R229, 0x4, RZ ;  /* 0x00000004e5037819 */ /* 0x000fe200000006ff */
[----:B-1----:R-:W-:Y:S01]  /*10e20*/  FADD.FTZ R2, R186, R2 ;  /* 0x00000002ba027221 */ /* 0x002fe20000010000 */
[----:B------:R-:W-:Y:S02]  /*10e30*/  FSETP.NE.FTZ.AND P6, PT, R4, RZ, PT ;  /* 0x000000ff0400720b */ /* 0x000fe40003fd5000 */
[----:B------:R-:W-:Y:S01]  /*10e40*/  LOP3.LUT R140, R140, 0x3e00, R3, 0xf8, !PT ;  /* 0x00003e008c8c7812 */ /* 0x000fe200078ef803 */
[----:B-----5:R-:W-:Y:S02]  /*10e50*/  FADD.FTZ R0, R187, R0 ;  /* 0x00000000bb007221 */ /* 0x020fe40000010000 */
[----:B------:R-:W1:Y:S01]  /*10e60*/  MUFU.RCP R6, R185 ;  /* 0x000000b900067308 */ /* 0x000e620000001000 */
[----:B------:R-:W-:Y:S02]  /*10e70*/  SHF.L.U32 R3, R229, 0x3, RZ ;  /* 0x00000003e5037819 */ /* 0x000fe400000006ff */
[----:B------:R-:W-:-:S02]  /*10e80*/  FSETP.NE.FTZ.AND P5, PT, R185, RZ, PT ;  /* 0x000000ffb900720b */ /* 0x000fc40003fb5000 */
[----:B------:R-:W-:Y:S02]  /*10e90*/  LOP3.LUT R140, R140, 0x20, R3, 0xf8, !PT ;  /* 0x000000208c8c7812 */ /* 0x000fe400078ef803 */
[----:B------:R-:W-:Y:S01]  /*10ea0*/  LOP3.LUT R3, R3, 0xc0, RZ, 0xc0, !PT ;  /* 0x000000c003037812 */ /* 0x000fe200078ec0ff */
[----:B------:R-:W3:Y:S01]  /*10eb0*/  MUFU.RCP R8, R2 ;  /* 0x0000000200087308 */ /* 0x000ee20000001000 */
[----:B------:R-:W-:Y:S01]  /*10ec0*/  FSETP.NE.FTZ.AND P4, PT, R2, RZ, PT ;  /* 0x000000ff0200720b */ /* 0x000fe20003f95000 */
[----:B------:R-:W4:Y:S01]  /*10ed0*/  @P6 LDC R24, c[0x0][0x458] ;  /* 0x00011600ff186b82 */ /* 0x000f220000000800 */
[----:B------:R-:W-:Y:S02]  /*10ee0*/  FSETP.NE.FTZ.AND P3, PT, R0, RZ, PT ;  /* 0x000000ff0000720b */ /* 0x000fe40003f75000 */
[----:B------:R-:W-:Y:S02]  /*10ef0*/  LOP3.LUT R3, R3, 0x18, R229, 0xf8, !PT ;  /* 0x0000001803037812 */ /* 0x000fe400078ef8e5 */
[----:B--2---:R-:W-:Y:S01]  /*10f00*/  FSEL R5, R5, 1, P6 ;  /* 0x3f80000005057808 */ /* 0x004fe20003000000 */
[----:B------:R-:W2:Y:S01]  /*10f10*/  MUFU.RCP R9, R0 ;  /* 0x0000000000097308 */ /* 0x000ea20000001000 */
[----:B------:R-:W-:-:S02]  /*10f20*/  LOP3.LUT R3, R140, R3, RZ, 0xfc, !PT ;  /* 0x000000038c037212 */ /* 0x000fc400078efcff */
[----:B-1----:R-:W-:Y:S01]  /*10f30*/  FSEL R6, R6, 1, P5 ;  /* 0x3f80000006067808 */ /* 0x002fe20002800000 */
[C---:B------:R-:W-:Y:S01]  /*10f40*/  FMUL.FTZ R216, R5.reuse, R216 ;  /* 0x000000d805d87220 */ /* 0x040fe20000410000 */
[C---:B------:R-:W-:Y:S01]  /*10f50*/  FMUL.FTZ R217, R5.reuse, R217 ;  /* 0x000000d905d97220 */ /* 0x040fe20000410000 */
[C---:B------:R-:W-:Y:S01]  /*10f60*/  FMUL.FTZ R212, R5.reuse, R212 ;  /* 0x000000d405d47220 */ /* 0x040fe20000410000 */
[----:B------:R-:W-:Y:S01]  /*10f70*/  FMUL.FTZ R213, R5, R213 ;  /* 0x000000d505d57220 */ /* 0x000fe20000410000 */
[C---:B------:R-:W-:Y:S01]  /*10f80*/  FMUL.FTZ R218, R6.reuse, R218 ;  /* 0x000000da06da7220 */ /* 0x040fe20000410000 */
[----:B------:R-:W-:Y:S01]  /*10f90*/  FMUL.FTZ R219, R6, R219 ;  /* 0x000000db06db7220 */ /* 0x000fe20000410000 */
[----:B---3--:R-:W-:Y:S01]  /*10fa0*/  FSEL R8, R8, 1, P4 ;  /* 0x3f80000008087808 */ /* 0x008fe20002000000 */
[C---:B------:R-:W-:Y:S01]  /*10fb0*/  FMUL.FTZ R214, R6.reuse, R214 ;  /* 0x000000d606d67220 */ /* 0x040fe20000410000 */
[----:B------:R-:W-:Y:S01]  /*10fc0*/  FMUL.FTZ R215, R6, R215 ;  /* 0x000000d706d77220 */ /* 0x000fe20000410000 */
[----:B------:R-:W-:Y:S01]  /*10fd0*/  LEA R3, R3, UR4, 0x1 ;  /* 0x0000000403037c11 */ /* 0x000fe2000f8e08ff */
[----:B------:R-:W-:Y:S01]  /*10fe0*/  FMUL.FTZ R220, R5, R220 ;  /* 0x000000dc05dc7220 */ /* 0x000fe20000410000 */
[C---:B------:R-:W-:Y:S01]  /*10ff0*/  FMUL.FTZ R208, R8.reuse, R208 ;  /* 0x000000d008d07220 */ /* 0x040fe20000410000 */
[C---:B------:R-:W-:Y:S01]  /*11000*/  FMUL.FTZ R209, R8.reuse, R209 ;  /* 0x000000d108d17220 */ /* 0x040fe20000410000 */
[C---:B------:R-:W-:Y:S01]  /*11010*/  FMUL.FTZ R204, R8.reuse, R204 ;  /* 0x000000cc08cc7220 */ /* 0x040fe20000410000 */
[----:B--2---:R-:W-:Y:S01]  /*11020*/  FSEL R9, R9, 1, P3 ;  /* 0x3f80000009097808 */ /* 0x004fe20001800000 */
[----:B------:R-:W-:Y:S01]  /*11030*/  FMUL.FTZ R205, R8, R205 ;  /* 0x000000cd08cd7220 */ /* 0x000fe20000410000 */
[C---:B------:R-:W-:Y:S01]  /*11040*/  FMUL.FTZ R221, R5.reuse, R221 ;  /* 0x000000dd05dd7220 */ /* 0x040fe20000410000 */
[----:B------:R-:W-:Y:S01]  /*11050*/  FMUL.FTZ R224, R5, R224 ;  /* 0x000000e005e07220 */ /* 0x000fe20000410000 */
[C---:B------:R-:W-:Y:S01]  /*11060*/  FMUL.FTZ R222, R6.reuse, R222 ;  /* 0x000000de06de7220 */ /* 0x040fe20000410000 */
[C---:B------:R-:W-:Y:S01]  /*11070*/  FMUL.FTZ R210, R9.reuse, R210 ;  /* 0x000000d209d27220 */ /* 0x040fe20000410000 */
[C---:B------:R-:W-:Y:S01]  /*11080*/  FMUL.FTZ R211, R9.reuse, R211 ;  /* 0x000000d309d37220 */ /* 0x040fe20000410000 */
[C---:B------:R-:W-:Y:S01]  /*11090*/  FMUL.FTZ R206, R9.reuse, R206 ;  /* 0x000000ce09ce7220 */ /* 0x040fe20000410000 */
[----:B------:R-:W-:Y:S01]  /*110a0*/  FMUL.FTZ R207, R9, R207 ;  /* 0x000000cf09cf7220 */ /* 0x000fe20000410000 */
[C---:B------:R-:W-:Y:S01]  /*110b0*/  FMUL.FTZ R223, R6.reuse, R223 ;  /* 0x000000df06df7220 */ /* 0x040fe20000410000 */
[----:B------:R-:W-:Y:S01]  /*110c0*/  FMUL.FTZ R5, R5, R225 ;  /* 0x000000e105057220 */ /* 0x000fe20000410000 */
[C---:B------:R-:W-:Y:S01]  /*110d0*/  FMUL.FTZ R226, R6.reuse, R226 ;  /* 0x000000e206e27220 */ /* 0x040fe20000410000 */
[----:B------:R-:W-:Y:S01]  /*110e0*/  F2FP.BF16.F32.PACK_AB R216, R217, R216 ;  /* 0x000000d8d9d8723e */ /* 0x000fe200000010ff */
[----:B------:R-:W-:Y:S01]  /*110f0*/  FMUL.FTZ R6, R6, R227 ;  /* 0x000000e306067220 */ /* 0x000fe20000410000 */
[----:B------:R-:W-:Y:S01]  /*11100*/  F2FP.BF16.F32.PACK_AB R218, R219, R218 ;  /* 0x000000dadbda723e */ /* 0x000fe200000010ff */
[C---:B------:R-:W-:Y:S01]  /*11110*/  FMUL.FTZ R200, R8.reuse, R200 ;  /* 0x000000c808c87220 */ /* 0x040fe20000410000 */
[----:B------:R-:W-:Y:S01]  /*11120*/  F2FP.BF16.F32.PACK_AB R212, R213, R212 ;  /* 0x000000d4d5d4723e */ /* 0x000fe200000010ff */
[C---:B------:R-:W-:Y:S01]  /*11130*/  FMUL.FTZ R201, R8.reuse, R201 ;  /* 0x000000c908c97220 */ /* 0x040fe20000410000 */
[----:B------:R-:W-:Y:S01]  /*11140*/  F2FP.BF16.F32.PACK_AB R214, R215, R214 ;  /* 0x000000d6d7d6723e */ /* 0x000fe200000010ff */
[C---:B------:R-:W-:Y:S01]  /*11150*/  FMUL.FTZ R196, R8.reuse, R196 ;  /* 0x000000c408c47220 */ /* 0x040fe20000410000 */
[----:B------:R-:W-:Y:S01]  /*11160*/  IADD3 R14, PT, PT, R3, -R13, RZ ;  /* 0x8000000d030e7210 */ /* 0x000fe20007ffe0ff */
[----:B------:R-:W-:Y:S01]  /*11170*/  FMUL.FTZ R202, R9, R202 ;  /* 0x000000ca09ca7220 */ /* 0x000fe20000410000 */
[----:B------:R-:W-:Y:S01]  /*11180*/  IADD3 R11, PT, PT, R3, -R11, RZ ;  /* 0x8000000b030b7210 */ /* 0x000fe20007ffe0ff */
        /* <DEDUP_REMOVED lines=9> */
[----:B------:R-:W-:Y:S01]  /*11220*/  F2FP.BF16.F32.PACK_AB R220, R221, R220 ;  /* 0x000000dcdddc723e */ /* 0x000fe200000010ff */
[----:B------:R1:W2:Y:S01]  /*11230*/  @P4 MUFU.LG2 R25, R2 ;  /* 0x0000000200194308 */ /* 0x0002a20000000c00 */
[----:B------:R-:W-:Y:S01]  /*11240*/  F2FP.BF16.F32.PACK_AB R222, R223, R222 ;  /* 0x000000dedfde723e */ /* 0x000fe200000010ff */
[----:B------:R-:W-:Y:S01]  /*11250*/  STS [R3+0x200], R218 ;  /* 0x000200da03007388 */ /* 0x000fe20000000800 */
[----:B------:R-:W-:-:S02]  /*11260*/  F2FP.BF16.F32.PACK_AB R5, R5, R224 ;  /* 0x000000e00505723e */ /* 0x000fc400000010ff */
[----:B------:R-:W-:Y:S01]  /*11270*/  IADD3 R13, PT, PT, -R13, R11, RZ ;  /* 0x0000000b0d0d7210 */ /* 0x000fe20007ffe1ff */
[----:B------:R-:W-:Y:S01]  /*11280*/  STS [R14+0x10], R212 ;  /* 0x000010d40e007388 */ /* 0x000fe20000000800 */
[----:B------:R-:W-:Y:S01]  /*11290*/  F2FP.BF16.F32.PACK_AB R6, R6, R226 ;  /* 0x000000e20606723e */ /* 0x000fe200000010ff */
[----:B------:R-:W3:Y:S01]  /*112a0*/  @P5 MUFU.LG2 R185, R185 ;  /* 0x000000b900b95308 */ /* 0x000ee20000000c00 */
[----:B------:R-:W-:Y:S01]  /*112b0*/  F2FP.BF16.F32.PACK_AB R200, R201, R200 ;  /* 0x000000c8c9c8723e */ /* 0x000fe200000010ff */
[----:B------:R-:W-:Y:S01]  /*112c0*/  STS [R14+0x210], R214 ;  /* 0x000210d60e007388 */ /* 0x000fe20000000800 */
[----:B------:R-:W-:Y:S02]  /*112d0*/  F2FP.BF16.F32.PACK_AB R202, R203, R202 ;  /* 0x000000cacbca723e */ /* 0x000fe400000010ff */
[----:B------:R-:W-:Y:S01]  /*112e0*/  F2FP.BF16.F32.PACK_AB R8, R8, R196 ;  /* 0x000000c40808723e */ /* 0x000fe200000010ff */
[----:B------:R-:W-:Y:S01]  /*112f0*/  STS [R3+0x1000], R208 ;  /* 0x001000d003007388 */ /* 0x000fe20000000800 */
[----:B------:R-:W-:-:S03]  /*11300*/  F2FP.BF16.F32.PACK_AB R9, R9, R198 ;  /* 0x000000c60909723e */ /* 0x000fc600000010ff */
[----:B------:R-:W-:Y:S01]  /*11310*/  STS [R3+0x1200], R210 ;  /* 0x001200d203007388 */ /* 0x000fe20000000800 */
[----:B-1----:R-:W1:Y:S03]  /*11320*/  @P0 LDC R2, c[0x0][0x430] ;  /* 0x00010c00ff020b82 */ /* 0x002e660000000800 */
[----:B------:R-:W-:Y:S04]  /*11330*/  STS [R14+0x1010], R204 ;  /* 0x001010cc0e007388 */ /* 0x000fe80000000800 */
[----:B------:R5:W-:Y:S04]  /*11340*/  STS [R14+0x1210], R206 ;  /* 0x001210ce0e007388 */ /* 0x000be80000000800 */
[----:B------:R-:W-:Y:S04]  /*11350*/  STS [R11+0x20], R220 ;  /* 0x000020dc0b007388 */ /* 0x000fe80000000800 */
[----:B------:R-:W-:Y:S04]  /*11360*/  STS [R11+0x220], R222 ;  /* 0x000220de0b007388 */ /* 0x000fe80000000800 */
[----:B------:R-:W-:Y:S04]  /*11370*/  STS [R13+0x30], R5 ;  /* 0x000030050d007388 */ /* 0x000fe80000000800 */
[----:B------:R4:W-:Y:S04]  /*11380*/  STS [R13+0x230], R6 ;  /* 0x000230060d007388 */ /* 0x0009e80000000800 */
[----:B------:R-:W-:Y:S04]  /*11390*/  STS [R11+0x1020], R200 ;  /* 0x001020c80b007388 */ /* 0x000fe80000000800 */
[----:B------:R-:W-:Y:S01]  /*113a0*/  STS [R11+0x1220], R202 ;  /* 0x001220ca0b007388 */ /* 0x000fe20000000800 */
[----:B-----5:R5:W1:Y:S03]  /*113b0*/  @P6 MUFU.LG2 R14, R4 ;  /* 0x00000004000e6308 */ /* 0x020a660000000c00 */
[----:B------:R-:W-:Y:S04]  /*113c0*/  STS [R13+0x1030], R8 ;  /* 0x001030080d007388 */ /* 0x000fe80000000800 */
[----:B------:R2:W-:Y:S01]  /*113d0*/  STS [R13+0x1230], R9 ;  /* 0x001230090d007388 */ /* 0x0005e20000000800 */
[----:B------:R-:W1:Y:S01]  /*113e0*/  S2R R3, SR_CTAID.X ;  /* 0x0000000000037919 */ /* 0x000e620000002500 */
[----:B----4-:R-:W4:Y:S08]  /*113f0*/  LDC R6, c[0x0][0x434] ;  /* 0x00010d00ff067b82 */ /* 0x010f300000000800 */
[----:B-----5:R-:W5:Y:S08]  /*11400*/  @!P2 LDC.64 R4, c[0x0][0x400] ;  /* 0x00010000ff04ab82 */ /* 0x020f700000000a00 */
[----:B--2---:R-:W2:Y:S01]  /*11410*/  @P2 LDC.64 R8, c[0x0][0x408] ;  /* 0x00010200ff082b82 */ /* 0x004ea20000000a00 */
[----:B------:R-:W1:Y:S07]  /*11420*/  S2R R13, SR_CTAID.Z ;  /* 0x00000000000d7919 */ /* 0x000e6e0000002700 */
[----:B------:R-:W1:Y:S01]  /*11430*/  @P5 LDC R11, c[0x0][0x458] ;  /* 0x00011600ff0b5b82 */ /* 0x000e620000000800 */
[----:B----4-:R-:W-:-:S02]  /*11440*/  @P0 IMAD R10, R16, R6, RZ ;  /* 0x00000006100a0224 */ /* 0x010fc400078e02ff */
[----:B-----5:R-:W-:Y:S01]  /*11450*/  @!P2 IMAD.WIDE.U32 R22, R230, R4, RZ ;  /* 0x00000004e616a225 */ /* 0x020fe200078e00ff */
[----:B------:R-:W-:Y:S01]  /*11460*/  @P0 MOV R4, 0x1 ;  /* 0x0000000100040802 */ /* 0x000fe20000000f00 */
[----:B---3--:R-:W-:Y:S06]  /*11470*/  @P0 BRA `(.L_x_185) ;  /* 0x0000000000200947 */ /* 0x008fec0003800000 */
[----:B------:R-:W-:Y:S02]  /*11480*/  ISETP.NE.AND P0, PT, R15, RZ, PT ;  /* 0x000000ff0f00720c */ /* 0x000fe40003f05270 */
[----:B------:R-:W3:Y:S11]  /*11490*/  LDC R15, c[0x0][0x3e0] ;  /* 0x0000f800ff0f7b82 */ /* 0x000ef60000000800 */
[----:B------:R-:W3:Y:S01]  /*114a0*/  @P0 LDC R4, c[0x0][0x454] ;  /* 0x00011500ff040b82 */ /* 0x000ee20000000800 */
[----:B-1----:R-:W-:-:S02]  /*114b0*/  @P0 MOV R2, 0x1 ;  /* 0x0000000100020802 */ /* 0x002fc40000000f00 */
[----:B------:R-:W-:-:S05]  /*114c0*/  @!P0 MOV R2, 0x1 ;  /* 0x0000000100028802 */ /* 0x000fca0000000f00 */
[----:B------:R-:W4:Y:S01]  /*114d0*/  @P0 LDC R10, c[0x0][0x454] ;  /* 0x00011500ff0a0b82 */ /* 0x000f220000000800 */
[-C--:B---3--:R-:W-:Y:S02]  /*114e0*/  @P0 IMAD R4, R4, R15.reuse, RZ ;  /* 0x0000000f04040224 */ /* 0x088fe400078e02ff */
[----:B------:R-:W-:-:S07]  /*114f0*/  @!P0 IMAD R4, R6, R15, RZ ;  /* 0x0000000f06048224 */ /* 0x000fce00078e02ff */
.L_x_185:
[----:B------:R-:W-:Y:S01]  /*11500*/  BAR.SYNC.DEFER_BLOCKING 0x0 ;  /* 0x0000000000007b1d */ /* 0x000fe20000010000 */
[----:B------:R-:W-:Y:S01]  /*11510*/  ISETP.NE.AND P0, PT, R228, -0x1, PT ;  /* 0xffffffffe400780c */ /* 0x000fe20003f05270 */
[----:B------:R-:W-:Y:S02]  /*11520*/  @!P2 IMAD R15, R230, R5, R23 ;  /* 0x00000005e60fa224 */ /* 0x000fe400078e0217 */
[----:B-1----:R-:W-:Y:S01]  /*11530*/  @P6 FMUL.FTZ R28, R14, 0.69314718246459960938 ;  /* 0x3f3172180e1c6820 */ /* 0x002fe20000410000 */
[----:B--2---:R-:W-:-:S04]  /*11540*/  @P2 IMAD.WIDE.U32 R26, R228, R8, RZ ;  /* 0x00000008e41a2225 */ /* 0x004fc800078e00ff */
[----:B------:R-:W-:Y:S01]  /*11550*/  @P5 FMUL.FTZ R185, R185, 0.69314718246459960938 ;  /* 0x3f317218b9b95820 */ /* 0x000fe20000410000 */
[----:B------:R1:W2:Y:S01]  /*11560*/  @P3 MUFU.LG2 R5, R0 ;  /* 0x0000000000053308 */ /* 0x0002a20000000c00 */
[----:B------:R-:W3:Y:S01]  /*11570*/  @P3 LDC R14, c[0x0][0x458] ;  /* 0x00011600ff0e3b82 */ /* 0x000ee20000000800 */
[----:B------:R-:W-:Y:S01]  /*11580*/  @P2 IMAD R15, R228, R9, R27 ;  /* 0x00000009e40f2224 */ /* 0x000fe200078e021b */
[----:B------:R-:W-:Y:S01]  /*11590*/  MOV R20, 0x7f800000 ;  /* 0x7f80000000147802 */ /* 0x000fe20000000f00 */
[----:B----4-:R-:W-:Y:S02]  /*115a0*/  IMAD R10, R13, R10, RZ ;  /* 0x0000000a0d0a7224 */ /* 0x010fe400078e02ff */
[----:B------:R-:W-:Y:S01]  /*115b0*/  @P5 FFMA.FTZ R20, R133, R11, R185 ;  /* 0x0000000b85145223 */ /* 0x000fe200000100b9 */
[----:B------:R-:W-:Y:S01]  /*115c0*/  @P4 FMUL.FTZ R8, R25, 0.69314718246459960938 ;  /* 0x3f31721819084820 */ /* 0x000fe20000410000 */
[----:B------:R-:W-:Y:S01]  /*115d0*/  MOV R21, 0x7f800000 ;  /* 0x7f80000000157802 */ /* 0x000fe20000000f00 */
[----:B------:R-:W-:Y:S01]  /*115e0*/  @!P0 IMAD R228, R230, R6, RZ ;  /* 0x00000006e6e48224 */ /* 0x000fe200078e02ff */
[----:B------:R-:W-:Y:S01]  /*115f0*/  LOP3.LUT P0, RZ, R229, 0x3, RZ, 0xc0, !PT ;  /* 0x00000003e5ff7812 */ /* 0x000fe2000780c0ff */
[----:B------:R-:W-:-:S02]  /*11600*/  IMAD R6, R3, R2, RZ ;  /* 0x0000000203067224 */ /* 0x000fc400078e02ff */
[----:B------:R-:W-:Y:S01]  /*11610*/  @P6 FFMA.FTZ R21, R134, R24, R28 ;  /* 0x0000001886156223 */ /* 0x000fe2000001001c */
[----:B------:R-:W-:Y:S01]  /*11620*/  @!P1 IMAD R10, R230, R4, R10 ;  /* 0x00000004e60a9224 */ /* 0x000fe200078e020a */
[----:B------:R-:W-:Y:S01]  /*11630*/  SHF.R.S32.HI R4, RZ, 0x1f, R228 ;  /* 0x0000001fff047819 */ /* 0x000fe200000114e4 */
[----:B------:R-:W-:Y:S01]  /*11640*/  BSSY.RECONVERGENT B0, `(.L_x_186) ;  /* 0x0000037000007945 */ /* 0x000fe20003800200 */
[----:B------:R-:W-:Y:S02]  /*11650*/  SEL R228, R228, RZ, P1 ;  /* 0x000000ffe4e47207 */ /* 0x000fe40000800000 */
[----:B------:R-:W-:Y:S01]  /*11660*/  SHF.L.U32 R6, R6, 0x7, RZ ;  /* 0x0000000706067819 */ /* 0x000fe200000006ff */
[----:B------:R4:W4:Y:S01]  /*11670*/  LDS.128 R16, [R233+0x1800] ;  /* 0x00180000e9107984 */ /* 0x0009220000000c00 */
[----:B-1----:R-:W1:Y:S01]  /*11680*/  @P4 LDC R0, c[0x0][0x458] ;  /* 0x00011600ff004b82 */ /* 0x002e620000000800 */
[----:B------:R-:W-:Y:S01]  /*11690*/  SEL R4, R4, RZ, P1 ;  /* 0x000000ff04047207 */ /* 0x000fe20000800000 */
[----:B--2---:R-:W-:Y:S01]  /*116a0*/  @P3 FMUL.FTZ R5, R5, 0.69314718246459960938 ;  /* 0x3f31721805053820 */ /* 0x004fe20000410000 */
[----:B------:R-:W-:-:S02]  /*116b0*/  IADD3 R25, P5, P1, R6, R228, R10 ;  /* 0x000000e406197210 */ /* 0x000fc400079be00a */
[----:B------:R-:W-:Y:S02]  /*116c0*/  SHF.R.S32.HI R10, RZ, 0x1f, R10 ;  /* 0x0000001fff0a7819 */ /* 0x000fe4000001140a */
[----:B------:R-:W-:Y:S02]  /*116d0*/  SHF.R.S32.HI R6, RZ, 0x1f, R6 ;  /* 0x0000001fff067819 */ /* 0x000fe40000011406 */
[----:B------:R-:W-:Y:S02]  /*116e0*/  MOV R28, 0x7f800000 ;  /* 0x7f800000001c7802 */ /* 0x000fe40000000f00 */
[----:B------:R-:W-:Y:S01]  /*116f0*/  MOV R24, 0x7f800000 ;  /* 0x7f80000000187802 */ /* 0x000fe20000000f00 */
[----:B---3--:R-:W-:Y:S01]  /*11700*/  @P3 FFMA.FTZ R24, R7, R14, R5 ;  /* 0x0000000e07183223 */ /* 0x008fe20000010005 */
[----:B------:R-:W-:Y:S01]  /*11710*/  SHF.R.U32.HI R32, RZ, 0x2, R229 ;  /* 0x00000002ff207819 */ /* 0x000fe200000116e5 */
[----:B-1----:R-:W-:Y:S01]  /*11720*/  @P4 FFMA.FTZ R28, R12, R0, R8 ;  /* 0x000000000c1c4223 */ /* 0x002fe20000010008 */
[----:B------:R-:W-:Y:S01]  /*11730*/  IADD3.X R0, PT, PT, R6, R4, R10, P5, P1 ;  /* 0x0000000406007210 */ /* 0x000fe20002fe240a */
[----:B----4-:R-:W-:Y:S06]  /*11740*/  @P0 BRA `(.L_x_187) ;  /* 0x0000000000980947 */ /* 0x010fec0003800000 */
        /* <DEDUP_REMOVED lines=24> */
[----:B--2---:R-:W-:Y:S01]  /*118d0*/  @!P5 LEA R36, P0, R10, R8, 0x2 ;  /* 0x000000080a24d211 */ /* 0x004fe200078010ff */
        /* <DEDUP_REMOVED lines=13> */
.L_x_187:
[----:B------:R-:W-:Y:S05]  /*119b0*/  BSYNC.RECONVERGENT B0 ;  /* 0x0000000000007941 */ /* 0x000fea0003800200 */
.L_x_186:
[----:B------:R-:W2:Y:S01]  /*119c0*/  LDCU UR6, c[0x0][0x440] ;  /* 0x00008800ff0677ac */ /* 0x000ea20008000800 */
[C---:B-1----:R-:W-:Y:S01]  /*119d0*/  VIADD R4, R32.reuse, 0x20 ;  /* 0x0000002020047836 */ /* 0x042fe20000000000 */
[C---:B------:R-:W-:Y:S01]  /*119e0*/  IADD3 R2, PT, PT, R32.reuse, 0x40, RZ ;  /* 0x0000004020027810 */ /* 0x040fe20007ffe0ff */
[----:B------:R-:W-:Y:S01]  /*119f0*/  @P2 IMAD.MOV.U32 R22, RZ, RZ, R26 ;  /* 0x000000ffff162224 */ /* 0x000fe200078e001a */
[----:B------:R-:W1:Y:S01]  /*11a00*/  LDCU.64 UR4, c[0x0][0x410] ;  /* 0x00008200ff0477ac */ /* 0x000e620008000a00 */
[----:B------:R-:W-:Y:S01]  /*11a10*/  VIADD R0, R32, 0x60 ;  /* 0x0000006020007836 */ /* 0x000fe20000000000 */
[----:B------:R-:W-:Y:S01]  /*11a20*/  BSSY.RECONVERGENT B0, `(.L_x_188) ;  /* 0x0000018000007945 */ /* 0x000fe20003800200 */
[----:B------:R-:W-:Y:S01]  /*11a30*/  IMAD.MOV.U32 R33, RZ, RZ, RZ ;  /* 0x000000ffff217224 */ /* 0x000fe200078e00ff */
[----:B------:R-:W-:Y:S01]  /*11a40*/  IADD3 R8, P1, PT, R178, R22, RZ ;  /* 0x00000016b2087210 */ /* 0x000fe20007f3e0ff */
[----:B------:R-:W-:-:S03]  /*11a50*/  IMAD.WIDE.U32 R10, R3, 0x80, R32 ;  /* 0x00000080030a7825 */ /* 0x000fc600078e0020 */
[----:B------:R-:W-:Y:S02]  /*11a60*/  IADD3.X R9, PT, PT, RZ, R15, RZ, P1, !PT ;  /* 0x0000000fff097210 */ /* 0x000fe40000ffe4ff */
[----:B--2---:R-:W-:-:S04]  /*11a70*/  ISETP.GE.AND P0, PT, R178, UR6, PT ;  /* 0x00000006b2007c0c */ /* 0x004fc8000bf06270 */
[-C--:B------:R-:W-:Y:S01]  /*11a80*/  ISETP.GE.OR P2, PT, R4, R193.reuse, P0 ;  /* 0x000000c10400720c */ /* 0x080fe20000746670 */
[C---:B-1----:R-:W-:Y:S01]  /*11a90*/  IMAD.WIDE.U32 R8, R13.reuse, UR4, R8 ;  /* 0x000000040d087c25 */ /* 0x042fe2000f8e0008 */
[----:B------:R1:W2:Y:S01]  /*11aa0*/  LDS.128 R4, [R233] ;  /* 0x00000000e9047984 */ /* 0x0002a20000000c00 */
[-C--:B------:R-:W-:Y:S02]  /*11ab0*/  ISETP.GE.OR P3, PT, R32, R193.reuse, P0 ;  /* 0x000000c12000720c */ /* 0x080fe40000766670 */
[----:B------:R-:W-:Y:S01]  /*11ac0*/  IMAD R13, R13, UR5, R9 ;  /* 0x000000050d0d7c24 */ /* 0x000fe2000f8e0209 */
[-C--:B------:R-:W-:Y:S02]  /*11ad0*/  ISETP.GE.OR P1, PT, R2, R193.reuse, P0 ;  /* 0x000000c10200720c */ /* 0x080fe40000726670 */
[----:B------:R-:W-:-:S08]  /*11ae0*/  ISETP.GE.OR P0, PT, R0, R193, P0 ;  /* 0x000000c10000720c */ /* 0x000fd00000706670 */
[----:B------:R-:W-:Y:S05]  /*11af0*/  @P3 BRA `(.L_x_189) ;  /* 0x0000000000283947 */ /* 0x000fea0003800000 */
[----:B------:R-:W3:Y:S01]  /*11b00*/  LDCU.64 UR6, c[0x0][0x408] ;  /* 0x00008100ff0677ac */ /* 0x000ee20008000a00 */
[----:B------:R-:W-:Y:S01]  /*11b10*/  MOV R12, R8 ;  /* 0x00000008000c7202 */ /* 0x000fe20000000f00 */
[----:B------:R-:W4:Y:S01]  /*11b20*/  LDCU.64 UR4, c[0x0][0x3f0] ;  /* 0x00007e00ff0477ac */ /* 0x000f220008000a00 */
[----:B---3--:R-:W-:-:S03]  /*11b30*/  IMAD R0, R11, UR6, RZ ;  /* 0x000000060b007c24 */ /* 0x008fc6000f8e02ff */
[----:B------:R-:W-:-:S04]  /*11b40*/  IMAD.WIDE.U32 R2, R10, UR6, R12 ;  /* 0x000000060a027c25 */ /* 0x000fc8000f8e000c */
[----:B------:R-:W-:Y:S01]  /*11b50*/  IMAD R0, R10, UR7, R0 ;  /* 0x000000070a007c24 */ /* 0x000fe2000f8e0200 */
[----:B----4-:R-:W-:-:S04]  /*11b60*/  LEA R14, P3, R2, UR4, 0x1 ;  /* 0x00000004020e7c11 */ /* 0x010fc8000f8608ff */
[----:B------:R-:W-:-:S04]  /*11b70*/  IADD3 R0, PT, PT, R0, R3, RZ ;  /* 0x0000000300007210 */ /* 0x000fc80007ffe0ff */
[----:B------:R-:W-:-:S05]  /*11b80*/  LEA.HI.X R15, R2, UR5, R0, 0x1, P3 ;  /* 0x00000005020f7c11 */ /* 0x000fca00098f0c00 */
[----:B--2---:R3:W-:Y:S02]  /*11b90*/  STG.E.128 desc[UR8][R14.64], R4 ;  /* 0x000000040e007986 */ /* 0x0047e4000c101d08 */
.L_x_189:
[----:B------:R-:W-:Y:S05]  /*11ba0*/  BSYNC.RECONVERGENT B0 ;  /* 0x0000000000007941 */ /* 0x000fea0003800200 */
.L_x_188:
        /* <DEDUP_REMOVED lines=16> */
.L_x_191:
[----:B------:R-:W-:Y:S05]  /*11cb0*/  BSYNC.RECONVERGENT B0 ;  /* 0x0000000000007941 */ /* 0x000fea0003800200 */
.L_x_190:
[----:B---34-:R3:W4:Y:S01]  /*11cc0*/  LDS.128 R4, [R233+0x1000] ;  /* 0x00100000e9047984 */ /* 0x0187220000000c00 */
[----:B------:R-:W-:Y:S04]  /*11cd0*/  BSSY.RECONVERGENT B0, `(.L_x_192) ;  /* 0x000000f000007945 */ /* 0x000fe80003800200 */
[----:B------:R-:W-:Y:S05]  /*11ce0*/  @P1 BRA `(.L_x_193) ;  /* 0x0000000000341947 */ /* 0x000fea0003800000 */
[----:B------:R-:W5:Y:S01]  /*11cf0*/  LDCU.64 UR6, c[0x0][0x408] ;  /* 0x00008100ff0677ac */ /* 0x000f620008000a00 */
[----:B------:R-:W-:Y:S01]  /*11d00*/  IADD3 R2, P1, PT, R10, 0x40, RZ ;  /* 0x000000400a027810 */ /* 0x000fe20007f3e0ff */
[----:B------:R-:W-:Y:S01]  /*11d10*/  IMAD.MOV.U32 R14, RZ, RZ, R8 ;  /* 0x000000ffff0e7224 */ /* 0x000fe200078e0008 */
[----:B------:R-:W-:Y:S01]  /*11d20*/  MOV R15, R13 ;  /* 0x0000000d000f7202 */ /* 0x000fe20000000f00 */
[----:B------:R-:W1:Y:S02]  /*11d30*/  LDCU.64 UR4, c[0x0][0x3f0] ;  /* 0x00007e00ff0477ac */ /* 0x000e640008000a00 */
[----:B------:R-:W-:-:S04]  /*11d40*/  IMAD.X R0, RZ, RZ, R11, P1 ;  /* 0x000000ffff007224 */ /* 0x000fc800008e060b */
[----:B-----5:R-:W-:Y:S02]  /*11d50*/  IMAD R0, R0, UR6, RZ ;  /* 0x0000000600007c24 */ /* 0x020fe4000f8e02ff */
[----:B------:R-:W-:-:S04]  /*11d60*/  IMAD.WIDE.U32 R14, R2, UR6, R14 ;  /* 0x00000006020e7c25 */ /* 0x000fc8000f8e000e */
[----:B------:R-:W-:Y:S01]  /*11d70*/  IMAD R0, R2, UR7, R0 ;  /* 0x0000000702007c24 */ /* 0x000fe2000f8e0200 */
[----:B-1----:R-:W-:-:S04]  /*11d80*/  LEA R2, P1, R14, UR4, 0x1 ;  /* 0x000000040e027c11 */ /* 0x002fc8000f8208ff */
[----:B------:R-:W-:-:S04]  /*11d90*/  IADD3 R0, PT, PT, R0, R15, RZ ;  /* 0x0000000f00007210 */ /* 0x000fc80007ffe0ff */
[----:B------:R-:W-:-:S05]  /*11da0*/  LEA.HI.X R3, R14, UR5, R0, 0x1, P1 ;  /* 0x000000050e037c11 */ /* 0x000fca00088f0c00 */
[----:B----4-:R1:W-:Y:S02]  /*11db0*/  STG.E.128 desc[UR8][R2.64], R4 ;  /* 0x0000000402007986 */ /* 0x0103e4000c101d08 */
.L_x_193:
[----:B------:R-:W-:Y:S05]  /*11dc0*/  BSYNC.RECONVERGENT B0 ;  /* 0x0000000000007941 */ /* 0x000fea0003800200 */
.L_x_192:
[----:B------:R-:W-:Y:S05]  /*11dd0*/  @P0 EXIT ;  /* 0x000000000000094d */ /* 0x000fea0003800000 */
[----:B------:R-:W5:Y:S01]  /*11de0*/  LDCU.64 UR6, c[0x0][0x408] ;  /* 0x00008100ff0677ac */ /* 0x000f620008000a00 */
[----:B------:R-:W-:Y:S01]  /*11df0*/  IADD3 R0, P0, PT, R10, 0x60, RZ ;  /* 0x000000600a007810 */ /* 0x000fe20007f1e0ff */
[----:B-1--4-:R-:W-:Y:S01]  /*11e00*/  IMAD.MOV.U32 R4, RZ, RZ, R8 ;  /* 0x000000ffff047224 */ /* 0x012fe200078e0008 */
        /* <DEDUP_REMOVED lines=9> */
[----:B------:R-:W-:Y:S01]  /*11ea0*/  STG.E.128 desc[UR8][R6.64], R16 ;  /* 0x0000001006007986 */ /* 0x000fe2000c101d08 */
[----:B------:R-:W-:Y:S05]  /*11eb0*/  EXIT ;  /* 0x000000000000794d */ /* 0x000fea0003800000 */
.L_x_194:
        /* <DEDUP_REMOVED lines=12> */
.L_x_728:


//--------------------- .text._ZN5flash16flash_fwd_kernelI23Flash_fwd_kernel_traitsILi32ELi128ELi128ELi4ELb0ELb0EN7cutlass10bfloat16_tE19Flash_kernel_traitsILi32ELi128ELi128ELi4ES3_EELb1ELb1ELb0ELb0ELb0ELb0ELb0ELb0EEEvNS_16Flash_fwd_paramsE --------------------------
	.section	.text._ZN5flash16flash_fwd_kernelI23Flash_fwd_kernel_traitsILi32ELi128ELi128ELi4ELb0ELb0EN7cutlass10bfloat16_tE19Flash_kernel_traitsILi32ELi128ELi128ELi4ES3_EELb1ELb1ELb0ELb0ELb0ELb0ELb0ELb0EEEvNS_16Flash_fwd_paramsE,"ax",@progbits
	.align	128
        .global         _ZN5flash16flash_fwd_kernelI23Flash_fwd_kernel_traitsILi32ELi128ELi128ELi4ELb0ELb0EN7cutlass10bfloat16_tE19Flash_kernel_traitsILi32ELi128ELi128ELi4ES3_EELb1ELb1ELb0ELb0ELb0ELb0ELb0ELb0EEEvNS_16Flash_fwd_paramsE
        .type           _ZN5flash16flash_fwd_kernelI23Flash_fwd_kernel_traitsILi32ELi128ELi128ELi4ELb0ELb0EN7cutlass10bfloat16_tE19Flash_kernel_traitsILi32ELi128ELi128ELi4ES3_EELb1ELb1ELb0ELb0ELb0ELb0ELb0ELb0EEEvNS_16Flash_fwd_paramsE,@function
        .size           _ZN5flash16flash_fwd_kernelI23Flash_fwd_kernel_traitsILi32ELi128ELi128ELi4ELb0ELb0EN7cutlass10bfloat16_tE19Flash_kernel_traitsILi32ELi128ELi128ELi4ES3_EELb1ELb1ELb0ELb0ELb0ELb0ELb0ELb0EEEvNS_16Flash_fwd_paramsE,(.L_x_729 - _ZN5flash16flash_fwd_kernelI23Flash_fwd_kernel_traitsILi32ELi128ELi128ELi4ELb0ELb0EN7cutlass10bfloat16_tE19Flash_kernel_traitsILi32ELi128ELi128ELi4ES3_EELb1ELb1ELb0ELb0ELb0ELb0ELb0ELb0EEEvNS_16Flash_fwd_paramsE)
        .other          _ZN5flash16flash_fwd_kernelI23Flash_fwd_kernel_traitsILi32ELi128ELi128ELi4ELb0ELb0EN7cutlass10bfloat16_tE19Flash_kernel_traitsILi32ELi128ELi128ELi4ES3_EELb1ELb1ELb0ELb0ELb0ELb0ELb0ELb0EEEvNS_16Flash_fwd_paramsE,@"STO_CUDA_ENTRY STV_DEFAULT"
_ZN5flash16flash_fwd_kernelI23Flash_fwd_kernel_traitsILi32ELi128ELi128ELi4ELb0ELb0EN7cutlass10bfloat16_tE19Flash_kernel_traitsILi32ELi128ELi128ELi4ES3_EELb1ELb1ELb0ELb0ELb0ELb0ELb0ELb0EEEvNS_16Flash_fwd_paramsE:
.text._ZN5flash16flash_fwd_kernelI23Flash_fwd_kernel_traitsILi32ELi128ELi128ELi4ELb0ELb0EN7cutlass10bfloat16_tE19Flash_kernel_traitsILi32ELi128ELi128ELi4ES3_EELb1ELb1ELb0ELb0ELb0ELb0ELb0ELb0EEEvNS_16Flash_fwd_paramsE:
[----:B------:R-:W1:Y:S01]  /*0000*/  LDC R1, c[0x0][0x37c] ;  /* 0x0000df00ff017b82 */ /* 0x000e620000000800 */
[----:B------:R-:W2:Y:S07]  /*0010*/  LDCU.U8 UR4, c[0x0][0x524] ;  /* 0x0000a480ff0477ac */ /* 0x000eae0008000000 */
[----:B------:R-:W3:Y:S01]  /*0020*/  LDC R14, c[0x0][0x518] ;  /* 0x00014600ff0e7b82 */ /* 0x000ee20000000800 */
[----:B-1----:R-:W-:Y:S01]  /*0030*/  VIADD R1, R1, 0xffffffe0 ;  /* 0xffffffe001017836 */ /* 0x002fe20000000000 */
[----:B------:R-:W1:Y:S01]  /*0040*/  LDCU.64 UR18, c[0x0][0x510] ;  /* 0x0000a200ff1277ac */ /* 0x000e620008000a00 */
[----:B------:R-:W4:Y:S05]  /*0050*/  LDCU.64 UR14, c[0x0][0x358] ;  /* 0x00006b00ff0e77ac */ /* 0x000f2a0008000a00 */
[----:B------:R-:W3:Y:S01]  /*0060*/  LDC R0, c[0x0][0x51c] ;  /* 0x00014700ff007b82 */ /* 0x000ee20000000800 */
[----:B------:R-:W3:Y:S01]  /*0070*/  S2R R16, SR_CTAID.Y ;  /* 0x0000000000107919 */ /* 0x000ee20000002600 */
[----:B------:R-:W3:Y:S01]  /*0080*/  LDCU.64 UR6, c[0x0][0x470] ;  /* 0x00008e00ff0677ac */ /* 0x000ee20008000a00 */
[----:B------:R-:W3:Y:S01]  /*0090*/  S2R R15, SR_CTAID.Z ;  /* 0x00000000000f7919 */ /* 0x000ee20000002700 */
[----:B------:R-:W3:Y:S01]  /*00a0*/  S2R R4, SR_TID.X ;  /* 0x0000000000047919 */ /* 0x000ee20000002100 */
[----:B--2---:R-:W-:-:S03]  /*00b0*/  ISETP.NE.AND P3, PT, RZ, UR4, PT ;  /* 0x00000004ff007c0c */ /* 0x004fc6000bf65270 */
[----:B------:R-:W2:Y:S01]  /*00c0*/  S2UR UR8, SR_CTAID.X ;  /* 0x00000000000879c3 */ /* 0x000ea20000002500 */
[----:B------:R-:W2:Y:S01]  /*00d0*/  LDCU.64 UR4, c[0x0][0x478] ;  /* 0x00008f00ff0477ac */ /* 0x000ea20008000a00 */
[----:B-1----:R-:W-:Y:S02]  /*00e0*/  IMAD.U32 R12, RZ, RZ, UR18 ;  /* 0x00000012ff0c7e24 */ /* 0x002fe4000f8e00ff */
[----:B------:R-:W-:-:S04]  /*00f0*/  IMAD.U32 R13, RZ, RZ, UR19 ;  /* 0x00000013ff0d7e24 */ /* 0x000fc8000f8e00ff */
[----:B------:R-:W1:Y:S02]  /*0100*/  LDC.64 R6, c[0x0][0x460] ;  /* 0x00011800ff067b82 */ /* 0x000e640000000a00 */
[----:B----4-:R-:W4:Y:S01]  /*0110*/  @P3 LDG.E.64 R12, desc[UR14][R12.64] ;  /* 0x0000000e0c0c3981 */ /* 0x010f22000c1e1b00 */
[----:B---3--:R-:W-:Y:S02]  /*0120*/  @P3 IMAD.MOV.U32 R2, RZ, RZ, R14 ;  /* 0x000000ffff023224 */ /* 0x008fe400078e000e */
[----:B------:R-:W-:-:S05]  /*0130*/  @P3 IMAD.MOV.U32 R3, RZ, RZ, R0 ;  /* 0x000000ffff033224 */ /* 0x000fca00078e0000 */
[----:B------:R3:W4:Y:S01]  /*0140*/  @P3 LDG.E.64 R10, desc[UR14][R2.64] ;  /* 0x0000000e020a3981 */ /* 0x000722000c1e1b00 */
[----:B------:R-:W-:Y:S01]  /*0150*/  IMAD.MOV.U32 R220, RZ, RZ, -0x1 ;  /* 0xffffffffffdc7424 */ /* 0x000fe200078e00ff */
[----:B--2---:R-:W-:-:S04]  /*0160*/  LOP3.LUT R5, R15, UR8, R16, 0xfe, !PT ;  /* 0x000000080f057c12 */ /* 0x004fc8000f8efe10 */
[----:B------:R-:W-:Y:S02]  /*0170*/  LOP3.LUT P4, RZ, R5, R4, RZ, 0xfc, !PT ;  /* 0x0000000405ff7212 */ /* 0x000fe4000788fcff */
[----:B------:R-:W2:Y:S01]  /*0180*/  @P3 LDC R5, c[0x0][0x520] ;  /* 0x00014800ff053b82 */ /* 0x000ea20000000800 */
[----:B-1----:R-:W-:-:S10]  /*0190*/  IMAD.WIDE.U32 R6, R16, 0x4, R6 ;  /* 0x0000000410067825 */ /* 0x002fd400078e0006 */
[----:B------:R-:W1:Y:S08]  /*01a0*/  @!P4 LDC.64 R8, c[0x0][0x528] ;  /* 0x00014a00ff08cb82 */ /* 0x000e700000000a00 */
[----:B---3--:R-:W3:Y:S02]  /*01b0*/  LDC.64 R2, c[0x0][0x460] ;  /* 0x00011800ff027b82 */ /* 0x008ee40000000a00 */
[----:B---3--:R-:W-:-:S02]  /*01c0*/  ISETP.NE.U32.AND P0, PT, R2, RZ, PT ;  /* 0x000000ff0200720c */ /* 0x008fc40003f05070 */
[----:B------:R-:W-:Y:S02]  /*01d0*/  ISETP.NE.U32.AND P1, PT, R2, RZ, PT ;  /* 0x000000ff0200720c */ /* 0x000fe40003f25070 */
[C---:B------:R-:W-:Y:S02]  /*01e0*/  ISETP.NE.AND.EX P0, PT, R3.reuse, RZ, PT, P0 ;  /* 0x000000ff0300720c */ /* 0x040fe40003f05300 */
[----:B------:R-:W-:-:S11]  /*01f0*/  ISETP.NE.AND.EX P1, PT, R3, RZ, PT, P1 ;  /* 0x000000ff0300720c */ /* 0x000fd60003f25310 */
[----:B------:R-:W-:Y:S01]  /*0200*/  VOTEU.ANY UP0, P0 ;  /* 0x0000000000ff7886 */ /* 0x000fe20000000100 */
[----:B------:R-:W-:Y:S02]  /*0210*/  PLOP3.LUT P0, PT, PT, PT, UP0, 0x80, 0x8 ;  /* 0x000000000008781c */ /* 0x000fe40003f0f008 */
[----:B----4-:R-:W-:Y:S02]  /*0220*/  @P3 R2UR UR18, R12 ;  /* 0x000000000c1232ca */ /* 0x010fe400000e0000 */
[----:B------:R-:W-:Y:S02]  /*0230*/  @P3 R2UR UR19, R13 ;  /* 0x000000000d1332ca */ /* 0x000fe400000e0000 */
[----:B--2---:R-:W-:-:S09]  /*0240*/  @P3 IADD3 R14, P2, PT, R10, R5, RZ ;  /* 0x000000050a0e3210 */ /* 0x004fd20007f5e0ff */
[----:B------:R-:W-:Y:S02]  /*0250*/  IMAD.U32 R2, RZ, RZ, UR18 ;  /* 0x00000012ff027e24 */ /* 0x000fe4000f8e00ff */
[----:B------:R-:W-:Y:S02]  /*0260*/  IMAD.U32 R3, RZ, RZ, UR19 ;  /* 0x00000013ff037e24 */ /* 0x000fe4000f8e00ff */
[----:B------:R-:W-:-:S03]  /*0270*/  @P3 IMAD.X R0, RZ, RZ, R11, P2 ;  /* 0x000000ffff003224 */ /* 0x000fc600010e060b */
[----:B-1----:R1:W-:Y:S01]  /*0280*/  @!P4 STG.E.64 desc[UR14][R8.64], R2 ;  /* 0x000000020800c986 */ /* 0x0023e2000c101b0e */
[----:B------:R-:W-:Y:S01]  /*0290*/  IMAD.SHL.U32 R10, R16, 0x4, RZ ;  /* 0x00000004100a7824 */ /* 0x000fe200078e00ff */
[----:B------:R-:W-:Y:S01]  /*02a0*/  ISETP.NE.U32.AND P3, PT, RZ, UR4, PT ;  /* 0x00000004ff007c0c */ /* 0x000fe2000bf65070 */
[----:B------:R-:W-:Y:S02]  /*02b0*/  IMAD.MOV.U32 R5, RZ, RZ, RZ ;  /* 0x000000ffff057224 */ /* 0x000fe400078e00ff */
[----:B-1----:R-:W-:Y:S02]  /*02c0*/  @!P4 IMAD.MOV.U32 R2, RZ, RZ, R14 ;  /* 0x000000ffff02c224 */ /* 0x002fe400078e000e */
[----:B------:R-:W-:-:S05]  /*02d0*/  @!P4 IMAD.MOV.U32 R3, RZ, RZ, R0 ;  /* 0x000000ffff03c224 */ /* 0x000fca00078e0000 */
[----:B------:R1:W-:Y:S01]  /*02e0*/  @!P4 STG.E.64 desc[UR14][R8.64+0x8], R2 ;  /* 0x000008020800c986 */ /* 0x0003e2000c101b0e */
[----:B------:R-:W-:-:S03]  /*02f0*/  ISETP.NE.U32.AND P4, PT, RZ, UR6, PT ;  /* 0x00000006ff007c0c */ /* 0x000fc6000bf85070 */
[----:B------:R-:W2:Y:S01]  /*0300*/  @P1 LDG.E R220, desc[UR14][R6.64] ;  /* 0x0000000e06dc1981 */ /* 0x000ea2000c1e1900 */
[----:B------:R-:W-:Y:S02]  /*0310*/  ISETP.NE.AND.EX P4, PT, RZ, UR7, PT, P4 ;  /* 0x00000007ff007c0c */ /* 0x000fe4000bf85340 */
[----:B------:R-:W-:Y:S01]  /*0320*/  ISETP.NE.AND.EX P3, PT, RZ, UR5, PT, P3 ;  /* 0x00000005ff007c0c */ /* 0x000fe2000bf65330 */
[----:B-1----:R1:W2:Y:S01]  /*0330*/  @P0 LDG.E R2, desc[UR14][R6.64+0x4] ;  /* 0x0000040e06020981 */ /* 0x0022a2000c1e1900 */
[----:B------:R-:W-:-:S11]  /*0340*/  SHF.R.U32.HI R3, RZ, 0x1e, R16 ;  /* 0x0000001eff037819 */ /* 0x000fd60000011610 */
[----:B------:R-:W-:Y:S01]  /*0350*/  @P3 IADD3 R186, P1, PT, R10, UR4, RZ ;  /* 0x000000040aba3c10 */ /* 0x000fe2000ff3e0ff */
[----:B------:R-:W3:Y:S03]  /*0360*/  LDCU.U8 UR4, c[0x0][0x532] ;  /* 0x0000a640ff0477ac */ /* 0x000ee60008000000 */
[----:B------:R-:W-:Y:S01]  /*0370*/  @P3 IADD3.X R187, PT, PT, R3, UR5, RZ, P1, !PT ;  /* 0x0000000503bb3c10 */ /* 0x000fe20008ffe4ff */
[----:B------:R-:W-:-:S04]  /*0380*/  IMAD.MOV.U32 R8, RZ, RZ, -0x1 ;  /* 0xffffffffff087424 */ /* 0x000fc800078e00ff */
[----:B------:R-:W5:Y:S01]  /*0390*/  @P3 LDG.E R186, desc[UR14][R186.64] ;  /* 0x0000000ebaba3981 */ /* 0x000f62000c1e1900 */
[----:B-1----:R-:W-:-:S04]  /*03a0*/  @P4 IADD3 R6, P2, PT, R10, UR6, RZ ;  /* 0x000000060a064c10 */ /* 0x002fc8000ff5e0ff */
[----:B------:R-:W-:-:S05]  /*03b0*/  @P4 IADD3.X R7, PT, PT, R3, UR7, RZ, P2, !PT ;  /* 0x0000000703074c10 */ /* 0x000fca00097fe4ff */
[----:B------:R1:W5:Y:S01]  /*03c0*/  @P4 LDG.E R5, desc[UR14][R6.64] ;  /* 0x0000000e06054981 */ /* 0x000362000c1e1900 */
[----:B---3--:R-:W-:Y:S01]  /*03d0*/  ISETP.NE.AND P2, PT, RZ, UR4, PT ;  /* 0x00000004ff007c0c */ /* 0x008fe2000bf45270 */
[----:B-1----:R-:W1:Y:S02]  /*03e0*/  LDC.64 R6, c[0x0][0x468] ;  /* 0x00011a00ff067b82 */ /* 0x002e640000000a00 */
[----:B-1----:R-:W-:-:S04]  /*03f0*/  ISETP.EQ.U32.AND P4, PT, R6, RZ, PT ;  /* 0x000000ff0600720c */ /* 0x002fc80003f82070 */
[----:B------:R-:W-:Y:S02]  /*0400*/  ISETP.EQ.OR.EX P4, PT, R7, RZ, !P2, P4 ;  /* 0x000000ff0700720c */ /* 0x000fe40005782740 */
[----:B------:R-:W-:-:S05]  /*0410*/  IADD3 R10, P1, PT, R10, R6, RZ ;  /* 0x000000060a0a7210 */ /* 0x000fca0007f3e0ff */
[----:B------:R-:W-:-:S06]  /*0420*/  IMAD.X R11, R3, 0x1, R7, P1 ;  /* 0x00000001030b7824 */ /* 0x000fcc00008e0607 */
[----:B------:R1:W5:Y:S01]  /*0430*/  @!P4 LDG.E R8, desc[UR14][R10.64] ;  /* 0x0000000e0a08c981 */ /* 0x000362000c1e1900 */
[----:B------:R-:W-:Y:S01]  /*0440*/  ISETP.NE.U32.AND P1, PT, R6, RZ, PT ;  /* 0x000000ff0600720c */ /* 0x000fe20003f25070 */
[----:B------:R-:W3:Y:S01]  /*0450*/  @!UP0 LDCU UR17, c[0x0][0x434] ;  /* 0x00008680ff1187ac */ /* 0x000ee20008000800 */
[----:B------:R-:W4:Y:S02]  /*0460*/  @!P3 LDC R6, c[0x0][0x43c] ;  /* 0x00010f00ff06bb82 */ /* 0x000f240000000800 */
[----:B------:R-:W-:Y:S01]  /*0470*/  ISETP.NE.AND.EX P1, PT, R7, RZ, PT, P1 ;  /* 0x000000ff0700720c */ /* 0x000fe20003f25310 */
[----:B------:R-:W-:-:S12]  /*0480*/  USHF.L.U32 UR16, UR8, 0x7, URZ ;  /* 0x0000000708107899 */ /* 0x000fd800080006ff */
[----:B------:R-:W1:Y:S01]  /*0490*/  @!P1 LDC R7, c[0x0][0x438] ;  /* 0x00010e00ff079b82 */ /* 0x000e620000000800 */
[----:B--2---:R-:W-:-:S05]  /*04a0*/  @P0 IMAD.IADD R2, R2, 0x1, -R220 ;  /* 0x0000000102020824 */ /* 0x004fca00078e0adc */
[----:B------:R-:W-:Y:S02]  /*04b0*/  @P0 R2UR UR4, R2 ;  /* 0x00000000020402ca */ /* 0x000fe400000e0000 */
[----:B------:R-:W2:Y:S11]  /*04c0*/  @!P3 LDC.64 R2, c[0x0][0x488] ;  /* 0x00012200ff02bb82 */ /* 0x000eb60000000a00 */
[----:B---3--:R-:W-:-:S02]  /*04d0*/  @UP0 UMOV UR17, UR4 ;  /* 0x0000000400110c82 */ /* 0x008fc40008000000 */
[----:B------:R-:W-:-:S06]  /*04e0*/  UISETP.GT.AND UP0, UPT, UR17, UR16, UPT ;  /* 0x000000101100728c */ /* 0x000fcc000bf04270 */
[----:B------:R-:W-:Y:S01]  /*04f0*/  PLOP3.LUT P0, PT, PT, PT, UP0, 0x80, 0x8 ;  /* 0x000000000008781c */ /* 0x000fe20003f0f008 */
[----:B-1--4-:R-:W-:-:S12]  /*0500*/  @!P1 BRA `(.L_x_195) ;  /* 0x00000000000c9947 */ /* 0x012fd80003800000 */
[----:B------:R-:W3:Y:S02]  /*0510*/  @P2 LDG.E R7, desc[UR14][R10.64+0x4] ;  /* 0x0000040e0a072981 */ /* 0x000ee4000c1e1900 */
[----:B---3-5:R-:W-:-:S06]  /*0520*/  @P2 IADD3 R7, PT, PT, R7, -R8, RZ ;  /* 0x8000000807072210 */ /* 0x028fcc0007ffe0ff */
[----:B------:R1:W5:Y:S02]  /*0530*/  @!P2 LDG.E R7, desc[UR14][R10.64] ;  /* 0x0000000e0a07a981 */ /* 0x000364000c1e1900 */
.L_x_195:
[----:B------:R-:W-:Y:S05]  /*0540*/  @!P0 EXIT ;  /* 0x000000000000894d */ /* 0x000fea0003800000 */
[----:B------:R-:W3:Y:S01]  /*0550*/  LDC R185, c[0x0][0x508] ;  /* 0x00014200ffb97b82 */ /* 0x000ee20000000800 */
[----:B--2---:R-:W-:Y:S01]  /*0560*/  @!P3 ISETP.NE.U32.AND P0, PT, R2, RZ, PT ;  /* 0x000000ff0200b20c */ /* 0x004fe20003f05070 */
[----:B------:R-:W-:Y:S01]  /*0570*/  UIADD3 UR4, UPT, UPT, UR8, 0x1, URZ ;  /* 0x0000000108047890 */ /* 0x000fe2000fffe0ff */
[----:B-----5:R-:W-:Y:S02]  /*0580*/  @P3 IMAD.IADD R186, R186, 0x1, -R5 ;  /* 0x00000001baba3824 */ /* 0x020fe400078e0a05 */
[----:B------:R-:W-:-:S03]  /*0590*/  @!P3 ISETP.NE.AND.EX P0, PT, R3, RZ, PT, P0 ;  /* 0x000000ff0300b20c */ /* 0x000fc60003f05300 */
[----:B------:R-:W-:Y:S01]  /*05a0*/  IMAD.U32 R2, RZ, RZ, UR4 ;  /* 0x00000004ff027e24 */ /* 0x000fe2000f8e00ff */
[----:B------:R-:W-:-:S04]  /*05b0*/  @!P3 SEL R6, R6, RZ, P0 ;  /* 0x000000ff0606b207 */ /* 0x000fc80000000000 */
[----:B------:R-:W-:Y:S02]  /*05c0*/  @!P3 IADD3 R186, PT, PT, R6, R7, -R5 ;  /* 0x0000000706bab210 */ /* 0x000fe40007ffe805 */
[----:B------:R-:W-:-:S03]  /*05d0*/  LEA R2, R2, -UR17, 0x7 ;  /* 0x8000001102027c11 */ /* 0x000fc6000f8e38ff */
[----:B------:R-:W-:-:S05]  /*05e0*/  VIADD R7, R186, 0x7f ;  /* 0x0000007fba077836 */ /* 0x000fca0000000000 */
[----:B------:R-:W-:Y:S02]  /*05f0*/  SHF.R.S32.HI R6, RZ, 0x1f, R7 ;  /* 0x0000001fff067819 */ /* 0x000fe40000011407 */
[----:B---3--:R-:W-:Y:S02]  /*0600*/  IADD3 R3, PT, PT, R7, R185, R2 ;  /* 0x000000b907037210 */ /* 0x008fe40007ffe002 */
[----:B------:R-:W-:Y:S02]  /*0610*/  LEA.HI R6, R6, R7, RZ, 0x7 ;  /* 0x0000000706067211 */ /* 0x000fe400078f38ff */
[----:B------:R-:W-:Y:S02]  /*0620*/  SHF.R.S32.HI R2, RZ, 0x1f, R3 ;  /* 0x0000001fff027819 */ /* 0x000fe40000011403 */
[----:B------:R-:W-:Y:S02]  /*0630*/  SHF.R.S32.HI R6, RZ, 0x7, R6 ;  /* 0x00000007ff067819 */ /* 0x000fe40000011406 */
[----:B------:R-:W-:-:S04]  /*0640*/  LEA.HI R2, R2, R3, RZ, 0x7 ;  /* 0x0000000302027211 */ /* 0x000fc800078f38ff */
[----:B------:R-:W-:-:S04]  /*0650*/  SHF.R.S32.HI R2, RZ, 0x7, R2 ;  /* 0x00000007ff027819 */ /* 0x000fc80000011402 */
[----:B------:R-:W-:-:S04]  /*0660*/  VIMNMX R196, PT, PT, R6, R2, PT ;  /* 0x0000000206c47248 */ /* 0x000fc80003fe0100 */
[----:B------:R-:W-:-:S13]  /*0670*/  ISETP.GT.AND P0, PT, R196, RZ, PT ;  /* 0x000000ffc400720c */ /* 0x000fda0003f04270 */
[----:B------:R-:W-:Y:S05]  /*0680*/  @P0 BRA `(.L_x_196) ;  /* 0x0000000800a80947 */ /* 0x000fea0003800000 */
[----:B------:R-:W2:Y:S01]  /*0690*/  LDC.U8 R0, c[0x0][0x549] ;  /* 0x00015240ff007b82 */ /* 0x000ea20000000000 */
[----:B------:R-:W-:-:S07]  /*06a0*/  ISETP.NE.AND P1, PT, R220, -0x1, PT ;  /* 0xffffffffdc00780c */ /* 0x000fce0003f25270 */
[----:B-1----:R-:W1:Y:S08]  /*06b0*/  LDC.U8 R10, c[0x0][0x548] ;  /* 0x00015200ff0a7b82 */ /* 0x002e700000000000 */
[----:B------:R-:W3:Y:S01]  /*06c0*/  @!P1 LDC.64 R8, c[0x0][0x400] ;  /* 0x00010000ff089b82 */ /* 0x000ee20000000a00 */
[----:B--2---:R-:W-:-:S07]  /*06d0*/  ISETP.NE.AND P0, PT, R0, RZ, PT ;  /* 0x000000ff0000720c */ /* 0x004fce0003f05270 */
[----:B------:R-:W2:Y:S01]  /*06e0*/  LDC R5, c[0x0][0x434] ;  /* 0x00010d00ff057b82 */ /* 0x000ea20000000800 */
[----:B-1----:R-:W-:-:S07]  /*06f0*/  ISETP.NE.AND P2, PT, R10, RZ, !P0 ;  /* 0x000000ff0a00720c */ /* 0x002fce0004745270 */
[----:B------:R-:W1:Y:S01]  /*0700*/  @P1 LDC.64 R6, c[0x0][0x408] ;  /* 0x00010200ff061b82 */ /* 0x000e620000000a00 */
[----:B---3--:R-:W-:-:S07]  /*0710*/  @!P1 IMAD.WIDE.U32 R12, R16, R8, RZ ;  /* 0x00000008100c9225 */ /* 0x008fce00078e00ff */
[----:B------:R-:W3:Y:S08]  /*0720*/  @P0 LDC.64 R2, c[0x0][0x430] ;  /* 0x00010c00ff020b82 */ /* 0x000ef00000000a00 */
[----:B------:R-:W4:Y:S01]  /*0730*/  @P0 LDC R0, c[0x0][0x430] ;  /* 0x00010c00ff000b82 */ /* 0x000f220000000800 */
[----:B---3--:R-:W-:Y:S01]  /*0740*/  @P0 IMAD R2, R2, R3, RZ ;  /* 0x0000000302020224 */ /* 0x008fe200078e02ff */
[----:B------:R-:W-:Y:S01]  /*0750*/  @P0 MOV R3, 0x1 ;  /* 0x0000000100030802 */ /* 0x000fe20000000f00 */
[----:B-12---:R-:W-:Y:S06]  /*0760*/  @P0 BRA `(.L_x_197) ;  /* 0x0000000000280947 */ /* 0x006fec0003800000 */
[----:B------:R-:W-:Y:S02]  /*0770*/  ISETP.NE.AND P0, PT, R10, RZ, PT ;  /* 0x000000ff0a00720c */ /* 0x000fe40003f05270 */
[----:B------:R-:W1:Y:S11]  /*0780*/  LDC R10, c[0x0][0x3e0] ;  /* 0x0000f800ff0a7b82 */ /* 0x000e760000000800 */
[----:B------:R-:W2:Y:S01]  /*0790*/  @P0 LDC R2, c[0x0][0x454] ;  /* 0x00011500ff020b82 */ /* 0x000ea20000000800 */
[----:B----4-:R-:W-:-:S02]  /*07a0*/  @P0 MOV R0, 0x1 ;  /* 0x0000000100000802 */ /* 0x010fc40000000f00 */
[----:B------:R-:W-:-:S05]  /*07b0*/  @!P0 MOV R0, 0x1 ;  /* 0x0000000100008802 */ /* 0x000fca0000000f00 */
[----:B------:R-:W1:Y:S08]  /*07c0*/  @P0 LDC R3, c[0x0][0x454] ;  /* 0x00011500ff030b82 */ /* 0x000e700000000800 */
[----:B------:R-:W3:Y:S08]  /*07d0*/  @!P0 LDC R8, c[0x0][0x434] ;  /* 0x00010d00ff088b82 */ /* 0x000ef00000000800 */
[----:B------:R-:W4:Y:S01]  /*07e0*/  @!P0 LDC R2, c[0x0][0x434] ;  /* 0x00010d00ff028b82 */ /* 0x000f220000000800 */
[----:B-1----:R-:W-:-:S02]  /*07f0*/  @P0 IMAD R3, R3, R10, RZ ;  /* 0x0000000a03030224 */ /* 0x002fc400078e02ff */
[----:B--23--:R-:W-:-:S07]  /*0800*/  @!P0 IMAD R3, R8, R10, RZ ;  /* 0x0000000a08038224 */ /* 0x00cfce00078e02ff */
.L_x_197:
[----:B------:R-:W1:Y:S01]  /*0810*/  LDCU UR6, c[0x0][0x440] ;  /* 0x00008800ff0677ac */ /* 0x000e620008000800 */
[----:B------:R-:W2:Y:S01]  /*0820*/  S2R R18, SR_CTAID.X ;  /* 0x0000000000127919 */ /* 0x000ea20000002500 */
[C---:B------:R-:W-:Y:S01]  /*0830*/  @P1 IMAD.WIDE.U32 R10, R220.reuse, R6, RZ ;  /* 0x00000006dc0a1225 */ /* 0x040fe200078e00ff */
[----:B------:R-:W-:Y:S01]  /*0840*/  ISETP.NE.AND P4, PT, R220, -0x1, PT ;  /* 0xffffffffdc00780c */ /* 0x000fe20003f85270 */
[----:B------:R-:W3:Y:S01]  /*0850*/  LDCU.64 UR4, c[0x0][0x410] ;  /* 0x00008200ff0477ac */ /* 0x000ee20008000a00 */
[----:B------:R-:W-:Y:S01]  /*0860*/  SHF.R.U32.HI R8, RZ, 0x2, R4 ;  /* 0x00000002ff087819 */ /* 0x000fe20000011604 */
[----:B------:R-:W-:Y:S01]  /*0870*/  IMAD R5, R16, R5, RZ ;  /* 0x0000000510057224 */ /* 0x000fe200078e02ff */
[----:B------:R-:W-:Y:S01]  /*0880*/  BSSY.RECONVERGENT B0, `(.L_x_198) ;  /* 0x000002a000007945 */ /* 0x000fe20003800200 */
[----:B------:R-:W-:Y:S01]  /*0890*/  IMAD.SHL.U32 R6, R4, 0x8, RZ ;  /* 0x0000000804067824 */ /* 0x000fe200078e00ff */
[----:B------:R-:W-:Y:S01]  /*08a0*/  UIADD3 UR17, UPT, UPT, -UR16, UR17, URZ ;  /* 0x0000001110117290 */ /* 0x000fe2000fffe1ff */
[----:B----4-:R-:W-:Y:S01]  /*08b0*/  IMAD R2, R15, R2, RZ ;  /* 0x000000020f027224 */ /* 0x010fe200078e02ff */
[----:B------:R-:W-:Y:S01]  /*08c0*/  SEL R4, R5, R220, !P4 ;  /* 0x000000dc05047207 */ /* 0x000fe20006000000 */
[----:B------:R-:W-:Y:S01]  /*08d0*/  @P1 IMAD.MOV.U32 R12, RZ, RZ, R10 ;  /* 0x000000ffff0c1224 */ /* 0x000fe200078e000a */
[----:B------:R-:W-:Y:S01]  /*08e0*/  LOP3.LUT R6, R6, 0x18, RZ, 0xc0, !PT ;  /* 0x0000001806067812 */ /* 0x000fe200078ec0ff */
[C---:B------:R-:W-:Y:S01]  /*08f0*/  @!P2 IMAD R2, R16.reuse, R3, R2 ;  /* 0x000000031002a224 */ /* 0x040fe200078e0202 */
[----:B------:R-:W-:Y:S01]  /*0900*/  SHF.R.S32.HI R3, RZ, 0x1f, R4 ;  /* 0x0000001fff037819 */ /* 0x000fe20000011404 */
[----:B------:R-:W-:Y:S01]  /*0910*/  @!P1 IMAD R9, R16, R9, R13 ;  /* 0x0000000910099224 */ /* 0x000fe200078e020d */
[----:B------:R-:W-:Y:S01]  /*0920*/  SEL R4, R4, RZ, P2 ;  /* 0x000000ff04047207 */ /* 0x000fe20001000000 */
[----:B------:R-:W-:Y:S01]  /*0930*/  @P1 IMAD R9, R220, R7, R11 ;  /* 0x00000007dc091224 */ /* 0x000fe200078e020b */
[----:B-1----:R-:W-:Y:S01]  /*0940*/  ISETP.GE.AND P0, PT, R6, UR6, PT ;  /* 0x0000000606007c0c */ /* 0x002fe2000bf06270 */
[----:B------:R-:W-:Y:S01]  /*0950*/  VIADD R7, R8, 0x20 ;  /* 0x0000002008077836 */ /* 0x000fe20000000000 */
[----:B------:R-:W-:Y:S01]  /*0960*/  IADD3 R16, P1, PT, R6, R12, RZ ;  /* 0x0000000c06107210 */ /* 0x000fe20007f3e0ff */
[----:B------:R-:W-:Y:S01]  /*0970*/  VIADD R5, R8, 0x60 ;  /* 0x0000006008057836 */ /* 0x000fe20000000000 */
[----:B------:R-:W-:Y:S01]  /*0980*/  SEL R3, R3, RZ, P2 ;  /* 0x000000ff03037207 */ /* 0x000fe20001000000 */
[----:B------:R-:W-:Y:S01]  /*0990*/  IMAD R12, R0, UR16, RZ ;  /* 0x00000010000c7c24 */ /* 0x000fe2000f8e02ff */
[----:B------:R-:W-:Y:S01]  /*09a0*/  ISETP.GE.OR P2, PT, R8, UR17, P0 ;  /* 0x0000001108007c0c */ /* 0x000fe20008746670 */
[----:B------:R-:W-:Y:S01]  /*09b0*/  IMAD.X R17, RZ, RZ, R9, P1 ;  /* 0x000000ffff117224 */ /* 0x000fe200008e0609 */
[----:B------:R-:W-:-:S02]  /*09c0*/  ISETP.NE.AND P3, PT, R6, RZ, PT ;  /* 0x000000ff0600720c */ /* 0x000fc40003f65270 */
[C---:B------:R-:W-:Y:S01]  /*09d0*/  IADD3 R6, PT, PT, R8.reuse, 0x40, RZ ;  /* 0x0000004008067810 */ /* 0x040fe20007ffe0ff */
[C---:B---3--:R-:W-:Y:S01]  /*09e0*/  IMAD.WIDE.U32 R16, R15.reuse, UR4, R16 ;  /* 0x000000040f107c25 */ /* 0x048fe2000f8e0010 */
[----:B------:R-:W-:Y:S02]  /*09f0*/  MOV R9, RZ ;  /* 0x000000ff00097202 */ /* 0x000fe40000000f00 */
[----:B------:R-:W-:Y:S01]  /*0a00*/  ISETP.GE.OR P6, PT, R8, UR17, P3 ;  /* 0x0000001108007c0c */ /* 0x000fe20009fc6670 */
[----:B------:R-:W-:Y:S01]  /*0a10*/  IMAD R15, R15, UR5, R17 ;  /* 0x000000050f0f7c24 */ /* 0x000fe2000f8e0211 */
[----:B------:R-:W-:Y:S01]  /*0a20*/  ISETP.GE.OR P5, PT, R7, UR17, P3 ;  /* 0x0000001107007c0c */ /* 0x000fe20009fa6670 */
[----:B--2---:R-:W-:Y:S01]  /*0a30*/  IMAD.WIDE.U32 R18, R18, 0x80, R8 ;  /* 0x0000008012127825 */ /* 0x004fe200078e0008 */
[----:B------:R-:W-:Y:S02]  /*0a40*/  ISETP.GE.OR P4, PT, R6, UR17, P3 ;  /* 0x0000001106007c0c */ /* 0x000fe40009f86670 */
[----:B------:R-:W-:-:S02]  /*0a50*/  ISETP.GE.OR P3, PT, R5, UR17, P3 ;  /* 0x0000001105007c0c */ /* 0x000fc40009f66670 */
[----:B------:R-:W-:Y:S01]  /*0a60*/  ISETP.GE.OR P1, PT, R7, UR17, P0 ;  /* 0x0000001107007c0c */ /* 0x000fe20008726670 */
        /* <DEDUP_REMOVED lines=11> */
.L_x_199:
[----:B------:R-:W-:Y:S05]  /*0b20*/  BSYNC.RECONVERGENT B0 ;  /* 0x0000000000007941 */ /* 0x000fea0003800200 */
.L_x_198:
[----:B------:R-:W-:Y:S01]  /*0b30*/  BSSY.RECONVERGENT B0, `(.L_x_200) ;  /* 0x0000011000007945 */ /* 0x000fe20003800200 */
[----:B------:R-:W-:Y:S02]  /*0b40*/  ISETP.GE.OR P2, PT, R6, UR17, P0 ;  /* 0x0000001106007c0c */ /* 0x000fe40008746670 */
[----:B------:R-:W-:Y:S01]  /*0b50*/  ISETP.GE.OR P0, PT, R5, UR17, P0 ;  /* 0x0000001105007c0c */ /* 0x000fe20008706670 */
        /* <DEDUP_REMOVED lines=14> */
.L_x_201:
[----:B------:R-:W-:Y:S05]  /*0c40*/  BSYNC.RECONVERGENT B0 ;  /* 0x0000000000007941 */ /* 0x000fea0003800200 */
.L_x_200:
        /* <DEDUP_REMOVED lines=15> */
.L_x_203:
[----:B------:R-:W-:Y:S05]  /*0d40*/  BSYNC.RECONVERGENT B0 ;  /* 0x0000000000007941 */ /* 0x000fea0003800200 */
.L_x_202:
[----:B------:R-:W-:Y:S01]  /*0d50*/  BSSY.RECONVERGENT B0, `(.L_x_204) ;  /* 0x0000011000007945 */ /* 0x000fe20003800200 */
[----:B------:R-:W-:Y:S02]  /*0d60*/  IADD3 R4, P2, P1, R12, R4, R2 ;  /* 0x000000040c047210 */ /* 0x000fe4000795e002 */
        /* <DEDUP_REMOVED lines=15> */
.L_x_205:
[----:B------:R-:W-:Y:S05]  /*0e60*/  BSYNC.RECONVERGENT B0 ;  /* 0x0000000000007941 */ /* 0x000fea0003800200 */
.L_x_204:
        /* <DEDUP_REMOVED lines=11> */
.L_x_207:
[----:B------:R-:W-:Y:S05]  /*0f20*/  BSYNC.RECONVERGENT B0 ;  /* 0x0000000000007941 */ /* 0x000fea0003800200 */
.L_x_206:
        /* <DEDUP_REMOVED lines=10> */
.L_x_209:
[----:B------:R-:W-:Y:S05]  /*0fd0*/  BSYNC.RECONVERGENT B0 ;  /* 0x0000000000007941 */ /* 0x000fea0003800200 */
.L_x_208:
        /* <DEDUP_REMOVED lines=10> */
.L_x_211:
[----:B------:R-:W-:Y:S05]  /*1080*/  BSYNC.RECONVERGENT B0 ;  /* 0x0000000000007941 */ /* 0x000fea0003800200 */
.L_x_210:
        /* <DEDUP_REMOVED lines=10> */
.L_x_196:
        /* <DEDUP_REMOVED lines=22> */
.L_x_212:
[----:B------:R-:W1:Y:S01]  /*1290*/  LDC.64 R6, c[0x0][0x3b8] ;  /* 0x0000ee00ff067b82 */ /* 0x000e620000000a00 */
[----:B------:R-:W-:-:S05]  /*12a0*/  IADD3 R20, PT, PT, R5, R8, RZ ;  /* 0x0000000805147210 */ /* 0x000fca0007ffe0ff */
[C---:B-1----:R-:W-:Y:S02]  /*12b0*/  IMAD R10, R20.reuse, R7, RZ ;  /* 0x00000007140a7224 */ /* 0x042fe400078e02ff */
[----:B------:R-:W-:-:S05]  /*12c0*/  IMAD.WIDE.U32 R20, R20, R6, RZ ;  /* 0x0000000614147225 */ /* 0x000fca00078e00ff */
[----:B------:R-:W-:Y:S02]  /*12d0*/  IADD3 R10, PT, PT, R21, R10, RZ ;  /* 0x0000000a150a7210 */ /* 0x000fe40007ffe0ff */
.L_x_213:
        /* <DEDUP_REMOVED lines=40> */
.L_x_214:
[----:B------:R-:W1:Y:S01]  /*1560*/  LDC.64 R168, c[0x0][0x3c0] ;  /* 0x0000f000ffa87b82 */ /* 0x000e620000000a00 */
[----:B------:R-:W-:-:S05]  /*1570*/  IADD3 R8, PT, PT, R5, R8, RZ ;  /* 0x0000000805087210 */ /* 0x000fca0007ffe0ff */
[C---:B-1----:R-:W-:Y:S02]  /*1580*/  IMAD R5, R8.reuse, R169, RZ ;  /* 0x000000a908057224 */ /* 0x042fe400078e02ff */
[----:B------:R-:W-:-:S05]  /*1590*/  IMAD.WIDE.U32 R8, R8, R168, RZ ;  /* 0x000000a808087225 */ /* 0x000fca00078e00ff */
[----:B------:R-:W-:-:S07]  /*15a0*/  IADD3 R5, PT, PT, R9, R5, RZ ;  /* 0x0000000509057210 */ /* 0x000fce0007ffe0ff */
.L_x_215:
[C---:B------:R-:W-:Y:S01]  /*15b0*/  IMAD.SHL.U32 R221, R4.reuse, 0x8, RZ ;  /* 0x0000000804dd7824 */ /* 0x040fe200078e00ff */
[----:B------:R-:W1:Y:S01]  /*15c0*/  LDCU.128 UR4, c[0x0][0x3d0] ;  /* 0x00007a00ff0477ac */ /* 0x000e620008000c00 */
[----:B------:R-:W-:Y:S01]  /*15d0*/  SHF.R.U32.HI R18, RZ, 0x2, R4 ;  /* 0x00000002ff127819 */ /* 0x000fe20000011604 */
[----:B------:R-:W2:Y:S01]  /*15e0*/  S2R R222, SR_CTAID.X ;  /* 0x0000000000de7919 */ /* 0x000ea20000002500 */
[----:B------:R-:W-:Y:S01]  /*15f0*/  SHF.R.S32.HI R216, RZ, 0x1f, R2 ;  /* 0x0000001fffd87819 */ /* 0x000fe20000011402 */
[----:B------:R-:W3:Y:S01]  /*1600*/  LDCU.64 UR12, c[0x0][0x388] ;  /* 0x00007100ff0c77ac */ /* 0x000ee20008000a00 */
[C---:B------:R-:W-:Y:S01]  /*1610*/  LOP3.LUT R215, R221.reuse, 0x18, RZ, 0xc0, !PT ;  /* 0x00000018ddd77812 */ /* 0x040fe200078ec0ff */
[----:B------:R-:W4:Y:S01]  /*1620*/  S2UR UR20, SR_CgaCtaId ;  /* 0x00000000001479c3 */ /* 0x000f220000008800 */
[----:B------:R-:W-:Y:S01]  /*1630*/  LOP3.LUT R9, R221, 0xd8, RZ, 0xc0, !PT ;  /* 0x000000d8dd097812 */ /* 0x000fe200078ec0ff */
[----:B------:R-:W5:Y:S01]  /*1640*/  LDCU.64 UR10, c[0x0][0x390] ;  /* 0x00007200ff0a77ac */ /* 0x000f620008000a00 */
[----:B------:R-:W-:Y:S01]  /*1650*/  IADD3 R20, P0, PT, R215, R20, RZ ;  /* 0x00000014d7147210 */ /* 0x000fe20007f1e0ff */
[C---:B------:R-:W-:Y:S01]  /*1660*/  IMAD.SHL.U32 R12, R4.reuse, 0x20, RZ ;  /* 0x00000020040c7824 */ /* 0x040fe200078e00ff */
[----:B------:R-:W-:Y:S01]  /*1670*/  LOP3.LUT R9, R9, 0x18, R4, 0x78, !PT ;  /* 0x0000001809097812 */ /* 0x000fe200078e7804 */
[----:B------:R-:W5:Y:S01]  /*1680*/  LDCU.64 UR8, c[0x0][0x3c8] ;  /* 0x00007900ff0877ac */ /* 0x000f620008000a00 */
[----:B------:R-:W-:Y:S01]  /*1690*/  IMAD.SHL.U32 R11, R4, 0x4, RZ ;  /* 0x00000004040b7824 */ /* 0x000fe200078e00ff */
[----:B------:R-:W-:Y:S01]  /*16a0*/  MOV R19, RZ ;  /* 0x000000ff00137202 */ /* 0x000fe20000000f00 */
[----:B------:R-:W-:Y:S01]  /*16b0*/  IMAD.X R21, RZ, RZ, R10, P0 ;  /* 0x000000ffff157224 */ /* 0x000fe200000e060a */
[----:B------:R-:W-:Y:S01]  /*16c0*/  IADD3 R8, P0, PT, R215, R8, RZ ;  /* 0x00000008d7087210 */ /* 0x000fe20007f1e0ff */
[----:B------:R-:W-:Y:S01]  /*16d0*/  BSSY.RECONVERGENT B0, `(.L_x_216) ;  /* 0x0000035000007945 */ /* 0x000fe20003800200 */
[----:B------:R-:W-:Y:S01]  /*16e0*/  LOP3.LUT R221, R9, 0x1f20, R221, 0xf8, !PT ;  /* 0x00001f2009dd7812 */ /* 0x000fe200078ef8dd */
[----:B------:R-:W-:Y:S01]  /*16f0*/  IMAD.WIDE.U32 R24, R18, R6, R20 ;  /* 0x0000000612187225 */ /* 0x000fe200078e0014 */
[----:B------:R-:W-:-:S02]  /*1700*/  LOP3.LUT R13, R12, 0xc0, RZ, 0xc0, !PT ;  /* 0x000000c00c0d7812 */ /* 0x000fc400078ec0ff */
[----:B------:R-:W-:Y:S01]  /*1710*/  SHF.R.U32.HI R17, RZ, 0x1, R4 ;  /* 0x00000001ff117819 */ /* 0x000fe20000011604 */
[----:B------:R-:W-:Y:S01]  /*1720*/  IMAD.X R9, RZ, RZ, R5, P0 ;  /* 0x000000ffff097224 */ /* 0x000fe200000e0605 */
[----:B------:R-:W-:Y:S01]  /*1730*/  IADD3 R22, P0, PT, R215, R22, RZ ;  /* 0x00000016d7167210 */ /* 0x000fe20007f1e0ff */
[----:B------:R-:W-:Y:S01]  /*1740*/  IMAD R25, R18, R7, R25 ;  /* 0x0000000712197224 */ /* 0x000fe200078e0219 */
[----:B------:R-:W-:Y:S01]  /*1750*/  LOP3.LUT R11, R13, 0x18, R11, 0xf8, !PT ;  /* 0x000000180d0b7812 */ /* 0x000fe200078ef80b */
[----:B-1----:R-:W-:Y:S01]  /*1760*/  IMAD R218, R216, UR4, RZ ;  /* 0x00000004d8da7c24 */ /* 0x002fe2000f8e02ff */
[----:B------:R-:W-:Y:S01]  /*1770*/  IADD3.X R23, PT, PT, RZ, R3, RZ, P0, !PT ;  /* 0x00000003ff177210 */ /* 0x000fe200007fe4ff */
[----:B------:R-:W-:Y:S01]  /*1780*/  IMAD.WIDE.U32 R20, R18, R168, R8 ;  /* 0x000000a812147225 */ /* 0x000fe200078e0008 */
[----:B------:R-:W-:Y:S02]  /*1790*/  LOP3.LUT R184, R12, 0x120, RZ, 0xc0, !PT ;  /* 0x000001200cb87812 */ /* 0x000fe400078ec0ff */
[----:B------:R-:W-:Y:S01]  /*17a0*/  LOP3.LUT R5, R11, 0x8, R17, 0x78, !PT ;  /* 0x000000080b057812 */ /* 0x000fe200078e7811 */
[C---:B------:R-:W-:Y:S01]  /*17b0*/  IMAD R218, R2.reuse, UR5, R218 ;  /* 0x0000000502da7c24 */ /* 0x040fe2000f8e02da */
[----:B------:R-:W-:Y:S01]  /*17c0*/  UIADD3 UR5, UPT, UPT, -UR16, UR17, URZ ;  /* 0x0000001110057290 */ /* 0x000fe2000fffe1ff */
[----:B------:R-:W-:Y:S01]  /*17d0*/  IMAD.WIDE.U32 R8, R2, UR4, R24 ;  /* 0x0000000402087c25 */ /* 0x000fe2000f8e0018 */
[----:B------:R-:W-:-:S02]  /*17e0*/  UMOV UR4, 0x400 ;  /* 0x0000040000047882 */ /* 0x000fc40000000000 */
[----:B----4-:R-:W-:Y:S01]  /*17f0*/  ULEA UR4, UR20, UR4, 0x18 ;  /* 0x0000000414047291 */ /* 0x010fe2000f8ec0ff */
[----:B------:R-:W-:Y:S01]  /*1800*/  IMAD.IADD R218, R9, 0x1, R218 ;  /* 0x0000000109da7824 */ /* 0x000fe200078e02da */
[----:B---3--:R-:W-:Y:S01]  /*1810*/  LEA R219, P1, R8, UR12, 0x1 ;  /* 0x0000000c08db7c11 */ /* 0x008fe2000f8208ff */
[----:B------:R-:W-:Y:S02]  /*1820*/  IMAD R216, R216, UR6, RZ ;  /* 0x00000006d8d87c24 */ /* 0x000fe4000f8e02ff */
[----:B------:R-:W-:Y:S01]  /*1830*/  IMAD R21, R18, R169, R21 ;  /* 0x000000a912157224 */ /* 0x000fe200078e0215 */
[----:B------:R-:W-:Y:S01]  /*1840*/  LEA.HI.X R218, R8, UR13, R218, 0x1, P1 ;  /* 0x0000000d08da7c11 */ /* 0x000fe200088f0cda */
[----:B------:R-:W-:Y:S01]  /*1850*/  IMAD R216, R2, UR7, R216 ;  /* 0x0000000702d87c24 */ /* 0x000fe2000f8e02d8 */
[----:B------:R-:W-:Y:S01]  /*1860*/  ISETP.GE.AND P1, PT, R18, UR5, PT ;  /* 0x0000000512007c0c */ /* 0x000fe2000bf26270 */
[----:B------:R-:W-:Y:S01]  /*1870*/  IMAD.WIDE.U32 R2, R2, UR6, R20 ;  /* 0x0000000602027c25 */ /* 0x000fe2000f8e0014 */
[----:B------:R-:W-:-:S03]  /*1880*/  LEA R221, R221, UR4, 0x1 ;  /* 0x00000004dddd7c11 */ /* 0x000fc6000f8e08ff */
[----:B------:R-:W-:Y:S01]  /*1890*/  IMAD.IADD R216, R3, 0x1, R216 ;  /* 0x0000000103d87824 */ /* 0x000fe200078e02d8 */
[----:B-----5:R-:W-:Y:S01]  /*18a0*/  LEA R217, P0, R2, UR10, 0x1 ;  /* 0x0000000a02d97c11 */ /* 0x020fe2000f8008ff */
[----:B------:R-:W-:-:S03]  /*18b0*/  IMAD.WIDE.U32 R22, R15, UR8, R22 ;  /* 0x000000080f167c25 */ /* 0x000fc6000f8e0016 */
[----:B------:R-:W-:Y:S01]  /*18c0*/  LEA.HI.X R216, R2, UR11, R216, 0x1, P0 ;  /* 0x0000000b02d87c11 */ /* 0x000fe200080f0cd8 */
[----:B------:R-:W-:Y:S02]  /*18d0*/  IMAD R25, R15, UR9, R23 ;  /* 0x000000090f197c24 */ /* 0x000fe4000f8e0217 */
[----:B--2---:R-:W-:Y:S01]  /*18e0*/  IMAD.WIDE.U32 R222, R222, 0x80, R18 ;  /* 0x00000080dede7825 */ /* 0x004fe200078e0012 */
        /* <DEDUP_REMOVED lines=18> */
.L_x_218:
[----:B------:R1:W-:Y:S02]  /*1a10*/  STS.128 [R221], RZ ;  /* 0x000000ffdd007388 */ /* 0x0003e40000000c00 */
.L_x_217:
[----:B------:R-:W-:Y:S05]  /*1a20*/  BSYNC.RECONVERGENT B0 ;  /* 0x0000000000007941 */ /* 0x000fea0003800200 */
.L_x_216:
[----:B------:R-:W-:Y:S01]  /*1a30*/  IADD3 R9, PT, PT, R18, 0x20, RZ ;  /* 0x0000002012097810 */ /* 0x000fe20007ffe0ff */
[----:B------:R-:W-:Y:S01]  /*1a40*/  VIADD R170, R196, 0xffffffff ;  /* 0xffffffffc4aa7836 */ /* 0x000fe20000000000 */
[----:B------:R-:W-:Y:S01]  /*1a50*/  SHF.L.U64.HI R13, R6, 0x7, R7 ;  /* 0x00000007060d7819 */ /* 0x000fe20000010207 */
[----:B------:R-:W-:Y:S01]  /*1a60*/  VIADD R214, R18, 0x40 ;  /* 0x0000004012d67836 */ /* 0x000fe20000000000 */
[----:B------:R-:W-:Y:S01]  /*1a70*/  ISETP.GE.AND P0, PT, R9, UR5, PT ;  /* 0x0000000509007c0c */ /* 0x000fe2000bf06270 */
[----:B------:R-:W-:Y:S01]  /*1a80*/  IMAD R10, R170, -0x80, R186 ;  /* 0xffffff80aa0a7824 */ /* 0x000fe200078e02ba */
[----:B------:R-:W-:Y:S01]  /*1a90*/  IADD3 R8, PT, PT, R18, 0x60, RZ ;  /* 0x0000006012087810 */ /* 0x000fe20007ffe0ff */
[----:B--2---:R-:W-:Y:S01]  /*1aa0*/  IMAD.SHL.U32 R20, R6, 0x80, RZ ;  /* 0x0000008006147824 */ /* 0x004fe200078e00ff */
[----:B------:R-:W-:Y:S01]  /*1ab0*/  BSSY.RECONVERGENT B0, `(.L_x_219) ;  /* 0x000001b000007945 */ /* 0x000fe20003800200 */
[----:B------:R-:W-:Y:S01]  /*1ac0*/  ISETP.GE.AND P2, PT, R214, UR5, PT ;  /* 0x00000005d6007c0c */ /* 0x000fe2000bf46270 */
[-C--:B------:R-:W-:Y:S01]  /*1ad0*/  IMAD R13, R13, R170.reuse, RZ ;  /* 0x000000aa0d0d7224 */ /* 0x080fe200078e02ff */
[----:B------:R-:W-:Y:S01]  /*1ae0*/  ISETP.GE.AND P1, PT, R8, UR5, PT ;  /* 0x0000000508007c0c */ /* 0x000fe2000bf26270 */
        /* <DEDUP_REMOVED lines=23> */
.L_x_220:
[----:B------:R-:W-:Y:S05]  /*1c60*/  BSYNC.RECONVERGENT B0 ;  /* 0x0000000000007941 */ /* 0x000fea0003800200 */
.L_x_219:
        /* <DEDUP_REMOVED lines=22> */
.L_x_222:
[----:B------:R-:W-:Y:S05]  /*1dd0*/  BSYNC.RECONVERGENT B0 ;  /* 0x0000000000007941 */ /* 0x000fea0003800200 */
.L_x_221:
        /* <DEDUP_REMOVED lines=21> */
.L_x_224:
[----:B------:R-:W-:Y:S05]  /*1f30*/  BSYNC.RECONVERGENT B0 ;  /* 0x0000000000007941 */ /* 0x000fea0003800200 */
.L_x_223:
        /* <DEDUP_REMOVED lines=13> */
.L_x_227:
[----:B------:R1:W-:Y:S02]  /*2010*/  STS.128 [R221+0x2000], RZ ;  /* 0x002000ffdd007388 */ /* 0x0003e40000000c00 */
.L_x_226:
[----:B------:R-:W-:Y:S05]  /*2020*/  BSYNC.RECONVERGENT B0 ;  /* 0x0000000000007941 */ /* 0x000fea0003800200 */
.L_x_225:
[----:B-1----:R-:W1:Y:S01]  /*2030*/  LDC R2, c[0x0][0x3e0] ;  /* 0x0000f800ff027b82 */ /* 0x002e620000000800 */
        /* <DEDUP_REMOVED lines=9> */
[----:B--2---:R-:W-:-:S04]  /*20d0*/  IMAD.WIDE.U32 R24, R6, 0x20, RZ ;  /* 0x0000002006187825 */ /* 0x004fc800078e00ff */
        /* <DEDUP_REMOVED lines=9> */
.L_x_229:
[----:B------:R-:W-:Y:S05]  /*2170*/  BSYNC.RECONVERGENT B0 ;  /* 0x0000000000007941 */ /* 0x000fea0003800200 */
.L_x_228:
[----:B------:R-:W-:Y:S04]  /*2180*/  BSSY.RECONVERGENT B0, `(.L_x_230) ;  /* 0x000000e000007945 */ /* 0x000fe80003800200 */
[----:B------:R-:W-:Y:S05]  /*2190*/  @P2 BRA `(.L_x_231) ;  /* 0x0000000000302947 */ /* 0x000fea0003800000 */
[----:B------:R-:W5:Y:S02]  /*21a0*/  LDCU UR6, c[0x0][0x440] ;  /* 0x00008800ff0677ac */ /* 0x000f640008000800 */
[----:B-----5:R-:W-:-:S13]  /*21b0*/  ISETP.GE.AND P0, PT, R215, UR6, PT ;  /* 0x00000006d7007c0c */ /* 0x020fda000bf06270 */
[----:B------:R1:W-:Y:S01]  /*21c0*/  @P0 STS.128 [R221+0x3000], RZ ;  /* 0x003000ffdd000388 */ /* 0x0003e20000000c00 */
[----:B------:R-:W-:Y:S05]  /*21d0*/  @P0 BRA `(.L_x_231) ;  /* 0x0000000000200947 */ /* 0x000fea0003800000 */
[----:B------:R-:W-:-:S04]  /*21e0*/  LEA R13, P0, R6, R20, 0x6 ;  /* 0x00000014060d7211 */ /* 0x000fc800078030ff */
[----:B------:R-:W-:Y:S02]  /*21f0*/  LEA.HI.X R3, R6, R23, R7, 0x6, P0 ;  /* 0x0000001706037211 */ /* 0x000fe400000f3407 */
[----:B--2---:R-:W-:-:S04]  /*2200*/  LEA R24, P0, R13, R219, 0x1 ;  /* 0x000000db0d187211 */ /* 0x004fc800078008ff */
[----:B------:R-:W-:-:S05]  /*2210*/  LEA.HI.X R25, R13, R218, R3, 0x1, P0 ;  /* 0x000000da0d197211 */ /* 0x000fca00000f0c03 */
[----:B------:R-:W-:Y:S01]  /*2220*/  @!PT LDS RZ, [RZ] ;  /* 0x00000000fffff984 */ /* 0x000fe20000000800 */
[----:B------:R-:W-:Y:S01]  /*2230*/  @!PT LDS RZ, [RZ] ;  /* 0x00000000fffff984 */ /* 0x000fe20000000800 */
[----:B------:R-:W-:Y:S01]  /*2240*/  @!PT LDS RZ, [RZ] ;  /* 0x00000000fffff984 */ /* 0x000fe20000000800 */
[----:B------:R2:W-:Y:S04]  /*2250*/  LDGSTS.E.BYPASS.LTC128B.128 [R221+0x3000], desc[UR14][R24.64] ;  /* 0x0300000018dd7fae */ /* 0x0005e8000b981a0e */
.L_x_231:
[----:B------:R-:W-:Y:S05]  /*2260*/  BSYNC.RECONVERGENT B0 ;  /* 0x0000000000007941 */ /* 0x000fea0003800200 */
.L_x_230:
        /* <DEDUP_REMOVED lines=16> */
.L_x_233:
[----:B------:R-:W-:Y:S05]  /*2370*/  BSYNC.RECONVERGENT B0 ;  /* 0x0000000000007941 */ /* 0x000fea0003800200 */
.L_x_232:
[----:B------:R-:W5:Y:S01]  /*2380*/  S2R R13, SR_CTAID.X ;  /* 0x00000000000d7919 */ /* 0x000f620000002500 */
[----:B------:R-:W-:Y:S01]  /*2390*/  IMAD.U32 R3, RZ, RZ, UR16 ;  /* 0x00000010ff037e24 */ /* 0x000fe2000f8e00ff */
[----:B------:R-:W-:Y:S01]  /*23a0*/  LOP3.LUT R17, R17, 0x1f0, RZ, 0xc0, !PT ;  /* 0x000001f011117812 */ /* 0x000fe200078ec0ff */
[----:B------:R-:W-:Y:S01]  /*23b0*/  IMAD.SHL.U32 R197, R4, 0x2, RZ ;  /* 0x0000000204c57824 */ /* 0x000fe200078e00ff */
[----:B------:R-:W0:Y:S01]  /*23c0*/  LDGDEPBAR ;  /* 0x00000000000079af */ /* 0x000e220000000000 */
[----:B------:R-:W-:Y:S01]  /*23d0*/  LOP3.LUT R18, R18, 0x7, RZ, 0xc0, !PT ;  /* 0x0000000712127812 */ /* 0x000fe200078ec0ff */
[----:B------:R-:W-:Y:S01]  /*23e0*/  BSSY.RECONVERGENT B0, `(.L_x_234) ;  /* 0x0000022000007945 */ /* 0x000fe20003800200 */
[----:B------:R-:W-:Y:S01]  /*23f0*/  IADD3 R3, PT, PT, R17, 0x1, R3 ;  /* 0x0000000111037810 */ /* 0x000fe20007ffe003 */
[----:B-1----:R-:W-:Y:S01]  /*2400*/  IMAD R17, R16, R2, R15 ;  /* 0x0000000210117224 */ /* 0x002fe200078e020f */
[----:B------:R-:W-:Y:S02]  /*2410*/  LOP3.LUT R2, R4, 0x1f, RZ, 0xc0, !PT ;  /* 0x0000001f04027812 */ /* 0x000fe400078ec0ff */
[----:B------:R-:W-:Y:S01]  /*2420*/  IADD3 R18, PT, PT, R3, -UR17, R18 ;  /* 0x8000001103127c10 */ /* 0x000fe2000fffe012 */
[----:B------:R-:W-:Y:S01]  /*2430*/  IMAD.SHL.U32 R17, R17, 0x20, RZ ;  /* 0x0000002011117824 */ /* 0x000fe200078e00ff */
[----:B------:R-:W-:-:S02]  /*2440*/  SHF.L.U64.HI R16, R168, 0x7, R169 ;  /* 0x00000007a8107819 */ /* 0x000fc400000102a9 */
[----:B------:R-:W-:Y:S02]  /*2450*/  IADD3 R185, PT, PT, R18, R185, R186 ;  /* 0x000000b912b97210 */ /* 0x000fe40007ffe0ba */
[----:B------:R-:W-:Y:S01]  /*2460*/  IADD3 R3, P1, P0, R17, R14, R2 ;  /* 0x0000000e11037210 */ /* 0x000fe2000783e002 */
[----:B------:R-:W-:Y:S01]  /*2470*/  IMAD.SHL.U32 R14, R168, 0x80, RZ ;  /* 0x00000080a80e7824 */ /* 0x000fe200078e00ff */
[----:B------:R-:W-:Y:S01]  /*2480*/  SHF.R.U32.HI R2, RZ, 0x5, R4 ;  /* 0x00000005ff027819 */ /* 0x000fe20000011604 */
[-C--:B------:R-:W-:Y:S01]  /*2490*/  IMAD R16, R16, R170.reuse, RZ ;  /* 0x000000aa10107224 */ /* 0x080fe200078e02ff */
[----:B------:R-:W-:Y:S01]  /*24a0*/  SHF.R.S32.HI R17, RZ, 0x1f, R17 ;  /* 0x0000001fff117819 */ /* 0x000fe20000011411 */
[----:B------:R-:W-:Y:S01]  /*24b0*/  IMAD.WIDE.U32 R14, R14, R170, RZ ;  /* 0x000000aa0e0e7225 */ /* 0x000fe200078e00ff */
[----:B------:R-:W-:Y:S02]  /*24c0*/  LOP3.LUT R197, R197, 0x6, RZ, 0xc0, !PT ;  /* 0x00000006c5c57812 */ /* 0x000fe400078ec0ff */
[----:B------:R-:W-:Y:S01]  /*24d0*/  IADD3.X R0, PT, PT, R17, R0, RZ, P1, P0 ;  /* 0x0000000011007210 */ /* 0x000fe20000fe04ff */
[----:B------:R-:W-:Y:S01]  /*24e0*/  IMAD.IADD R17, R15, 0x1, R16 ;  /* 0x000000010f117824 */ /* 0x000fe200078e0210 */
[----:B------:R-:W-:-:S04]  /*24f0*/  DEPBAR.LE SB0, 0x0 ;  /* 0x000080000000791a */ /* 0x000fc80000000000 */
[----:B-----5:R-:W-:Y:S01]  /*2500*/  IMAD R2, R13, 0x8, R2 ;  /* 0x000000080d027824 */ /* 0x020fe200078e0202 */
        /* <DEDUP_REMOVED lines=12> */
.L_x_236:
[----:B------:R1:W-:Y:S01]  /*25d0*/  STS.128 [R221+0x4000], RZ ;  /* 0x004000ffdd007388 */ /* 0x0003e20000000c00 */
[----:B------:R-:W-:Y:S05]  /*25e0*/  BRA `(.L_x_237) ;  /* 0x0000000000047947 */ /* 0x000fea0003800000 */
.L_x_235:
[----:B------:R1:W-:Y:S02]  /*25f0*/  STS.128 [R221+0x4000], RZ ;  /* 0x004000ffdd007388 */ /* 0x0003e40000000c00 */
.L_x_237:
[----:B------:R-:W-:Y:S05]  /*2600*/  BSYNC.RECONVERGENT B0 ;  /* 0x0000000000007941 */ /* 0x000fea0003800200 */
.L_x_234:
[-C--:B------:R-:W-:Y:S01]  /*2610*/  ISETP.GE.AND P0, PT, R9, R10.reuse, PT ;  /* 0x0000000a0900720c */ /* 0x080fe20003f06270 */
[----:B------:R-:W-:Y:S01]  /*2620*/  IMAD.SHL.U32 R13, R4, 0x10, RZ ;  /* 0x00000010040d7824 */ /* 0x000fe200078e00ff */
[----:B------:R-:W-:Y:S01]  /*2630*/  LOP3.LUT R210, R11, 0x8, R4, 0x78, !PT ;  /* 0x000000080bd27812 */ /* 0x000fe200078e7804 */
[----:B------:R-:W-:Y:S01]  /*2640*/  BSSY.RECONVERGENT B0, `(.L_x_238) ;  /* 0x0000018000007945 */ /* 0x000fe20003800200 */
[----:B------:R-:W-:Y:S02]  /*2650*/  ISETP.GE.AND P1, PT, R8, R10, PT ;  /* 0x0000000a0800720c */ /* 0x000fe40003f26270 */
[----:B------:R-:W-:Y:S02]  /*2660*/  LOP3.LUT R9, R13, 0x100, RZ, 0xc0, !PT ;  /* 0x000001000d097812 */ /* 0x000fe400078ec0ff */
[----:B------:R-:W-:Y:S02]  /*2670*/  LOP3.LUT R211, R184, 0x3e00, R13, 0xf8, !PT ;  /* 0x00003e00b8d37812 */ /* 0x000fe400078ef80d */
[----:B------:R-:W-:-:S02]  /*2680*/  LOP3.LUT R9, R9, 0x20, R12, 0xf8, !PT ;  /* 0x0000002009097812 */ /* 0x000fc400078ef80c */
[----:B------:R-:W-:Y:S01]  /*2690*/  ISETP.GE.AND P2, PT, R214, R10, PT ;  /* 0x0000000ad600720c */ /* 0x000fe20003f46270 */
[----:B------:R1:W-:Y:S01]  /*26a0*/  @P0 STS.128 [R221+0x4800], RZ ;  /* 0x004800ffdd000388 */ /* 0x0003e20000000c00 */
[----:B------:R-:W-:Y:S02]  /*26b0*/  IMAD.IADD R211, R5, 0x1, R211 ;  /* 0x0000000105d37824 */ /* 0x000fe400078e02d3 */
[----:B------:R-:W-:Y:S01]  /*26c0*/  IMAD.IADD R210, R210, 0x1, R9 ;  /* 0x00000001d2d27824 */ /* 0x000fe200078e0209 */
[----:B------:R-:W-:Y:S08]  /*26d0*/  @P0 BRA `(.L_x_239) ;  /* 0x0000000000380947 */ /* 0x000ff00003800000 */
        /* <DEDUP_REMOVED lines=14> */
.L_x_239:
[----:B------:R-:W-:Y:S05]  /*27c0*/  BSYNC.RECONVERGENT B0 ;  /* 0x0000000000007941 */ /* 0x000fea0003800200 */
.L_x_238:
        /* <DEDUP_REMOVED lines=17> */
.L_x_241:
[----:B------:R-:W-:Y:S05]  /*28e0*/  BSYNC.RECONVERGENT B0 ;  /* 0x0000000000007941 */ /* 0x000fea0003800200 */
.L_x_240:
        /* <DEDUP_REMOVED lines=17> */
.L_x_243:
[----:B------:R-:W-:Y:S05]  /*2a00*/  BSYNC.RECONVERGENT B0 ;  /* 0x0000000000007941 */ /* 0x000fea0003800200 */
.L_x_242:
[----:B------:R-:W-:Y:S01]  /*2a10*/  LDSM.16.M88.4 R72, [R211] ;  /* 0x00000000d348783b */ /* 0x000fe20000000200 */
[----:B------:R-:W-:Y:S01]  /*2a20*/  LOP3.LUT P0, RZ, R4, 0x4, RZ, 0xc0, !PT ;  /* 0x0000000404ff7812 */ /* 0x000fe2000780c0ff */
[----:B------:R-:W-:Y:S01]  /*2a30*/  IMAD.MOV.U32 R4, RZ, RZ, 0x20 ;  /* 0x00000020ff047424 */ /* 0x000fe200078e00ff */
[----:B------:R-:W-:Y:S01]  /*2a40*/  ISETP.NE.AND P6, PT, R196, 0x1, PT ;  /* 0x00000001c400780c */ /* 0x000fe20003fc5270 */
[----:B------:R-:W5:Y:S01]  /*2a50*/  LDSM.16.M88.4 R128, [R210+0x2000] ;  /* 0x00200000d280783b */ /* 0x000f620000000200 */
[----:B------:R-:W-:Y:S02]  /*2a60*/  VIMNMX R198, PT, PT, R185, R186, PT ;  /* 0x000000bab9c67248 */ /* 0x000fe40003fe0100 */
[----:B------:R-:W-:Y:S01]  /*2a70*/  SEL R4, R4, 0xffffffe0, !P0 ;  /* 0xffffffe004047807 */ /* 0x000fe20004000000 */
[----:B-1----:R-:W1:Y:S04]  /*2a80*/  LDSM.16.M88.4 R8, [R211+0x1000] ;  /* 0x00100000d308783b */ /* 0x002e680000000200 */
[----:B------:R-:W2:Y:S01]  /*2a90*/  LDSM.16.M88.4 R120, [R210+0x2400] ;  /* 0x00240000d278783b */ /* 0x000ea20000000200 */
[----:B------:R-:W-:-:S02]  /*2aa0*/  IMAD.IADD R171, R210, 0x1, R4 ;  /* 0x00000001d2ab7824 */ /* 0x000fc400078e0204 */
[----:B------:R-:W-:Y:S01]  /*2ab0*/  IMAD.IADD R209, R211, 0x1, R4 ;  /* 0x00000001d3d17824 */ /* 0x000fe200078e0204 */
[----:B------:R-:W3:Y:S04]  /*2ac0*/  LDSM.16.M88.4 R112, [R210+0x2800] ;  /* 0x00280000d270783b */ /* 0x000ee80000000200 */
[----:B------:R-:W4:Y:S04]  /*2ad0*/  LDSM.16.M88.4 R104, [R210+0x2c00] ;  /* 0x002c0000d268783b */ /* 0x000f280000000200 */
[----:B------:R-:W4:Y:S04]  /*2ae0*/  LDSM.16.M88.4 R96, [R210+0x3000] ;  /* 0x00300000d260783b */ /* 0x000f280000000200 */
[----:B------:R-:W4:Y:S04]  /*2af0*/  LDSM.16.M88.4 R88, [R210+0x3400] ;  /* 0x00340000d258783b */ /* 0x000f280000000200 */
[----:B------:R-:W4:Y:S04]  /*2b00*/  LDSM.16.M88.4 R80, [R210+0x3800] ;  /* 0x00380000d250783b */ /* 0x000f280000000200 */
[----:B------:R-:W4:Y:S04]  /*2b10*/  LDSM.16.M88.4 R180, [R210+0x3c00] ;  /* 0x003c0000d2b4783b */ /* 0x000f280000000200 */
[----:B------:R-:W-:Y:S04]  /*2b20*/  LDSM.16.M88.4 R164, [R171+0x2000] ;  /* 0x00200000aba4783b */ /* 0x000fe80000000200 */
[----:B------:R-:W4:Y:S01]  /*2b30*/  LDSM.16.M88.4 R176, [R209+0x1000] ;  /* 0x00100000d1b0783b */ /* 0x000f220000000200 */
        /* <DEDUP_REMOVED lines=12> */
[C---:B---3--:R-:W-:Y:S03]  /*2c00*/  HMMA.16816.F32.BF16 R56, R8.reuse, R112, RZ ;  /* 0x000000700838723c */ /* 0x048fe600000418ff */
[----:B------:R-:W0:Y:S05]  /*2c10*/  LDGDEPBAR ;  /* 0x00000000000079af */ /* 0x000e2a0000000000 */
[C---:B----4-:R-:W-:Y:S08]  /*2c20*/  HMMA.16816.F32.BF16 R48, R8.reuse, R104, RZ ;  /* 0x000000680830723c */ /* 0x050ff000000418ff */
[C---:B------:R-:W-:Y:S08]  /*2c30*/  HMMA.16816.F32.BF16 R40, R8.reuse, R96, RZ ;  /* 0x000000600828723c */ /* 0x040ff000000418ff */
[----:B------:R-:W-:Y:S01]  /*2c40*/  HMMA.16816.F32.BF16 R32, R8, R88, RZ ;  /* 0x000000580820723c */ /* 0x000fe200000418ff */
[----:B------:R-:W-:-:S07]  /*2c50*/  DEPBAR.LE SB0, 0x0 ;  /* 0x000080000000791a */ /* 0x000fce0000000000 */
        /* <DEDUP_REMOVED lines=40> */
[----:B------:R-:W-:Y:S01]  /*2ee0*/  HMMA.16816.F32.BF16 R132, R172, R164, R132 ;  /* 0x000000a4ac84723c */ /* 0x000fe20000041884 */
[----:B------:R-:W-:-:S07]  /*2ef0*/  VIADDMNMX R165, R185, 0x48, R186, PT ;  /* 0x00000048b9a57846 */ /* 0x000fce00038001ba */
[C---:B------:R-:W-:Y:S08]  /*2f00*/  HMMA.16816.F32.BF16 R124, R172.reuse, R160, R124 ;  /* 0x000000a0ac7c723c */ /* 0x040ff0000004187c */
[C---:B------:R-:W-:Y:S08]  /*2f10*/  HMMA.16816.F32.BF16 R116, R172.reuse, R156, R116 ;  /* 0x0000009cac74723c */ /* 0x040ff00000041874 */
[C---:B------:R-:W-:Y:S08]  /*2f20*/  HMMA.16816.F32.BF16 R108, R172.reuse, R152, R108 ;  /* 0x00000098ac6c723c */ /* 0x040ff0000004186c */
[----:B------:R-:W-:Y:S01]  /*2f30*/  HMMA.16816.F32.BF16 R100, R172, R148, R100 ;  /* 0x00000094ac64723c */ /* 0x000fe20000041864 */
[----:B------:R-:W-:-:S07]  /*2f40*/  IMAD R148, R170, 0x80, R197 ;  /* 0x00000080aa947824 */ /* 0x000fce00078e02c5 */
[C---:B------:R-:W-:Y:S08]  /*2f50*/  HMMA.16816.F32.BF16 R92, R172.reuse, R144, R92 ;  /* 0x00000090ac5c723c */ /* 0x040ff0000004185c */
[C---:B------:R-:W-:Y:S08]  /*2f60*/  HMMA.16816.F32.BF16 R84, R172.reuse, R140, R84 ;  /* 0x0000008cac54723c */ /* 0x040ff00000041854 */
[C---:B------:R-:W-:Y:S08]  /*2f70*/  HMMA.16816.F32.BF16 R76, R172.reuse, R136, R76 ;  /* 0x00000088ac4c723c */ /* 0x040ff0000004184c */
[----:B------:R-:W-:Y:S01]  /*2f80*/  HMMA.16816.F32.BF16 R128, R172, R166, R128 ;  /* 0x000000a6ac80723c */ /* 0x000fe20000041880 */
[----:B------:R-:W-:-:S02]  /*2f90*/  VIADDMNMX R167, R185, 0x8, R186, PT ;  /* 0x00000008b9a77846 */ /* 0x000fc400038001ba */
[----:B------:R-:W-:-:S05]  /*2fa0*/  VIADDMNMX R166, R185, 0x40, R186, PT ;  /* 0x00000040b9a67846 */ /* 0x000fca00038001ba */
[C---:B------:R-:W-:Y:S08]  /*2fb0*/  HMMA.16816.F32.BF16 R120, R172.reuse, R162, R120 ;  /* 0x000000a2ac78723c */ /* 0x040ff00000041878 */
[C---:B------:R-:W-:Y:S08]  /*2fc0*/  HMMA.16816.F32.BF16 R112, R172.reuse, R158, R112 ;  /* 0x0000009eac70723c */ /* 0x040ff00000041870 */
[C---:B------:R-:W-:Y:S08]  /*2fd0*/  HMMA.16816.F32.BF16 R104, R172.reuse, R154, R104 ;  /* 0x0000009aac68723c */ /* 0x040ff00000041868 */
[C---:B------:R-:W-:Y:S08]  /*2fe0*/  HMMA.16816.F32.BF16 R96, R172.reuse, R150, R96 ;  /* 0x00000096ac60723c */ /* 0x040ff00000041860 */
[C---:B------:R-:W-:Y:S08]  /*2ff0*/  HMMA.16816.F32.BF16 R88, R172.reuse, R146, R88 ;  /* 0x00000092ac58723c */ /* 0x040ff00000041858 */
[C---:B------:R-:W-:Y:S08]  /*3000*/  HMMA.16816.F32.BF16 R80, R172.reuse, R142, R80 ;  /* 0x0000008eac50723c */ /* 0x040ff00000041850 */
[----:B------:R-:W-:Y:S01]  /*3010*/  HMMA.16816.F32.BF16 R72, R172, R138, R72 ;  /* 0x0000008aac48723c */ /* 0x000fe20000041848 */
[----:B------:R-:W-:Y:S06]  /*3020*/  BAR.SYNC.DEFER_BLOCKING 0x0 ;  /* 0x0000000000007b1d */ /* 0x000fec0000010000 */
[----:B------:R-:W-:-:S13]  /*3030*/  @!P6 BRA `(.L_x_244) ;  /* 0x0000000000bce947 */ /* 0x000fda0003800000 */
        /* <DEDUP_REMOVED lines=45> */
.L_x_246:
[----:B------:R-:W-:Y:S05]  /*3310*/  BSYNC.RECONVERGENT B0 ;  /* 0x0000000000007941 */ /* 0x000fea0003800200 */
.L_x_245:
[----:B------:R-:W0:Y:S02]  /*3320*/  LDGDEPBAR ;  /* 0x00000000000079af */ /* 0x000e240000000000 */
.L_x_244:
[C---:B------:R-:W-:Y:S01]  /*3330*/  VIADD R137, R148.reuse, 0x8 ;  /* 0x0000000894897836 */ /* 0x040fe20000000000 */
[----:B------:R-:W-:Y:S01]  /*3340*/  UIADD3 UR6, UPT, UPT, UR19, -0x4498517b, URZ ;  /* 0xbb67ae8513067890 */ /* 0x000fe2000fffe0ff */
[----:B------:R-:W-:Y:S01]  /*3350*/  VIADD R136, R148, 0x9 ;  /* 0x0000000994887836 */ /* 0x000fe20000000000 */
[----:B------:R-:W-:Y:S01]  /*3360*/  UIADD3 UR8, UPT, UPT, UR18, -0x61c88647, URZ ;  /* 0x9e3779b912087890 */ /* 0x000fe2000fffe0ff */
[----:B------:R-:W-:Y:S01]  /*3370*/  IMAD.IADD R5, R184, 0x1, R5 ;  /* 0x00000001b8057824 */ /* 0x000fe200078e0205 */
[C---:B------:R-:W-:Y:S01]  /*3380*/  ISETP.GE.AND P5, PT, R137.reuse, R198, PT ;  /* 0x000000c68900720c */ /* 0x040fe20003fa6270 */
[C---:B------:R-:W-:Y:S01]  /*3390*/  VIADD R200, R2.reuse, 0x4 ;  /* 0x0000000402c87836 */ /* 0x040fe20000000000 */
[C---:B------:R-:W-:Y:S01]  /*33a0*/  ISETP.GE.AND P3, PT, R137.reuse, R167, PT ;  /* 0x000000a78900720c */ /* 0x040fe20003f66270 */
[----:B------:R-:W-:Y:S01]  /*33b0*/  IMAD.WIDE.U32 R202, R2, -0x326172a9, RZ ;  /* 0xcd9e8d5702ca7825 */ /* 0x000fe200078e00ff */
[C---:B------:R-:W-:Y:S01]  /*33c0*/  ISETP.GE.AND P1, PT, R137.reuse, R166, PT ;  /* 0x000000a68900720c */ /* 0x040fe20003f26270 */
[----:B------:R-:W-:Y:S01]  /*33d0*/  UIADD3 UR7, UPT, UPT, UR18, 0x3c6ef372, URZ ;  /* 0x3c6ef37212077890 */ /* 0x000fe2000fffe0ff */
[----:B------:R-:W-:Y:S01]  /*33e0*/  ISETP.GE.AND P0, PT, R137, R165, PT ;  /* 0x000000a58900720c */ /* 0x000fe20003f06270 */
[----:B------:R-:W-:Y:S01]  /*33f0*/  VIADD R137, R148, 0x10 ;  /* 0x0000001094897836 */ /* 0x000fe20000000000 */
[----:B------:R-:W-:Y:S01]  /*3400*/  ISETP.GE.AND P4, PT, R136, R198, PT ;  /* 0x000000c68800720c */ /* 0x000fe20003f86270 */
[----:B------:R-:W-:Y:S01]  /*3410*/  IMAD.WIDE.U32 R200, R200, -0x326172a9, RZ ;  /* 0xcd9e8d57c8c87825 */ /* 0x000fe200078e00ff */
[----:B------:R-:W-:Y:S01]  /*3420*/  ISETP.GE.AND P2, PT, R136, R167, PT ;  /* 0x000000a78800720c */ /* 0x000fe20003f46270 */
[----:B------:R-:W-:Y:S01]  /*3430*/  UIADD3 UR9, UPT, UPT, UR18, -0x255992d5, URZ ;  /* 0xdaa66d2b12097890 */ /* 0x000fe2000fffe0ff */
[----:B-1----:R-:W-:Y:S01]  /*3440*/  FSEL R144, R128, -INF , !P5 ;  /* 0xff80000080907808 */ /* 0x002fe20006800000 */
[----:B------:R-:W-:Y:S01]  /*3450*/  VIADD R128, R148, 0x11 ;  /* 0x0000001194807836 */ /* 0x000fe20000000000 */
[----:B------:R-:W-:Y:S01]  /*3460*/  FSEL R142, R130, -INF , !P3 ;  /* 0xff800000828e7808 */ /* 0x000fe20005800000 */
[----:B------:R-:W-:Y:S01]  /*3470*/  IMAD.WIDE.U32 R234, R3, -0x2daee0ad, RZ ;  /* 0xd2511f5303ea7825 */ /* 0x000fe200078e00ff */
[C---:B------:R-:W-:Y:S01]  /*3480*/  ISETP.GE.AND P5, PT, R136.reuse, R166, PT ;  /* 0x000000a68800720c */ /* 0x040fe20003fa6270 */
[----:B------:R-:W-:Y:S01]  /*3490*/  UIADD3 UR12, UPT, UPT, UR19, -0x126145ec, URZ ;  /* 0xed9eba14130c7890 */ /* 0x000fe2000fffe0ff */
[----:B------:R-:W-:Y:S01]  /*34a0*/  ISETP.GE.AND P3, PT, R136, R165, PT ;  /* 0x000000a58800720c */ /* 0x000fe20003f66270 */
[----:B------:R-:W-:Y:S01]  /*34b0*/  UIADD3 UR11, UPT, UPT, UR19, -0x56f99767, URZ ;  /* 0xa9066899130b7890 */ /* 0x000fe2000fffe0ff */
[----:B------:R-:W-:Y:S01]  /*34c0*/  FSEL R145, R129, -INF , !P4 ;  /* 0xff80000081917808 */ /* 0x000fe20006000000 */
[----:B------:R-:W-:Y:S01]  /*34d0*/  UIADD3 UR10, UPT, UPT, UR19, 0x646e171e, URZ ;  /* 0x646e171e130a7890 */ /* 0x000fe2000fffe0ff */
[----:B------:R-:W-:-:S02]  /*34e0*/  FSEL R143, R131, -INF , !P2 ;  /* 0xff800000838f7808 */ /* 0x000fc40005000000 */
[C---:B------:R-:W-:Y:S02]  /*34f0*/  ISETP.GE.AND P4, PT, R137.reuse, R198, PT ;  /* 0x000000c68900720c */ /* 0x040fe40003f86270 */
[C---:B------:R-:W-:Y:S02]  /*3500*/  ISETP.GE.AND P2, PT, R137.reuse, R167, PT ;  /* 0x000000a78900720c */ /* 0x040fe40003f46270 */
[----:B------:R-:W-:Y:S01]  /*3510*/  FSEL R136, R68, -INF , !P1 ;  /* 0xff80000044887808 */ /* 0x000fe20004800000 */
[----:B------:R-:W-:Y:S01]  /*3520*/  VIADD R68, R148, 0x18 ;  /* 0x0000001894447836 */ /* 0x000fe20000000000 */
[----:B------:R-:W-:Y:S02]  /*3530*/  FSEL R70, R70, -INF , !P0 ;  /* 0xff80000046467808 */ /* 0x000fe40004000000 */
[C---:B------:R-:W-:Y:S02]  /*3540*/  ISETP.GE.AND P1, PT, R137.reuse, R166, PT ;  /* 0x000000a68900720c */ /* 0x040fe40003f26270 */
[----:B------:R-:W-:-:S02]  /*3550*/  ISETP.GE.AND P0, PT, R137, R165, PT ;  /* 0x000000a58900720c */ /* 0x000fc40003f06270 */
[----:B------:R-:W-:Y:S01]  /*3560*/  FSEL R137, R69, -INF , !P5 ;  /* 0xff80000045897808 */ /* 0x000fe20006800000 */
[----:B------:R-:W-:Y:S01]  /*3570*/  VIADD R69, R148, 0x19 ;  /* 0x0000001994457836 */ /* 0x000fe20000000000 */
[----:B------:R-:W-:Y:S02]  /*3580*/  FSEL R71, R71, -INF , !P3 ;  /* 0xff80000047477808 */ /* 0x000fe40005800000 */
[C---:B------:R-:W-:Y:S02]  /*3590*/  ISETP.GE.AND P5, PT, R128.reuse, R198, PT ;  /* 0x000000c68000720c */ /* 0x040fe40003fa6270 */
[----:B------:R-:W-:Y:S02]  /*35a0*/  ISETP.GE.AND P3, PT, R128, R167, PT ;  /* 0x000000a78000720c */ /* 0x000fe40003f66270 */
[----:B------:R-:W-:Y:S02]  /*35b0*/  FSEL R140, R124, -INF , !P4 ;  /* 0xff8000007c8c7808 */ /* 0x000fe40006000000 */
[----:B--2---:R-:W-:-:S02]  /*35c0*/  FSEL R138, R126, -INF , !P2 ;  /* 0xff8000007e8a7808 */ /* 0x004fc40005000000 */
[C---:B------:R-:W-:Y:S02]  /*35d0*/  ISETP.GE.AND P4, PT, R128.reuse, R166, PT ;  /* 0x000000a68000720c */ /* 0x040fe40003f86270 */
[----:B------:R-:W-:Y:S02]  /*35e0*/  ISETP.GE.AND P2, PT, R128, R165, PT ;  /* 0x000000a58000720c */ /* 0x000fe40003f46270 */
[----:B------:R-:W-:Y:S02]  /*35f0*/  FSEL R141, R125, -INF , !P5 ;  /* 0xff8000007d8d7808 */ /* 0x000fe40006800000 */
[----:B------:R-:W-:Y:S02]  /*3600*/  FSEL R139, R127, -INF , !P3 ;  /* 0xff8000007f8b7808 */ /* 0x000fe40005800000 */
[----:B------:R-:W-:Y:S02]  /*3610*/  FSEL R64, R64, -INF , !P1 ;  /* 0xff80000040407808 */ /* 0x000fe40004800000 */
[----:B------:R-:W-:-:S02]  /*3620*/  FSEL R66, R66, -INF , !P0 ;  /* 0xff80000042427808 */ /* 0x000fc40004000000 */
[C---:B------:R-:W-:Y:S02]  /*3630*/  ISETP.GE.AND P5, PT, R68.reuse, R198, PT ;  /* 0x000000c64400720c */ /* 0x040fe40003fa6270 */
[C---:B------:R-:W-:Y:S02]  /*3640*/  ISETP.GE.AND P3, PT, R68.reuse, R167, PT ;  /* 0x000000a74400720c */ /* 0x040fe40003f66270 */
[C---:B------:R-:W-:Y:S02]  /*3650*/  ISETP.GE.AND P1, PT, R68.reuse, R166, PT ;  /* 0x000000a64400720c */ /* 0x040fe40003f26270 */
[----:B------:R-:W-:Y:S01]  /*3660*/  ISETP.GE.AND P0, PT, R68, R165, PT ;  /* 0x000000a54400720c */ /* 0x000fe20003f06270 */
[----:B------:R-:W-:Y:S01]  /*3670*/  VIADD R68, R148, 0x20 ;  /* 0x0000002094447836 */ /* 0x000fe20000000000 */
[----:B------:R-:W-:Y:S02]  /*3680*/  FSEL R65, R65, -INF , !P4 ;  /* 0xff80000041417808 */ /* 0x000fe40006000000 */
[----:B------:R-:W-:-:S02]  /*3690*/  FSEL R67, R67, -INF , !P2 ;  /* 0xff80000043437808 */ /* 0x000fc40005000000 */
[C---:B------:R-:W-:Y:S02]  /*36a0*/  ISETP.GE.AND P4, PT, R69.reuse, R198, PT ;  /* 0x000000c64500720c */ /* 0x040fe40003f86270 */
[----:B------:R-:W-:Y:S02]  /*36b0*/  ISETP.GE.AND P2, PT, R69, R167, PT ;  /* 0x000000a74500720c */ /* 0x000fe40003f46270 */
[----:B------:R-:W-:Y:S02]  /*36c0*/  FSEL R147, R120, -INF , !P5 ;  /* 0xff80000078937808 */ /* 0x000fe40006800000 */
[----:B------:R-:W-:Y:S02]  /*36d0*/  FSEL R156, R121, -INF , !P4 ;  /* 0xff800000799c7808 */ /* 0x000fe40006000000 */
[----:B------:R-:W-:Y:S02]  /*36e0*/  FSEL R146, R123, -INF , !P2 ;  /* 0xff8000007b927808 */ /* 0x000fe40005000000 */
[----:B------:R-:W-:-:S02]  /*36f0*/  FSEL R60, R60, -INF , !P1 ;  /* 0xff8000003c3c7808 */ /* 0x000fc40004800000 */
[----:B------:R-:W-:Y:S02]  /*3700*/  FSEL R62, R62, -INF , !P0 ;  /* 0xff8000003e3e7808 */ /* 0x000fe40004000000 */
[----:B------:R-:W-:Y:S02]  /*3710*/  FSEL R120, R122, -INF , !P3 ;  /* 0xff8000007a787808 */ /* 0x000fe40005800000 */
[C---:B------:R-:W-:Y:S02]  /*3720*/  ISETP.GE.AND P4, PT, R68.reuse, R198, PT ;  /* 0x000000c64400720c */ /* 0x040fe40003f86270 */
[C---:B------:R-:W-:Y:S02]  /*3730*/  ISETP.GE.AND P2, PT, R68.reuse, R167, PT ;  /* 0x000000a74400720c */ /* 0x040fe40003f46270 */
[CC--:B------:R-:W-:Y:S02]  /*3740*/  ISETP.GE.AND P1, PT, R68.reuse, R166.reuse, PT ;  /* 0x000000a64400720c */ /* 0x0c0fe40003f26270 */
[----:B------:R-:W-:Y:S01]  /*3750*/  ISETP.GE.AND P0, PT, R68, R165, PT ;  /* 0x000000a54400720c */ /* 0x000fe20003f06270 */
[----:B------:R-:W-:Y:S01]  /*3760*/  VIADD R68, R148, 0x21 ;  /* 0x0000002194447836 */ /* 0x000fe20000000000 */
[----:B------:R-:W-:-:S02]  /*3770*/  ISETP.GE.AND P5, PT, R69, R166, PT ;  /* 0x000000a64500720c */ /* 0x000fc40003fa6270 */
[----:B------:R-:W-:Y:S01]  /*3780*/  ISETP.GE.AND P3, PT, R69, R165, PT ;  /* 0x000000a54500720c */ /* 0x000fe20003f66270 */
[----:B------:R-:W-:Y:S01]  /*3790*/  VIADD R69, R148, 0x28 ;  /* 0x0000002894457836 */ /* 0x000fe20000000000 */
[----:B------:R-:W-:Y:S02]  /*37a0*/  FSEL R61, R61, -INF , !P5 ;  /* 0xff8000003d3d7808 */ /* 0x000fe40006800000 */
[----:B------:R-:W-:Y:S02]  /*37b0*/  FSEL R63, R63, -INF , !P3 ;  /* 0xff8000003f3f7808 */ /* 0x000fe40005800000 */
[C---:B------:R-:W-:Y:S02]  /*37c0*/  ISETP.GE.AND P5, PT, R68.reuse, R198, PT ;  /* 0x000000c64400720c */ /* 0x040fe40003fa6270 */
[----:B------:R-:W-:Y:S02]  /*37d0*/  ISETP.GE.AND P3, PT, R68, R167, PT ;  /* 0x000000a74400720c */ /* 0x000fe40003f66270 */
[----:B------:R-:W-:-:S02]  /*37e0*/  FSEL R155, R116, -INF , !P4 ;  /* 0xff800000749b7808 */ /* 0x000fc40006000000 */
[----:B------:R-:W-:Y:S02]  /*37f0*/  FSEL R149, R118, -INF , !P2 ;  /* 0xff80000076957808 */ /* 0x000fe40005000000 */
[C---:B------:R-:W-:Y:S02]  /*3800*/  ISETP.GE.AND P4, PT, R68.reuse, R166, PT ;  /* 0x000000a64400720c */ /* 0x040fe40003f86270 */
[----:B------:R-:W-:Y:S02]  /*3810*/  ISETP.GE.AND P2, PT, R68, R165, PT ;  /* 0x000000a54400720c */ /* 0x000fe40003f46270 */
[----:B------:R-:W-:Y:S01]  /*3820*/  FSEL R68, R58, -INF , !P0 ;  /* 0xff8000003a447808 */ /* 0x000fe20004000000 */
[----:B------:R-:W-:Y:S01]  /*3830*/  VIADD R58, R148, 0x29 ;  /* 0x00000029943a7836 */ /* 0x000fe20000000000 */
[----:B------:R-:W-:Y:S02]  /*3840*/  FSEL R154, R117, -INF , !P5 ;  /* 0xff800000759a7808 */ /* 0x000fe40006800000 */
[----:B------:R-:W-:-:S02]  /*3850*/  FSEL R119, R119, -INF , !P3 ;  /* 0xff80000077777808 */ /* 0x000fc40005800000 */
[C---:B------:R-:W-:Y:S02]  /*3860*/  ISETP.GE.AND P5, PT, R69.reuse, R198, PT ;  /* 0x000000c64500720c */ /* 0x040fe40003fa6270 */
[C---:B------:R-:W-:Y:S02]  /*3870*/  ISETP.GE.AND P3, PT, R69.reuse, R167, PT ;  /* 0x000000a74500720c */ /* 0x040fe40003f66270 */
[----:B------:R-:W-:Y:S01]  /*3880*/  FSEL R116, R56, -INF , !P1 ;  /* 0xff80000038747808 */ /* 0x000fe20004800000 */
[C---:B------:R-:W-:Y:S01]  /*3890*/  VIADD R56, R148.reuse, 0x30 ;  /* 0x0000003094387836 */ /* 0x040fe20000000000 */
[C---:B------:R-:W-:Y:S02]  /*38a0*/  ISETP.GE.AND P1, PT, R69.reuse, R166, PT ;  /* 0x000000a64500720c */ /* 0x040fe40003f26270 */
[----:B------:R-:W-:Y:S02]  /*38b0*/  ISETP.GE.AND P0, PT, R69, R165, PT ;  /* 0x000000a54500720c */ /* 0x000fe40003f06270 */
[----:B------:R-:W-:Y:S01]  /*38c0*/  FSEL R117, R57, -INF , !P4 ;  /* 0xff80000039757808 */ /* 0x000fe20006000000 */
[----:B------:R-:W-:Y:S01]  /*38d0*/  VIADD R57, R148, 0x31 ;  /* 0x0000003194397836 */ /* 0x000fe20000000000 */
[----:B------:R-:W-:-:S02]  /*38e0*/  FSEL R69, R59, -INF , !P2 ;  /* 0xff8000003b457808 */ /* 0x000fc40005000000 */
[C---:B------:R-:W-:Y:S02]  /*38f0*/  ISETP.GE.AND P4, PT, R58.reuse, R198, PT ;  /* 0x000000c63a00720c */ /* 0x040fe40003f86270 */
[----:B------:R-:W-:Y:S02]  /*3900*/  ISETP.GE.AND P2, PT, R58, R167, PT ;  /* 0x000000a73a00720c */ /* 0x000fe40003f46270 */
[----:B------:R-:W-:Y:S02]  /*3910*/  FSEL R153, R112, -INF , !P5 ;  /* 0xff80000070997808 */ /* 0x000fe40006800000 */
[----:B------:R-:W-:Y:S02]  /*3920*/  FSEL R114, R114, -INF , !P3 ;  /* 0xff80000072727808 */ /* 0x000fe40005800000 */
[C---:B------:R-:W-:Y:S02]  /*3930*/  ISETP.GE.AND P5, PT, R58.reuse, R166, PT ;  /* 0x000000a63a00720c */ /* 0x040fe40003fa6270 */
[----:B------:R-:W-:-:S02]  /*3940*/  ISETP.GE.AND P3, PT, R58, R165, PT ;  /* 0x000000a53a00720c */ /* 0x000fc40003f66270 */
[----:B------:R-:W-:Y:S02]  /*3950*/  FSEL R113, R113, -INF , !P4 ;  /* 0xff80000071717808 */ /* 0x000fe40006000000 */
[----:B------:R-:W-:Y:S02]  /*3960*/  FSEL R52, R52, -INF , !P1 ;  /* 0xff80000034347808 */ /* 0x000fe40004800000 */
[----:B------:R-:W-:Y:S02]  /*3970*/  FSEL R212, R115, -INF , !P2 ;  /* 0xff80000073d47808 */ /* 0x000fe40005000000 */
[----:B------:R-:W-:Y:S02]  /*3980*/  ISETP.GE.AND P4, PT, R56, R198, PT ;  /* 0x000000c63800720c */ /* 0x000fe40003f86270 */
[----:B------:R-:W-:Y:S02]  /*3990*/  FSEL R54, R54, -INF , !P0 ;  /* 0xff80000036367808 */ /* 0x000fe40004000000 */
[----:B------:R-:W-:-:S02]  /*39a0*/  ISETP.GE.AND P1, PT, R56, R166, PT ;  /* 0x000000a63800720c */ /* 0x000fc40003f26270 */
[C---:B------:R-:W-:Y:S02]  /*39b0*/  ISETP.GE.AND P2, PT, R56.reuse, R167, PT ;  /* 0x000000a73800720c */ /* 0x040fe40003f46270 */
[----:B------:R-:W-:Y:S01]  /*39c0*/  ISETP.GE.AND P0, PT, R56, R165, PT ;  /* 0x000000a53800720c */ /* 0x000fe20003f06270 */
[----:B------:R-:W-:Y:S01]  /*39d0*/  VIADD R56, R148, 0x38 ;  /* 0x0000003894387836 */ /* 0x000fe20000000000 */
[----:B------:R-:W-:Y:S02]  /*39e0*/  FSEL R53, R53, -INF , !P5 ;  /* 0xff80000035357808 */ /* 0x000fe40006800000 */
[----:B------:R-:W-:Y:S02]  /*39f0*/  FSEL R55, R55, -INF , !P3 ;  /* 0xff80000037377808 */ /* 0x000fe40005800000 */
[C---:B------:R-:W-:Y:S02]  /*3a00*/  ISETP.GE.AND P5, PT, R57.reuse, R198, PT ;  /* 0x000000c63900720c */ /* 0x040fe40003fa6270 */
[----:B------:R-:W-:-:S02]  /*3a10*/  ISETP.GE.AND P3, PT, R57, R167, PT ;  /* 0x000000a73900720c */ /* 0x000fc40003f66270 */
[----:B------:R-:W-:Y:S02]  /*3a20*/  FSEL R252, R108, -INF , !P4 ;  /* 0xff8000006cfc7808 */ /* 0x000fe40006000000 */
[----:B------:R-:W-:Y:S01]  /*3a30*/  FSEL R179, R48, -INF , !P1 ;  /* 0xff80000030b37808 */ /* 0x000fe20004800000 */
[----:B------:R-:W-:Y:S01]  /*3a40*/  VIADD R48, R148, 0x39 ;  /* 0x0000003994307836 */ /* 0x000fe20000000000 */
[----:B------:R-:W-:Y:S02]  /*3a50*/  ISETP.GE.AND P4, PT, R57, R166, PT ;  /* 0x000000a63900720c */ /* 0x000fe40003f86270 */
[----:B------:R-:W-:Y:S02]  /*3a60*/  FSEL R207, R110, -INF , !P2 ;  /* 0xff8000006ecf7808 */ /* 0x000fe40005000000 */
[----:B------:R-:W-:Y:S02]  /*3a70*/  FSEL R251, R109, -INF , !P5 ;  /* 0xff8000006dfb7808 */ /* 0x000fe40006800000 */
[----:B------:R-:W-:-:S02]  /*3a80*/  FSEL R206, R111, -INF , !P3 ;  /* 0xff8000006fce7808 */ /* 0x000fc40005800000 */
[----:B------:R-:W-:Y:S02]  /*3a90*/  ISETP.GE.AND P2, PT, R57, R165, PT ;  /* 0x000000a53900720c */ /* 0x000fe40003f46270 */
[CC--:B------:R-:W-:Y:S02]  /*3aa0*/  ISETP.GE.AND P5, PT, R56.reuse, R198.reuse, PT ;  /* 0x000000c63800720c */ /* 0x0c0fe40003fa6270 */
[----:B------:R-:W-:Y:S02]  /*3ab0*/  ISETP.GE.AND P3, PT, R56, R167, PT ;  /* 0x000000a73800720c */ /* 0x000fe40003f66270 */
[----:B------:R-:W-:Y:S02]  /*3ac0*/  FSEL R50, R50, -INF , !P0 ;  /* 0xff80000032327808 */ /* 0x000fe40004000000 */
[----:B------:R-:W-:Y:S02]  /*3ad0*/  ISETP.GE.AND P0, PT, R56, R165, PT ;  /* 0x000000a53800720c */ /* 0x000fe40003f06270 */
[----:B------:R-:W-:Y:S01]  /*3ae0*/  FSEL R178, R49, -INF , !P4 ;  /* 0xff80000031b27808 */ /* 0x000fe20006000000 */
[----:B------:R-:W-:Y:S01]  /*3af0*/  VIADD R49, R148, 0x40 ;  /* 0x0000004094317836 */ /* 0x000fe20000000000 */
[----:B------:R-:W-:-:S02]  /*3b00*/  ISETP.GE.AND P4, PT, R48, R198, PT ;  /* 0x000000c63000720c */ /* 0x000fc40003f86270 */
[----:B------:R-:W-:Y:S02]  /*3b10*/  FSEL R51, R51, -INF , !P2 ;  /* 0xff80000033337808 */ /* 0x000fe40005000000 */
[----:B------:R-:W-:Y:S02]  /*3b20*/  FSEL R250, R104, -INF , !P5 ;  /* 0xff80000068fa7808 */ /* 0x000fe40006800000 */
[----:B------:R-:W-:Y:S02]  /*3b30*/  FSEL R205, R106, -INF , !P3 ;  /* 0xff8000006acd7808 */ /* 0x000fe40005800000 */
[-C--:B------:R-:W-:Y:S02]  /*3b40*/  ISETP.GE.AND P1, PT, R56, R166.reuse, PT ;  /* 0x000000a63800720c */ /* 0x080fe40003f26270 */
[C---:B------:R-:W-:Y:S02]  /*3b50*/  ISETP.GE.AND P2, PT, R48.reuse, R167, PT ;  /* 0x000000a73000720c */ /* 0x040fe40003f46270 */
[----:B------:R-:W-:-:S02]  /*3b60*/  ISETP.GE.AND P5, PT, R48, R166, PT ;  /* 0x000000a63000720c */ /* 0x000fc40003fa6270 */
[----:B------:R-:W-:Y:S02]  /*3b70*/  ISETP.GE.AND P3, PT, R48, R165, PT ;  /* 0x000000a53000720c */ /* 0x000fe40003f66270 */
[----:B------:R-:W-:Y:S01]  /*3b80*/  FSEL R48, R46, -INF , !P0 ;  /* 0xff8000002e307808 */ /* 0x000fe20004000000 */
[----:B------:R-:W-:Y:S01]  /*3b90*/  VIADD R46, R148, 0x41 ;  /* 0x00000041942e7836 */ /* 0x000fe20000000000 */
[----:B------:R-:W-:Y:S02]  /*3ba0*/  FSEL R249, R105, -INF , !P4 ;  /* 0xff80000069f97808 */ /* 0x000fe40006000000 */
[----:B------:R-:W-:Y:S02]  /*3bb0*/  ISETP.GE.AND P4, PT, R49, R198, PT ;  /* 0x000000c63100720c */ /* 0x000fe40003f86270 */
[----:B------:R-:W-:Y:S02]  /*3bc0*/  FSEL R204, R107, -INF , !P2 ;  /* 0xff8000006bcc7808 */ /* 0x000fe40005000000 */
[----:B------:R-:W-:Y:S01]  /*3bd0*/  FSEL R177, R44, -INF , !P1 ;  /* 0xff8000002cb17808 */ /* 0x000fe20004800000 */
[----:B------:R-:W-:Y:S01]  /*3be0*/  VIADD R44, R148, 0x48 ;  /* 0x00000048942c7836 */ /* 0x000fe20000000000 */
[----:B------:R-:W-:-:S02]  /*3bf0*/  ISETP.GE.AND P2, PT, R49, R167, PT ;  /* 0x000000a73100720c */ /* 0x000fc40003f46270 */
[C---:B------:R-:W-:Y:S02]  /*3c00*/  ISETP.GE.AND P1, PT, R49.reuse, R166, PT ;  /* 0x000000a63100720c */ /* 0x040fe40003f26270 */
[----:B------:R-:W-:Y:S02]  /*3c10*/  ISETP.GE.AND P0, PT, R49, R165, PT ;  /* 0x000000a53100720c */ /* 0x000fe40003f06270 */
[----:B------:R-:W-:Y:S01]  /*3c20*/  FSEL R176, R45, -INF , !P5 ;  /* 0xff8000002db07808 */ /* 0x000fe20006800000 */
[----:B------:R-:W-:Y:S01]  /*3c30*/  VIADD R45, R148, 0x49 ;  /* 0x00000049942d7836 */ /* 0x000fe20000000000 */
[----:B------:R-:W-:Y:S02]  /*3c40*/  FSEL R49, R47, -INF , !P3 ;  /* 0xff8000002f317808 */ /* 0x000fe40005800000 */
[C---:B------:R-:W-:Y:S02]  /*3c50*/  ISETP.GE.AND P5, PT, R46.reuse, R198, PT ;  /* 0x000000c62e00720c */ /* 0x040fe40003fa6270 */
[----:B------:R-:W-:-:S02]  /*3c60*/  ISETP.GE.AND P3, PT, R46, R167, PT ;  /* 0x000000a72e00720c */ /* 0x000fc40003f66270 */
[----:B------:R-:W-:Y:S02]  /*3c70*/  FSEL R248, R100, -INF , !P4 ;  /* 0xff80000064f87808 */ /* 0x000fe40006000000 */
[----:B------:R-:W-:Y:S02]  /*3c80*/  ISETP.GE.AND P4, PT, R46, R166, PT ;  /* 0x000000a62e00720c */ /* 0x000fe40003f86270 */
[----:B------:R-:W-:Y:S02]  /*3c90*/  FSEL R247, R101, -INF , !P5 ;  /* 0xff80000065f77808 */ /* 0x000fe40006800000 */
[----:B------:R-:W-:Y:S02]  /*3ca0*/  FSEL R195, R103, -INF , !P3 ;  /* 0xff80000067c37808 */ /* 0x000fe40005800000 */
[----:B------:R-:W-:Y:S02]  /*3cb0*/  FSEL R40, R40, -INF , !P1 ;  /* 0xff80000028287808 */ /* 0x000fe40004800000 */
[----:B------:R-:W-:-:S02]  /*3cc0*/  FSEL R42, R42, -INF , !P0 ;  /* 0xff8000002a2a7808 */ /* 0x000fc40004000000 */
[----:B------:R-:W-:Y:S02]  /*3cd0*/  FSEL R199, R102, -INF , !P2 ;  /* 0xff80000066c77808 */ /* 0x000fe40005000000 */
[C---:B------:R-:W-:Y:S02]  /*3ce0*/  ISETP.GE.AND P5, PT, R44.reuse, R198, PT ;  /* 0x000000c62c00720c */ /* 0x040fe40003fa6270 */
[C---:B------:R-:W-:Y:S02]  /*3cf0*/  ISETP.GE.AND P3, PT, R44.reuse, R167, PT ;  /* 0x000000a72c00720c */ /* 0x040fe40003f66270 */
[C---:B------:R-:W-:Y:S02]  /*3d00*/  ISETP.GE.AND P1, PT, R44.reuse, R166, PT ;  /* 0x000000a62c00720c */ /* 0x040fe40003f26270 */
[----:B------:R-:W-:Y:S01]  /*3d10*/  ISETP.GE.AND P0, PT, R44, R165, PT ;  /* 0x000000a52c00720c */ /* 0x000fe20003f06270 */
[----:B------:R-:W-:Y:S01]  /*3d20*/  VIADD R44, R148, 0x50 ;  /* 0x00000050942c7836 */ /* 0x000fe20000000000 */
[----:B------:R-:W-:-:S02]  /*3d30*/  FSEL R41, R41, -INF , !P4 ;  /* 0xff80000029297808 */ /* 0x000fc40006000000 */
[----:B------:R-:W-:Y:S02]  /*3d40*/  ISETP.GE.AND P2, PT, R46, R165, PT ;  /* 0x000000a52e00720c */ /* 0x000fe40003f46270 */
[----:B------:R-:W-:Y:S02]  /*3d50*/  ISETP.GE.AND P4, PT, R45, R198, PT ;  /* 0x000000c62d00720c */ /* 0x000fe40003f86270 */
[----:B------:R-:W-:Y:S02]  /*3d60*/  FSEL R43, R43, -INF , !P2 ;  /* 0xff8000002b2b7808 */ /* 0x000fe40005000000 */
[----:B------:R-:W-:Y:S02]  /*3d70*/  FSEL R245, R97, -INF , !P4 ;  /* 0xff80000061f57808 */ /* 0x000fe40006000000 */
[----:B------:R-:W-:Y:S01]  /*3d80*/  FSEL R112, R38, -INF , !P0 ;  /* 0xff80000026707808 */ /* 0x000fe20004000000 */
[----:B------:R-:W-:Y:S01]  /*3d90*/  VIADD R38, R148, 0x51 ;  /* 0x0000005194267836 */ /* 0x000fe20000000000 */
[----:B------:R-:W-:-:S02]  /*3da0*/  ISETP.GE.AND P2, PT, R45, R167, PT ;  /* 0x000000a72d00720c */ /* 0x000fc40003f46270 */
[C---:B------:R-:W-:Y:S02]  /*3db0*/  ISETP.GE.AND P4, PT, R44.reuse, R198, PT ;  /* 0x000000c62c00720c */ /* 0x040fe40003f86270 */
[-C--:B------:R-:W-:Y:S02]  /*3dc0*/  ISETP.GE.AND P0, PT, R44, R165.reuse, PT ;  /* 0x000000a52c00720c */ /* 0x080fe40003f06270 */
[----:B------:R-:W-:Y:S01]  /*3dd0*/  FSEL R246, R96, -INF , !P5 ;  /* 0xff80000060f67808 */ /* 0x000fe20006800000 */
[----:B------:R-:W-:Y:S01]  /*3de0*/  IMAD.SHL.U32 R96, R170, 0x4, RZ ;  /* 0x00000004aa607824 */ /* 0x000fe200078e00ff */
[----:B------:R-:W-:Y:S02]  /*3df0*/  FSEL R194, R98, -INF , !P3 ;  /* 0xff80000062c27808 */ /* 0x000fe40005800000 */
[C---:B------:R-:W-:Y:S02]  /*3e00*/  ISETP.GE.AND P5, PT, R45.reuse, R166, PT ;  /* 0x000000a62d00720c */ /* 0x040fe40003fa6270 */
[----:B------:R-:W-:-:S02]  /*3e10*/  ISETP.GE.AND P3, PT, R45, R165, PT ;  /* 0x000000a52d00720c */ /* 0x000fc40003f66270 */
[----:B------:R-:W-:Y:S02]  /*3e20*/  FSEL R193, R99, -INF , !P2 ;  /* 0xff80000063c17808 */ /* 0x000fe40005000000 */
[----:B------:R-:W-:Y:S01]  /*3e30*/  FSEL R173, R36, -INF , !P1 ;  /* 0xff80000024ad7808 */ /* 0x000fe20004800000 */
[----:B------:R-:W-:Y:S01]  /*3e40*/  VIADD R36, R148, 0x58 ;  /* 0x0000005894247836 */ /* 0x000fe20000000000 */
[----:B------:R-:W-:Y:S02]  /*3e50*/  FSEL R244, R92, -INF , !P4 ;  /* 0xff8000005cf47808 */ /* 0x000fe40006000000 */
[----:B------:R-:W-:Y:S01]  /*3e60*/  FSEL R110, R34, -INF , !P0 ;  /* 0xff800000226e7808 */ /* 0x000fe20004000000 */
[----:B------:R-:W-:Y:S01]  /*3e70*/  VIADD R34, R148, 0x59 ;  /* 0x0000005994227836 */ /* 0x000fe20000000000 */
[C---:B------:R-:W-:Y:S02]  /*3e80*/  ISETP.GE.AND P2, PT, R44.reuse, R167, PT ;  /* 0x000000a72c00720c */ /* 0x040fe40003f46270 */
[----:B------:R-:W-:-:S02]  /*3e90*/  ISETP.GE.AND P1, PT, R44, R166, PT ;  /* 0x000000a62c00720c */ /* 0x000fc40003f26270 */
[C---:B------:R-:W-:Y:S02]  /*3ea0*/  ISETP.GE.AND P4, PT, R38.reuse, R166, PT ;  /* 0x000000a62600720c */ /* 0x040fe40003f86270 */
[----:B------:R-:W-:Y:S02]  /*3eb0*/  FSEL R172, R37, -INF , !P5 ;  /* 0xff80000025ac7808 */ /* 0x000fe40006800000 */
[----:B------:R-:W-:Y:S02]  /*3ec0*/  FSEL R111, R39, -INF , !P3 ;  /* 0xff800000276f7808 */ /* 0x000fe40005800000 */
[C---:B------:R-:W-:Y:S02]  /*3ed0*/  ISETP.GE.AND P5, PT, R38.reuse, R198, PT ;  /* 0x000000c62600720c */ /* 0x040fe40003fa6270 */
[----:B------:R-:W-:Y:S02]  /*3ee0*/  ISETP.GE.AND P3, PT, R38, R167, PT ;  /* 0x000000a72600720c */ /* 0x000fe40003f66270 */
[----:B------:R-:W-:-:S02]  /*3ef0*/  FSEL R192, R94, -INF , !P2 ;  /* 0xff8000005ec07808 */ /* 0x000fc40005000000 */
[----:B------:R-:W-:Y:S01]  /*3f00*/  FSEL R131, R32, -INF , !P1 ;  /* 0xff80000020837808 */ /* 0x000fe20004800000 */
[----:B------:R-:W-:Y:S01]  /*3f10*/  VIADD R32, R148, 0x60 ;  /* 0x0000006094207836 */ /* 0x000fe20000000000 */
[----:B------:R-:W-:Y:S02]  /*3f20*/  FSEL R130, R33, -INF , !P4 ;  /* 0xff80000021827808 */ /* 0x000fe40006000000 */
[-C--:B------:R-:W-:Y:S02]  /*3f30*/  ISETP.GE.AND P2, PT, R38, R165.reuse, PT ;  /* 0x000000a52600720c */ /* 0x080fe40003f46270 */
[----:B------:R-:W-:Y:S02]  /*3f40*/  ISETP.GE.AND P0, PT, R36, R165, PT ;  /* 0x000000a52400720c */ /* 0x000fe40003f06270 */
[----:B------:R-:W-:Y:S02]  /*3f50*/  ISETP.GE.AND P4, PT, R34, R198, PT ;  /* 0x000000c62200720c */ /* 0x000fe40003f86270 */
[----:B------:R-:W-:-:S02]  /*3f60*/  FSEL R243, R93, -INF , !P5 ;  /* 0xff8000005df37808 */ /* 0x000fc40006800000 */
[----:B------:R-:W-:Y:S02]  /*3f70*/  FSEL R191, R95, -INF , !P3 ;  /* 0xff8000005fbf7808 */ /* 0x000fe40005800000 */
[C---:B------:R-:W-:Y:S02]  /*3f80*/  ISETP.GE.AND P5, PT, R36.reuse, R198, PT ;  /* 0x000000c62400720c */ /* 0x040fe40003fa6270 */
[----:B------:R-:W-:Y:S02]  /*3f90*/  ISETP.GE.AND P3, PT, R36, R167, PT ;  /* 0x000000a72400720c */ /* 0x000fe40003f66270 */
[----:B------:R-:W-:Y:S02]  /*3fa0*/  FSEL R109, R35, -INF , !P2 ;  /* 0xff800000236d7808 */ /* 0x000fe40005000000 */
[----:B------:R-:W-:Y:S02]  /*3fb0*/  FSEL R238, R89, -INF , !P4 ;  /* 0xff80000059ee7808 */ /* 0x000fe40006000000 */
        /* <DEDUP_REMOVED lines=8> */
[----:B------:R-:W-:-:S02]  /*4040*/  ISETP.GE.AND P5, PT, R34, R166, PT ;  /* 0x000000a62200720c */ /* 0x000fc40003fa6270 */
[----:B------:R-:W-:Y:S02]  /*4050*/  ISETP.GE.AND P3, PT, R34, R165, PT ;  /* 0x000000a52200720c */ /* 0x000fe40003f66270 */
[----:B------:R-:W-:Y:S02]  /*4060*/  FSEL R189, R91, -INF , !P2 ;  /* 0xff8000005bbd7808 */ /* 0x000fe40005000000 */
[----:B------:R-:W-:Y:S01]  /*4070*/  FSEL R129, R28, -INF , !P1 ;  /* 0xff8000001c817808 */ /* 0x000fe20004800000 */
[----:B------:R-:W-:Y:S01]  /*4080*/  VIADD R28, R148, 0x68 ;  /* 0x00000068941c7836 */ /* 0x000fe20000000000 */
[----:B------:R-:W-:Y:S02]  /*4090*/  FSEL R237, R84, -INF , !P4 ;  /* 0xff80000054ed7808 */ /* 0x000fe40006000000 */
[----:B------:R-:W-:Y:S01]  /*40a0*/  FSEL R106, R26, -INF , !P0 ;  /* 0xff8000001a6a7808 */ /* 0x000fe20004000000 */
[----:B------:R-:W-:Y:S01]  /*40b0*/  VIADD R26, R148, 0x69 ;  /* 0x00000069941a7836 */ /* 0x000fe20000000000 */
[----:B------:R-:W-:-:S02]  /*40c0*/  ISETP.GE.AND P2, PT, R32, R167, PT ;  /* 0x000000a72000720c */ /* 0x000fc40003f46270 */
[-C--:B------:R-:W-:Y:S02]  /*40d0*/  ISETP.GE.AND P1, PT, R32, R166.reuse, PT ;  /* 0x000000a62000720c */ /* 0x080fe40003f26270 */
[C---:B------:R-:W-:Y:S02]  /*40e0*/  ISETP.GE.AND P4, PT, R30.reuse, R166, PT ;  /* 0x000000a61e00720c */ /* 0x040fe40003f86270 */
[----:B------:R-:W-:Y:S02]  /*40f0*/  FSEL R128, R29, -INF , !P5 ;  /* 0xff8000001d807808 */ /* 0x000fe40006800000 */
[----:B------:R-:W-:Y:S02]  /*4100*/  FSEL R107, R31, -INF , !P3 ;  /* 0xff8000001f6b7808 */ /* 0x000fe40005800000 */
[C---:B------:R-:W-:Y:S02]  /*4110*/  ISETP.GE.AND P5, PT, R30.reuse, R198, PT ;  /* 0x000000c61e00720c */ /* 0x040fe40003fa6270 */
[----:B------:R-:W-:-:S02]  /*4120*/  ISETP.GE.AND P3, PT, R30, R167, PT ;  /* 0x000000a71e00720c */ /* 0x000fc40003f66270 */
[----:B------:R-:W-:Y:S02]  /*4130*/  FSEL R188, R86, -INF , !P2 ;  /* 0xff80000056bc7808 */ /* 0x000fe40005000000 */
[----:B------:R-:W-:Y:S01]  /*4140*/  FSEL R127, R24, -INF , !P1 ;  /* 0xff800000187f7808 */ /* 0x000fe20004800000 */
[----:B------:R-:W-:Y:S01]  /*4150*/  VIADD R24, R148, 0x70 ;  /* 0x0000007094187836 */ /* 0x000fe20000000000 */
[----:B------:R-:W-:Y:S02]  /*4160*/  FSEL R126, R25, -INF , !P4 ;  /* 0xff800000197e7808 */ /* 0x000fe40006000000 */
[-C--:B------:R-:W-:Y:S02]  /*4170*/  ISETP.GE.AND P2, PT, R30, R165.reuse, PT ;  /* 0x000000a51e00720c */ /* 0x080fe40003f46270 */
[C---:B------:R-:W-:Y:S02]  /*4180*/  ISETP.GE.AND P0, PT, R28.reuse, R166, PT ;  /* 0x000000a61c00720c */ /* 0x040fe40003f06270 */
[----:B------:R-:W-:-:S02]  /*4190*/  ISETP.GE.AND P1, PT, R28, R165, PT ;  /* 0x000000a51c00720c */ /* 0x000fc40003f26270 */
[-C--:B------:R-:W-:Y:S02]  /*41a0*/  ISETP.GE.AND P4, PT, R26, R198.reuse, PT ;  /* 0x000000c61a00720c */ /* 0x080fe40003f86270 */
[----:B------:R-:W-:Y:S02]  /*41b0*/  FSEL R236, R85, -INF , !P5 ;  /* 0xff80000055ec7808 */ /* 0x000fe40006800000 */
[----:B------:R-:W-:Y:S02]  /*41c0*/  FSEL R187, R87, -INF , !P3 ;  /* 0xff80000057bb7808 */ /* 0x000fe40005800000 */
[C---:B------:R-:W-:Y:S02]  /*41d0*/  ISETP.GE.AND P5, PT, R28.reuse, R198, PT ;  /* 0x000000c61c00720c */ /* 0x040fe40003fa6270 */
[----:B------:R-:W-:Y:S02]  /*41e0*/  ISETP.GE.AND P3, PT, R28, R167, PT ;  /* 0x000000a71c00720c */ /* 0x000fe40003f66270 */
[----:B------:R-:W-:-:S02]  /*41f0*/  FSEL R105, R27, -INF , !P2 ;  /* 0xff8000001b697808 */ /* 0x000fc40005000000 */
[----:B------:R-:W-:Y:S02]  /*4200*/  FSEL R227, R81, -INF , !P4 ;  /* 0xff80000051e37808 */ /* 0x000fe40006000000 */
[----:B------:R-:W-:Y:S01]  /*4210*/  FSEL R125, R20, -INF , !P0 ;  /* 0xff800000147d7808 */ /* 0x000fe20004000000 */
[----:B------:R-:W-:Y:S01]  /*4220*/  VIADD R20, R148, 0x1 ;  /* 0x0000000194147836 */ /* 0x000fe20000000000 */
[----:B------:R-:W-:Y:S01]  /*4230*/  FSEL R150, R22, -INF , !P1 ;  /* 0xff80000016967808 */ /* 0x000fe20004800000 */
[----:B------:R-:W-:Y:S01]  /*4240*/  VIADD R22, R148, 0x71 ;  /* 0x0000007194167836 */ /* 0x000fe20000000000 */
[-C--:B------:R-:W-:Y:S02]  /*4250*/  ISETP.GE.AND P2, PT, R26, R167.reuse, PT ;  /* 0x000000a71a00720c */ /* 0x080fe40003f46270 */
[C---:B------:R-:W-:Y:S02]  /*4260*/  ISETP.GE.AND P4, PT, R24.reuse, R198, PT ;  /* 0x000000c61800720c */ /* 0x040fe40003f86270 */
[----:B------:R-:W-:-:S02]  /*4270*/  ISETP.GE.AND P0, PT, R24, R167, PT ;  /* 0x000000a71800720c */ /* 0x000fc40003f06270 */
[----:B------:R-:W-:Y:S02]  /*4280*/  FSEL R230, R80, -INF , !P5 ;  /* 0xff80000050e67808 */ /* 0x000fe40006800000 */
[----:B------:R-:W-:Y:S02]  /*4290*/  FSEL R186, R82, -INF , !P3 ;  /* 0xff80000052ba7808 */ /* 0x000fe40005800000 */
[C---:B------:R-:W-:Y:S02]  /*42a0*/  ISETP.GE.AND P5, PT, R26.reuse, R166, PT ;  /* 0x000000a61a00720c */ /* 0x040fe40003fa6270 */
[----:B------:R-:W-:Y:S02]  /*42b0*/  ISETP.GE.AND P3, PT, R26, R165, PT ;  /* 0x000000a51a00720c */ /* 0x000fe40003f66270 */
[----:B------:R-:W-:Y:S02]  /*42c0*/  FSEL R185, R83, -INF , !P2 ;  /* 0xff80000053b97808 */ /* 0x000fe40005000000 */
[----:B------:R-:W-:-:S02]  /*42d0*/  FSEL R226, R76, -INF , !P4 ;  /* 0xff8000004ce27808 */ /* 0x000fc40006000000 */
[----:B------:R-:W-:Y:S02]  /*42e0*/  FSEL R184, R78, -INF , !P0 ;  /* 0xff8000004eb87808 */ /* 0x000fe40004000000 */
[-C--:B------:R-:W-:Y:S02]  /*42f0*/  ISETP.GE.AND P2, PT, R24, R166.reuse, PT ;  /* 0x000000a61800720c */ /* 0x080fe40003f46270 */
[C---:B------:R-:W-:Y:S02]  /*4300*/  ISETP.GE.AND P4, PT, R22.reuse, R166, PT ;  /* 0x000000a61600720c */ /* 0x040fe40003f86270 */
[-C--:B------:R-:W-:Y:S02]  /*4310*/  ISETP.GE.AND P0, PT, R22, R165.reuse, PT ;  /* 0x000000a51600720c */ /* 0x080fe40003f06270 */
        /* <DEDUP_REMOVED lines=8> */
[----:B------:R-:W-:Y:S02]  /*43a0*/  FSEL R19, R19, -INF , !P0 ;  /* 0xff80000013137808 */ /* 0x000fe40004000000 */
[----:B------:R-:W-:-:S02]  /*43b0*/  FSEL R18, R18, -INF , !P1 ;  /* 0xff80000012127808 */ /* 0x000fc40004800000 */
[-C--:B------:R-:W-:Y:S02]  /*43c0*/  ISETP.GE.AND P2, PT, R20, R166.reuse, PT ;  /* 0x000000a61400720c */ /* 0x080fe40003f46270 */
[C---:B------:R-:W-:Y:S02]  /*43d0*/  ISETP.GE.AND P4, PT, R148.reuse, R167, PT ;  /* 0x000000a79400720c */ /* 0x040fe40003f86270 */
[----:B------:R-:W-:Y:S02]  /*43e0*/  ISETP.GE.AND P0, PT, R148, R166, PT ;  /* 0x000000a69400720c */ /* 0x000fe40003f06270 */
[----:B------:R-:W-:Y:S02]  /*43f0*/  LOP3.LUT R232, R0, UR18, R203, 0x96, !PT ;  /* 0x0000001200e87c12 */ /* 0x000fe4000f8e96cb */
[----:B------:R-:W-:Y:S02]  /*4400*/  ISETP.GE.AND P1, PT, R20, R165, PT ;  /* 0x000000a51400720c */ /* 0x000fe40003f26270 */
[----:B------:R-:W-:Y:S01]  /*4410*/  FSEL R225, R77, -INF , !P5 ;  /* 0xff8000004de17808 */ /* 0x000fe20006800000 */
[----:B------:R-:W-:Y:S01]  /*4420*/  IMAD.WIDE.U32 R232, R232, -0x2daee0ad, RZ ;  /* 0xd2511f53e8e87825 */ /* 0x000fe200078e00ff */
[----:B------:R-:W-:-:S02]  /*4430*/  FSEL R183, R79, -INF , !P3 ;  /* 0xff8000004fb77808 */ /* 0x000fc40005800000 */
[CC--:B------:R-:W-:Y:S02]  /*4440*/  ISETP.GE.AND P5, PT, R20.reuse, R198.reuse, PT ;  /* 0x000000c61400720c */ /* 0x0c0fe40003fa6270 */
[----:B------:R-:W-:Y:S02]  /*4450*/  ISETP.GE.AND P3, PT, R20, R167, PT ;  /* 0x000000a71400720c */ /* 0x000fe40003f66270 */
[----:B------:R-:W-:Y:S01]  /*4460*/  LOP3.LUT R228, R0, UR18, R201, 0x96, !PT ;  /* 0x0000001200e47c12 */ /* 0x000fe2000f8e96c9 */
[----:B------:R-:W-:Y:S01]  /*4470*/  VIADD R0, R96, 0x2 ;  /* 0x0000000260007836 */ /* 0x000fe20000000000 */
[----:B------:R-:W-:Y:S02]  /*4480*/  FSEL R20, R134, -INF , !P4 ;  /* 0xff80000086147808 */ /* 0x000fe40006000000 */
[----:B------:R-:W-:Y:S01]  /*4490*/  FSEL R16, R12, -INF , !P0 ;  /* 0xff8000000c107808 */ /* 0x000fe20004000000 */
[----:B------:R-:W-:Y:S01]  /*44a0*/  VIADD R12, R96, 0x1 ;  /* 0x00000001600c7836 */ /* 0x000fe20000000000 */
[----:B------:R-:W-:Y:S01]  /*44b0*/  FSEL R17, R13, -INF , !P2 ;  /* 0xff8000000d117808 */ /* 0x000fe20005000000 */
[----:B------:R-:W-:Y:S01]  /*44c0*/  IMAD.WIDE.U32 R228, R228, -0x2daee0ad, RZ ;  /* 0xd2511f53e4e47825 */ /* 0x000fe200078e00ff */
[----:B------:R-:W-:-:S02]  /*44d0*/  ISETP.GE.AND P4, PT, R148, R198, PT ;  /* 0x000000c69400720c */ /* 0x000fc40003f86270 */
[----:B------:R-:W-:Y:S02]  /*44e0*/  FSEL R13, R15, -INF , !P1 ;  /* 0xff8000000f0d7808 */ /* 0x000fe40004800000 */
[C---:B------:R-:W-:Y:S01]  /*44f0*/  ISETP.GE.AND P1, PT, R148.reuse, R165, PT ;  /* 0x000000a59400720c */ /* 0x040fe20003f26270 */
[----:B------:R-:W-:Y:S01]  /*4500*/  VIADD R148, R148, 0x79 ;  /* 0x0000007994947836 */ /* 0x000fe20000000000 */
[C---:B------:R-:W-:Y:S01]  /*4510*/  LOP3.LUT R46, R96.reuse, UR19, R235, 0x96, !PT ;  /* 0x00000013602e7c12 */ /* 0x040fe2000f8e96eb */
[----:B------:R-:W-:Y:S01]  /*4520*/  VIADD R96, R96, 0x3 ;  /* 0x0000000360607836 */ /* 0x000fe20000000000 */
[----:B------:R-:W-:Y:S02]  /*4530*/  ISETP.GE.AND P0, PT, R21, R198, PT ;  /* 0x000000c61500720c */ /* 0x000fe40003f06270 */
[----:B------:R-:W-:Y:S01]  /*4540*/  FSEL R22, R132, -INF , !P4 ;  /* 0xff80000084167808 */ /* 0x000fe20006000000 */
[----:B------:R-:W-:Y:S01]  /*4550*/  IMAD.WIDE.U32 R46, R46, -0x326172a9, RZ ;  /* 0xcd9e8d572e2e7825 */ /* 0x000fe200078e00ff */
[----:B------:R-:W-:-:S02]  /*4560*/  LOP3.LUT R132, R234, UR6, R233, 0x96, !PT ;  /* 0x00000006ea847c12 */ /* 0x000fc4000f8e96e9 */
[--C-:B------:R-:W-:Y:S02]  /*4570*/  LOP3.LUT R12, R12, UR19, R235.reuse, 0x96, !PT ;  /* 0x000000130c0c7c12 */ /* 0x100fe4000f8e96eb */
[----:B------:R-:W-:Y:S02]  /*4580*/  FSEL R224, R72, -INF , !P0 ;  /* 0xff80000048e07808 */ /* 0x000fe40004000000 */
[----:B------:R-:W-:Y:S01]  /*4590*/  ISETP.GE.AND P0, PT, R148, R198, PT ;  /* 0x000000c69400720c */ /* 0x000fe20003f06270 */
[----:B------:R-:W-:Y:S01]  /*45a0*/  IMAD.WIDE.U32 R80, R12, -0x326172a9, RZ ;  /* 0xcd9e8d570c507825 */ /* 0x000fe200078e00ff */
[--C-:B------:R-:W-:Y:S02]  /*45b0*/  LOP3.LUT R0, R0, UR19, R235.reuse, 0x96, !PT ;  /* 0x0000001300007c12 */ /* 0x100fe4000f8e96eb */
[----:B------:R-:W-:Y:S02]  /*45c0*/  LOP3.LUT R96, R96, UR19, R235, 0x96, !PT ;  /* 0x0000001360607c12 */ /* 0x000fe4000f8e96eb */
[----:B------:R-:W-:Y:S01]  /*45d0*/  LOP3.LUT R2, R234, UR6, R229, 0x96, !PT ;  /* 0x00000006ea027c12 */ /* 0x000fe2000f8e96e5 */
[----:B------:R-:W-:Y:S01]  /*45e0*/  UIADD3 UR6, UPT, UPT, UR19, 0x76cf5d0a, URZ ;  /* 0x76cf5d0a13067890 */ /* 0x000fe2000fffe0ff */
[----:B------:R-:W-:Y:S01]  /*45f0*/  FSEL R29, R133, -INF , !P5 ;  /* 0xff800000851d7808 */ /* 0x000fe20006800000 */
[----:B------:R-:W-:Y:S01]  /*4600*/  IMAD.WIDE.U32 R132, R132, -0x326172a9, RZ ;  /* 0xcd9e8d5784847825 */ /* 0x000fe200078e00ff */
[----:B------:R-:W-:-:S02]  /*4610*/  FSEL R242, R73, -INF , !P0 ;  /* 0xff80000049f27808 */ /* 0x000fc40004000000 */
[----:B------:R-:W-:Y:S01]  /*4620*/  LOP3.LUT R24, R202, UR8, R81, 0x96, !PT ;  /* 0x00000008ca187c12 */ /* 0x000fe2000f8e9651 */
[----:B------:R-:W-:Y:S01]  /*4630*/  IMAD.WIDE.U32 R72, R0, -0x326172a9, RZ ;  /* 0xcd9e8d5700487825 */ /* 0x000fe200078e00ff */
[--C-:B------:R-:W-:Y:S02]  /*4640*/  LOP3.LUT R84, R80, UR7, R133.reuse, 0x96, !PT ;  /* 0x0000000750547c12 */ /* 0x100fe4000f8e9685 */
[--C-:B------:R-:W-:Y:S01]  /*4650*/  LOP3.LUT R32, R46, UR7, R133.reuse, 0x96, !PT ;  /* 0x000000072e207c12 */ /* 0x100fe2000f8e9685 */
[----:B------:R-:W-:Y:S01]  /*4660*/  IMAD.WIDE.U32 R96, R96, -0x326172a9, RZ ;  /* 0xcd9e8d5760607825 */ /* 0x000fe200078e00ff */
[----:B------:R-:W-:Y:S02]  /*4670*/  LOP3.LUT R88, R72, UR7, R133, 0x96, !PT ;  /* 0x0000000748587c12 */ /* 0x000fe4000f8e9685 */
[----:B------:R-:W-:Y:S01]  /*4680*/  LOP3.LUT R160, R202, UR8, R47, 0x96, !PT ;  /* 0x00000008caa07c12 */ /* 0x000fe2000f8e962f */
[----:B------:R-:W-:Y:S01]  /*4690*/  IMAD.WIDE.U32 R2, R2, -0x326172a9, RZ ;  /* 0xcd9e8d5702027825 */ /* 0x000fe200078e00ff */
[----:B------:R-:W-:-:S02]  /*46a0*/  LOP3.LUT R82, R96, UR7, R133, 0x96, !PT ;  /* 0x0000000760527c12 */ /* 0x000fc4000f8e9685 */
[----:B------:R-:W-:Y:S01]  /*46b0*/  LOP3.LUT R15, R200, UR8, R47, 0x96, !PT ;  /* 0x00000008c80f7c12 */ /* 0x000fe2000f8e962f */
[----:B------:R-:W-:Y:S01]  /*46c0*/  IMAD.WIDE.U32 R24, R24, -0x2daee0ad, RZ ;  /* 0xd2511f5318187825 */ /* 0x000fe200078e00ff */
[--C-:B------:R-:W-:Y:S02]  /*46d0*/  LOP3.LUT R46, R46, UR7, R3.reuse, 0x96, !PT ;  /* 0x000000072e2e7c12 */ /* 0x100fe4000f8e9603 */
[--C-:B------:R-:W-:Y:S01]  /*46e0*/  LOP3.LUT R80, R80, UR7, R3.reuse, 0x96, !PT ;  /* 0x0000000750507c12 */ /* 0x100fe2000f8e9603 */
[----:B------:R-:W-:Y:S01]  /*46f0*/  IMAD.WIDE.U32 R84, R84, -0x2daee0ad, RZ ;  /* 0xd2511f5354547825 */ /* 0x000fe200078e00ff */
[--C-:B------:R-:W-:Y:S02]  /*4700*/  LOP3.LUT R72, R72, UR7, R3.reuse, 0x96, !PT ;  /* 0x0000000748487c12 */ /* 0x100fe4000f8e9603 */
[----:B------:R-:W-:Y:S01]  /*4710*/  LOP3.LUT R96, R96, UR7, R3, 0x96, !PT ;  /* 0x0000000760607c12 */ /* 0x000fe2000f8e9603 */
[----:B------:R-:W-:Y:S01]  /*4720*/  UIADD3 UR7, UPT, UPT, UR19, 0x32370b8f, URZ ;  /* 0x32370b8f13077890 */ /* 0x000fe2000fffe0ff */
[----:B------:R-:W-:Y:S01]  /*4730*/  LOP3.LUT R23, R202, UR8, R73, 0x96, !PT ;  /* 0x00000008ca177c12 */ /* 0x000fe2000f8e9649 */
[----:B------:R-:W-:Y:S01]  /*4740*/  IMAD.WIDE.U32 R160, R160, -0x2daee0ad, RZ ;  /* 0xd2511f53a0a07825 */ /* 0x000fe200078e00ff */
[----:B------:R-:W-:-:S02]  /*4750*/  LOP3.LUT R56, R232, UR6, R25, 0x96, !PT ;  /* 0x00000006e8387c12 */ /* 0x000fc4000f8e9619 */
[----:B------:R-:W-:Y:S01]  /*4760*/  FSEL R26, R135, -INF , !P3 ;  /* 0xff800000871a7808 */ /* 0x000fe20005800000 */
[----:B------:R-:W-:Y:S01]  /*4770*/  IMAD.WIDE.U32 R90, R23, -0x2daee0ad, RZ ;  /* 0xd2511f53175a7825 */ /* 0x000fe200078e00ff */
[----:B------:R-:W-:Y:S02]  /*4780*/  LOP3.LUT R92, R24, UR7, R85, 0x96, !PT ;  /* 0x00000007185c7c12 */ /* 0x000fe4000f8e9655 */
[----:B------:R-:W-:Y:S01]  /*4790*/  LOP3.LUT R36, R232, UR6, R161, 0x96, !PT ;  /* 0x00000006e8247c12 */ /* 0x000fe2000f8e96a1 */
[----:B------:R-:W-:Y:S01]  /*47a0*/  IMAD.WIDE.U32 R24, R15, -0x2daee0ad, RZ ;  /* 0xd2511f530f187825 */ /* 0x000fe200078e00ff */
[C---:B------:R-:W-:Y:S02]  /*47b0*/  ISETP.GE.AND P3, PT, R21.reuse, R167, PT ;  /* 0x000000a71500720c */ /* 0x040fe40003f66270 */
[C---:B------:R-:W-:Y:S01]  /*47c0*/  ISETP.GE.AND P5, PT, R21.reuse, R166, PT ;  /* 0x000000a61500720c */ /* 0x040fe20003fa6270 */
[----:B------:R-:W-:Y:S01]  /*47d0*/  IMAD.WIDE.U32 R32, R32, -0x2daee0ad, RZ ;  /* 0xd2511f5320207825 */ /* 0x000fe200078e00ff */
[----:B------:R-:W-:-:S02]  /*47e0*/  ISETP.GE.AND P2, PT, R21, R165, PT ;  /* 0x000000a51500720c */ /* 0x000fc40003f46270 */
[----:B------:R-:W-:Y:S01]  /*47f0*/  LOP3.LUT R30, R228, UR6, R25, 0x96, !PT ;  /* 0x00000006e41e7c12 */ /* 0x000fe2000f8e9619 */
[----:B------:R-:W-:Y:S01]  /*4800*/  IMAD.WIDE.U32 R36, R36, -0x326172a9, RZ ;  /* 0xcd9e8d5724247825 */ /* 0x000fe200078e00ff */
[----:B------:R-:W-:Y:S02]  /*4810*/  LOP3.LUT R21, R202, UR8, R97, 0x96, !PT ;  /* 0x00000008ca157c12 */ /* 0x000fe4000f8e9661 */
[----:B------:R-:W-:Y:S01]  /*4820*/  LOP3.LUT R76, R232, UR6, R91, 0x96, !PT ;  /* 0x00000006e84c7c12 */ /* 0x000fe2000f8e965b */
[----:B------:R-:W-:Y:S01]  /*4830*/  IMAD.WIDE.U32 R30, R30, -0x326172a9, RZ ;  /* 0xcd9e8d571e1e7825 */ /* 0x000fe200078e00ff */
[C---:B------:R-:W-:Y:S02]  /*4840*/  LOP3.LUT R0, R200.reuse, UR8, R73, 0x96, !PT ;  /* 0x00000008c8007c12 */ /* 0x040fe4000f8e9649 */
[----:B------:R-:W-:Y:S01]  /*4850*/  LOP3.LUT R12, R200, UR8, R81, 0x96, !PT ;  /* 0x00000008c80c7c12 */ /* 0x000fe2000f8e9651 */
[----:B------:R-:W-:Y:S01]  /*4860*/  IMAD.WIDE.U32 R94, R21, -0x2daee0ad, RZ ;  /* 0xd2511f53155e7825 */ /* 0x000fe200078e00ff */
[----:B------:R-:W-:-:S02]  /*4870*/  LOP3.LUT R160, R160, UR7, R33, 0x96, !PT ;  /* 0x00000007a0a07c12 */ /* 0x000fc4000f8e9621 */
[----:B------:R-:W-:Y:S01]  /*4880*/  LOP3.LUT R174, R132, UR9, R37, 0x96, !PT ;  /* 0x0000000984ae7c12 */ /* 0x000fe2000f8e9625 */
[----:B------:R-:W-:Y:S01]  /*4890*/  IMAD.WIDE.U32 R82, R82, -0x2daee0ad, RZ ;  /* 0xd2511f5352527825 */ /* 0x000fe200078e00ff */
[----:B------:R-:W-:Y:S02]  /*48a0*/  LOP3.LUT R102, R2, UR9, R31, 0x96, !PT ;  /* 0x0000000902667c12 */ /* 0x000fe4000f8e961f */
[----:B------:R-:W-:Y:S01]  /*48b0*/  LOP3.LUT R44, R200, UR8, R97, 0x96, !PT ;  /* 0x00000008c82c7c12 */ /* 0x000fe2000f8e9661 */
[----:B------:R-:W-:Y:S01]  /*48c0*/  IMAD.WIDE.U32 R46, R46, -0x2daee0ad, RZ ;  /* 0xd2511f532e2e7825 */ /* 0x000fe200078e00ff */
        /* <DEDUP_REMOVED lines=8> */
[----:B------:R-:W-:Y:S01]  /*4950*/  ISETP.GE.AND P4, PT, R148, R167, PT ;  /* 0x000000a79400720c */ /* 0x000fe20003f86270 */
[----:B------:R-:W-:Y:S01]  /*4960*/  IMAD.WIDE.U32 R34, R0, -0x2daee0ad, RZ ;  /* 0xd2511f5300227825 */ /* 0x000fe200078e00ff */
[----:B------:R-:W-:Y:S02]  /*4970*/  LOP3.LUT R134, R132, UR9, R77, 0x96, !PT ;  /* 0x0000000984867c12 */ /* 0x000fe4000f8e964d */
[----:B------:R-:W-:Y:S01]  /*4980*/  ISETP.GE.AND P3, PT, R148, R166, PT ;  /* 0x000000a69400720c */ /* 0x000fe20003f66270 */
[----:B------:R-:W-:Y:S01]  /*4990*/  IMAD.WIDE.U32 R72, R72, -0x2daee0ad, RZ ;  /* 0xd2511f5348487825 */ /* 0x000fe200078e00ff */
[----:B------:R-:W-:-:S02]  /*49a0*/  LOP3.LUT R58, R228, UR6, R35, 0x96, !PT ;  /* 0x00000006e43a7c12 */ /* 0x000fc4000f8e9623 */
[----:B------:R-:W-:Y:S01]  /*49b0*/  ISETP.GE.AND P0, PT, R148, R165, PT ;  /* 0x000000a59400720c */ /* 0x000fe20003f06270 */
[----:B------:R-:W-:Y:S01]  /*49c0*/  IMAD.WIDE.U32 R100, R12, -0x2daee0ad, RZ ;  /* 0xd2511f530c647825 */ /* 0x000fe200078e00ff */
[----:B------:R-:W-:Y:S02]  /*49d0*/  LOP3.LUT R34, R34, UR7, R73, 0x96, !PT ;  /* 0x0000000722227c12 */ /* 0x000fe4000f8e9649 */
[----:B------:R-:W-:Y:S01]  /*49e0*/  FSEL R240, R9, -INF , !P3 ;  /* 0xff80000009f07808 */ /* 0x000fe20005800000 */
[----:B------:R-:W-:Y:S01]  /*49f0*/  IMAD.WIDE.U32 R88, R88, -0x2daee0ad, RZ ;  /* 0xd2511f5358587825 */ /* 0x000fe200078e00ff */
[----:B------:R-:W-:Y:S02]  /*4a00*/  LOP3.LUT R78, R228, UR6, R101, 0x96, !PT ;  /* 0x00000006e44e7c12 */ /* 0x000fe4000f8e9665 */
[----:B------:R-:W-:Y:S01]  /*4a10*/  FSEL R11, R11, -INF , !P0 ;  /* 0xff8000000b0b7808 */ /* 0x000fe20004000000 */
[----:B------:R-:W-:Y:S01]  /*4a20*/  IMAD.WIDE.U32 R80, R80, -0x2daee0ad, RZ ;  /* 0xd2511f5350507825 */ /* 0x000fe200078e00ff */
[----:B------:R-:W-:-:S02]  /*4a30*/  LOP3.LUT R90, R90, UR7, R89, 0x96, !PT ;  /* 0x000000075a5a7c12 */ /* 0x000fc4000f8e9659 */
[----:B------:R-:W-:Y:S01]  /*4a40*/  FSEL R231, R10, -INF , !P2 ;  /* 0xff8000000ae77808 */ /* 0x000fe20005000000 */
[----:B------:R-:W-:Y:S01]  /*4a50*/  IMAD.WIDE.U32 R160, R160, -0x326172a9, RZ ;  /* 0xcd9e8d57a0a07825 */ /* 0x000fe200078e00ff */
[----:B------:R-:W-:Y:S02]  /*4a60*/  LOP3.LUT R100, R100, UR7, R81, 0x96, !PT ;  /* 0x0000000764647c12 */ /* 0x000fe4000f8e9651 */
[----:B------:R-:W-:Y:S01]  /*4a70*/  FSEL R241, R75, -INF , !P4 ;  /* 0xff8000004bf17808 */ /* 0x000fe20006000000 */
[----:B------:R-:W-:Y:S01]  /*4a80*/  IMAD.WIDE.U32 R174, R174, -0x2daee0ad, RZ ;  /* 0xd2511f53aeae7825 */ /* 0x000fe200078e00ff */
[----:B------:R-:W-:Y:S02]  /*4a90*/  LOP3.LUT R36, R36, UR8, R161, 0x96, !PT ;  /* 0x0000000824247c12 */ /* 0x000fe4000f8e96a1 */
[----:B------:R-:W-:Y:S01]  /*4aa0*/  FSEL R14, R14, -INF , !P1 ;  /* 0xff8000000e0e7808 */ /* 0x000fe20004800000 */
[----:B------:R-:W-:Y:S01]  /*4ab0*/  IMAD.WIDE.U32 R102, R102, -0x2daee0ad, RZ ;  /* 0xd2511f5366667825 */ /* 0x000fe200078e00ff */
[----:B------:R-:W-:-:S03]  /*4ac0*/  LOP3.LUT R32, R32, UR12, R175, 0x96, !PT ;  /* 0x0000000c20207c12 */ /* 0x000fc6000f8e96af */
[----:B------:R-:W-:Y:S01]  /*4ad0*/  IMAD.WIDE.U32 R38, R38, -0x326172a9, RZ ;  /* 0xcd9e8d5726267825 */ /* 0x000fe200078e00ff */
[----:B------:R-:W-:-:S03]  /*4ae0*/  LOP3.LUT R46, R46, UR12, R103, 0x96, !PT ;  /* 0x0000000c2e2e7c12 */ /* 0x000fc6000f8e9667 */
[----:B------:R-:W-:Y:S01]  /*4af0*/  IMAD.WIDE.U32 R94, R94, -0x326172a9, RZ ;  /* 0xcd9e8d575e5e7825 */ /* 0x000fe200078e00ff */
[----:B------:R-:W-:-:S03]  /*4b00*/  LOP3.LUT R132, R132, UR9, R39, 0x96, !PT ;  /* 0x0000000984847c12 */ /* 0x000fc6000f8e9627 */
[----:B------:R-:W-:Y:S01]  /*4b10*/  IMAD.WIDE.U32 R44, R44, -0x2daee0ad, RZ ;  /* 0xd2511f532c2c7825 */ /* 0x000fe200078e00ff */
[----:B------:R-:W-:-:S03]  /*4b20*/  LOP3.LUT R38, R38, UR8, R95, 0x96, !PT ;  /* 0x0000000826267c12 */ /* 0x000fc6000f8e965f */
[----:B------:R-:W-:Y:S01]  /*4b30*/  IMAD.WIDE.U32 R96, R96, -0x2daee0ad, RZ ;  /* 0xd2511f5360607825 */ /* 0x000fe200078e00ff */
[----:B------:R-:W-:Y:S01]  /*4b40*/  LOP3.LUT R162, R228, UR6, R45, 0x96, !PT ;  /* 0x00000006e4a27c12 */ /* 0x000fe2000f8e962d */
[----:B------:R-:W-:Y:S02]  /*4b50*/  UIADD3 UR6, UPT, UPT, UR18, -0x4ab325aa, URZ ;  /* 0xb54cda5612067890 */ /* 0x000fe4000fffe0ff */
[----:B------:R-:W-:Y:S01]  /*4b60*/  IMAD.WIDE.U32 R24, R24, -0x326172a9, RZ ;  /* 0xcd9e8d5718187825 */ /* 0x000fe200078e00ff */
[----:B------:R-:W-:Y:S01]  /*4b70*/  LOP3.LUT R44, R44, UR7, R97, 0x96, !PT ;  /* 0x000000072c2c7c12 */ /* 0x000fe2000f8e9661 */
[----:B------:R-:W-:Y:S02]  /*4b80*/  UIADD3 UR7, UPT, UPT, UR18, 0x1715609d, URZ ;  /* 0x1715609d12077890 */ /* 0x000fe4000fffe0ff */
        /* <DEDUP_REMOVED lines=47> */
[----:B------:R-:W-:Y:S02]  /*4e80*/  LOP3.LUT R37, R32, UR6, R93, 0x96, !PT ;  /* 0x0000000620257c12 */ /* 0x000fe4000f8e965d */
[----:B------:R-:W-:Y:S01]  /*4e90*/  PRMT R35, R92, 0x7772, RZ ;  /* 0x000077725c237816 */ /* 0x000fe200000000ff */
[----:B------:R-:W-:Y:S01]  /*4ea0*/  IMAD.WIDE.U32 R86, R24, -0x2daee0ad, RZ ;  /* 0xd2511f5318567825 */ /* 0x000fe200078e00ff */
[----:B------:R-:W-:Y:S02]  /*4eb0*/  LOP3.LUT R36, R36, UR10, R91, 0x96, !PT ;  /* 0x0000000a24247c12 */ /* 0x000fe4000f8e965b */
[----:B------:R-:W-:Y:S01]  /*4ec0*/  PRMT R32, R90, 0x7771, RZ ;  /* 0x000077715a207816 */ /* 0x000fe200000000ff */
[----:B------:R-:W-:Y:S01]  /*4ed0*/  IMAD.WIDE.U32 R162, R162, -0x326172a9, RZ ;  /* 0xcd9e8d57a2a27825 */ /* 0x000fe200078e00ff */
[C---:B------:R-:W-:Y:S02]  /*4ee0*/  PRMT R27, R90.reuse, 0x7773, RZ ;  /* 0x000077735a1b7816 */ /* 0x040fe400000000ff */
[----:B------:R-:W-:Y:S01]  /*4ef0*/  PRMT R33, R90, 0x7772, RZ ;  /* 0x000077725a217816 */ /* 0x000fe200000000ff */
[----:B------:R-:W-:Y:S01]  /*4f00*/  IMAD.WIDE.U32 R44, R44, -0x326172a9, RZ ;  /* 0xcd9e8d572c2c7825 */ /* 0x000fe200078e00ff */
[----:B------:R-:W-:-:S02]  /*4f10*/  LOP3.LUT R89, R30, UR10, R87, 0x96, !PT ;  /* 0x0000000a1e597c12 */ /* 0x000fc4000f8e9657 */
[C---:B------:R-:W-:Y:S01]  /*4f20*/  PRMT R30, R86.reuse, 0x7773, RZ ;  /* 0x00007773561e7816 */ /* 0x040fe200000000ff */
[----:B------:R-:W-:Y:S01]  /*4f30*/  IMAD.MOV.U32 R158, RZ, RZ, R90 ;  /* 0x000000ffff9e7224 */ /* 0x000fe200078e005a */
[C---:B------:R-:W-:Y:S01]  /*4f40*/  PRMT R24, R86.reuse, 0x7772, RZ ;  /* 0x0000777256187816 */ /* 0x040fe200000000ff */
[----:B------:R-:W-:Y:S01]  /*4f50*/  IMAD.WIDE.U32 R90, R15, -0x326172a9, RZ ;  /* 0xcd9e8d570f5a7825 */ /* 0x000fe200078e00ff */
[----:B------:R-:W-:Y:S02]  /*4f60*/  PRMT R15, R86, 0x7771, RZ ;  /* 0x00007771560f7816 */ /* 0x000fe400000000ff */
[----:B------:R-:W-:Y:S01]  /*4f70*/  LOP3.LUT R162, R162, UR8, R45, 0x96, !PT ;  /* 0x00000008a2a27c12 */ /* 0x000fe2000f8e962d */
[----:B------:R-:W-:Y:S01]  /*4f80*/  IMAD.WIDE.U32 R80, R80, -0x326172a9, RZ ;  /* 0xcd9e8d5750507825 */ /* 0x000fe200078e00ff */
[----:B------:R-:W-:Y:S02]  /*4f90*/  PRMT R45, R92, 0x7773, RZ ;  /* 0x000077735c2d7816 */ /* 0x000fe400000000ff */
[----:B------:R-:W-:Y:S01]  /*4fa0*/  LOP3.LUT R84, R84, UR6, R91, 0x96, !PT ;  /* 0x0000000654547c12 */ /* 0x000fe2000f8e965b */
[----:B------:R-:W-:Y:S01]  /*4fb0*/  IMAD.WIDE.U32 R72, R72, -0x326172a9, RZ ;  /* 0xcd9e8d5748487825 */ /* 0x000fe200078e00ff */
[----:B------:R-:W-:-:S02]  /*4fc0*/  LOP3.LUT R21, R100, UR7, R81, 0x96, !PT ;  /* 0x0000000764157c12 */ /* 0x000fc4000f8e9651 */
[----:B------:R-:W-:Y:S01]  /*4fd0*/  PRMT R35, R35, 0x5410, R45 ;  /* 0x0000541023237816 */ /* 0x000fe2000000002d */
[----:B------:R-:W-:Y:S01]  /*4fe0*/  IMAD.MOV.U32 R152, RZ, RZ, R86 ;  /* 0x000000ffff987224 */ /* 0x000fe200078e0056 */
[----:B------:R-:W-:Y:S01]  /*4ff0*/  LOP3.LUT R0, R34, UR7, R73, 0x96, !PT ;  /* 0x0000000722007c12 */ /* 0x000fe2000f8e9649 */
[----:B------:R-:W-:Y:S01]  /*5000*/  IMAD.WIDE.U32 R86, R23, -0x326172a9, RZ ;  /* 0xcd9e8d5717567825 */ /* 0x000fe200078e00ff */
[----:B------:R-:W-:Y:S02]  /*5010*/  PRMT R34, R92, 0x7771, RZ ;  /* 0x000077715c227816 */ /* 0x000fe400000000ff */
[----:B------:R-:W-:Y:S01]  /*5020*/  PRMT R24, R24, 0x5410, R30 ;  /* 0x0000541018187816 */ /* 0x000fe2000000001e */
[----:B------:R-:W-:Y:S01]  /*5030*/  IMAD.WIDE.U32 R82, R82, -0x326172a9, RZ ;  /* 0xcd9e8d5752527825 */ /* 0x000fe200078e00ff */
[----:B------:R-:W-:Y:S02]  /*5040*/  LOP3.LUT R81, R88, UR6, R87, 0x96, !PT ;  /* 0x0000000658517c12 */ /* 0x000fe4000f8e9657 */
[----:B------:R-:W-:Y:S01]  /*5050*/  PRMT R91, R90, 0x7771, RZ ;  /* 0x000077715a5b7816 */ /* 0x000fe200000000ff */
[----:B------:R-:W-:Y:S01]  /*5060*/  IMAD.WIDE.U32 R98, R12, -0x326172a9, RZ ;  /* 0xcd9e8d570c627825 */ /* 0x000fe200078e00ff */
[----:B------:R-:W-:-:S02]  /*5070*/  LOP3.LUT R94, R94, UR7, R83, 0x96, !PT ;  /* 0x000000075e5e7c12 */ /* 0x000fc4000f8e9653 */
[----:B------:R-:W-:Y:S01]  /*5080*/  PRMT R23, R90, 0x7773, RZ ;  /* 0x000077735a177816 */ /* 0x000fe200000000ff */
[----:B------:R-:W-:Y:S01]  /*5090*/  IMAD.MOV.U32 R159, RZ, RZ, R92 ;  /* 0x000000ffff9f7224 */ /* 0x000fe200078e005c */
[----:B------:R-:W-:Y:S01]  /*50a0*/  LOP3.LUT R45, R80, UR6, R99, 0x96, !PT ;  /* 0x00000006502d7c12 */ /* 0x000fe2000f8e9663 */
[----:B------:R-:W-:Y:S01]  /*50b0*/  IMAD.MOV.U32 R148, RZ, RZ, R90 ;  /* 0x000000ffff947224 */ /* 0x000fe200078e005a */
[----:B------:R-:W-:Y:S01]  /*50c0*/  PRMT R30, R98, 0x7771, RZ ;  /* 0x00007771621e7816 */ /* 0x000fe200000000ff */
[----:B------:R-:W-:Y:S01]  /*50d0*/  IMAD.WIDE.U32 R92, R28, -0x326172a9, RZ ;  /* 0xcd9e8d571c5c7825 */ /* 0x000fe200078e00ff */
[C---:B------:R-:W-:Y:S02]  /*50e0*/  PRMT R121, R98.reuse, 0x7773, RZ ;  /* 0x0000777362797816 */ /* 0x040fe400000000ff */
[----:B------:R-:W-:Y:S01]  /*50f0*/  PRMT R74, R98, 0x7772, RZ ;  /* 0x00007772624a7816 */ /* 0x000fe200000000ff */
[----:B------:R-:W-:Y:S01]  /*5100*/  IMAD.MOV.U32 R88, RZ, RZ, R98 ;  /* 0x000000ffff587224 */ /* 0x000fe200078e0062 */
[----:B------:R-:W-:Y:S01]  /*5110*/  PRMT R90, R90, 0x7772, RZ ;  /* 0x000077725a5a7816 */ /* 0x000fe200000000ff */
[----:B------:R-:W-:Y:S01]  /*5120*/  IMAD.MOV.U32 R135, RZ, RZ, R86 ;  /* 0x000000ffff877224 */ /* 0x000fe200078e0056 */
[C---:B------:R-:W-:Y:S01]  /*5130*/  PRMT R104, R86.reuse, 0x7771, RZ ;  /* 0x0000777156687816 */ /* 0x040fe200000000ff */
[----:B------:R-:W-:Y:S01]  /*5140*/  IMAD.WIDE.U32 R98, R39, -0x2daee0ad, RZ ;  /* 0xd2511f5327627825 */ /* 0x000fe200078e00ff */
[----:B------:R-:W-:-:S02]  /*5150*/  PRMT R28, R86, 0x7773, RZ ;  /* 0x00007773561c7816 */ /* 0x000fc400000000ff */
[----:B------:R-:W-:Y:S01]  /*5160*/  PRMT R83, R86, 0x7772, RZ ;  /* 0x0000777256537816 */ /* 0x000fe200000000ff */
[----:B------:R-:W-:Y:S01]  /*5170*/  IMAD.WIDE.U32 R86, R25, -0x326172a9, RZ ;  /* 0xcd9e8d5719567825 */ /* 0x000fe200078e00ff */
[----:B------:R-:W-:Y:S02]  /*5180*/  PRMT R90, R90, 0x5410, R23 ;  /* 0x000054105a5a7816 */ /* 0x000fe40000000017 */
[----:B------:R-:W-:Y:S01]  /*5190*/  LOP3.LUT R73, R82, UR6, R93, 0x96, !PT ;  /* 0x0000000652497c12 */ /* 0x000fe2000f8e965d */
[----:B------:R-:W-:Y:S01]  /*51a0*/  IMAD.WIDE.U32 R94, R94, -0x2daee0ad, RZ ;  /* 0xd2511f535e5e7825 */ /* 0x000fe200078e00ff */
[----:B------:R-:W-:Y:S02]  /*51b0*/  PRMT R33, R33, 0x5410, R27 ;  /* 0x0000541021217816 */ /* 0x000fe4000000001b */
[----:B------:R-:W-:Y:S01]  /*51c0*/  LOP3.LUT R23, R56, UR10, R99, 0x96, !PT ;  /* 0x0000000a38177c12 */ /* 0x000fe2000f8e9663 */
[----:B------:R-:W-:Y:S01]  /*51d0*/  IMAD.MOV.U32 R27, RZ, RZ, R86 ;  /* 0x000000ffff1b7224 */ /* 0x000fe200078e0056 */
[----:B------:R-:W-:Y:S01]  /*51e0*/  LOP3.LUT R46, R46, UR6, R87, 0x96, !PT ;  /* 0x000000062e2e7c12 */ /* 0x000fe2000f8e9657 */
[----:B------:R-:W-:Y:S01]  /*51f0*/  IMAD.WIDE.U32 R56, R31, -0x2daee0ad, RZ ;  /* 0xd2511f531f387825 */ /* 0x000fe200078e00ff */
[----:B------:R-:W-:-:S02]  /*5200*/  PRMT R93, R86, 0x7771, RZ ;  /* 0x00007771565d7816 */ /* 0x000fc400000000ff */
[C---:B------:R-:W-:Y:S01]  /*5210*/  PRMT R157, R86.reuse, 0x7773, RZ ;  /* 0x00007773569d7816 */ /* 0x040fe200000000ff */
[----:B------:R-:W-:Y:S01]  /*5220*/  IMAD.MOV.U32 R77, RZ, RZ, R94 ;  /* 0x000000ffff4d7224 */ /* 0x000fe200078e005e */
[----:B------:R-:W-:Y:S01]  /*5230*/  PRMT R12, R86, 0x7772, RZ ;  /* 0x00007772560c7816 */ /* 0x000fe200000000ff */
[----:B------:R-:W-:Y:S01]  /*5240*/  IMAD.WIDE.U32 R86, R21, -0x2daee0ad, RZ ;  /* 0xd2511f5315567825 */ /* 0x000fe200078e00ff */
[----:B------:R-:W-:Y:S02]  /*5250*/  LOP3.LUT R2, R2, UR9, R163, 0x96, !PT ;  /* 0x0000000902027c12 */ /* 0x000fe4000f8e96a3 */
[----:B------:R-:W-:Y:S01]  /*5260*/  LOP3.LUT R39, R76, UR10, R57, 0x96, !PT ;  /* 0x0000000a4c277c12 */ /* 0x000fe2000f8e9639 */
[----:B------:R-:W-:Y:S01]  /*5270*/  IMAD.MOV.U32 R80, RZ, RZ, R56 ;  /* 0x000000ffff507224 */ /* 0x000fe200078e0038 */
[----:B------:R-:W-:Y:S01]  /*5280*/  LOP3.LUT R21, R78, UR10, R87, 0x96, !PT ;  /* 0x0000000a4e157c12 */ /* 0x000fe2000f8e9657 */
[----:B------:R-:W-:Y:S01]  /*5290*/  IMAD.WIDE.U32 R162, R162, -0x2daee0ad, RZ ;  /* 0xd2511f53a2a27825 */ /* 0x000fe200078e00ff */
[----:B------:R-:W-:-:S02]  /*52a0*/  LOP3.LUT R38, R38, UR10, R95, 0x96, !PT ;  /* 0x0000000a26267c12 */ /* 0x000fc4000f8e965f */
[C---:B------:R-:W-:Y:S01]  /*52b0*/  PRMT R76, R94.reuse, 0x7771, RZ ;  /* 0x000077715e4c7816 */ /* 0x040fe200000000ff */
[----:B------:R-:W-:Y:S01]  /*52c0*/  IMAD.MOV.U32 R115, RZ, RZ, R92 ;  /* 0x000000ffff737224 */ /* 0x000fe200078e005c */
[C---:B------:R-:W-:Y:S01]  /*52d0*/  PRMT R100, R94.reuse, 0x7773, RZ ;  /* 0x000077735e647816 */ /* 0x040fe200000000ff */
[----:B------:R-:W-:Y:S01]  /*52e0*/  IMAD.MOV.U32 R85, RZ, RZ, R86 ;  /* 0x000000ffff557224 */ /* 0x000fe200078e0056 */
[----:B------:R-:W-:Y:S01]  /*52f0*/  PRMT R99, R94, 0x7772, RZ ;  /* 0x000077725e637816 */ /* 0x000fe200000000ff */
[----:B------:R-:W-:Y:S01]  /*5300*/  IMAD.WIDE.U32 R94, R2, -0x2daee0ad, RZ ;  /* 0xd2511f53025e7825 */ /* 0x000fe200078e00ff */
[C---:B------:R-:W-:Y:S02]  /*5310*/  PRMT R78, R56.reuse, 0x7771, RZ ;  /* 0x00007771384e7816 */ /* 0x040fe400000000ff */
[C---:B------:R-:W-:Y:S02]  /*5320*/  PRMT R103, R56.reuse, 0x7773, RZ ;  /* 0x0000777338677816 */ /* 0x040fe400000000ff */
[----:B------:R-:W-:Y:S01]  /*5330*/  PRMT R102, R56, 0x7772, RZ ;  /* 0x0000777238667816 */ /* 0x000fe200000000ff */
[----:B------:R-:W-:Y:S01]  /*5340*/  IMAD.WIDE.U32 R56, R3, -0x326172a9, RZ ;  /* 0xcd9e8d5703387825 */ /* 0x000fe200078e00ff */
[----:B------:R-:W-:-:S02]  /*5350*/  PRMT R101, R92, 0x7771, RZ ;  /* 0x000077715c657816 */ /* 0x000fc400000000ff */
[C---:B------:R-:W-:Y:S02]  /*5360*/  PRMT R25, R92.reuse, 0x7773, RZ ;  /* 0x000077735c197816 */ /* 0x040fe400000000ff */
[----:B------:R-:W-:Y:S01]  /*5370*/  PRMT R82, R92, 0x7772, RZ ;  /* 0x000077725c527816 */ /* 0x000fe200000000ff */
[----:B------:R-:W-:Y:S01]  /*5380*/  IMAD.MOV.U32 R92, RZ, RZ, R98 ;  /* 0x000000ffff5c7224 */ /* 0x000fe200078e0062 */
[C---:B------:R-:W-:Y:S02]  /*5390*/  PRMT R79, R86.reuse, 0x7771, RZ ;  /* 0x00007771564f7816 */ /* 0x040fe400000000ff */
[C---:B------:R-:W-:Y:S02]  /*53a0*/  PRMT R134, R86.reuse, 0x7773, RZ ;  /* 0x0000777356867816 */ /* 0x040fe400000000ff */
[----:B------:R-:W-:Y:S02]  /*53b0*/  PRMT R133, R86, 0x7772, RZ ;  /* 0x0000777256857816 */ /* 0x000fe400000000ff */
[----:B------:R-:W-:-:S02]  /*53c0*/  PRMT R83, R83, 0x5410, R28 ;  /* 0x0000541053537816 */ /* 0x000fc4000000001c */
[----:B------:R-:W-:Y:S02]  /*53d0*/  LOP3.LUT R2, R96, UR12, R95, 0x96, !PT ;  /* 0x0000000c60027c12 */ /* 0x000fe4000f8e965f */
[C---:B------:R-:W-:Y:S02]  /*53e0*/  PRMT R86, R98.reuse, 0x7771, RZ ;  /* 0x0000777162567816 */ /* 0x040fe400000000ff */
[----:B------:R-:W-:Y:S01]  /*53f0*/  PRMT R132, R98, 0x7773, RZ ;  /* 0x0000777362847816 */ /* 0x000fe200000000ff */
[----:B------:R-:W-:Y:S01]  /*5400*/  IMAD.WIDE.U32 R174, R2, -0x326172a9, RZ ;  /* 0xcd9e8d5702ae7825 */ /* 0x000fe200078e00ff */
[----:B------:R-:W-:Y:S02]  /*5410*/  PRMT R118, R98, 0x7772, RZ ;  /* 0x0000777262767816 */ /* 0x000fe400000000ff */
[----:B------:R-:W-:Y:S01]  /*5420*/  LOP3.LUT R28, R72, UR6, R57, 0x96, !PT ;  /* 0x00000006481c7c12 */ /* 0x000fe2000f8e9639 */
[----:B------:R-:W-:Y:S01]  /*5430*/  IMAD.MOV.U32 R72, RZ, RZ, R56 ;  /* 0x000000ffff487224 */ /* 0x000fe200078e0038 */
[----:B------:R-:W-:-:S02]  /*5440*/  PRMT R47, R56, 0x7771, RZ ;  /* 0x00007771382f7816 */ /* 0x000fc400000000ff */
[C---:B------:R-:W-:Y:S02]  /*5450*/  PRMT R98, R56.reuse, 0x7773, RZ ;  /* 0x0000777338627816 */ /* 0x040fe400000000ff */
[----:B------:R-:W-:Y:S01]  /*5460*/  PRMT R97, R56, 0x7772, RZ ;  /* 0x0000777238617816 */ /* 0x000fe200000000ff */
[----:B------:R-:W-:Y:S01]  /*5470*/  IMAD.WIDE.U32 R56, R0, -0x2daee0ad, RZ ;  /* 0xd2511f5300387825 */ /* 0x000fe200078e00ff */
[----:B------:R-:W-:Y:S01]  /*5480*/  LOP3.LUT R0, R94, UR11, R163, 0x96, !PT ;  /* 0x0000000b5e007c12 */ /* 0x000fe2000f8e96a3 */
[----:B------:R-:W1:Y:S01]  /*5490*/  LDCU UR11, c[0x0][0x45c] ;  /* 0x00008b80ff0b77ac */ /* 0x000e620008000800 */
[----:B------:R-:W-:Y:S02]  /*54a0*/  PRMT R74, R74, 0x5410, R121 ;  /* 0x000054104a4a7816 */ /* 0x000fe40000000079 */
[----:B------:R-:W-:Y:S01]  /*54b0*/  LOP3.LUT R3, R58, UR10, R57, 0x96, !PT ;  /* 0x0000000a3a037c12 */ /* 0x000fe2000f8e9639 */
[----:B------:R-:W-:Y:S01]  /*54c0*/  IMAD.WIDE.U32 R160, R0, -0x326172a9, RZ ;  /* 0xcd9e8d5700a07825 */ /* 0x000fe200078e00ff */
[----:B------:R-:W-:-:S02]  /*54d0*/  LOP3.LUT R0, R44, UR7, R175, 0x96, !PT ;  /* 0x000000072c007c12 */ /* 0x000fc4000f8e96af */
[C---:B------:R-:W-:Y:S01]  /*54e0*/  PRMT R59, R56.reuse, 0x7771, RZ ;  /* 0x00007771383b7816 */ /* 0x040fe200000000ff */
[----:B------:R-:W-:Y:S01]  /*54f0*/  IMAD.MOV.U32 R57, RZ, RZ, R56 ;  /* 0x000000ffff397224 */ /* 0x000fe200078e0038 */
[C---:B------:R-:W-:Y:S02]  /*5500*/  PRMT R96, R56.reuse, 0x7773, RZ ;  /* 0x0000777338607816 */ /* 0x040fe400000000ff */
[----:B------:R-:W-:Y:S01]  /*5510*/  PRMT R95, R56, 0x7772, RZ ;  /* 0x00007772385f7816 */ /* 0x000fe200000000ff */
[----:B------:R-:W-:Y:S01]  /*5520*/  IMAD.MOV.U32 R56, RZ, RZ, R160 ;  /* 0x000000ffff387224 */ /* 0x000fe200078e00a0 */
[----:B------:R-:W-:Y:S02]  /*5530*/  LOP3.LUT R2, R174, UR6, R161, 0x96, !PT ;  /* 0x00000006ae027c12 */ /* 0x000fe4000f8e96a1 */
[C---:B------:R-:W-:Y:S02]  /*5540*/  PRMT R58, R160.reuse, 0x7771, RZ ;  /* 0x00007771a03a7816 */ /* 0x040fe400000000ff */
[----:B------:R-:W-:-:S02]  /*5550*/  PRMT R94, R160, 0x7773, RZ ;  /* 0x00007773a05e7816 */ /* 0x000fc400000000ff */
[----:B------:R-:W-:Y:S01]  /*5560*/  PRMT R87, R160, 0x7772, RZ ;  /* 0x00007772a0577816 */ /* 0x000fe200000000ff */
[----:B------:R-:W-:Y:S01]  /*5570*/  IMAD.WIDE.U32 R160, R0, -0x2daee0ad, RZ ;  /* 0xd2511f5300a07825 */ /* 0x000fe200078e00ff */
[----:B------:R-:W-:Y:S02]  /*5580*/  FSEL R121, R8, -INF , !P5 ;  /* 0xff80000008797808 */ /* 0x000fe40006800000 */
[C---:B------:R-:W-:Y:S02]  /*5590*/  LOP3.LUT R8, R37.reuse, 0xffff, RZ, 0xc0, !PT ;  /* 0x0000ffff25087812 */ /* 0x040fe400078ec0ff */
[C---:B------:R-:W-:Y:S02]  /*55a0*/  PRMT R44, R160.reuse, 0x7773, RZ ;  /* 0x00007773a02c7816 */ /* 0x040fe400000000ff */
[----:B------:R-:W-:Y:S02]  /*55b0*/  PRMT R31, R160, 0x7772, RZ ;  /* 0x00007772a01f7816 */ /* 0x000fe400000000ff */
[----:B------:R-:W-:-:S02]  /*55c0*/  LOP3.LUT R9, R37, 0xff, RZ, 0xc0, !PT ;  /* 0x000000ff25097812 */ /* 0x000fc400078ec0ff */
[----:B------:R-:W-:Y:S02]  /*55d0*/  SHF.R.U32.HI R8, RZ, 0x8, R8 ;  /* 0x00000008ff087819 */ /* 0x000fe40000011608 */
[----:B------:R-:W-:Y:S02]  /*55e0*/  PRMT R31, R31, 0x5410, R44 ;  /* 0x000054101f1f7816 */ /* 0x000fe4000000002c */
[----:B------:R-:W-:Y:S02]  /*55f0*/  PRMT R44, R9, 0x5410, R8 ;  /* 0x00005410092c7816 */ /* 0x000fe40000000008 */
[----:B------:R-:W-:Y:S02]  /*5600*/  LOP3.LUT R10, R36, 0xffff, RZ, 0xc0, !PT ;  /* 0x0000ffff240a7812 */ /* 0x000fe400078ec0ff */
[----:B------:R-:W-:Y:S01]  /*5610*/  LOP3.LUT R0, R162, UR10, R161, 0x96, !PT ;  /* 0x0000000aa2007c12 */ /* 0x000fe2000f8e96a1 */
[----:B------:R-:W2:Y:S01]  /*5620*/  LDCU UR10, c[0x0][0x4f8] ;  /* 0x00009f00ff0a77ac */ /* 0x000ea20008000800 */
[----:B------:R-:W-:Y:S01]  /*5630*/  PRMT R163, R102, 0x5410, R103 ;  /* 0x0000541066a37816 */ /* 0x000fe20000000067 */
[----:B------:R-:W-:Y:S01]  /*5640*/  IMAD.MOV.U32 R102, RZ, RZ, R11 ;  /* 0x000000ffff667224 */ /* 0x000fe200078e000b */
[----:B------:R-:W-:-:S02]  /*5650*/  PRMT R87, R87, 0x5410, R94 ;  /* 0x0000541057577816 */ /* 0x000fc4000000005e */
[----:B------:R-:W-:Y:S02]  /*5660*/  LOP3.LUT R8, R89, 0xffff, RZ, 0xc0, !PT ;  /* 0x0000ffff59087812 */ /* 0x000fe400078ec0ff */
[----:B------:R-:W-:Y:S02]  /*5670*/  PRMT R161, R95, 0x5410, R96 ;  /* 0x000054105fa17816 */ /* 0x000fe40000000060 */
[C---:B------:R-:W-:Y:S02]  /*5680*/  PRMT R94, R36.reuse, 0x7632, R94 ;  /* 0x00007632245e7816 */ /* 0x040fe4000000005e */
[----:B------:R-:W-:Y:S02]  /*5690*/  LOP3.LUT R95, R36, 0xff, RZ, 0xc0, !PT ;  /* 0x000000ff245f7812 */ /* 0x000fe400078ec0ff */
[----:B------:R-:W-:Y:S02]  /*56a0*/  SHF.R.U32.HI R11, RZ, 0x18, R36 ;  /* 0x00000018ff0b7819 */ /* 0x000fe40000011624 */
[----:B------:R-:W-:-:S02]  /*56b0*/  SHF.R.U32.HI R36, RZ, 0x8, R10 ;  /* 0x00000008ff247819 */ /* 0x000fc4000001160a */
[----:B------:R-:W-:Y:S01]  /*56c0*/  LOP3.LUT R9, R89, 0xff, RZ, 0xc0, !PT ;  /* 0x000000ff59097812 */ /* 0x000fe200078ec0ff */
[----:B--2---:R-:W-:Y:S01]  /*56d0*/  ULOP3.LUT UR10, UR10, 0xff, URZ, 0xc0, !UPT ;  /* 0x000000ff0a0a7892 */ /* 0x004fe2000f8ec0ff */
[----:B------:R-:W-:Y:S02]  /*56e0*/  LOP3.LUT R10, R27, 0xff, RZ, 0xc0, !PT ;  /* 0x000000ff1b0a7812 */ /* 0x000fe400078ec0ff */
[----:B------:R-:W-:Y:S02]  /*56f0*/  SHF.R.U32.HI R8, RZ, 0x8, R8 ;  /* 0x00000008ff087819 */ /* 0x000fe40000011608 */
[----:B------:R-:W-:Y:S02]  /*5700*/  LOP3.LUT R94, R94, 0xff, RZ, 0xc0, !PT ;  /* 0x000000ff5e5e7812 */ /* 0x000fe400078ec0ff */
[----:B------:R-:W-:Y:S02]  /*5710*/  PRMT R10, R10, 0x5410, R93 ;  /* 0x000054100a0a7816 */ /* 0x000fe4000000005d */
[----:B------:R-:W-:-:S02]  /*5720*/  PRMT R9, R9, 0x5410, R8 ;  /* 0x0000541009097816 */ /* 0x000fc40000000008 */
[----:B------:R-:W-:Y:S02]  /*5730*/  PRMT R27, R94, 0x5410, R11 ;  /* 0x000054105e1b7816 */ /* 0x000fe4000000000b */
[----:B------:R-:W-:Y:S02]  /*5740*/  PRMT R93, R89, 0x7632, R93 ;  /* 0x00007632595d7816 */ /* 0x000fe4000000005d */
[----:B------:R-:W-:Y:S02]  /*5750*/  SHF.R.U32.HI R8, RZ, 0x18, R89 ;  /* 0x00000018ff087819 */ /* 0x000fe40000011659 */
[----:B------:R-:W-:Y:S02]  /*5760*/  LOP3.LUT R94, R84, 0xffff, RZ, 0xc0, !PT ;  /* 0x0000ffff545e7812 */ /* 0x000fe400078ec0ff */
[----:B------:R-:W-:Y:S02]  /*5770*/  LOP3.LUT R89, R88, 0xff, RZ, 0xc0, !PT ;  /* 0x000000ff58597812 */ /* 0x000fe400078ec0ff */
[----:B------:R-:W-:-:S02]  /*5780*/  LOP3.LUT R92, R92, 0xff, RZ, 0xc0, !PT ;  /* 0x000000ff5c5c7812 */ /* 0x000fc400078ec0ff */
[----:B------:R-:W-:Y:S02]  /*5790*/  LOP3.LUT R11, R84, 0xff, RZ, 0xc0, !PT ;  /* 0x000000ff540b7812 */ /* 0x000fe400078ec0ff */
[----:B------:R-:W-:Y:S02]  /*57a0*/  LOP3.LUT R93, R93, 0xff, RZ, 0xc0, !PT ;  /* 0x000000ff5d5d7812 */ /* 0x000fe400078ec0ff */
[----:B------:R-:W-:Y:S02]  /*57b0*/  SHF.R.U32.HI R88, RZ, 0x8, R94 ;  /* 0x00000008ff587819 */ /* 0x000fe4000001165e */
[----:B------:R-:W-:Y:S02]  /*57c0*/  PRMT R30, R89, 0x5410, R30 ;  /* 0x00005410591e7816 */ /* 0x000fe4000000001e */
[----:B------:R-:W-:Y:S02]  /*57d0*/  PRMT R86, R92, 0x5410, R86 ;  /* 0x000054105c567816 */ /* 0x000fe40000000056 */
[----:B------:R-:W-:-:S02]  /*57e0*/  PRMT R92, R84, 0x7632, R92 ;  /* 0x00007632545c7816 */ /* 0x000fc4000000005c */
[--C-:B------:R-:W-:Y:S02]  /*57f0*/  SHF.R.U32.HI R89, RZ, 0x18, R84.reuse ;  /* 0x00000018ff597819 */ /* 0x100fe40000011654 */
[----:B------:R-:W-:Y:S02]  /*5800*/  PRMT R84, R81, 0x7632, R84 ;  /* 0x0000763251547816 */ /* 0x000fe40000000054 */
[----:B------:R-:W-:Y:S02]  /*5810*/  LOP3.LUT R85, R85, 0xff, RZ, 0xc0, !PT ;  /* 0x000000ff55557812 */ /* 0x000fe400078ec0ff */
[----:B------:R-:W-:Y:S02]  /*5820*/  PRMT R8, R93, 0x5410, R8 ;  /* 0x000054105d087816 */ /* 0x000fe40000000008 */
[----:B------:R-:W-:Y:S02]  /*5830*/  PRMT R88, R11, 0x5410, R88 ;  /* 0x000054100b587816 */ /* 0x000fe40000000058 */
[----:B------:R-:W-:-:S02]  /*5840*/  LOP3.LUT R93, R81, 0xffff, RZ, 0xc0, !PT ;  /* 0x0000ffff515d7812 */ /* 0x000fc400078ec0ff */
[----:B------:R-:W-:Y:S02]  /*5850*/  LOP3.LUT R11, R81, 0xff, RZ, 0xc0, !PT ;  /* 0x000000ff510b7812 */ /* 0x000fe400078ec0ff */
[----:B------:R-:W-:Y:S02]  /*5860*/  SHF.R.U32.HI R81, RZ, 0x18, R81 ;  /* 0x00000018ff517819 */ /* 0x000fe40000011651 */
[----:B------:R-:W-:Y:S02]  /*5870*/  LOP3.LUT R84, R84, 0xff, RZ, 0xc0, !PT ;  /* 0x000000ff54547812 */ /* 0x000fe400078ec0ff */
[----:B------:R-:W-:Y:S02]  /*5880*/  PRMT R79, R85, 0x5410, R79 ;  /* 0x00005410554f7816 */ /* 0x000fe4000000004f */
[----:B------:R-:W-:Y:S02]  /*5890*/  LOP3.LUT R135, R135, 0xff, RZ, 0xc0, !PT ;  /* 0x000000ff87877812 */ /* 0x000fe400078ec0ff */
[----:B------:R-:W-:-:S02]  /*58a0*/  LOP3.LUT R85, R80, 0xff, RZ, 0xc0, !PT ;  /* 0x000000ff50557812 */ /* 0x000fc400078ec0ff */
[----:B------:R-:W-:Y:S02]  /*58b0*/  SHF.R.U32.HI R80, RZ, 0x8, R93 ;  /* 0x00000008ff507819 */ /* 0x000fe4000001165d */
[----:B------:R-:W-:Y:S02]  /*58c0*/  LOP3.LUT R77, R77, 0xff, RZ, 0xc0, !PT ;  /* 0x000000ff4d4d7812 */ /* 0x000fe400078ec0ff */
[----:B------:R-:W-:Y:S02]  /*58d0*/  PRMT R81, R84, 0x5410, R81 ;  /* 0x0000541054517816 */ /* 0x000fe40000000051 */
[----:B------:R-:W-:Y:S02]  /*58e0*/  LOP3.LUT R84, R73, 0xffff, RZ, 0xc0, !PT ;  /* 0x0000ffff49547812 */ /* 0x000fe400078ec0ff */
[----:B------:R-:W-:Y:S02]  /*58f0*/  PRMT R215, R135, 0x5410, R104 ;  /* 0x0000541087d77816 */ /* 0x000fe40000000068 */
[----:B------:R-:W-:-:S02]  /*5900*/  PRMT R80, R11, 0x5410, R80 ;  /* 0x000054100b507816 */ /* 0x000fc40000000050 */
[----:B------:R-:W-:Y:S01]  /*5910*/  PRMT R104, R77, 0x5410, R76 ;  /* 0x000054104d687816 */ /* 0x000fe2000000004c */
[----:B------:R-:W-:Y:S01]  /*5920*/  IMAD.MOV.U32 R93, RZ, RZ, R215 ;  /* 0x000000ffff5d7224 */ /* 0x000fe200078e00d7 */
[----:B------:R-:W-:Y:S02]  /*5930*/  LOP3.LUT R77, R73, 0xff, RZ, 0xc0, !PT ;  /* 0x000000ff494d7812 */ /* 0x000fe400078ec0ff */
[----:B------:R-:W-:Y:S02]  /*5940*/  SHF.R.U32.HI R84, RZ, 0x8, R84 ;  /* 0x00000008ff547819 */ /* 0x000fe40000011654 */
[----:B------:R-:W-:Y:S02]  /*5950*/  LOP3.LUT R11, R72, 0xff, RZ, 0xc0, !PT ;  /* 0x000000ff480b7812 */ /* 0x000fe400078ec0ff */
[----:B------:R-:W-:Y:S02]  /*5960*/  LOP3.LUT R57, R57, 0xff, RZ, 0xc0, !PT ;  /* 0x000000ff39397812 */ /* 0x000fe400078ec0ff */
[----:B------:R-:W-:-:S02]  /*5970*/  LOP3.LUT R56, R56, 0xff, RZ, 0xc0, !PT ;  /* 0x000000ff38387812 */ /* 0x000fc400078ec0ff */
[----:B------:R-:W-:Y:S01]  /*5980*/  PRMT R82, R82, 0x5410, R25 ;  /* 0x0000541052527816 */ /* 0x000fe20000000019 */
[----:B------:R-:W-:Y:S01]  /*5990*/  IMAD.MOV.U32 R25, RZ, RZ, R160 ;  /* 0x000000ffff197224 */ /* 0x000fe200078e00a0 */
[----:B------:R-:W-:Y:S02]  /*59a0*/  PRMT R76, R73, 0x7632, R76 ;  /* 0x00007632494c7816 */ /* 0x000fe4000000004c */
[----:B------:R-:W-:Y:S02]  /*59b0*/  PRMT R213, R160, 0x7771, RZ ;  /* 0x00007771a0d57816 */ /* 0x000fe400000000ff */
[----:B------:R-:W-:Y:S01]  /*59c0*/  PRMT R160, R97, 0x5410, R98 ;  /* 0x0000541061a07816 */ /* 0x000fe20000000062 */
[----:B------:R-:W-:Y:S01]  /*59d0*/  IMAD.MOV.U32 R97, RZ, RZ, R163 ;  /* 0x000000ffff617224 */ /* 0x000fe200078e00a3 */
[----:B------:R-:W-:Y:S02]  /*59e0*/  PRMT R72, R77, 0x5410, R84 ;  /* 0x000054104d487816 */ /* 0x000fe40000000054 */
[----:B------:R-:W-:Y:S01]  /*59f0*/  PRMT R98, R11, 0x5410, R47 ;  /* 0x000054100b627816 */ /* 0x000fe2000000002f */
[----:B------:R-:W-:Y:S01]  /*5a00*/  IMAD.MOV.U32 R94, RZ, RZ, R160 ;  /* 0x000000ffff5e7224 */ /* 0x000fe200078e00a0 */
[----:B------:R-:W-:-:S02]  /*5a10*/  PRMT R59, R57, 0x5410, R59 ;  /* 0x00005410393b7816 */ /* 0x000fc4000000003b */
[----:B------:R-:W-:Y:S02]  /*5a20*/  PRMT R58, R56, 0x5410, R58 ;  /* 0x00005410383a7816 */ /* 0x000fe4000000003a */
[----:B------:R-:W-:Y:S02]  /*5a30*/  SHF.R.U32.HI R73, RZ, 0x18, R73 ;  /* 0x00000018ff497819 */ /* 0x000fe40000011649 */
[----:B------:R-:W-:Y:S02]  /*5a40*/  LOP3.LUT R76, R76, 0xff, RZ, 0xc0, !PT ;  /* 0x000000ff4c4c7812 */ /* 0x000fe400078ec0ff */
[C---:B------:R-:W-:Y:S02]  /*5a50*/  LOP3.LUT R77, R46.reuse, 0xffff, RZ, 0xc0, !PT ;  /* 0x0000ffff2e4d7812 */ /* 0x040fe400078ec0ff */
[C---:B------:R-:W-:Y:S02]  /*5a60*/  LOP3.LUT R47, R46.reuse, 0xff, RZ, 0xc0, !PT ;  /* 0x000000ff2e2f7812 */ /* 0x040fe400078ec0ff */
[----:B------:R-:W-:-:S02]  /*5a70*/  PRMT R56, R46, 0x7632, R56 ;  /* 0x000076322e387816 */ /* 0x000fc40000000038 */
[----:B------:R-:W-:Y:S02]  /*5a80*/  SHF.R.U32.HI R11, RZ, 0x18, R46 ;  /* 0x00000018ff0b7819 */ /* 0x000fe4000001162e */
[C---:B------:R-:W-:Y:S02]  /*5a90*/  PRMT R57, R45.reuse, 0x7632, R57 ;  /* 0x000076322d397816 */ /* 0x040fe40000000039 */
[----:B------:R-:W-:Y:S02]  /*5aa0*/  LOP3.LUT R46, R45, 0xffff, RZ, 0xc0, !PT ;  /* 0x0000ffff2d2e7812 */ /* 0x000fe400078ec0ff */
[----:B------:R-:W-:Y:S02]  /*5ab0*/  LOP3.LUT R75, R115, 0xff, RZ, 0xc0, !PT ;  /* 0x000000ff734b7812 */ /* 0x000fe400078ec0ff */
[----:B------:R-:W-:Y:S02]  /*5ac0*/  PRMT R162, R118, 0x5410, R132 ;  /* 0x0000541076a27816 */ /* 0x000fe40000000084 */
[----:B------:R-:W-:-:S02]  /*5ad0*/  LOP3.LUT R118, R45, 0xff, RZ, 0xc0, !PT ;  /* 0x000000ff2d767812 */ /* 0x000fc400078ec0ff */
[----:B------:R-:W-:Y:S02]  /*5ae0*/  SHF.R.U32.HI R115, RZ, 0x18, R45 ;  /* 0x00000018ff737819 */ /* 0x000fe4000001162d */
[----:B------:R-:W-:Y:S02]  /*5af0*/  PRMT R73, R76, 0x5410, R73 ;  /* 0x000054104c497816 */ /* 0x000fe40000000049 */
[----:B------:R-:W-:Y:S02]  /*5b00*/  LOP3.LUT R45, R57, 0xff, RZ, 0xc0, !PT ;  /* 0x000000ff392d7812 */ /* 0x000fe400078ec0ff */
[----:B------:R-:W-:Y:S02]  /*5b10*/  LOP3.LUT R76, R25, 0xff, RZ, 0xc0, !PT ;  /* 0x000000ff194c7812 */ /* 0x000fe400078ec0ff */
[----:B------:R-:W-:Y:S02]  /*5b20*/  SHF.R.U32.HI R46, RZ, 0x8, R46 ;  /* 0x00000008ff2e7819 */ /* 0x000fe4000001162e */
[----:B------:R-:W-:-:S02]  /*5b30*/  PRMT R115, R45, 0x5410, R115 ;  /* 0x000054102d737816 */ /* 0x000fc40000000073 */
[----:B------:R-:W-:Y:S02]  /*5b40*/  SHF.R.U32.HI R25, RZ, 0x8, R77 ;  /* 0x00000008ff197819 */ /* 0x000fe4000001164d */
[----:B------:R-:W-:Y:S02]  /*5b50*/  PRMT R213, R76, 0x5410, R213 ;  /* 0x000054104cd57816 */ /* 0x000fe400000000d5 */
[----:B------:R-:W-:Y:S02]  /*5b60*/  PRMT R118, R118, 0x5410, R46 ;  /* 0x0000541076767816 */ /* 0x000fe4000000002e */
[----:B------:R-:W-:Y:S02]  /*5b70*/  PRMT R45, R23, 0x7632, R45 ;  /* 0x00007632172d7816 */ /* 0x000fe4000000002d */
[----:B------:R-:W-:Y:S02]  /*5b80*/  FMNMX3.FTZ R46, R22, R29, R144, !PT ;  /* 0x0000001d162e7276 */ /* 0x000fe40007810090 */
[----:B------:R-:W-:-:S02]  /*5b90*/  LOP3.LUT R76, R21, 0xffff, RZ, 0xc0, !PT ;  /* 0x0000ffff154c7812 */ /* 0x000fc400078ec0ff */
[----:B------:R-:W-:Y:S02]  /*5ba0*/  PRMT R78, R85, 0x5410, R78 ;  /* 0x00005410554e7816 */ /* 0x000fe4000000004e */
[----:B------:R-:W-:Y:S02]  /*5bb0*/  LOP3.LUT R56, R56, 0xff, RZ, 0xc0, !PT ;  /* 0x000000ff38387812 */ /* 0x000fe400078ec0ff */
[----:B------:R-:W-:Y:S02]  /*5bc0*/  PRMT R25, R47, 0x5410, R25 ;  /* 0x000054102f197816 */ /* 0x000fe40000000019 */
[----:B------:R-:W-:Y:S02]  /*5bd0*/  SHF.R.U32.HI R85, RZ, 0x18, R23 ;  /* 0x00000018ff557819 */ /* 0x000fe40000011617 */
[----:B------:R-:W-:Y:S02]  /*5be0*/  LOP3.LUT R45, R45, 0xff, RZ, 0xc0, !PT ;  /* 0x000000ff2d2d7812 */ /* 0x000fe400078ec0ff */
[----:B------:R-:W-:-:S02]  /*5bf0*/  LOP3.LUT R47, R21, 0xff, RZ, 0xc0, !PT ;  /* 0x000000ff152f7812 */ /* 0x000fc400078ec0ff */
[----:B------:R-:W-:Y:S02]  /*5c00*/  SHF.R.U32.HI R76, RZ, 0x8, R76 ;  /* 0x00000008ff4c7819 */ /* 0x000fe4000001164c */
[----:B------:R-:W-:Y:S02]  /*5c10*/  FMNMX3.FTZ R46, R46, R145, R140, !PT ;  /* 0x000000912e2e7276 */ /* 0x000fe4000781008c */
[----:B------:R-:W-:Y:S02]  /*5c20*/  PRMT R11, R56, 0x5410, R11 ;  /* 0x00005410380b7816 */ /* 0x000fe4000000000b */
[C---:B------:R-:W-:Y:S02]  /*5c30*/  LOP3.LUT R56, R23.reuse, 0xffff, RZ, 0xc0, !PT ;  /* 0x0000ffff17387812 */ /* 0x040fe400078ec0ff */
[----:B------:R-:W-:Y:S02]  /*5c40*/  LOP3.LUT R84, R23, 0xff, RZ, 0xc0, !PT ;  /* 0x000000ff17547812 */ /* 0x000fe400078ec0ff */
[----:B------:R-:W-:-:S02]  /*5c50*/  PRMT R85, R45, 0x5410, R85 ;  /* 0x000054102d557816 */ /* 0x000fc40000000055 */
[----:B------:R-:W-:Y:S02]  /*5c60*/  PRMT R23, R47, 0x5410, R76 ;  /* 0x000054102f177816 */ /* 0x000fe4000000004c */
[----:B------:R-:W-:Y:S02]  /*5c70*/  FMNMX3.FTZ R45, R46, R141, R147, !PT ;  /* 0x0000008d2e2d7276 */ /* 0x000fe40007810093 */
[C---:B------:R-:W-:Y:S02]  /*5c80*/  LOP3.LUT R47, R39.reuse, 0xffff, RZ, 0xc0, !PT ;  /* 0x0000ffff272f7812 */ /* 0x040fe400078ec0ff */
[C---:B------:R-:W-:Y:S02]  /*5c90*/  LOP3.LUT R76, R39.reuse, 0xff, RZ, 0xc0, !PT ;  /* 0x000000ff274c7812 */ /* 0x040fe400078ec0ff */
[----:B------:R-:W-:Y:S02]  /*5ca0*/  PRMT R46, R39, 0x7632, R46 ;  /* 0x00007632272e7816 */ /* 0x000fe4000000002e */
[----:B------:R-:W-:-:S02]  /*5cb0*/  SHF.R.U32.HI R77, RZ, 0x18, R39 ;  /* 0x00000018ff4d7819 */ /* 0x000fc40000011627 */
[C---:B------:R-:W-:Y:S02]  /*5cc0*/  LOP3.LUT R39, R38.reuse, 0xffff, RZ, 0xc0, !PT ;  /* 0x0000ffff26277812 */ /* 0x040fe400078ec0ff */
[----:B------:R-:W-:Y:S02]  /*5cd0*/  LOP3.LUT R181, R38, 0xff, RZ, 0xc0, !PT ;  /* 0x000000ff26b57812 */ /* 0x000fe400078ec0ff */
[----:B------:R-:W-:Y:S02]  /*5ce0*/  SHF.R.U32.HI R39, RZ, 0x8, R39 ;  /* 0x00000008ff277819 */ /* 0x000fe40000011627 */
[----:B------:R-:W-:Y:S02]  /*5cf0*/  SHF.R.U32.HI R56, RZ, 0x8, R56 ;  /* 0x00000008ff387819 */ /* 0x000fe40000011638 */
[----:B------:R-:W-:Y:S02]  /*5d00*/  PRMT R181, R181, 0x5410, R39 ;  /* 0x00005410b5b57816 */ /* 0x000fe40000000027 */
[----:B------:R-:W-:-:S02]  /*5d10*/  FMNMX3.FTZ R39, R20, R26, R142, !PT ;  /* 0x0000001a14277276 */ /* 0x000fc4000781008e */
[----:B------:R-:W-:Y:S02]  /*5d20*/  FMNMX3.FTZ R45, R45, R156, R155, !PT ;  /* 0x0000009c2d2d7276 */ /* 0x000fe4000781009b */
[----:B------:R-:W-:Y:S02]  /*5d30*/  FMNMX3.FTZ R39, R39, R143, R138, !PT ;  /* 0x0000008f27277276 */ /* 0x000fe4000781008a */
[--C-:B------:R-:W-:Y:S02]  /*5d40*/  PRMT R84, R84, 0x5410, R56.reuse ;  /* 0x0000541054547816 */ /* 0x100fe40000000038 */
[----:B------:R-:W-:Y:S02]  /*5d50*/  PRMT R56, R38, 0x7632, R56 ;  /* 0x0000763226387816 */ /* 0x000fe40000000038 */
[----:B------:R-:W-:Y:S02]  /*5d60*/  FMNMX3.FTZ R164, R45, R154, R153, !PT ;  /* 0x0000009a2da47276 */ /* 0x000fe40007810099 */
[----:B------:R-:W-:-:S02]  /*5d70*/  FMNMX3.FTZ R39, R39, R139, R120, !PT ;  /* 0x0000008b27277276 */ /* 0x000fc40007810078 */
[----:B------:R-:W-:Y:S02]  /*5d80*/  SHF.R.U32.HI R180, RZ, 0x18, R38 ;  /* 0x00000018ffb47819 */ /* 0x000fe40000011626 */
[----:B------:R-:W-:Y:S02]  /*5d90*/  LOP3.LUT R38, R56, 0xff, RZ, 0xc0, !PT ;  /* 0x000000ff38267812 */ /* 0x000fe400078ec0ff */
[----:B------:R-:W-:Y:S02]  /*5da0*/  FMNMX3.FTZ R164, R164, R113, R252, !PT ;  /* 0x00000071a4a47276 */ /* 0x000fe400078100fc */
[----:B------:R-:W-:Y:S02]  /*5db0*/  FMNMX3.FTZ R39, R39, R146, R149, !PT ;  /* 0x0000009227277276 */ /* 0x000fe40007810095 */
[----:B------:R-:W-:Y:S02]  /*5dc0*/  PRMT R180, R38, 0x5410, R180 ;  /* 0x0000541026b47816 */ /* 0x000fe400000000b4 */
        /* <DEDUP_REMOVED lines=28> */
[----:B------:R-:W-:Y:S02]  /*5f90*/  SHF.R.U32.HI R47, RZ, 0x8, R47 ;  /* 0x00000008ff2f7819 */ /* 0x000fe4000001162f */
[----:B------:R-:W-:Y:S02]  /*5fa0*/  FMNMX3.FTZ R45, R45, R176, R40, !PT ;  /* 0x000000b02d2d7276 */ /* 0x000fe40007810028 */
[----:B------:R-:W-:-:S02]  /*5fb0*/  FMNMX3.FTZ R164, R164, R227, R226, !PT ;  /* 0x000000e3a4a47276 */ /* 0x000fc400078100e2 */
[----:B------:R-:W-:Y:S02]  /*5fc0*/  FMNMX3.FTZ R38, R38, R49, R42, !PT ;  /* 0x0000003126267276 */ /* 0x000fe4000781002a */
[----:B------:R-:W-:Y:S02]  /*5fd0*/  LOP3.LUT R175, R28, 0xffff, RZ, 0xc0, !PT ;  /* 0x0000ffff1caf7812 */ /* 0x000fe400078ec0ff */
[----:B------:R-:W-:Y:S02]  /*5fe0*/  FMNMX3.FTZ R39, R39, R189, R188, !PT ;  /* 0x000000bd27277276 */ /* 0x000fe400078100bc */
[----:B------:R-:W-:Y:S02]  /*5ff0*/  LOP3.LUT R46, R46, 0xff, RZ, 0xc0, !PT ;  /* 0x000000ff2e2e7812 */ /* 0x000fe400078ec0ff */
[----:B------:R-:W-:Y:S02]  /*6000*/  PRMT R76, R76, 0x5410, R47 ;  /* 0x000054104c4c7816 */ /* 0x000fe4000000002f */
[----:B------:R-:W-:-:S02]  /*6010*/  FMNMX3.FTZ R45, R45, R41, R173, !PT ;  /* 0x000000292d2d7276 */ /* 0x000fc400078100ad */
[----:B------:R-:W-:Y:S02]  /*6020*/  FMNMX3.FTZ R164, R164, R225, R224, !PT ;  /* 0x000000e1a4a47276 */ /* 0x000fe400078100e0 */
[----:B------:R-:W-:Y:S02]  /*6030*/  FMNMX3.FTZ R38, R38, R43, R112, !PT ;  /* 0x0000002b26267276 */ /* 0x000fe40007810070 */
[----:B------:R-:W-:Y:S02]  /*6040*/  LOP3.LUT R47, R28, 0xff, RZ, 0xc0, !PT ;  /* 0x000000ff1c2f7812 */ /* 0x000fe400078ec0ff */
[----:B------:R-:W-:Y:S02]  /*6050*/  SHF.R.U32.HI R175, RZ, 0x8, R175 ;  /* 0x00000008ffaf7819 */ /* 0x000fe400000116af */
[----:B------:R-:W-:Y:S02]  /*6060*/  FMNMX3.FTZ R39, R39, R187, R186, !PT ;  /* 0x000000bb27277276 */ /* 0x000fe400078100ba */
[----:B------:R-:W-:-:S02]  /*6070*/  PRMT R77, R46, 0x5410, R77 ;  /* 0x000054102e4d7816 */ /* 0x000fc4000000004d */
[----:B------:R-:W-:Y:S02]  /*6080*/  FMNMX3.FTZ R45, R45, R172, R131, !PT ;  /* 0x000000ac2d2d7276 */ /* 0x000fe40007810083 */
[----:B------:R-:W-:Y:S02]  /*6090*/  FMNMX.FTZ R164, R242, R164, !PT ;  /* 0x000000a4f2a47209 */ /* 0x000fe40007810000 */
[----:B------:R-:W-:Y:S02]  /*60a0*/  PRMT R46, R28, 0x7632, R46 ;  /* 0x000076321c2e7816 */ /* 0x000fe4000000002e */
[----:B------:R-:W-:Y:S02]  /*60b0*/  FMNMX3.FTZ R38, R38, R111, R110, !PT ;  /* 0x0000006f26267276 */ /* 0x000fe4000781006e */
[----:B------:R-:W-:Y:S02]  /*60c0*/  PRMT R175, R47, 0x5410, R175 ;  /* 0x000054102faf7816 */ /* 0x000fe400000000af */
[----:B------:R-:W-:-:S02]  /*60d0*/  FMNMX3.FTZ R47, R39, R185, R184, !PT ;  /* 0x000000b9272f7276 */ /* 0x000fc400078100b8 */
[----:B------:R-:W-:Y:S02]  /*60e0*/  LOP3.LUT R148, R148, 0xff, RZ, 0xc0, !PT ;  /* 0x000000ff94947812 */ /* 0x000fe400078ec0ff */
[----:B------:R-:W-:Y:S02]  /*60f0*/  SHF.R.U32.HI R174, RZ, 0x18, R28 ;  /* 0x00000018ffae7819 */ /* 0x000fe4000001161c */
[----:B------:R-:W-:Y:S01]  /*6100*/  LOP3.LUT R46, R46, 0xff, RZ, 0xc0, !PT ;  /* 0x000000ff2e2e7812 */ /* 0x000fe200078ec0ff */
[----:B------:R-:W2:Y:S01]  /*6110*/  SHFL.BFLY PT, R28, R164, 0x2, 0x1f ;  /* 0x0c401f00a41c7f89 */ /* 0x000ea200000e0000 */
[----:B------:R-:W-:Y:S02]  /*6120*/  FMNMX3.FTZ R45, R45, R130, R129, !PT ;  /* 0x000000822d2d7276 */ /* 0x000fe40007810081 */
[----:B------:R-:W-:Y:S02]  /*6130*/  FMNMX3.FTZ R38, R38, R109, R108, !PT ;  /* 0x0000006d26267276 */ /* 0x000fe4000781006c */
[----:B------:R-:W-:-:S02]  /*6140*/  LOP3.LUT R170, R3, 0xffff, RZ, 0xc0, !PT ;  /* 0x0000ffff03aa7812 */ /* 0x000fc400078ec0ff */
[----:B------:R-:W-:Y:S02]  /*6150*/  FMNMX3.FTZ R47, R47, R183, R182, !PT ;  /* 0x000000b72f2f7276 */ /* 0x000fe400078100b6 */
[----:B------:R-:W-:Y:S02]  /*6160*/  PRMT R91, R148, 0x5410, R91 ;  /* 0x00005410945b7816 */ /* 0x000fe4000000005b */
[----:B------:R-:W-:Y:S02]  /*6170*/  PRMT R174, R46, 0x5410, R174 ;  /* 0x000054102eae7816 */ /* 0x000fe400000000ae */
[----:B------:R-:W-:Y:S02]  /*6180*/  FMNMX3.FTZ R45, R45, R128, R127, !PT ;  /* 0x000000802d2d7276 */ /* 0x000fe4000781007f */
[----:B------:R-:W-:Y:S02]  /*6190*/  FMNMX3.FTZ R38, R38, R107, R106, !PT ;  /* 0x0000006b26267276 */ /* 0x000fe4000781006a */
[----:B------:R-:W-:-:S02]  /*61a0*/  LOP3.LUT R39, R3, 0xff, RZ, 0xc0, !PT ;  /* 0x000000ff03277812 */ /* 0x000fc400078ec0ff */
[----:B------:R-:W-:Y:S02]  /*61b0*/  PRMT R46, R3, 0x7632, R46 ;  /* 0x00007632032e7816 */ /* 0x000fe4000000002e */
[----:B------:R-:W-:Y:S02]  /*61c0*/  SHF.R.U32.HI R148, RZ, 0x18, R3 ;  /* 0x00000018ff947819 */ /* 0x000fe40000011603 */
[----:B------:R-:W-:Y:S02]  /*61d0*/  SHF.R.U32.HI R170, RZ, 0x8, R170 ;  /* 0x00000008ffaa7819 */ /* 0x000fe400000116aa */
[----:B------:R-:W-:Y:S02]  /*61e0*/  FMNMX.FTZ R3, R241, R47, !PT ;  /* 0x0000002ff1037209 */ /* 0x000fe40007810000 */
[----:B------:R-:W-:Y:S02]  /*61f0*/  FMNMX3.FTZ R45, R45, R126, R125, !PT ;  /* 0x0000007e2d2d7276 */ /* 0x000fe4000781007d */
[----:B------:R-:W-:-:S02]  /*6200*/  FMNMX3.FTZ R38, R38, R105, R150, !PT ;  /* 0x0000006926267276 */ /* 0x000fc40007810096 */
[----:B------:R-:W-:Y:S02]  /*6210*/  PRMT R170, R39, 0x5410, R170 ;  /* 0x0000541027aa7816 */ /* 0x000fe400000000aa */
[----:B------:R-:W-:Y:S01]  /*6220*/  LOP3.LUT R46, R46, 0xff, RZ, 0xc0, !PT ;  /* 0x000000ff2e2e7812 */ /* 0x000fe200078ec0ff */
[----:B------:R-:W3:Y:S01]  /*6230*/  SHFL.BFLY PT, R39, R3, 0x2, 0x1f ;  /* 0x0c401f0003277f89 */ /* 0x000ee200000e0000 */
[----:B------:R-:W-:Y:S02]  /*6240*/  FMNMX3.FTZ R45, R45, R124, R123, !PT ;  /* 0x0000007c2d2d7276 */ /* 0x000fe4000781007b */
[----:B------:R-:W-:Y:S02]  /*6250*/  FMNMX3.FTZ R38, R38, R151, R18, !PT ;  /* 0x0000009726267276 */ /* 0x000fe40007810012 */
[----:B------:R-:W-:Y:S02]  /*6260*/  PRMT R148, R46, 0x5410, R148 ;  /* 0x000054102e947816 */ /* 0x000fe40000000094 */
[----:B------:R-:W-:-:S02]  /*6270*/  FMNMX3.FTZ R46, R45, R122, R121, !PT ;  /* 0x0000007a2d2e7276 */ /* 0x000fc40007810079 */
[----:B------:R-:W-:Y:S02]  /*6280*/  FMNMX3.FTZ R45, R38, R19, R231, !PT ;  /* 0x00000013262d7276 */ /* 0x000fe400078100e7 */
[----:B------:R-:W-:Y:S02]  /*6290*/  PRMT R57, R21, 0x7632, R57 ;  /* 0x0000763215397816 */ /* 0x000fe40000000039 */
[----:B------:R-:W-:Y:S02]  /*62a0*/  FMNMX.FTZ R45, R102, R45, !PT ;  /* 0x0000002d662d7209 */ /* 0x000fe40007810000 */
[----:B------:R-:W-:Y:S02]  /*62b0*/  LOP3.LUT R92, R92, 0xff, RZ, 0xc0, !PT ;  /* 0x000000ff5c5c7812 */ /* 0x000fe400078ec0ff */
[----:B------:R-:W-:Y:S02]  /*62c0*/  SHF.R.U32.HI R21, RZ, 0x18, R21 ;  /* 0x00000018ff157819 */ /* 0x000fe40000011615 */
[----:B------:R-:W-:-:S02]  /*62d0*/  LOP3.LUT R57, R57, 0xff, RZ, 0xc0, !PT ;  /* 0x000000ff39397812 */ /* 0x000fc400078ec0ff */
[----:B--2---:R-:W-:Y:S02]  /*62e0*/  FMNMX.FTZ R164, R164, R28, !PT ;  /* 0x0000001ca4a47209 */ /* 0x004fe40007810000 */
[----:B------:R-:W-:Y:S01]  /*62f0*/  FMNMX.FTZ R46, R240, R46, !PT ;  /* 0x0000002ef02e7209 */ /* 0x000fe20007810000 */
[----:B------:R-:W2:Y:S01]  /*6300*/  SHFL.BFLY PT, R28, R45, 0x2, 0x1f ;  /* 0x0c401f002d1c7f89 */ /* 0x000ea200000e0000 */
[----:B------:R-:W-:Y:S02]  /*6310*/  PRMT R89, R92, 0x5410, R89 ;  /* 0x000054105c597816 */ /* 0x000fe40000000059 */
[----:B------:R-:W-:Y:S01]  /*6320*/  PRMT R21, R57, 0x5410, R21 ;  /* 0x0000541039157816 */ /* 0x000fe20000000015 */
[----:B------:R-:W4:Y:S01]  /*6330*/  SHFL.BFLY PT, R38, R164, 0x1, 0x1f ;  /* 0x0c201f00a4267f89 */ /* 0x000f2200000e0000 */
[C---:B------:R-:W-:Y:S02]  /*6340*/  LOP3.LUT R92, R2.reuse, 0xffff, RZ, 0xc0, !PT ;  /* 0x0000ffff025c7812 */ /* 0x040fe400078ec0ff */
[----:B------:R-:W-:-:S02]  /*6350*/  LOP3.LUT R56, R2, 0xff, RZ, 0xc0, !PT ;  /* 0x000000ff02387812 */ /* 0x000fc400078ec0ff */
[----:B------:R-:W-:Y:S02]  /*6360*/  PRMT R47, R2, 0x7632, R47 ;  /* 0x00007632022f7816 */ /* 0x000fe4000000002f */
[----:B------:R-:W-:Y:S02]  /*6370*/  SHF.R.U32.HI R57, RZ, 0x18, R2 ;  /* 0x00000018ff397819 */ /* 0x000fe40000011602 */
[----:B------:R-:W5:Y:S01]  /*6380*/  SHFL.BFLY PT, R2, R46, 0x2, 0x1f ;  /* 0x0c401f002e027f89 */ /* 0x000f6200000e0000 */
[----:B---3--:R-:W-:Y:S02]  /*6390*/  FMNMX.FTZ R39, R3, R39, !PT ;  /* 0x0000002703277209 */ /* 0x008fe40007810000 */
[----:B------:R-:W-:Y:S02]  /*63a0*/  LOP3.LUT R47, R47, 0xff, RZ, 0xc0, !PT ;  /* 0x000000ff2f2f7812 */ /* 0x000fe400078ec0ff */
[----:B------:R-:W-:Y:S01]  /*63b0*/  PRMT R208, R133, 0x5410, R134 ;  /* 0x0000541085d07816 */ /* 0x000fe20000000086 */
[----:B------:R-:W3:Y:S01]  /*63c0*/  SHFL.BFLY PT, R3, R39, 0x1, 0x1f ;  /* 0x0c201f0027037f89 */ /* 0x000ee200000e0000 */
[----:B------:R-:W-:-:S02]  /*63d0*/  PRMT R57, R47, 0x5410, R57 ;  /* 0x000054102f397816 */ /* 0x000fc40000000039 */
[C---:B------:R-:W-:Y:S02]  /*63e0*/  LOP3.LUT R135, R0.reuse, 0xffff, RZ, 0xc0, !PT ;  /* 0x0000ffff00877812 */ /* 0x040fe400078ec0ff */
[----:B--2---:R-:W-:Y:S02]  /*63f0*/  FMNMX.FTZ R28, R45, R28, !PT ;  /* 0x0000001c2d1c7209 */ /* 0x004fe40007810000 */
[C---:B------:R-:W-:Y:S02]  /*6400*/  LOP3.LUT R47, R0.reuse, 0xff, RZ, 0xc0, !PT ;  /* 0x000000ff002f7812 */ /* 0x040fe400078ec0ff */
[----:B------:R-:W-:Y:S02]  /*6410*/  PRMT R45, R0, 0x7632, R45 ;  /* 0x00007632002d7816 */ /* 0x000fe4000000002d */
[----:B------:R-:W-:Y:S02]  /*6420*/  SHF.R.U32.HI R134, RZ, 0x18, R0 ;  /* 0x00000018ff867819 */ /* 0x000fe40000011600 */
[----:B------:R-:W2:Y:S01]  /*6430*/  SHFL.BFLY PT, R0, R28, 0x1, 0x1f ;  /* 0x0c201f001c007f89 */ /* 0x000ea200000e0000 */
[----:B----4-:R-:W-:-:S02]  /*6440*/  FMNMX.FTZ R164, R164, R38, !PT ;  /* 0x00000026a4a47209 */ /* 0x010fc40007810000 */
[----:B------:R-:W-:Y:S02]  /*6450*/  LOP3.LUT R158, R158, 0xff, RZ, 0xc0, !PT ;  /* 0x000000ff9e9e7812 */ /* 0x000fe400078ec0ff */
[----:B-----5:R-:W-:Y:S01]  /*6460*/  FMNMX.FTZ R2, R46, R2, !PT ;  /* 0x000000022e027209 */ /* 0x020fe20007810000 */
[C---:B-1----:R-:W-:Y:S01]  /*6470*/  FMUL.FTZ R133, R164.reuse, UR11 ;  /* 0x0000000ba4857c20 */ /* 0x042fe20008410000 */
[----:B------:R-:W-:Y:S02]  /*6480*/  FSETP.NEU.FTZ.AND P0, PT, R164, -INF , PT ;  /* 0xff800000a400780b */ /* 0x000fe40003f1d000 */
[----:B------:R-:W-:Y:S01]  /*6490*/  PRMT R32, R158, 0x5410, R32 ;  /* 0x000054109e207816 */ /* 0x000fe20000000020 */
[----:B------:R-:W1:Y:S01]  /*64a0*/  SHFL.BFLY PT, R38, R2, 0x1, 0x1f ;  /* 0x0c201f0002267f89 */ /* 0x000e6200000e0000 */
[----:B---3--:R-:W-:Y:S02]  /*64b0*/  FMNMX.FTZ R3, R39, R3, !PT ;  /* 0x0000000327037209 */ /* 0x008fe40007810000 */
[----:B------:R-:W-:-:S02]  /*64c0*/  FSEL R133, R133, RZ, P0 ;  /* 0x000000ff85857208 */ /* 0x000fc40000000000 */
[C---:B------:R-:W-:Y:S01]  /*64d0*/  FSETP.NEU.FTZ.AND P0, PT, R3.reuse, -INF , PT ;  /* 0xff8000000300780b */ /* 0x040fe20003f1d000 */
[----:B------:R-:W-:Y:S01]  /*64e0*/  FMUL.FTZ R132, R3, UR11 ;  /* 0x0000000b03847c20 */ /* 0x000fe20008410000 */
[----:B------:R-:W-:Y:S01]  /*64f0*/  LOP3.LUT R159, R159, 0xff, RZ, 0xc0, !PT ;  /* 0x000000ff9f9f7812 */ /* 0x000fe200078ec0ff */
[--C-:B------:R-:W-:Y:S01]  /*6500*/  FFMA.FTZ R158, R144, UR11, -R133.reuse ;  /* 0x0000000b909e7c23 */ /* 0x100fe20008010885 */
[--C-:B------:R-:W-:Y:S01]  /*6510*/  FFMA.FTZ R145, R145, UR11, -R133.reuse ;  /* 0x0000000b91917c23 */ /* 0x100fe20008010885 */
[----:B------:R-:W-:Y:S01]  /*6520*/  LOP3.LUT R152, R152, 0xff, RZ, 0xc0, !PT ;  /* 0x000000ff98987812 */ /* 0x000fe200078ec0ff */
[--C-:B------:R-:W-:Y:S01]  /*6530*/  FFMA.FTZ R147, R147, UR11, -R133.reuse ;  /* 0x0000000b93937c23 */ /* 0x100fe20008010885 */
[----:B------:R-:W-:Y:S01]  /*6540*/  FSEL R132, R132, RZ, P0 ;  /* 0x000000ff84847208 */ /* 0x000fe20000000000 */
[----:B------:R-:W-:Y:S01]  /*6550*/  FFMA.FTZ R29, R29, UR11, -R133 ;  /* 0x0000000b1d1d7c23 */ /* 0x000fe20008010885 */
[----:B------:R-:W-:Y:S01]  /*6560*/  PRMT R12, R12, 0x5410, R157 ;  /* 0x000054100c0c7816 */ /* 0x000fe2000000009d */
[----:B------:R-:W-:Y:S01]  /*6570*/  MUFU.EX2 R158, R158 ;  /* 0x0000009e009e7308 */ /* 0x000fe20000000800 */
[----:B--2---:R-:W-:Y:S01]  /*6580*/  FMNMX.FTZ R0, R28, R0, !PT ;  /* 0x000000001c007209 */ /* 0x004fe20007810000 */
[--C-:B------:R-:W-:Y:S01]  /*6590*/  FFMA.FTZ R157, R142, UR11, -R132.reuse ;  /* 0x0000000b8e9d7c23 */ /* 0x100fe20008010884 */
[----:B------:R-:W-:Y:S01]  /*65a0*/  FFMA.FTZ R20, R20, UR11, -R132 ;  /* 0x0000000b14147c23 */ /* 0x000fe20008010884 */
[----:B------:R2:W3:Y:S01]  /*65b0*/  MUFU.EX2 R28, R145 ;  /* 0x00000091001c7308 */ /* 0x0004e20000000800 */
[----:B------:R-:W-:Y:S01]  /*65c0*/  PRMT R34, R159, 0x5410, R34 ;  /* 0x000054109f227816 */ /* 0x000fe20000000022 */
[----:B------:R-:W-:Y:S01]  /*65d0*/  FFMA.FTZ R143, R143, UR11, -R132 ;  /* 0x0000000b8f8f7c23 */ /* 0x000fe20008010884 */
[----:B------:R-:W-:Y:S01]  /*65e0*/  PRMT R15, R152, 0x5410, R15 ;  /* 0x00005410980f7816 */ /* 0x000fe2000000000f */
[----:B------:R-:W-:Y:S01]  /*65f0*/  IMAD.U32 R152, RZ, RZ, UR10 ;  /* 0x0000000aff987e24 */ /* 0x000fe2000f8e00ff */
[----:B------:R-:W-:Y:S01]  /*6600*/  PRMT R159, R99, 0x5410, R100 ;  /* 0x00005410639f7816 */ /* 0x000fe20000000064 */
[----:B------:R-:W-:Y:S01]  /*6610*/  MUFU.EX2 R157, R157 ;  /* 0x0000009d009d7308 */ /* 0x000fe20000000800 */
[----:B------:R-:W-:Y:S01]  /*6620*/  PRMT R75, R75, 0x5410, R101 ;  /* 0x000054104b4b7816 */ /* 0x000fe20000000065 */
[--C-:B------:R-:W-:Y:S01]  /*6630*/  FFMA.FTZ R101, R156, UR11, -R133.reuse ;  /* 0x0000000b9c657c23 */ /* 0x100fe20008010885 */
[----:B-1----:R-:W-:Y:S01]  /*6640*/  FMNMX.FTZ R2, R2, R38, !PT ;  /* 0x0000002602027209 */ /* 0x002fe20007810000 */
[----:B------:R-:W-:Y:S01]  /*6650*/  MUFU.EX2 R99, R20 ;  /* 0x0000001400637308 */ /* 0x000fe20000000800 */
[--C-:B------:R-:W-:Y:S01]  /*6660*/  FFMA.FTZ R38, R22, UR11, -R133.reuse ;  /* 0x0000000b16267c23 */ /* 0x100fe20008010885 */
[----:B------:R-:W-:Y:S01]  /*6670*/  LEA R152, R152, UR10, 0x10 ;  /* 0x0000000a98987c11 */ /* 0x000fe2000f8e80ff */
[--C-:B------:R-:W-:Y:S01]  /*6680*/  FFMA.FTZ R100, R146, UR11, -R132.reuse ;  /* 0x0000000b92647c23 */ /* 0x100fe20008010884 */
[----:B------:R-:W1:Y:S01]  /*6690*/  MUFU.EX2 R22, R143 ;  /* 0x0000008f00167308 */ /* 0x000e620000000800 */
[--C-:B--2---:R-:W-:Y:S01]  /*66a0*/  FFMA.FTZ R145, R120, UR11, -R132.reuse ;  /* 0x0000000b78917c23 */ /* 0x104fe20008010884 */
[--C-:B------:R-:W-:Y:S01]  /*66b0*/  FFMA.FTZ R26, R26, UR11, -R132.reuse ;  /* 0x0000000b1a1a7c23 */ /* 0x100fe20008010884 */
[----:B------:R-:W-:Y:S01]  /*66c0*/  LOP3.LUT R35, R35, 0xff00ff, RZ, 0xc0, !PT ;  /* 0x00ff00ff23237812 */ /* 0x000fe200078ec0ff */
[----:B------:R-:W-:Y:S01]  /*66d0*/  MUFU.EX2 R147, R147 ;  /* 0x0000009300937308 */ /* 0x000fe20000000800 */
[--C-:B------:R-:W-:Y:S01]  /*66e0*/  HSET2.LE.AND R34, R34, R152.reuse, PT ;  /* 0x0000009822227233 */ /* 0x100fe20003803000 */
[C---:B------:R-:W-:Y:S01]  /*66f0*/  FMUL.FTZ R120, R2.reuse, UR11 ;  /* 0x0000000b02787c20 */ /* 0x040fe20008410000 */
[----:B------:R-:W-:Y:S01]  /*6700*/  FSETP.NEU.FTZ.AND P1, PT, R2, -INF , PT ;  /* 0xff8000000200780b */ /* 0x000fe20003f3d000 */
[----:B------:R-:W2:Y:S01]  /*6710*/  MUFU.EX2 R101, R101 ;  /* 0x0000006500657308 */ /* 0x000ea20000000800 */
[--C-:B------:R-:W-:Y:S01]  /*6720*/  HSET2.LE.AND R35, R35, R152.reuse, PT ;  /* 0x0000009823237233 */ /* 0x100fe20003803000 */
[----:B------:R-:W-:Y:S01]  /*6730*/  FFMA.FTZ R146, R139, UR11, -R132 ;  /* 0x0000000b8b927c23 */ /* 0x000fe20008010884 */
[----:B------:R-:W-:Y:S01]  /*6740*/  PRMT R96, R37, 0x7632, R96 ;  /* 0x0000763225607816 */ /* 0x000fe20000000060 */
[----:B------:R3:W-:Y:S01]  /*6750*/  MUFU.EX2 R197, R38 ;  /* 0x0000002600c57308 */ /* 0x0007e20000000800 */
[----:B------:R-:W-:Y:S01]  /*6760*/  FSEL R120, R120, RZ, P1 ;  /* 0x000000ff78787208 */ /* 0x000fe20000800000 */
[----:B------:R-:W-:Y:S01]  /*6770*/  FFMA.FTZ R163, R140, UR11, -R133 ;  /* 0x0000000b8ca37c23 */ /* 0x000fe20008010885 */
[----:B------:R-:W-:Y:S01]  /*6780*/  LOP3.LUT R33, R33, 0xff00ff, RZ, 0xc0, !PT ;  /* 0x00ff00ff21217812 */ /* 0x000fe200078ec0ff */
[----:B------:R-:W-:Y:S01]  /*6790*/  MUFU.EX2 R145, R145 ;  /* 0x0000009100917308 */ /* 0x000fe20000000800 */
[--C-:B------:R-:W-:Y:S01]  /*67a0*/  HSET2.LE.AND R32, R32, R152.reuse, PT ;  /* 0x0000009820207233 */ /* 0x100fe20003803000 */
[----:B------:R-:W-:Y:S01]  /*67b0*/  FFMA.FTZ R16, R16, UR11, -R120 ;  /* 0x0000000b10107c23 */ /* 0x000fe20008010878 */
[----:B------:R-:W-:Y:S01]  /*67c0*/  SHF.R.U32.HI R37, RZ, 0x18, R37 ;  /* 0x00000018ff257819 */ /* 0x000fe20000011625 */
[----:B------:R-:W4:Y:S01]  /*67d0*/  MUFU.EX2 R100, R100 ;  /* 0x0000006400647308 */ /* 0x000f220000000800 */
[----:B------:R-:W-:Y:S01]  /*67e0*/  LOP3.LUT R96, R96, 0xff, RZ, 0xc0, !PT ;  /* 0x000000ff60607812 */ /* 0x000fe200078ec0ff */
[----:B------:R-:W-:Y:S01]  /*67f0*/  FFMA.FTZ R141, R141, UR11, -R133 ;  /* 0x0000000b8d8d7c23 */ /* 0x000fe20008010885 */
[----:B------:R-:W-:Y:S01]  /*6800*/  PRMT R36, R95, 0x5410, R36 ;  /* 0x000054105f247816 */ /* 0x000fe20000000024 */
[----:B------:R-:W5:Y:S01]  /*6810*/  MUFU.EX2 R103, R29 ;  /* 0x0000001d00677308 */ /* 0x000f620000000800 */
[----:B------:R-:W-:Y:S01]  /*6820*/  IMAD.MOV.U32 R95, RZ, RZ, R159 ;  /* 0x000000ffff5f7224 */ /* 0x000fe200078e009f */
[----:B---3--:R-:W-:Y:S01]  /*6830*/  F2FP.BF16.F32.PACK_AB R38, R28, R158 ;  /* 0x0000009e1c26723e */ /* 0x008fe200000010ff */
[----:B------:R-:W-:Y:S01]  /*6840*/  FFMA.FTZ R159, R17, UR11, -R120 ;  /* 0x0000000b119f7c23 */ /* 0x000fe20008010878 */
[----:B------:R3:W5:Y:S01]  /*6850*/  MUFU.EX2 R143, R26 ;  /* 0x0000001a008f7308 */ /* 0x0007620000000800 */
[----:B------:R-:W-:Y:S01]  /*6860*/  HSET2.LE.AND R33, R33, R152, PT ;  /* 0x0000009821217233 */ /* 0x000fe20003803000 */
[----:B------:R-:W-:Y:S01]  /*6870*/  IMAD.MOV.U32 R142, RZ, RZ, R98 ;  /* 0x000000ffff8e7224 */ /* 0x000fe200078e0062 */
[----:B------:R-:W-:Y:S01]  /*6880*/  LOP3.LUT R34, R38, R34, RZ, 0xc0, !PT ;  /* 0x0000002226227212 */ /* 0x000fe200078ec0ff */
[----:B------:R-:W-:Y:S01]  /*6890*/  MUFU.EX2 R146, R146 ;  /* 0x0000009200927308 */ /* 0x000fe20000000800 */
[----:B-1----:R-:W-:Y:S01]  /*68a0*/  F2FP.BF16.F32.PACK_AB R38, R22, R157 ;  /* 0x0000009d1626723e */ /* 0x002fe200000010ff */
[----:B------:R-:W-:Y:S01]  /*68b0*/  FFMA.FTZ R156, R136, UR11, -R120 ;  /* 0x0000000b889c7c23 */ /* 0x000fe20008010878 */
[----:B------:R-:W-:Y:S01]  /*68c0*/  PRMT R37, R96, 0x5410, R37 ;  /* 0x0000541060257816 */ /* 0x000fe20000000025 */
[----:B------:R-:W-:Y:S01]  /*68d0*/  MUFU.EX2 R29, R16 ;  /* 0x00000010001d7308 */ /* 0x000fe20000000800 */
[----:B------:R-:W-:Y:S01]  /*68e0*/  LOP3.LUT R35, R38, R35, RZ, 0xc0, !PT ;  /* 0x0000002326237212 */ /* 0x000fe200078ec0ff */
[----:B------:R-:W-:Y:S01]  /*68f0*/  IMAD.MOV.U32 R96, RZ, RZ, R161 ;  /* 0x000000ffff607224 */ /* 0x000fe200078e00a1 */
[----:B--2---:R-:W-:Y:S01]  /*6900*/  F2FP.BF16.F32.PACK_AB R38, R101, R147 ;  /* 0x000000936526723e */ /* 0x004fe200000010ff */
[----:B------:R-:W-:Y:S01]  /*6910*/  MUFU.EX2 R159, R159 ;  /* 0x0000009f009f7308 */ /* 0x000fe20000000800 */
[----:B----4-:R-:W-:Y:S01]  /*6920*/  F2FP.BF16.F32.PACK_AB R39, R100, R145 ;  /* 0x000000916427723e */ /* 0x010fe200000010ff */
[----:B---3--:R-:W-:Y:S01]  /*6930*/  IMAD.MOV.U32 R26, RZ, RZ, R99 ;  /* 0x000000ffff1a7224 */ /* 0x008fe200078e0063 */
[----:B------:R-:W-:Y:S01]  /*6940*/  LOP3.LUT R38, R38, R32, RZ, 0xc0, !PT ;  /* 0x0000002026267212 */ /* 0x000fe200078ec0ff */
[----:B------:R-:W-:-:S02]  /*6950*/  IMAD.MOV.U32 R99, RZ, RZ, R162 ;  /* 0x000000ffff637224 */ /* 0x000fc400078e00a2 */
[----:B------:R-:W-:Y:S01]  /*6960*/  FFMA.FTZ R162, R138, UR11, -R132 ;  /* 0x0000000b8aa27c23 */ /* 0x000fe20008010884 */
[--C-:B------:R-:W-:Y:S01]  /*6970*/  HSET2.LE.AND R32, R44, R152.reuse, PT ;  /* 0x000000982c207233 */ /* 0x100fe20003803000 */
[----:B------:R-:W-:Y:S01]  /*6980*/  MUFU.EX2 R163, R163 ;  /* 0x000000a300a37308 */ /* 0x000fe20000000800 */
[----:B-----5:R-:W-:Y:S01]  /*6990*/  F2FP.BF16.F32.PACK_AB R20, R103, R197 ;  /* 0x000000c56714723e */ /* 0x020fe200000010ff */
[----:B------:R-:W-:Y:S01]  /*69a0*/  FFMA.FTZ R161, R64, UR11, -R120 ;  /* 0x0000000b40a17c23 */ /* 0x000fe20008010878 */
[----:B------:R-:W-:Y:S01]  /*69b0*/  LOP3.LUT R39, R39, R33, RZ, 0xc0, !PT ;  /* 0x0000002127277212 */ /* 0x000fe200078ec0ff */
[----:B------:R-:W1:Y:S01]  /*69c0*/  MUFU.EX2 R162, R162 ;  /* 0x000000a200a27308 */ /* 0x000e620000000800 */
[----:B------:R-:W-:Y:S01]  /*69d0*/  LOP3.LUT R32, R20, R32, RZ, 0xc0, !PT ;  /* 0x0000002014207212 */ /* 0x000fe200078ec0ff */
[----:B------:R-:W-:Y:S01]  /*69e0*/  IMAD.MOV.U32 R64, RZ, RZ, R93 ;  /* 0x000000ffff407224 */ /* 0x000fe200078e005d */
[--C-:B------:R-:W-:Y:S01]  /*69f0*/  HSET2.LE.AND R33, R37, R152.reuse, PT ;  /* 0x0000009825217233 */ /* 0x100fe20003803000 */
[----:B------:R2:W3:Y:S01]  /*6a00*/  MUFU.EX2 R215, R141 ;  /* 0x0000008d00d77308 */ /* 0x0004e20000000800 */
[----:B------:R-:W-:Y:S01]  /*6a10*/  F2FP.BF16.F32.PACK_AB R20, R143, R26 ;  /* 0x0000001a8f14723e */ /* 0x000fe200000010ff */
[----:B------:R-:W-:Y:S01]  /*6a20*/  IMAD.MOV.U32 R93, RZ, RZ, R96 ;  /* 0x000000ffff5d7224 */ /* 0x000fe200078e0060 */
[--C-:B------:R-:W-:Y:S01]  /*6a30*/  HSET2.LE.AND R27, R27, R152.reuse, PT ;  /* 0x000000981b1b7233 */ /* 0x100fe20003803000 */
[----:B------:R-:W-:Y:S01]  /*6a40*/  IMAD.MOV.U32 R140, RZ, RZ, R99 ;  /* 0x000000ffff8c7224 */ /* 0x000fe200078e0063 */
[----:B------:R-:W-:Y:S01]  /*6a50*/  LOP3.LUT R33, R20, R33, RZ, 0xc0, !PT ;  /* 0x0000002114217212 */ /* 0x000fe200078ec0ff */
[C---:B------:R-:W-:Y:S01]  /*6a60*/  FMUL.FTZ R20, R0.reuse, UR11 ;  /* 0x0000000b00147c20 */ /* 0x040fe20008410000 */
[----:B------:R-:W-:Y:S01]  /*6a70*/  LOP3.LUT R45, R45, 0xff, RZ, 0xc0, !PT ;  /* 0x000000ff2d2d7812 */ /* 0x000fe200078ec0ff */
[----:B------:R-:W-:Y:S01]  /*6a80*/  IMAD.MOV.U32 R139, RZ, RZ, R103 ;  /* 0x000000ffff8b7224 */ /* 0x000fe200078e0067 */
[----:B------:R-:W-:Y:S01]  /*6a90*/  FSETP.NEU.FTZ.AND P0, PT, R0, -INF , PT ;  /* 0xff8000000000780b */ /* 0x000fe20003f1d000 */
[----:B------:R-:W-:Y:S01]  /*6aa0*/  IMAD.MOV.U32 R138, RZ, RZ, R104 ;  /* 0x000000ffff8a7224 */ /* 0x000fe200078e0068 */
[----:B-1----:R-:W-:Y:S01]  /*6ab0*/  F2FP.BF16.F32.PACK_AB R37, R146, R162 ;  /* 0x000000a29225723e */ /* 0x002fe200000010ff */
[----:B------:R-:W-:Y:S01]  /*6ac0*/  IMAD.MOV.U32 R136, RZ, RZ, R197 ;  /* 0x000000ffff887224 */ /* 0x000fe200078e00c5 */
[----:B------:R-:W-:Y:S01]  /*6ad0*/  PRMT R134, R45, 0x5410, R134 ;  /* 0x000054102d867816 */ /* 0x000fe20000000086 */
[--C-:B------:R-:W-:Y:S01]  /*6ae0*/  FFMA.FTZ R104, R60, UR11, -R120.reuse ;  /* 0x0000000b3c687c23 */ /* 0x100fe20008010878 */
[----:B------:R-:W-:Y:S01]  /*6af0*/  LOP3.LUT R37, R37, R27, RZ, 0xc0, !PT ;  /* 0x0000001b25257212 */ /* 0x000fe200078ec0ff */
[----:B------:R-:W-:Y:S01]  /*6b00*/  IMAD.MOV.U32 R27, RZ, RZ, R29 ;  /* 0x000000ffff1b7224 */ /* 0x000fe200078e001d */
[----:B------:R-:W-:Y:S01]  /*6b10*/  FSEL R45, R20, RZ, P0 ;  /* 0x000000ff142d7208 */ /* 0x000fe20000000000 */
[--C-:B------:R-:W-:Y:S01]  /*6b20*/  FFMA.FTZ R20, R137, UR11, -R120.reuse ;  /* 0x0000000b89147c23 */ /* 0x100fe20008010878 */
[--C-:B------:R-:W-:Y:S01]  /*6b30*/  HSET2.LE.AND R25, R25, R152.reuse, PT ;  /* 0x0000009819197233 */ /* 0x100fe20003803000 */
[----:B------:R-:W-:Y:S01]  /*6b40*/  FFMA.FTZ R103, R61, UR11, -R120 ;  /* 0x0000000b3d677c23 */ /* 0x000fe20008010878 */
[----:B------:R-:W-:Y:S01]  /*6b50*/  F2FP.BF16.F32.PACK_AB R44, R159, R27 ;  /* 0x0000001b9f2c723e */ /* 0x000fe200000010ff */
[----:B------:R-:W-:Y:S01]  /*6b60*/  FFMA.FTZ R17, R14, UR11, -R45 ;  /* 0x0000000b0e117c23 */ /* 0x000fe2000801082d */
[----:B------:R-:W-:Y:S01]  /*6b70*/  SHF.R.U32.HI R92, RZ, 0x8, R92 ;  /* 0x00000008ff5c7819 */ /* 0x000fe2000001165c */
[----:B------:R-:W-:Y:S01]  /*6b80*/  IMAD.MOV.U32 R14, RZ, RZ, R208 ;  /* 0x000000ffff0e7224 */ /* 0x000fe200078e00d0 */
[----:B------:R-:W-:Y:S01]  /*6b90*/  LEA R208, R5, UR4, 0x1 ;  /* 0x0000000405d07c11 */ /* 0x000fe2000f8e08ff */
[----:B--2---:R-:W-:Y:S01]  /*6ba0*/  IMAD.MOV.U32 R141, RZ, RZ, R102 ;  /* 0x000000ffff8d7224 */ /* 0x004fe200078e0066 */
[----:B------:R-:W-:Y:S01]  /*6bb0*/  LOP3.LUT R44, R44, R25, RZ, 0xc0, !PT ;  /* 0x000000192c2c7212 */ /* 0x000fe200078ec0ff */
[----:B------:R-:W-:Y:S01]  /*6bc0*/  FMUL.FTZ R25, R0, UR11 ;  /* 0x0000000b00197c20 */ /* 0x000fe20008410000 */
[----:B------:R-:W-:Y:S01]  /*6bd0*/  PRMT R56, R56, 0x5410, R92 ;  /* 0x0000541038387816 */ /* 0x000fe2000000005c */
[----:B------:R-:W-:Y:S01]  /*6be0*/  IMAD.MOV.U32 R92, RZ, RZ, R97 ;  /* 0x000000ffff5c7224 */ /* 0x000fe200078e0061 */
[----:B------:R-:W-:Y:S01]  /*6bf0*/  FSETP.NEU.FTZ.AND P0, PT, R0, -INF , PT ;  /* 0xff8000000000780b */ /* 0x000fe20003f1d000 */
[----:B------:R-:W1:Y:S01]  /*6c00*/  LDSM.16.MT88.4 R96, [R208+0x4000] ;  /* 0x00400000d060783b */ /* 0x000e620000004200 */
[----:B------:R-:W-:Y:S01]  /*6c10*/  HSET2.LE.AND R36, R36, R152, PT ;  /* 0x0000009824247233 */ /* 0x000fe20003803000 */
[----:B------:R-:W-:Y:S01]  /*6c20*/  MUFU.EX2 R17, R17 ;  /* 0x0000001100117308 */ /* 0x000fe20000000800 */
[----:B------:R-:W-:Y:S01]  /*6c30*/  FSEL R25, R25, RZ, P0 ;  /* 0x000000ff19197208 */ /* 0x000fe20000000000 */
[----:B------:R-:W-:Y:S01]  /*6c40*/  FFMA.FTZ R144, R65, UR11, -R120 ;  /* 0x0000000b41907c23 */ /* 0x000fe20008010878 */
[----:B---3--:R-:W-:Y:S01]  /*6c50*/  F2FP.BF16.F32.PACK_AB R16, R215, R163 ;  /* 0x000000a3d710723e */ /* 0x008fe200000010ff */
[----:B------:R-:W-:Y:S01]  /*6c60*/  MUFU.EX2 R156, R156 ;  /* 0x0000009c009c7308 */ /* 0x000fe20000000800 */
[----:B------:R-:W-:-:S02]  /*6c70*/  IMAD.MOV.U32 R65, RZ, RZ, R139 ;  /* 0x000000ffff417224 */ /* 0x000fc400078e008b */
[--C-:B------:R-:W-:Y:S01]  /*6c80*/  FFMA.FTZ R66, R66, UR11, -R25.reuse ;  /* 0x0000000b42427c23 */ /* 0x100fe20008010819 */
[----:B------:R-:W-:Y:S01]  /*6c90*/  FFMA.FTZ R67, R67, UR11, -R25 ;  /* 0x0000000b43437c23 */ /* 0x000fe20008010819 */
[----:B------:R-:W-:Y:S01]  /*6ca0*/  LOP3.LUT R36, R16, R36, RZ, 0xc0, !PT ;  /* 0x0000002410247212 */ /* 0x000fe200078ec0ff */
[----:B------:R-:W-:Y:S01]  /*6cb0*/  FFMA.FTZ R16, R13, UR11, -R45 ;  /* 0x0000000b0d107c23 */ /* 0x000fe2000801082d */
[--C-:B------:R-:W-:Y:S01]  /*6cc0*/  FFMA.FTZ R29, R70, UR11, -R25.reuse ;  /* 0x0000000b461d7c23 */ /* 0x100fe20008010819 */
[--C-:B------:R-:W-:Y:S01]  /*6cd0*/  FFMA.FTZ R160, R71, UR11, -R25.reuse ;  /* 0x0000000b47a07c23 */ /* 0x100fe20008010819 */
[----:B------:R2:W-:Y:S01]  /*6ce0*/  MUFU.EX2 R137, R66 ;  /* 0x0000004200897308 */ /* 0x0005e20000000800 */
[--C-:B------:R-:W-:Y:S01]  /*6cf0*/  FFMA.FTZ R102, R62, UR11, -R25.reuse ;  /* 0x0000000b3e667c23 */ /* 0x100fe20008010819 */
[----:B------:R-:W-:Y:S01]  /*6d00*/  FFMA.FTZ R5, R63, UR11, -R25 ;  /* 0x0000000b3f057c23 */ /* 0x000fe20008010819 */
[----:B------:R-:W-:Y:S01]  /*6d10*/  IMAD.MOV.U32 R63, RZ, RZ, R92 ;  /* 0x000000ffff3f7224 */ /* 0x000fe200078e005c */
[----:B------:R3:W4:Y:S01]  /*6d20*/  MUFU.EX2 R197, R67 ;  /* 0x0000004300c57308 */ /* 0x0007220000000800 */
[----:B------:R-:W-:Y:S01]  /*6d30*/  IMAD.MOV.U32 R139, RZ, RZ, R95 ;  /* 0x000000ffff8b7224 */ /* 0x000fe200078e005f */
[----:B------:R-:W-:Y:S01]  /*6d40*/  LOP3.LUT R12, R12, 0xff00ff, RZ, 0xc0, !PT ;  /* 0x00ff00ff0c0c7812 */ /* 0x000fe200078ec0ff */
[----:B------:R-:W-:Y:S01]  /*6d50*/  IMAD.MOV.U32 R71, RZ, RZ, R14 ;  /* 0x000000ffff477224 */ /* 0x000fe200078e000e */
[----:B------:R-:W5:Y:S01]  /*6d60*/  MUFU.EX2 R16, R16 ;  /* 0x0000001000107308 */ /* 0x000f620000000800 */
[----:B------:R-:W-:Y:S01]  /*6d70*/  SHF.R.U32.HI R135, RZ, 0x8, R135 ;  /* 0x00000008ff877819 */ /* 0x000fe20000011687 */
[----:B------:R-:W-:Y:S01]  /*6d80*/  IMAD.MOV.U32 R62, RZ, RZ, R140 ;  /* 0x000000ffff3e7224 */ /* 0x000fe200078e008c */
[--C-:B------:R-:W-:Y:S01]  /*6d90*/  HSET2.LE.AND R8, R8, R152.reuse, PT ;  /* 0x0000009808087233 */ /* 0x100fe20003803000 */
[----:B------:R-:W1:Y:S01]  /*6da0*/  MUFU.EX2 R20, R20 ;  /* 0x0000001400147308 */ /* 0x000e620000000800 */
[----:B------:R-:W-:Y:S01]  /*6db0*/  PRMT R135, R47, 0x5410, R135 ;  /* 0x000054102f877816 */ /* 0x000fe20000000087 */
[----:B--2---:R-:W-:Y:S01]  /*6dc0*/  IMAD.MOV.U32 R66, RZ, RZ, R93 ;  /* 0x000000ffff427224 */ /* 0x004fe200078e005d */
[--C-:B------:R-:W-:Y:S01]  /*6dd0*/  HSET2.LE.AND R11, R11, R152.reuse, PT ;  /* 0x000000980b0b7233 */ /* 0x100fe20003803000 */
[----:B------:R-:W-:Y:S01]  /*6de0*/  MUFU.EX2 R29, R29 ;  /* 0x0000001d001d7308 */ /* 0x000fe20000000800 */
[--C-:B------:R-:W-:Y:S01]  /*6df0*/  HSET2.LE.AND R10, R10, R152.reuse, PT ;  /* 0x000000980a0a7233 */ /* 0x100fe20003803000 */
[----:B---3--:R-:W-:Y:S01]  /*6e00*/  IMAD.MOV.U32 R67, RZ, RZ, R94 ;  /* 0x000000ffff437224 */ /* 0x008fe200078e005e */
[----:B----4-:R-:W-:Y:S01]  /*6e10*/  F2FP.BF16.F32.PACK_AB R13, R197, R137 ;  /* 0x00000089c50d723e */ /* 0x010fe200000010ff */
[----:B------:R-:W2:Y:S01]  /*6e20*/  MUFU.EX2 R160, R160 ;  /* 0x000000a000a07308 */ /* 0x000ea20000000800 */
[----:B------:R-:W3:Y:S01]  /*6e30*/  LDSM.16.MT88.4 R92, [R208+0x4400] ;  /* 0x00440000d05c783b */ /* 0x000ee20000004200 */
[--C-:B------:R-:W-:Y:S01]  /*6e40*/  HSET2.LE.AND R12, R12, R152.reuse, PT ;  /* 0x000000980c0c7233 */ /* 0x100fe20003803000 */
[----:B------:R-:W-:Y:S01]  /*6e50*/  IMAD.MOV.U32 R70, RZ, RZ, R27 ;  /* 0x000000ffff467224 */ /* 0x000fe200078e001b */
[----:B------:R-:W-:Y:S01]  /*6e60*/  MUFU.EX2 R104, R104 ;  /* 0x0000006800687308 */ /* 0x000fe20000000800 */
[----:B-----5:R-:W-:Y:S01]  /*6e70*/  F2FP.BF16.F32.PACK_AB R45, R16, R17 ;  /* 0x00000011102d723e */ /* 0x020fe200000010ff */
[----:B------:R-:W-:Y:S01]  /*6e80*/  IMAD.MOV.U32 R140, RZ, RZ, R26 ;  /* 0x000000ffff8c7224 */ /* 0x000fe200078e001a */
[----:B-1----:R-:W-:Y:S01]  /*6e90*/  F2FP.BF16.F32.PACK_AB R46, R20, R156 ;  /* 0x0000009c142e723e */ /* 0x002fe200000010ff */
[----:B------:R-:W1:Y:S01]  /*6ea0*/  MUFU.EX2 R103, R103 ;  /* 0x0000006700677308 */ /* 0x000e620000000800 */
[----:B------:R-:W-:Y:S01]  /*6eb0*/  LOP3.LUT R13, R13, R8, RZ, 0xc0, !PT ;  /* 0x000000080d0d7212 */ /* 0x000fe200078ec0ff */
[--C-:B------:R-:W-:Y:S01]  /*6ec0*/  FFMA.FTZ R179, R179, UR11, -R120.reuse ;  /* 0x0000000bb3b37c23 */ /* 0x100fe20008010878 */
[----:B------:R-:W-:Y:S01]  /*6ed0*/  LOP3.LUT R24, R24, 0xff00ff, RZ, 0xc0, !PT ;  /* 0x00ff00ff18187812 */ /* 0x000fe200078ec0ff */
[----:B------:R-:W-:Y:S01]  /*6ee0*/  MUFU.EX2 R161, R161 ;  /* 0x000000a100a17308 */ /* 0x000fe20000000800 */
[--C-:B------:R-:W-:Y:S01]  /*6ef0*/  HSET2.LE.AND R14, R15, R152.reuse, PT ;  /* 0x000000980f0e7233 */ /* 0x100fe20003803000 */
[--C-:B------:R-:W-:Y:S01]  /*6f00*/  FFMA.FTZ R178, R178, UR11, -R120.reuse ;  /* 0x0000000bb2b27c23 */ /* 0x100fe20008010878 */
[----:B--2---:R-:W-:Y:S01]  /*6f10*/  F2FP.BF16.F32.PACK_AB R47, R160, R29 ;  /* 0x0000001da02f723e */ /* 0x004fe200000010ff */
[----:B------:R-:W2:Y:S01]  /*6f20*/  MUFU.EX2 R144, R144 ;  /* 0x0000009000907308 */ /* 0x000ea20000000800 */
[----:B------:R-:W-:Y:S01]  /*6f30*/  LOP3.LUT R45, R45, R11, RZ, 0xc0, !PT ;  /* 0x0000000b2d2d7212 */ /* 0x000fe200078ec0ff */
[--C-:B------:R-:W-:Y:S01]  /*6f40*/  FFMA.FTZ R177, R177, UR11, -R120.reuse ;  /* 0x0000000bb1b17c23 */ /* 0x100fe20008010878 */
[----:B------:R-:W-:Y:S01]  /*6f50*/  LOP3.LUT R46, R46, R10, RZ, 0xc0, !PT ;  /* 0x0000000a2e2e7212 */ /* 0x000fe200078ec0ff */
[----:B------:R-:W-:Y:S01]  /*6f60*/  MUFU.EX2 R102, R102 ;  /* 0x0000006600667308 */ /* 0x000fe20000000800 */
[----:B------:R-:W-:Y:S01]  /*6f70*/  LOP3.LUT R47, R47, R12, RZ, 0xc0, !PT ;  /* 0x0000000c2f2f7212 */ /* 0x000fe200078ec0ff */
[--C-:B------:R-:W-:Y:S01]  /*6f80*/  FFMA.FTZ R176, R176, UR11, -R120.reuse ;  /* 0x0000000bb0b07c23 */ /* 0x100fe20008010878 */
[----:B-1----:R-:W-:Y:S01]  /*6f90*/  F2FP.BF16.F32.PACK_AB R8, R103, R104 ;  /* 0x000000686708723e */ /* 0x002fe200000010ff */
[----:B------:R-:W1:Y:S01]  /*6fa0*/  MUFU.EX2 R5, R5 ;  /* 0x0000000500057308 */ /* 0x000e620000000800 */
[--C-:B------:R-:W-:Y:S01]  /*6fb0*/  HSET2.LE.AND R9, R9, R152.reuse, PT ;  /* 0x0000009809097233 */ /* 0x100fe20003803000 */
[--C-:B------:R-:W-:Y:S01]  /*6fc0*/  FFMA.FTZ R173, R173, UR11, -R120.reuse ;  /* 0x0000000badad7c23 */ /* 0x100fe20008010878 */
[----:B------:R-:W-:Y:S01]  /*6fd0*/  LOP3.LUT R14, R8, R14, RZ, 0xc0, !PT ;  /* 0x0000000e080e7212 */ /* 0x000fe200078ec0ff */
[--C-:B------:R-:W-:Y:S01]  /*6fe0*/  FFMA.FTZ R172, R172, UR11, -R120.reuse ;  /* 0x0000000bacac7c23 */ /* 0x100fe20008010878 */
[--C-:B------:R-:W-:Y:S01]  /*6ff0*/  HSET2.LE.AND R15, R24, R152.reuse, PT ;  /* 0x00000098180f7233 */ /* 0x100fe20003803000 */
[--C-:B------:R-:W-:Y:S01]  /*7000*/  FFMA.FTZ R131, R131, UR11, -R120.reuse ;  /* 0x0000000b83837c23 */ /* 0x100fe20008010878 */
[----:B--2---:R-:W-:Y:S01]  /*7010*/  F2FP.BF16.F32.PACK_AB R12, R144, R161 ;  /* 0x000000a1900c723e */ /* 0x004fe200000010ff */
[-C--:B------:R-:W-:Y:S01]  /*7020*/  HMMA.16816.F32.BF16 R24, R44, R96.reuse, RZ ;  /* 0x000000602c18723c */ /* 0x080fe200000418ff */
[----:B------:R-:W-:Y:S01]  /*7030*/  LOP3.LUT R61, R90, 0xff00ff, RZ, 0xc0, !PT ;  /* 0x00ff00ff5a3d7812 */ /* 0x000fe200078ec0ff */
[--C-:B------:R-:W-:Y:S01]  /*7040*/  FFMA.FTZ R130, R130, UR11, -R120.reuse ;  /* 0x0000000b82827c23 */ /* 0x100fe20008010878 */
[----:B------:R-:W-:Y:S01]  /*7050*/  LOP3.LUT R12, R12, R9, RZ, 0xc0, !PT ;  /* 0x000000090c0c7212 */ /* 0x000fe200078ec0ff */
[--C-:B------:R-:W-:Y:S01]  /*7060*/  FFMA.FTZ R129, R129, UR11, -R120.reuse ;  /* 0x0000000b81817c23 */ /* 0x100fe20008010878 */
[----:B------:R-:W-:Y:S01]  /*7070*/  LOP3.LUT R60, R82, 0xff00ff, RZ, 0xc0, !PT ;  /* 0x00ff00ff523c7812 */ /* 0x000fe200078ec0ff */
[--C-:B------:R-:W-:Y:S01]  /*7080*/  FFMA.FTZ R128, R128, UR11, -R120.reuse ;  /* 0x0000000b80807c23 */ /* 0x100fe20008010878 */
[----:B-1----:R-:W-:Y:S01]  /*7090*/  F2FP.BF16.F32.PACK_AB R8, R5, R102 ;  /* 0x000000660508723e */ /* 0x002fe200000010ff */
[--C-:B------:R-:W-:Y:S01]  /*70a0*/  FFMA.FTZ R127, R127, UR11, -R120.reuse ;  /* 0x0000000b7f7f7c23 */ /* 0x100fe20008010878 */
[--C-:B------:R-:W-:Y:S01]  /*70b0*/  HSET2.LE.AND R90, R91, R152.reuse, PT ;  /* 0x000000985b5a7233 */ /* 0x100fe20003803000 */
[--C-:B------:R-:W-:Y:S01]  /*70c0*/  FFMA.FTZ R126, R126, UR11, -R120.reuse ;  /* 0x0000000b7e7e7c23 */ /* 0x100fe20008010878 */
[----:B------:R-:W-:Y:S01]  /*70d0*/  LOP3.LUT R15, R8, R15, RZ, 0xc0, !PT ;  /* 0x0000000f080f7212 */ /* 0x000fe200078ec0ff */
[----:B------:R-:W-:Y:S01]  /*70e0*/  FFMA.FTZ R125, R125, UR11, -R120 ;  /* 0x0000000b7d7d7c23 */ /* 0x000fe20008010878 */
[----:B------:R-:W-:Y:S01]  /*70f0*/  HMMA.16816.F32.BF16 R8, R32, R96, RZ ;  /* 0x000000602008723c */ /* 0x000fe200000418ff */
[----:B------:R-:W-:Y:S01]  /*7100*/  IMAD.MOV.U32 R97, RZ, RZ, R64 ;  /* 0x000000ffff617224 */ /* 0x000fe200078e0040 */
[----:B------:R-:W-:Y:S01]  /*7110*/  LOP3.LUT R64, R74, 0xff00ff, RZ, 0xc0, !PT ;  /* 0x00ff00ff4a407812 */ /* 0x000fe200078ec0ff */
[----:B------:R-:W-:Y:S01]  /*7120*/  IMAD.MOV.U32 R96, RZ, RZ, R136 ;  /* 0x000000ffff607224 */ /* 0x000fe200078e0088 */
[--C-:B------:R-:W-:Y:S01]  /*7130*/  HSET2.LE.AND R136, R181, R152.reuse, PT ;  /* 0x00000098b5887233 */ /* 0x100fe20003803000 */
[----:B------:R-:W-:Y:S01]  /*7140*/  IMAD.MOV.U32 R181, RZ, RZ, R137 ;  /* 0x000000ffffb57224 */ /* 0x000fe200078e0089 */
[----:B------:R-:W-:Y:S01]  /*7150*/  LOP3.LUT R62, R62, 0xff00ff, RZ, 0xc0, !PT ;  /* 0x00ff00ff3e3e7812 */ /* 0x000fe200078ec0ff */
[--C-:B------:R-:W-:Y:S01]  /*7160*/  FFMA.FTZ R124, R124, UR11, -R120.reuse ;  /* 0x0000000b7c7c7c23 */ /* 0x100fe20008010878 */
[-C--:B---3--:R-:W-:Y:S01]  /*7170*/  HMMA.16816.F32.BF16 R24, R12, R92.reuse, R24 ;  /* 0x0000005c0c18723c */ /* 0x088fe20000041818 */
[--C-:B------:R-:W-:Y:S01]  /*7180*/  HSET2.LE.AND R74, R75, R152.reuse, PT ;  /* 0x000000984b4a7233 */ /* 0x100fe20003803000 */
[--C-:B------:R-:W-:Y:S01]  /*7190*/  FFMA.FTZ R123, R123, UR11, -R120.reuse ;  /* 0x0000000b7b7b7c23 */ /* 0x100fe20008010878 */
[--C-:B------:R-:W-:Y:S01]  /*71a0*/  HSET2.LE.AND R91, R61, R152.reuse, PT ;  /* 0x000000983d5b7233 */ /* 0x100fe20003803000 */
[----:B------:R-:W-:Y:S01]  /*71b0*/  FFMA.FTZ R122, R122, UR11, -R120 ;  /* 0x0000000b7a7a7c23 */ /* 0x000fe20008010878 */
[--C-:B------:R-:W-:Y:S01]  /*71c0*/  HSET2.LE.AND R82, R97, R152.reuse, PT ;  /* 0x0000009861527233 */ /* 0x100fe20003803000 */
[----:B------:R-:W-:Y:S01]  /*71d0*/  IMAD.MOV.U32 R97, RZ, RZ, R70 ;  /* 0x000000ffff617224 */ /* 0x000fe200078e0046 */
[--C-:B------:R-:W-:Y:S01]  /*71e0*/  HSET2.LE.AND R75, R60, R152.reuse, PT ;  /* 0x000000983c4b7233 */ /* 0x100fe20003803000 */
[--C-:B------:R-:W-:Y:S01]  /*71f0*/  FFMA.FTZ R121, R121, UR11, -R120.reuse ;  /* 0x0000000b79797c23 */ /* 0x100fe20008010878 */
[--C-:B------:R-:W-:Y:S01]  /*7200*/  HSET2.LE.AND R137, R180, R152.reuse, PT ;  /* 0x00000098b4897233 */ /* 0x100fe20003803000 */
[----:B------:R-:W-:Y:S01]  /*7210*/  FFMA.FTZ R240, R240, UR11, -R120 ;  /* 0x0000000bf0f07c23 */ /* 0x000fe20008010878 */
[----:B------:R-:W-:Y:S01]  /*7220*/  LOP3.LUT R61, R63, 0xff00ff, RZ, 0xc0, !PT ;  /* 0x00ff00ff3f3d7812 */ /* 0x000fe200078ec0ff */
[----:B------:R-:W-:Y:S01]  /*7230*/  HMMA.16816.F32.BF16 R8, R36, R92, R8 ;  /* 0x0000005c2408723c */ /* 0x000fe20000041808 */
[----:B------:R-:W-:Y:S01]  /*7240*/  IMAD.MOV.U32 R93, RZ, RZ, R143 ;  /* 0x000000ffff5d7224 */ /* 0x000fe200078e008f */
[----:B------:R-:W-:Y:S01]  /*7250*/  LOP3.LUT R60, R87, 0xff00ff, RZ, 0xc0, !PT ;  /* 0x00ff00ff573c7812 */ /* 0x000fe200078ec0ff */
        /* <DEDUP_REMOVED lines=10> */
[--C-:B------:R-:W-:Y:S01]  /*7300*/  FFMA.FTZ R155, R155, UR11, -R133.reuse ;  /* 0x0000000b9b9b7c23 */ /* 0x100fe20008010885 */
[----:B------:R-:W-:Y:S01]  /*7310*/  LOP3.LUT R143, R31, 0xff00ff, RZ, 0xc0, !PT ;  /* 0x00ff00ff1f8f7812 */ /* 0x000fe200078ec0ff */
[--C-:B------:R-:W-:Y:S01]  /*7320*/  FFMA.FTZ R154, R154, UR11, -R133.reuse ;  /* 0x0000000b9a9a7c23 */ /* 0x100fe20008010885 */
[--C-:B------:R-:W-:Y:S01]  /*7330*/  HSET2.LE.AND R31, R64, R152.reuse, PT ;  /* 0x00000098401f7233 */ /* 0x100fe20003803000 */
[--C-:B------:R-:W-:Y:S01]  /*7340*/  FFMA.FTZ R153, R153, UR11, -R133.reuse ;  /* 0x0000000b99997c23 */ /* 0x100fe20008010885 */
[--C-:B------:R-:W-:Y:S01]  /*7350*/  HSET2.LE.AND R87, R62, R152.reuse, PT ;  /* 0x000000983e577233 */ /* 0x100fe20003803000 */
[--C-:B------:R-:W-:Y:S01]  /*7360*/  FFMA.FTZ R252, R252, UR11, -R133.reuse ;  /* 0x0000000bfcfc7c23 */ /* 0x100fe20008010885 */
[--C-:B------:R-:W-:Y:S01]  /*7370*/  HSET2.LE.AND R65, R174, R152.reuse, PT ;  /* 0x00000098ae417233 */ /* 0x100fe20003803000 */
[----:B------:R-:W-:Y:S01]  /*7380*/  IMAD.MOV.U32 R174, RZ, RZ, R180 ;  /* 0x000000ffffae7224 */ /* 0x000fe200078e00b4 */
[--C-:B------:R-:W-:Y:S01]  /*7390*/  HSET2.LE.AND R70, R79, R152.reuse, PT ;  /* 0x000000984f467233 */ /* 0x100fe20003803000 */
[----:B------:R-:W-:Y:S01]  /*73a0*/  FFMA.FTZ R180, R53, UR11, -R120 ;  /* 0x0000000b35b47c23 */ /* 0x000fe20008010878 */
[--C-:B------:R-:W-:Y:S01]  /*73b0*/  HSET2.LE.AND R62, R59, R152.reuse, PT ;  /* 0x000000983b3e7233 */ /* 0x100fe20003803000 */
[--C-:B------:R-:W-:Y:S01]  /*73c0*/  FFMA.FTZ R251, R251, UR11, -R133.reuse ;  /* 0x0000000bfbfb7c23 */ /* 0x100fe20008010885 */
[--C-:B------:R-:W-:Y:S01]  /*73d0*/  HSET2.LE.AND R64, R175, R152.reuse, PT ;  /* 0x00000098af407233 */ /* 0x100fe20003803000 */
[----:B------:R-:W-:Y:S01]  /*73e0*/  IMAD.MOV.U32 R175, RZ, RZ, R140 ;  /* 0x000000ffffaf7224 */ /* 0x000fe200078e008c */
[--C-:B------:R-:W-:Y:S01]  /*73f0*/  HSET2.LE.AND R79, R61, R152.reuse, PT ;  /* 0x000000983d4f7233 */ /* 0x100fe20003803000 */
[--C-:B------:R-:W-:Y:S01]  /*7400*/  FFMA.FTZ R250, R250, UR11, -R133.reuse ;  /* 0x0000000bfafa7c23 */ /* 0x100fe20008010885 */
        /* <DEDUP_REMOVED lines=33> */
[----:B------:R-:W-:Y:S01]  /*7620*/  FFMA.FTZ R242, R242, UR11, -R133 ;  /* 0x0000000bf2f27c23 */ /* 0x000fe20008010885 */
[--C-:B------:R-:W-:Y:S01]  /*7630*/  HSET2.LE.AND R58, R58, R152.reuse, PT ;  /* 0x000000983a3a7233 */ /* 0x100fe20003803000 */
[--C-:B------:R-:W-:Y:S01]  /*7640*/  FFMA.FTZ R149, R149, UR11, -R132.reuse ;  /* 0x0000000b95957c23 */ /* 0x100fe20008010884 */
[--C-:B------:R-:W-:Y:S01]  /*7650*/  HSET2.LE.AND R142, R213, R152.reuse, PT ;  /* 0x00000098d58e7233 */ /* 0x100fe20003803000 */
[----:B------:R-:W-:Y:S01]  /*7660*/  FFMA.FTZ R213, R114, UR11, -R132 ;  /* 0x0000000b72d57c23 */ /* 0x000fe20008010884 */
[--C-:B------:R-:W-:Y:S01]  /*7670*/  HSET2.LE.AND R143, R143, R152.reuse, PT ;  /* 0x000000988f8f7233 */ /* 0x100fe20003803000 */
[----:B------:R-:W-:Y:S01]  /*7680*/  IMAD.MOV.U32 R114, RZ, RZ, R175 ;  /* 0x000000ffff727224 */ /* 0x000fe200078e00af */
[--C-:B------:R-:W-:Y:S01]  /*7690*/  HSET2.LE.AND R118, R118, R152.reuse, PT ;  /* 0x0000009876767233 */ /* 0x100fe20003803000 */
[----:B------:R-:W-:Y:S01]  /*76a0*/  FFMA.FTZ R175, R40, UR11, -R120 ;  /* 0x0000000b28af7c23 */ /* 0x000fe20008010878 */
        /* <DEDUP_REMOVED lines=19> */
[----:B------:R-:W-:Y:S01]  /*77e0*/  IMAD.MOV.U32 R40, RZ, RZ, R170 ;  /* 0x000000ffff287224 */ /* 0x000fe200078e00aa */
[--C-:B------:R-:W-:Y:S01]  /*77f0*/  HSET2.LE.AND R57, R57, R152.reuse, PT ;  /* 0x0000009839397233 */ /* 0x100fe20003803000 */
[----:B------:R-:W-:Y:S01]  /*7800*/  IMAD.IADD R170, R4, 0x1, R208 ;  /* 0x0000000104aa7824 */ /* 0x000fe200078e02d0 */
[--C-:B------:R-:W-:Y:S01]  /*7810*/  HSET2.LE.AND R140, R135, R152.reuse, PT ;  /* 0x00000098878c7233 */ /* 0x100fe20003803000 */
[----:B------:R-:W-:Y:S01]  /*7820*/  FFMA.FTZ R135, R116, UR11, -R120 ;  /* 0x0000000b74877c23 */ /* 0x000fe20008010878 */
[----:B------:R-:W-:Y:S01]  /*7830*/  HSET2.LE.AND R141, R134, R152, PT ;  /* 0x00000098868d7233 */ /* 0x000fe20003803000 */
[----:B------:R-:W-:Y:S01]  /*7840*/  FFMA.FTZ R152, R113, UR11, -R133 ;  /* 0x0000000b71987c23 */ /* 0x000fe20008010885 */
[----:B------:R-:W-:-:S02]  /*7850*/  IMAD.MOV.U32 R113, RZ, RZ, R174 ;  /* 0x000000ffff717224 */ /* 0x000fc400078e00ae */
[----:B------:R-:W-:Y:S01]  /*7860*/  FFMA.FTZ R174, R41, UR11, -R120 ;  /* 0x0000000b29ae7c23 */ /* 0x000fe20008010878 */
[----:B------:R-:W-:Y:S01]  /*7870*/  IMAD.MOV.U32 R41, RZ, RZ, R93 ;  /* 0x000000ffff297224 */ /* 0x000fe200078e005d */
[C---:B------:R-:W-:Y:S01]  /*7880*/  FSETP.NEU.FTZ.AND P0, PT, R0.reuse, -INF , PT ;  /* 0xff8000000000780b */ /* 0x040fe20003f1d000 */
[----:B------:R-:W-:Y:S02]  /*7890*/  IMAD.MOV.U32 R93, RZ, RZ, R96 ;  /* 0x000000ffff5d7224 */ /* 0x000fe400078e0060 */
[--C-:B------:R-:W-:Y:S01]  /*78a0*/  FFMA.FTZ R134, R117, UR11, -R120.reuse ;  /* 0x0000000b75867c23 */ /* 0x100fe20008010878 */
[----:B------:R-:W-:Y:S02]  /*78b0*/  IMAD.MOV.U32 R96, RZ, RZ, R97 ;  /* 0x000000ffff607224 */ /* 0x000fe400078e0061 */
[----:B------:R-:W-:Y:S01]  /*78c0*/  FMUL.FTZ R97, R0, UR11 ;  /* 0x0000000b00617c20 */ /* 0x000fe20008410000 */
[----:B------:R-:W-:Y:S01]  /*78d0*/  FFMA.FTZ R181, R52, UR11, -R120 ;  /* 0x0000000b34b57c23 */ /* 0x000fe20008010878 */
[--C-:B------:R-:W-:Y:S01]  /*78e0*/  FFMA.FTZ R194, R194, UR11, -R132.reuse ;  /* 0x0000000bc2c27c23 */ /* 0x100fe20008010884 */
[--C-:B------:R-:W-:Y:S01]  /*78f0*/  FFMA.FTZ R193, R193, UR11, -R132.reuse ;  /* 0x0000000bc1c17c23 */ /* 0x100fe20008010884 */
[--C-:B------:R-:W-:Y:S01]  /*7900*/  FFMA.FTZ R192, R192, UR11, -R132.reuse ;  /* 0x0000000bc0c07c23 */ /* 0x100fe20008010884 */
[----:B------:R-:W-:Y:S01]  /*7910*/  FSEL R97, R97, RZ, P0 ;  /* 0x000000ff61617208 */ /* 0x000fe20000000000 */
[--C-:B------:R-:W-:Y:S01]  /*7920*/  FFMA.FTZ R191, R191, UR11, -R132.reuse ;  /* 0x0000000bbfbf7c23 */ /* 0x100fe20008010884 */
[----:B------:R-:W-:Y:S01]  /*7930*/  FSETP.NEU.FTZ.AND P0, PT, R0, -INF , PT ;  /* 0xff8000000000780b */ /* 0x000fe20003f1d000 */
[--C-:B------:R-:W-:Y:S01]  /*7940*/  FFMA.FTZ R190, R190, UR11, -R132.reuse ;  /* 0x0000000bbebe7c23 */ /* 0x100fe20008010884 */
[----:B------:R-:W-:Y:S01]  /*7950*/  FFMA.FTZ R189, R189, UR11, -R132 ;  /* 0x0000000bbdbd7c23 */ /* 0x000fe20008010884 */
[--C-:B------:R-:W-:Y:S01]  /*7960*/  FFMA.FTZ R120, R54, UR11, -R97.reuse ;  /* 0x0000000b36787c23 */ /* 0x100fe20008010861 */
[--C-:B------:R-:W-:Y:S01]  /*7970*/  FFMA.FTZ R119, R55, UR11, -R97.reuse ;  /* 0x0000000b37777c23 */ /* 0x100fe20008010861 */
[----:B------:R-:W-:Y:S01]  /*7980*/  FFMA.FTZ R117, R51, UR11, -R97 ;  /* 0x0000000b33757c23 */ /* 0x000fe20008010861 */
[----:B------:R-:W1:Y:S01]  /*7990*/  LDSM.16.MT88.4 R52, [R170+0x4000] ;  /* 0x00400000aa34783b */ /* 0x000e620000004200 */
[----:B------:R-:W-:-:S02]  /*79a0*/  IMAD.MOV.U32 R51, RZ, RZ, R113 ;  /* 0x000000ffff337224 */ /* 0x000fc400078e0071 */
[--C-:B------:R-:W-:Y:S01]  /*79b0*/  FFMA.FTZ R113, R43, UR11, -R97.reuse ;  /* 0x0000000b2b717c23 */ /* 0x100fe20008010861 */
[----:B------:R-:W-:Y:S01]  /*79c0*/  FMUL.FTZ R43, R0, UR11 ;  /* 0x0000000b002b7c20 */ /* 0x000fe20008410000 */
[--C-:B------:R-:W-:Y:S01]  /*79d0*/  FFMA.FTZ R188, R188, UR11, -R132.reuse ;  /* 0x0000000bbcbc7c23 */ /* 0x100fe20008010884 */
[--C-:B------:R-:W-:Y:S01]  /*79e0*/  FFMA.FTZ R187, R187, UR11, -R132.reuse ;  /* 0x0000000bbbbb7c23 */ /* 0x100fe20008010884 */
[--C-:B------:R-:W-:Y:S01]  /*79f0*/  FFMA.FTZ R186, R186, UR11, -R132.reuse ;  /* 0x0000000bbaba7c23 */ /* 0x100fe20008010884 */
[--C-:B------:R-:W-:Y:S01]  /*7a00*/  FFMA.FTZ R185, R185, UR11, -R132.reuse ;  /* 0x0000000bb9b97c23 */ /* 0x100fe20008010884 */
[--C-:B------:R-:W-:Y:S01]  /*7a10*/  FFMA.FTZ R184, R184, UR11, -R132.reuse ;  /* 0x0000000bb8b87c23 */ /* 0x100fe20008010884 */
[--C-:B------:R-:W-:Y:S01]  /*7a20*/  FFMA.FTZ R183, R183, UR11, -R132.reuse ;  /* 0x0000000bb7b77c23 */ /* 0x100fe20008010884 */
[--C-:B------:R-:W-:Y:S01]  /*7a30*/  FFMA.FTZ R182, R182, UR11, -R132.reuse ;  /* 0x0000000bb6b67c23 */ /* 0x100fe20008010884 */
[----:B------:R-:W-:Y:S01]  /*7a40*/  FFMA.FTZ R241, R241, UR11, -R132 ;  /* 0x0000000bf1f17c23 */ /* 0x000fe20008010884 */
[--C-:B------:R-:W-:Y:S01]  /*7a50*/  FFMA.FTZ R133, R68, UR11, -R97.reuse ;  /* 0x0000000b44857c23 */ /* 0x100fe20008010861 */
[--C-:B------:R-:W-:Y:S01]  /*7a60*/  FFMA.FTZ R132, R69, UR11, -R97.reuse ;  /* 0x0000000b45847c23 */ /* 0x100fe20008010861 */
[--C-:B------:R-:W-:Y:S01]  /*7a70*/  FFMA.FTZ R69, R50, UR11, -R97.reuse ;  /* 0x0000000b32457c23 */ /* 0x100fe20008010861 */
[--C-:B------:R-:W-:Y:S01]  /*7a80*/  FFMA.FTZ R116, R48, UR11, -R97.reuse ;  /* 0x0000000b30747c23 */ /* 0x100fe20008010861 */
[----:B------:R-:W-:Y:S01]  /*7a90*/  FFMA.FTZ R68, R49, UR11, -R97 ;  /* 0x0000000b31447c23 */ /* 0x000fe20008010861 */
[----:B------:R-:W-:Y:S01]  /*7aa0*/  FSEL R43, R43, RZ, P0 ;  /* 0x000000ff2b2b7208 */ /* 0x000fe20000000000 */
[----:B------:R-:W-:-:S02]  /*7ab0*/  IMAD.MOV.U32 R50, RZ, RZ, R114 ;  /* 0x000000ffff327224 */ /* 0x000fc400078e0072 */
[----:B------:R-:W-:Y:S01]  /*7ac0*/  FFMA.FTZ R114, R42, UR11, -R97 ;  /* 0x0000000b2a727c23 */ /* 0x000fe20008010861 */
[----:B------:R-:W-:Y:S02]  /*7ad0*/  IMAD.MOV.U32 R48, RZ, RZ, R92 ;  /* 0x000000ffff307224 */ /* 0x000fe400078e005c */
[----:B------:R-:W-:Y:S01]  /*7ae0*/  FADD.FTZ R159, R41, R159 ;  /* 0x0000009f299f7221 */ /* 0x000fe20000010000 */
[----:B------:R-:W-:Y:S02]  /*7af0*/  IMAD.MOV.U32 R49, RZ, RZ, R93 ;  /* 0x000000ffff317224 */ /* 0x000fe400078e005d */
[--C-:B------:R-:W-:Y:S01]  /*7b00*/  FFMA.FTZ R93, R18, UR11, -R43.reuse ;  /* 0x0000000b125d7c23 */ /* 0x100fe2000801082b */
[----:B------:R-:W-:Y:S01]  /*7b10*/  FFMA.FTZ R92, R19, UR11, -R43 ;  /* 0x0000000b135c7c23 */ /* 0x000fe2000801082b */
[----:B------:R-:W-:Y:S01]  /*7b20*/  FADD.FTZ R19, R50, R51 ;  /* 0x0000003332137221 */ /* 0x000fe20000010000 */
[----:B------:R-:W-:Y:S01]  /*7b30*/  FADD.FTZ R18, R48, R49 ;  /* 0x0000003130127221 */ /* 0x000fe20000010000 */
[----:B------:R-:W-:Y:S01]  /*7b40*/  IMAD.MOV.U32 R42, RZ, RZ, R96 ;  /* 0x000000ffff2a7224 */ /* 0x000fe200078e0060 */
[----:B------:R-:W2:Y:S01]  /*7b50*/  LDSM.16.MT88.4 R48, [R170+0x4400] ;  /* 0x00440000aa30783b */ /* 0x000ea20000004200 */
[--C-:B------:R-:W-:Y:S01]  /*7b60*/  FFMA.FTZ R97, R150, UR11, -R43.reuse ;  /* 0x0000000b96617c23 */ /* 0x100fe2000801082b */
[----:B------:R-:W-:Y:S01]  /*7b70*/  FFMA.FTZ R4, R231, UR11, -R43 ;  /* 0x0000000be7047c23 */ /* 0x000fe2000801082b */
[----:B------:R-:W-:Y:S01]  /*7b80*/  FADD.FTZ R156, R156, R159 ;  /* 0x0000009f9c9c7221 */ /* 0x000fe20000010000 */
[--C-:B------:R-:W-:Y:S01]  /*7b90*/  FFMA.FTZ R112, R112, UR11, -R43.reuse ;  /* 0x0000000b70707c23 */ /* 0x100fe2000801082b */
        /* <DEDUP_REMOVED lines=9> */
[----:B------:R-:W-:Y:S01]  /*7c30*/  FADD.FTZ R150, R17, R16 ;  /* 0x0000001011967221 */ /* 0x000fe20000010000 */
[----:B------:R-:W-:Y:S01]  /*7c40*/  FADD.FTZ R158, R158, R18 ;  /* 0x000000129e9e7221 */ /* 0x000fe20000010000 */
[----:B------:R-:W-:Y:S01]  /*7c50*/  FADD.FTZ R157, R157, R19 ;  /* 0x000000139d9d7221 */ /* 0x000fe20000010000 */
[----:B------:R-:W-:Y:S01]  /*7c60*/  IMAD.MOV.U32 R159, RZ, RZ, R40 ;  /* 0x000000ffff9f7224 */ /* 0x000fe200078e0028 */
[----:B-1----:R-:W-:Y:S01]  /*7c70*/  HMMA.16816.F32.BF16 R16, R44, R52, RZ ;  /* 0x000000342c10723c */ /* 0x002fe200000418ff */
[----:B------:R-:W-:Y:S01]  /*7c80*/  MUFU.EX2 R133, R133 ;  /* 0x0000008500857308 */ /* 0x000fe20000000800 */
[----:B------:R-:W-:Y:S01]  /*7c90*/  FADD.FTZ R150, R29, R150 ;  /* 0x000000961d967221 */ /* 0x000fe20000010000 */
[----:B------:R-:W-:-:S02]  /*7ca0*/  FADD.FTZ R158, R28, R158 ;  /* 0x0000009e1c9e7221 */ /* 0x000fc40000010000 */
[----:B------:R-:W-:Y:S03]  /*7cb0*/  MUFU.EX2 R181, R181 ;  /* 0x000000b500b57308 */ /* 0x000fe60000000800 */
[----:B------:R-:W-:Y:S01]  /*7cc0*/  HMMA.16816.F32.BF16 R40, R32, R52, RZ ;  /* 0x000000342028723c */ /* 0x000fe200000418ff */
[----:B------:R-:W1:Y:S04]  /*7cd0*/  MUFU.EX2 R180, R180 ;  /* 0x000000b400b47308 */ /* 0x000e680000000800 */
[----:B------:R-:W-:Y:S04]  /*7ce0*/  MUFU.EX2 R120, R120 ;  /* 0x0000007800787308 */ /* 0x000fe80000000800 */
[----:B------:R-:W-:Y:S04]  /*7cf0*/  MUFU.EX2 R119, R119 ;  /* 0x0000007700777308 */ /* 0x000fe80000000800 */
[----:B------:R-:W-:Y:S01]  /*7d00*/  MUFU.EX2 R177, R177 ;  /* 0x000000b100b17308 */ /* 0x000fe20000000800 */
[-C--:B--2---:R-:W-:Y:S03]  /*7d10*/  HMMA.16816.F32.BF16 R16, R12, R48.reuse, R16 ;  /* 0x000000300c10723c */ /* 0x084fe60000041810 */
[----:B------:R-:W-:Y:S04]  /*7d20*/  MUFU.EX2 R176, R176 ;  /* 0x000000b000b07308 */ /* 0x000fe80000000800 */
[----:B------:R2:W-:Y:S01]  /*7d30*/  MUFU.EX2 R151, R155 ;  /* 0x0000009b00977308 */ /* 0x0005e20000000800 */
[----:B------:R-:W-:Y:S03]  /*7d40*/  HMMA.16816.F32.BF16 R40, R36, R48, R40 ;  /* 0x000000302428723c */ /* 0x000fe60000041828 */
[----:B------:R-:W3:Y:S04]  /*7d50*/  MUFU.EX2 R49, R132 ;  /* 0x0000008400317308 */ /* 0x000ee80000000800 */
[----:B------:R-:W-:Y:S04]  /*7d60*/  MUFU.EX2 R116, R116 ;  /* 0x0000007400747308 */ /* 0x000fe80000000800 */
[----:B------:R-:W-:Y:S01]  /*7d70*/  MUFU.EX2 R52, R153 ;  /* 0x0000009900347308 */ /* 0x000fe20000000800 */
[----:B--2---:R-:W-:-:S02]  /*7d80*/  IMAD.MOV.U32 R155, RZ, RZ, R159 ;  /* 0x000000ffff9b7224 */ /* 0x004fc400078e009f */
[----:B------:R-:W-:Y:S01]  /*7d90*/  FADD.FTZ R159, R20, R156 ;  /* 0x0000009c149f7221 */ /* 0x000fe20000010000 */
[----:B-1----:R-:W-:Y:S01]  /*7da0*/  F2FP.BF16.F32.PACK_AB R20, R180, R181 ;  /* 0x000000b5b414723e */ /* 0x002fe200000010ff */
[----:B------:R-:W-:Y:S01]  /*7db0*/  MUFU.EX2 R152, R152 ;  /* 0x0000009800987308 */ /* 0x000fe20000000800 */
[----:B---3--:R-:W-:Y:S02]  /*7dc0*/  F2FP.BF16.F32.PACK_AB R29, R49, R133 ;  /* 0x00000085311d723e */ /* 0x008fe400000010ff */
[----:B------:R-:W-:Y:S01]  /*7dd0*/  LOP3.LUT R30, R20, R30, RZ, 0xc0, !PT ;  /* 0x0000001e141e7212 */ /* 0x000fe200078ec0ff */
[----:B------:R-:W-:Y:S01]  /*7de0*/  MUFU.EX2 R213, R213 ;  /* 0x000000d500d57308 */ /* 0x000fe20000000800 */
[----:B------:R-:W-:Y:S02]  /*7df0*/  LOP3.LUT R29, R29, R115, RZ, 0xc0, !PT ;  /* 0x000000731d1d7212 */ /* 0x000fe400078ec0ff */
[----:B------:R-:W-:Y:S01]  /*7e00*/  F2FP.BF16.F32.PACK_AB R20, R119, R120 ;  /* 0x000000787714723e */ /* 0x000fe200000010ff */
[----:B------:R-:W1:Y:S03]  /*7e10*/  MUFU.EX2 R115, R68 ;  /* 0x0000004400737308 */ /* 0x000e660000000800 */
[----:B------:R-:W-:Y:S01]  /*7e20*/  LOP3.LUT R31, R20, R31, RZ, 0xc0, !PT ;  /* 0x0000001f141f7212 */ /* 0x000fe200078ec0ff */
[----:B------:R-:W2:Y:S01]  /*7e30*/  MUFU.EX2 R212, R212 ;  /* 0x000000d400d47308 */ /* 0x000ea20000000800 */
[----:B------:R-:W-:-:S03]  /*7e40*/  F2FP.BF16.F32.PACK_AB R20, R176, R177 ;  /* 0x000000b1b014723e */ /* 0x000fc600000010ff */
[----:B------:R-:W-:Y:S01]  /*7e50*/  MUFU.EX2 R250, R250 ;  /* 0x000000fa00fa7308 */ /* 0x000fe20000000800 */
[----:B------:R-:W-:-:S03]  /*7e60*/  LOP3.LUT R70, R20, R70, RZ, 0xc0, !PT ;  /* 0x0000004614467212 */ /* 0x000fc600078ec0ff */
[----:B------:R-:W3:Y:S01]  /*7e70*/  MUFU.EX2 R249, R249 ;  /* 0x000000f900f97308 */ /* 0x000ee20000000800 */
[----:B-1----:R-:W-:-:S03]  /*7e80*/  F2FP.BF16.F32.PACK_AB R20, R115, R116 ;  /* 0x000000747314723e */ /* 0x002fc600000010ff */
[----:B------:R1:W4:Y:S01]  /*7e90*/  MUFU.EX2 R48, R154 ;  /* 0x0000009a00307308 */ /* 0x0003220000000800 */
[----:B------:R-:W-:Y:S02]  /*7ea0*/  LOP3.LUT R71, R20, R71, RZ, 0xc0, !PT ;  /* 0x0000004714477212 */ /* 0x000fe400078ec0ff */
[----:B------:R-:W-:Y:S01]  /*7eb0*/  F2FP.BF16.F32.PACK_AB R20, R152, R52 ;  /* 0x000000349814723e */ /* 0x000fe200000010ff */
[----:B------:R-:W-:Y:S03]  /*7ec0*/  MUFU.EX2 R205, R205 ;  /* 0x000000cd00cd7308 */ /* 0x000fe60000000800 */
[----:B------:R-:W-:Y:S01]  /*7ed0*/  LOP3.LUT R90, R20, R90, RZ, 0xc0, !PT ;  /* 0x0000005a145a7212 */ /* 0x000fe200078ec0ff */
[----:B------:R-:W5:Y:S01]  /*7ee0*/  MUFU.EX2 R204, R204 ;  /* 0x000000cc00cc7308 */ /* 0x000f620000000800 */
[----:B--2---:R-:W-:-:S03]  /*7ef0*/  F2FP.BF16.F32.PACK_AB R20, R212, R213 ;  /* 0x000000d5d414723e */ /* 0x004fc600000010ff */
[----:B------:R-:W-:Y:S01]  /*7f00*/  MUFU.EX2 R149, R149 ;  /* 0x0000009500957308 */ /* 0x000fe20000000800 */
[----:B------:R-:W-:Y:S01]  /*7f10*/  LOP3.LUT R91, R20, R91, RZ, 0xc0, !PT ;  /* 0x0000005b145b7212 */ /* 0x000fe200078ec0ff */
[----:B-1----:R-:W-:Y:S01]  /*7f20*/  IMAD.MOV.U32 R154, RZ, RZ, R151 ;  /* 0x000000ffff9a7224 */ /* 0x002fe200078e0097 */
[----:B---3--:R-:W-:Y:S01]  /*7f30*/  F2FP.BF16.F32.PACK_AB R20, R249, R250 ;  /* 0x000000faf914723e */ /* 0x008fe200000010ff */
[----:B------:R-:W1:Y:S01]  /*7f40*/  MUFU.EX2 R148, R148 ;  /* 0x0000009400947308 */ /* 0x000e620000000800 */
[----:B----4-:R-:W-:Y:S02]  /*7f50*/  IMAD.MOV.U32 R153, RZ, RZ, R48 ;  /* 0x000000ffff997224 */ /* 0x010fe400078e0030 */
[----:B------:R-:W-:Y:S01]  /*7f60*/  FADD.FTZ R151, R22, R157 ;  /* 0x0000009d16977221 */ /* 0x000fe20000010000 */
[----:B------:R-:W-:Y:S01]  /*7f70*/  LOP3.LUT R86, R20, R86, RZ, 0xc0, !PT ;  /* 0x0000005614567212 */ /* 0x000fe200078ec0ff */
[----:B------:R-:W-:Y:S01]  /*7f80*/  MUFU.EX2 R252, R252 ;  /* 0x000000fc00fc7308 */ /* 0x000fe20000000800 */
[----:B-----5:R-:W-:-:S03]  /*7f90*/  F2FP.BF16.F32.PACK_AB R20, R204, R205 ;  /* 0x000000cdcc14723e */ /* 0x020fc600000010ff */
[----:B------:R-:W2:Y:S01]  /*7fa0*/  MUFU.EX2 R251, R251 ;  /* 0x000000fb00fb7308 */ /* 0x000ea20000000800 */
[----:B------:R-:W-:Y:S02]  /*7fb0*/  LOP3.LUT R87, R20, R87, RZ, 0xc0, !PT ;  /* 0x0000005714577212 */ /* 0x000fe400078ec0ff */
[----:B------:R-:W-:Y:S01]  /*7fc0*/  F2FP.BF16.F32.PACK_AB R20, R153, R154 ;  /* 0x0000009a9914723e */ /* 0x000fe200000010ff */
[----:B------:R-:W-:Y:S03]  /*7fd0*/  MUFU.EX2 R207, R207 ;  /* 0x000000cf00cf7308 */ /* 0x000fe60000000800 */
[----:B------:R-:W-:Y:S01]  /*7fe0*/  LOP3.LUT R88, R20, R88, RZ, 0xc0, !PT ;  /* 0x0000005814587212 */ /* 0x000fe200078ec0ff */
[----:B------:R-:W3:Y:S01]  /*7ff0*/  MUFU.EX2 R206, R206 ;  /* 0x000000ce00ce7308 */ /* 0x000ee20000000800 */
[----:B-1----:R-:W-:-:S03]  /*8000*/  F2FP.BF16.F32.PACK_AB R20, R148, R149 ;  /* 0x000000959414723e */ /* 0x002fc600000010ff */
[----:B------:R-:W-:Y:S01]  /*8010*/  MUFU.EX2 R246, R246 ;  /* 0x000000f600f67308 */ /* 0x000fe20000000800 */
[----:B------:R-:W-:Y:S02]  /*8020*/  LOP3.LUT R89, R20, R89, RZ, 0xc0, !PT ;  /* 0x0000005914597212 */ /* 0x000fe400078ec0ff */
[----:B--2---:R-:W-:Y:S01]  /*8030*/  F2FP.BF16.F32.PACK_AB R20, R251, R252 ;  /* 0x000000fcfb14723e */ /* 0x004fe200000010ff */
[----:B------:R-:W1:Y:S03]  /*8040*/  MUFU.EX2 R245, R245 ;  /* 0x000000f500f57308 */ /* 0x000e660000000800 */
[----:B------:R-:W-:Y:S01]  /*8050*/  LOP3.LUT R84, R20, R84, RZ, 0xc0, !PT ;  /* 0x0000005414547212 */ /* 0x000fe200078ec0ff */
[----:B------:R-:W-:Y:S01]  /*8060*/  MUFU.EX2 R194, R194 ;  /* 0x000000c200c27308 */ /* 0x000fe20000000800 */
[----:B---3--:R-:W-:-:S03]  /*8070*/  F2FP.BF16.F32.PACK_AB R20, R206, R207 ;  /* 0x000000cfce14723e */ /* 0x008fc600000010ff */
[----:B------:R-:W2:Y:S01]  /*8080*/  MUFU.EX2 R193, R193 ;  /* 0x000000c100c17308 */ /* 0x000ea20000000800 */
[----:B------:R-:W-:-:S03]  /*8090*/  LOP3.LUT R85, R20, R85, RZ, 0xc0, !PT ;  /* 0x0000005514557212 */ /* 0x000fc600078ec0ff */
[----:B------:R-:W-:Y:S01]  /*80a0*/  MUFU.EX2 R239, R239 ;  /* 0x000000ef00ef7308 */ /* 0x000fe20000000800 */
[----:B-1----:R-:W-:-:S03]  /*80b0*/  F2FP.BF16.F32.PACK_AB R20, R245, R246 ;  /* 0x000000f6f514723e */ /* 0x002fc600000010ff */
[----:B------:R-:W1:Y:S01]  /*80c0*/  MUFU.EX2 R238, R238 ;  /* 0x000000ee00ee7308 */ /* 0x000e620000000800 */
[----:B------:R-:W-:-:S03]  /*80d0*/  LOP3.LUT R82, R20, R82, RZ, 0xc0, !PT ;  /* 0x0000005214527212 */ /* 0x000fc600078ec0ff */
[----:B------:R-:W-:Y:S01]  /*80e0*/  MUFU.EX2 R190, R190 ;  /* 0x000000be00be7308 */ /* 0x000fe20000000800 */
[----:B--2---:R-:W-:-:S03]  /*80f0*/  F2FP.BF16.F32.PACK_AB R20, R193, R194 ;  /* 0x000000c2c114723e */ /* 0x004fc600000010ff */
        /* <DEDUP_REMOVED lines=125> */
[----:B------:R-:W-:Y:S02]  /*88d0*/  LOP3.LUT R68, R68, R23, RZ, 0xc0, !PT ;  /* 0x0000001744447212 */ /* 0x000fe400078ec0ff */
[----:B--2---:R-:W-:-:S04]  /*88e0*/  F2FP.BF16.F32.PACK_AB R69, R117, R118 ;  /* 0x000000767545723e */ /* 0x004fc800000010ff */
[----:B------:R-:W-:Y:S02]  /*88f0*/  LOP3.LUT R69, R69, R21, RZ, 0xc0, !PT ;  /* 0x0000001545457212 */ /* 0x000fe400078ec0ff */
[----:B-1----:R-:W-:-:S04]  /*8900*/  F2FP.BF16.F32.PACK_AB R20, R231, R4 ;  /* 0x00000004e714723e */ /* 0x002fc800000010ff */
[----:B------:R-:W-:Y:S02]  /*8910*/  LOP3.LUT R143, R20, R143, RZ, 0xc0, !PT ;  /* 0x0000008f148f7212 */ /* 0x000fe400078ec0ff */
[C---:B------:R-:W-:Y:S08]  /*8920*/  HMMA.16816.F32.BF16 R20, R44.reuse, R98, RZ ;  /* 0x000000622c14723c */ /* 0x040ff000000418ff */
[----:B------:R-:W-:-:S12]  /*8930*/  HMMA.16816.F32.BF16 R44, R44, R54, RZ ;  /* 0x000000362c2c723c */ /* 0x000fd800000418ff */
[C---:B------:R-:W-:Y:S08]  /*8940*/  HMMA.16816.F32.BF16 R20, R12.reuse, R94, R20 ;  /* 0x0000005e0c14723c */ /* 0x040ff00000041814 */
[----:B------:R-:W-:Y:S08]  /*8950*/  HMMA.16816.F32.BF16 R12, R12, R50, R44 ;  /* 0x000000320c0c723c */ /* 0x000ff0000004182c */
[----:B------:R-:W-:Y:S01]  /*8960*/  HMMA.16816.F32.BF16 R44, R32, R98, RZ ;  /* 0x00000062202c723c */ /* 0x000fe200000418ff */
[----:B------:R-:W-:-:S02]  /*8970*/  IMAD.MOV.U32 R98, RZ, RZ, R52 ;  /* 0x000000ffff627224 */ /* 0x000fc400078e0034 */
[----:B------:R-:W-:-:S05]  /*8980*/  IMAD.MOV.U32 R99, RZ, RZ, R152 ;  /* 0x000000ffff637224 */ /* 0x000fca00078e0098 */
[----:B------:R-:W-:Y:S01]  /*8990*/  HMMA.16816.F32.BF16 R32, R32, R54, RZ ;  /* 0x000000362020723c */ /* 0x000fe200000418ff */
[----:B------:R-:W1:Y:S11]  /*89a0*/  LDSM.16.MT88.4 R52, [R208+0x4800] ;  /* 0x00480000d034783b */ /* 0x000e760000004200 */
[----:B------:R-:W-:Y:S01]  /*89b0*/  HMMA.16816.F32.BF16 R44, R36, R94, R44 ;  /* 0x0000005e242c723c */ /* 0x000fe2000004182c */
[----:B------:R-:W-:-:S02]  /*89c0*/  IMAD.MOV.U32 R95, RZ, RZ, R49 ;  /* 0x000000ffff5f7224 */ /* 0x000fc400078e0031 */
[----:B------:R-:W-:-:S05]  /*89d0*/  IMAD.MOV.U32 R94, RZ, RZ, R48 ;  /* 0x000000ffff5e7224 */ /* 0x000fca00078e0030 */
[----:B------:R-:W-:Y:S01]  /*89e0*/  HMMA.16816.F32.BF16 R36, R36, R50, R32 ;  /* 0x000000322424723c */ /* 0x000fe20000041820 */
[----:B------:R-:W2:Y:S04]  /*89f0*/  LDSM.16.MT88.4 R48, [R170+0x4800] ;  /* 0x00480000aa30783b */ /* 0x000ea80000004200 */
[----:B------:R-:W3:Y:S03]  /*8a00*/  LDSM.16.MT88.4 R32, [R208+0x4c00] ;  /* 0x004c0000d020783b */ /* 0x000ee60000004200 */
[C---:B-1----:R-:W-:Y:S08]  /*8a10*/  HMMA.16816.F32.BF16 R24, R28.reuse, R52, R24 ;  /* 0x000000341c18723c */ /* 0x042ff00000041818 */
[----:B------:R-:W-:Y:S08]  /*8a20*/  HMMA.16816.F32.BF16 R20, R28, R54, R20 ;  /* 0x000000361c14723c */ /* 0x000ff00000041814 */
[----:B------:R-:W-:Y:S08]  /*8a30*/  HMMA.16816.F32.BF16 R8, R88, R52, R8 ;  /* 0x000000345808723c */ /* 0x000ff00000041808 */
[C---:B--2---:R-:W-:Y:S08]  /*8a40*/  HMMA.16816.F32.BF16 R16, R28.reuse, R48, R16 ;  /* 0x000000301c10723c */ /* 0x044ff00000041810 */
[----:B------:R-:W-:Y:S01]  /*8a50*/  HMMA.16816.F32.BF16 R12, R28, R50, R12 ;  /* 0x000000321c0c723c */ /* 0x000fe2000004180c */
[----:B------:R-:W1:Y:S07]  /*8a60*/  LDSM.16.MT88.4 R28, [R170+0x4c00] ;  /* 0x004c0000aa1c783b */ /* 0x000e6e0000004200 */
[C---:B------:R-:W-:Y:S08]  /*8a70*/  HMMA.16816.F32.BF16 R44, R88.reuse, R54, R44 ;  /* 0x00000036582c723c */ /* 0x040ff0000004182c */
[C---:B------:R-:W-:Y:S08]  /*8a80*/  HMMA.16816.F32.BF16 R40, R88.reuse, R48, R40 ;  /* 0x000000305828723c */ /* 0x040ff00000041828 */
[----:B------:R-:W-:Y:S01]  /*8a90*/  HMMA.16816.F32.BF16 R36, R88, R50, R36 ;  /* 0x000000325824723c */ /* 0x000fe20000041824 */
[----:B------:R-:W2:Y:S01]  /*8aa0*/  LDSM.16.MT88.4 R48, [R208+0x5000] ;  /* 0x00500000d030783b */ /* 0x000ea20000004200 */
[----:B------:R-:W-:-:S02]  /*8ab0*/  IMAD.MOV.U32 R89, RZ, RZ, R133 ;  /* 0x000000ffff597224 */ /* 0x000fc400078e0085 */
[----:B------:R-:W-:Y:S02]  /*8ac0*/  IMAD.MOV.U32 R88, RZ, RZ, R135 ;  /* 0x000000ffff587224 */ /* 0x000fe400078e0087 */
[----:B------:R-:W-:Y:S02]  /*8ad0*/  IMAD.MOV.U32 R91, RZ, RZ, R148 ;  /* 0x000000ffff5b7224 */ /* 0x000fe400078e0094 */
[----:B---3--:R-:W-:Y:S01]  /*8ae0*/  HMMA.16816.F32.BF16 R24, R68, R32, R24 ;  /* 0x000000204418723c */ /* 0x008fe20000041818 */
[----:B------:R-:W-:-:S07]  /*8af0*/  IMAD.MOV.U32 R90, RZ, RZ, R153 ;  /* 0x000000ffff5a7224 */ /* 0x000fce00078e0099 */
[----:B------:R-:W-:Y:S08]  /*8b00*/  HMMA.16816.F32.BF16 R20, R68, R34, R20 ;  /* 0x000000224414723c */ /* 0x000ff00000041814 */
[C---:B------:R-:W-:Y:S08]  /*8b10*/  HMMA.16816.F32.BF16 R8, R84.reuse, R32, R8 ;  /* 0x000000205408723c */ /* 0x040ff00000041808 */
[C---:B------:R-:W-:Y:S01]  /*8b20*/  HMMA.16816.F32.BF16 R44, R84.reuse, R34, R44 ;  /* 0x00000022542c723c */ /* 0x040fe2000004182c */
[----:B------:R-:W3:Y:S07]  /*8b30*/  LDSM.16.MT88.4 R32, [R170+0x5000] ;  /* 0x00500000aa20783b */ /* 0x000eee0000004200 */
[-C--:B-1----:R-:W-:Y:S08]  /*8b40*/  HMMA.16816.F32.BF16 R40, R84, R28.reuse, R40 ;  /* 0x0000001c5428723c */ /* 0x082ff00000041828 */
[C---:B------:R-:W-:Y:S08]  /*8b50*/  HMMA.16816.F32.BF16 R16, R68.reuse, R28, R16 ;  /* 0x0000001c4410723c */ /* 0x040ff00000041810 */
[----:B------:R-:W-:Y:S01]  /*8b60*/  HMMA.16816.F32.BF16 R12, R68, R30, R12 ;  /* 0x0000001e440c723c */ /* 0x000fe2000004180c */
[----:B------:R-:W-:-:S02]  /*8b70*/  IMAD.MOV.U32 R69, RZ, RZ, R155 ;  /* 0x000000ffff457224 */ /* 0x000fc400078e009b */
[----:B------:R-:W-:Y:S02]  /*8b80*/  IMAD.MOV.U32 R68, RZ, RZ, R159 ;  /* 0x000000ffff447224 */ /* 0x000fe400078e009f */
[----:B------:R-:W-:Y:S02]  /*8b90*/  IMAD.MOV.U32 R71, RZ, RZ, R149 ;  /* 0x000000ffff477224 */ /* 0x000fe400078e0095 */
[----:B------:R-:W-:Y:S01]  /*8ba0*/  IMAD.MOV.U32 R70, RZ, RZ, R154 ;  /* 0x000000ffff467224 */ /* 0x000fe200078e009a */
[----:B------:R-:W-:Y:S01]  /*8bb0*/  HMMA.16816.F32.BF16 R84, R84, R30, R36 ;  /* 0x0000001e5454723c */ /* 0x000fe20000041824 */
[----:B------:R-:W1:Y:S04]  /*8bc0*/  LDSM.16.MT88.4 R36, [R208+0x5400] ;  /* 0x00540000d024783b */ /* 0x000e680000004200 */
[----:B------:R-:W4:Y:S03]  /*8bd0*/  LDSM.16.MT88.4 R28, [R170+0x5400] ;  /* 0x00540000aa1c783b */ /* 0x000f260000004200 */
[C---:B--2---:R-:W-:Y:S08]  /*8be0*/  HMMA.16816.F32.BF16 R24, R64.reuse, R48, R24 ;  /* 0x000000304018723c */ /* 0x044ff00000041818 */
[C---:B------:R-:W-:Y:S08]  /*8bf0*/  HMMA.16816.F32.BF16 R20, R64.reuse, R50, R20 ;  /* 0x000000324014723c */ /* 0x040ff00000041814 */
[C---:B---3--:R-:W-:Y:S08]  /*8c00*/  HMMA.16816.F32.BF16 R16, R64.reuse, R32, R16 ;  /* 0x000000204010723c */ /* 0x048ff00000041810 */
[----:B------:R-:W-:Y:S01]  /*8c10*/  HMMA.16816.F32.BF16 R12, R64, R34, R12 ;  /* 0x00000022400c723c */ /* 0x000fe2000004180c */
[----:B------:R-:W-:-:S02]  /*8c20*/  IMAD.MOV.U32 R65, RZ, RZ, R150 ;  /* 0x000000ffff417224 */ /* 0x000fc400078e0096 */
[----:B------:R-:W-:Y:S02]  /*8c30*/  IMAD.MOV.U32 R66, RZ, RZ, R158 ;  /* 0x000000ffff427224 */ /* 0x000fe400078e009e */
[----:B------:R-:W-:Y:S02]  /*8c40*/  IMAD.MOV.U32 R67, RZ, RZ, R151 ;  /* 0x000000ffff437224 */ /* 0x000fe400078e0097 */
[----:B------:R-:W-:Y:S01]  /*8c50*/  LDSM.16.MT88.4 R148, [R208+0x5c00] ;  /* 0x005c0000d094783b */ /* 0x000fe20000004200 */
[----:B------:R-:W-:Y:S03]  /*8c60*/  HMMA.16816.F32.BF16 R52, R80, R32, R40 ;  /* 0x000000205034723c */ /* 0x000fe60000041828 */
[----:B------:R-:W2:Y:S05]  /*8c70*/  LDSM.16.MT88.4 R40, [R170+0x5800] ;  /* 0x00580000aa28783b */ /* 0x000eaa0000004200 */
[C---:B-1----:R-:W-:Y:S08]  /*8c80*/  HMMA.16816.F32.BF16 R24, R60.reuse, R36, R24 ;  /* 0x000000243c18723c */ /* 0x042ff00000041818 */
[C---:B------:R-:W-:Y:S08]  /*8c90*/  HMMA.16816.F32.BF16 R20, R60.reuse, R38, R20 ;  /* 0x000000263c14723c */ /* 0x040ff00000041814 */
[C---:B----4-:R-:W-:Y:S08]  /*8ca0*/  HMMA.16816.F32.BF16 R16, R60.reuse, R28, R16 ;  /* 0x0000001c3c10723c */ /* 0x050ff00000041810 */
[----:B------:R-:W-:Y:S01]  /*8cb0*/  HMMA.16816.F32.BF16 R60, R60, R30, R12 ;  /* 0x0000001e3c3c723c */ /* 0x000fe2000004180c */
[----:B------:R-:W1:Y:S07]  /*8cc0*/  LDSM.16.MT88.4 R12, [R170+0x5c00] ;  /* 0x005c0000aa0c783b */ /* 0x000e6e0000004200 */
[----:B------:R-:W-:Y:S08]  /*8cd0*/  HMMA.16816.F32.BF16 R8, R80, R48, R8 ;  /* 0x000000305008723c */ /* 0x000ff00000041808 */
[----:B--2---:R-:W-:Y:S08]  /*8ce0*/  HMMA.16816.F32.BF16 R16, R56, R40, R16 ;  /* 0x000000283810723c */ /* 0x004ff00000041810 */
[C---:B------:R-:W-:Y:S01]  /*8cf0*/  HMMA.16816.F32.BF16 R48, R80.reuse, R50, R44 ;  /* 0x000000325030723c */ /* 0x040fe2000004182c */
[----:B------:R-:W2:Y:S07]  /*8d00*/  LDSM.16.MT88.4 R44, [R208+0x5800] ;  /* 0x00580000d02c783b */ /* 0x000eae0000004200 */
[----:B------:R-:W-:Y:S08]  /*8d10*/  HMMA.16816.F32.BF16 R84, R80, R34, R84 ;  /* 0x000000225054723c */ /* 0x000ff00000041854 */
[----:B------:R-:W-:Y:S08]  /*8d20*/  HMMA.16816.F32.BF16 R8, R76, R36, R8 ;  /* 0x000000244c08723c */ /* 0x000ff00000041808 */
[----:B-1----:R-:W-:Y:S01]  /*8d30*/  HMMA.16816.F32.BF16 R132, R140, R12, R16 ;  /* 0x0000000c8c84723c */ /* 0x002fe20000041810 */
[----:B------:R-:W-:Y:S01]  /*8d40*/  FADD.FTZ R16, R160, R65 ;  /* 0x00000041a0107221 */ /* 0x000fe20000010000 */
        /* <DEDUP_REMOVED lines=64> */
[C---:B------:R-:W-:Y:S01]  /*9150*/  HMMA.16816.F32.BF16 R48, R76.reuse, R38, R48 ;  /* 0x000000264c30723c */ /* 0x040fe20000041830 */
        /* <DEDUP_REMOVED lines=9> */
[----:B------:R-:W1:Y:S01]  /*91f0*/  S2R R215, SR_TID.X ;  /* 0x0000000000d77919 */ /* 0x000e620000002100 */
[----:B------:R-:W-:Y:S01]  /*9200*/  FADD.FTZ R17, R239, R17 ;  /* 0x00000011ef117221 */ /* 0x000fe20000010000 */
[----:B------:R-:W-:Y:S01]  /*9210*/  FADD.FTZ R18, R190, R18 ;  /* 0x00000012be127221 */ /* 0x000fe20000010000 */
[----:B------:R-:W-:Y:S01]  /*9220*/  FADD.FTZ R19, R129, R19 ;  /* 0x0000001381137221 */ /* 0x000fe20000010000 */
[----:B------:R-:W3:Y:S01]  /*9230*/  S2R R197, SR_TID.X ;  /* 0x0000000000c57919 */ /* 0x000ee20000002100 */
[----:B------:R-:W-:Y:S01]  /*9240*/  FADD.FTZ R16, R108, R16 ;  /* 0x000000106c107221 */ /* 0x000fe20000010000 */
[----:B------:R-:W-:Y:S01]  /*9250*/  HMMA.16816.F32.BF16 R84, R76, R30, R84 ;  /* 0x0000001e4c54723c */ /* 0x000fe20000041854 */
        /* <DEDUP_REMOVED lines=8> */
[C---:B--2---:R-:W-:Y:S01]  /*92e0*/  HMMA.16816.F32.BF16 R24, R56.reuse, R44, R24 ;  /* 0x0000002c3818723c */ /* 0x044fe20000041818 */
[----:B------:R-:W-:Y:S01]  /*92f0*/  FADD.FTZ R17, R236, R17 ;  /* 0x00000011ec117221 */ /* 0x000fe20000010000 */
[----:B------:R-:W-:Y:S01]  /*9300*/  FADD.FTZ R18, R187, R18 ;  /* 0x00000012bb127221 */ /* 0x000fe20000010000 */
[----:B------:R-:W-:Y:S01]  /*9310*/  FADD.FTZ R19, R126, R19 ;  /* 0x000000137e137221 */ /* 0x000fe20000010000 */
[----:B------:R-:W-:Y:S01]  /*9320*/  FADD.FTZ R16, R105, R16 ;  /* 0x0000001069107221 */ /* 0x000fe20000010000 */
[----:B------:R-:W-:Y:S01]  /*9330*/  FADD.FTZ R17, R230, R17 ;  /* 0x00000011e6117221 */ /* 0x000fe20000010000 */
[----:B------:R-:W-:Y:S01]  /*9340*/  FADD.FTZ R18, R186, R18 ;  /* 0x00000012ba127221 */ /* 0x000fe20000010000 */
        /* <DEDUP_REMOVED lines=16> */
[----:B-1----:R-:W-:Y:S01]  /*9450*/  IMAD.SHL.U32 R215, R215, 0x8, RZ ;  /* 0x00000008d7d77824 */ /* 0x002fe200078e00ff */
[----:B------:R-:W-:Y:S01]  /*9460*/  HMMA.16816.F32.BF16 R48, R72, R46, R48 ;  /* 0x0000002e4830723c */ /* 0x000fe20000041830 */
[----:B---3--:R-:W-:-:S02]  /*9470*/  IMAD.SHL.U32 R197, R197, 0x2, RZ ;  /* 0x00000002c5c57824 */ /* 0x008fc400078e00ff */
[----:B------:R-:W-:Y:S01]  /*9480*/  FADD.FTZ R17, R224, R17 ;  /* 0x00000011e0117221 */ /* 0x000fe20000010000 */
[----:B------:R-:W-:Y:S01]  /*9490*/  FADD.FTZ R18, R182, R18 ;  /* 0x00000012b6127221 */ /* 0x000fe20000010000 */
[----:B------:R-:W-:Y:S01]  /*94a0*/  FADD.FTZ R19, R121, R19 ;  /* 0x0000001379137221 */ /* 0x000fe20000010000 */
[----:B------:R-:W-:Y:S01]  /*94b0*/  FADD.FTZ R16, R4, R16 ;  /* 0x0000001004107221 */ /* 0x000fe20000010000 */
[----:B------:R-:W-:Y:S01]  /*94c0*/  LOP3.LUT R215, R215, 0x18, RZ, 0xc0, !PT ;  /* 0x00000018d7d77812 */ /* 0x000fe200078ec0ff */
[----:B------:R-:W-:Y:S01]  /*94d0*/  FADD.FTZ R242, R242, R17 ;  /* 0x00000011f2f27221 */ /* 0x000fe20000010000 */
[----:B------:R-:W-:Y:S01]  /*94e0*/  HMMA.16816.F32.BF16 R52, R72, R40, R52 ;  /* 0x000000284834723c */ /* 0x000fe20000041834 */
[----:B------:R-:W-:Y:S01]  /*94f0*/  LOP3.LUT R197, R197, 0x6, RZ, 0xc0, !PT ;  /* 0x00000006c5c57812 */ /* 0x000fe200078ec0ff */
[----:B------:R-:W-:Y:S01]  /*9500*/  FADD.FTZ R241, R241, R18 ;  /* 0x00000012f1f17221 */ /* 0x000fe20000010000 */
[----:B------:R-:W-:Y:S01]  /*9510*/  FADD.FTZ R240, R240, R19 ;  /* 0x00000013f0f07221 */ /* 0x000fe20000010000 */
[----:B------:R-:W-:Y:S01]  /*9520*/  FADD.FTZ R231, R231, R16 ;  /* 0x00000010e7e77221 */ /* 0x000fe20000010000 */
[----:B------:R-:W-:-:S03]  /*9530*/  IMAD.MOV.U32 R230, RZ, RZ, -0x1 ;  /* 0xffffffffffe67424 */ /* 0x000fc600078e00ff */
[-C--:B------:R-:W-:Y:S08]  /*9540*/  HMMA.16816.F32.BF16 R60, R56, R42.reuse, R60 ;  /* 0x0000002a383c723c */ /* 0x080ff0000004183c */
[----:B------:R-:W-:Y:S08]  /*9550*/  HMMA.16816.F32.BF16 R84, R72, R42, R84 ;  /* 0x0000002a4854723c */ /* 0x000ff00000041854 */
[C---:B------:R-:W-:Y:S08]  /*9560*/  HMMA.16816.F32.BF16 R156, R140.reuse, R148, R24 ;  /* 0x000000948c9c723c */ /* 0x040ff00000041818 */
[----:B------:R-:W-:Y:S08]  /*9570*/  HMMA.16816.F32.BF16 R152, R140, R150, R20 ;  /* 0x000000968c98723c */ /* 0x000ff00000041814 */
[C---:B------:R-:W-:Y:S08]  /*9580*/  HMMA.16816.F32.BF16 R160, R136.reuse, R148, R8 ;  /* 0x0000009488a0723c */ /* 0x040ff00000041808 */
[C---:B------:R-:W-:Y:S08]  /*9590*/  HMMA.16816.F32.BF16 R148, R136.reuse, R150, R48 ;  /* 0x000000968894723c */ /* 0x040ff00000041830 */
[----:B------:R-:W-:Y:S08]  /*95a0*/  HMMA.16816.F32.BF16 R144, R136, R12, R52 ;  /* 0x0000000c8890723c */ /* 0x000ff00000041834 */
[-C--:B------:R-:W-:Y:S08]  /*95b0*/  HMMA.16816.F32.BF16 R140, R140, R14.reuse, R60 ;  /* 0x0000000e8c8c723c */ /* 0x080ff0000004183c */
        /* <DEDUP_REMOVED lines=14> */
[--C-:B------:R-:W-:Y:S02]  /*96a0*/  @!P0 LEA.HI.X R4, R168, R15, R169.reuse, 0x5, P2 ;  /* 0x0000000fa8048211 */ /* 0x100fe400010f2ca9 */
        /* <DEDUP_REMOVED lines=33> */
[----:B------:R-:W3:Y:S04]  /*98c0*/  LDSM.16.M88.4 R188, [R210+0x2000] ;  /* 0x00200000d2bc783b */ /* 0x000ee80000000200 */
[----:B------:R-:W4:Y:S04]  /*98d0*/  LDSM.16.M88.4 R100, [R211+0x1000] ;  /* 0x00100000d364783b */ /* 0x000f280000000200 */
[----:B------:R-:W-:Y:S04]  /*98e0*/  LDSM.16.M88.4 R96, [R209] ;  /* 0x00000000d160783b */ /* 0x000fe80000000200 */
[----:B------:R-:W5:Y:S04]  /*98f0*/  LDSM.16.M88.4 R192, [R171+0x2000] ;  /* 0x00200000abc0783b */ /* 0x000f680000000200 */
[----:B------:R-:W1:Y:S04]  /*9900*/  LDSM.16.M88.4 R92, [R209+0x1000] ;  /* 0x00100000d15c783b */ /* 0x000e680000000200 */
[----:B------:R-:W2:Y:S04]  /*9910*/  LDSM.16.M88.4 R184, [R210+0x2400] ;  /* 0x00240000d2b8783b */ /* 0x000ea80000000200 */
[----:B------:R-:W2:Y:S04]  /*9920*/  LDSM.16.M88.4 R108, [R210+0x3c00] ;  /* 0x003c0000d26c783b */ /* 0x000ea80000000200 */
[----:B------:R-:W2:Y:S04]  /*9930*/  LDSM.16.M88.4 R172, [R171+0x2400] ;  /* 0x00240000abac783b */ /* 0x000ea80000000200 */
[----:B------:R-:W2:Y:S04]  /*9940*/  LDSM.16.M88.4 R72, [R171+0x3c00] ;  /* 0x003c0000ab48783b */ /* 0x000ea80000000200 */
[----:B------:R-:W2:Y:S01]  /*9950*/  LDSM.16.M88.4 R180, [R210+0x2800] ;  /* 0x00280000d2b4783b */ /* 0x000ea20000000200 */
[-C--:B---3--:R-:W-:Y:S03]  /*9960*/  HMMA.16816.F32.BF16 R28, R104, R188.reuse, RZ ;  /* 0x000000bc681c723c */ /* 0x088fe600000418ff */
[----:B------:R-:W3:Y:S04]  /*9970*/  LDSM.16.M88.4 R112, [R210+0x3800] ;  /* 0x00380000d270783b */ /* 0x000ee80000000200 */
[----:B------:R-:W3:Y:S01]  /*9980*/  LDSM.16.M88.4 R128, [R171+0x2800] ;  /* 0x00280000ab80783b */ /* 0x000ee20000000200 */
[C---:B----4-:R-:W-:Y:S03]  /*9990*/  HMMA.16816.F32.BF16 R24, R100.reuse, R188, RZ ;  /* 0x000000bc6418723c */ /* 0x050fe600000418ff */
[----:B------:R-:W4:Y:S04]  /*99a0*/  LDSM.16.M88.4 R76, [R171+0x3800] ;  /* 0x00380000ab4c783b */ /* 0x000f280000000200 */
[----:B------:R-:W4:Y:S01]  /*99b0*/  LDSM.16.M88.4 R124, [R210+0x2c00] ;  /* 0x002c0000d27c783b */ /* 0x000f220000000200 */
[----:B------:R-:W-:Y:S03]  /*99c0*/  HMMA.16816.F32.BF16 R176, R100, R190, RZ ;  /* 0x000000be64b0723c */ /* 0x000fe600000418ff */
[----:B------:R-:W4:Y:S04]  /*99d0*/  LDSM.16.M88.4 R116, [R210+0x3400] ;  /* 0x00340000d274783b */ /* 0x000f280000000200 */
[----:B------:R-:W4:Y:S01]  /*99e0*/  LDSM.16.M88.4 R120, [R210+0x3000] ;  /* 0x00300000d278783b */ /* 0x000f220000000200 */
[-C--:B-----5:R-:W-:Y:S03]  /*99f0*/  HMMA.16816.F32.BF16 R28, R96, R192.reuse, R28 ;  /* 0x000000c0601c723c */ /* 0x0a0fe6000004181c */
[----:B------:R-:W5:Y:S04]  /*9a00*/  LDSM.16.M88.4 R88, [R171+0x2c00] ;  /* 0x002c0000ab58783b */ /* 0x000f680000000200 */
[----:B------:R-:W5:Y:S01]  /*9a10*/  LDSM.16.M88.4 R80, [R171+0x3400] ;  /* 0x00340000ab50783b */ /* 0x000f620000000200 */
[----:B-1----:R-:W-:Y:S01]  /*9a20*/  HMMA.16816.F32.BF16 R24, R92, R192, R24 ;  /* 0x000000c05c18723c */ /* 0x002fe20000041818 */
[----:B------:R-:W-:-:S02]  /*9a30*/  IMAD R192, R196, 0x80, R197 ;  /* 0x00000080c4c07824 */ /* 0x000fc400078e02c5 */
[----:B------:R-:W1:Y:S02]  /*9a40*/  LDSM.16.M88.4 R84, [R171+0x3000] ;  /* 0x00300000ab54783b */ /* 0x000e640000000200 */
[C---:B------:R-:W-:Y:S02]  /*9a50*/  VIADD R5, R192.reuse, 0xffffff00 ;  /* 0xffffff00c0057836 */ /* 0x040fe40000000000 */
[----:B------:R-:W0:Y:S01]  /*9a60*/  LDGDEPBAR ;  /* 0x00000000000079af */ /* 0x000e220000000000 */
[----:B------:R-:W-:Y:S01]  /*9a70*/  VIADD R4, R192, 0xffffff01 ;  /* 0xffffff01c0047836 */ /* 0x000fe20000000000 */
[----:B--2---:R-:W-:Y:S01]  /*9a80*/  HMMA.16816.F32.BF16 R20, R104, R184, RZ ;  /* 0x000000b86814723c */ /* 0x004fe200000418ff */
[CC--:B------:R-:W-:Y:S02]  /*9a90*/  ISETP.GE.AND P2, PT, R5.reuse, R198.reuse, PT ;  /* 0x000000c60500720c */ /* 0x0c0fe40003f46270 */
[----:B------:R-:W-:Y:S02]  /*9aa0*/  ISETP.GE.AND P1, PT, R5, R167, PT ;  /* 0x000000a70500720c */ /* 0x000fe40003f26270 */
[----:B------:R-:W-:-:S03]  /*9ab0*/  ISETP.GE.AND P6, PT, R4, R198, PT ;  /* 0x000000c60400720c */ /* 0x000fc60003fc6270 */
[----:B------:R-:W-:Y:S01]  /*9ac0*/  HMMA.16816.F32.BF16 R16, R100, R184, RZ ;  /* 0x000000b86410723c */ /* 0x000fe200000418ff */
[----:B------:R-:W-:Y:S02]  /*9ad0*/  ISETP.GE.AND P3, PT, R4, R167, PT ;  /* 0x000000a70400720c */ /* 0x000fe40003f66270 */
[----:B------:R-:W-:Y:S02]  /*9ae0*/  FSEL R207, R28, -INF , !P2 ;  /* 0xff8000001ccf7808 */ /* 0x000fe40005000000 */
[----:B------:R-:W-:Y:S02]  /*9af0*/  FSEL R205, R30, -INF , !P1 ;  /* 0xff8000001ecd7808 */ /* 0x000fe40004800000 */
[C---:B------:R-:W-:Y:S01]  /*9b00*/  ISETP.GE.AND P2, PT, R4.reuse, R166, PT ;  /* 0x000000a60400720c */ /* 0x040fe20003f46270 */
[----:B------:R-:W-:Y:S01]  /*9b10*/  HMMA.16816.F32.BF16 R36, R104, R108, RZ ;  /* 0x0000006c6824723c */ /* 0x000fe200000418ff */
[----:B------:R-:W-:Y:S02]  /*9b20*/  ISETP.GE.AND P1, PT, R4, R165, PT ;  /* 0x000000a50400720c */ /* 0x000fe40003f26270 */
[----:B------:R-:W-:-:S02]  /*9b30*/  FSEL R4, R29, -INF , !P6 ;  /* 0xff8000001d047808 */ /* 0x000fc40007000000 */
[----:B------:R-:W-:Y:S01]  /*9b40*/  FSEL R206, R31, -INF , !P3 ;  /* 0xff8000001fce7808 */ /* 0x000fe20005800000 */
[----:B------:R-:W-:-:S04]  /*9b50*/  DEPBAR.LE SB0, 0x0 ;  /* 0x000080000000791a */ /* 0x000fc80000000000 */
[----:B------:R-:W-:Y:S01]  /*9b60*/  HMMA.16816.F32.BF16 R32, R100, R108, RZ ;  /* 0x0000006c6420723c */ /* 0x000fe200000418ff */
[C---:B------:R-:W-:Y:S02]  /*9b70*/  ISETP.GE.AND P5, PT, R5.reuse, R166, PT ;  /* 0x000000a60500720c */ /* 0x040fe40003fa6270 */
[----:B------:R-:W-:Y:S02]  /*9b80*/  ISETP.GE.AND P4, PT, R5, R165, PT ;  /* 0x000000a50500720c */ /* 0x000fe40003f86270 */
[----:B------:R-:W-:Y:S01]  /*9b90*/  FSEL R213, R24, -INF , !P5 ;  /* 0xff80000018d57808 */ /* 0x000fe20006800000 */
[----:B------:R-:W-:Y:S01]  /*9ba0*/  VIADD R24, R192, 0xffffff10 ;  /* 0xffffff10c0187836 */ /* 0x000fe20000000000 */
[----:B------:R-:W-:Y:S01]  /*9bb0*/  FSEL R5, R26, -INF , !P4 ;  /* 0xff8000001a057808 */ /* 0x000fe20006000000 */
[----:B------:R-:W-:Y:S01]  /*9bc0*/  HMMA.16816.F32.BF16 R188, R104, R190, RZ ;  /* 0x000000be68bc723c */ /* 0x000fe200000418ff */
[----:B------:R-:W-:Y:S01]  /*9bd0*/  FSEL R224, R25, -INF , !P2 ;  /* 0xff80000019e07808 */ /* 0x000fe20005000000 */
[----:B------:R-:W-:Y:S01]  /*9be0*/  VIADD R25, R192, 0xffffff11 ;  /* 0xffffff11c0197836 */ /* 0x000fe20000000000 */
[----:B------:R-:W-:-:S02]  /*9bf0*/  FSEL R212, R27, -INF , !P1 ;  /* 0xff8000001bd47808 */ /* 0x000fc40004800000 */
[C---:B------:R-:W-:Y:S02]  /*9c00*/  ISETP.GE.AND P1, PT, R24.reuse, R198, PT ;  /* 0x000000c61800720c */ /* 0x040fe40003f26270 */
[----:B------:R-:W-:Y:S01]  /*9c10*/  ISETP.GE.AND P2, PT, R24, R167, PT ;  /* 0x000000a71800720c */ /* 0x000fe20003f46270 */
[----:B------:R-:W-:Y:S08]  /*9c20*/  HMMA.16816.F32.BF16 R176, R92, R194, R176 ;  /* 0x000000c25cb0723c */ /* 0x000ff000000418b0 */
[----:B------:R-:W-:Y:S08]  /*9c30*/  HMMA.16816.F32.BF16 R28, R100, R186, RZ ;  /* 0x000000ba641c723c */ /* 0x000ff000000418ff */
[-C--:B------:R-:W-:Y:S08]  /*9c40*/  HMMA.16816.F32.BF16 R20, R96, R172.reuse, R20 ;  /* 0x000000ac6014723c */ /* 0x080ff00000041814 */
[----:B------:R-:W-:Y:S08]  /*9c50*/  HMMA.16816.F32.BF16 R16, R92, R172, R16 ;  /* 0x000000ac5c10723c */ /* 0x000ff00000041810 */
[----:B------:R-:W-:Y:S03]  /*9c60*/  HMMA.16816.F32.BF16 R36, R96, R72, R36 ;  /* 0x000000486024723c */ /* 0x000fe60000041824 */
[----:B------:R-:W-:-:S02]  /*9c70*/  FSEL R20, R20, -INF , !P1 ;  /* 0xff80000014147808 */ /* 0x000fc40004800000 */
[----:B------:R-:W-:Y:S02]  /*9c80*/  FSEL R22, R22, -INF , !P2 ;  /* 0xff80000016167808 */ /* 0x000fe40005000000 */
[----:B------:R-:W-:Y:S01]  /*9c90*/  ISETP.GE.AND P2, PT, R25, R198, PT ;  /* 0x000000c61900720c */ /* 0x000fe20003f46270 */
[----:B------:R-:W-:Y:S01]  /*9ca0*/  HMMA.16816.F32.BF16 R32, R92, R72, R32 ;  /* 0x000000485c20723c */ /* 0x000fe20000041820 */
[----:B------:R-:W-:Y:S02]  /*9cb0*/  VIADD R72, R192, 0xffffff08 ;  /* 0xffffff08c0487836 */ /* 0x000fe40000000000 */
[----:B------:R-:W-:Y:S02]  /*9cc0*/  FSEL R21, R21, -INF , !P2 ;  /* 0xff80000015157808 */ /* 0x000fe40005000000 */
[-C--:B------:R-:W-:Y:S02]  /*9cd0*/  ISETP.GE.AND P2, PT, R25, R165.reuse, PT ;  /* 0x000000a51900720c */ /* 0x080fe40003f46270 */
[C---:B------:R-:W-:Y:S01]  /*9ce0*/  ISETP.GE.AND P5, PT, R72.reuse, R166, PT ;  /* 0x000000a64800720c */ /* 0x040fe20003fa6270 */
[----:B------:R-:W-:Y:S01]  /*9cf0*/  HMMA.16816.F32.BF16 R12, R104, R180, RZ ;  /* 0x000000b4680c723c */ /* 0x000fe200000418ff */
[----:B------:R-:W-:-:S02]  /*9d00*/  ISETP.GE.AND P4, PT, R72, R165, PT ;  /* 0x000000a54800720c */ /* 0x000fc40003f86270 */
[----:B------:R-:W-:Y:S02]  /*9d10*/  FSEL R176, R176, -INF , !P5 ;  /* 0xff800000b0b07808 */ /* 0x000fe40006800000 */
[----:B------:R-:W-:Y:S02]  /*9d20*/  FSEL R178, R178, -INF , !P4 ;  /* 0xff800000b2b27808 */ /* 0x000fe40006000000 */
[C---:B------:R-:W-:Y:S01]  /*9d30*/  ISETP.GE.AND P5, PT, R24.reuse, R166, PT ;  /* 0x000000a61800720c */ /* 0x040fe20003fa6270 */
[----:B------:R-:W-:Y:S01]  /*9d40*/  HMMA.16816.F32.BF16 R8, R100, R180, RZ ;  /* 0x000000b46408723c */ /* 0x000fe200000418ff */
[----:B------:R-:W-:Y:S01]  /*9d50*/  ISETP.GE.AND P4, PT, R24, R165, PT ;  /* 0x000000a51800720c */ /* 0x000fe20003f86270 */
[----:B------:R-:W-:Y:S01]  /*9d60*/  VIADD R24, R192, 0xffffff09 ;  /* 0xffffff09c0187836 */ /* 0x000fe20000000000 */
[----:B------:R-:W-:Y:S02]  /*9d70*/  FSEL R169, R16, -INF , !P5 ;  /* 0xff80000010a97808 */ /* 0x000fe40006800000 */
[----:B------:R-:W-:-:S02]  /*9d80*/  FSEL R168, R18, -INF , !P4 ;  /* 0xff80000012a87808 */ /* 0x000fc40006000000 */
[-C--:B------:R-:W-:Y:S01]  /*9d90*/  ISETP.GE.AND P1, PT, R24, R166.reuse, PT ;  /* 0x000000a61800720c */ /* 0x080fe20003f26270 */
[-C--:B---3--:R-:W-:Y:S01]  /*9da0*/  HMMA.16816.F32.BF16 R44, R104, R112.reuse, RZ ;  /* 0x00000070682c723c */ /* 0x088fe200000418ff */
[C---:B------:R-:W-:Y:S02]  /*9db0*/  ISETP.GE.AND P5, PT, R25.reuse, R167, PT ;  /* 0x000000a71900720c */ /* 0x040fe40003fa6270 */
[----:B------:R-:W-:Y:S01]  /*9dc0*/  ISETP.GE.AND P4, PT, R25, R166, PT ;  /* 0x000000a61900720c */ /* 0x000fe20003f86270 */
[----:B------:R-:W-:Y:S01]  /*9dd0*/  VIADD R25, R192, 0xffffff20 ;  /* 0xffffff20c0197836 */ /* 0x000fe20000000000 */
[----:B------:R-:W-:Y:S02]  /*9de0*/  FSEL R23, R23, -INF , !P5 ;  /* 0xff80000017177808 */ /* 0x000fe40006800000 */
[----:B------:R-:W-:Y:S01]  /*9df0*/  FSEL R177, R177, -INF , !P1 ;  /* 0xff800000b1b17808 */ /* 0x000fe20004800000 */
[----:B------:R-:W-:Y:S01]  /*9e00*/  HMMA.16816.F32.BF16 R40, R100, R112, RZ ;  /* 0x000000706428723c */ /* 0x000fe200000418ff */
[----:B------:R-:W-:-:S02]  /*9e10*/  FSEL R197, R17, -INF , !P4 ;  /* 0xff80000011c57808 */ /* 0x000fc40006000000 */
[CC--:B------:R-:W-:Y:S02]  /*9e20*/  ISETP.GE.AND P1, PT, R24.reuse, R198.reuse, PT ;  /* 0x000000c61800720c */ /* 0x0c0fe40003f26270 */
[C---:B------:R-:W-:Y:S02]  /*9e30*/  ISETP.GE.AND P5, PT, R24.reuse, R167, PT ;  /* 0x000000a71800720c */ /* 0x040fe40003fa6270 */
[----:B------:R-:W-:Y:S01]  /*9e40*/  ISETP.GE.AND P4, PT, R24, R165, PT ;  /* 0x000000a51800720c */ /* 0x000fe20003f86270 */
[----:B------:R-:W-:Y:S01]  /*9e50*/  HMMA.16816.F32.BF16 R188, R96, R194, R188 ;  /* 0x000000c260bc723c */ /* 0x000fe200000418bc */
[----:B------:R-:W-:Y:S01]  /*9e60*/  VIADD R24, R192, 0xffffff18 ;  /* 0xffffff18c0187836 */ /* 0x000fe20000000000 */
[----:B------:R-:W-:Y:S02]  /*9e70*/  ISETP.GE.AND P3, PT, R72, R198, PT ;  /* 0x000000c64800720c */ /* 0x000fe40003f66270 */
[----:B------:R-:W-:Y:S02]  /*9e80*/  FSEL R172, R19, -INF , !P2 ;  /* 0xff80000013ac7808 */ /* 0x000fe40005000000 */
[----:B------:R-:W-:-:S02]  /*9e90*/  ISETP.GE.AND P2, PT, R24, R166, PT ;  /* 0x000000a61800720c */ /* 0x000fc40003f46270 */
[----:B------:R-:W-:Y:S01]  /*9ea0*/  HMMA.16816.F32.BF16 R184, R104, R186, RZ ;  /* 0x000000ba68b8723c */ /* 0x000fe200000418ff */
[----:B------:R-:W-:Y:S02]  /*9eb0*/  ISETP.GE.AND P6, PT, R72, R167, PT ;  /* 0x000000a74800720c */ /* 0x000fe40003fc6270 */
[----:B------:R-:W-:-:S05]  /*9ec0*/  FSEL R179, R179, -INF , !P4 ;  /* 0xff800000b3b37808 */ /* 0x000fca0006000000 */
[----:B------:R-:W-:Y:S03]  /*9ed0*/  HMMA.16816.F32.BF16 R28, R92, R174, R28 ;  /* 0x000000ae5c1c723c */ /* 0x000fe6000004181c */
[----:B------:R-:W-:Y:S02]  /*9ee0*/  FSEL R188, R188, -INF , !P3 ;  /* 0xff800000bcbc7808 */ /* 0x000fe40005800000 */
[----:B------:R-:W-:Y:S02]  /*9ef0*/  ISETP.GE.AND P3, PT, R24, R165, PT ;  /* 0x000000a51800720c */ /* 0x000fe40003f66270 */
[----:B------:R-:W-:Y:S01]  /*9f00*/  FSEL R189, R189, -INF , !P1 ;  /* 0xff800000bdbd7808 */ /* 0x000fe20004800000 */
[----:B------:R-:W-:Y:S01]  /*9f10*/  HMMA.16816.F32.BF16 R12, R96, R128, R12 ;  /* 0x00000080600c723c */ /* 0x000fe2000004180c */
[----:B------:R-:W-:-:S07]  /*9f20*/  ISETP.GE.AND P1, PT, R25, R166, PT ;  /* 0x000000a61900720c */ /* 0x000fce0003f26270 */
[----:B------:R-:W-:Y:S03]  /*9f30*/  HMMA.16816.F32.BF16 R8, R92, R128, R8 ;  /* 0x000000805c08723c */ /* 0x000fe60000041808 */
[----:B------:R-:W-:-:S05]  /*9f40*/  FSEL R28, R28, -INF , !P2 ;  /* 0xff8000001c1c7808 */ /* 0x000fca0005000000 */
[-C--:B----4-:R-:W-:Y:S08]  /*9f50*/  HMMA.16816.F32.BF16 R44, R96, R76.reuse, R44 ;  /* 0x0000004c602c723c */ /* 0x090ff0000004182c */
[----:B------:R-:W-:Y:S01]  /*9f60*/  HMMA.16816.F32.BF16 R40, R92, R76, R40 ;  /* 0x0000004c5c28723c */ /* 0x000fe20000041828 */
[----:B------:R-:W-:Y:S02]  /*9f70*/  VIADD R77, R192, 0xffffff19 ;  /* 0xffffff19c04d7836 */ /* 0x000fe40000000000 */
[----:B------:R-:W-:-:S03]  /*9f80*/  FSEL R26, R8, -INF , !P1 ;  /* 0xff800000081a7808 */ /* 0x000fc60004800000 */
[C---:B------:R-:W-:Y:S02]  /*9f90*/  ISETP.GE.AND P2, PT, R77.reuse, R165, PT ;  /* 0x000000a54d00720c */ /* 0x040fe40003f46270 */
[----:B------:R-:W-:Y:S01]  /*9fa0*/  HMMA.16816.F32.BF16 R16, R100, R182, RZ ;  /* 0x000000b66410723c */ /* 0x000fe200000418ff */
[----:B------:R-:W-:-:S04]  /*9fb0*/  ISETP.GE.AND P4, PT, R77, R166, PT ;  /* 0x000000a64d00720c */ /* 0x000fc80003f86270 */
[----:B------:R-:W-:Y:S02]  /*9fc0*/  FSEL R29, R29, -INF , !P4 ;  /* 0xff8000001d1d7808 */ /* 0x000fe40006000000 */
[----:B------:R-:W-:Y:S01]  /*9fd0*/  ISETP.GE.AND P4, PT, R24, R167, PT ;  /* 0x000000a71800720c */ /* 0x000fe20003f86270 */
[----:B------:R-:W-:Y:S08]  /*9fe0*/  HMMA.16816.F32.BF16 R68, R104, R124, RZ ;  /* 0x0000007c6844723c */ /* 0x000ff000000418ff */
[----:B------:R-:W-:Y:S01]  /*9ff0*/  HMMA.16816.F32.BF16 R184, R96, R174, R184 ;  /* 0x000000ae60b8723c */ /* 0x000fe200000418b8 */
[----:B------:R-:W-:-:S02]  /*a000*/  FSEL R175, R30, -INF , !P3 ;  /* 0xff8000001eaf7808 */ /* 0x000fc40005800000 */
[----:B------:R-:W-:Y:S02]  /*a010*/  FSEL R30, R190, -INF , !P6 ;  /* 0xff800000be1e7808 */ /* 0x000fe40007000000 */
[-C--:B------:R-:W-:Y:S02]  /*a020*/  ISETP.GE.AND P6, PT, R25, R198.reuse, PT ;  /* 0x000000c61900720c */ /* 0x080fe40003fc6270 */
[----:B------:R-:W-:Y:S01]  /*a030*/  FSEL R174, R31, -INF , !P2 ;  /* 0xff8000001fae7808 */ /* 0x000fe20005000000 */
[----:B------:R-:W-:Y:S01]  /*a040*/  HMMA.16816.F32.BF16 R64, R100, R124, RZ ;  /* 0x0000007c6440723c */ /* 0x000fe200000418ff */
[----:B------:R-:W-:Y:S01]  /*a050*/  VIADD R31, R192, 0xffffff21 ;  /* 0xffffff21c01f7836 */ /* 0x000fe20000000000 */
[C---:B------:R-:W-:Y:S02]  /*a060*/  ISETP.GE.AND P2, PT, R25.reuse, R167, PT ;  /* 0x000000a71900720c */ /* 0x040fe40003f46270 */
[-C--:B------:R-:W-:Y:S02]  /*a070*/  ISETP.GE.AND P3, PT, R24, R198.reuse, PT ;  /* 0x000000c61800720c */ /* 0x080fe40003f66270 */
[----:B------:R-:W-:Y:S01]  /*a080*/  FSEL R24, R12, -INF , !P6 ;  /* 0xff8000000c187808 */ /* 0x000fe20007000000 */
[----:B------:R-:W-:Y:S01]  /*a090*/  VIADD R12, R192, 0xffffff29 ;  /* 0xffffff29c00c7836 */ /* 0x000fe20000000000 */
[----:B------:R-:W-:Y:S01]  /*a0a0*/  ISETP.GE.AND P6, PT, R25, R165, PT ;  /* 0x000000a51900720c */ /* 0x000fe20003fc6270 */
[----:B------:R-:W-:Y:S01]  /*a0b0*/  HMMA.16816.F32.BF16 R52, R104, R116, RZ ;  /* 0x000000746834723c */ /* 0x000fe200000418ff */
[----:B------:R-:W-:Y:S01]  /*a0c0*/  FSEL R25, R14, -INF , !P2 ;  /* 0xff8000000e197808 */ /* 0x000fe20005000000 */
[----:B------:R-:W-:Y:S01]  /*a0d0*/  VIADD R14, R192, 0xffffff30 ;  /* 0xffffff30c00e7836 */ /* 0x000fe20000000000 */
[----:B------:R-:W-:-:S02]  /*a0e0*/  ISETP.GE.AND P2, PT, R31, R198, PT ;  /* 0x000000c61f00720c */ /* 0x000fc40003f46270 */
[----:B------:R-:W-:Y:S02]  /*a0f0*/  FSEL R27, R10, -INF , !P6 ;  /* 0xff8000000a1b7808 */ /* 0x000fe40007000000 */
[C---:B------:R-:W-:Y:S01]  /*a100*/  ISETP.GE.AND P1, PT, R31.reuse, R167, PT ;  /* 0x000000a71f00720c */ /* 0x040fe20003f26270 */
[----:B------:R-:W-:Y:S01]  /*a110*/  HMMA.16816.F32.BF16 R48, R100, R116, RZ ;  /* 0x000000746430723c */ /* 0x000fe200000418ff */
[----:B------:R-:W-:Y:S02]  /*a120*/  ISETP.GE.AND P6, PT, R31, R166, PT ;  /* 0x000000a61f00720c */ /* 0x000fe40003fc6270 */
[----:B------:R-:W-:Y:S01]  /*a130*/  FSEL R72, R13, -INF , !P2 ;  /* 0xff8000000d487808 */ /* 0x000fe20005000000 */
[----:B------:R-:W-:Y:S01]  /*a140*/  VIADD R13, R192, 0xffffff28 ;  /* 0xffffff28c00d7836 */ /* 0x000fe20000000000 */
[----:B------:R-:W-:Y:S02]  /*a150*/  ISETP.GE.AND P2, PT, R31, R165, PT ;  /* 0x000000a51f00720c */ /* 0x000fe40003f46270 */
[----:B------:R-:W-:Y:S01]  /*a160*/  FSEL R73, R15, -INF , !P1 ;  /* 0xff8000000f497808 */ /* 0x000fe20004800000 */
[----:B------:R-:W-:Y:S01]  /*a170*/  HMMA.16816.F32.BF16 R16, R92, R130, R16 ;  /* 0x000000825c10723c */ /* 0x000fe20000041810 */
[----:B------:R-:W-:-:S02]  /*a180*/  FSEL R76, R9, -INF , !P6 ;  /* 0xff800000094c7808 */ /* 0x000fc40007000000 */
[C---:B------:R-:W-:Y:S02]  /*a190*/  ISETP.GE.AND P1, PT, R77.reuse, R198, PT ;  /* 0x000000c64d00720c */ /* 0x040fe40003f26270 */
[----:B------:R-:W-:Y:S02]  /*a1a0*/  ISETP.GE.AND P6, PT, R77, R167, PT ;  /* 0x000000a74d00720c */ /* 0x000fe40003fc6270 */
[----:B------:R-:W-:Y:S01]  /*a1b0*/  FSEL R77, R11, -INF , !P2 ;  /* 0xff8000000b4d7808 */ /* 0x000fe20005000000 */
[----:B------:R-:W-:Y:S01]  /*a1c0*/  HMMA.16816.F32.BF16 R60, R104, R120, RZ ;  /* 0x00000078683c723c */ /* 0x000fe200000418ff */
[----:B------:R-:W-:Y:S02]  /*a1d0*/  ISETP.GE.AND P2, PT, R13, R166, PT ;  /* 0x000000a60d00720c */ /* 0x000fe40003f46270 */
[----:B------:R-:W-:Y:S02]  /*a1e0*/  FSEL R31, R191, -INF , !P5 ;  /* 0xff800000bf1f7808 */ /* 0x000fe40006800000 */
[----:B------:R-:W-:-:S02]  /*a1f0*/  FSEL R190, R184, -INF , !P3 ;  /* 0xff800000b8be7808 */ /* 0x000fc40005800000 */
[----:B------:R-:W-:Y:S01]  /*a200*/  ISETP.GE.AND P3, PT, R13, R165, PT ;  /* 0x000000a50d00720c */ /* 0x000fe20003f66270 */
[----:B------:R-:W-:Y:S01]  /*a210*/  HMMA.16816.F32.BF16 R56, R100, R120, RZ ;  /* 0x000000786438723c */ /* 0x000fe200000418ff */
[----:B------:R-:W-:Y:S02]  /*a220*/  ISETP.GE.AND P5, PT, R12, R166, PT ;  /* 0x000000a60c00720c */ /* 0x000fe40003fa6270 */
[----:B------:R-:W-:Y:S02]  /*a230*/  FSEL R191, R186, -INF , !P4 ;  /* 0xff800000babf7808 */ /* 0x000fe40006000000 */
[C---:B------:R-:W-:Y:S02]  /*a240*/  ISETP.GE.AND P4, PT, R14.reuse, R198, PT ;  /* 0x000000c60e00720c */ /* 0x040fe40003f86270 */
[----:B------:R-:W-:Y:S01]  /*a250*/  FSEL R199, R185, -INF , !P1 ;  /* 0xff800000b9c77808 */ /* 0x000fe20004800000 */
[----:B-----5:R-:W-:Y:S01]  /*a260*/  HMMA.16816.F32.BF16 R68, R96, R88, R68 ;  /* 0x000000586044723c */ /* 0x020fe20000041844 */
[----:B------:R-:W-:-:S02]  /*a270*/  ISETP.GE.AND P1, PT, R14, R166, PT ;  /* 0x000000a60e00720c */ /* 0x000fc40003f26270 */
[----:B------:R-:W-:-:S05]  /*a280*/  FSEL R204, R187, -INF , !P6 ;  /* 0xff800000bbcc7808 */ /* 0x000fca0007000000 */
[----:B------:R-:W-:Y:S08]  /*a290*/  HMMA.16816.F32.BF16 R8, R100, R126, RZ ;  /* 0x0000007e6408723c */ /* 0x000ff000000418ff */
[----:B------:R-:W-:Y:S03]  /*a2a0*/  HMMA.16816.F32.BF16 R64, R92, R88, R64 ;  /* 0x000000585c40723c */ /* 0x000fe60000041840 */
[----:B------:R-:W-:-:S02]  /*a2b0*/  FSEL R68, R68, -INF , !P4 ;  /* 0xff80000044447808 */ /* 0x000fc40006000000 */
[----:B------:R-:W-:-:S03]  /*a2c0*/  ISETP.GE.AND P4, PT, R14, R165, PT ;  /* 0x000000a50e00720c */ /* 0x000fc60003f86270 */
[----:B------:R-:W-:Y:S08]  /*a2d0*/  HMMA.16816.F32.BF16 R180, R104, R182, RZ ;  /* 0x000000b668b4723c */ /* 0x000ff000000418ff */
[----:B------:R-:W-:Y:S03]  /*a2e0*/  HMMA.16816.F32.BF16 R52, R96, R80, R52 ;  /* 0x000000506034723c */ /* 0x000fe60000041834 */
[----:B------:R-:W-:-:S02]  /*a2f0*/  FSEL R64, R64, -INF , !P1 ;  /* 0xff80000040407808 */ /* 0x000fc40004800000 */
[----:B------:R-:W-:-:S03]  /*a300*/  FSEL R66, R66, -INF , !P4 ;  /* 0xff80000042427808 */ /* 0x000fc60006000000 */
[----:B------:R-:W-:Y:S01]  /*a310*/  HMMA.16816.F32.BF16 R48, R92, R80, R48 ;  /* 0x000000505c30723c */ /* 0x000fe20000041830 */
[----:B------:R-:W-:Y:S01]  /*a320*/  FSEL R80, R16, -INF , !P2 ;  /* 0xff80000010507808 */ /* 0x000fe20005000000 */
[----:B------:R-:W-:Y:S01]  /*a330*/  VIADD R16, R192, 0xffffff39 ;  /* 0xffffff39c0107836 */ /* 0x000fe20000000000 */
[----:B------:R-:W-:Y:S02]  /*a340*/  ISETP.GE.AND P2, PT, R12, R165, PT ;  /* 0x000000a50c00720c */ /* 0x000fe40003f46270 */
[----:B------:R-:W-:Y:S01]  /*a350*/  FSEL R81, R18, -INF , !P3 ;  /* 0xff80000012517808 */ /* 0x000fe20005800000 */
[----:B------:R-:W-:Y:S01]  /*a360*/  BAR.SYNC.DEFER_BLOCKING 0x0 ;  /* 0x0000000000007b1d */ /* 0x000fe20000010000 */
[----:B------:R-:W-:Y:S01]  /*a370*/  ISETP.GE.AND P3, PT, R13, R198, PT ;  /* 0x000000c60d00720c */ /* 0x000fe20003f66270 */
[----:B-1----:R-:W-:Y:S01]  /*a380*/  HMMA.16816.F32.BF16 R60, R96, R84, R60 ;  /* 0x00000054603c723c */ /* 0x002fe2000004183c */
[----:B------:R-:W-:-:S07]  /*a390*/  ISETP.GE.AND P6, PT, R16, R166, PT ;  /* 0x000000a61000720c */ /* 0x000fce0003fc6270 */
[----:B------:R-:W-:Y:S01]  /*a3a0*/  HMMA.16816.F32.BF16 R56, R92, R84, R56 ;  /* 0x000000545c38723c */ /* 0x000fe20000041838 */
[----:B------:R-:W-:Y:S01]  /*a3b0*/  FSEL R84, R17, -INF , !P5 ;  /* 0xff80000011547808 */ /* 0x000fe20006800000 */
[C---:B------:R-:W-:Y:S01]  /*a3c0*/  VIADD R17, R192.reuse, 0xffffff38 ;  /* 0xffffff38c0117836 */ /* 0x040fe20000000000 */
[-C--:B------:R-:W-:Y:S01]  /*a3d0*/  ISETP.GE.AND P5, PT, R13, R167.reuse, PT ;  /* 0x000000a70d00720c */ /* 0x080fe20003fa6270 */
[----:B------:R-:W-:Y:S01]  /*a3e0*/  VIADD R13, R192, 0xffffff31 ;  /* 0xffffff31c00d7836 */ /* 0x000fe20000000000 */
[----:B------:R-:W-:Y:S02]  /*a3f0*/  FSEL R85, R19, -INF , !P2 ;  /* 0xff80000013557808 */ /* 0x000fe40005000000 */
[-C--:B------:R-:W-:Y:S01]  /*a400*/  ISETP.GE.AND P2, PT, R14, R167.reuse, PT ;  /* 0x000000a70e00720c */ /* 0x080fe20003f46270 */
[----:B------:R-:W-:Y:S01]  /*a410*/  HMMA.16816.F32.BF16 R124, R104, R126, RZ ;  /* 0x0000007e687c723c */ /* 0x000fe200000418ff */
[----:B------:R-:W-:Y:S02]  /*a420*/  ISETP.GE.AND P1, PT, R13, R167, PT ;  /* 0x000000a70d00720c */ /* 0x000fe40003f26270 */
[----:B------:R-:W-:-:S02]  /*a430*/  FSEL R70, R70, -INF , !P2 ;  /* 0xff80000046467808 */ /* 0x000fc40005000000 */
[C---:B------:R-:W-:Y:S02]  /*a440*/  ISETP.GE.AND P2, PT, R13.reuse, R198, PT ;  /* 0x000000c60d00720c */ /* 0x040fe40003f46270 */
[----:B------:R-:W-:Y:S01]  /*a450*/  ISETP.GE.AND P4, PT, R13, R166, PT ;  /* 0x000000a60d00720c */ /* 0x000fe20003f86270 */
[----:B------:R-:W-:Y:S01]  /*a460*/  HMMA.16816.F32.BF16 R8, R92, R90, R8 ;  /* 0x0000005a5c08723c */ /* 0x000fe20000041808 */
[----:B------:R-:W-:Y:S02]  /*a470*/  FSEL R69, R69, -INF , !P2 ;  /* 0xff80000045457808 */ /* 0x000fe40005000000 */
[----:B------:R-:W-:Y:S02]  /*a480*/  FSEL R71, R71, -INF , !P1 ;  /* 0xff80000047477808 */ /* 0x000fe40004800000 */
[----:B------:R-:W-:Y:S02]  /*a490*/  FSEL R65, R65, -INF , !P4 ;  /* 0xff80000041417808 */ /* 0x000fe40006000000 */
[----:B------:R-:W-:Y:S01]  /*a4a0*/  ISETP.GE.AND P2, PT, R13, R165, PT ;  /* 0x000000a50d00720c */ /* 0x000fe20003f46270 */
[----:B------:R-:W-:Y:S01]  /*a4b0*/  HMMA.16816.F32.BF16 R180, R96, R130, R180 ;  /* 0x0000008260b4723c */ /* 0x000fe200000418b4 */
[----:B------:R-:W-:-:S02]  /*a4c0*/  ISETP.GE.AND P1, PT, R12, R198, PT ;  /* 0x000000c60c00720c */ /* 0x000fc40003f26270 */
[----:B------:R-:W-:Y:S02]  /*a4d0*/  ISETP.GE.AND P4, PT, R12, R167, PT ;  /* 0x000000a70c00720c */ /* 0x000fe40003f86270 */
[----:B------:R-:W-:Y:S02]  /*a4e0*/  FSEL R67, R67, -INF , !P2 ;  /* 0xff80000043437808 */ /* 0x000fe40005000000 */
[----:B------:R-:W-:Y:S01]  /*a4f0*/  ISETP.GE.AND P2, PT, R17, R166, PT ;  /* 0x000000a61100720c */ /* 0x000fe20003f46270 */
[----:B------:R-:W-:Y:S03]  /*a500*/  HMMA.16816.F32.BF16 R12, R100, R122, RZ ;  /* 0x0000007a640c723c */ /* 0x000fe600000418ff */
[----:B------:R-:W-:Y:S01]  /*a510*/  FSEL R89, R8, -INF , !P2 ;  /* 0xff80000008597808 */ /* 0x000fe20005000000 */
[----:B------:R-:W-:Y:S01]  /*a520*/  VIADD R8, R192, 0xffffff41 ;  /* 0xffffff41c0087836 */ /* 0x000fe20000000000 */
[----:B------:R-:W-:-:S03]  /*a530*/  ISETP.GE.AND P2, PT, R16, R165, PT ;  /* 0x000000a51000720c */ /* 0x000fc60003f46270 */
[----:B------:R-:W-:Y:S01]  /*a540*/  HMMA.16816.F32.BF16 R124, R96, R90, R124 ;  /* 0x0000005a607c723c */ /* 0x000fe2000004187c */
[----:B------:R-:W-:Y:S01]  /*a550*/  FSEL R91, R9, -INF , !P6 ;  /* 0xff800000095b7808 */ /* 0x000fe20007000000 */
[----:B------:R-:W-:Y:S01]  /*a560*/  VIADD R9, R192, 0xffffff40 ;  /* 0xffffff40c0097836 */ /* 0x000fe20000000000 */
[----:B------:R-:W-:Y:S02]  /*a570*/  FSEL R109, R182, -INF , !P5 ;  /* 0xff800000b66d7808 */ /* 0x000fe40006800000 */
[----:B------:R-:W-:Y:S02]  /*a580*/  FSEL R128, R181, -INF , !P1 ;  /* 0xff800000b5807808 */ /* 0x000fe40004800000 */
[----:B------:R-:W-:Y:S01]  /*a590*/  ISETP.GE.AND P5, PT, R9, R198, PT ;  /* 0x000000c60900720c */ /* 0x000fe20003fa6270 */
[----:B------:R-:W-:Y:S01]  /*a5a0*/  HMMA.16816.F32.BF16 R120, R104, R122, RZ ;  /* 0x0000007a6878723c */ /* 0x000fe200000418ff */
[----:B------:R-:W-:Y:S02]  /*a5b0*/  FSEL R108, R11, -INF , !P2 ;  /* 0xff8000000b6c7808 */ /* 0x000fe40005000000 */
[----:B------:R-:W-:-:S02]  /*a5c0*/  FSEL R60, R60, -INF , !P5 ;  /* 0xff8000003c3c7808 */ /* 0x000fc40006800000 */
[C---:B------:R-:W-:Y:S02]  /*a5d0*/  ISETP.GE.AND P1, PT, R9.reuse, R166, PT ;  /* 0x000000a60900720c */ /* 0x040fe40003f26270 */
[C---:B------:R-:W-:Y:S01]  /*a5e0*/  ISETP.GE.AND P5, PT, R9.reuse, R165, PT ;  /* 0x000000a50900720c */ /* 0x040fe20003fa6270 */
[----:B------:R-:W-:Y:S01]  /*a5f0*/  HMMA.16816.F32.BF16 R12, R92, R86, R12 ;  /* 0x000000565c0c723c */ /* 0x000fe2000004180c */
[----:B------:R-:W-:Y:S02]  /*a600*/  ISETP.GE.AND P2, PT, R9, R167, PT ;  /* 0x000000a70900720c */ /* 0x000fe40003f46270 */
[----:B------:R-:W-:Y:S02]  /*a610*/  FSEL R56, R56, -INF , !P1 ;  /* 0xff80000038387808 */ /* 0x000fe40004800000 */
[----:B------:R-:W-:Y:S02]  /*a620*/  FSEL R58, R58, -INF , !P5 ;  /* 0xff8000003a3a7808 */ /* 0x000fe40006800000 */
[----:B------:R-:W-:-:S02]  /*a630*/  FSEL R62, R62, -INF , !P2 ;  /* 0xff8000003e3e7808 */ /* 0x000fc40005000000 */
[C---:B------:R-:W-:Y:S02]  /*a640*/  ISETP.GE.AND P1, PT, R8.reuse, R167, PT ;  /* 0x000000a70800720c */ /* 0x040fe40003f26270 */
[----:B------:R-:W-:Y:S01]  /*a650*/  ISETP.GE.AND P5, PT, R8, R166, PT ;  /* 0x000000a60800720c */ /* 0x000fe20003fa6270 */
[----:B------:R-:W-:Y:S01]  /*a660*/  HMMA.16816.F32.BF16 R120, R96, R86, R120 ;  /* 0x000000566078723c */ /* 0x000fe20000041878 */
[----:B------:R-:W-:Y:S02]  /*a670*/  FSEL R88, R180, -INF , !P3 ;  /* 0xff800000b4587808 */ /* 0x000fe40005800000 */
[----:B------:R-:W-:Y:S02]  /*a680*/  ISETP.GE.AND P2, PT, R8, R198, PT ;  /* 0x000000c60800720c */ /* 0x000fe40003f46270 */
[----:B------:R-:W-:Y:S02]  /*a690*/  ISETP.GE.AND P3, PT, R17, R165, PT ;  /* 0x000000a51100720c */ /* 0x000fe40003f66270 */
[----:B------:R-:W-:-:S02]  /*a6a0*/  FSEL R63, R63, -INF , !P1 ;  /* 0xff8000003f3f7808 */ /* 0x000fc40004800000 */
[----:B------:R-:W-:Y:S02]  /*a6b0*/  FSEL R57, R57, -INF , !P5 ;  /* 0xff80000039397808 */ /* 0x000fe40006800000 */
[----:B------:R-:W-:Y:S02]  /*a6c0*/  FSEL R61, R61, -INF , !P2 ;  /* 0xff8000003d3d7808 */ /* 0x000fe40005000000 */
[C---:B------:R-:W-:Y:S02]  /*a6d0*/  ISETP.GE.AND P1, PT, R16.reuse, R198, PT ;  /* 0x000000c61000720c */ /* 0x040fe40003f26270 */
[----:B------:R-:W-:Y:S01]  /*a6e0*/  ISETP.GE.AND P5, PT, R16, R167, PT ;  /* 0x000000a71000720c */ /* 0x000fe20003fa6270 */
[----:B------:R-:W-:Y:S01]  /*a6f0*/  VIADD R16, R192, 0xffffff49 ;  /* 0xffffff49c0107836 */ /* 0x000fe20000000000 */
[----:B------:R-:W-:Y:S02]  /*a700*/  FSEL R90, R10, -INF , !P3 ;  /* 0xff8000000a5a7808 */ /* 0x000fe40005800000 */
[----:B------:R-:W-:-:S02]  /*a710*/  ISETP.GE.AND P2, PT, R8, R165, PT ;  /* 0x000000a50800720c */ /* 0x000fc40003f46270 */
[-C--:B------:R-:W-:Y:S01]  /*a720*/  HMMA.16816.F32.BF16 R8, R100, R118.reuse, RZ ;  /* 0x000000766408723c */ /* 0x080fe200000418ff */
[C---:B------:R-:W-:Y:S02]  /*a730*/  ISETP.GE.AND P3, PT, R17.reuse, R198, PT ;  /* 0x000000c61100720c */ /* 0x040fe40003f66270 */
[----:B------:R-:W-:Y:S01]  /*a740*/  ISETP.GE.AND P6, PT, R17, R167, PT ;  /* 0x000000a71100720c */ /* 0x000fe20003fc6270 */
[----:B------:R-:W-:Y:S01]  /*a750*/  VIADD R17, R192, 0xffffff48 ;  /* 0xffffff48c0117836 */ /* 0x000fe20000000000 */
[----:B------:R-:W-:Y:S02]  /*a760*/  FSEL R183, R183, -INF , !P4 ;  /* 0xff800000b7b77808 */ /* 0x000fe40006000000 */
[-C--:B------:R-:W-:Y:S01]  /*a770*/  ISETP.GE.AND P4, PT, R16, R166.reuse, PT ;  /* 0x000000a61000720c */ /* 0x080fe20003f86270 */
[----:B------:R-:W-:Y:S01]  /*a780*/  HMMA.16816.F32.BF16 R116, R104, R118, RZ ;  /* 0x000000766874723c */ /* 0x000fe200000418ff */
[----:B------:R-:W-:Y:S02]  /*a790*/  FSEL R59, R59, -INF , !P2 ;  /* 0xff8000003b3b7808 */ /* 0x000fe40005000000 */
[----:B------:R-:W-:Y:S01]  /*a7a0*/  FSEL R129, R13, -INF , !P4 ;  /* 0xff8000000d817808 */ /* 0x000fe20006000000 */
[----:B------:R-:W-:Y:S01]  /*a7b0*/  VIADD R13, R192, 0xffffff50 ;  /* 0xffffff50c00d7836 */ /* 0x000fe20000000000 */
[----:B------:R-:W-:-:S02]  /*a7c0*/  ISETP.GE.AND P2, PT, R17, R166, PT ;  /* 0x000000a61100720c */ /* 0x000fc40003f46270 */
[----:B------:R-:W-:Y:S02]  /*a7d0*/  FSEL R126, R126, -INF , !P6 ;  /* 0xff8000007e7e7808 */ /* 0x000fe40007000000 */
[----:B------:R-:W-:Y:S01]  /*a7e0*/  FSEL R87, R12, -INF , !P2 ;  /* 0xff8000000c577808 */ /* 0x000fe20005000000 */
[----:B------:R-:W-:Y:S01]  /*a7f0*/  VIADD R12, R192, 0xffffff51 ;  /* 0xffffff51c00c7836 */ /* 0x000fe20000000000 */
[----:B------:R-:W-:Y:S01]  /*a800*/  ISETP.GE.AND P2, PT, R16, R165, PT ;  /* 0x000000a51000720c */ /* 0x000fe20003f46270 */
[----:B------:R-:W-:Y:S01]  /*a810*/  HMMA.16816.F32.BF16 R8, R92, R82, R8 ;  /* 0x000000525c08723c */ /* 0x000fe20000041808 */
[----:B------:R-:W-:Y:S02]  /*a820*/  ISETP.GE.AND P6, PT, R13, R198, PT ;  /* 0x000000c60d00720c */ /* 0x000fe40003fc6270 */
[----:B------:R-:W-:Y:S02]  /*a830*/  FSEL R130, R15, -INF , !P2 ;  /* 0xff8000000f827808 */ /* 0x000fe40005000000 */
[----:B------:R-:W-:-:S02]  /*a840*/  FSEL R125, R125, -INF , !P1 ;  /* 0xff8000007d7d7808 */ /* 0x000fc40004800000 */
[----:B------:R-:W-:Y:S01]  /*a850*/  FSEL R52, R52, -INF , !P6 ;  /* 0xff80000034347808 */ /* 0x000fe20007000000 */
[----:B------:R-:W-:Y:S01]  /*a860*/  HMMA.16816.F32.BF16 R116, R96, R82, R116 ;  /* 0x000000526074723c */ /* 0x000fe20000041874 */
[C---:B------:R-:W-:Y:S02]  /*a870*/  ISETP.GE.AND P2, PT, R13.reuse, R167, PT ;  /* 0x000000a70d00720c */ /* 0x040fe40003f46270 */
[C---:B------:R-:W-:Y:S02]  /*a880*/  ISETP.GE.AND P1, PT, R13.reuse, R166, PT ;  /* 0x000000a60d00720c */ /* 0x040fe40003f26270 */
[----:B------:R-:W-:Y:S02]  /*a890*/  ISETP.GE.AND P6, PT, R13, R165, PT ;  /* 0x000000a50d00720c */ /* 0x000fe40003fc6270 */
[----:B------:R-:W-:Y:S02]  /*a8a0*/  FSEL R54, R54, -INF , !P2 ;  /* 0xff80000036367808 */ /* 0x000fe40005000000 */
[----:B------:R-:W-:-:S02]  /*a8b0*/  FSEL R48, R48, -INF , !P1 ;  /* 0xff80000030307808 */ /* 0x000fc40004800000 */
[----:B------:R-:W-:Y:S02]  /*a8c0*/  FSEL R50, R50, -INF , !P6 ;  /* 0xff80000032327808 */ /* 0x000fe40007000000 */
[C---:B------:R-:W-:Y:S02]  /*a8d0*/  ISETP.GE.AND P2, PT, R12.reuse, R198, PT ;  /* 0x000000c60c00720c */ /* 0x040fe40003f46270 */
[C---:B------:R-:W-:Y:S02]  /*a8e0*/  ISETP.GE.AND P1, PT, R12.reuse, R167, PT ;  /* 0x000000a70c00720c */ /* 0x040fe40003f26270 */
[----:B------:R-:W-:Y:S02]  /*a8f0*/  ISETP.GE.AND P6, PT, R12, R166, PT ;  /* 0x000000a60c00720c */ /* 0x000fe40003fc6270 */
[----:B------:R-:W-:Y:S02]  /*a900*/  FSEL R53, R53, -INF , !P2 ;  /* 0xff80000035357808 */ /* 0x000fe40005000000 */
[----:B------:R-:W-:-:S02]  /*a910*/  FSEL R55, R55, -INF , !P1 ;  /* 0xff80000037377808 */ /* 0x000fc40004800000 */
[----:B------:R-:W-:Y:S02]  /*a920*/  FSEL R49, R49, -INF , !P6 ;  /* 0xff80000031317808 */ /* 0x000fe40007000000 */
[----:B------:R-:W-:Y:S02]  /*a930*/  FSEL R86, R124, -INF , !P3 ;  /* 0xff8000007c567808 */ /* 0x000fe40005800000 */
[----:B------:R-:W-:Y:S01]  /*a940*/  ISETP.GE.AND P2, PT, R12, R165, PT ;  /* 0x000000a50c00720c */ /* 0x000fe20003f46270 */
[----:B------:R-:W-:Y:S01]  /*a950*/  VIADD R12, R192, 0xffffff58 ;  /* 0xffffff58c00c7836 */ /* 0x000fe20000000000 */
[C---:B------:R-:W-:Y:S02]  /*a960*/  ISETP.GE.AND P1, PT, R16.reuse, R198, PT ;  /* 0x000000c61000720c */ /* 0x040fe40003f26270 */
[----:B------:R-:W-:Y:S01]  /*a970*/  ISETP.GE.AND P6, PT, R16, R167, PT ;  /* 0x000000a71000720c */ /* 0x000fe20003fc6270 */
[----:B------:R-:W-:Y:S01]  /*a980*/  VIADD R16, R192, 0xffffff59 ;  /* 0xffffff59c0107836 */ /* 0x000fe20000000000 */
[----:B------:R-:W-:-:S02]  /*a990*/  ISETP.GE.AND P3, PT, R17, R165, PT ;  /* 0x000000a51100720c */ /* 0x000fc40003f66270 */
[----:B------:R-:W-:Y:S02]  /*a9a0*/  FSEL R51, R51, -INF , !P2 ;  /* 0xff80000033337808 */ /* 0x000fe40005000000 */
[----:B------:R-:W-:Y:S02]  /*a9b0*/  FSEL R124, R14, -INF , !P3 ;  /* 0xff8000000e7c7808 */ /* 0x000fe40005800000 */
[----:B------:R-:W-:Y:S02]  /*a9c0*/  FSEL R173, R127, -INF , !P5 ;  /* 0xff8000007fad7808 */ /* 0x000fe40006800000 */
[----:B------:R-:W-:Y:S02]  /*a9d0*/  ISETP.GE.AND P3, PT, R17, R198, PT ;  /* 0x000000c61100720c */ /* 0x000fe40003f66270 */
[-C--:B------:R-:W-:Y:S02]  /*a9e0*/  ISETP.GE.AND P2, PT, R12, R166.reuse, PT ;  /* 0x000000a60c00720c */ /* 0x080fe40003f46270 */
[----:B------:R-:W-:-:S02]  /*a9f0*/  ISETP.GE.AND P5, PT, R16, R166, PT ;  /* 0x000000a61000720c */ /* 0x000fc40003fa6270 */
[----:B------:R-:W-:Y:S02]  /*aa00*/  FSEL R82, R120, -INF , !P3 ;  /* 0xff80000078527808 */ /* 0x000fe40005800000 */
[----:B------:R-:W-:Y:S01]  /*aa10*/  FSEL R83, R8, -INF , !P2 ;  /* 0xff80000008537808 */ /* 0x000fe20005000000 */
[C---:B------:R-:W-:Y:S01]  /*aa20*/  VIADD R8, R192.reuse, 0xffffff61 ;  /* 0xffffff61c0087836 */ /* 0x040fe20000000000 */
[----:B------:R-:W-:Y:S01]  /*aa30*/  FSEL R127, R9, -INF , !P5 ;  /* 0xff800000097f7808 */ /* 0x000fe20006800000 */
[----:B------:R-:W-:Y:S01]  /*aa40*/  VIADD R9, R192, 0xffffff60 ;  /* 0xffffff60c0097836 */ /* 0x000fe20000000000 */
[C---:B------:R-:W-:Y:S02]  /*aa50*/  ISETP.GE.AND P3, PT, R12.reuse, R165, PT ;  /* 0x000000a50c00720c */ /* 0x040fe40003f66270 */
[C---:B------:R-:W-:Y:S02]  /*aa60*/  ISETP.GE.AND P2, PT, R12.reuse, R198, PT ;  /* 0x000000c60c00720c */ /* 0x040fe40003f46270 */
[----:B------:R-:W-:-:S02]  /*aa70*/  ISETP.GE.AND P5, PT, R12, R167, PT ;  /* 0x000000a70c00720c */ /* 0x000fc40003fa6270 */
[-C--:B------:R-:W-:Y:S01]  /*aa80*/  HMMA.16816.F32.BF16 R12, R100, R114.reuse, RZ ;  /* 0x00000072640c723c */ /* 0x080fe200000418ff */
[----:B------:R-:W-:Y:S02]  /*aa90*/  ISETP.GE.AND P4, PT, R17, R167, PT ;  /* 0x000000a71100720c */ /* 0x000fe40003f86270 */
[----:B------:R-:W-:Y:S01]  /*aaa0*/  FSEL R120, R10, -INF , !P3 ;  /* 0xff8000000a787808 */ /* 0x000fe20005800000 */
[----:B------:R-:W-:Y:S01]  /*aab0*/  VIADD R10, R192, 0xffffff68 ;  /* 0xffffff68c00a7836 */ /* 0x000fe20000000000 */
[----:B------:R-:W-:Y:S02]  /*aac0*/  ISETP.GE.AND P3, PT, R16, R165, PT ;  /* 0x000000a51000720c */ /* 0x000fe40003f66270 */
[----:B------:R-:W-:Y:S01]  /*aad0*/  FSEL R122, R122, -INF , !P4 ;  /* 0xff8000007a7a7808 */ /* 0x000fe20006000000 */
[----:B------:R-:W-:Y:S01]  /*aae0*/  HMMA.16816.F32.BF16 R112, R104, R114, RZ ;  /* 0x000000726870723c */ /* 0x000fe200000418ff */
[----:B------:R-:W-:Y:S02]  /*aaf0*/  FSEL R131, R11, -INF , !P3 ;  /* 0xff8000000b837808 */ /* 0x000fe40005800000 */
[----:B------:R-:W-:-:S02]  /*ab00*/  ISETP.GE.AND P4, PT, R9, R198, PT ;  /* 0x000000c60900720c */ /* 0x000fc40003f86270 */
[----:B------:R-:W-:Y:S02]  /*ab10*/  ISETP.GE.AND P3, PT, R9, R167, PT ;  /* 0x000000a70900720c */ /* 0x000fe40003f66270 */
[----:B------:R-:W-:Y:S01]  /*ab20*/  FSEL R121, R121, -INF , !P1 ;  /* 0xff80000079797808 */ /* 0x000fe20004800000 */
[----:B------:R-:W-:Y:S01]  /*ab30*/  HMMA.16816.F32.BF16 R100, R100, R110, RZ ;  /* 0x0000006e6464723c */ /* 0x000fe200000418ff */
[----:B------:R-:W-:Y:S02]  /*ab40*/  FSEL R44, R44, -INF , !P4 ;  /* 0xff8000002c2c7808 */ /* 0x000fe40006000000 */
[C---:B------:R-:W-:Y:S02]  /*ab50*/  ISETP.GE.AND P1, PT, R9.reuse, R166, PT ;  /* 0x000000a60900720c */ /* 0x040fe40003f26270 */
[----:B------:R-:W-:Y:S01]  /*ab60*/  ISETP.GE.AND P4, PT, R9, R165, PT ;  /* 0x000000a50900720c */ /* 0x000fe20003f86270 */
[----:B------:R-:W-:Y:S01]  /*ab70*/  VIADD R9, R192, 0xffffff70 ;  /* 0xffffff70c0097836 */ /* 0x000fe20000000000 */
[----:B------:R-:W-:Y:S01]  /*ab80*/  FSEL R46, R46, -INF , !P3 ;  /* 0xff8000002e2e7808 */ /* 0x000fe20005800000 */
[----:B------:R-:W-:Y:S01]  /*ab90*/  HMMA.16816.F32.BF16 R12, R92, R78, R12 ;  /* 0x0000004e5c0c723c */ /* 0x000fe2000004180c */
[----:B------:R-:W-:-:S02]  /*aba0*/  ISETP.GE.AND P3, PT, R8, R198, PT ;  /* 0x000000c60800720c */ /* 0x000fc40003f66270 */
[----:B------:R-:W-:Y:S02]  /*abb0*/  FSEL R40, R40, -INF , !P1 ;  /* 0xff80000028287808 */ /* 0x000fe40004800000 */
[----:B------:R-:W-:Y:S02]  /*abc0*/  FSEL R45, R45, -INF , !P3 ;  /* 0xff8000002d2d7808 */ /* 0x000fe40005800000 */
[C---:B------:R-:W-:Y:S01]  /*abd0*/  ISETP.GE.AND P3, PT, R8.reuse, R165, PT ;  /* 0x000000a50800720c */ /* 0x040fe20003f66270 */
[----:B------:R-:W-:Y:S01]  /*abe0*/  HMMA.16816.F32.BF16 R104, R104, R110, RZ ;  /* 0x0000006e6868723c */ /* 0x000fe200000418ff */
[----:B------:R-:W-:Y:S02]  /*abf0*/  FSEL R110, R123, -INF , !P6 ;  /* 0xff8000007b6e7808 */ /* 0x000fe40007000000 */
[----:B------:R-:W-:Y:S02]  /*ac00*/  ISETP.GE.AND P6, PT, R9, R198, PT ;  /* 0x000000c60900720c */ /* 0x000fe40003fc6270 */
[----:B------:R-:W-:-:S02]  /*ac10*/  ISETP.GE.AND P1, PT, R8, R167, PT ;  /* 0x000000a70800720c */ /* 0x000fc40003f26270 */
[----:B------:R-:W-:Y:S01]  /*ac20*/  FSEL R42, R42, -INF , !P4 ;  /* 0xff8000002a2a7808 */ /* 0x000fe20006000000 */
[----:B------:R-:W-:Y:S01]  /*ac30*/  HMMA.16816.F32.BF16 R112, R96, R78, R112 ;  /* 0x0000004e6070723c */ /* 0x000fe20000041870 */
[----:B------:R-:W-:Y:S01]  /*ac40*/  ISETP.GE.AND P4, PT, R8, R166, PT ;  /* 0x000000a60800720c */ /* 0x000fe20003f86270 */
[----:B------:R-:W-:Y:S01]  /*ac50*/  VIADD R8, R192, 0xffffff71 ;  /* 0xffffff71c0087836 */ /* 0x000fe20000000000 */
[----:B------:R-:W-:Y:S02]  /*ac60*/  FSEL R43, R43, -INF , !P3 ;  /* 0xff8000002b2b7808 */ /* 0x000fe40005800000 */
[----:B------:R-:W-:Y:S02]  /*ac70*/  FSEL R111, R116, -INF , !P2 ;  /* 0xff800000746f7808 */ /* 0x000fe40005000000 */
[----:B------:R-:W-:Y:S01]  /*ac80*/  FSEL R36, R36, -INF , !P6 ;  /* 0xff80000024247808 */ /* 0x000fe20007000000 */
[----:B------:R-:W-:Y:S01]  /*ac90*/  HMMA.16816.F32.BF16 R100, R92, R74, R100 ;  /* 0x0000004a5c64723c */ /* 0x000fe20000041864 */
[----:B------:R-:W-:-:S02]  /*aca0*/  FSEL R47, R47, -INF , !P1 ;  /* 0xff8000002f2f7808 */ /* 0x000fc40004800000 */
[C---:B------:R-:W-:Y:S02]  /*acb0*/  ISETP.GE.AND P3, PT, R9.reuse, R167, PT ;  /* 0x000000a70900720c */ /* 0x040fe40003f66270 */
[C---:B------:R-:W-:Y:S02]  /*acc0*/  ISETP.GE.AND P2, PT, R9.reuse, R166, PT ;  /* 0x000000a60900720c */ /* 0x040fe40003f46270 */
[----:B------:R-:W-:Y:S01]  /*acd0*/  ISETP.GE.AND P6, PT, R9, R165, PT ;  /* 0x000000a50900720c */ /* 0x000fe20003fc6270 */
[----:B------:R-:W-:Y:S01]  /*ace0*/  VIADD R9, R192, 0xffffff69 ;  /* 0xffffff69c0097836 */ /* 0x000fe20000000000 */
[-C--:B------:R-:W-:Y:S01]  /*acf0*/  ISETP.GE.AND P1, PT, R16, R198.reuse, PT ;  /* 0x000000c61000720c */ /* 0x080fe20003f26270 */
[----:B------:R-:W-:Y:S01]  /*ad00*/  HMMA.16816.F32.BF16 R104, R96, R74, R104 ;  /* 0x0000004a6068723c */ /* 0x000fe20000041868 */
        /* <DEDUP_REMOVED lines=8> */
[C---:B------:R-:W-:Y:S02]  /*ad90*/  ISETP.GE.AND P6, PT, R8.reuse, R166, PT ;  /* 0x000000a60800720c */ /* 0x040fe40003fc6270 */
[----:B------:R-:W-:Y:S01]  /*ada0*/  ISETP.GE.AND P3, PT, R8, R165, PT ;  /* 0x000000a50800720c */ /* 0x000fe20003f66270 */
[C---:B------:R-:W-:Y:S01]  /*adb0*/  VIADD R8, R192.reuse, 0xffffff78 ;  /* 0xffffff78c0087836 */ /* 0x040fe20000000000 */
[----:B------:R-:W-:Y:S01]  /*adc0*/  FSEL R94, R13, -INF , !P1 ;  /* 0xff8000000d5e7808 */ /* 0x000fe20004800000 */
[----:B------:R-:W-:Y:S01]  /*add0*/  VIADD R192, R192, 0xffffff79 ;  /* 0xffffff79c0c07836 */ /* 0x000fe20000000000 */
[----:B------:R-:W-:Y:S02]  /*ade0*/  ISETP.GE.AND P1, PT, R9, R198, PT ;  /* 0x000000c60900720c */ /* 0x000fe40003f26270 */
[----:B------:R-:W-:Y:S02]  /*adf0*/  FSEL R39, R39, -INF , !P2 ;  /* 0xff80000027277808 */ /* 0x000fe40005000000 */
[----:B------:R-:W-:-:S02]  /*ae00*/  FSEL R97, R113, -INF , !P1 ;  /* 0xff80000071617808 */ /* 0x000fc40004800000 */
[----:B------:R-:W-:Y:S02]  /*ae10*/  ISETP.GE.AND P1, PT, R8, R165, PT ;  /* 0x000000a50800720c */ /* 0x000fe40003f26270 */
[-C--:B------:R-:W-:Y:S02]  /*ae20*/  ISETP.GE.AND P2, PT, R10, R166.reuse, PT ;  /* 0x000000a60a00720c */ /* 0x080fe40003f46270 */
[----:B------:R-:W-:Y:S02]  /*ae30*/  FSEL R92, R118, -INF , !P5 ;  /* 0xff800000765c7808 */ /* 0x000fe40006800000 */
[----:B------:R-:W-:Y:S02]  /*ae40*/  FSEL R99, R102, -INF , !P1 ;  /* 0xff80000066637808 */ /* 0x000fe40004800000 */
[----:B------:R-:W-:Y:S02]  /*ae50*/  FSEL R41, R41, -INF , !P4 ;  /* 0xff80000029297808 */ /* 0x000fe40006000000 */
[----:B------:R-:W-:-:S02]  /*ae60*/  ISETP.GE.AND P5, PT, R8, R166, PT ;  /* 0x000000a60800720c */ /* 0x000fc40003fa6270 */
[----:B------:R-:W-:Y:S02]  /*ae70*/  FSEL R79, R12, -INF , !P2 ;  /* 0xff8000000c4f7808 */ /* 0x000fe40005000000 */
[----:B------:R-:W-:Y:S02]  /*ae80*/  ISETP.GE.AND P1, PT, R196, 0x3, PT ;  /* 0x00000003c400780c */ /* 0x000fe40003f26270 */
[----:B------:R-:W-:Y:S02]  /*ae90*/  ISETP.GE.AND P4, PT, R16, R167, PT ;  /* 0x000000a71000720c */ /* 0x000fe40003f86270 */
[----:B------:R-:W-:Y:S02]  /*aea0*/  ISETP.GE.AND P2, PT, R10, R165, PT ;  /* 0x000000a50a00720c */ /* 0x000fe40003f46270 */
[----:B------:R-:W-:Y:S02]  /*aeb0*/  FSEL R95, R100, -INF , !P5 ;  /* 0xff800000645f7808 */ /* 0x000fe40006800000 */
[----:B------:R-:W-:-:S02]  /*aec0*/  FSEL R33, R33, -INF , !P6 ;  /* 0xff80000021217808 */ /* 0x000fc40007000000 */
[----:B------:R-:W-:Y:S02]  /*aed0*/  FSEL R35, R35, -INF , !P3 ;  /* 0xff80000023237808 */ /* 0x000fe40005800000 */
[----:B------:R-:W-:Y:S02]  /*aee0*/  FSEL R78, R119, -INF , !P4 ;  /* 0xff800000774e7808 */ /* 0x000fe40006000000 */
[----:B------:R-:W-:Y:S02]  /*aef0*/  FSEL R100, R14, -INF , !P2 ;  /* 0xff8000000e647808 */ /* 0x000fe40005000000 */
[----:B------:R-:W-:Y:S02]  /*af00*/  ISETP.GE.AND P6, PT, R192, R166, PT ;  /* 0x000000a6c000720c */ /* 0x000fe40003fc6270 */
[C---:B------:R-:W-:Y:S02]  /*af10*/  ISETP.GE.AND P4, PT, R10.reuse, R198, PT ;  /* 0x000000c60a00720c */ /* 0x040fe40003f86270 */
[----:B------:R-:W-:-:S02]  /*af20*/  ISETP.GE.AND P3, PT, R10, R167, PT ;  /* 0x000000a70a00720c */ /* 0x000fc40003f66270 */
[C---:B------:R-:W-:Y:S02]  /*af30*/  ISETP.GE.AND P5, PT, R9.reuse, R165, PT ;  /* 0x000000a50900720c */ /* 0x040fe40003fa6270 */
[----:B------:R-:W-:Y:S02]  /*af40*/  ISETP.GE.AND P2, PT, R9, R167, PT ;  /* 0x000000a70900720c */ /* 0x000fe40003f46270 */
[----:B------:R-:W-:Y:S02]  /*af50*/  FSEL R74, R15, -INF , !P5 ;  /* 0xff8000000f4a7808 */ /* 0x000fe40006800000 */
[----:B------:R-:W-:Y:S02]  /*af60*/  FSEL R75, R101, -INF , !P6 ;  /* 0xff800000654b7808 */ /* 0x000fe40007000000 */
[----:B------:R-:W-:Y:S02]  /*af70*/  FSEL R96, R112, -INF , !P4 ;  /* 0xff80000070607808 */ /* 0x000fe40006000000 */
[----:B------:R-:W-:-:S02]  /*af80*/  FSEL R98, R114, -INF , !P3 ;  /* 0xff80000072627808 */ /* 0x000fc40005800000 */
[----:B------:R-:W-:Y:S02]  /*af90*/  FSEL R115, R115, -INF , !P2 ;  /* 0xff80000073737808 */ /* 0x000fe40005000000 */
[-C--:B------:R-:W-:Y:S02]  /*afa0*/  ISETP.GE.AND P6, PT, R8, R198.reuse, PT ;  /* 0x000000c60800720c */ /* 0x080fe40003fc6270 */
[----:B------:R-:W-:Y:S02]  /*afb0*/  ISETP.GE.AND P5, PT, R192, R198, PT ;  /* 0x000000c6c000720c */ /* 0x000fe40003fa6270 */
[-C--:B------:R-:W-:Y:S02]  /*afc0*/  ISETP.GE.AND P4, PT, R8, R167.reuse, PT ;  /* 0x000000a70800720c */ /* 0x080fe40003f86270 */
[C---:B------:R-:W-:Y:S02]  /*afd0*/  ISETP.GE.AND P3, PT, R192.reuse, R167, PT ;  /* 0x000000a7c000720c */ /* 0x040fe40003f66270 */
[----:B------:R-:W-:-:S02]  /*afe0*/  ISETP.GE.AND P2, PT, R192, R165, PT ;  /* 0x000000a5c000720c */ /* 0x000fc40003f46270 */
[----:B------:R-:W-:Y:S02]  /*aff0*/  FSEL R104, R104, -INF , !P6 ;  /* 0xff80000068687808 */ /* 0x000fe40007000000 */
[----:B------:R-:W-:Y:S02]  /*b000*/  FSEL R103, R103, -INF , !P2 ;  /* 0xff80000067677808 */ /* 0x000fe40005000000 */
[----:B------:R-:W-:Y:S02]  /*b010*/  FSEL R105, R105, -INF , !P5 ;  /* 0xff80000069697808 */ /* 0x000fe40006800000 */
[----:B------:R-:W-:Y:S02]  /*b020*/  FSEL R106, R106, -INF , !P4 ;  /* 0xff8000006a6a7808 */ /* 0x000fe40006000000 */
        /* <DEDUP_REMOVED lines=21> */
[----:B------:R-:W-:Y:S02]  /*b180*/  @!P0 LEA R112, P2, R11, R219, 0x1 ;  /* 0x000000db0b708211 */ /* 0x000fe400078408ff */
        /* <DEDUP_REMOVED lines=35> */
.L_x_250:
[----:B------:R-:W-:Y:S05]  /*b3c0*/  BSYNC.RECONVERGENT B0 ;  /* 0x0000000000007941 */ /* 0x000fea0003800200 */
.L_x_249:
[----:B------:R-:W0:Y:S02]  /*b3d0*/  LDGDEPBAR ;  /* 0x00000000000079af */ /* 0x000e240000000000 */
.L_x_248:
[----:B------:R-:W-:Y:S01]  /*b3e0*/  IMAD.SHL.U32 R198, R196, 0x4, RZ ;  /* 0x00000004c4c67824 */ /* 0x000fe200078e00ff */
[----:B------:R-:W-:Y:S01]  /*b3f0*/  UIADD3 UR12, UPT, UPT, UR18, -0x61c88647, URZ ;  /* 0x9e3779b9120c7890 */ /* 0x000fe2000fffe0ff */
[----:B-1----:R-:W-:Y:S01]  /*b400*/  FMNMX3.FTZ R17, R164, R207, R4, !PT ;  /* 0x000000cfa4117276 */ /* 0x002fe20007810004 */
[----:B------:R-:W-:Y:S01]  /*b410*/  UIADD3 UR13, UPT, UPT, UR19, -0x4498517b, URZ ;  /* 0xbb67ae85130d7890 */ /* 0x000fe2000fffe0ff */
[----:B------:R-:W-:Y:S01]  /*b420*/  VIADD R10, R198, 0xfffffff8 ;  /* 0xfffffff8c60a7836 */ /* 0x000fe20000000000 */
[----:B------:R-:W-:Y:S01]  /*b430*/  UIADD3 UR21, UPT, UPT, UR19, 0x76cf5d0a, URZ ;  /* 0x76cf5d0a13157890 */ /* 0x000fe2000fffe0ff */
[----:B------:R-:W-:Y:S01]  /*b440*/  FMNMX3.FTZ R15, R2, R213, R224, !PT ;  /* 0x000000d5020f7276 */ /* 0x000fe200078100e0 */
[----:B------:R-:W-:Y:S01]  /*b450*/  UIADD3 UR4, UPT, UPT, UR18, 0x3c6ef372, URZ ;  /* 0x3c6ef37212047890 */ /* 0x000fe2000fffe0ff */
[----:B------:R-:W-:Y:S01]  /*b460*/  FMNMX3.FTZ R17, R17, R188, R189, !PT ;  /* 0x000000bc11117276 */ /* 0x000fe200078100bd */
[----:B------:R-:W-:Y:S01]  /*b470*/  UIADD3 UR20, UPT, UPT, UR19, 0x32370b8f, URZ ;  /* 0x32370b8f13147890 */ /* 0x000fe2000fffe0ff */
[----:B------:R-:W-:Y:S01]  /*b480*/  LOP3.LUT R10, R10, UR19, R235, 0x96, !PT ;  /* 0x000000130a0a7c12 */ /* 0x000fe2000f8e96eb */
[----:B------:R-:W-:Y:S01]  /*b490*/  UIADD3 UR17, UPT, UPT, UR19, -0x126145ec, URZ ;  /* 0xed9eba1413117890 */ /* 0x000fe2000fffe0ff */
[----:B------:R-:W-:Y:S01]  /*b4a0*/  LOP3.LUT R192, R234, UR13, R229, 0x96, !PT ;  /* 0x0000000deac07c12 */ /* 0x000fe2000f8e96e5 */
[----:B------:R-:W-:Y:S01]  /*b4b0*/  UIADD3 UR16, UPT, UPT, UR19, -0x56f99767, URZ ;  /* 0xa906689913107890 */ /* 0x000fe2000fffe0ff */
[----:B------:R-:W-:Y:S01]  /*b4c0*/  FMNMX3.FTZ R15, R15, R176, R177, !PT ;  /* 0x000000b00f0f7276 */ /* 0x000fe200078100b1 */
[----:B------:R-:W-:Y:S01]  /*b4d0*/  IMAD.WIDE.U32 R10, R10, -0x326172a9, RZ ;  /* 0xcd9e8d570a0a7825 */ /* 0x000fe200078e00ff */
[----:B------:R-:W-:-:S02]  /*b4e0*/  FMNMX3.FTZ R16, R3, R205, R206, !PT ;  /* 0x000000cd03107276 */ /* 0x000fc400078100ce */
[----:B------:R-:W-:Y:S01]  /*b4f0*/  FMNMX3.FTZ R17, R17, R20, R21, !PT ;  /* 0x0000001411117276 */ /* 0x000fe20007810015 */
[----:B------:R-:W-:Y:S01]  /*b500*/  IMAD.WIDE.U32 R192, R192, -0x326172a9, RZ ;  /* 0xcd9e8d57c0c07825 */ /* 0x000fe200078e00ff */
[----:B--2---:R-:W-:Y:S02]  /*b510*/  LOP3.LUT R6, R200, UR12, R11, 0x96, !PT ;  /* 0x0000000cc8067c12 */ /* 0x004fe4000f8e960b */
[----:B------:R-:W-:Y:S02]  /*b520*/  FMNMX3.FTZ R15, R15, R169, R197, !PT ;  /* 0x000000a90f0f7276 */ /* 0x000fe400078100c5 */
[----:B------:R-:W-:Y:S01]  /*b530*/  LOP3.LUT R8, R10, UR4, R193, 0x96, !PT ;  /* 0x000000040a087c12 */ /* 0x000fe2000f8e96c1 */
[----:B------:R-:W-:Y:S01]  /*b540*/  IMAD.WIDE.U32 R236, R6, -0x2daee0ad, RZ ;  /* 0xd2511f5306ec7825 */ /* 0x000fe200078e00ff */
[----:B------:R-:W-:Y:S02]  /*b550*/  FMNMX3.FTZ R16, R16, R30, R31, !PT ;  /* 0x0000001e10107276 */ /* 0x000fe4000781001f */
[----:B------:R-:W-:Y:S01]  /*b560*/  FMNMX3.FTZ R17, R17, R190, R199, !PT ;  /* 0x000000be11117276 */ /* 0x000fe200078100c7 */
[----:B------:R-:W-:Y:S01]  /*b570*/  IMAD.WIDE.U32 R8, R8, -0x2daee0ad, RZ ;  /* 0xd2511f5308087825 */ /* 0x000fe200078e00ff */
[----:B------:R-:W-:-:S02]  /*b580*/  LOP3.LUT R6, R228, UR21, R237, 0x96, !PT ;  /* 0x00000015e4067c12 */ /* 0x000fc4000f8e96ed */
[----:B------:R-:W-:Y:S02]  /*b590*/  FMNMX3.FTZ R15, R15, R28, R29, !PT ;  /* 0x0000001c0f0f7276 */ /* 0x000fe4000781001d */
[----:B------:R-:W-:Y:S01]  /*b5a0*/  LOP3.LUT R236, R236, UR20, R9, 0x96, !PT ;  /* 0x00000014ecec7c12 */ /* 0x000fe2000f8e9609 */
[----:B------:R-:W-:Y:S01]  /*b5b0*/  IMAD.WIDE.U32 R112, R6, -0x326172a9, RZ ;  /* 0xcd9e8d5706707825 */ /* 0x000fe200078e00ff */
[----:B------:R-:W-:Y:S02]  /*b5c0*/  FMNMX3.FTZ R16, R16, R22, R23, !PT ;  /* 0x0000001610107276 */ /* 0x000fe40007810017 */
[----:B------:R-:W-:Y:S01]  /*b5d0*/  FMNMX3.FTZ R17, R17, R24, R72, !PT ;  /* 0x0000001811117276 */ /* 0x000fe20007810048 */
[----:B------:R-:W-:Y:S01]  /*b5e0*/  IMAD.WIDE.U32 R236, R236, -0x326172a9, RZ ;  /* 0xcd9e8d57ecec7825 */ /* 0x000fe200078e00ff */
[----:B------:R-:W-:Y:S02]  /*b5f0*/  LOP3.LUT R18, R192, UR9, R113, 0x96, !PT ;  /* 0x00000009c0127c12 */ /* 0x000fe4000f8e9671 */
[----:B------:R-:W-:-:S02]  /*b600*/  FMNMX3.FTZ R15, R15, R26, R76, !PT ;  /* 0x0000001a0f0f7276 */ /* 0x000fc4000781004c */
[----:B------:R-:W-:Y:S01]  /*b610*/  FMNMX3.FTZ R16, R16, R191, R204, !PT ;  /* 0x000000bf10107276 */ /* 0x000fe200078100cc */
[----:B------:R-:W-:Y:S01]  /*b620*/  IMAD.WIDE.U32 R18, R18, -0x2daee0ad, RZ ;  /* 0xd2511f5312127825 */ /* 0x000fe200078e00ff */
[----:B------:R-:W-:Y:S02]  /*b630*/  FMNMX3.FTZ R17, R17, R88, R128, !PT ;  /* 0x0000005811117276 */ /* 0x000fe40007810080 */
[----:B------:R-:W-:Y:S02]  /*b640*/  FMNMX3.FTZ R15, R15, R80, R84, !PT ;  /* 0x000000500f0f7276 */ /* 0x000fe40007810054 */
[----:B------:R-:W-:Y:S02]  /*b650*/  LOP3.LUT R9, R8, UR17, R19, 0x96, !PT ;  /* 0x0000001108097c12 */ /* 0x000fe4000f8e9613 */
[----:B------:R-:W-:Y:S02]  /*b660*/  FMNMX3.FTZ R8, R0, R5, R212, !PT ;  /* 0x0000000500087276 */ /* 0x000fe400078100d4 */
[----:B------:R-:W-:Y:S01]  /*b670*/  FMNMX3.FTZ R16, R16, R25, R73, !PT ;  /* 0x0000001910107276 */ /* 0x000fe20007810049 */
[----:B------:R-:W-:Y:S01]  /*b680*/  IMAD.WIDE.U32 R118, R9, -0x326172a9, RZ ;  /* 0xcd9e8d5709767825 */ /* 0x000fe200078e00ff */
        /* <DEDUP_REMOVED lines=20> */
[----:B------:R-:W-:Y:S02]  /*b7d0*/  LOP3.LUT R7, R202, UR12, R11, 0x96, !PT ;  /* 0x0000000cca077c12 */ /* 0x000fe4000f8e960b */
[----:B------:R-:W-:Y:S02]  /*b7e0*/  FMNMX3.FTZ R17, R17, R52, R53, !PT ;  /* 0x0000003411117276 */ /* 0x000fe40007810035 */
[----:B------:R-:W-:Y:S01]  /*b7f0*/  FMNMX3.FTZ R8, R8, R124, R130, !PT ;  /* 0x0000007c08087276 */ /* 0x000fe20007810082 */
[----:B------:R-:W-:Y:S01]  /*b800*/  IMAD.WIDE.U32 R226, R7, -0x2daee0ad, RZ ;  /* 0xd2511f5307e27825 */ /* 0x000fe200078e00ff */
[----:B------:R-:W-:Y:S02]  /*b810*/  FMNMX3.FTZ R15, R15, R48, R49, !PT ;  /* 0x000000300f0f7276 */ /* 0x000fe40007810031 */
[----:B------:R-:W-:-:S02]  /*b820*/  FMNMX3.FTZ R16, R16, R122, R110, !PT ;  /* 0x0000007a10107276 */ /* 0x000fc4000781006e */
[----:B------:R-:W-:Y:S02]  /*b830*/  FMNMX3.FTZ R17, R17, R111, R93, !PT ;  /* 0x0000006f11117276 */ /* 0x000fe4000781005d */
[----:B------:R-:W-:Y:S02]  /*b840*/  FMNMX3.FTZ R8, R8, R50, R51, !PT ;  /* 0x0000003208087276 */ /* 0x000fe40007810033 */
[----:B------:R-:W-:Y:S02]  /*b850*/  FMNMX3.FTZ R15, R15, R83, R127, !PT ;  /* 0x000000530f0f7276 */ /* 0x000fe4000781007f */
[----:B------:R-:W-:Y:S02]  /*b860*/  FMNMX3.FTZ R16, R16, R54, R55, !PT ;  /* 0x0000003610107276 */ /* 0x000fe40007810037 */
[----:B------:R-:W-:Y:S02]  /*b870*/  FMNMX3.FTZ R17, R17, R44, R45, !PT ;  /* 0x0000002c11117276 */ /* 0x000fe4000781002d */
[----:B------:R-:W-:Y:S01]  /*b880*/  LOP3.LUT R194, R234, UR13, R233, 0x96, !PT ;  /* 0x0000000deac27c12 */ /* 0x000fe2000f8e96e9 */
[----:B------:R-:W-:Y:S01]  /*b890*/  UIADD3 UR13, UPT, UPT, UR19, 0x646e171e, URZ ;  /* 0x646e171e130d7890 */ /* 0x000fe2000fffe0ff */
[----:B------:R-:W-:-:S02]  /*b8a0*/  LOP3.LUT R6, R232, UR21, R227, 0x96, !PT ;  /* 0x00000015e8067c12 */ /* 0x000fc4000f8e96e3 */
[----:B------:R-:W-:Y:S01]  /*b8b0*/  FMNMX3.FTZ R8, R8, R120, R131, !PT ;  /* 0x0000007808087276 */ /* 0x000fe20007810083 */
[----:B------:R-:W-:Y:S01]  /*b8c0*/  IMAD.WIDE.U32 R194, R194, -0x326172a9, RZ ;  /* 0xcd9e8d57c2c27825 */ /* 0x000fe200078e00ff */
[----:B------:R-:W-:Y:S02]  /*b8d0*/  FMNMX3.FTZ R15, R15, R40, R41, !PT ;  /* 0x000000280f0f7276 */ /* 0x000fe40007810029 */
[----:B------:R-:W-:Y:S01]  /*b8e0*/  FMNMX3.FTZ R16, R16, R92, R78, !PT ;  /* 0x0000005c10107276 */ /* 0x000fe2000781004e */
[----:B------:R-:W-:Y:S01]  /*b8f0*/  IMAD.WIDE.U32 R238, R6, -0x326172a9, RZ ;  /* 0xcd9e8d5706ee7825 */ /* 0x000fe200078e00ff */
        /* <DEDUP_REMOVED lines=8> */
[----:B------:R-:W-:-:S02]  /*b980*/  LOP3.LUT R10, R10, UR4, R195, 0x96, !PT ;  /* 0x000000040a0a7c12 */ /* 0x000fc4000f8e96c3 */
[----:B------:R-:W-:Y:S02]  /*b990*/  LOP3.LUT R6, R194, UR9, R239, 0x96, !PT ;  /* 0x00000009c2067c12 */ /* 0x000fe4000f8e96ef */
[----:B------:R-:W-:Y:S01]  /*b9a0*/  FMNMX3.FTZ R17, R17, R104, R105, !PT ;  /* 0x0000006811117276 */ /* 0x000fe20007810069 */
[----:B------:R-:W-:Y:S01]  /*b9b0*/  IMAD.WIDE.U32 R10, R10, -0x2daee0ad, RZ ;  /* 0xd2511f530a0a7825 */ /* 0x000fe200078e00ff */
[----:B------:R-:W-:Y:S02]  /*b9c0*/  FMNMX3.FTZ R8, R8, R34, R35, !PT ;  /* 0x0000002208087276 */ /* 0x000fe40007810023 */
[----:B------:R-:W-:Y:S01]  /*b9d0*/  FMNMX3.FTZ R15, R15, R95, R75, !PT ;  /* 0x0000005f0f0f7276 */ /* 0x000fe2000781004b */
[----:B------:R-:W-:Y:S01]  /*b9e0*/  IMAD.WIDE.U32 R116, R6, -0x2daee0ad, RZ ;  /* 0xd2511f5306747825 */ /* 0x000fe200078e00ff */
[----:B------:R-:W-:Y:S01]  /*b9f0*/  FMNMX3.FTZ R16, R16, R38, R39, !PT ;  /* 0x0000002610107276 */ /* 0x000fe20007810027 */
[----:B------:R-:W1:Y:S01]  /*ba00*/  SHFL.BFLY PT, R14, R17, 0x2, 0x1f ;  /* 0x0c401f00110e7f89 */ /* 0x000e6200000e0000 */
[----:B------:R-:W-:-:S02]  /*ba10*/  FMNMX3.FTZ R8, R8, R99, R103, !PT ;  /* 0x0000006308087276 */ /* 0x000fc40007810067 */
[----:B------:R-:W-:Y:S01]  /*ba20*/  FMNMX3.FTZ R16, R16, R106, R107, !PT ;  /* 0x0000006a10107276 */ /* 0x000fe2000781006b */
[----:B------:R-:W2:Y:S01]  /*ba30*/  SHFL.BFLY PT, R12, R15, 0x2, 0x1f ;  /* 0x0c401f000f0c7f89 */ /* 0x000ea200000e0000 */
[----:B------:R-:W-:Y:S02]  /*ba40*/  LOP3.LUT R6, R10, UR17, R117, 0x96, !PT ;  /* 0x000000110a067c12 */ /* 0x000fe4000f8e9675 */
[----:B------:R-:W-:Y:S01]  /*ba50*/  LOP3.LUT R112, R112, UR8, R237, 0x96, !PT ;  /* 0x0000000870707c12 */ /* 0x000fe2000f8e96ed */
[----:B------:R-:W3:Y:S01]  /*ba60*/  SHFL.BFLY PT, R10, R8, 0x2, 0x1f ;  /* 0x0c401f00080a7f89 */ /* 0x000ee200000e0000 */
[----:B------:R-:W-:Y:S02]  /*ba70*/  LOP3.LUT R236, R236, UR7, R119, 0x96, !PT ;  /* 0x00000007ecec7c12 */ /* 0x000fe4000f8e9677 */
[----:B------:R-:W-:Y:S01]  /*ba80*/  LOP3.LUT R226, R226, UR20, R11, 0x96, !PT ;  /* 0x00000014e2e27c12 */ /* 0x000fe2000f8e960b */
[----:B------:R-:W4:Y:S01]  /*ba90*/  SHFL.BFLY PT, R9, R16, 0x2, 0x1f ;  /* 0x0c401f0010097f89 */ /* 0x000f2200000e0000 */
[----:B------:R-:W-:Y:S01]  /*baa0*/  IMAD.WIDE.U32 R112, R112, -0x2daee0ad, RZ ;  /* 0xd2511f5370707825 */ /* 0x000fe200078e00ff */
[----:B------:R-:W-:-:S03]  /*bab0*/  VIMNMX R196, PT, PT, R196, 0x2, !PT ;  /* 0x00000002c4c47848 */ /* 0x000fc60007fe0100 */
[----:B------:R-:W-:Y:S01]  /*bac0*/  IMAD.WIDE.U32 R236, R236, -0x2daee0ad, RZ ;  /* 0xd2511f53ecec7825 */ /* 0x000fe200078e00ff */
[----:B------:R-:W-:-:S03]  /*bad0*/  LOP3.LUT R7, R18, UR16, R113, 0x96, !PT ;  /* 0x0000001012077c12 */ /* 0x000fc6000f8e9671 */
[----:B------:R-:W-:Y:S01]  /*bae0*/  IMAD.WIDE.U32 R226, R226, -0x326172a9, RZ ;  /* 0xcd9e8d57e2e27825 */ /* 0x000fe200078e00ff */
[----:B------:R-:W-:Y:S02]  /*baf0*/  LOP3.LUT R225, R112, UR13, R237, 0x96, !PT ;  /* 0x0000000d70e17c12 */ /* 0x000fe4000f8e96ed */
[----:B-1----:R-:W-:Y:S01]  /*bb00*/  FMNMX.FTZ R14, R17, R14, !PT ;  /* 0x0000000e110e7209 */ /* 0x002fe20007810000 */
[----:B------:R-:W-:Y:S01]  /*bb10*/  IMAD.WIDE.U32 R18, R7, -0x326172a9, RZ ;  /* 0xcd9e8d5707127825 */ /* 0x000fe200078e00ff */
[----:B------:R-:W-:Y:S02]  /*bb20*/  LOP3.LUT R238, R238, UR8, R227, 0x96, !PT ;  /* 0x00000008eeee7c12 */ /* 0x000fe4000f8e96e3 */
[----:B--2---:R-:W-:Y:S01]  /*bb30*/  FMNMX.FTZ R12, R15, R12, !PT ;  /* 0x0000000c0f0c7209 */ /* 0x004fe20007810000 */
[----:B------:R-:W1:Y:S01]  /*bb40*/  SHFL.BFLY PT, R113, R14, 0x1, 0x1f ;  /* 0x0c201f000e717f89 */ /* 0x000e6200000e0000 */
[----:B------:R-:W-:Y:S01]  /*bb50*/  LOP3.LUT R13, R118, UR6, R19, 0x96, !PT ;  /* 0x00000006760d7c12 */ /* 0x000fe2000f8e9613 */
[----:B------:R-:W-:Y:S01]  /*bb60*/  IMAD.WIDE.U32 R118, R6, -0x326172a9, RZ ;  /* 0xcd9e8d5706767825 */ /* 0x000fe200078e00ff */
[C---:B------:R-:W-:Y:S01]  /*bb70*/  PRMT R101, R18.reuse, 0x7773, RZ ;  /* 0x0000777312657816 */ /* 0x040fe200000000ff */
[----:B------:R-:W2:Y:S01]  /*bb80*/  SHFL.BFLY PT, R102, R12, 0x1, 0x1f ;  /* 0x0c201f000c667f89 */ /* 0x000ea200000e0000 */
[----:B------:R-:W-:Y:S01]  /*bb90*/  PRMT R6, R18, 0x7772, RZ ;  /* 0x0000777212067816 */ /* 0x000fe200000000ff */
[----:B------:R-:W-:Y:S01]  /*bba0*/  IMAD.WIDE.U32 R238, R238, -0x2daee0ad, RZ ;  /* 0xd2511f53eeee7825 */ /* 0x000fe200078e00ff */
[----:B---3--:R-:W-:-:S02]  /*bbb0*/  FMNMX.FTZ R10, R8, R10, !PT ;  /* 0x0000000a080a7209 */ /* 0x008fc40007810000 */
[----:B----4-:R-:W-:Y:S01]  /*bbc0*/  FMNMX.FTZ R9, R16, R9, !PT ;  /* 0x0000000910097209 */ /* 0x010fe20007810000 */
[----:B------:R-:W-:Y:S01]  /*bbd0*/  IMAD.MOV.U32 R114, RZ, RZ, R18 ;  /* 0x000000ffff727224 */ /* 0x000fe200078e0012 */
[----:B------:R-:W-:Y:S02]  /*bbe0*/  PRMT R6, R6, 0x5410, R101 ;  /* 0x0000541006067816 */ /* 0x000fe40000000065 */
[----:B------:R-:W3:Y:S01]  /*bbf0*/  SHFL.BFLY PT, R101, R10, 0x1, 0x1f ;  /* 0x0c201f000a657f89 */ /* 0x000ee200000e0000 */
[----:B------:R-:W-:Y:S02]  /*bc00*/  LOP3.LUT R116, R116, UR16, R239, 0x96, !PT ;  /* 0x0000001074747c12 */ /* 0x000fe4000f8e96ef */
[----:B------:R-:W-:Y:S01]  /*bc10*/  PRMT R7, R18, 0x7771, RZ ;  /* 0x0000777112077816 */ /* 0x000fe200000000ff */
[----:B------:R-:W4:Y:S01]  /*bc20*/  SHFL.BFLY PT, R112, R9, 0x1, 0x1f ;  /* 0x0c201f0009707f89 */ /* 0x000f2200000e0000 */
[----:B------:R-:W-:Y:S01]  /*bc30*/  LOP3.LUT R114, R114, 0xff, RZ, 0xc0, !PT ;  /* 0x000000ff72727812 */ /* 0x000fe200078ec0ff */
[----:B------:R-:W-:Y:S01]  /*bc40*/  IMAD.WIDE.U32 R116, R116, -0x326172a9, RZ ;  /* 0xcd9e8d5774747825 */ /* 0x000fe200078e00ff */
[----:B------:R-:W-:-:S02]  /*bc50*/  LOP3.LUT R226, R226, UR7, R119, 0x96, !PT ;  /* 0x00000007e2e27c12 */ /* 0x000fc4000f8e9677 */
[----:B------:R-:W-:Y:S01]  /*bc60*/  PRMT R7, R114, 0x5410, R7 ;  /* 0x0000541072077816 */ /* 0x000fe20000000007 */
[----:B------:R-:W-:Y:S01]  /*bc70*/  IMAD.MOV.U32 R18, RZ, RZ, R116 ;  /* 0x000000ffff127224 */ /* 0x000fe200078e0074 */
[----:B-1----:R-:W-:Y:S02]  /*bc80*/  FMNMX.FTZ R113, R14, R113, !PT ;  /* 0x000000710e717209 */ /* 0x002fe40007810000 */
[----:B------:R-:W-:Y:S02]  /*bc90*/  PRMT R17, R116, 0x7773, RZ ;  /* 0x0000777374117816 */ /* 0x000fe400000000ff */
[----:B--2---:R-:W-:Y:S02]  /*bca0*/  FMNMX.FTZ R102, R12, R102, !PT ;  /* 0x000000660c667209 */ /* 0x004fe40007810000 */
[C---:B------:R-:W-:Y:S02]  /*bcb0*/  PRMT R19, R116.reuse, 0x7772, RZ ;  /* 0x0000777274137816 */ /* 0x040fe400000000ff */
[----:B------:R-:W-:Y:S01]  /*bcc0*/  PRMT R15, R116, 0x7771, RZ ;  /* 0x00007771740f7816 */ /* 0x000fe200000000ff */
[C---:B------:R-:W-:Y:S01]  /*bcd0*/  FMUL.FTZ R116, R113.reuse, UR11 ;  /* 0x0000000b71747c20 */ /* 0x040fe20008410000 */
[----:B------:R-:W-:Y:S01]  /*bce0*/  FSETP.NEU.FTZ.AND P0, PT, R113, -INF , PT ;  /* 0xff8000007100780b */ /* 0x000fe20003f1d000 */
[C---:B------:R-:W-:Y:S01]  /*bcf0*/  FMUL.FTZ R114, R102.reuse, UR11 ;  /* 0x0000000b66727c20 */ /* 0x040fe20008410000 */
[----:B------:R-:W-:-:S02]  /*bd00*/  FSETP.NEU.FTZ.AND P1, PT, R102, -INF , PT ;  /* 0xff8000006600780b */ /* 0x000fc40003f3d000 */
[----:B---3--:R-:W-:Y:S02]  /*bd10*/  FMNMX.FTZ R101, R10, R101, !PT ;  /* 0x000000650a657209 */ /* 0x008fe40007810000 */
[----:B------:R-:W-:Y:S02]  /*bd20*/  LOP3.LUT R11, R118, UR6, R117, 0x96, !PT ;  /* 0x00000006760b7c12 */ /* 0x000fe4000f8e9675 */
[----:B----4-:R-:W-:Y:S01]  /*bd30*/  FMNMX.FTZ R112, R9, R112, !PT ;  /* 0x0000007009707209 */ /* 0x010fe20007810000 */
[----:B------:R-:W-:Y:S01]  /*bd40*/  FMUL.FTZ R117, R101, UR11 ;  /* 0x0000000b65757c20 */ /* 0x000fe20008410000 */
[----:B------:R-:W-:Y:S01]  /*bd50*/  FSEL R116, R116, RZ, P0 ;  /* 0x000000ff74747208 */ /* 0x000fe20000000000 */
[----:B------:R-:W-:Y:S01]  /*bd60*/  IMAD.U32 R9, RZ, RZ, UR10 ;  /* 0x0000000aff097e24 */ /* 0x000fe2000f8e00ff */
[----:B------:R-:W-:Y:S02]  /*bd70*/  FSEL R186, R113, RZ, P0 ;  /* 0x000000ff71ba7208 */ /* 0x000fe40000000000 */
[----:B------:R-:W-:Y:S01]  /*bd80*/  FSETP.NEU.FTZ.AND P2, PT, R112, -INF , PT ;  /* 0xff8000007000780b */ /* 0x000fe20003f5d000 */
[--C-:B------:R-:W-:Y:S01]  /*bd90*/  FFMA.FTZ R182, R4, UR11, -R116.reuse ;  /* 0x0000000b04b67c23 */ /* 0x100fe20008010874 */
[----:B------:R-:W-:Y:S01]  /*bda0*/  FSETP.NEU.FTZ.AND P0, PT, R101, -INF , PT ;  /* 0xff8000006500780b */ /* 0x000fe20003f1d000 */
[--C-:B------:R-:W-:Y:S01]  /*bdb0*/  FFMA.FTZ R181, R188, UR11, -R116.reuse ;  /* 0x0000000bbcb57c23 */ /* 0x100fe20008010874 */
[----:B------:R-:W-:Y:S01]  /*bdc0*/  FSEL R114, R114, RZ, P1 ;  /* 0x000000ff72727208 */ /* 0x000fe20000800000 */
[----:B------:R-:W-:Y:S01]  /*bdd0*/  FFMA.FTZ R180, R189, UR11, -R116 ;  /* 0x0000000bbdb47c23 */ /* 0x000fe20008010874 */
[----:B------:R-:W-:Y:S01]  /*bde0*/  FSEL R187, R112, RZ, P2 ;  /* 0x000000ff70bb7208 */ /* 0x000fe20001000000 */
[----:B------:R-:W-:Y:S01]  /*bdf0*/  FADD.FTZ R186, R164, -R186 ;  /* 0x800000baa4ba7221 */ /* 0x000fe20000010000 */
[----:B------:R-:W-:Y:S01]  /*be00*/  FSEL R117, R117, RZ, P0 ;  /* 0x000000ff75757208 */ /* 0x000fe20000000000 */
[--C-:B------:R-:W-:Y:S01]  /*be10*/  FFMA.FTZ R123, R213, UR11, -R114.reuse ;  /* 0x0000000bd57b7c23 */ /* 0x100fe20008010872 */
[--C-:B------:R-:W-:Y:S01]  /*be20*/  FFMA.FTZ R119, R224, UR11, -R114.reuse ;  /* 0x0000000be0777c23 */ /* 0x100fe20008010872 */
[--C-:B------:R-:W-:Y:S01]  /*be30*/  FFMA.FTZ R118, R176, UR11, -R114.reuse ;  /* 0x0000000bb0767c23 */ /* 0x100fe20008010872 */
[----:B------:R-:W-:Y:S01]  /*be40*/  FFMA.FTZ R166, R177, UR11, -R114 ;  /* 0x0000000bb1a67c23 */ /* 0x000fe20008010872 */
[----:B------:R-:W-:Y:S01]  /*be50*/  LOP3.LUT R8, R13, 0xffff, RZ, 0xc0, !PT ;  /* 0x0000ffff0d087812 */ /* 0x000fe200078ec0ff */
[----:B------:R-:W-:Y:S01]  /*be60*/  FADD.FTZ R187, R3, -R187 ;  /* 0x800000bb03bb7221 */ /* 0x000fe20000010000 */
[--C-:B------:R-:W-:Y:S01]  /*be70*/  FFMA.FTZ R165, R5, UR11, -R117.reuse ;  /* 0x0000000b05a57c23 */ /* 0x100fe20008010875 */
[----:B------:R-:W-:Y:S01]  /*be80*/  LEA R3, R9, UR10, 0x10 ;  /* 0x0000000a09037c11 */ /* 0x000fe2000f8e80ff */
[----:B------:R-:W-:Y:S01]  /*be90*/  MUFU.EX2 R123, R123 ;  /* 0x0000007b007b7308 */ /* 0x000fe20000000800 */
[----:B------:R-:W-:Y:S01]  /*bea0*/  FSEL R5, R102, RZ, P1 ;  /* 0x000000ff66057208 */ /* 0x000fe20000800000 */
[----:B------:R-:W-:Y:S01]  /*beb0*/  FFMA.FTZ R212, R212, UR11, -R117 ;  /* 0x0000000bd4d47c23 */ /* 0x000fe20008010875 */
[----:B------:R-:W-:Y:S01]  /*bec0*/  FSEL R9, R101, RZ, P0 ;  /* 0x000000ff65097208 */ /* 0x000fe20000000000 */
[----:B------:R-:W1:Y:S01]  /*bed0*/  MUFU.EX2 R119, R119 ;  /* 0x0000007700777308 */ /* 0x000e620000000800 */
[----:B------:R-:W-:Y:S01]  /*bee0*/  PRMT R19, R19, 0x5410, R17 ;  /* 0x0000541013137816 */ /* 0x000fe20000000011 */
[----:B------:R-:W-:Y:S01]  /*bef0*/  FADD.FTZ R5, R2, -R5 ;  /* 0x8000000502057221 */ /* 0x000fe20000010000 */
[C---:B------:R-:W-:Y:S01]  /*bf00*/  LOP3.LUT R17, R13.reuse, 0xff, RZ, 0xc0, !PT ;  /* 0x000000ff0d117812 */ /* 0x040fe200078ec0ff */
[----:B------:R-:W-:Y:S01]  /*bf10*/  MUFU.EX2 R118, R118 ;  /* 0x0000007600767308 */ /* 0x000fe20000000800 */
[----:B------:R-:W-:Y:S01]  /*bf20*/  SHF.R.U32.HI R8, RZ, 0x8, R8 ;  /* 0x00000008ff087819 */ /* 0x000fe20000011608 */
[----:B------:R-:W-:Y:S01]  /*bf30*/  FADD.FTZ R4, R0, -R9 ;  /* 0x8000000900047221 */ /* 0x000fe20000010000 */
[----:B------:R-:W-:Y:S01]  /*bf40*/  PRMT R16, R13, 0x7632, R16 ;  /* 0x000076320d107816 */ /* 0x000fe20000000010 */
[----:B------:R-:W2:Y:S01]  /*bf50*/  MUFU.EX2 R166, R166 ;  /* 0x000000a600a67308 */ /* 0x000ea20000000800 */
[----:B------:R-:W-:Y:S01]  /*bf60*/  PRMT R8, R17, 0x5410, R8 ;  /* 0x0000541011087816 */ /* 0x000fe20000000008 */
[--C-:B------:R-:W-:Y:S01]  /*bf70*/  FFMA.FTZ R167, R178, UR11, -R117.reuse ;  /* 0x0000000bb2a77c23 */ /* 0x100fe20008010875 */
[----:B------:R-:W-:Y:S01]  /*bf80*/  FFMA.FTZ R0, R179, UR11, -R117 ;  /* 0x0000000bb3007c23 */ /* 0x000fe20008010875 */
[----:B------:R-:W-:Y:S01]  /*bf90*/  MUFU.EX2 R165, R165 ;  /* 0x000000a500a57308 */ /* 0x000fe20000000800 */
[----:B------:R-:W-:Y:S01]  /*bfa0*/  LOP3.LUT R17, R11, 0xffff, RZ, 0xc0, !PT ;  /* 0x0000ffff0b117812 */ /* 0x000fe200078ec0ff */
[----:B------:R-:W-:Y:S01]  /*bfb0*/  FMUL.FTZ R5, R5, UR11 ;  /* 0x0000000b05057c20 */ /* 0x000fe20008410000 */
[----:B------:R-:W-:Y:S01]  /*bfc0*/  SHF.R.U32.HI R13, RZ, 0x18, R13 ;  /* 0x00000018ff0d7819 */ /* 0x000fe2000001160d */
[----:B------:R-:W-:Y:S01]  /*bfd0*/  MUFU.EX2 R2, R212 ;  /* 0x000000d400027308 */ /* 0x000fe20000000800 */
[----:B------:R-:W-:Y:S01]  /*bfe0*/  LOP3.LUT R16, R16, 0xff, RZ, 0xc0, !PT ;  /* 0x000000ff10107812 */ /* 0x000fe200078ec0ff */
[----:B------:R-:W-:Y:S01]  /*bff0*/  FMUL.FTZ R184, R4, UR11 ;  /* 0x0000000b04b87c20 */ /* 0x000fe20008410000 */
[C---:B------:R-:W-:Y:S01]  /*c000*/  PRMT R14, R11.reuse, 0x7632, R14 ;  /* 0x000076320b0e7816 */ /* 0x040fe2000000000e */
[----:B------:R-:W-:Y:S01]  /*c010*/  MUFU.EX2 R167, R167 ;  /* 0x000000a700a77308 */ /* 0x000fe20000000800 */
[----:B------:R-:W-:Y:S01]  /*c020*/  LOP3.LUT R12, R11, 0xff, RZ, 0xc0, !PT ;  /* 0x000000ff0b0c7812 */ /* 0x000fe200078ec0ff */
[----:B------:R-:W-:Y:S01]  /*c030*/  FMUL.FTZ R179, R112, UR11 ;  /* 0x0000000b70b37c20 */ /* 0x000fe20008410000 */
[----:B------:R-:W-:Y:S01]  /*c040*/  SHF.R.U32.HI R17, RZ, 0x8, R17 ;  /* 0x00000008ff117819 */ /* 0x000fe20000011611 */
[----:B------:R-:W-:Y:S01]  /*c050*/  MUFU.EX2 R0, R0 ;  /* 0x0000000000007308 */ /* 0x000fe20000000800 */
[----:B------:R-:W-:Y:S01]  /*c060*/  PRMT R13, R16, 0x5410, R13 ;  /* 0x00005410100d7816 */ /* 0x000fe2000000000d */
[----:B------:R-:W-:Y:S01]  /*c070*/  FFMA.FTZ R207, R207, UR11, -R116 ;  /* 0x0000000bcfcf7c23 */ /* 0x000fe20008010874 */
[----:B------:R-:W-:Y:S01]  /*c080*/  SHF.R.U32.HI R16, RZ, 0x18, R11 ;  /* 0x00000018ff107819 */ /* 0x000fe2000001160b */
[----:B------:R-:W-:Y:S01]  /*c090*/  MUFU.EX2 R181, R181 ;  /* 0x000000b500b57308 */ /* 0x000fe20000000800 */
[----:B------:R-:W-:Y:S01]  /*c0a0*/  LOP3.LUT R18, R18, 0xff, RZ, 0xc0, !PT ;  /* 0x000000ff12127812 */ /* 0x000fe200078ec0ff */
[--C-:B------:R-:W-:Y:S01]  /*c0b0*/  FFMA.FTZ R169, R169, UR11, -R114.reuse ;  /* 0x0000000ba9a97c23 */ /* 0x100fe20008010872 */
[----:B------:R-:W-:Y:S01]  /*c0c0*/  LOP3.LUT R11, R14, 0xff, RZ, 0xc0, !PT ;  /* 0x000000ff0e0b7812 */ /* 0x000fe200078ec0ff */
[----:B------:R-:W-:Y:S01]  /*c0d0*/  MUFU.EX2 R180, R180 ;  /* 0x000000b400b47308 */ /* 0x000fe20000000800 */
[----:B------:R-:W-:Y:S01]  /*c0e0*/  PRMT R17, R12, 0x5410, R17 ;  /* 0x000054100c117816 */ /* 0x000fe20000000011 */
[--C-:B------:R-:W-:Y:S01]  /*c0f0*/  FFMA.FTZ R197, R197, UR11, -R114.reuse ;  /* 0x0000000bc5c57c23 */ /* 0x100fe20008010872 */
[--C-:B------:R-:W-:Y:S01]  /*c100*/  HSET2.LE.AND R8, R8, R3.reuse, PT ;  /* 0x0000000308087233 */ /* 0x100fe20003803000 */
[----:B------:R-:W3:Y:S01]  /*c110*/  MUFU.EX2 R185, R5 ;  /* 0x0000000500b97308 */ /* 0x000ee20000000800 */
[--C-:B------:R-:W-:Y:S01]  /*c120*/  HSET2.LE.AND R7, R7, R3.reuse, PT ;  /* 0x0000000307077233 */ /* 0x100fe20003803000 */
[----:B------:R-:W-:Y:S01]  /*c130*/  FFMA.FTZ R29, R29, UR11, -R114 ;  /* 0x0000000b1d1d7c23 */ /* 0x000fe20008010872 */
[----:B-1----:R-:W-:Y:S01]  /*c140*/  F2FP.BF16.F32.PACK_AB R12, R119, R123 ;  /* 0x0000007b770c723e */ /* 0x002fe200000010ff */
[----:B------:R-:W-:Y:S01]  /*c150*/  MUFU.EX2 R164, R207 ;  /* 0x000000cf00a47308 */ /* 0x000fe20000000800 */
[----:B--2---:R-:W-:Y:S01]  /*c160*/  F2FP.BF16.F32.PACK_AB R14, R166, R118 ;  /* 0x00000076a60e723e */ /* 0x004fe200000010ff */
[----:B------:R-:W-:Y:S01]  /*c170*/  FFMA.FTZ R172, R172, UR11, -R117 ;  /* 0x0000000bacac7c23 */ /* 0x000fe20008010875 */
[----:B------:R-:W-:Y:S01]  /*c180*/  PRMT R15, R18, 0x5410, R15 ;  /* 0x00005410120f7816 */ /* 0x000fe2000000000f */
[----:B------:R-:W-:Y:S01]  /*c190*/  MUFU.EX2 R182, R182 ;  /* 0x000000b600b67308 */ /* 0x000fe20000000800 */
[--C-:B------:R-:W-:Y:S01]  /*c1a0*/  HSET2.LE.AND R13, R13, R3.reuse, PT ;  /* 0x000000030d0d7233 */ /* 0x100fe20003803000 */
[----:B------:R-:W-:Y:S01]  /*c1b0*/  FFMA.FTZ R20, R20, UR11, -R116 ;  /* 0x0000000b14147c23 */ /* 0x000fe20008010874 */
[----:B------:R-:W-:Y:S01]  /*c1c0*/  PRMT R16, R11, 0x5410, R16 ;  /* 0x000054100b107816 */ /* 0x000fe20000000010 */
[----:B------:R-:W1:Y:S01]  /*c1d0*/  MUFU.EX2 R184, R184 ;  /* 0x000000b800b87308 */ /* 0x000e620000000800 */
[----:B------:R-:W-:Y:S01]  /*c1e0*/  LOP3.LUT R12, R12, R8, RZ, 0xc0, !PT ;  /* 0x000000080c0c7212 */ /* 0x000fe200078ec0ff */
[----:B---3--:R-:W-:Y:S01]  /*c1f0*/  FMUL.FTZ R156, R156, R185 ;  /* 0x000000b99c9c7220 */ /* 0x008fe20000410000 */
[----:B------:R-:W-:Y:S01]  /*c200*/  F2FP.BF16.F32.PACK_AB R18, R2, R165 ;  /* 0x000000a50212723e */ /* 0x000fe200000010ff */
[----:B------:R-:W2:Y:S01]  /*c210*/  LDSM.16.MT88.4 R8, [R208+0x4000] ;  /* 0x00400000d008783b */ /* 0x000ea20000004200 */
[----:B------:R-:W-:Y:S01]  /*c220*/  LOP3.LUT R14, R14, R7, RZ, 0xc0, !PT ;  /* 0x000000070e0e7212 */ /* 0x000fe200078ec0ff */
[-C--:B------:R-:W-:Y:S01]  /*c230*/  FMUL.FTZ R157, R157, R185.reuse ;  /* 0x000000b99d9d7220 */ /* 0x080fe20000410000 */
[----:B------:R-:W-:Y:S01]  /*c240*/  LOP3.LUT R176, R6, 0xff00ff, RZ, 0xc0, !PT ;  /* 0x00ff00ff06b07812 */ /* 0x000fe200078ec0ff */
[----:B------:R-:W-:Y:S01]  /*c250*/  FMUL.FTZ R152, R152, R185 ;  /* 0x000000b998987220 */ /* 0x000fe20000410000 */
[----:B------:R-:W3:Y:S01]  /*c260*/  LDSM.16.MT88.4 R4, [R170+0x4000] ;  /* 0x00400000aa04783b */ /* 0x000ee20000004200 */
[----:B------:R-:W-:Y:S01]  /*c270*/  LOP3.LUT R13, R18, R13, RZ, 0xc0, !PT ;  /* 0x0000000d120d7212 */ /* 0x000fe200078ec0ff */
[-C--:B------:R-:W-:Y:S01]  /*c280*/  FMUL.FTZ R153, R153, R185.reuse ;  /* 0x000000b999997220 */ /* 0x080fe20000410000 */
[--C-:B------:R-:W-:Y:S01]  /*c290*/  HSET2.LE.AND R176, R176, R3.reuse, PT ;  /* 0x00000003b0b07233 */ /* 0x100fe20003803000 */
[----:B------:R-:W-:Y:S01]  /*c2a0*/  FMUL.FTZ R132, R132, R185 ;  /* 0x000000b984847220 */ /* 0x000fe20000410000 */
[--C-:B------:R-:W-:Y:S01]  /*c2b0*/  HSET2.LE.AND R18, R15, R3.reuse, PT ;  /* 0x000000030f127233 */ /* 0x100fe20003803000 */
[-C--:B-1----:R-:W-:Y:S01]  /*c2c0*/  FMUL.FTZ R158, R158, R184.reuse ;  /* 0x000000b89e9e7220 */ /* 0x082fe20000410000 */
[----:B------:R-:W-:Y:S01]  /*c2d0*/  FSEL R179, R179, RZ, P2 ;  /* 0x000000ffb3b37208 */ /* 0x000fe20001000000 */
[-C--:B------:R-:W-:Y:S01]  /*c2e0*/  FMUL.FTZ R159, R159, R184.reuse ;  /* 0x000000b89f9f7220 */ /* 0x080fe20000410000 */
[----:B------:R-:W-:Y:S01]  /*c2f0*/  F2FP.BF16.F32.PACK_AB R15, R0, R167 ;  /* 0x000000a7000f723e */ /* 0x000fe200000010ff */
[----:B------:R-:W-:Y:S01]  /*c300*/  FMUL.FTZ R154, R154, R184 ;  /* 0x000000b89a9a7220 */ /* 0x000fe20000410000 */
[----:B------:R-:W-:Y:S01]  /*c310*/  F2FP.BF16.F32.PACK_AB R188, R180, R181 ;  /* 0x000000b5b4bc723e */ /* 0x000fe200000010ff */
[--C-:B------:R-:W-:Y:S01]  /*c320*/  FFMA.FTZ R178, R205, UR11, -R179.reuse ;  /* 0x0000000bcdb27c23 */ /* 0x100fe200080108b3 */
[----:B------:R-:W-:Y:S01]  /*c330*/  LOP3.LUT R15, R15, R176, RZ, 0xc0, !PT ;  /* 0x000000b00f0f7212 */ /* 0x000fe200078ec0ff */
[--C-:B------:R-:W-:Y:S01]  /*c340*/  FFMA.FTZ R176, R30, UR11, -R179.reuse ;  /* 0x0000000b1eb07c23 */ /* 0x100fe200080108b3 */
[--C-:B------:R-:W-:Y:S01]  /*c350*/  FFMA.FTZ R177, R206, UR11, -R179.reuse ;  /* 0x0000000bceb17c23 */ /* 0x100fe200080108b3 */
[--C-:B------:R-:W-:Y:S01]  /*c360*/  FFMA.FTZ R31, R31, UR11, -R179.reuse ;  /* 0x0000000b1f1f7c23 */ /* 0x100fe200080108b3 */
[----:B------:R-:W-:Y:S01]  /*c370*/  FMUL.FTZ R30, R186, UR11 ;  /* 0x0000000bba1e7c20 */ /* 0x000fe20008410000 */
[----:B------:R-:W-:Y:S01]  /*c380*/  LOP3.LUT R18, R188, R18, RZ, 0xc0, !PT ;  /* 0x00000012bc127212 */ /* 0x000fe200078ec0ff */
[----:B------:R-:W-:Y:S01]  /*c390*/  FMUL.FTZ R188, R187, UR11 ;  /* 0x0000000bbbbc7c20 */ /* 0x000fe20008410000 */
[----:B------:R-:W-:Y:S01]  /*c3a0*/  MUFU.EX2 R176, R176 ;  /* 0x000000b000b07308 */ /* 0x000fe20000000800 */
[----:B------:R-:W-:Y:S01]  /*c3b0*/  LOP3.LUT R19, R19, 0xff00ff, RZ, 0xc0, !PT ;  /* 0x00ff00ff13137812 */ /* 0x000fe200078ec0ff */
[----:B------:R-:W-:Y:S01]  /*c3c0*/  FMUL.FTZ R155, R155, R184 ;  /* 0x000000b89b9b7220 */ /* 0x000fe20000410000 */
[--C-:B------:R-:W-:Y:S01]  /*c3d0*/  HSET2.LE.AND R17, R17, R3.reuse, PT ;  /* 0x0000000311117233 */ /* 0x100fe20003803000 */
[----:B------:R-:W-:Y:S01]  /*c3e0*/  MUFU.EX2 R186, R31 ;  /* 0x0000001f00ba7308 */ /* 0x000fe20000000800 */
[----:B------:R-:W-:Y:S01]  /*c3f0*/  F2FP.BF16.F32.PACK_AB R189, R182, R164 ;  /* 0x000000a4b6bd723e */ /* 0x000fe200000010ff */
[-C--:B------:R-:W-:Y:S01]  /*c400*/  FMUL.FTZ R133, R133, R185.reuse ;  /* 0x000000b985857220 */ /* 0x080fe20000410000 */
[--C-:B------:R-:W-:Y:S01]  /*c410*/  HSET2.LE.AND R19, R19, R3.reuse, PT ;  /* 0x0000000313137233 */ /* 0x100fe20003803000 */
[----:B------:R-:W-:Y:S01]  /*c420*/  MUFU.EX2 R178, R178 ;  /* 0x000000b200b27308 */ /* 0x000fe20000000800 */
[-C--:B------:R-:W-:Y:S01]  /*c430*/  FMUL.FTZ R134, R134, R184.reuse ;  /* 0x000000b886867220 */ /* 0x080fe20000410000 */
[-C--:B------:R-:W-:Y:S01]  /*c440*/  FMUL.FTZ R135, R135, R184.reuse ;  /* 0x000000b887877220 */ /* 0x080fe20000410000 */
[-C--:B------:R-:W-:Y:S01]  /*c450*/  FMUL.FTZ R140, R140, R185.reuse ;  /* 0x000000b98c8c7220 */ /* 0x080fe20000410000 */
[----:B------:R-:W1:Y:S01]  /*c460*/  MUFU.EX2 R177, R177 ;  /* 0x000000b100b17308 */ /* 0x000e620000000800 */
[----:B------:R-:W-:Y:S01]  /*c470*/  FMUL.FTZ R141, R141, R185 ;  /* 0x000000b98d8d7220 */ /* 0x000fe20000410000 */
[-C--:B------:R-:W-:Y:S01]  /*c480*/  FMUL.FTZ R142, R142, R184.reuse ;  /* 0x000000b88e8e7220 */ /* 0x080fe20000410000 */
[----:B------:R-:W-:Y:S01]  /*c490*/  FMUL.FTZ R143, R143, R184 ;  /* 0x000000b88f8f7220 */ /* 0x000fe20000410000 */
[----:B------:R4:W5:Y:S01]  /*c4a0*/  MUFU.EX2 R187, R30 ;  /* 0x0000001e00bb7308 */ /* 0x0009620000000800 */
[C---:B--2---:R-:W-:Y:S01]  /*c4b0*/  HMMA.16816.F32.BF16 R156, R12.reuse, R8, R156 ;  /* 0x000000080c9c723c */ /* 0x044fe2000004189c */
[----:B------:R-:W-:Y:S01]  /*c4c0*/  PRMT R227, R236, 0x7773, RZ ;  /* 0x00007773ece37816 */ /* 0x000fe200000000ff */
[----:B------:R-:W-:Y:S01]  /*c4d0*/  VIADD R206, R198, 0xfffffff9 ;  /* 0xfffffff9c6ce7836 */ /* 0x000fe20000000000 */
[----:B------:R-:W2:Y:S01]  /*c4e0*/  MUFU.EX2 R188, R188 ;  /* 0x000000bc00bc7308 */ /* 0x000ea20000000800 */
[----:B------:R-:W-:Y:S01]  /*c4f0*/  FFMA.FTZ R23, R23, UR11, -R179 ;  /* 0x0000000b17177c23 */ /* 0x000fe200080108b3 */
[--C-:B------:R-:W-:Y:S01]  /*c500*/  FFMA.FTZ R77, R77, UR11, -R117.reuse ;  /* 0x0000000b4d4d7c23 */ /* 0x100fe20008010875 */
[----:B------:R-:W-:Y:S01]  /*c510*/  FFMA.FTZ R81, R81, UR11, -R117 ;  /* 0x0000000b51517c23 */ /* 0x000fe20008010875 */
[----:B------:R-:W-:Y:S01]  /*c520*/  LOP3.LUT R206, R206, UR19, R235, 0x96, !PT ;  /* 0x00000013cece7c12 */ /* 0x000fe2000f8e96eb */
[----:B------:R-:W-:Y:S01]  /*c530*/  HMMA.16816.F32.BF16 R152, R12, R10, R152 ;  /* 0x0000000a0c98723c */ /* 0x000fe20000041898 */
[----:B-1----:R-:W-:Y:S01]  /*c540*/  F2FP.BF16.F32.PACK_AB R31, R177, R178 ;  /* 0x000000b2b11f723e */ /* 0x002fe200000010ff */
[----:B------:R-:W-:Y:S01]  /*c550*/  FFMA.FTZ R183, R183, UR11, -R179 ;  /* 0x0000000bb7b77c23 */ /* 0x000fe200080108b3 */
[----:B------:R-:W-:Y:S01]  /*c560*/  MUFU.EX2 R77, R77 ;  /* 0x0000004d004d7308 */ /* 0x000fe20000000800 */
[----:B------:R-:W-:Y:S01]  /*c570*/  IMAD.WIDE.U32 R206, R206, -0x326172a9, RZ ;  /* 0xcd9e8d57cece7825 */ /* 0x000fe200078e00ff */
[----:B----4-:R-:W-:-:S03]  /*c580*/  HSET2.LE.AND R30, R16, R3, PT ;  /* 0x00000003101e7233 */ /* 0x010fc60003803000 */
[-C--:B-----5:R-:W-:Y:S01]  /*c590*/  FMUL.FTZ R160, R160, R187.reuse ;  /* 0x000000bba0a07220 */ /* 0x0a0fe20000410000 */
[----:B------:R-:W-:Y:S01]  /*c5a0*/  F2FP.BF16.F32.PACK_AB R16, R186, R176 ;  /* 0x000000b0ba10723e */ /* 0x000fe200000010ff */
[----:B------:R-:W-:Y:S01]  /*c5b0*/  FMUL.FTZ R161, R161, R187 ;  /* 0x000000bba1a17220 */ /* 0x000fe20000410000 */
[-C--:B--2---:R-:W-:Y:S01]  /*c5c0*/  FMUL.FTZ R162, R162, R188.reuse ;  /* 0x000000bca2a27220 */ /* 0x084fe20000410000 */
[----:B------:R-:W-:Y:S01]  /*c5d0*/  FMUL.FTZ R163, R163, R188 ;  /* 0x000000bca3a37220 */ /* 0x000fe20000410000 */
[----:B------:R-:W-:Y:S01]  /*c5e0*/  LOP3.LUT R19, R16, R19, RZ, 0xc0, !PT ;  /* 0x0000001310137212 */ /* 0x000fe200078ec0ff */
[----:B------:R-:W-:Y:S01]  /*c5f0*/  FMUL.FTZ R148, R148, R187 ;  /* 0x000000bb94947220 */ /* 0x000fe20000410000 */
[----:B------:R-:W-:Y:S01]  /*c600*/  LOP3.LUT R16, R189, R17, RZ, 0xc0, !PT ;  /* 0x00000011bd107212 */ /* 0x000fe200078ec0ff */
[----:B------:R-:W-:Y:S01]  /*c610*/  FMUL.FTZ R149, R149, R187 ;  /* 0x000000bb95957220 */ /* 0x000fe20000410000 */
[----:B------:R-:W-:Y:S01]  /*c620*/  LOP3.LUT R17, R31, R30, RZ, 0xc0, !PT ;  /* 0x0000001e1f117212 */ /* 0x000fe200078ec0ff */
[----:B------:R-:W-:-:S04]  /*c630*/  IMAD.WIDE.U32 R30, R226, -0x2daee0ad, RZ ;  /* 0xd2511f53e21e7825 */ /* 0x000fc800078e00ff */
[-C--:B------:R-:W-:Y:S01]  /*c640*/  FMUL.FTZ R150, R150, R188.reuse ;  /* 0x000000bc96967220 */ /* 0x080fe20000410000 */
[-C--:B------:R-:W-:Y:S01]  /*c650*/  FMUL.FTZ R151, R151, R188.reuse ;  /* 0x000000bc97977220 */ /* 0x080fe20000410000 */
[C---:B---3--:R-:W-:Y:S01]  /*c660*/  HMMA.16816.F32.BF16 R132, R12.reuse, R4, R132 ;  /* 0x000000040c84723c */ /* 0x048fe20000041884 */
[----:B------:R-:W-:Y:S01]  /*c670*/  PRMT R189, R236, 0x7771, RZ ;  /* 0x00007771ecbd7816 */ /* 0x000fe200000000ff */
[-C--:B------:R-:W-:Y:S01]  /*c680*/  FMUL.FTZ R136, R136, R187.reuse ;  /* 0x000000bb88887220 */ /* 0x080fe20000410000 */
[C---:B------:R-:W-:Y:S01]  /*c690*/  PRMT R212, R30.reuse, 0x7771, RZ ;  /* 0x000077711ed47816 */ /* 0x040fe200000000ff */
[-C--:B------:R-:W-:Y:S01]  /*c6a0*/  FMUL.FTZ R137, R137, R187.reuse ;  /* 0x000000bb89897220 */ /* 0x080fe20000410000 */
[----:B------:R-:W-:Y:S01]  /*c6b0*/  PRMT R213, R30, 0x7772, RZ ;  /* 0x000077721ed57816 */ /* 0x000fe200000000ff */
[-C--:B------:R-:W-:Y:S01]  /*c6c0*/  FMUL.FTZ R138, R138, R188.reuse ;  /* 0x000000bc8a8a7220 */ /* 0x080fe20000410000 */
[----:B------:R-:W-:Y:S01]  /*c6d0*/  LOP3.LUT R205, R238, UR13, R31, 0x96, !PT ;  /* 0x0000000deecd7c12 */ /* 0x000fe2000f8e961f */
[----:B------:R-:W-:Y:S01]  /*c6e0*/  HMMA.16816.F32.BF16 R140, R12, R6, R140 ;  /* 0x000000060c8c723c */ /* 0x000fe2000004188c */
[----:B------:R-:W-:Y:S01]  /*c6f0*/  IMAD.MOV.U32 R12, RZ, RZ, R236 ;  /* 0x000000ffff0c7224 */ /* 0x000fe200078e00ec */
[----:B------:R-:W-:Y:S01]  /*c700*/  PRMT R13, R236, 0x7772, RZ ;  /* 0x00007772ec0d7816 */ /* 0x000fe200000000ff */
[----:B------:R-:W-:Y:S01]  /*c710*/  IMAD.MOV.U32 R15, RZ, RZ, R30 ;  /* 0x000000ffff0f7224 */ /* 0x000fe200078e001e */
[----:B------:R-:W-:Y:S01]  /*c720*/  PRMT R14, R30, 0x7773, RZ ;  /* 0x000077731e0e7816 */ /* 0x000fe200000000ff */
[-C--:B------:R-:W-:Y:S01]  /*c730*/  FMUL.FTZ R139, R139, R188.reuse ;  /* 0x000000bc8b8b7220 */ /* 0x080fe20000410000 */
[----:B------:R-:W-:Y:S01]  /*c740*/  LOP3.LUT R12, R12, 0xff, RZ, 0xc0, !PT ;  /* 0x000000ff0c0c7812 */ /* 0x000fe200078ec0ff */
[----:B------:R-:W-:Y:S01]  /*c750*/  MUFU.EX2 R81, R81 ;  /* 0x0000005100517308 */ /* 0x000fe20000000800 */
[C---:B------:R-:W-:Y:S01]  /*c760*/  HMMA.16816.F32.BF16 R160, R16.reuse, R8, R160 ;  /* 0x0000000810a0723c */ /* 0x040fe200000418a0 */
[----:B------:R-:W-:Y:S01]  /*c770*/  LOP3.LUT R15, R15, 0xff, RZ, 0xc0, !PT ;  /* 0x000000ff0f0f7812 */ /* 0x000fe200078ec0ff */
[----:B------:R-:W-:Y:S01]  /*c780*/  FFMA.FTZ R64, R64, UR11, -R114 ;  /* 0x0000000b40407c23 */ /* 0x000fe20008010872 */
[----:B------:R-:W-:Y:S01]  /*c790*/  PRMT R30, R225, 0x7632, R30 ;  /* 0x00007632e11e7816 */ /* 0x000fe2000000001e */
[----:B------:R-:W-:Y:S01]  /*c7a0*/  FFMA.FTZ R65, R65, UR11, -R114 ;  /* 0x0000000b41417c23 */ /* 0x000fe20008010872 */
[----:B------:R-:W-:Y:S01]  /*c7b0*/  PRMT R227, R13, 0x5410, R227 ;  /* 0x000054100de37816 */ /* 0x000fe200000000e3 */
[-C--:B------:R-:W-:Y:S01]  /*c7c0*/  FMUL.FTZ R13, R145, R187.reuse ;  /* 0x000000bb910d7220 */ /* 0x080fe20000410000 */
[----:B------:R-:W-:Y:S01]  /*c7d0*/  PRMT R213, R213, 0x5410, R14 ;  /* 0x00005410d5d57816 */ /* 0x000fe2000000000e */
[C---:B------:R-:W-:Y:S01]  /*c7e0*/  HMMA.16816.F32.BF16 R8, R16.reuse, R10, R148 ;  /* 0x0000000a1008723c */ /* 0x040fe20000041894 */
[----:B------:R-:W-:Y:S01]  /*c7f0*/  LOP3.LUT R148, R225, 0xffff, RZ, 0xc0, !PT ;  /* 0x0000ffffe1947812 */ /* 0x000fe200078ec0ff */
[-C--:B------:R-:W-:Y:S01]  /*c800*/  FMUL.FTZ R14, R146, R188.reuse ;  /* 0x000000bc920e7220 */ /* 0x080fe20000410000 */
[----:B------:R-:W-:Y:S01]  /*c810*/  PRMT R189, R12, 0x5410, R189 ;  /* 0x000054100cbd7816 */ /* 0x000fe200000000bd */
[----:B------:R-:W-:Y:S01]  /*c820*/  FMUL.FTZ R12, R144, R187 ;  /* 0x000000bb900c7220 */ /* 0x000fe20000410000 */
[----:B------:R-:W-:Y:S01]  /*c830*/  PRMT R212, R15, 0x5410, R212 ;  /* 0x000054100fd47816 */ /* 0x000fe200000000d4 */
[----:B------:R-:W-:Y:S01]  /*c840*/  FMUL.FTZ R15, R147, R188 ;  /* 0x000000bc930f7220 */ /* 0x000fe20000410000 */
[----:B------:R-:W-:Y:S01]  /*c850*/  LOP3.LUT R31, R225, 0xff, RZ, 0xc0, !PT ;  /* 0x000000ffe11f7812 */ /* 0x000fe200078ec0ff */
[----:B------:R1:W-:Y:S01]  /*c860*/  MUFU.EX2 R146, R169 ;  /* 0x000000a900927308 */ /* 0x0003e20000000800 */
[----:B------:R-:W-:Y:S01]  /*c870*/  SHF.R.U32.HI R148, RZ, 0x8, R148 ;  /* 0x00000008ff947819 */ /* 0x000fe20000011694 */
[----:B------:R-:W-:Y:S01]  /*c880*/  FFMA.FTZ R149, R168, UR11, -R117 ;  /* 0x0000000ba8957c23 */ /* 0x000fe20008010875 */
[----:B------:R-:W-:Y:S01]  /*c890*/  LOP3.LUT R30, R30, 0xff, RZ, 0xc0, !PT ;  /* 0x000000ff1e1e7812 */ /* 0x000fe200078ec0ff */
[----:B------:R-:W2:Y:S01]  /*c8a0*/  MUFU.EX2 R144, R197 ;  /* 0x000000c500907308 */ /* 0x000ea20000000800 */
[----:B------:R-:W-:Y:S01]  /*c8b0*/  SHF.R.U32.HI R150, RZ, 0x18, R225 ;  /* 0x00000018ff967819 */ /* 0x000fe200000116e1 */
[----:B------:R-:W-:Y:S01]  /*c8c0*/  FFMA.FTZ R145, R28, UR11, -R114 ;  /* 0x0000000b1c917c23 */ /* 0x000fe20008010872 */
[----:B------:R-:W-:Y:S01]  /*c8d0*/  PRMT R147, R31, 0x5410, R148 ;  /* 0x000054101f937816 */ /* 0x000fe20000000094 */
[C---:B------:R-:W-:Y:S01]  /*c8e0*/  HMMA.16816.F32.BF16 R12, R16.reuse, R4, R12 ;  /* 0x00000004100c723c */ /* 0x040fe2000004180c */
[----:B------:R-:W-:Y:S01]  /*c8f0*/  PRMT R150, R30, 0x5410, R150 ;  /* 0x000054101e967816 */ /* 0x000fe20000000096 */
[----:B------:R3:W-:Y:S01]  /*c900*/  MUFU.EX2 R168, R29 ;  /* 0x0000001d00a87308 */ /* 0x0007e20000000800 */
[--C-:B------:R-:W-:Y:S01]  /*c910*/  FFMA.FTZ R148, R175, UR11, -R117.reuse ;  /* 0x0000000baf947c23 */ /* 0x100fe20008010875 */
[--C-:B------:R-:W-:Y:S01]  /*c920*/  HSET2.LE.AND R4, R147, R3.reuse, PT ;  /* 0x0000000393047233 */ /* 0x100fe20003803000 */
[--C-:B------:R-:W-:Y:S01]  /*c930*/  FFMA.FTZ R151, R190, UR11, -R116.reuse ;  /* 0x0000000bbe977c23 */ /* 0x100fe20008010874 */
[----:B------:R-:W-:Y:S01]  /*c940*/  MUFU.EX2 R149, R149 ;  /* 0x0000009500957308 */ /* 0x000fe20000000800 */
[----:B-1----:R-:W-:Y:S01]  /*c950*/  FFMA.FTZ R169, R174, UR11, -R117 ;  /* 0x0000000baea97c23 */ /* 0x002fe20008010875 */
[----:B------:R-:W-:Y:S01]  /*c960*/  HMMA.16816.F32.BF16 R136, R16, R6, R136 ;  /* 0x000000061088723c */ /* 0x000fe20000041888 */
[----:B------:R-:W-:Y:S01]  /*c970*/  LDSM.16.MT88.4 R16, [R170+0x4400] ;  /* 0x00440000aa10783b */ /* 0x000fe20000004200 */
[----:B------:R1:W4:Y:S01]  /*c980*/  MUFU.EX2 R147, R172 ;  /* 0x000000ac00937308 */ /* 0x0003220000000800 */
[----:B--2---:R-:W-:Y:S01]  /*c990*/  F2FP.BF16.F32.PACK_AB R5, R144, R146 ;  /* 0x000000929005723e */ /* 0x004fe200000010ff */
[--C-:B------:R-:W-:Y:S01]  /*c9a0*/  FFMA.FTZ R175, R21, UR11, -R116.reuse ;  /* 0x0000000b15af7c23 */ /* 0x100fe20008010874 */
[----:B------:R-:W-:Y:S01]  /*c9b0*/  LOP3.LUT R7, R227, 0xff00ff, RZ, 0xc0, !PT ;  /* 0x00ff00ffe3077812 */ /* 0x000fe200078ec0ff */
[----:B------:R-:W-:Y:S01]  /*c9c0*/  MUFU.EX2 R148, R148 ;  /* 0x0000009400947308 */ /* 0x000fe20000000800 */
[----:B------:R-:W-:Y:S01]  /*c9d0*/  LOP3.LUT R4, R5, R4, RZ, 0xc0, !PT ;  /* 0x0000000405047212 */ /* 0x000fe200078ec0ff */
[----:B---3--:R-:W2:Y:S01]  /*c9e0*/  LDSM.16.MT88.4 R28, [R208+0x4400] ;  /* 0x00440000d01c783b */ /* 0x008ea20000004200 */
[--C-:B------:R-:W-:Y:S01]  /*c9f0*/  HSET2.LE.AND R5, R150, R3.reuse, PT ;  /* 0x0000000396057233 */ /* 0x100fe20003803000 */
[----:B------:R-:W-:Y:S01]  /*ca00*/  MUFU.EX2 R169, R169 ;  /* 0x000000a900a97308 */ /* 0x000fe20000000800 */
[----:B------:R-:W-:Y:S01]  /*ca10*/  LOP3.LUT R236, R200, UR12, R207, 0x96, !PT ;  /* 0x0000000cc8ec7c12 */ /* 0x000fe2000f8e96cf */
[----:B------:R-:W-:Y:S01]  /*ca20*/  FFMA.FTZ R150, R191, UR11, -R179 ;  /* 0x0000000bbf967c23 */ /* 0x000fe200080108b3 */
[----:B------:R-:W-:Y:S01]  /*ca30*/  LOP3.LUT R224, R206, UR4, R193, 0x96, !PT ;  /* 0x00000004cee07c12 */ /* 0x000fe2000f8e96c1 */
[----:B------:R-:W3:Y:S01]  /*ca40*/  MUFU.EX2 R145, R145 ;  /* 0x0000009100917308 */ /* 0x000ee20000000800 */
[--C-:B------:R-:W-:Y:S01]  /*ca50*/  HSET2.LE.AND R7, R7, R3.reuse, PT ;  /* 0x0000000307077233 */ /* 0x100fe20003803000 */
[----:B-1----:R-:W-:Y:S01]  /*ca60*/  FFMA.FTZ R172, R199, UR11, -R116 ;  /* 0x0000000bc7ac7c23 */ /* 0x002fe20008010874 */
[----:B----4-:R-:W-:Y:S01]  /*ca70*/  F2FP.BF16.F32.PACK_AB R6, R147, R149 ;  /* 0x000000959306723e */ /* 0x010fe200000010ff */
[--C-:B------:R-:W-:Y:S01]  /*ca80*/  FFMA.FTZ R174, R204, UR11, -R179.reuse ;  /* 0x0000000bccae7c23 */ /* 0x100fe200080108b3 */
[----:B------:R-:W-:Y:S01]  /*ca90*/  MUFU.EX2 R151, R151 ;  /* 0x0000009700977308 */ /* 0x000fe20000000800 */
[----:B------:R-:W-:Y:S01]  /*caa0*/  LOP3.LUT R190, R205, 0xffff, RZ, 0xc0, !PT ;  /* 0x0000ffffcdbe7812 */ /* 0x000fe200078ec0ff */
[----:B------:R-:W-:Y:S01]  /*cab0*/  IMAD.WIDE.U32 R236, R236, -0x2daee0ad, RZ ;  /* 0xd2511f53ecec7825 */ /* 0x000fe200078e00ff */
[----:B------:R-:W-:Y:S01]  /*cac0*/  LOP3.LUT R5, R6, R5, RZ, 0xc0, !PT ;  /* 0x0000000506057212 */ /* 0x000fe200078ec0ff */
[----:B------:R-:W1:Y:S01]  /*cad0*/  MUFU.EX2 R172, R172 ;  /* 0x000000ac00ac7308 */ /* 0x000e620000000800 */
[--C-:B------:R-:W-:Y:S01]  /*cae0*/  HSET2.LE.AND R6, R189, R3.reuse, PT ;  /* 0x00000003bd067233 */ /* 0x100fe20003803000 */
[----:B------:R-:W-:Y:S01]  /*caf0*/  IMAD.WIDE.U32 R224, R224, -0x2daee0ad, RZ ;  /* 0xd2511f53e0e07825 */ /* 0x000fe200078e00ff */
[----:B------:R-:W-:Y:S01]  /*cb00*/  SHF.R.U32.HI R190, RZ, 0x8, R190 ;  /* 0x00000008ffbe7819 */ /* 0x000fe200000116be */
[----:B------:R4:W-:Y:S02]  /*cb10*/  MUFU.EX2 R189, R20 ;  /* 0x0000001400bd7308 */ /* 0x0009e40000000800 */
[----:B------:R-:W-:Y:S01]  /*cb20*/  FFMA.FTZ R191, R22, UR11, -R179 ;  /* 0x0000000b16bf7c23 */ /* 0x000fe200080108b3 */
[----:B---3--:R-:W-:Y:S01]  /*cb30*/  F2FP.BF16.F32.PACK_AB R21, R168, R145 ;  /* 0x00000091a815723e */ /* 0x008fe200000010ff */
[----:B------:R-:W-:Y:S01]  /*cb40*/  FFMA.FTZ R108, R108, UR11, -R117 ;  /* 0x0000000b6c6c7c23 */ /* 0x000fe20008010875 */
[----:B------:R-:W-:Y:S01]  /*cb50*/  MUFU.EX2 R175, R175 ;  /* 0x000000af00af7308 */ /* 0x000fe20000000800 */
[----:B------:R-:W-:Y:S01]  /*cb60*/  LOP3.LUT R213, R213, 0xff00ff, RZ, 0xc0, !PT ;  /* 0x00ff00ffd5d57812 */ /* 0x000fe200078ec0ff */
[----:B------:R-:W-:Y:S01]  /*cb70*/  FFMA.FTZ R89, R89, UR11, -R114 ;  /* 0x0000000b59597c23 */ /* 0x000fe20008010872 */
[----:B------:R-:W-:Y:S01]  /*cb80*/  LOP3.LUT R226, R228, UR21, R237, 0x96, !PT ;  /* 0x00000015e4e27c12 */ /* 0x000fe2000f8e96ed */
[----:B------:R-:W-:Y:S01]  /*cb90*/  MUFU.EX2 R150, R150 ;  /* 0x0000009600967308 */ /* 0x000fe20000000800 */
[----:B------:R-:W-:Y:S01]  /*cba0*/  LOP3.LUT R197, R236, UR20, R225, 0x96, !PT ;  /* 0x00000014ecc57c12 */ /* 0x000fe2000f8e96e1 */
[--C-:B------:R-:W-:Y:S01]  /*cbb0*/  FFMA.FTZ R86, R86, UR11, -R116.reuse ;  /* 0x0000000b56567c23 */ /* 0x100fe20008010874 */
[----:B------:R-:W-:Y:S01]  /*cbc0*/  LOP3.LUT R6, R21, R6, RZ, 0xc0, !PT ;  /* 0x0000000615067212 */ /* 0x000fe200078ec0ff */
[----:B------:R-:W3:Y:S01]  /*cbd0*/  MUFU.EX2 R174, R174 ;  /* 0x000000ae00ae7308 */ /* 0x000ee20000000800 */
[----:B------:R-:W-:Y:S01]  /*cbe0*/  PRMT R21, R205, 0x7632, R21 ;  /* 0x00007632cd157816 */ /* 0x000fe20000000015 */
[----:B------:R-:W-:Y:S01]  /*cbf0*/  IMAD.WIDE.U32 R226, R226, -0x326172a9, RZ ;  /* 0xcd9e8d57e2e27825 */ /* 0x000fe200078e00ff */
[----:B----4-:R-:W-:Y:S01]  /*cc00*/  F2FP.BF16.F32.PACK_AB R20, R169, R148 ;  /* 0x00000094a914723e */ /* 0x010fe200000010ff */
[----:B------:R-:W-:Y:S01]  /*cc10*/  MUFU.EX2 R191, R191 ;  /* 0x000000bf00bf7308 */ /* 0x000fe20000000800 */
[--C-:B------:R-:W-:Y:S01]  /*cc20*/  HSET2.LE.AND R22, R212, R3.reuse, PT ;  /* 0x00000003d4167233 */ /* 0x100fe20003803000 */
[----:B------:R-:W-:Y:S01]  /*cc30*/  FFMA.FTZ R125, R125, UR11, -R116 ;  /* 0x0000000b7d7d7c23 */ /* 0x000fe20008010874 */
[----:B------:R-:W-:Y:S01]  /*cc40*/  LOP3.LUT R7, R20, R7, RZ, 0xc0, !PT ;  /* 0x0000000714077212 */ /* 0x000fe200078ec0ff */
[----:B------:R-:W-:Y:S01]  /*cc50*/  MUFU.EX2 R64, R64 ;  /* 0x0000004000407308 */ /* 0x000fe20000000800 */
[----:B------:R-:W-:Y:S01]  /*cc60*/  LOP3.LUT R20, R205, 0xff, RZ, 0xc0, !PT ;  /* 0x000000ffcd147812 */ /* 0x000fe200078ec0ff */
[----:B------:R-:W-:Y:S01]  /*cc70*/  FFMA.FTZ R173, R173, UR11, -R179 ;  /* 0x0000000badad7c23 */ /* 0x000fe200080108b3 */
[----:B------:R-:W-:Y:S01]  /*cc80*/  SHF.R.U32.HI R205, RZ, 0x18, R205 ;  /* 0x00000018ffcd7819 */ /* 0x000fe200000116cd */
[----:B------:R-:W-:Y:S01]  /*cc90*/  MUFU.EX2 R65, R65 ;  /* 0x0000004100417308 */ /* 0x000fe20000000800 */
[----:B------:R-:W-:Y:S01]  /*cca0*/  PRMT R20, R20, 0x5410, R190 ;  /* 0x0000541014147816 */ /* 0x000fe200000000be */
[C---:B--2---:R-:W-:Y:S01]  /*ccb0*/  HMMA.16816.F32.BF16 R156, R4.reuse, R28, R156 ;  /* 0x0000001c049c723c */ /* 0x044fe2000004189c */
[----:B------:R-:W-:Y:S01]  /*ccc0*/  LOP3.LUT R21, R21, 0xff, RZ, 0xc0, !PT ;  /* 0x000000ff15157812 */ /* 0x000fe200078ec0ff */
[----:B------:R2:W4:Y:S01]  /*ccd0*/  MUFU.EX2 R190, R23 ;  /* 0x0000001700be7308 */ /* 0x0005220000000800 */
[----:B-1----:R-:W-:Y:S01]  /*cce0*/  F2FP.BF16.F32.PACK_AB R204, R172, R151 ;  /* 0x00000097accc723e */ /* 0x002fe200000010ff */
[--C-:B------:R-:W-:Y:S01]  /*ccf0*/  FFMA.FTZ R68, R68, UR11, -R116.reuse ;  /* 0x0000000b44447c23 */ /* 0x100fe20008010874 */
[----:B------:R-:W-:Y:S01]  /*cd00*/  PRMT R21, R21, 0x5410, R205 ;  /* 0x0000541015157816 */ /* 0x000fe200000000cd */
[----:B------:R-:W-:Y:S01]  /*cd10*/  MUFU.EX2 R108, R108 ;  /* 0x0000006c006c7308 */ /* 0x000fe20000000800 */
[--C-:B------:R-:W-:Y:S01]  /*cd20*/  HSET2.LE.AND R20, R20, R3.reuse, PT ;  /* 0x0000000314147233 */ /* 0x100fe20003803000 */
[C---:B------:R-:W-:Y:S01]  /*cd30*/  HMMA.16816.F32.BF16 R152, R4.reuse, R30, R152 ;  /* 0x0000001e0498723c */ /* 0x040fe20000041898 */
[----:B------:R-:W-:Y:S01]  /*cd40*/  LOP3.LUT R22, R204, R22, RZ, 0xc0, !PT ;  /* 0x00000016cc167212 */ /* 0x000fe200078ec0ff */
[----:B------:R-:W-:Y:S01]  /*cd50*/  MUFU.EX2 R89, R89 ;  /* 0x0000005900597308 */ /* 0x000fe20000000800 */
[----:B---3--:R-:W-:Y:S01]  /*cd60*/  F2FP.BF16.F32.PACK_AB R199, R174, R150 ;  /* 0x00000096aec7723e */ /* 0x008fe200000010ff */
[----:B------:R-:W-:Y:S01]  /*cd70*/  FFMA.FTZ R69, R69, UR11, -R116 ;  /* 0x0000000b45457c23 */ /* 0x000fe20008010874 */
[----:B------:R-:W-:Y:S01]  /*cd80*/  F2FP.BF16.F32.PACK_AB R205, R175, R189 ;  /* 0x000000bdafcd723e */ /* 0x000fe200000010ff */
[----:B------:R-:W-:Y:S01]  /*cd90*/  MUFU.EX2 R86, R86 ;  /* 0x0000005600567308 */ /* 0x000fe20000000800 */
[--C-:B------:R-:W-:Y:S01]  /*cda0*/  HSET2.LE.AND R21, R21, R3.reuse, PT ;  /* 0x0000000315157233 */ /* 0x100fe20003803000 */
[----:B------:R-:W-:Y:S01]  /*cdb0*/  HMMA.16816.F32.BF16 R132, R4, R16, R132 ;  /* 0x000000100484723c */ /* 0x000fe20000041884 */
[----:B--2---:R-:W-:Y:S01]  /*cdc0*/  HSET2.LE.AND R23, R213, R3, PT ;  /* 0x00000003d5177233 */ /* 0x004fe20003803000 */
[----:B------:R-:W-:Y:S01]  /*cdd0*/  IMAD.WIDE.U32 R212, R197, -0x326172a9, RZ ;  /* 0xcd9e8d57c5d47825 */ /* 0x000fe200078e00ff */
[----:B------:R-:W-:-:S03]  /*cde0*/  LOP3.LUT R20, R205, R20, RZ, 0xc0, !PT ;  /* 0x00000014cd147212 */ /* 0x000fc600078ec0ff */
[----:B------:R-:W-:Y:S01]  /*cdf0*/  FFMA.FTZ R126, R126, UR11, -R179 ;  /* 0x0000000b7e7e7c23 */ /* 0x000fe200080108b3 */
[----:B------:R-:W-:Y:S01]  /*ce00*/  MUFU.EX2 R125, R125 ;  /* 0x0000007d007d7308 */ /* 0x000fe20000000800 */
[----:B------:R-:W-:Y:S01]  /*ce10*/  LOP3.LUT R23, R199, R23, RZ, 0xc0, !PT ;  /* 0x00000017c7177212 */ /* 0x000fe200078ec0ff */
[----:B------:R-:W-:Y:S01]  /*ce20*/  FFMA.FTZ R130, R130, UR11, -R117 ;  /* 0x0000000b82827c23 */ /* 0x000fe20008010875 */
[----:B------:R-:W-:Y:S01]  /*ce30*/  HMMA.16816.F32.BF16 R140, R4, R18, R140 ;  /* 0x00000012048c723c */ /* 0x000fe2000004188c */
[----:B------:R-:W-:Y:S01]  /*ce40*/  LOP3.LUT R4, R192, UR9, R227, 0x96, !PT ;  /* 0x00000009c0047c12 */ /* 0x000fe2000f8e96e3 */
[----:B------:R-:W-:Y:S01]  /*ce50*/  MUFU.EX2 R68, R68 ;  /* 0x0000004400447308 */ /* 0x000fe20000000800 */
[----:B------:R-:W-:Y:S01]  /*ce60*/  LOP3.LUT R204, R226, UR8, R213, 0x96, !PT ;  /* 0x00000008e2cc7c12 */ /* 0x000fe2000f8e96d5 */
[--C-:B------:R-:W-:Y:S01]  /*ce70*/  FFMA.FTZ R87, R87, UR11, -R114.reuse ;  /* 0x0000000b57577c23 */ /* 0x100fe20008010872 */
[----:B----4-:R-:W-:Y:S01]  /*ce80*/  F2FP.BF16.F32.PACK_AB R199, R190, R191 ;  /* 0x000000bfbec7723e */ /* 0x010fe200000010ff */
[----:B------:R-:W-:Y:S01]  /*ce90*/  IMAD.WIDE.U32 R4, R4, -0x2daee0ad, RZ ;  /* 0xd2511f5304047825 */ /* 0x000fe200078e00ff */
[----:B------:R-:W-:Y:S01]  /*cea0*/  LOP3.LUT R226, R206, UR4, R195, 0x96, !PT ;  /* 0x00000004cee27c12 */ /* 0x000fe2000f8e96c3 */
[----:B------:R-:W-:Y:S01]  /*ceb0*/  MUFU.EX2 R69, R69 ;  /* 0x0000004500457308 */ /* 0x000fe20000000800 */
[----:B------:R-:W-:Y:S01]  /*cec0*/  LOP3.LUT R21, R199, R21, RZ, 0xc0, !PT ;  /* 0x00000015c7157212 */ /* 0x000fe200078ec0ff */
[----:B------:R-:W-:Y:S01]  /*ced0*/  IMAD.WIDE.U32 R204, R204, -0x2daee0ad, RZ ;  /* 0xd2511f53cccc7825 */ /* 0x000fe200078e00ff */
[----:B------:R-:W-:Y:S01]  /*cee0*/  LOP3.LUT R224, R224, UR17, R5, 0x96, !PT ;  /* 0x00000011e0e07c12 */ /* 0x000fe2000f8e9605 */
[----:B------:R-:W-:Y:S02]  /*cef0*/  MUFU.EX2 R126, R126 ;  /* 0x0000007e007e7308 */ /* 0x000fe40000000800 */
[--C-:B------:R-:W-:Y:S01]  /*cf00*/  FFMA.FTZ R56, R56, UR11, -R114.reuse ;  /* 0x0000000b38387c23 */ /* 0x100fe20008010872 */
[----:B------:R-:W-:Y:S01]  /*cf10*/  IMAD.WIDE.U32 R226, R226, -0x2daee0ad, RZ ;  /* 0xd2511f53e2e27825 */ /* 0x000fe200078e00ff */
[----:B------:R-:W-:Y:S01]  /*cf20*/  LOP3.LUT R4, R4, UR16, R205, 0x96, !PT ;  /* 0x0000001004047c12 */ /* 0x000fe2000f8e96cd */
[----:B------:R-:W-:Y:S02]  /*cf30*/  HMMA.16816.F32.BF16 R160, R20, R28, R160 ;  /* 0x0000001c14a0723c */ /* 0x000fe400000418a0 */
[----:B------:R-:W-:Y:S01]  /*cf40*/  FFMA.FTZ R29, R76, UR11, -R114 ;  /* 0x0000000b4c1d7c23 */ /* 0x000fe20008010872 */
[----:B------:R-:W-:-:S04]  /*cf50*/  IMAD.WIDE.U32 R224, R224, -0x326172a9, RZ ;  /* 0xcd9e8d57e0e07825 */ /* 0x000fc800078e00ff */
[----:B------:R-:W-:Y:S01]  /*cf60*/  FFMA.FTZ R76, R27, UR11, -R117 ;  /* 0x0000000b1b4c7c23 */ /* 0x000fe20008010875 */
[--C-:B------:R-:W-:Y:S01]  /*cf70*/  FFMA.FTZ R28, R26, UR11, -R114.reuse ;  /* 0x0000000b1a1c7c23 */ /* 0x100fe20008010872 */
[----:B------:R-:W-:Y:S01]  /*cf80*/  LOP3.LUT R27, R202, UR12, R207, 0x96, !PT ;  /* 0x0000000cca1b7c12 */ /* 0x000fe2000f8e96cf */
[----:B------:R-:W-:Y:S01]  /*cf90*/  IMAD.WIDE.U32 R6, R4, -0x326172a9, RZ ;  /* 0xcd9e8d5704067825 */ /* 0x000fe200078e00ff */
[----:B------:R-:W-:Y:S01]  /*cfa0*/  MUFU.EX2 R29, R29 ;  /* 0x0000001d001d7308 */ /* 0x000fe20000000800 */
[----:B------:R-:W-:Y:S02]  /*cfb0*/  HMMA.16816.F32.BF16 R8, R20, R30, R8 ;  /* 0x0000001e1408723c */ /* 0x000fe40000041808 */
[--C-:B------:R-:W-:Y:S01]  /*cfc0*/  FFMA.FTZ R30, R80, UR11, -R114.reuse ;  /* 0x0000000b501e7c23 */ /* 0x100fe20008010872 */
[----:B------:R-:W-:Y:S01]  /*cfd0*/  FFMA.FTZ R31, R84, UR11, -R114 ;  /* 0x0000000b541f7c23 */ /* 0x000fe20008010872 */
[----:B------:R-:W-:Y:S01]  /*cfe0*/  LOP3.LUT R26, R224, UR6, R7, 0x96, !PT ;  /* 0x00000006e01a7c12 */ /* 0x000fe2000f8e9607 */
[----:B------:R-:W-:-:S02]  /*cff0*/  IMAD.MOV.U32 R199, RZ, RZ, R6 ;  /* 0x000000ffffc77224 */ /* 0x000fc400078e0006 */
[----:B------:R-:W-:Y:S01]  /*d000*/  FFMA.FTZ R80, R85, UR11, -R117 ;  /* 0x0000000b55507c23 */ /* 0x000fe20008010875 */
[C---:B------:R-:W-:Y:S01]  /*d010*/  PRMT R4, R6.reuse, 0x7773, RZ ;  /* 0x0000777306047816 */ /* 0x040fe200000000ff */
[----:B------:R-:W-:Y:S01]  /*d020*/  MUFU.EX2 R30, R30 ;  /* 0x0000001e001e7308 */ /* 0x000fe20000000800 */
[C---:B------:R-:W-:Y:S01]  /*d030*/  HMMA.16816.F32.BF16 R12, R20.reuse, R16, R12 ;  /* 0x00000010140c723c */ /* 0x040fe2000004180c */
[C---:B------:R-:W-:Y:S01]  /*d040*/  PRMT R5, R6.reuse, 0x7772, RZ ;  /* 0x0000777206057816 */ /* 0x040fe200000000ff */
[----:B------:R-:W-:Y:S01]  /*d050*/  FFMA.FTZ R205, R25, UR11, -R179 ;  /* 0x0000000b19cd7c23 */ /* 0x000fe200080108b3 */
[----:B------:R-:W-:Y:S01]  /*d060*/  MUFU.EX2 R31, R31 ;  /* 0x0000001f001f7308 */ /* 0x000fe20000000800 */
[----:B------:R-:W-:Y:S01]  /*d070*/  PRMT R197, R6, 0x7771, RZ ;  /* 0x0000777106c57816 */ /* 0x000fe200000000ff */
[----:B------:R-:W-:Y:S01]  /*d080*/  FFMA.FTZ R57, R57, UR11, -R114 ;  /* 0x0000000b39397c23 */ /* 0x000fe20008010872 */
[----:B------:R-:W-:Y:S01]  /*d090*/  PRMT R84, R5, 0x5410, R4 ;  /* 0x0000541005547816 */ /* 0x000fe20000000004 */
[----:B------:R-:W1:Y:S01]  /*d0a0*/  MUFU.EX2 R76, R76 ;  /* 0x0000004c004c7308 */ /* 0x000e620000000800 */
[----:B------:R-:W-:Y:S01]  /*d0b0*/  HMMA.16816.F32.BF16 R136, R20, R18, R136 ;  /* 0x000000121488723c */ /* 0x000fe20000041888 */
[C---:B------:R-:W-:Y:S01]  /*d0c0*/  PRMT R21, R26.reuse, 0x7632, R21 ;  /* 0x000076321a157816 */ /* 0x040fe20000000015 */
[----:B------:R-:W2:Y:S01]  /*d0d0*/  LDSM.16.MT88.4 R16, [R208+0x4800] ;  /* 0x00480000d010783b */ /* 0x000ea20000004200 */
[C---:B------:R-:W-:Y:S01]  /*d0e0*/  LOP3.LUT R20, R26.reuse, 0xffff, RZ, 0xc0, !PT ;  /* 0x0000ffff1a147812 */ /* 0x040fe200078ec0ff */
[----:B------:R-:W3:Y:S01]  /*d0f0*/  MUFU.EX2 R80, R80 ;  /* 0x0000005000507308 */ /* 0x000ee20000000800 */
[----:B------:R-:W-:Y:S01]  /*d100*/  LOP3.LUT R22, R26, 0xff, RZ, 0xc0, !PT ;  /* 0x000000ff1a167812 */ /* 0x000fe200078ec0ff */
[----:B------:R-:W4:Y:S01]  /*d110*/  LDSM.16.MT88.4 R4, [R170+0x4800] ;  /* 0x00480000aa04783b */ /* 0x000f220000004200 */
[----:B------:R-:W-:Y:S01]  /*d120*/  SHF.R.U32.HI R26, RZ, 0x18, R26 ;  /* 0x00000018ff1a7819 */ /* 0x000fe2000001161a */
[----:B------:R-:W5:Y:S01]  /*d130*/  MUFU.EX2 R28, R28 ;  /* 0x0000001c001c7308 */ /* 0x000f620000000800 */
[----:B------:R-:W-:Y:S01]  /*d140*/  LOP3.LUT R199, R199, 0xff, RZ, 0xc0, !PT ;  /* 0x000000ffc7c77812 */ /* 0x000fe200078ec0ff */
[----:B------:R-:W-:Y:S01]  /*d150*/  FFMA.FTZ R59, R59, UR11, -R117 ;  /* 0x0000000b3b3b7c23 */ /* 0x000fe20008010875 */
[----:B------:R-:W-:Y:S01]  /*d160*/  LOP3.LUT R21, R21, 0xff, RZ, 0xc0, !PT ;  /* 0x000000ff15157812 */ /* 0x000fe200078ec0ff */
[----:B------:R-:W-:Y:S01]  /*d170*/  MUFU.EX2 R87, R87 ;  /* 0x0000005700577308 */ /* 0x000fe20000000800 */
[----:B------:R-:W-:Y:S01]  /*d180*/  SHF.R.U32.HI R20, RZ, 0x8, R20 ;  /* 0x00000008ff147819 */ /* 0x000fe20000011614 */
[--C-:B------:R-:W-:Y:S01]  /*d190*/  FFMA.FTZ R82, R82, UR11, -R116.reuse ;  /* 0x0000000b52527c23 */ /* 0x100fe20008010874 */
[----:B------:R-:W-:Y:S01]  /*d1a0*/  LOP3.LUT R84, R84, 0xff00ff, RZ, 0xc0, !PT ;  /* 0x00ff00ff54547812 */ /* 0x000fe200078ec0ff */
[----:B------:R-:W-:Y:S01]  /*d1b0*/  MUFU.EX2 R56, R56 ;  /* 0x0000003800387308 */ /* 0x000fe20000000800 */
[----:B------:R-:W-:Y:S01]  /*d1c0*/  PRMT R197, R199, 0x5410, R197 ;  /* 0x00005410c7c57816 */ /* 0x000fe200000000c5 */
[----:B------:R-:W-:Y:S01]  /*d1d0*/  FFMA.FTZ R121, R121, UR11, -R116 ;  /* 0x0000000b79797c23 */ /* 0x000fe20008010874 */
[----:B------:R-:W-:Y:S01]  /*d1e0*/  PRMT R21, R21, 0x5410, R26 ;  /* 0x0000541015157816 */ /* 0x000fe2000000001a */
[----:B------:R-:W-:Y:S01]  /*d1f0*/  MUFU.EX2 R57, R57 ;  /* 0x0000003900397308 */ /* 0x000fe20000000800 */
[----:B------:R-:W-:Y:S01]  /*d200*/  PRMT R20, R22, 0x5410, R20 ;  /* 0x0000541016147816 */ /* 0x000fe20000000014 */
[--C-:B------:R-:W-:Y:S01]  /*d210*/  FFMA.FTZ R122, R122, UR11, -R179.reuse ;  /* 0x0000000b7a7a7c23 */ /* 0x100fe200080108b3 */
[--C-:B------:R-:W-:Y:S01]  /*d220*/  HSET2.LE.AND R22, R197, R3.reuse, PT ;  /* 0x00000003c5167233 */ /* 0x100fe20003803000 */
[----:B------:R-:W-:Y:S01]  /*d230*/  MUFU.EX2 R59, R59 ;  /* 0x0000003b003b7308 */ /* 0x000fe20000000800 */
[--C-:B------:R-:W-:Y:S01]  /*d240*/  HSET2.LE.AND R23, R84, R3.reuse, PT ;  /* 0x0000000354177233 */ /* 0x100fe20003803000 */
[--C-:B------:R-:W-:Y:S01]  /*d250*/  FFMA.FTZ R60, R60, UR11, -R116.reuse ;  /* 0x0000000b3c3c7c23 */ /* 0x100fe20008010874 */
[--C-:B------:R-:W-:Y:S01]  /*d260*/  HSET2.LE.AND R21, R21, R3.reuse, PT ;  /* 0x0000000315157233 */ /* 0x100fe20003803000 */
[--C-:B------:R-:W-:Y:S01]  /*d270*/  FFMA.FTZ R61, R61, UR11, -R116.reuse ;  /* 0x0000000b3d3d7c23 */ /* 0x100fe20008010874 */
[----:B-1----:R-:W-:Y:S01]  /*d280*/  F2FP.BF16.F32.PACK_AB R85, R77, R76 ;  /* 0x0000004c4d55723e */ /* 0x002fe200000010ff */
[----:B------:R-:W-:Y:S01]  /*d290*/  MUFU.EX2 R82, R82 ;  /* 0x0000005200527308 */ /* 0x000fe20000000800 */
[----:B------:R-:W-:Y:S01]  /*d2a0*/  F2FP.BF16.F32.PACK_AB R84, R31, R30 ;  /* 0x0000001e1f54723e */ /* 0x000fe200000010ff */
[----:B------:R-:W-:Y:S01]  /*d2b0*/  FFMA.FTZ R239, R93, UR11, -R116 ;  /* 0x0000000b5def7c23 */ /* 0x000fe20008010874 */
[----:B------:R-:W-:Y:S01]  /*d2c0*/  LOP3.LUT R21, R85, R21, RZ, 0xc0, !PT ;  /* 0x0000001555157212 */ /* 0x000fe200078ec0ff */
[----:B------:R-:W-:Y:S01]  /*d2d0*/  MUFU.EX2 R60, R60 ;  /* 0x0000003c003c7308 */ /* 0x000fe20000000800 */
[----:B------:R-:W-:Y:S01]  /*d2e0*/  LOP3.LUT R22, R84, R22, RZ, 0xc0, !PT ;  /* 0x0000001654167212 */ /* 0x000fe200078ec0ff */
[----:B------:R-:W-:Y:S01]  /*d2f0*/  IMAD.WIDE.U32 R84, R27, -0x2daee0ad, RZ ;  /* 0xd2511f531b547825 */ /* 0x000fe200078e00ff */
[----:B---3--:R-:W-:Y:S01]  /*d300*/  F2FP.BF16.F32.PACK_AB R26, R80, R81 ;  /* 0x00000051501a723e */ /* 0x008fe200000010ff */
[----:B------:R-:W-:Y:S01]  /*d310*/  MUFU.EX2 R61, R61 ;  /* 0x0000003d003d7308 */ /* 0x000fe20000000800 */
[----:B------:R-:W-:Y:S01]  /*d320*/  HSET2.LE.AND R20, R20, R3, PT ;  /* 0x0000000314147233 */ /* 0x000fe20003803000 */
[--C-:B------:R-:W-:Y:S01]  /*d330*/  FFMA.FTZ R93, R55, UR11, -R179.reuse ;  /* 0x0000000b375d7c23 */ /* 0x100fe200080108b3 */
[----:B------:R-:W-:Y:S01]  /*d340*/  LOP3.LUT R23, R26, R23, RZ, 0xc0, !PT ;  /* 0x000000171a177212 */ /* 0x000fe200078ec0ff */
[----:B------:R-:W-:Y:S01]  /*d350*/  FFMA.FTZ R55, R38, UR11, -R179 ;  /* 0x0000000b26377c23 */ /* 0x000fe200080108b3 */
[----:B------:R-:W-:Y:S01]  /*d360*/  LOP3.LUT R26, R232, UR21, R85, 0x96, !PT ;  /* 0x00000015e81a7c12 */ /* 0x000fe2000f8e9655 */
[----:B------:R-:W-:Y:S01]  /*d370*/  FFMA.FTZ R38, R83, UR11, -R114 ;  /* 0x0000000b53267c23 */ /* 0x000fe20008010872 */
[----:B------:R-:W-:Y:S01]  /*d380*/  LOP3.LUT R84, R84, UR20, R227, 0x96, !PT ;  /* 0x0000001454547c12 */ /* 0x000fe2000f8e96e3 */
[----:B------:R-:W-:Y:S01]  /*d390*/  FFMA.FTZ R238, R44, UR11, -R116 ;  /* 0x0000000b2cee7c23 */ /* 0x000fe20008010874 */
[----:B-----5:R-:W-:Y:S01]  /*d3a0*/  F2FP.BF16.F32.PACK_AB R197, R29, R28 ;  /* 0x0000001c1dc5723e */ /* 0x020fe200000010ff */
[----:B------:R-:W-:Y:S01]  /*d3b0*/  IMAD.WIDE.U32 R206, R26, -0x326172a9, RZ ;  /* 0xcd9e8d571ace7825 */ /* 0x000fe200078e00ff */
[----:B------:R-:W-:-:S03]  /*d3c0*/  LOP3.LUT R213, R212, UR7, R225, 0x96, !PT ;  /* 0x00000007d4d57c12 */ /* 0x000fc6000f8e96e1 */
[----:B------:R-:W-:Y:S01]  /*d3d0*/  FFMA.FTZ R44, R120, UR11, -R117 ;  /* 0x0000000b782c7c23 */ /* 0x000fe20008010875 */
[----:B------:R-:W-:Y:S01]  /*d3e0*/  LOP3.LUT R20, R197, R20, RZ, 0xc0, !PT ;  /* 0x00000014c5147212 */ /* 0x000fe200078ec0ff */
[----:B------:R-:W-:Y:S01]  /*d3f0*/  IMAD.WIDE.U32 R84, R84, -0x326172a9, RZ ;  /* 0xcd9e8d5754547825 */ /* 0x000fe200078e00ff */
[----:B------:R-:W-:-:S03]  /*d400*/  LOP3.LUT R27, R194, UR9, R207, 0x96, !PT ;  /* 0x00000009c21b7c12 */ /* 0x000fc6000f8e96cf */
[----:B------:R-:W-:Y:S01]  /*d410*/  FFMA.FTZ R131, R131, UR11, -R117 ;  /* 0x0000000b83837c23 */ /* 0x000fe20008010875 */
[----:B------:R-:W-:Y:S01]  /*d420*/  MUFU.EX2 R38, R38 ;  /* 0x0000002600267308 */ /* 0x000fe20000000800 */
[----:B------:R-:W-:Y:S01]  /*d430*/  VIADD R26, R198, 0xfffffffa ;  /* 0xfffffffac61a7836 */ /* 0x000fe20000000000 */
[----:B------:R-:W-:Y:S01]  /*d440*/  LOP3.LUT R206, R206, UR8, R85, 0x96, !PT ;  /* 0x00000008cece7c12 */ /* 0x000fe2000f8e9655 */
[----:B------:R-:W-:Y:S01]  /*d450*/  IMAD.WIDE.U32 R236, R27, -0x2daee0ad, RZ ;  /* 0xd2511f531bec7825 */ /* 0x000fe200078e00ff */
[----:B--2---:R-:W-:Y:S03]  /*d460*/  HMMA.16816.F32.BF16 R156, R20, R16, R156 ;  /* 0x00000010149c723c */ /* 0x004fe6000004189c */
[----:B------:R-:W-:Y:S01]  /*d470*/  FFMA.FTZ R85, R88, UR11, -R116 ;  /* 0x0000000b58557c23 */ /* 0x000fe20008010874 */
[----:B------:R-:W-:Y:S01]  /*d480*/  LOP3.LUT R26, R26, UR19, R235, 0x96, !PT ;  /* 0x000000131a1a7c12 */ /* 0x000fe2000f8e96eb */
[----:B------:R-:W-:Y:S01]  /*d490*/  IMAD.WIDE.U32 R206, R206, -0x2daee0ad, RZ ;  /* 0xd2511f53cece7825 */ /* 0x000fe200078e00ff */
[----:B------:R-:W-:-:S03]  /*d4a0*/  LOP3.LUT R27, R226, UR17, R237, 0x96, !PT ;  /* 0x00000011e21b7c12 */ /* 0x000fc6000f8e96ed */
[----:B------:R-:W-:Y:S01]  /*d4b0*/  FFMA.FTZ R88, R128, UR11, -R116 ;  /* 0x0000000b80587c23 */ /* 0x000fe20008010874 */
[----:B------:R-:W-:Y:S01]  /*d4c0*/  FFMA.FTZ R128, R109, UR11, -R179 ;  /* 0x0000000b6d807c23 */ /* 0x000fe200080108b3 */
[----:B------:R-:W-:Y:S01]  /*d4d0*/  IMAD.WIDE.U32 R224, R26, -0x326172a9, RZ ;  /* 0xcd9e8d571ae07825 */ /* 0x000fe200078e00ff */
[----:B------:R-:W-:Y:S01]  /*d4e0*/  LOP3.LUT R26, R236, UR16, R207, 0x96, !PT ;  /* 0x00000010ec1a7c12 */ /* 0x000fe2000f8e96cf */
[----:B------:R-:W-:Y:S01]  /*d4f0*/  HMMA.16816.F32.BF16 R152, R20, R18, R152 ;  /* 0x000000121498723c */ /* 0x000fe20000041898 */
[----:B------:R-:W-:Y:S01]  /*d500*/  MUFU.EX2 R85, R85 ;  /* 0x0000005500557308 */ /* 0x000fe20000000800 */
[----:B------:R-:W-:Y:S01]  /*d510*/  IMAD.WIDE.U32 R226, R27, -0x326172a9, RZ ;  /* 0xcd9e8d571be27825 */ /* 0x000fe200078e00ff */
[----:B------:R-:W-:-:S03]  /*d520*/  LOP3.LUT R197, R202, UR12, R225, 0x96, !PT ;  /* 0x0000000ccac57c12 */ /* 0x000fc6000f8e96e1 */
[--C-:B------:R-:W-:Y:S01]  /*d530*/  FFMA.FTZ R245, R40, UR11, -R114.reuse ;  /* 0x0000000b28f57c23 */ /* 0x100fe20008010872 */
[----:B------:R-:W1:Y:S01]  /*d540*/  MUFU.EX2 R88, R88 ;  /* 0x0000005800587308 */ /* 0x000e620000000800 */
[----:B------:R-:W-:Y:S01]  /*d550*/  LOP3.LUT R212, R224, UR4, R195, 0x96, !PT ;  /* 0x00000004e0d47c12 */ /* 0x000fe2000f8e96c3 */
[----:B------:R-:W-:Y:S01]  /*d560*/  VIADD R198, R198, 0xfffffffb ;  /* 0xfffffffbc6c67836 */ /* 0x000fe20000000000 */
[C---:B----4-:R-:W-:Y:S01]  /*d570*/  HMMA.16816.F32.BF16 R132, R20.reuse, R4, R132 ;  /* 0x000000041484723c */ /* 0x050fe20000041884 */
[----:B------:R-:W-:Y:S01]  /*d580*/  MUFU.EX2 R128, R128 ;  /* 0x0000008000807308 */ /* 0x000fe20000000800 */
[----:B------:R-:W-:Y:S01]  /*d590*/  LOP3.LUT R27, R200, UR12, R225, 0x96, !PT ;  /* 0x0000000cc81b7c12 */ /* 0x000fe2000f8e96e1 */
[----:B------:R-:W-:Y:S01]  /*d5a0*/  FFMA.FTZ R49, R49, UR11, -R114 ;  /* 0x0000000b31317c23 */ /* 0x000fe20008010872 */
[----:B------:R-:W-:Y:S01]  /*d5b0*/  LOP3.LUT R198, R198, UR19, R235, 0x96, !PT ;  /* 0x00000013c6c67c12 */ /* 0x000fe2000f8e96eb */
[----:B------:R1:W-:Y:S01]  /*d5c0*/  MUFU.EX2 R109, R205 ;  /* 0x000000cd006d7308 */ /* 0x0003e20000000800 */
[--C-:B------:R-:W-:Y:S01]  /*d5d0*/  FFMA.FTZ R243, R111, UR11, -R116.reuse ;  /* 0x0000000b6ff37c23 */ /* 0x100fe20008010874 */
[----:B------:R-:W-:Y:S01]  /*d5e0*/  FFMA.FTZ R53, R53, UR11, -R116 ;  /* 0x0000000b35357c23 */ /* 0x000fe20008010874 */
[----:B------:R-:W-:Y:S01]  /*d5f0*/  HMMA.16816.F32.BF16 R140, R20, R6, R140 ;  /* 0x00000006148c723c */ /* 0x000fe2000004188c */
[----:B------:R-:W-:-:S04]  /*d600*/  IMAD.WIDE.U32 R22, R26, -0x326172a9, RZ ;  /* 0xcd9e8d571a167825 */ /* 0x000fc800078e00ff */
[--C-:B------:R-:W-:Y:S01]  /*d610*/  FFMA.FTZ R21, R24, UR11, -R116.reuse ;  /* 0x0000000b18157c23 */ /* 0x100fe20008010874 */
[----:B------:R-:W-:Y:S01]  /*d620*/  LOP3.LUT R24, R84, UR7, R227, 0x96, !PT ;  /* 0x0000000754187c12 */ /* 0x000fe2000f8e96e3 */
[----:B------:R-:W-:Y:S01]  /*d630*/  FFMA.FTZ R84, R72, UR11, -R116 ;  /* 0x0000000b48547c23 */ /* 0x000fe20008010874 */
[----:B------:R-:W-:Y:S01]  /*d640*/  LOP3.LUT R26, R224, UR4, R193, 0x96, !PT ;  /* 0x00000004e01a7c12 */ /* 0x000fe2000f8e96c1 */
[----:B------:R2:W-:Y:S01]  /*d650*/  MUFU.EX2 R72, R21 ;  /* 0x0000001500487308 */ /* 0x0005e20000000800 */
[----:B------:R-:W-:Y:S01]  /*d660*/  PRMT R199, R22, 0x7772, RZ ;  /* 0x0000777216c77816 */ /* 0x000fe200000000ff */
[----:B------:R-:W-:Y:S01]  /*d670*/  IMAD.WIDE.U32 R224, R213, -0x2daee0ad, RZ ;  /* 0xd2511f53d5e07825 */ /* 0x000fe200078e00ff */
[----:B------:R-:W-:Y:S01]  /*d680*/  LOP3.LUT R20, R226, UR6, R23, 0x96, !PT ;  /* 0x00000006e2147c12 */ /* 0x000fe2000f8e9617 */
[----:B------:R-:W-:Y:S01]  /*d690*/  MUFU.EX2 R84, R84 ;  /* 0x0000005400547308 */ /* 0x000fe20000000800 */
[----:B-1----:R-:W-:Y:S01]  /*d6a0*/  F2FP.BF16.F32.PACK_AB R205, R88, R85 ;  /* 0x0000005558cd723e */ /* 0x002fe200000010ff */
[----:B------:R-:W-:Y:S01]  /*d6b0*/  IMAD.MOV.U32 R23, RZ, RZ, R22 ;  /* 0x000000ffff177224 */ /* 0x000fe200078e0016 */
[----:B------:R-:W-:Y:S01]  /*d6c0*/  LOP3.LUT R25, R20, 0xff, RZ, 0xc0, !PT ;  /* 0x000000ff14197812 */ /* 0x000fe200078ec0ff */
[----:B------:R-:W-:Y:S01]  /*d6d0*/  IMAD.WIDE.U32 R226, R24, -0x2daee0ad, RZ ;  /* 0xd2511f5318e27825 */ /* 0x000fe200078e00ff */
[----:B------:R-:W-:Y:S01]  /*d6e0*/  PRMT R24, R224, 0x7771, RZ ;  /* 0x00007771e0187816 */ /* 0x000fe200000000ff */
[----:B------:R-:W-:Y:S01]  /*d6f0*/  MUFU.EX2 R44, R44 ;  /* 0x0000002c002c7308 */ /* 0x000fe20000000800 */
[----:B------:R-:W-:Y:S01]  /*d700*/  LOP3.LUT R23, R23, 0xff, RZ, 0xc0, !PT ;  /* 0x000000ff17177812 */ /* 0x000fe200078ec0ff */
[--C-:B------:R-:W-:Y:S01]  /*d710*/  FFMA.FTZ R96, R96, UR11, -R116.reuse ;  /* 0x0000000b60607c23 */ /* 0x100fe20008010874 */
[----:B------:R-:W-:Y:S01]  /*d720*/  PRMT R207, R224, 0x7772, RZ ;  /* 0x00007772e0cf7816 */ /* 0x000fe200000000ff */
[----:B------:R1:W-:Y:S01]  /*d730*/  MUFU.EX2 R40, R131 ;  /* 0x0000008300287308 */ /* 0x0003e20000000800 */
[C---:B--2---:R-:W-:Y:S01]  /*d740*/  PRMT R21, R22.reuse, 0x7773, RZ ;  /* 0x0000777316157816 */ /* 0x044fe200000000ff */
[--C-:B------:R-:W-:Y:S01]  /*d750*/  FFMA.FTZ R111, R97, UR11, -R116.reuse ;  /* 0x0000000b616f7c23 */ /* 0x100fe20008010874 */
[----:B------:R-:W-:Y:S01]  /*d760*/  PRMT R22, R22, 0x7771, RZ ;  /* 0x0000777116167816 */ /* 0x000fe200000000ff */
[--C-:B------:R-:W-:Y:S01]  /*d770*/  FFMA.FTZ R104, R104, UR11, -R116.reuse ;  /* 0x0000000b68687c23 */ /* 0x100fe20008010874 */
[----:B------:R-:W-:Y:S01]  /*d780*/  PRMT R21, R199, 0x5410, R21 ;  /* 0x00005410c7157816 */ /* 0x000fe20000000015 */
[----:B------:R-:W-:Y:S01]  /*d790*/  FFMA.FTZ R105, R105, UR11, -R116 ;  /* 0x0000000b69697c23 */ /* 0x000fe20008010874 */
[C---:B------:R-:W-:Y:S01]  /*d7a0*/  LOP3.LUT R199, R20.reuse, 0xffff, RZ, 0xc0, !PT ;  /* 0x0000ffff14c77812 */ /* 0x040fe200078ec0ff */
[----:B------:R-:W-:Y:S01]  /*d7b0*/  FFMA.FTZ R97, R47, UR11, -R179 ;  /* 0x0000000b2f617c23 */ /* 0x000fe200080108b3 */
[----:B------:R-:W-:Y:S01]  /*d7c0*/  PRMT R22, R23, 0x5410, R22 ;  /* 0x0000541017167816 */ /* 0x000fe20000000016 */
[----:B------:R-:W-:Y:S01]  /*d7d0*/  FFMA.FTZ R244, R41, UR11, -R114 ;  /* 0x0000000b29f47c23 */ /* 0x000fe20008010872 */
[----:B------:R-:W-:Y:S01]  /*d7e0*/  SHF.R.U32.HI R199, RZ, 0x8, R199 ;  /* 0x00000008ffc77819 */ /* 0x000fe200000116c7 */
[----:B------:R-:W-:Y:S01]  /*d7f0*/  MUFU.EX2 R41, R49 ;  /* 0x0000003100297308 */ /* 0x000fe20000000800 */
[----:B------:R-:W-:Y:S01]  /*d800*/  LOP3.LUT R21, R21, 0xff00ff, RZ, 0xc0, !PT ;  /* 0x00ff00ff15157812 */ /* 0x000fe200078ec0ff */
[----:B------:R-:W-:Y:S01]  /*d810*/  FFMA.FTZ R47, R51, UR11, -R117 ;  /* 0x0000000b332f7c23 */ /* 0x000fe20008010875 */
[----:B------:R-:W-:Y:S01]  /*d820*/  PRMT R23, R25, 0x5410, R199 ;  /* 0x0000541019177816 */ /* 0x000fe200000000c7 */
[----:B------:R-:W-:Y:S01]  /*d830*/  FFMA.FTZ R199, R73, UR11, -R179 ;  /* 0x0000000b49c77c23 */ /* 0x000fe200080108b3 */
[----:B------:R-:W-:Y:S01]  /*d840*/  PRMT R25, R20, 0x7632, R25 ;  /* 0x0000763214197816 */ /* 0x000fe20000000019 */
[----:B------:R-:W2:Y:S01]  /*d850*/  MUFU.EX2 R73, R183 ;  /* 0x000000b700497308 */ /* 0x000ea20000000800 */
[----:B------:R-:W-:Y:S01]  /*d860*/  SHF.R.U32.HI R20, RZ, 0x18, R20 ;  /* 0x00000018ff147819 */ /* 0x000fe20000011614 */
[--C-:B------:R-:W-:Y:S01]  /*d870*/  FFMA.FTZ R92, R92, UR11, -R179.reuse ;  /* 0x0000000b5c5c7c23 */ /* 0x100fe200080108b3 */
[--C-:B------:R-:W-:Y:S01]  /*d880*/  HSET2.LE.AND R22, R22, R3.reuse, PT ;  /* 0x0000000316167233 */ /* 0x100fe20003803000 */
[----:B------:R3:W4:Y:S01]  /*d890*/  MUFU.EX2 R183, R199 ;  /* 0x000000c700b77308 */ /* 0x0007220000000800 */
[--C-:B------:R-:W-:Y:S01]  /*d8a0*/  HSET2.LE.AND R21, R21, R3.reuse, PT ;  /* 0x0000000315157233 */ /* 0x100fe20003803000 */
[--C-:B------:R-:W-:Y:S01]  /*d8b0*/  FFMA.FTZ R78, R78, UR11, -R179.reuse ;  /* 0x0000000b4e4e7c23 */ /* 0x100fe200080108b3 */
[----:B------:R-:W-:Y:S01]  /*d8c0*/  PRMT R213, R226, 0x7773, RZ ;  /* 0x00007773e2d57816 */ /* 0x000fe200000000ff */
[----:B------:R-:W-:Y:S01]  /*d8d0*/  MUFU.EX2 R47, R47 ;  /* 0x0000002f002f7308 */ /* 0x000fe20000000800 */
[----:B------:R-:W-:Y:S01]  /*d8e0*/  LOP3.LUT R22, R205, R22, RZ, 0xc0, !PT ;  /* 0x00000016cd167212 */ /* 0x000fe200078ec0ff */
[--C-:B-1----:R-:W-:Y:S01]  /*d8f0*/  FFMA.FTZ R131, R32, UR11, -R114.reuse ;  /* 0x0000000b20837c23 */ /* 0x102fe20008010872 */
[--C-:B------:R-:W-:Y:S01]  /*d900*/  FFMA.FTZ R83, R79, UR11, -R114.reuse ;  /* 0x0000000b4f537c23 */ /* 0x100fe20008010872 */
[----:B------:R-:W-:Y:S01]  /*d910*/  MUFU.EX2 R51, R243 ;  /* 0x000000f300337308 */ /* 0x000fe20000000800 */
[--C-:B------:R-:W-:Y:S01]  /*d920*/  FFMA.FTZ R94, R94, UR11, -R114.reuse ;  /* 0x0000000b5e5e7c23 */ /* 0x100fe20008010872 */
[----:B------:R-:W-:Y:S01]  /*d930*/  FFMA.FTZ R120, R33, UR11, -R114 ;  /* 0x0000000b21787c23 */ /* 0x000fe20008010872 */
[--C-:B------:R-:W-:Y:S01]  /*d940*/  FFMA.FTZ R98, R98, UR11, -R179.reuse ;  /* 0x0000000b62627c23 */ /* 0x100fe200080108b3 */
[----:B------:R-:W-:Y:S01]  /*d950*/  MUFU.EX2 R53, R53 ;  /* 0x0000003500357308 */ /* 0x000fe20000000800 */
[--C-:B------:R-:W-:Y:S01]  /*d960*/  FFMA.FTZ R115, R115, UR11, -R179.reuse ;  /* 0x0000000b73737c23 */ /* 0x100fe200080108b3 */
[----:B---3--:R-:W-:Y:S01]  /*d970*/  LOP3.LUT R199, R25, 0xff, RZ, 0xc0, !PT ;  /* 0x000000ff19c77812 */ /* 0x008fe200078ec0ff */
[----:B------:R-:W-:Y:S01]  /*d980*/  FFMA.FTZ R106, R106, UR11, -R179 ;  /* 0x0000000b6a6a7c23 */ /* 0x000fe200080108b3 */
[----:B------:R-:W-:Y:S01]  /*d990*/  LOP3.LUT R25, R204, UR13, R225, 0x96, !PT ;  /* 0x0000000dcc197c12 */ /* 0x000fe2000f8e96e1 */
[----:B------:R-:W-:Y:S01]  /*d9a0*/  FFMA.FTZ R107, R107, UR11, -R179 ;  /* 0x0000000b6b6b7c23 */ /* 0x000fe200080108b3 */
[----:B------:R-:W-:Y:S01]  /*d9b0*/  PRMT R20, R199, 0x5410, R20 ;  /* 0x00005410c7147816 */ /* 0x000fe20000000014 */
[--C-:B------:R-:W-:Y:S01]  /*d9c0*/  FFMA.FTZ R33, R100, UR11, -R117.reuse ;  /* 0x0000000b64217c23 */ /* 0x100fe20008010875 */
[--C-:B------:R-:W-:Y:S01]  /*d9d0*/  HSET2.LE.AND R204, R23, R3.reuse, PT ;  /* 0x0000000317cc7233 */ /* 0x100fe20003803000 */
[--C-:B------:R-:W-:Y:S01]  /*d9e0*/  FFMA.FTZ R100, R34, UR11, -R117.reuse ;  /* 0x0000000b22647c23 */ /* 0x100fe20008010875 */
[----:B--2---:R-:W-:Y:S01]  /*d9f0*/  F2FP.BF16.F32.PACK_AB R23, R73, R128 ;  /* 0x000000804917723e */ /* 0x004fe200000010ff */
[--C-:B------:R-:W-:Y:S01]  /*da00*/  FFMA.FTZ R99, R99, UR11, -R117.reuse ;  /* 0x0000000b63637c23 */ /* 0x100fe20008010875 */
[----:B------:R-:W-:Y:S01]  /*da10*/  HSET2.LE.AND R199, R20, R3, PT ;  /* 0x0000000314c77233 */ /* 0x000fe20003803000 */
[----:B------:R-:W-:Y:S01]  /*da20*/  FFMA.FTZ R103, R103, UR11, -R117 ;  /* 0x0000000b67677c23 */ /* 0x000fe20008010875 */
[----:B------:R-:W-:Y:S01]  /*da30*/  F2FP.BF16.F32.PACK_AB R20, R84, R72 ;  /* 0x000000485414723e */ /* 0x000fe200000010ff */
[----:B------:R-:W-:Y:S01]  /*da40*/  MUFU.EX2 R79, R96 ;  /* 0x00000060004f7308 */ /* 0x000fe20000000800 */
[----:B----4-:R-:W-:Y:S01]  /*da50*/  F2FP.BF16.F32.PACK_AB R205, R183, R109 ;  /* 0x0000006db7cd723e */ /* 0x010fe200000010ff */
[----:B------:R-:W-:Y:S01]  /*da60*/  FFMA.FTZ R123, R240, R185, R123 ;  /* 0x000000b9f07b7223 */ /* 0x000fe2000001007b */
[----:B------:R-:W-:Y:S01]  /*da70*/  LOP3.LUT R23, R23, R21, RZ, 0xc0, !PT ;  /* 0x0000001517177212 */ /* 0x000fe200078ec0ff */
[----:B------:R-:W-:Y:S01]  /*da80*/  MUFU.EX2 R96, R33 ;  /* 0x0000002100607308 */ /* 0x000fe20000000800 */
[----:B------:R-:W-:Y:S01]  /*da90*/  LOP3.LUT R20, R20, R204, RZ, 0xc0, !PT ;  /* 0x000000cc14147212 */ /* 0x000fe200078ec0ff */
[----:B------:R-:W-:Y:S01]  /*daa0*/  FADD.FTZ R119, R119, R123 ;  /* 0x0000007b77777221 */ /* 0x000fe20000010000 */
[----:B------:R-:W-:Y:S01]  /*dab0*/  LOP3.LUT R21, R205, R199, RZ, 0xc0, !PT ;  /* 0x000000c7cd157212 */ /* 0x000fe200078ec0ff */
[----:B------:R-:W-:Y:S01]  /*dac0*/  IMAD.MOV.U32 R199, RZ, RZ, R224 ;  /* 0x000000ffffc77224 */ /* 0x000fe200078e00e0 */
[----:B------:R-:W-:Y:S01]  /*dad0*/  PRMT R204, R224, 0x7773, RZ ;  /* 0x00007773e0cc7816 */ /* 0x000fe200000000ff */
[----:B------:R-:W-:Y:S01]  /*dae0*/  MUFU.EX2 R83, R83 ;  /* 0x0000005300537308 */ /* 0x000fe20000000800 */
[----:B------:R-:W-:Y:S01]  /*daf0*/  LOP3.LUT R224, R25, 0xffff, RZ, 0xc0, !PT ;  /* 0x0000ffff19e07812 */ /* 0x000fe200078ec0ff */
[----:B------:R-:W-:Y:S01]  /*db00*/  FFMA.FTZ R164, R242, R187, R164 ;  /* 0x000000bbf2a47223 */ /* 0x000fe200000100a4 */
[----:B------:R-:W-:Y:S01]  /*db10*/  LOP3.LUT R225, R199, 0xff, RZ, 0xc0, !PT ;  /* 0x000000ffc7e17812 */ /* 0x000fe200078ec0ff */
[C---:B------:R-:W-:Y:S01]  /*db20*/  HMMA.16816.F32.BF16 R160, R20.reuse, R16, R160 ;  /* 0x0000001014a0723c */ /* 0x040fe200000418a0 */
[----:B------:R-:W-:Y:S01]  /*db30*/  IMAD.MOV.U32 R17, RZ, RZ, R226 ;  /* 0x000000ffff117224 */ /* 0x000fe200078e00e2 */
[----:B------:R-:W-:Y:S01]  /*db40*/  SHF.R.U32.HI R224, RZ, 0x8, R224 ;  /* 0x00000008ffe07819 */ /* 0x000fe200000116e0 */
[----:B------:R-:W-:Y:S01]  /*db50*/  MUFU.EX2 R49, R238 ;  /* 0x000000ee00317308 */ /* 0x000fe20000000800 */
[----:B------:R-:W-:Y:S01]  /*db60*/  LOP3.LUT R205, R206, UR13, R227, 0x96, !PT ;  /* 0x0000000dcecd7c12 */ /* 0x000fe2000f8e96e3 */
[----:B------:R-:W-:Y:S01]  /*db70*/  FFMA.FTZ R178, R241, R188, R178 ;  /* 0x000000bcf1b27223 */ /* 0x000fe200000100b2 */
[----:B------:R-:W-:Y:S01]  /*db80*/  LOP3.LUT R199, R17, 0xff, RZ, 0xc0, !PT ;  /* 0x000000ff11c77812 */ /* 0x000fe200078ec0ff */
[----:B------:R-:W-:Y:S01]  /*db90*/  MUFU.EX2 R111, R111 ;  /* 0x0000006f006f7308 */ /* 0x000fe20000000800 */
[----:B------:R-:W-:Y:S01]  /*dba0*/  LOP3.LUT R17, R25, 0xff, RZ, 0xc0, !PT ;  /* 0x000000ff19117812 */ /* 0x000fe200078ec0ff */
[----:B------:R-:W-:Y:S01]  /*dbb0*/  HMMA.16816.F32.BF16 R8, R20, R18, R8 ;  /* 0x000000121408723c */ /* 0x000fe20000041808 */
[----:B------:R-:W-:Y:S01]  /*dbc0*/  PRMT R206, R226, 0x7772, RZ ;  /* 0x00007772e2ce7816 */ /* 0x000fe200000000ff */
[----:B------:R-:W-:Y:S01]  /*dbd0*/  FFMA.FTZ R19, R66, UR11, -R117 ;  /* 0x0000000b42137c23 */ /* 0x000fe20008010875 */
[----:B------:R-:W-:Y:S01]  /*dbe0*/  PRMT R16, R226, 0x7771, RZ ;  /* 0x00007771e2107816 */ /* 0x000fe200000000ff */
[----:B------:R-:W-:Y:S01]  /*dbf0*/  IMAD.WIDE.U32 R226, R197, -0x2daee0ad, RZ ;  /* 0xd2511f53c5e27825 */ /* 0x000fe200078e00ff */
[----:B------:R-:W-:-:S03]  /*dc00*/  PRMT R224, R17, 0x5410, R224 ;  /* 0x0000541011e07816 */ /* 0x000fc600000000e0 */
[----:B------:R-:W-:Y:S01]  /*dc10*/  FFMA.FTZ R66, R67, UR11, -R117 ;  /* 0x0000000b43427c23 */ /* 0x000fe20008010875 */
[----:B------:R-:W-:Y:S01]  /*dc20*/  PRMT R207, R207, 0x5410, R204 ;  /* 0x00005410cfcf7816 */ /* 0x000fe200000000cc */
[----:B------:R1:W-:Y:S01]  /*dc30*/  MUFU.EX2 R67, R19 ;  /* 0x0000001300437308 */ /* 0x0003e20000000800 */
[----:B------:R-:W-:Y:S01]  /*dc40*/  PRMT R18, R25, 0x7632, R18 ;  /* 0x0000763219127816 */ /* 0x000fe20000000012 */
[C---:B------:R-:W-:Y:S01]  /*dc50*/  HMMA.16816.F32.BF16 R12, R20.reuse, R4, R12 ;  /* 0x00000004140c723c */ /* 0x040fe2000004180c */
[----:B------:R-:W-:Y:S01]  /*dc60*/  LOP3.LUT R17, R205, 0xffff, RZ, 0xc0, !PT ;  /* 0x0000ffffcd117812 */ /* 0x000fe200078ec0ff */
[----:B------:R-:W2:Y:S01]  /*dc70*/  MUFU.EX2 R66, R66 ;  /* 0x0000004200427308 */ /* 0x000ea20000000800 */
[----:B------:R-:W-:Y:S01]  /*dc80*/  PRMT R204, R206, 0x5410, R213 ;  /* 0x00005410cecc7816 */ /* 0x000fe200000000d5 */
[----:B------:R-:W-:Y:S01]  /*dc90*/  IMAD.WIDE.U32 R212, R212, -0x2daee0ad, RZ ;  /* 0xd2511f53d4d47825 */ /* 0x000fe200078e00ff */
[----:B------:R-:W-:Y:S01]  /*dca0*/  PRMT R206, R225, 0x5410, R24 ;  /* 0x00005410e1ce7816 */ /* 0x000fe20000000018 */
[----:B------:R-:W-:Y:S01]  /*dcb0*/  MUFU.EX2 R98, R98 ;  /* 0x0000006200627308 */ /* 0x000fe20000000800 */
[----:B------:R-:W-:Y:S01]  /*dcc0*/  PRMT R24, R199, 0x5410, R16 ;  /* 0x00005410c7187816 */ /* 0x000fe20000000010 */
[----:B------:R-:W-:Y:S01]  /*dcd0*/  HMMA.16816.F32.BF16 R136, R20, R6, R136 ;  /* 0x000000061488723c */ /* 0x000fe20000041888 */
[----:B------:R-:W-:Y:S01]  /*dce0*/  SHF.R.U32.HI R16, RZ, 0x18, R25 ;  /* 0x00000018ff107819 */ /* 0x000fe20000011619 */
[----:B------:R-:W-:Y:S01]  /*dcf0*/  LDSM.16.MT88.4 R20, [R170+0x4c00] ;  /* 0x004c0000aa14783b */ /* 0x000fe20000004200 */
[----:B------:R-:W-:Y:S01]  /*dd00*/  LOP3.LUT R18, R18, 0xff, RZ, 0xc0, !PT ;  /* 0x000000ff12127812 */ /* 0x000fe200078ec0ff */
[----:B------:R-:W-:Y:S01]  /*dd10*/  MUFU.EX2 R115, R115 ;  /* 0x0000007300737308 */ /* 0x000fe20000000800 */
[----:B------:R-:W-:Y:S01]  /*dd20*/  SHF.R.U32.HI R17, RZ, 0x8, R17 ;  /* 0x00000008ff117819 */ /* 0x000fe20000011611 */
[----:B------:R-:W-:Y:S01]  /*dd30*/  FADD.FTZ R182, R182, R164 ;  /* 0x000000a4b6b67221 */ /* 0x000fe20000010000 */
[----:B------:R-:W-:Y:S01]  /*dd40*/  LOP3.LUT R199, R205, 0xff, RZ, 0xc0, !PT ;  /* 0x000000ffcdc77812 */ /* 0x000fe200078ec0ff */
[----:B------:R-:W-:Y:S01]  /*dd50*/  MUFU.EX2 R97, R97 ;  /* 0x0000006100617308 */ /* 0x000fe20000000800 */
[----:B------:R-:W-:Y:S01]  /*dd60*/  LOP3.LUT R197, R226, UR20, R213, 0x96, !PT ;  /* 0x00000014e2c57c12 */ /* 0x000fe2000f8e96d5 */
[----:B------:R-:W-:Y:S01]  /*dd70*/  FADD.FTZ R177, R177, R178 ;  /* 0x000000b2b1b17221 */ /* 0x000fe20000010000 */
[----:B------:R-:W-:Y:S01]  /*dd80*/  PRMT R213, R18, 0x5410, R16 ;  /* 0x0000541012d57816 */ /* 0x000fe20000000010 */
[----:B------:R-:W-:Y:S01]  /*dd90*/  MUFU.EX2 R131, R131 ;  /* 0x0000008300837308 */ /* 0x000fe20000000800 */
[----:B------:R-:W-:Y:S01]  /*dda0*/  PRMT R199, R199, 0x5410, R17 ;  /* 0x00005410c7c77816 */ /* 0x000fe20000000011 */
[----:B------:R-:W-:Y:S01]  /*ddb0*/  FADD.FTZ R182, R181, R182 ;  /* 0x000000b6b5b67221 */ /* 0x000fe20000010000 */
[----:B-1----:R-:W1:Y:S01]  /*ddc0*/  LDSM.16.MT88.4 R16, [R208+0x4c00] ;  /* 0x004c0000d010783b */ /* 0x002e620000004200 */
[--C-:B------:R-:W-:Y:S01]  /*ddd0*/  HSET2.LE.AND R4, R224, R3.reuse, PT ;  /* 0x00000003e0047233 */ /* 0x100fe20003803000 */
[----:B------:R-:W-:Y:S01]  /*dde0*/  FFMA.FTZ R224, R91, UR11, -R114 ;  /* 0x0000000b5be07c23 */ /* 0x000fe20008010872 */
[----:B------:R-:W-:Y:S01]  /*ddf0*/  FFMA.FTZ R91, R90, UR11, -R117 ;  /* 0x0000000b5a5b7c23 */ /* 0x000fe20008010875 */
[----:B------:R-:W-:Y:S01]  /*de00*/  F2FP.BF16.F32.PACK_AB R5, R65, R64 ;  /* 0x000000404105723e */ /* 0x000fe200000010ff */
[----:B------:R-:W-:Y:S01]  /*de10*/  MUFU.EX2 R120, R120 ;  /* 0x0000007800787308 */ /* 0x000fe20000000800 */
[----:B------:R-:W-:Y:S01]  /*de20*/  PRMT R6, R205, 0x7632, R6 ;  /* 0x00007632cd067816 */ /* 0x000fe20000000006 */
[----:B------:R-:W-:Y:S01]  /*de30*/  FADD.FTZ R177, R176, R177 ;  /* 0x000000b1b0b17221 */ /* 0x000fe20000010000 */
[----:B------:R-:W-:Y:S01]  /*de40*/  LOP3.LUT R4, R5, R4, RZ, 0xc0, !PT ;  /* 0x0000000405047212 */ /* 0x000fe200078ec0ff */
[----:B------:R-:W3:Y:S01]  /*de50*/  MUFU.EX2 R91, R91 ;  /* 0x0000005b005b7308 */ /* 0x000ee20000000800 */
[----:B------:R-:W-:Y:S01]  /*de60*/  LOP3.LUT R7, R207, 0xff00ff, RZ, 0xc0, !PT ;  /* 0x00ff00ffcf077812 */ /* 0x000fe200078ec0ff */
[----:B------:R-:W-:Y:S01]  /*de70*/  FADD.FTZ R119, R118, R119 ;  /* 0x0000007776777221 */ /* 0x000fe20000010000 */
[--C-:B------:R-:W-:Y:S01]  /*de80*/  HSET2.LE.AND R5, R213, R3.reuse, PT ;  /* 0x00000003d5057233 */ /* 0x100fe20003803000 */
[----:B------:R4:W5:Y:S01]  /*de90*/  MUFU.EX2 R90, R224 ;  /* 0x000000e0005a7308 */ /* 0x0009620000000800 */
[----:B--2---:R-:W-:Y:S01]  /*dea0*/  F2FP.BF16.F32.PACK_AB R213, R66, R67 ;  /* 0x0000004342d5723e */ /* 0x004fe200000010ff */
[----:B------:R-:W-:Y:S01]  /*deb0*/  FADD.FTZ R182, R180, R182 ;  /* 0x000000b6b4b67221 */ /* 0x000fe20000010000 */
[----:B------:R-:W-:Y:S01]  /*dec0*/  LOP3.LUT R207, R6, 0xff, RZ, 0xc0, !PT ;  /* 0x000000ff06cf7812 */ /* 0x000fe200078ec0ff */
[----:B------:R-:W-:Y:S01]  /*ded0*/  MUFU.EX2 R100, R100 ;  /* 0x0000006400647308 */ /* 0x000fe20000000800 */
[--C-:B------:R-:W-:Y:S01]  /*dee0*/  HSET2.LE.AND R6, R206, R3.reuse, PT ;  /* 0x00000003ce067233 */ /* 0x100fe20003803000 */
[----:B------:R-:W-:Y:S01]  /*def0*/  FADD.FTZ R177, R186, R177 ;  /* 0x000000b1bab17221 */ /* 0x000fe20000010000 */
[----:B------:R-:W-:Y:S01]  /*df00*/  HSET2.LE.AND R7, R7, R3, PT ;  /* 0x0000000307077233 */ /* 0x000fe20003803000 */
[----:B------:R-:W-:Y:S01]  /*df10*/  MUFU.EX2 R99, R99 ;  /* 0x0000006300637308 */ /* 0x000fe20000000800 */
[----:B------:R-:W-:Y:S01]  /*df20*/  LOP3.LUT R5, R213, R5, RZ, 0xc0, !PT ;  /* 0x00000005d5057212 */ /* 0x000fe200078ec0ff */
[----:B------:R-:W-:Y:S01]  /*df30*/  FADD.FTZ R119, R166, R119 ;  /* 0x00000077a6777221 */ /* 0x000fe20000010000 */
[----:B------:R-:W-:Y:S01]  /*df40*/  SHF.R.U32.HI R205, RZ, 0x18, R205 ;  /* 0x00000018ffcd7819 */ /* 0x000fe200000116cd */
[----:B------:R-:W-:Y:S01]  /*df50*/  MUFU.EX2 R103, R103 ;  /* 0x0000006700677308 */ /* 0x000fe20000000800 */
[----:B---3--:R-:W-:Y:S01]  /*df60*/  F2FP.BF16.F32.PACK_AB R206, R108, R91 ;  /* 0x0000005b6cce723e */ /* 0x008fe200000010ff */
[----:B----4-:R-:W-:-:S04]  /*df70*/  IMAD.WIDE.U32 R224, R26, -0x2daee0ad, RZ ;  /* 0xd2511f531ae07825 */ /* 0x010fc800078e00ff */
[----:B------:R-:W-:Y:S01]  /*df80*/  FFMA.FTZ R26, R70, UR11, -R179 ;  /* 0x0000000b461a7c23 */ /* 0x000fe200080108b3 */
[----:B-----5:R-:W-:Y:S01]  /*df90*/  F2FP.BF16.F32.PACK_AB R213, R90, R89 ;  /* 0x000000595ad5723e */ /* 0x020fe200000010ff */
[----:B------:R2:W3:Y:S01]  /*dfa0*/  MUFU.EX2 R70, R173 ;  /* 0x000000ad00467308 */ /* 0x0004e20000000800 */
[----:B------:R-:W-:Y:S01]  /*dfb0*/  LOP3.LUT R7, R206, R7, RZ, 0xc0, !PT ;  /* 0x00000007ce077212 */ /* 0x000fe200078ec0ff */
[----:B------:R-:W-:Y:S01]  /*dfc0*/  FADD.FTZ R189, R189, R182 ;  /* 0x000000b6bdbd7221 */ /* 0x000fe20000010000 */
[----:B------:R-:W-:Y:S01]  /*dfd0*/  PRMT R205, R207, 0x5410, R205 ;  /* 0x00005410cfcd7816 */ /* 0x000fe200000000cd */
[----:B------:R-:W-:Y:S01]  /*dfe0*/  IMAD.WIDE.U32 R206, R27, -0x2daee0ad, RZ ;  /* 0xd2511f531bce7825 */ /* 0x000fe200078e00ff */
[----:B------:R-:W-:-:S03]  /*dff0*/  LOP3.LUT R6, R213, R6, RZ, 0xc0, !PT ;  /* 0x00000006d5067212 */ /* 0x000fc600078ec0ff */
[----:B------:R-:W-:Y:S01]  /*e000*/  FADD.FTZ R191, R191, R177 ;  /* 0x000000b1bfbf7221 */ /* 0x000fe20000010000 */
[--C-:B------:R-:W-:Y:S01]  /*e010*/  HSET2.LE.AND R24, R24, R3.reuse, PT ;  /* 0x0000000318187233 */ /* 0x100fe20003803000 */
[----:B------:R-:W-:Y:S01]  /*e020*/  FADD.FTZ R146, R146, R119 ;  /* 0x0000007792927221 */ /* 0x000fe20000010000 */
[----:B------:R-:W-:Y:S01]  /*e030*/  LOP3.LUT R204, R204, 0xff00ff, RZ, 0xc0, !PT ;  /* 0x00ff00ffcccc7812 */ /* 0x000fe200078ec0ff */
[----:B------:R-:W-:Y:S01]  /*e040*/  MUFU.EX2 R104, R104 ;  /* 0x0000006800687308 */ /* 0x000fe20000000800 */
[----:B------:R-:W-:Y:S01]  /*e050*/  LOP3.LUT R25, R232, UR21, R227, 0x96, !PT ;  /* 0x00000015e8197c12 */ /* 0x000fe2000f8e96e3 */
[C---:B-1----:R-:W-:Y:S01]  /*e060*/  HMMA.16816.F32.BF16 R156, R4.reuse, R16, R156 ;  /* 0x00000010049c723c */ /* 0x042fe2000004189c */
[----:B------:R-:W-:Y:S01]  /*e070*/  LOP3.LUT R207, R228, UR21, R207, 0x96, !PT ;  /* 0x00000015e4cf7c12 */ /* 0x000fe2000f8e96cf */
[----:B--2---:R-:W-:Y:S01]  /*e080*/  FFMA.FTZ R173, R71, UR11, -R179 ;  /* 0x0000000b47ad7c23 */ /* 0x004fe200080108b3 */
[----:B------:R-:W-:Y:S01]  /*e090*/  LOP3.LUT R206, R206, UR20, R225, 0x96, !PT ;  /* 0x00000014cece7c12 */ /* 0x000fe2000f8e96e1 */
[----:B------:R1:W-:Y:S01]  /*e0a0*/  MUFU.EX2 R71, R26 ;  /* 0x0000001a00477308 */ /* 0x0003e20000000800 */
[--C-:B------:R-:W-:Y:S01]  /*e0b0*/  HSET2.LE.AND R27, R204, R3.reuse, PT ;  /* 0x00000003cc1b7233 */ /* 0x100fe20003803000 */
[----:B------:R-:W-:Y:S01]  /*e0c0*/  IMAD.WIDE.U32 R226, R207, -0x326172a9, RZ ;  /* 0xcd9e8d57cfe27825 */ /* 0x000fe200078e00ff */
[----:B------:R-:W-:Y:S01]  /*e0d0*/  HSET2.LE.AND R205, R205, R3, PT ;  /* 0x00000003cdcd7233 */ /* 0x000fe20003803000 */
[----:B------:R-:W2:Y:S01]  /*e0e0*/  MUFU.EX2 R173, R173 ;  /* 0x000000ad00ad7308 */ /* 0x000ea20000000800 */
[C---:B------:R-:W-:Y:S01]  /*e0f0*/  HMMA.16816.F32.BF16 R152, R4.reuse, R18, R152 ;  /* 0x000000120498723c */ /* 0x040fe20000041898 */
[----:B---3--:R-:W-:Y:S01]  /*e100*/  F2FP.BF16.F32.PACK_AB R204, R70, R126 ;  /* 0x0000007e46cc723e */ /* 0x008fe200000010ff */
[----:B------:R-:W-:Y:S01]  /*e110*/  IMAD.WIDE.U32 R236, R25, -0x326172a9, RZ ;  /* 0xcd9e8d5719ec7825 */ /* 0x000fe200078e00ff */
[----:B------:R-:W-:Y:S02]  /*e120*/  MUFU.EX2 R105, R105 ;  /* 0x0000006900697308 */ /* 0x000fe40000000800 */
[----:B------:R-:W-:Y:S01]  /*e130*/  LOP3.LUT R27, R204, R27, RZ, 0xc0, !PT ;  /* 0x0000001bcc1b7212 */ /* 0x000fe200078ec0ff */
[----:B------:R-:W-:Y:S01]  /*e140*/  IMAD.WIDE.U32 R206, R206, -0x326172a9, RZ ;  /* 0xcd9e8d57cece7825 */ /* 0x000fe200078e00ff */
[----:B------:R-:W-:Y:S01]  /*e150*/  MUFU.EX2 R55, R55 ;  /* 0x0000003700377308 */ /* 0x000fe20000000800 */
[----:B------:R-:W-:Y:S01]  /*e160*/  HMMA.16816.F32.BF16 R132, R4, R20, R132 ;  /* 0x000000140484723c */ /* 0x000fe20000041884 */
[----:B-1----:R-:W-:Y:S01]  /*e170*/  F2FP.BF16.F32.PACK_AB R26, R125, R86 ;  /* 0x000000567d1a723e */ /* 0x002fe200000010ff */
[----:B------:R-:W-:Y:S01]  /*e180*/  IMAD.MOV.U32 R164, RZ, RZ, R113 ;  /* 0x000000ffffa47224 */ /* 0x000fe200078e0071 */
[----:B------:R-:W-:Y:S01]  /*e190*/  LOP3.LUT R204, R226, UR8, R207, 0x96, !PT ;  /* 0x00000008e2cc7c12 */ /* 0x000fe2000f8e96cf */
[----:B------:R-:W-:Y:S01]  /*e1a0*/  MUFU.EX2 R106, R106 ;  /* 0x0000006a006a7308 */ /* 0x000fe20000000800 */
[----:B------:R-:W-:-:S02]  /*e1b0*/  LOP3.LUT R26, R26, R24, RZ, 0xc0, !PT ;  /* 0x000000181a1a7212 */ /* 0x000fc400078ec0ff */
[----:B------:R-:W-:Y:S01]  /*e1c0*/  HSET2.LE.AND R24, R199, R3, PT ;  /* 0x00000003c7187233 */ /* 0x000fe20003803000 */
[----:B------:R-:W-:Y:S01]  /*e1d0*/  HMMA.16816.F32.BF16 R140, R4, R22, R140 ;  /* 0x00000016048c723c */ /* 0x000fe2000004188c */
[----:B------:R-:W-:Y:S01]  /*e1e0*/  F2FP.BF16.F32.PACK_AB R199, R69, R68 ;  /* 0x0000004445c7723e */ /* 0x000fe200000010ff */
[----:B------:R-:W-:Y:S01]  /*e1f0*/  IMAD.WIDE.U32 R6, R197, -0x326172a9, RZ ;  /* 0xcd9e8d57c5067825 */ /* 0x000fe200078e00ff */
[----:B--2---:R-:W-:Y:S01]  /*e200*/  F2FP.BF16.F32.PACK_AB R4, R173, R71 ;  /* 0x00000047ad04723e */ /* 0x004fe200000010ff */
[----:B------:R-:W-:Y:S01]  /*e210*/  MUFU.EX2 R107, R107 ;  /* 0x0000006b006b7308 */ /* 0x000fe20000000800 */
[----:B------:R-:W-:Y:S02]  /*e220*/  LOP3.LUT R24, R199, R24, RZ, 0xc0, !PT ;  /* 0x00000018c7187212 */ /* 0x000fe400078ec0ff */
[----:B------:R-:W-:Y:S01]  /*e230*/  LOP3.LUT R25, R4, R205, RZ, 0xc0, !PT ;  /* 0x000000cd04197212 */ /* 0x000fe200078ec0ff */
[----:B------:R-:W-:Y:S01]  /*e240*/  IMAD.WIDE.U32 R204, R204, -0x2daee0ad, RZ ;  /* 0xd2511f53cccc7825 */ /* 0x000fe200078e00ff */
[----:B------:R-:W-:-:S02]  /*e250*/  LOP3.LUT R5, R194, UR9, R237, 0x96, !PT ;  /* 0x00000009c2057c12 */ /* 0x000fc4000f8e96ed */
[----:B------:R-:W-:Y:S02]  /*e260*/  LOP3.LUT R4, R192, UR9, R227, 0x96, !PT ;  /* 0x00000009c0047c12 */ /* 0x000fe4000f8e96e3 */
[----:B------:R-:W-:Y:S01]  /*e270*/  LOP3.LUT R213, R236, UR8, R7, 0x96, !PT ;  /* 0x00000008ecd57c12 */ /* 0x000fe2000f8e9607 */
[----:B------:R-:W-:Y:S01]  /*e280*/  HMMA.16816.F32.BF16 R160, R24, R16, R160 ;  /* 0x0000001018a0723c */ /* 0x000fe200000418a0 */
[----:B------:R-:W-:-:S04]  /*e290*/  IMAD.WIDE.U32 R16, R5, -0x2daee0ad, RZ ;  /* 0xd2511f5305107825 */ /* 0x000fc800078e00ff */
[----:B------:R-:W-:Y:S01]  /*e2a0*/  IMAD.WIDE.U32 R4, R4, -0x2daee0ad, RZ ;  /* 0xd2511f5304047825 */ /* 0x000fe200078e00ff */
[----:B------:R-:W-:Y:S02]  /*e2b0*/  LOP3.LUT R226, R212, UR17, R17, 0x96, !PT ;  /* 0x00000011d4e27c12 */ /* 0x000fe4000f8e9611 */
[C---:B------:R-:W-:Y:S01]  /*e2c0*/  HMMA.16816.F32.BF16 R8, R24.reuse, R18, R8 ;  /* 0x000000121808723c */ /* 0x040fe20000041808 */
[----:B------:R-:W-:Y:S01]  /*e2d0*/  IMAD.WIDE.U32 R212, R213, -0x2daee0ad, RZ ;  /* 0xd2511f53d5d47825 */ /* 0x000fe200078e00ff */
[----:B------:R-:W-:Y:S02]  /*e2e0*/  LOP3.LUT R224, R224, UR17, R5, 0x96, !PT ;  /* 0x00000011e0e07c12 */ /* 0x000fe4000f8e9605 */
[----:B------:R-:W-:Y:S01]  /*e2f0*/  LOP3.LUT R4, R4, UR16, R205, 0x96, !PT ;  /* 0x0000001004047c12 */ /* 0x000fe2000f8e96cd */
[----:B------:R-:W-:Y:S01]  /*e300*/  IMAD.WIDE.U32 R226, R226, -0x326172a9, RZ ;  /* 0xcd9e8d57e2e27825 */ /* 0x000fe200078e00ff */
[----:B------:R-:W-:Y:S02]  /*e310*/  LOP3.LUT R16, R16, UR16, R213, 0x96, !PT ;  /* 0x0000001010107c12 */ /* 0x000fe4000f8e96d5 */
[----:B------:R-:W-:Y:S01]  /*e320*/  HMMA.16816.F32.BF16 R12, R24, R20, R12 ;  /* 0x00000014180c723c */ /* 0x000fe2000004180c */
[----:B------:R-:W-:-:S04]  /*e330*/  IMAD.WIDE.U32 R224, R224, -0x326172a9, RZ ;  /* 0xcd9e8d57e0e07825 */ /* 0x000fc800078e00ff */
[----:B------:R-:W-:Y:S01]  /*e340*/  FFMA.FTZ R21, R129, UR11, -R114 ;  /* 0x0000000b81157c23 */ /* 0x000fe20008010872 */
[----:B------:R-:W-:Y:S01]  /*e350*/  FFMA.FTZ R129, R124, UR11, -R117 ;  /* 0x0000000b7c817c23 */ /* 0x000fe20008010875 */
[----:B------:R-:W-:Y:S01]  /*e360*/  LOP3.LUT R197, R6, UR7, R227, 0x96, !PT ;  /* 0x0000000706c57c12 */ /* 0x000fe2000f8e96e3 */
[----:B------:R-:W-:Y:S01]  /*e370*/  IMAD.WIDE.U32 R236, R4, -0x326172a9, RZ ;  /* 0xcd9e8d5704ec7825 */ /* 0x000fe200078e00ff */
[----:B------:R1:W-:Y:S01]  /*e380*/  MUFU.EX2 R124, R21 ;  /* 0x00000015007c7308 */ /* 0x0003e20000000800 */
[----:B------:R-:W-:Y:S01]  /*e390*/  LOP3.LUT R207, R206, UR7, R225, 0x96, !PT ;  /* 0x00000007cecf7c12 */ /* 0x000fe2000f8e96e1 */
[----:B------:R-:W-:Y:S01]  /*e3a0*/  HMMA.16816.F32.BF16 R136, R24, R22, R136 ;  /* 0x000000161888723c */ /* 0x000fe20000041888 */
[----:B------:R-:W-:Y:S01]  /*e3b0*/  IMAD.MOV.U32 R19, RZ, RZ, R236 ;  /* 0x000000ffff137224 */ /* 0x000fe200078e00ec */
[----:B------:R-:W-:Y:S01]  /*e3c0*/  LOP3.LUT R18, R224, UR6, R237, 0x96, !PT ;  /* 0x00000006e0127c12 */ /* 0x000fe2000f8e96ed */
[----:B------:R-:W-:Y:S01]  /*e3d0*/  MUFU.EX2 R129, R129 ;  /* 0x0000008100817308 */ /* 0x000fe20000000800 */
[----:B------:R-:W-:-:S02]  /*e3e0*/  PRMT R17, R236, 0x7771, RZ ;  /* 0x00007771ec117816 */ /* 0x000fc400000000ff */
[C---:B------:R-:W-:Y:S02]  /*e3f0*/  LOP3.LUT R22, R18.reuse, 0xffff, RZ, 0xc0, !PT ;  /* 0x0000ffff12167812 */ /* 0x040fe400078ec0ff */
[----:B------:R-:W-:Y:S02]  /*e400*/  LOP3.LUT R19, R19, 0xff, RZ, 0xc0, !PT ;  /* 0x000000ff13137812 */ /* 0x000fe400078ec0ff */
[C---:B------:R-:W-:Y:S02]  /*e410*/  LOP3.LUT R24, R18.reuse, 0xff, RZ, 0xc0, !PT ;  /* 0x000000ff12187812 */ /* 0x040fe400078ec0ff */
[----:B------:R-:W-:Y:S02]  /*e420*/  PRMT R23, R18, 0x7632, R23 ;  /* 0x0000763212177816 */ /* 0x000fe40000000017 */
[----:B-1----:R-:W-:Y:S02]  /*e430*/  SHF.R.U32.HI R21, RZ, 0x18, R18 ;  /* 0x00000018ff157819 */ /* 0x002fe40000011612 */
[----:B------:R-:W-:-:S02]  /*e440*/  SHF.R.U32.HI R18, RZ, 0x8, R22 ;  /* 0x00000008ff127819 */ /* 0x000fc40000011616 */
[----:B------:R-:W-:Y:S01]  /*e450*/  PRMT R22, R19, 0x5410, R17 ;  /* 0x0000541013167816 */ /* 0x000fe20000000011 */
[----:B------:R-:W-:Y:S01]  /*e460*/  FFMA.FTZ R17, R58, UR11, -R117 ;  /* 0x0000000b3a117c23 */ /* 0x000fe20008010875 */
[C---:B------:R-:W-:Y:S01]  /*e470*/  PRMT R4, R236.reuse, 0x7773, RZ ;  /* 0x00007773ec047816 */ /* 0x040fe200000000ff */
[----:B------:R-:W1:Y:S01]  /*e480*/  MUFU.EX2 R58, R130 ;  /* 0x00000082003a7308 */ /* 0x000e620000000800 */
[----:B------:R-:W-:Y:S01]  /*e490*/  PRMT R20, R236, 0x7772, RZ ;  /* 0x00007772ec147816 */ /* 0x000fe200000000ff */
[----:B------:R-:W-:Y:S01]  /*e4a0*/  IMAD.WIDE.U32 R236, R16, -0x326172a9, RZ ;  /* 0xcd9e8d5710ec7825 */ /* 0x000fe200078e00ff */
[----:B------:R-:W-:Y:S01]  /*e4b0*/  PRMT R24, R24, 0x5410, R18 ;  /* 0x0000541018187816 */ /* 0x000fe20000000012 */
[----:B------:R2:W3:Y:S01]  /*e4c0*/  MUFU.EX2 R130, R17 ;  /* 0x0000001100827308 */ /* 0x0004e20000000800 */
[----:B------:R-:W-:Y:S01]  /*e4d0*/  PRMT R20, R20, 0x5410, R4 ;  /* 0x0000541014147816 */ /* 0x000fe20000000004 */
[----:B------:R-:W-:Y:S01]  /*e4e0*/  IMAD.MOV.U32 R27, RZ, RZ, R236 ;  /* 0x000000ffff1b7224 */ /* 0x000fe200078e00ec */
[----:B------:R-:W4:Y:S01]  /*e4f0*/  LDSM.16.MT88.4 R4, [R208+0x5000] ;  /* 0x00500000d004783b */ /* 0x000f220000004200 */
[----:B------:R-:W-:-:S02]  /*e500*/  LOP3.LUT R23, R23, 0xff, RZ, 0xc0, !PT ;  /* 0x000000ff17177812 */ /* 0x000fc400078ec0ff */
[----:B------:R-:W-:Y:S02]  /*e510*/  LOP3.LUT R20, R20, 0xff00ff, RZ, 0xc0, !PT ;  /* 0x00ff00ff14147812 */ /* 0x000fe400078ec0ff */
[----:B------:R-:W-:Y:S02]  /*e520*/  PRMT R21, R23, 0x5410, R21 ;  /* 0x0000541017157816 */ /* 0x000fe40000000015 */
[--C-:B------:R-:W-:Y:S02]  /*e530*/  HSET2.LE.AND R22, R22, R3.reuse, PT ;  /* 0x0000000316167233 */ /* 0x100fe40003803000 */
[----:B------:R-:W-:Y:S01]  /*e540*/  HSET2.LE.AND R20, R20, R3, PT ;  /* 0x0000000314147233 */ /* 0x000fe20003803000 */
[----:B--2---:R-:W2:Y:S01]  /*e550*/  LDSM.16.MT88.4 R16, [R170+0x5000] ;  /* 0x00500000aa10783b */ /* 0x004ea20000004200 */
[----:B-1----:R-:W-:Y:S02]  /*e560*/  F2FP.BF16.F32.PACK_AB R23, R58, R129 ;  /* 0x000000813a17723e */ /* 0x002fe400000010ff */
[----:B------:R-:W-:-:S02]  /*e570*/  F2FP.BF16.F32.PACK_AB R26, R124, R87 ;  /* 0x000000577c1a723e */ /* 0x000fc400000010ff */
[----:B------:R-:W-:Y:S02]  /*e580*/  LOP3.LUT R23, R23, R20, RZ, 0xc0, !PT ;  /* 0x0000001417177212 */ /* 0x000fe400078ec0ff */
[----:B------:R-:W-:Y:S02]  /*e590*/  LOP3.LUT R22, R26, R22, RZ, 0xc0, !PT ;  /* 0x000000161a167212 */ /* 0x000fe400078ec0ff */
[--C-:B------:R-:W-:Y:S02]  /*e5a0*/  HSET2.LE.AND R20, R24, R3.reuse, PT ;  /* 0x0000000318147233 */ /* 0x100fe40003803000 */
[----:B------:R-:W-:Y:S02]  /*e5b0*/  HSET2.LE.AND R21, R21, R3, PT ;  /* 0x0000000315157233 */ /* 0x000fe40003803000 */
[----:B------:R-:W-:Y:S02]  /*e5c0*/  F2FP.BF16.F32.PACK_AB R26, R57, R56 ;  /* 0x00000038391a723e */ /* 0x000fe400000010ff */
[----:B---3--:R-:W-:-:S02]  /*e5d0*/  F2FP.BF16.F32.PACK_AB R24, R59, R130 ;  /* 0x000000823b18723e */ /* 0x008fc400000010ff */
[----:B------:R-:W-:Y:S02]  /*e5e0*/  LOP3.LUT R20, R26, R20, RZ, 0xc0, !PT ;  /* 0x000000141a147212 */ /* 0x000fe400078ec0ff */
[----:B------:R-:W-:Y:S02]  /*e5f0*/  LOP3.LUT R21, R24, R21, RZ, 0xc0, !PT ;  /* 0x0000001518157212 */ /* 0x000fe400078ec0ff */
[----:B------:R-:W-:Y:S02]  /*e600*/  PRMT R26, R236, 0x7771, RZ ;  /* 0x00007771ec1a7816 */ /* 0x000fe400000000ff */
[----:B------:R-:W-:Y:S02]  /*e610*/  LOP3.LUT R27, R27, 0xff, RZ, 0xc0, !PT ;  /* 0x000000ff1b1b7812 */ /* 0x000fe400078ec0ff */
[----:B------:R-:W-:Y:S02]  /*e620*/  LOP3.LUT R25, R226, UR6, R237, 0x96, !PT ;  /* 0x00000006e2197c12 */ /* 0x000fe4000f8e96ed */
[----:B------:R-:W-:Y:S01]  /*e630*/  PRMT R26, R27, 0x5410, R26 ;  /* 0x000054101b1a7816 */ /* 0x000fe2000000001a */
[----:B------:R-:W-:Y:S01]  /*e640*/  FFMA.FTZ R27, R62, UR11, -R179 ;  /* 0x0000000b3e1b7c23 */ /* 0x000fe200080108b3 */
[----:B----4-:R-:W-:Y:S01]  /*e650*/  HMMA.16816.F32.BF16 R156, R20, R4, R156 ;  /* 0x00000004149c723c */ /* 0x010fe2000004189c */
[----:B------:R-:W1:Y:S01]  /*e660*/  MUFU.EX2 R62, R121 ;  /* 0x00000079003e7308 */ /* 0x000e620000000800 */
[----:B------:R-:W-:-:S02]  /*e670*/  PRMT R199, R236, 0x7773, RZ ;  /* 0x00007773ecc77816 */ /* 0x000fc400000000ff */
[----:B------:R-:W-:Y:S01]  /*e680*/  PRMT R24, R236, 0x7772, RZ ;  /* 0x00007772ec187816 */ /* 0x000fe200000000ff */
[----:B------:R-:W-:Y:S01]  /*e690*/  MUFU.EX2 R121, R27 ;  /* 0x0000001b00797308 */ /* 0x000fe20000000800 */
[----:B------:R-:W-:Y:S02]  /*e6a0*/  HSET2.LE.AND R26, R26, R3, PT ;  /* 0x000000031a1a7233 */ /* 0x000fe40003803000 */
[----:B------:R-:W-:Y:S01]  /*e6b0*/  HMMA.16816.F32.BF16 R152, R20, R6, R152 ;  /* 0x000000061498723c */ /* 0x000fe20000041898 */
[----:B------:R-:W-:Y:S01]  /*e6c0*/  PRMT R24, R24, 0x5410, R199 ;  /* 0x0000541018187816 */ /* 0x000fe200000000c7 */
[----:B------:R-:W-:-:S03]  /*e6d0*/  IMAD.WIDE.U32 R198, R198, -0x326172a9, RZ ;  /* 0xcd9e8d57c6c67825 */ /* 0x000fc600078e00ff */
[----:B------:R-:W-:-:S03]  /*e6e0*/  LOP3.LUT R24, R24, 0xff00ff, RZ, 0xc0, !PT ;  /* 0x00ff00ff18187812 */ /* 0x000fc600078ec0ff */
[C---:B--2---:R-:W-:Y:S08]  /*e6f0*/  HMMA.16816.F32.BF16 R132, R20.reuse, R16, R132 ;  /* 0x000000101484723c */ /* 0x044ff00000041884 */
[----:B------:R-:W-:Y:S01]  /*e700*/  HMMA.16816.F32.BF16 R140, R20, R18, R140 ;  /* 0x00000012148c723c */ /* 0x000fe2000004188c */
[----:B------:R-:W-:Y:S01]  /*e710*/  FFMA.FTZ R21, R110, UR11, -R179 ;  /* 0x0000000b6e157c23 */ /* 0x000fe200080108b3 */
[C---:B------:R-:W-:Y:S01]  /*e720*/  LOP3.LUT R22, R25.reuse, 0xffff, RZ, 0xc0, !PT ;  /* 0x0000ffff19167812 */ /* 0x040fe200078ec0ff */
[----:B------:R2:W-:Y:S01]  /*e730*/  MUFU.EX2 R110, R122 ;  /* 0x0000007a006e7308 */ /* 0x0005e20000000800 */
[----:B------:R-:W-:-:S02]  /*e740*/  LOP3.LUT R20, R25, 0xff, RZ, 0xc0, !PT ;  /* 0x000000ff19147812 */ /* 0x000fc400078ec0ff */
[----:B------:R-:W-:Y:S02]  /*e750*/  SHF.R.U32.HI R22, RZ, 0x8, R22 ;  /* 0x00000008ff167819 */ /* 0x000fe40000011616 */
[----:B-1----:R-:W-:Y:S02]  /*e760*/  F2FP.BF16.F32.PACK_AB R23, R62, R82 ;  /* 0x000000523e17723e */ /* 0x002fe400000010ff */
[----:B------:R-:W-:Y:S02]  /*e770*/  PRMT R20, R20, 0x5410, R22 ;  /* 0x0000541014147816 */ /* 0x000fe40000000016 */
[----:B------:R-:W-:Y:S02]  /*e780*/  LOP3.LUT R22, R23, R26, RZ, 0xc0, !PT ;  /* 0x0000001a17167212 */ /* 0x000fe400078ec0ff */
[--C-:B------:R-:W-:Y:S02]  /*e790*/  HSET2.LE.AND R23, R24, R3.reuse, PT ;  /* 0x0000000318177233 */ /* 0x100fe40003803000 */
[----:B------:R-:W-:Y:S01]  /*e7a0*/  HSET2.LE.AND R20, R20, R3, PT ;  /* 0x0000000314147233 */ /* 0x000fe20003803000 */
[----:B--2---:R-:W-:Y:S01]  /*e7b0*/  FFMA.FTZ R122, R63, UR11, -R179 ;  /* 0x0000000b3f7a7c23 */ /* 0x004fe200080108b3 */
[----:B------:R-:W-:Y:S01]  /*e7c0*/  F2FP.BF16.F32.PACK_AB R24, R61, R60 ;  /* 0x0000003c3d18723e */ /* 0x000fe200000010ff */
[----:B------:R1:W2:Y:S03]  /*e7d0*/  MUFU.EX2 R63, R21 ;  /* 0x00000015003f7308 */ /* 0x0002a60000000800 */
[----:B------:R-:W-:Y:S01]  /*e7e0*/  LOP3.LUT R20, R24, R20, RZ, 0xc0, !PT ;  /* 0x0000001418147212 */ /* 0x000fe200078ec0ff */
[----:B------:R-:W3:Y:S01]  /*e7f0*/  MUFU.EX2 R122, R122 ;  /* 0x0000007a007a7308 */ /* 0x000ee20000000800 */
[----:B------:R-:W-:-:S05]  /*e800*/  LOP3.LUT R24, R202, UR12, R199, 0x96, !PT ;  /* 0x0000000cca187c12 */ /* 0x000fca000f8e96c7 */
[----:B------:R-:W-:Y:S01]  /*e810*/  IMAD.WIDE.U32 R236, R24, -0x2daee0ad, RZ ;  /* 0xd2511f5318ec7825 */ /* 0x000fe200078e00ff */
[----:B------:R-:W-:Y:S02]  /*e820*/  LOP3.LUT R24, R198, UR4, R193, 0x96, !PT ;  /* 0x00000004c6187c12 */ /* 0x000fe4000f8e96c1 */
[----:B-1----:R-:W-:Y:S02]  /*e830*/  PRMT R21, R25, 0x7632, R21 ;  /* 0x0000763219157816 */ /* 0x002fe40000000015 */
[----:B------:R-:W-:Y:S01]  /*e840*/  SHF.R.U32.HI R25, RZ, 0x18, R25 ;  /* 0x00000018ff197819 */ /* 0x000fe20000011619 */
[----:B------:R-:W-:Y:S01]  /*e850*/  IMAD.WIDE.U32 R224, R24, -0x2daee0ad, RZ ;  /* 0xd2511f5318e07825 */ /* 0x000fe200078e00ff */
[----:B------:R-:W-:Y:S02]  /*e860*/  LOP3.LUT R21, R21, 0xff, RZ, 0xc0, !PT ;  /* 0x000000ff15157812 */ /* 0x000fe400078ec0ff */
[----:B--2---:R-:W-:Y:S02]  /*e870*/  F2FP.BF16.F32.PACK_AB R26, R63, R110 ;  /* 0x0000006e3f1a723e */ /* 0x004fe400000010ff */
[----:B------:R-:W-:-:S02]  /*e880*/  PRMT R21, R21, 0x5410, R25 ;  /* 0x0000541015157816 */ /* 0x000fc40000000019 */
[----:B---3--:R-:W-:Y:S02]  /*e890*/  F2FP.BF16.F32.PACK_AB R25, R122, R121 ;  /* 0x000000797a19723e */ /* 0x008fe400000010ff */
[----:B------:R-:W-:Y:S02]  /*e8a0*/  LOP3.LUT R23, R26, R23, RZ, 0xc0, !PT ;  /* 0x000000171a177212 */ /* 0x000fe400078ec0ff */
[----:B------:R-:W-:Y:S02]  /*e8b0*/  HSET2.LE.AND R21, R21, R3, PT ;  /* 0x0000000315157233 */ /* 0x000fe40003803000 */
[----:B------:R-:W-:-:S03]  /*e8c0*/  LOP3.LUT R26, R198, UR4, R195, 0x96, !PT ;  /* 0x00000004c61a7c12 */ /* 0x000fc6000f8e96c3 */
[----:B------:R-:W-:Y:S02]  /*e8d0*/  LOP3.LUT R21, R25, R21, RZ, 0xc0, !PT ;  /* 0x0000001519157212 */ /* 0x000fe400078ec0ff */
[----:B------:R-:W-:Y:S01]  /*e8e0*/  LOP3.LUT R25, R200, UR12, R199, 0x96, !PT ;  /* 0x0000000cc8197c12 */ /* 0x000fe2000f8e96c7 */
[----:B------:R-:W-:-:S04]  /*e8f0*/  IMAD.WIDE.U32 R226, R26, -0x2daee0ad, RZ ;  /* 0xd2511f531ae27825 */ /* 0x000fc800078e00ff */
[----:B------:R-:W-:Y:S01]  /*e900*/  HMMA.16816.F32.BF16 R160, R20, R4, R160 ;  /* 0x0000000414a0723c */ /* 0x000fe200000418a0 */
[----:B------:R-:W-:Y:S01]  /*e910*/  LOP3.LUT R4, R232, UR21, R237, 0x96, !PT ;  /* 0x00000015e8047c12 */ /* 0x000fe2000f8e96ed */
[----:B------:R-:W-:Y:S01]  /*e920*/  IMAD.WIDE.U32 R26, R25, -0x2daee0ad, RZ ;  /* 0xd2511f53191a7825 */ /* 0x000fe200078e00ff */
[----:B------:R-:W-:-:S03]  /*e930*/  LOP3.LUT R24, R236, UR20, R227, 0x96, !PT ;  /* 0x00000014ec187c12 */ /* 0x000fc6000f8e96e3 */
[----:B------:R-:W-:Y:S01]  /*e940*/  IMAD.WIDE.U32 R236, R4, -0x326172a9, RZ ;  /* 0xcd9e8d5704ec7825 */ /* 0x000fe200078e00ff */
[----:B------:R-:W-:Y:S01]  /*e950*/  LOP3.LUT R4, R228, UR21, R27, 0x96, !PT ;  /* 0x00000015e4047c12 */ /* 0x000fe2000f8e961b */
[----:B------:R-:W-:Y:S01]  /*e960*/  HMMA.16816.F32.BF16 R8, R20, R6, R8 ;  /* 0x000000061408723c */ /* 0x000fe20000041808 */
[----:B------:R-:W-:Y:S01]  /*e970*/  LOP3.LUT R26, R26, UR20, R225, 0x96, !PT ;  /* 0x000000141a1a7c12 */ /* 0x000fe2000f8e96e1 */
[----:B------:R-:W-:Y:S01]  /*e980*/  IMAD.WIDE.U32 R24, R24, -0x326172a9, RZ ;  /* 0xcd9e8d5718187825 */ /* 0x000fe200078e00ff */
[----:B------:R-:W-:-:S03]  /*e990*/  LOP3.LUT R195, R194, UR9, R237, 0x96, !PT ;  /* 0x00000009c2c37c12 */ /* 0x000fc6000f8e96ed */
[----:B------:R-:W-:Y:S01]  /*e9a0*/  IMAD.WIDE.U32 R198, R4, -0x326172a9, RZ ;  /* 0xcd9e8d5704c67825 */ /* 0x000fe200078e00ff */
[----:B------:R-:W-:Y:S01]  /*e9b0*/  LOP3.LUT R194, R236, UR8, R25, 0x96, !PT ;  /* 0x00000008ecc27c12 */ /* 0x000fe2000f8e9619 */
[----:B------:R-:W-:Y:S02]  /*e9c0*/  HMMA.16816.F32.BF16 R12, R20, R16, R12 ;  /* 0x00000010140c723c */ /* 0x000fe4000004180c */
[----:B------:R-:W-:Y:S01]  /*e9d0*/  IMAD.WIDE.U32 R26, R26, -0x326172a9, RZ ;  /* 0xcd9e8d571a1a7825 */ /* 0x000fe200078e00ff */
[----:B------:R-:W-:-:S03]  /*e9e0*/  LOP3.LUT R192, R192, UR9, R199, 0x96, !PT ;  /* 0x00000009c0c07c12 */ /* 0x000fc6000f8e96c7 */
[----:B------:R-:W-:Y:S01]  /*e9f0*/  IMAD.WIDE.U32 R4, R195, -0x2daee0ad, RZ ;  /* 0xd2511f53c3047825 */ /* 0x000fe200078e00ff */
[----:B------:R-:W-:Y:S01]  /*ea00*/  LOP3.LUT R198, R198, UR8, R27, 0x96, !PT ;  /* 0x00000008c6c67c12 */ /* 0x000fe2000f8e961b */
[----:B------:R-:W-:Y:S01]  /*ea10*/  HMMA.16816.F32.BF16 R136, R20, R18, R136 ;  /* 0x000000121488723c */ /* 0x000fe20000041888 */
[----:B------:R-:W-:Y:S01]  /*ea20*/  F2FP.BF16.F32.PACK_AB R20, R40, R44 ;  /* 0x0000002c2814723e */ /* 0x000fe200000010ff */
[----:B------:R-:W-:Y:S01]  /*ea30*/  IMAD.WIDE.U32 R194, R194, -0x2daee0ad, RZ ;  /* 0xd2511f53c2c27825 */ /* 0x000fe200078e00ff */
[----:B------:R-:W-:-:S03]  /*ea40*/  LOP3.LUT R5, R226, UR17, R5, 0x96, !PT ;  /* 0x00000011e2057c12 */ /* 0x000fc6000f8e9605 */
[----:B------:R-:W-:Y:S01]  /*ea50*/  IMAD.WIDE.U32 R192, R192, -0x2daee0ad, RZ ;  /* 0xd2511f53c0c07825 */ /* 0x000fe200078e00ff */
[----:B------:R-:W-:-:S03]  /*ea60*/  LOP3.LUT R4, R4, UR16, R195, 0x96, !PT ;  /* 0x0000001004047c12 */ /* 0x000fc6000f8e96c3 */
[----:B------:R-:W-:Y:S01]  /*ea70*/  IMAD.WIDE.U32 R198, R198, -0x2daee0ad, RZ ;  /* 0xd2511f53c6c67825 */ /* 0x000fe200078e00ff */
[----:B------:R-:W-:-:S03]  /*ea80*/  LOP3.LUT R25, R224, UR17, R193, 0x96, !PT ;  /* 0x00000011e0197c12 */ /* 0x000fc6000f8e96c1 */
[----:B------:R-:W-:-:S04]  /*ea90*/  IMAD.WIDE.U32 R226, R5, -0x326172a9, RZ ;  /* 0xcd9e8d5705e27825 */ /* 0x000fc800078e00ff */
[----:B------:R-:W-:Y:S01]  /*eaa0*/  IMAD.WIDE.U32 R224, R4, -0x326172a9, RZ ;  /* 0xcd9e8d5704e07825 */ /* 0x000fe200078e00ff */
[----:B------:R-:W-:Y:S02]  /*eab0*/  LOP3.LUT R4, R192, UR16, R199, 0x96, !PT ;  /* 0x00000010c0047c12 */ /* 0x000fe4000f8e96c7 */
[----:B------:R-:W-:Y:S01]  /*eac0*/  LOP3.LUT R24, R24, UR7, R227, 0x96, !PT ;  /* 0x0000000718187c12 */ /* 0x000fe2000f8e96e3 */
[----:B------:R-:W-:Y:S01]  /*ead0*/  IMAD.MOV.U32 R192, RZ, RZ, R224 ;  /* 0x000000ffffc07224 */ /* 0x000fe200078e00e0 */
[----:B------:R-:W-:Y:S01]  /*eae0*/  LOP3.LUT R5, R226, UR6, R225, 0x96, !PT ;  /* 0x00000006e2057c12 */ /* 0x000fe2000f8e96e1 */
[----:B------:R-:W-:Y:S01]  /*eaf0*/  IMAD.WIDE.U32 R226, R4, -0x326172a9, RZ ;  /* 0xcd9e8d5704e27825 */ /* 0x000fe200078e00ff */
[C---:B------:R-:W-:Y:S02]  /*eb00*/  PRMT R205, R224.reuse, 0x7771, RZ ;  /* 0x00007771e0cd7816 */ /* 0x040fe400000000ff */
[C---:B------:R-:W-:Y:S01]  /*eb10*/  PRMT R7, R224.reuse, 0x7773, RZ ;  /* 0x00007773e0077816 */ /* 0x040fe200000000ff */
[----:B------:R-:W-:Y:S01]  /*eb20*/  IMAD.MOV.U32 R199, RZ, RZ, R226 ;  /* 0x000000ffffc77224 */ /* 0x000fe200078e00e2 */
[----:B------:R-:W-:Y:S01]  /*eb30*/  PRMT R206, R224, 0x7772, RZ ;  /* 0x00007772e0ce7816 */ /* 0x000fe200000000ff */
[----:B------:R-:W-:Y:S01]  /*eb40*/  IMAD.WIDE.U32 R224, R25, -0x326172a9, RZ ;  /* 0xcd9e8d5719e07825 */ /* 0x000fe200078e00ff */
[----:B------:R-:W-:-:S02]  /*eb50*/  PRMT R4, R226, 0x7773, RZ ;  /* 0x00007773e2047816 */ /* 0x000fc400000000ff */
[----:B------:R-:W-:Y:S01]  /*eb60*/  PRMT R213, R226, 0x7772, RZ ;  /* 0x00007772e2d57816 */ /* 0x000fe200000000ff */
[----:B------:R-:W-:Y:S01]  /*eb70*/  IMAD.WIDE.U32 R236, R207, -0x2daee0ad, RZ ;  /* 0xd2511f53cfec7825 */ /* 0x000fe200078e00ff */
[----:B------:R-:W-:Y:S02]  /*eb80*/  LOP3.LUT R6, R224, UR6, R227, 0x96, !PT ;  /* 0x00000006e0067c12 */ /* 0x000fe4000f8e96e3 */
[----:B------:R-:W-:Y:S01]  /*eb90*/  PRMT R224, R226, 0x7771, RZ ;  /* 0x00007771e2e07816 */ /* 0x000fe200000000ff */
[----:B------:R-:W-:Y:S01]  /*eba0*/  IMAD.WIDE.U32 R226, R197, -0x2daee0ad, RZ ;  /* 0xd2511f53c5e27825 */ /* 0x000fe200078e00ff */
[----:B------:R-:W-:Y:S02]  /*ebb0*/  LOP3.LUT R25, R26, UR7, R225, 0x96, !PT ;  /* 0x000000071a197c12 */ /* 0x000fe4000f8e96e1 */
[----:B------:R-:W-:Y:S01]  /*ebc0*/  PRMT R206, R206, 0x5410, R7 ;  /* 0x00005410cece7816 */ /* 0x000fe20000000007 */
[----:B------:R-:W-:Y:S01]  /*ebd0*/  IMAD.MOV.U32 R7, RZ, RZ, R226 ;  /* 0x000000ffff077224 */ /* 0x000fe200078e00e2 */
[----:B------:R-:W-:-:S02]  /*ebe0*/  PRMT R213, R213, 0x5410, R4 ;  /* 0x00005410d5d57816 */ /* 0x000fc40000000004 */
[----:B------:R-:W-:Y:S02]  /*ebf0*/  LOP3.LUT R4, R212, UR13, R227, 0x96, !PT ;  /* 0x0000000dd4047c12 */ /* 0x000fe4000f8e96e3 */
[C---:B------:R-:W-:Y:S02]  /*ec00*/  PRMT R26, R226.reuse, 0x7771, RZ ;  /* 0x00007771e21a7816 */ /* 0x040fe400000000ff */
[C---:B------:R-:W-:Y:S02]  /*ec10*/  PRMT R193, R226.reuse, 0x7773, RZ ;  /* 0x00007773e2c17816 */ /* 0x040fe400000000ff */
[----:B------:R-:W-:Y:S01]  /*ec20*/  PRMT R27, R226, 0x7772, RZ ;  /* 0x00007772e21b7816 */ /* 0x000fe200000000ff */
[----:B------:R-:W-:Y:S01]  /*ec30*/  IMAD.WIDE.U32 R226, R24, -0x2daee0ad, RZ ;  /* 0xd2511f5318e27825 */ /* 0x000fe200078e00ff */
[----:B------:R-:W-:Y:S02]  /*ec40*/  LOP3.LUT R192, R192, 0xff, RZ, 0xc0, !PT ;  /* 0x000000ffc0c07812 */ /* 0x000fe400078ec0ff */
[----:B------:R-:W-:Y:S01]  /*ec50*/  LOP3.LUT R24, R204, UR13, R237, 0x96, !PT ;  /* 0x0000000dcc187c12 */ /* 0x000fe2000f8e96ed */
[----:B------:R-:W-:Y:S01]  /*ec60*/  IMAD.MOV.U32 R195, RZ, RZ, R226 ;  /* 0x000000ffffc37224 */ /* 0x000fe200078e00e2 */
[----:B------:R-:W-:-:S02]  /*ec70*/  PRMT R205, R192, 0x5410, R205 ;  /* 0x00005410c0cd7816 */ /* 0x000fc400000000cd */
[----:B------:R-:W-:Y:S01]  /*ec80*/  LOP3.LUT R192, R194, UR13, R227, 0x96, !PT ;  /* 0x0000000dc2c07c12 */ /* 0x000fe2000f8e96e3 */
[----:B------:R-:W-:Y:S01]  /*ec90*/  IMAD.MOV.U32 R227, RZ, RZ, R236 ;  /* 0x000000ffffe37224 */ /* 0x000fe200078e00ec */
[C---:B------:R-:W-:Y:S02]  /*eca0*/  PRMT R16, R236.reuse, 0x7771, RZ ;  /* 0x00007771ec107816 */ /* 0x040fe400000000ff */
[C---:B------:R-:W-:Y:S02]  /*ecb0*/  PRMT R197, R236.reuse, 0x7773, RZ ;  /* 0x00007773ecc57816 */ /* 0x040fe400000000ff */
[----:B------:R-:W-:Y:S01]  /*ecc0*/  PRMT R17, R236, 0x7772, RZ ;  /* 0x00007772ec117816 */ /* 0x000fe200000000ff */
[----:B------:R-:W-:Y:S01]  /*ecd0*/  IMAD.WIDE.U32 R236, R25, -0x2daee0ad, RZ ;  /* 0xd2511f5319ec7825 */ /* 0x000fe200078e00ff */
[----:B------:R-:W-:Y:S02]  /*ece0*/  LOP3.LUT R199, R199, 0xff, RZ, 0xc0, !PT ;  /* 0x000000ffc7c77812 */ /* 0x000fe400078ec0ff */
[----:B------:R-:W-:-:S02]  /*ecf0*/  PRMT R194, R226, 0x7771, RZ ;  /* 0x00007771e2c27816 */ /* 0x000fc400000000ff */
[----:B------:R-:W-:Y:S01]  /*ed00*/  PRMT R224, R199, 0x5410, R224 ;  /* 0x00005410c7e07816 */ /* 0x000fe200000000e0 */
[----:B------:R-:W-:Y:S01]  /*ed10*/  IMAD.MOV.U32 R199, RZ, RZ, R236 ;  /* 0x000000ffffc77224 */ /* 0x000fe200078e00ec */
[----:B------:R-:W-:Y:S01]  /*ed20*/  LOP3.LUT R204, R198, UR13, R237, 0x96, !PT ;  /* 0x0000000dc6cc7c12 */ /* 0x000fe2000f8e96ed */
[--C-:B------:R-:W-:Y:S01]  /*ed30*/  FFMA.FTZ R237, R54, UR11, -R179.reuse ;  /* 0x0000000b36ed7c23 */ /* 0x100fe200080108b3 */
[C---:B------:R-:W-:Y:S01]  /*ed40*/  PRMT R198, R236.reuse, 0x7771, RZ ;  /* 0x00007771ecc67816 */ /* 0x040fe200000000ff */
[----:B------:R-:W-:Y:S01]  /*ed50*/  FFMA.FTZ R54, R39, UR11, -R179 ;  /* 0x0000000b27367c23 */ /* 0x000fe200080108b3 */
[C---:B------:R-:W-:Y:S01]  /*ed60*/  PRMT R230, R236.reuse, 0x7773, RZ ;  /* 0x00007773ece67816 */ /* 0x040fe200000000ff */
[--C-:B------:R-:W-:Y:S01]  /*ed70*/  FFMA.FTZ R39, R127, UR11, -R114.reuse ;  /* 0x0000000b7f277c23 */ /* 0x100fe20008010872 */
[----:B------:R-:W-:Y:S01]  /*ed80*/  PRMT R25, R236, 0x7772, RZ ;  /* 0x00007772ec197816 */ /* 0x000fe200000000ff */
[----:B------:R-:W-:Y:S01]  /*ed90*/  FFMA.FTZ R127, R95, UR11, -R114 ;  /* 0x0000000b5f7f7c23 */ /* 0x000fe20008010872 */
[----:B------:R-:W-:Y:S01]  /*eda0*/  LOP3.LUT R236, R5, 0xffff, RZ, 0xc0, !PT ;  /* 0x0000ffff05ec7812 */ /* 0x000fe200078ec0ff */
[----:B------:R-:W-:Y:S01]  /*edb0*/  FFMA.FTZ R95, R43, UR11, -R117 ;  /* 0x0000000b2b5f7c23 */ /* 0x000fe20008010875 */
[C---:B------:R-:W-:Y:S01]  /*edc0*/  PRMT R212, R226.reuse, 0x7773, RZ ;  /* 0x00007773e2d47816 */ /* 0x040fe200000000ff */
[----:B------:R-:W1:Y:S01]  /*edd0*/  MUFU.EX2 R39, R39 ;  /* 0x0000002700277308 */ /* 0x000e620000000800 */
[----:B------:R-:W-:-:S02]  /*ede0*/  PRMT R207, R226, 0x7772, RZ ;  /* 0x00007772e2cf7816 */ /* 0x000fc400000000ff */
[C---:B------:R-:W-:Y:S01]  /*edf0*/  PRMT R225, R5.reuse, 0x7632, R225 ;  /* 0x0000763205e17816 */ /* 0x040fe200000000e1 */
[----:B------:R-:W-:Y:S01]  /*ee00*/  MUFU.EX2 R95, R95 ;  /* 0x0000005f005f7308 */ /* 0x000fe20000000800 */
[----:B------:R-:W-:Y:S02]  /*ee10*/  LOP3.LUT R226, R5, 0xff, RZ, 0xc0, !PT ;  /* 0x000000ff05e27812 */ /* 0x000fe400078ec0ff */
[----:B------:R-:W-:Y:S01]  /*ee20*/  SHF.R.U32.HI R236, RZ, 0x8, R236 ;  /* 0x00000008ffec7819 */ /* 0x000fe200000116ec */
[----:B------:R-:W-:Y:S01]  /*ee30*/  MUFU.EX2 R127, R127 ;  /* 0x0000007f007f7308 */ /* 0x000fe20000000800 */
[----:B------:R-:W-:Y:S02]  /*ee40*/  PRMT R27, R27, 0x5410, R193 ;  /* 0x000054101b1b7816 */ /* 0x000fe400000000c1 */
[----:B------:R-:W-:Y:S01]  /*ee50*/  PRMT R193, R207, 0x5410, R212 ;  /* 0x00005410cfc17816 */ /* 0x000fe200000000d4 */
[----:B------:R-:W-:Y:S01]  /*ee60*/  MUFU.EX2 R54, R54 ;  /* 0x0000003600367308 */ /* 0x000fe20000000800 */
[----:B------:R-:W-:-:S02]  /*ee70*/  SHF.R.U32.HI R5, RZ, 0x18, R5 ;  /* 0x00000018ff057819 */ /* 0x000fc40000011605 */
[----:B------:R-:W-:Y:S02]  /*ee80*/  LOP3.LUT R225, R225, 0xff, RZ, 0xc0, !PT ;  /* 0x000000ffe1e17812 */ /* 0x000fe400078ec0ff */
[----:B------:R-:W-:Y:S02]  /*ee90*/  PRMT R212, R226, 0x5410, R236 ;  /* 0x00005410e2d47816 */ /* 0x000fe400000000ec */
[C---:B------:R-:W-:Y:S02]  /*eea0*/  LOP3.LUT R226, R6.reuse, 0xffff, RZ, 0xc0, !PT ;  /* 0x0000ffff06e27812 */ /* 0x040fe400078ec0ff */
[----:B------:R-:W-:Y:S02]  /*eeb0*/  PRMT R207, R225, 0x5410, R5 ;  /* 0x00005410e1cf7816 */ /* 0x000fe40000000005 */
[----:B------:R-:W-:Y:S02]  /*eec0*/  SHF.R.U32.HI R226, RZ, 0x8, R226 ;  /* 0x00000008ffe27819 */ /* 0x000fe400000116e2 */
[----:B------:R-:W-:-:S02]  /*eed0*/  LOP3.LUT R5, R6, 0xff, RZ, 0xc0, !PT ;  /* 0x000000ff06057812 */ /* 0x000fc400078ec0ff */
[----:B------:R-:W-:Y:S02]  /*eee0*/  SHF.R.U32.HI R225, RZ, 0x18, R6 ;  /* 0x00000018ffe17819 */ /* 0x000fe40000011606 */
[----:B------:R-:W-:Y:S02]  /*eef0*/  PRMT R226, R5, 0x5410, R226 ;  /* 0x0000541005e27816 */ /* 0x000fe400000000e2 */
[----:B------:R-:W-:Y:S02]  /*ef00*/  PRMT R5, R6, 0x7632, R5 ;  /* 0x0000763206057816 */ /* 0x000fe40000000005 */
[----:B------:R-:W-:Y:S02]  /*ef10*/  LOP3.LUT R7, R7, 0xff, RZ, 0xc0, !PT ;  /* 0x000000ff07077812 */ /* 0x000fe400078ec0ff */
[----:B------:R-:W-:Y:S02]  /*ef20*/  LOP3.LUT R5, R5, 0xff, RZ, 0xc0, !PT ;  /* 0x000000ff05057812 */ /* 0x000fe400078ec0ff */
[----:B------:R-:W-:-:S02]  /*ef30*/  PRMT R17, R17, 0x5410, R197 ;  /* 0x0000541011117816 */ /* 0x000fc400000000c5 */
[----:B------:R-:W-:Y:S02]  /*ef40*/  PRMT R225, R5, 0x5410, R225 ;  /* 0x0000541005e17816 */ /* 0x000fe400000000e1 */
[----:B------:R-:W-:Y:S01]  /*ef50*/  PRMT R197, R25, 0x5410, R230 ;  /* 0x0000541019c57816 */ /* 0x000fe200000000e6 */
[----:B------:R-:W-:Y:S01]  /*ef60*/  FFMA.FTZ R230, R45, UR11, -R116 ;  /* 0x0000000b2de67c23 */ /* 0x000fe20008010874 */
[----:B------:R-:W-:Y:S01]  /*ef70*/  PRMT R26, R7, 0x5410, R26 ;  /* 0x00005410071a7816 */ /* 0x000fe2000000001a */
[----:B------:R-:W-:Y:S01]  /*ef80*/  FFMA.FTZ R45, R37, UR11, -R116 ;  /* 0x0000000b252d7c23 */ /* 0x000fe20008010874 */
[----:B------:R-:W-:Y:S01]  /*ef90*/  LOP3.LUT R25, R4, 0xffff, RZ, 0xc0, !PT ;  /* 0x0000ffff04197812 */ /* 0x000fe200078ec0ff */
[--C-:B------:R-:W-:Y:S01]  /*efa0*/  FFMA.FTZ R37, R48, UR11, -R114.reuse ;  /* 0x0000000b30257c23 */ /* 0x100fe20008010872 */
[----:B------:R-:W-:Y:S01]  /*efb0*/  LOP3.LUT R227, R227, 0xff, RZ, 0xc0, !PT ;  /* 0x000000ffe3e37812 */ /* 0x000fe200078ec0ff */
[----:B------:R-:W-:Y:S01]  /*efc0*/  MUFU.EX2 R48, R92 ;  /* 0x0000005c00307308 */ /* 0x000fe20000000800 */
[C---:B------:R-:W-:Y:S01]  /*efd0*/  LOP3.LUT R5, R4.reuse, 0xff, RZ, 0xc0, !PT ;  /* 0x000000ff04057812 */ /* 0x040fe200078ec0ff */
[----:B------:R-:W-:Y:S01]  /*efe0*/  FFMA.FTZ R114, R75, UR11, -R114 ;  /* 0x0000000b4b727c23 */ /* 0x000fe20008010872 */
[----:B------:R-:W-:Y:S01]  /*eff0*/  PRMT R7, R4, 0x7632, R7 ;  /* 0x0000763204077816 */ /* 0x000fe20000000007 */
[----:B------:R-:W2:Y:S01]  /*f000*/  MUFU.EX2 R37, R37 ;  /* 0x0000002500257308 */ /* 0x000ea20000000800 */
[----:B------:R-:W-:-:S02]  /*f010*/  SHF.R.U32.HI R6, RZ, 0x18, R4 ;  /* 0x00000018ff067819 */ /* 0x000fc40000011604 */
[----:B------:R-:W-:Y:S01]  /*f020*/  PRMT R4, R24, 0x7632, R4 ;  /* 0x0000763218047816 */ /* 0x000fe20000000004 */
[----:B------:R-:W-:Y:S01]  /*f030*/  MUFU.EX2 R75, R93 ;  /* 0x0000005d004b7308 */ /* 0x000fe20000000800 */
[----:B------:R-:W-:Y:S02]  /*f040*/  PRMT R16, R227, 0x5410, R16 ;  /* 0x00005410e3107816 */ /* 0x000fe40000000010 */
[----:B------:R-:W-:Y:S01]  /*f050*/  SHF.R.U32.HI R227, RZ, 0x18, R24 ;  /* 0x00000018ffe37819 */ /* 0x000fe20000011618 */
[----:B------:R3:W-:Y:S01]  /*f060*/  MUFU.EX2 R43, R230 ;  /* 0x000000e6002b7308 */ /* 0x0007e20000000800 */
[----:B------:R-:W-:Y:S02]  /*f070*/  LOP3.LUT R4, R4, 0xff, RZ, 0xc0, !PT ;  /* 0x000000ff04047812 */ /* 0x000fe400078ec0ff */
[----:B------:R-:W-:Y:S01]  /*f080*/  SHF.R.U32.HI R25, RZ, 0x8, R25 ;  /* 0x00000008ff197819 */ /* 0x000fe20000011619 */
[----:B------:R-:W-:Y:S01]  /*f090*/  MUFU.EX2 R92, R244 ;  /* 0x000000f4005c7308 */ /* 0x000fe20000000800 */
[----:B------:R-:W-:Y:S01]  /*f0a0*/  PRMT R227, R4, 0x5410, R227 ;  /* 0x0000541004e37816 */ /* 0x000fe200000000e3 */
[--C-:B------:R-:W-:Y:S01]  /*f0b0*/  FFMA.FTZ R4, R52, UR11, -R116.reuse ;  /* 0x0000000b34047c23 */ /* 0x100fe20008010874 */
[----:B------:R-:W-:Y:S01]  /*f0c0*/  FFMA.FTZ R52, R36, UR11, -R116 ;  /* 0x0000000b24347c23 */ /* 0x000fe20008010874 */
[----:B------:R-:W-:Y:S01]  /*f0d0*/  PRMT R25, R5, 0x5410, R25 ;  /* 0x0000541005197816 */ /* 0x000fe20000000019 */
[----:B------:R-:W-:Y:S01]  /*f0e0*/  FFMA.FTZ R116, R46, UR11, -R179 ;  /* 0x0000000b2e747c23 */ /* 0x000fe200080108b3 */
[----:B------:R-:W-:Y:S01]  /*f0f0*/  LOP3.LUT R5, R24, 0xffff, RZ, 0xc0, !PT ;  /* 0x0000ffff18057812 */ /* 0x000fe200078ec0ff */
[--C-:B------:R-:W-:Y:S01]  /*f100*/  FFMA.FTZ R46, R50, UR11, -R117.reuse ;  /* 0x0000000b322e7c23 */ /* 0x100fe20008010875 */
[----:B------:R-:W-:Y:S01]  /*f110*/  LOP3.LUT R17, R17, 0xff00ff, RZ, 0xc0, !PT ;  /* 0x00ff00ff11117812 */ /* 0x000fe200078ec0ff */
[----:B------:R4:W-:Y:S01]  /*f120*/  MUFU.EX2 R36, R4 ;  /* 0x0000000400247308 */ /* 0x0009e20000000800 */
[----:B------:R-:W-:Y:S01]  /*f130*/  LOP3.LUT R236, R24, 0xff, RZ, 0xc0, !PT ;  /* 0x000000ff18ec7812 */ /* 0x000fe200078ec0ff */
[----:B------:R-:W-:Y:S01]  /*f140*/  FFMA.FTZ R179, R35, UR11, -R117 ;  /* 0x0000000b23b37c23 */ /* 0x000fe20008010875 */
[----:B------:R-:W-:Y:S01]  /*f150*/  SHF.R.U32.HI R5, RZ, 0x8, R5 ;  /* 0x00000008ff057819 */ /* 0x000fe20000011605 */
[----:B------:R-:W5:Y:S01]  /*f160*/  MUFU.EX2 R46, R46 ;  /* 0x0000002e002e7308 */ /* 0x000f620000000800 */
[----:B------:R-:W-:Y:S01]  /*f170*/  HSET2.LE.AND R16, R16, R3, PT ;  /* 0x0000000310107233 */ /* 0x000fe20003803000 */
[----:B---3--:R-:W-:Y:S01]  /*f180*/  VIADD R230, R196, 0xfffffffd ;  /* 0xfffffffdc4e67836 */ /* 0x008fe20000000000 */
[----:B------:R-:W-:Y:S01]  /*f190*/  LOP3.LUT R24, R7, 0xff, RZ, 0xc0, !PT ;  /* 0x000000ff07187812 */ /* 0x000fe200078ec0ff */
[----:B------:R-:W3:Y:S01]  /*f1a0*/  MUFU.EX2 R50, R239 ;  /* 0x000000ef00327308 */ /* 0x000ee20000000800 */
[----:B-1----:R-:W-:-:S02]  /*f1b0*/  F2FP.BF16.F32.PACK_AB R22, R39, R38 ;  /* 0x000000262716723e */ /* 0x002fc400000010ff */
[--C-:B------:R-:W-:Y:S01]  /*f1c0*/  HSET2.LE.AND R23, R17, R3.reuse, PT ;  /* 0x0000000311177233 */ /* 0x100fe20003803000 */
[----:B------:R-:W-:Y:S01]  /*f1d0*/  MUFU.EX2 R116, R116 ;  /* 0x0000007400747308 */ /* 0x000fe20000000800 */
[----:B------:R-:W-:Y:S02]  /*f1e0*/  PRMT R236, R236, 0x5410, R5 ;  /* 0x00005410ecec7816 */ /* 0x000fe40000000005 */
[----:B------:R-:W-:Y:S01]  /*f1f0*/  PRMT R24, R24, 0x5410, R6 ;  /* 0x0000541018187816 */ /* 0x000fe20000000006 */
[----:B------:R-:W-:Y:S01]  /*f200*/  MUFU.EX2 R114, R114 ;  /* 0x0000007200727308 */ /* 0x000fe20000000800 */
[----:B------:R-:W-:Y:S01]  /*f210*/  LOP3.LUT R22, R22, R16, RZ, 0xc0, !PT ;  /* 0x0000001016167212 */ /* 0x000fe200078ec0ff */
[----:B----4-:R-:W1:Y:S01]  /*f220*/  LDSM.16.MT88.4 R4, [R208+0x5400] ;  /* 0x00540000d004783b */ /* 0x010e620000004200 */
[----:B------:R-:W-:Y:S01]  /*f230*/  LOP3.LUT R23, R20, R23, RZ, 0xc0, !PT ;  /* 0x0000001714177212 */ /* 0x000fe200078ec0ff */
[----:B------:R-:W-:Y:S01]  /*f240*/  MUFU.EX2 R179, R179 ;  /* 0x000000b300b37308 */ /* 0x000fe20000000800 */
[----:B------:R-:W-:Y:S01]  /*f250*/  HSET2.LE.AND R20, R236, R3, PT ;  /* 0x00000003ec147233 */ /* 0x000fe20003803000 */
[----:B------:R-:W4:Y:S01]  /*f260*/  LDSM.16.MT88.4 R16, [R170+0x5400] ;  /* 0x00540000aa10783b */ /* 0x000f220000004200 */
[----:B--2---:R-:W-:Y:S01]  /*f270*/  F2FP.BF16.F32.PACK_AB R21, R41, R37 ;  /* 0x000000252915723e */ /* 0x004fe200000010ff */
[----:B------:R-:W-:Y:S01]  /*f280*/  MUFU.EX2 R52, R52 ;  /* 0x0000003400347308 */ /* 0x000fe20000000800 */
[----:B-----5:R-:W-:-:S02]  /*f290*/  F2FP.BF16.F32.PACK_AB R32, R47, R46 ;  /* 0x0000002e2f20723e */ /* 0x020fc400000010ff */
[----:B------:R-:W-:Y:S01]  /*f2a0*/  LOP3.LUT R20, R21, R20, RZ, 0xc0, !PT ;  /* 0x0000001415147212 */ /* 0x000fe200078ec0ff */
[----:B------:R-:W-:Y:S01]  /*f2b0*/  MUFU.EX2 R45, R45 ;  /* 0x0000002d002d7308 */ /* 0x000fe20000000800 */
[--C-:B------:R-:W-:Y:S01]  /*f2c0*/  HSET2.LE.AND R21, R227, R3.reuse, PT ;  /* 0x00000003e3157233 */ /* 0x100fe20003803000 */
[--C-:B------:R-:W-:Y:S01]  /*f2d0*/  FFMA.FTZ R227, R42, UR11, -R117.reuse ;  /* 0x0000000b2ae37c23 */ /* 0x100fe20008010875 */
[----:B------:R-:W-:Y:S01]  /*f2e0*/  LOP3.LUT R27, R27, 0xff00ff, RZ, 0xc0, !PT ;  /* 0x00ff00ff1b1b7812 */ /* 0x000fe200078ec0ff */
[----:B------:R-:W2:Y:S01]  /*f2f0*/  MUFU.EX2 R42, R78 ;  /* 0x0000004e002a7308 */ /* 0x000ea20000000800 */
[--C-:B------:R-:W-:Y:S02]  /*f300*/  HSET2.LE.AND R26, R26, R3.reuse, PT ;  /* 0x000000031a1a7233 */ /* 0x100fe40003803000 */
[----:B------:R-:W-:Y:S01]  /*f310*/  LOP3.LUT R21, R32, R21, RZ, 0xc0, !PT ;  /* 0x0000001520157212 */ /* 0x000fe200078ec0ff */
[----:B------:R-:W-:Y:S01]  /*f320*/  FFMA.FTZ R32, R74, UR11, -R117 ;  /* 0x0000000b4a207c23 */ /* 0x000fe20008010875 */
[----:B---3--:R-:W-:Y:S01]  /*f330*/  F2FP.BF16.F32.PACK_AB R35, R50, R51 ;  /* 0x000000333223723e */ /* 0x008fe200000010ff */
[----:B------:R-:W3:Y:S01]  /*f340*/  MUFU.EX2 R74, R237 ;  /* 0x000000ed004a7308 */ /* 0x000ee20000000800 */
[--C-:B------:R-:W-:Y:S01]  /*f350*/  HSET2.LE.AND R27, R27, R3.reuse, PT ;  /* 0x000000031b1b7233 */ /* 0x100fe20003803000 */
[----:B------:R-:W-:Y:S01]  /*f360*/  FFMA.FTZ R117, R231, R184, R165 ;  /* 0x000000b8e7757223 */ /* 0x000fe200000100a5 */
[----:B------:R-:W-:Y:S01]  /*f370*/  LOP3.LUT R26, R35, R26, RZ, 0xc0, !PT ;  /* 0x0000001a231a7212 */ /* 0x000fe200078ec0ff */
[----:B------:R-:W5:Y:S01]  /*f380*/  MUFU.EX2 R78, R245 ;  /* 0x000000f5004e7308 */ /* 0x000f620000000800 */
[--C-:B------:R-:W-:Y:S01]  /*f390*/  HSET2.LE.AND R35, R25, R3.reuse, PT ;  /* 0x0000000319237233 */ /* 0x100fe20003803000 */
[----:B------:R-:W-:Y:S01]  /*f3a0*/  FADD.FTZ R117, R2, R117 ;  /* 0x0000007502757221 */ /* 0x000fe20000010000 */
[----:B------:R-:W-:Y:S01]  /*f3b0*/  HSET2.LE.AND R25, R24, R3, PT ;  /* 0x0000000318197233 */ /* 0x000fe20003803000 */
[----:B------:R5:W-:Y:S01]  /*f3c0*/  MUFU.EX2 R2, R32 ;  /* 0x0000002000027308 */ /* 0x000be20000000800 */
[----:B--2---:R-:W-:Y:S01]  /*f3d0*/  F2FP.BF16.F32.PACK_AB R34, R42, R48 ;  /* 0x000000302a22723e */ /* 0x004fe200000010ff */
[----:B------:R-:W-:Y:S01]  /*f3e0*/  FADD.FTZ R117, R167, R117 ;  /* 0x00000075a7757221 */ /* 0x000fe20000010000 */
[----:B------:R-:W-:-:S02]  /*f3f0*/  F2FP.BF16.F32.PACK_AB R93, R53, R36 ;  /* 0x00000024355d723e */ /* 0x000fc400000010ff */
[----:B------:R-:W-:Y:S01]  /*f400*/  LOP3.LUT R27, R34, R27, RZ, 0xc0, !PT ;  /* 0x0000001b221b7212 */ /* 0x000fe200078ec0ff */
[----:B------:R-:W-:Y:S01]  /*f410*/  FADD.FTZ R117, R0, R117 ;  /* 0x0000007500757221 */ /* 0x000fe20000010000 */
[----:B---3--:R-:W-:Y:S02]  /*f420*/  F2FP.BF16.F32.PACK_AB R34, R75, R74 ;  /* 0x0000004a4b22723e */ /* 0x008fe400000010ff */
[----:B------:R-:W-:Y:S01]  /*f430*/  LOP3.LUT R24, R93, R35, RZ, 0xc0, !PT ;  /* 0x000000235d187212 */ /* 0x000fe200078ec0ff */
[----:B------:R-:W-:Y:S01]  /*f440*/  FADD.FTZ R149, R149, R117 ;  /* 0x0000007595957221 */ /* 0x000fe20000010000 */
[----:B------:R-:W-:Y:S01]  /*f450*/  LOP3.LUT R25, R34, R25, RZ, 0xc0, !PT ;  /* 0x0000001922197212 */ /* 0x000fe200078ec0ff */
[----:B-1----:R-:W-:Y:S01]  /*f460*/  HMMA.16816.F32.BF16 R156, R20, R4, R156 ;  /* 0x00000004149c723c */ /* 0x002fe2000004189c */
[----:B------:R-:W-:Y:S01]  /*f470*/  MUFU.EX2 R93, R94 ;  /* 0x0000005e005d7308 */ /* 0x000fe20000000800 */
[----:B------:R-:W-:Y:S02]  /*f480*/  LOP3.LUT R213, R213, 0xff00ff, RZ, 0xc0, !PT ;  /* 0x00ff00ffd5d57812 */ /* 0x000fe400078ec0ff */
[----:B------:R-:W-:Y:S01]  /*f490*/  HSET2.LE.AND R34, R224, R3, PT ;  /* 0x00000003e0227233 */ /* 0x000fe20003803000 */
[----:B------:R-:W1:Y:S01]  /*f4a0*/  MUFU.EX2 R94, R227 ;  /* 0x000000e3005e7308 */ /* 0x000e620000000800 */
[----:B------:R-:W-:-:S02]  /*f4b0*/  LOP3.LUT R206, R206, 0xff00ff, RZ, 0xc0, !PT ;  /* 0x00ff00ffcece7812 */ /* 0x000fc400078ec0ff */
[C---:B------:R-:W-:Y:S01]  /*f4c0*/  HMMA.16816.F32.BF16 R152, R20.reuse, R6, R152 ;  /* 0x000000061498723c */ /* 0x040fe20000041898 */
[--C-:B------:R-:W-:Y:S02]  /*f4d0*/  HSET2.LE.AND R35, R213, R3.reuse, PT ;  /* 0x00000003d5237233 */ /* 0x100fe40003803000 */
[--C-:B------:R-:W-:Y:S02]  /*f4e0*/  HSET2.LE.AND R226, R226, R3.reuse, PT ;  /* 0x00000003e2e27233 */ /* 0x100fe40003803000 */
[----:B------:R-:W-:Y:S02]  /*f4f0*/  HSET2.LE.AND R33, R225, R3, PT ;  /* 0x00000003e1217233 */ /* 0x000fe40003803000 */
[----:B-----5:R-:W-:Y:S01]  /*f500*/  F2FP.BF16.F32.PACK_AB R32, R92, R78 ;  /* 0x0000004e5c20723e */ /* 0x020fe200000010ff */
[----:B----4-:R-:W-:Y:S01]  /*f510*/  HMMA.16816.F32.BF16 R132, R20, R16, R132 ;  /* 0x000000101484723c */ /* 0x010fe20000041884 */
[----:B------:R-:W-:Y:S02]  /*f520*/  LOP3.LUT R199, R199, 0xff, RZ, 0xc0, !PT ;  /* 0x000000ffc7c77812 */ /* 0x000fe400078ec0ff */
[----:B-1----:R-:W-:-:S02]  /*f530*/  F2FP.BF16.F32.PACK_AB R123, R95, R94 ;  /* 0x0000005e5f7b723e */ /* 0x002fc400000010ff */
[----:B------:R-:W-:Y:S02]  /*f540*/  LOP3.LUT R32, R32, R226, RZ, 0xc0, !PT ;  /* 0x000000e220207212 */ /* 0x000fe400078ec0ff */
[----:B------:R-:W-:Y:S01]  /*f550*/  LOP3.LUT R33, R123, R33, RZ, 0xc0, !PT ;  /* 0x000000217b217212 */ /* 0x000fe200078ec0ff */
[----:B------:R-:W-:Y:S01]  /*f560*/  HMMA.16816.F32.BF16 R140, R20, R18, R140 ;  /* 0x00000012148c723c */ /* 0x000fe2000004188c */
[----:B------:R-:W1:Y:S01]  /*f570*/  LDSM.16.MT88.4 R20, [R208+0x5800] ;  /* 0x00580000d014783b */ /* 0x000e620000004200 */
[----:B------:R-:W-:Y:S02]  /*f580*/  PRMT R198, R199, 0x5410, R198 ;  /* 0x00005410c7c67816 */ /* 0x000fe400000000c6 */
[----:B------:R-:W-:Y:S02]  /*f590*/  LOP3.LUT R197, R197, 0xff00ff, RZ, 0xc0, !PT ;  /* 0x00ff00ffc5c57812 */ /* 0x000fe400078ec0ff */
[----:B------:R-:W-:Y:S02]  /*f5a0*/  F2FP.BF16.F32.PACK_AB R0, R120, R131 ;  /* 0x000000837800723e */ /* 0x000fe400000010ff */
[----:B------:R-:W-:Y:S01]  /*f5b0*/  HMMA.16816.F32.BF16 R160, R24, R4, R160 ;  /* 0x0000000418a0723c */ /* 0x000fe200000418a0 */
[----:B------:R-:W-:-:S07]  /*f5c0*/  F2FP.BF16.F32.PACK_AB R117, R107, R106 ;  /* 0x0000006a6b75723e */ /* 0x000fce00000010ff */
[C---:B------:R-:W-:Y:S01]  /*f5d0*/  HMMA.16816.F32.BF16 R8, R24.reuse, R6, R8 ;  /* 0x000000061808723c */ /* 0x040fe20000041808 */
[----:B------:R-:W2:Y:S07]  /*f5e0*/  LDSM.16.MT88.4 R4, [R170+0x5800] ;  /* 0x00580000aa04783b */ /* 0x000eae0000004200 */
[----:B------:R-:W-:Y:S01]  /*f5f0*/  HMMA.16816.F32.BF16 R12, R24, R16, R12 ;  /* 0x00000010180c723c */ /* 0x000fe2000004180c */
[----:B------:R-:W-:Y:S02]  /*f600*/  F2FP.BF16.F32.PACK_AB R16, R2, R96 ;  /* 0x000000600210723e */ /* 0x000fe400000010ff */
[----:B------:R-:W-:-:S02]  /*f610*/  F2FP.BF16.F32.PACK_AB R17, R93, R83 ;  /* 0x000000535d11723e */ /* 0x000fc400000010ff */
[----:B------:R-:W-:Y:S02]  /*f620*/  LOP3.LUT R35, R16, R35, RZ, 0xc0, !PT ;  /* 0x0000002310237212 */ /* 0x000fe400078ec0ff */
[--C-:B------:R-:W-:Y:S01]  /*f630*/  HSET2.LE.AND R16, R212, R3.reuse, PT ;  /* 0x00000003d4107233 */ /* 0x100fe20003803000 */
[----:B------:R-:W-:Y:S01]  /*f640*/  HMMA.16816.F32.BF16 R136, R24, R18, R136 ;  /* 0x000000121888723c */ /* 0x000fe20000041888 */
[----:B------:R-:W-:Y:S02]  /*f650*/  HSET2.LE.AND R18, R205, R3, PT ;  /* 0x00000003cd127233 */ /* 0x000fe40003803000 */
[----:B------:R-:W-:Y:S02]  /*f660*/  F2FP.BF16.F32.PACK_AB R25, R43, R49 ;  /* 0x000000312b19723e */ /* 0x000fe400000010ff */
[----:B------:R-:W-:Y:S02]  /*f670*/  F2FP.BF16.F32.PACK_AB R27, R111, R79 ;  /* 0x0000004f6f1b723e */ /* 0x000fe400000010ff */
[----:B------:R-:W-:-:S02]  /*f680*/  LOP3.LUT R34, R17, R34, RZ, 0xc0, !PT ;  /* 0x0000002211227212 */ /* 0x000fc400078ec0ff */
[--C-:B------:R-:W-:Y:S02]  /*f690*/  HSET2.LE.AND R19, R206, R3.reuse, PT ;  /* 0x00000003ce137233 */ /* 0x100fe40003803000 */
[----:B------:R-:W-:Y:S02]  /*f6a0*/  HSET2.LE.AND R17, R207, R3, PT ;  /* 0x00000003cf117233 */ /* 0x000fe40003803000 */
[----:B------:R-:W-:Y:S01]  /*f6b0*/  F2FP.BF16.F32.PACK_AB R26, R115, R98 ;  /* 0x00000062731a723e */ /* 0x000fe200000010ff */
[----:B-1----:R-:W-:Y:S01]  /*f6c0*/  HMMA.16816.F32.BF16 R156, R32, R20, R156 ;  /* 0x00000014209c723c */ /* 0x002fe2000004189c */
[----:B------:R-:W-:Y:S02]  /*f6d0*/  F2FP.BF16.F32.PACK_AB R24, R97, R116 ;  /* 0x000000746118723e */ /* 0x000fe400000010ff */
[----:B------:R-:W-:Y:S02]  /*f6e0*/  LOP3.LUT R16, R25, R16, RZ, 0xc0, !PT ;  /* 0x0000001019107212 */ /* 0x000fe400078ec0ff */
[----:B------:R-:W-:-:S02]  /*f6f0*/  LOP3.LUT R18, R27, R18, RZ, 0xc0, !PT ;  /* 0x000000121b127212 */ /* 0x000fc400078ec0ff */
[C---:B------:R-:W-:Y:S01]  /*f700*/  LOP3.LUT R25, R204.reuse, 0xffff, RZ, 0xc0, !PT ;  /* 0x0000ffffcc197812 */ /* 0x040fe200078ec0ff */
[C---:B------:R-:W-:Y:S01]  /*f710*/  HMMA.16816.F32.BF16 R152, R32.reuse, R22, R152 ;  /* 0x000000162098723c */ /* 0x040fe20000041898 */
[----:B------:R-:W-:Y:S02]  /*f720*/  PRMT R27, R204, 0x7632, R27 ;  /* 0x00007632cc1b7816 */ /* 0x000fe4000000001b */
[----:B------:R-:W-:Y:S02]  /*f730*/  LOP3.LUT R19, R26, R19, RZ, 0xc0, !PT ;  /* 0x000000131a137212 */ /* 0x000fe400078ec0ff */
[----:B------:R-:W-:Y:S02]  /*f740*/  LOP3.LUT R17, R24, R17, RZ, 0xc0, !PT ;  /* 0x0000001118117212 */ /* 0x000fe400078ec0ff */
[----:B------:R-:W-:Y:S01]  /*f750*/  LOP3.LUT R24, R204, 0xff, RZ, 0xc0, !PT ;  /* 0x000000ffcc187812 */ /* 0x000fe200078ec0ff */
[----:B--2---:R-:W-:Y:S01]  /*f760*/  HMMA.16816.F32.BF16 R132, R32, R4, R132 ;  /* 0x000000042084723c */ /* 0x004fe20000041884 */
[----:B------:R-:W-:-:S02]  /*f770*/  SHF.R.U32.HI R26, RZ, 0x8, R25 ;  /* 0x00000008ff1a7819 */ /* 0x000fc40000011619 */
[----:B------:R-:W-:Y:S02]  /*f780*/  SHF.R.U32.HI R204, RZ, 0x18, R204 ;  /* 0x00000018ffcc7819 */ /* 0x000fe400000116cc */
[----:B------:R-:W-:-:S03]  /*f790*/  LOP3.LUT R25, R27, 0xff, RZ, 0xc0, !PT ;  /* 0x000000ff1b197812 */ /* 0x000fc600078ec0ff */
[----:B------:R-:W-:Y:S01]  /*f7a0*/  HMMA.16816.F32.BF16 R140, R32, R6, R140 ;  /* 0x00000006208c723c */ /* 0x000fe2000004188c */
[----:B------:R-:W-:Y:S02]  /*f7b0*/  PRMT R32, R24, 0x5410, R26 ;  /* 0x0000541018207816 */ /* 0x000fe4000000001a */
[----:B------:R-:W-:Y:S02]  /*f7c0*/  PRMT R33, R25, 0x5410, R204 ;  /* 0x0000541019217816 */ /* 0x000fe400000000cc */
[--C-:B------:R-:W-:Y:S01]  /*f7d0*/  HSET2.LE.AND R34, R198, R3.reuse, PT ;  /* 0x00000003c6227233 */ /* 0x100fe20003803000 */
[----:B------:R-:W1:Y:S01]  /*f7e0*/  LDSM.16.MT88.4 R24, [R208+0x5c00] ;  /* 0x005c0000d018783b */ /* 0x000e620000004200 */
[--C-:B------:R-:W-:Y:S01]  /*f7f0*/  HSET2.LE.AND R32, R32, R3.reuse, PT ;  /* 0x0000000320207233 */ /* 0x100fe20003803000 */
[----:B------:R-:W-:Y:S01]  /*f800*/  HMMA.16816.F32.BF16 R160, R16, R20, R160 ;  /* 0x0000001410a0723c */ /* 0x000fe200000418a0 */
[--C-:B------:R-:W-:Y:S02]  /*f810*/  HSET2.LE.AND R33, R33, R3.reuse, PT ;  /* 0x0000000321217233 */ /* 0x100fe40003803000 */
[----:B------:R-:W-:-:S02]  /*f820*/  HSET2.LE.AND R35, R197, R3, PT ;  /* 0x00000003c5237233 */ /* 0x000fc40003803000 */
[----:B------:R-:W-:Y:S02]  /*f830*/  LOP3.LUT R32, R0, R32, RZ, 0xc0, !PT ;  /* 0x0000002000207212 */ /* 0x000fe400078ec0ff */
[----:B------:R-:W-:Y:S01]  /*f840*/  F2FP.BF16.F32.PACK_AB R0, R103, R99 ;  /* 0x000000636700723e */ /* 0x000fe200000010ff */
[----:B------:R-:W-:Y:S03]  /*f850*/  HMMA.16816.F32.BF16 R8, R16, R22, R8 ;  /* 0x000000161008723c */ /* 0x000fe60000041808 */
[----:B------:R-:W-:Y:S02]  /*f860*/  LOP3.LUT R35, R0, R35, RZ, 0xc0, !PT ;  /* 0x0000002300237212 */ /* 0x000fe400078ec0ff */
[----:B------:R-:W-:-:S03]  /*f870*/  SHF.R.U32.HI R0, RZ, 0x18, R192 ;  /* 0x00000018ff007819 */ /* 0x000fc600000116c0 */
[C---:B------:R-:W-:Y:S01]  /*f880*/  HMMA.16816.F32.BF16 R20, R16.reuse, R4, R12 ;  /* 0x000000041014723c */ /* 0x040fe2000004180c */
[----:B------:R-:W-:Y:S01]  /*f890*/  F2FP.BF16.F32.PACK_AB R4, R114, R127 ;  /* 0x0000007f7204723e */ /* 0x000fe200000010ff */
[----:B------:R-:W2:Y:S01]  /*f8a0*/  LDSM.16.MT88.4 R12, [R170+0x5c00] ;  /* 0x005c0000aa0c783b */ /* 0x000ea20000004200 */
[----:B------:R-:W-:Y:S02]  /*f8b0*/  F2FP.BF16.F32.PACK_AB R5, R179, R100 ;  /* 0x00000064b305723e */ /* 0x000fe400000010ff */
[----:B------:R-:W-:Y:S02]  /*f8c0*/  LOP3.LUT R34, R4, R34, RZ, 0xc0, !PT ;  /* 0x0000002204227212 */ /* 0x000fe400078ec0ff */
[----:B------:R-:W-:Y:S01]  /*f8d0*/  LOP3.LUT R4, R192, 0xffff, RZ, 0xc0, !PT ;  /* 0x0000ffffc0047812 */ /* 0x000fe200078ec0ff */
[----:B------:R-:W-:Y:S01]  /*f8e0*/  HMMA.16816.F32.BF16 R136, R16, R6, R136 ;  /* 0x000000061088723c */ /* 0x000fe20000041888 */
[----:B------:R-:W-:Y:S01]  /*f8f0*/  LOP3.LUT R33, R5, R33, RZ, 0xc0, !PT ;  /* 0x0000002105217212 */ /* 0x000fe200078ec0ff */
[----:B------:R-:W-:Y:S01]  /*f900*/  FADD.FTZ R16, R190, R191 ;  /* 0x000000bfbe107221 */ /* 0x000fe20000010000 */
[----:B------:R-:W-:Y:S01]  /*f910*/  PRMT R5, R192, 0x7632, R5 ;  /* 0x00007632c0057816 */ /* 0x000fe20000000005 */
[----:B------:R-:W-:Y:S01]  /*f920*/  FADD.FTZ R17, R144, R146 ;  /* 0x0000009290117221 */ /* 0x000fe20000010000 */
[----:B------:R-:W-:Y:S01]  /*f930*/  LOP3.LUT R7, R192, 0xff, RZ, 0xc0, !PT ;  /* 0x000000ffc0077812 */ /* 0x000fe200078ec0ff */
[----:B------:R-:W-:Y:S01]  /*f940*/  FADD.FTZ R18, R147, R149 ;  /* 0x0000009593127221 */ /* 0x000fe20000010000 */
[----:B------:R-:W-:Y:S01]  /*f950*/  SHF.R.U32.HI R4, RZ, 0x8, R4 ;  /* 0x00000008ff047819 */ /* 0x000fe20000011604 */
[----:B------:R-:W-:Y:S01]  /*f960*/  FADD.FTZ R16, R150, R16 ;  /* 0x0000001096107221 */ /* 0x000fe20000010000 */
[----:B------:R-:W-:Y:S01]  /*f970*/  LOP3.LUT R6, R195, 0xff, RZ, 0xc0, !PT ;  /* 0x000000ffc3067812 */ /* 0x000fe200078ec0ff */
[----:B------:R-:W-:Y:S01]  /*f980*/  FADD.FTZ R17, R145, R17 ;  /* 0x0000001191117221 */ /* 0x000fe20000010000 */
[----:B------:R-:W-:Y:S01]  /*f990*/  LOP3.LUT R5, R5, 0xff, RZ, 0xc0, !PT ;  /* 0x000000ff05057812 */ /* 0x000fe200078ec0ff */
[----:B------:R-:W-:Y:S01]  /*f9a0*/  FADD.FTZ R18, R148, R18 ;  /* 0x0000001294127221 */ /* 0x000fe20000010000 */
[----:B------:R-:W-:Y:S01]  /*f9b0*/  PRMT R4, R7, 0x5410, R4 ;  /* 0x0000541007047816 */ /* 0x000fe20000000004 */
[----:B------:R-:W-:Y:S01]  /*f9c0*/  FADD.FTZ R16, R174, R16 ;  /* 0x00000010ae107221 */ /* 0x000fe20000010000 */
[----:B------:R-:W-:Y:S01]  /*f9d0*/  PRMT R6, R6, 0x5410, R194 ;  /* 0x0000541006067816 */ /* 0x000fe200000000c2 */
[----:B------:R-:W-:Y:S01]  /*f9e0*/  FADD.FTZ R17, R168, R17 ;  /* 0x00000011a8117221 */ /* 0x000fe20000010000 */
[----:B------:R-:W-:Y:S01]  /*f9f0*/  LOP3.LUT R7, R193, 0xff00ff, RZ, 0xc0, !PT ;  /* 0x00ff00ffc1077812 */ /* 0x000fe200078ec0ff */
[----:B------:R-:W-:Y:S01]  /*fa00*/  FADD.FTZ R18, R169, R18 ;  /* 0x00000012a9127221 */ /* 0x000fe20000010000 */
[----:B------:R-:W-:Y:S01]  /*fa10*/  PRMT R0, R5, 0x5410, R0 ;  /* 0x0000541005007816 */ /* 0x000fe20000000000 */
[----:B------:R-:W-:Y:S01]  /*fa20*/  FADD.FTZ R16, R109, R16 ;  /* 0x000000106d107221 */ /* 0x000fe20000010000 */
[--C-:B------:R-:W-:Y:S01]  /*fa30*/  HSET2.LE.AND R6, R6, R3.reuse, PT ;  /* 0x0000000306067233 */ /* 0x100fe20003803000 */
[----:B------:R-:W-:Y:S01]  /*fa40*/  FADD.FTZ R17, R28, R17 ;  /* 0x000000111c117221 */ /* 0x000fe20000010000 */
[--C-:B------:R-:W-:Y:S01]  /*fa50*/  HSET2.LE.AND R7, R7, R3.reuse, PT ;  /* 0x0000000307077233 */ /* 0x100fe20003803000 */
[----:B------:R-:W-:Y:S01]  /*fa60*/  FADD.FTZ R18, R76, R18 ;  /* 0x000000124c127221 */ /* 0x000fe20000010000 */
[--C-:B------:R-:W-:Y:S01]  /*fa70*/  HSET2.LE.AND R4, R4, R3.reuse, PT ;  /* 0x0000000304047233 */ /* 0x100fe20003803000 */
[----:B------:R-:W-:Y:S01]  /*fa80*/  FADD.FTZ R16, R183, R16 ;  /* 0x00000010b7107221 */ /* 0x000fe20000010000 */
[----:B------:R-:W-:Y:S01]  /*fa90*/  HSET2.LE.AND R3, R0, R3, PT ;  /* 0x0000000300037233 */ /* 0x000fe20003803000 */
        /* <DEDUP_REMOVED lines=55> */
[----:B------:R-:W-:Y:S01]  /*fe10*/  F2FP.BF16.F32.PACK_AB R5, R105, R104 ;  /* 0x000000686905723e */ /* 0x000fe200000010ff */
[----:B------:R-:W-:Y:S01]  /*fe20*/  FADD.FTZ R0, R62, R0 ;  /* 0x000000003e007221 */ /* 0x000fe20000010000 */
[----:B------:R-:W-:Y:S01]  /*fe30*/  FADD.FTZ R16, R42, R16 ;  /* 0x000000102a107221 */ /* 0x000fe20000010000 */
[----:B------:R-:W-:Y:S01]  /*fe40*/  FADD.FTZ R17, R39, R17 ;  /* 0x0000001127117221 */ /* 0x000fe20000010000 */
[----:B------:R-:W-:Y:S01]  /*fe50*/  FADD.FTZ R18, R40, R18 ;  /* 0x0000001228127221 */ /* 0x000fe20000010000 */
[----:B------:R-:W-:Y:S01]  /*fe60*/  FADD.FTZ R0, R36, R0 ;  /* 0x0000000024007221 */ /* 0x000fe20000010000 */
[----:B------:R-:W-:Y:S01]  /*fe70*/  LOP3.LUT R6, R5, R6, RZ, 0xc0, !PT ;  /* 0x0000000605067212 */ /* 0x000fe200078ec0ff */
[----:B------:R-:W-:Y:S01]  /*fe80*/  FADD.FTZ R16, R116, R16 ;  /* 0x0000001074107221 */ /* 0x000fe20000010000 */
[----:B------:R-:W-:Y:S01]  /*fe90*/  F2FP.BF16.F32.PACK_AB R19, R45, R52 ;  /* 0x000000342d13723e */ /* 0x000fe200000010ff */
[----:B------:R-:W-:Y:S01]  /*fea0*/  FADD.FTZ R0, R53, R0 ;  /* 0x0000000035007221 */ /* 0x000fe20000010000 */
[----:B------:R-:W-:Y:S01]  /*feb0*/  F2FP.BF16.F32.PACK_AB R5, R54, R55 ;  /* 0x000000373605723e */ /* 0x000fe200000010ff */
[----:B------:R-:W-:Y:S01]  /*fec0*/  FADD.FTZ R17, R78, R17 ;  /* 0x000000114e117221 */ /* 0x000fe20000010000 */
[----:B------:R-:W-:Y:S01]  /*fed0*/  FADD.FTZ R18, R94, R18 ;  /* 0x000000125e127221 */ /* 0x000fe20000010000 */
[----:B------:R-:W-:Y:S01]  /*fee0*/  FADD.FTZ R0, R51, R0 ;  /* 0x0000000033007221 */ /* 0x000fe20000010000 */
[----:B------:R-:W-:Y:S01]  /*fef0*/  LOP3.LUT R7, R117, R7, RZ, 0xc0, !PT ;  /* 0x0000000775077212 */ /* 0x000fe200078ec0ff */
[----:B------:R-:W-:Y:S01]  /*ff00*/  FADD.FTZ R16, R97, R16 ;  /* 0x0000001061107221 */ /* 0x000fe20000010000 */
[----:B------:R-:W-:Y:S01]  /*ff10*/  LOP3.LUT R4, R19, R4, RZ, 0xc0, !PT ;  /* 0x0000000413047212 */ /* 0x000fe200078ec0ff */
[----:B------:R-:W-:Y:S01]  /*ff20*/  FADD.FTZ R0, R50, R0 ;  /* 0x0000000032007221 */ /* 0x000fe20000010000 */
[----:B------:R-:W-:Y:S01]  /*ff30*/  LOP3.LUT R5, R5, R3, RZ, 0xc0, !PT ;  /* 0x0000000305057212 */ /* 0x000fe200078ec0ff */
[----:B------:R-:W-:Y:S01]  /*ff40*/  FADD.FTZ R17, R92, R17 ;  /* 0x000000115c117221 */ /* 0x000fe20000010000 */
[----:B------:R-:W-:Y:S01]  /*ff50*/  FADD.FTZ R18, R95, R18 ;  /* 0x000000125f127221 */ /* 0x000fe20000010000 */
[----:B------:R-:W-:Y:S01]  /*ff60*/  FADD.FTZ R0, R49, R0 ;  /* 0x0000000031007221 */ /* 0x000fe20000010000 */
[----:B------:R-:W-:Y:S01]  /*ff70*/  FADD.FTZ R16, R98, R16 ;  /* 0x0000001062107221 */ /* 0x000fe20000010000 */
[----:B------:R-:W-:Y:S01]  /*ff80*/  FADD.FTZ R17, R83, R17 ;  /* 0x0000001153117221 */ /* 0x000fe20000010000 */
[----:B------:R-:W-:Y:S01]  /*ff90*/  FADD.FTZ R18, R96, R18 ;  /* 0x0000001260127221 */ /* 0x000fe20000010000 */
[----:B------:R-:W-:Y:S01]  /*ffa0*/  FADD.FTZ R0, R43, R0 ;  /* 0x000000002b007221 */ /* 0x000fe20000010000 */
[C---:B-1----:R-:W-:Y:S01]  /*ffb0*/  HMMA.16816.F32.BF16 R156, R32.reuse, R24, R156 ;  /* 0x00000018209c723c */ /* 0x042fe2000004189c */
        /* <DEDUP_REMOVED lines=24> */
[----:B------:R-:W-:-:S02]  /*10140*/  IMAD.MOV.U32 R0, RZ, RZ, R101 ;  /* 0x000000ffff007224 */ /* 0x000fc400078e0065 */
[----:B------:R-:W-:Y:S02]  /*10150*/  IMAD.MOV.U32 R2, RZ, RZ, R102 ;  /* 0x000000ffff027224 */ /* 0x000fe400078e0066 */
[----:B------:R-:W-:-:S03]  /*10160*/  IMAD.MOV.U32 R3, RZ, RZ, R112 ;  /* 0x000000ffff037224 */ /* 0x000fc600078e0070 */
[C---:B------:R-:W-:Y:S08]  /*10170*/  HMMA.16816.F32.BF16 R160, R4.reuse, R24, R160 ;  /* 0x0000001804a0723c */ /* 0x040ff000000418a0 */
[C---:B------:R-:W-:Y:S08]  /*10180*/  HMMA.16816.F32.BF16 R148, R4.reuse, R26, R8 ;  /* 0x0000001a0494723c */ /* 0x040ff00000041808 */
[C---:B------:R-:W-:Y:S08]  /*10190*/  HMMA.16816.F32.BF16 R144, R4.reuse, R12, R20 ;  /* 0x0000000c0490723c */ /* 0x040ff00000041814 */
[----:B------:R-:W-:-:S15]  /*101a0*/  HMMA.16816.F32.BF16 R136, R4, R14, R136 ;  /* 0x0000000e0488723c */ /* 0x000fde0000041888 */
[----:B------:R-:W-:-:S05]  /*101b0*/  NOP ;  /* 0x0000000000007918 */ /* 0x000fca0000000000 */
.L_x_247:
[----:B------:R-:W-:-:S13]  /*101c0*/  ISETP.GE.AND P0, PT, R230, RZ, PT ;  /* 0x000000ffe600720c */ /* 0x000fda0003f06270 */
[----:B------:R-:W-:Y:S05]  /*101d0*/  @!P0 BRA `(.L_x_251) ;  /* 0x0000005c006c8947 */ /* 0x000fea0003800000 */
[----:B------:R-:W1:Y:S01]  /*101e0*/  LDC.64 R212, c[0x0][0x3c0] ;  /* 0x0000f000ffd47b82 */ /* 0x000e620000000a00 */
[----:B------:R-:W2:Y:S01]  /*101f0*/  LDCU UR13, c[0x0][0x440] ;  /* 0x00008800ff0d77ac */ /* 0x000ea20008000800 */
[----:B------:R-:W-:Y:S02]  /*10200*/  IMAD.MOV.U32 R165, RZ, RZ, R0 ;  /* 0x000000ffffa57224 */ /* 0x000fe400078e0000 */
[----:B------:R-:W-:Y:S01]  /*10210*/  IMAD.MOV.U32 R168, RZ, RZ, R2 ;  /* 0x000000ffffa87224 */ /* 0x000fe200078e0002 */
[----:B------:R-:W-:Y:S01]  /*10220*/  UIADD3 UR12, UPT, UPT, UR19, -0x4498517b, URZ ;  /* 0xbb67ae85130c7890 */ /* 0x000fe2000fffe0ff */
[----:B------:R-:W-:Y:S01]  /*10230*/  IMAD.MOV.U32 R167, RZ, RZ, R3 ;  /* 0x000000ffffa77224 */ /* 0x000fe200078e0003 */
[----:B------:R-:W-:Y:S01]  /*10240*/  UIADD3 UR4, UPT, UPT, UR18, -0x61c88647, URZ ;  /* 0x9e3779b912047890 */ /* 0x000fe2000fffe0ff */
[----:B------:R-:W-:Y:S01]  /*10250*/  IMAD.MOV.U32 R166, RZ, RZ, R164 ;  /* 0x000000ffffa67224 */ /* 0x000fe200078e00a4 */
[----:B------:R-:W-:Y:S02]  /*10260*/  UIADD3 UR11, UPT, UPT, UR18, 0x3c6ef372, URZ ;  /* 0x3c6ef372120b7890 */ /* 0x000fe4000fffe0ff */
[C---:B------:R-:W-:Y:S01]  /*10270*/  LOP3.LUT R238, R234.reuse, UR12, R233, 0x96, !PT ;  /* 0x0000000ceaee7c12 */ /* 0x040fe2000f8e96e9 */
[----:B------:R-:W3:Y:S01]  /*10280*/  LDCU UR20, c[0x0][0x440] ;  /* 0x00008800ff1477ac */ /* 0x000ee20008000800 */
[----:B------:R-:W-:-:S02]  /*10290*/  LOP3.LUT R236, R234, UR12, R229, 0x96, !PT ;  /* 0x0000000ceaec7c12 */ /* 0x000fc4000f8e96e5 */
[----:B------:R-:W-:Y:S01]  /*102a0*/  LOP3.LUT R227, R202, UR4, RZ, 0x3c, !PT ;  /* 0x00000004cae37c12 */ /* 0x000fe2000f8e3cff */
[----:B------:R-:W-:Y:S01]  /*102b0*/  IMAD.WIDE.U32 R238, R238, -0x326172a9, RZ ;  /* 0xcd9e8d57eeee7825 */ /* 0x000fe200078e00ff */
[----:B------:R-:W-:Y:S01]  /*102c0*/  LOP3.LUT R225, R200, UR4, RZ, 0x3c, !PT ;  /* 0x00000004c8e17c12 */ /* 0x000fe2000f8e3cff */
[----:B------:R-:W4:Y:S01]  /*102d0*/  LDCU UR4, c[0x0][0x45c] ;  /* 0x00008b80ff0477ac */ /* 0x000f220008000800 */
[----:B--2---:R-:W-:Y:S01]  /*102e0*/  ISETP.GE.AND P1, PT, R215, UR13, PT ;  /* 0x0000000dd7007c0c */ /* 0x004fe2000bf26270 */
[----:B------:R-:W-:Y:S01]  /*102f0*/  IMAD.WIDE.U32 R236, R236, -0x326172a9, RZ ;  /* 0xcd9e8d57ecec7825 */ /* 0x000fe200078e00ff */
[----:B------:R-:W-:-:S04]  /*10300*/  LOP3.LUT R226, R239, UR11, RZ, 0x3c, !PT ;  /* 0x0000000befe27c12 */ /* 0x000fc8000f8e3cff */
[----:B------:R-:W-:Y:S01]  /*10310*/  LOP3.LUT R224, R237, UR11, RZ, 0x3c, !PT ;  /* 0x0000000bede07c12 */ /* 0x000fe2000f8e3cff */
[----:B------:R-:W-:Y:S06]  /*10320*/  BRA `(.L_x_252) ;  /* 0x0000000000f07947 */ /* 0x000fec0003800000 */
.L_x_254:
[C---:B------:R-:W-:Y:S01]  /*10330*/  @!P0 VIADD R182, R230.reuse, 0xffffffff ;  /* 0xffffffffe6b68836 */ /* 0x040fe20000000000 */
[----:B------:R-:W-:Y:S01]  /*10340*/  ISETP.GE.AND P1, PT, R215, UR20, PT ;  /* 0x00000014d7007c0c */ /* 0x000fe2000bf26270 */
[C---:B------:R-:W-:Y:S01]  /*10350*/  @!P0 VIADD R0, R230.reuse, 0xffffffff ;  /* 0xffffffffe6008836 */ /* 0x040fe20000000000 */
[----:B------:R-:W1:Y:S08]  /*10360*/  @!P0 LDC.64 R174, c[0x0][0x3b8] ;  /* 0x0000ee00ffae8b82 */ /* 0x000e700000000a00 */
[----:B------:R-:W2:Y:S03]  /*10370*/  @!P0 LDC.64 R2, c[0x0][0x3b8] ;  /* 0x0000ee00ff028b82 */ /* 0x000ea60000000a00 */
[----:B------:R-:W-:Y:S05]  /*10380*/  @!P1 VIADD R194, R230, 0xffffffff ;  /* 0xffffffffe6c29836 */ /* 0x000fea0000000000 */
[----:B------:R-:W3:Y:S08]  /*10390*/  @!P1 LDC.64 R176, c[0x0][0x3b8] ;  /* 0x0000ee00ffb09b82 */ /* 0x000ef00000000a00 */
[----:B------:R-:W4:Y:S01]  /*103a0*/  @!P0 LDC.64 R172, c[0x0][0x3b8] ;  /* 0x0000ee00ffac8b82 */ /* 0x000f220000000a00 */
[C---:B-1----:R-:W-:Y:S04]  /*103b0*/  @!P0 IMAD.WIDE.U32 R202, R182.reuse, R174, RZ ;  /* 0x000000aeb6ca8225 */ /* 0x042fe800078e00ff */
[----:B------:R-:W-:Y:S02]  /*103c0*/  @!P0 IMAD R182, R182, R175, R203 ;  /* 0x000000afb6b68224 */ /* 0x000fe400078e02cb */
[C---:B------:R-:W-:Y:S03]  /*103d0*/  @!P0 IMAD.SHL.U32 R183, R202.reuse, 0x80, RZ ;  /* 0x00000080cab78824 */ /* 0x040fe600078e00ff */
[----:B------:R-:W-:Y:S02]  /*103e0*/  @!P0 SHF.L.U64.HI R182, R202, 0x7, R182 ;  /* 0x00000007cab68819 */ /* 0x000fe400000102b6 */
[----:B------:R-:W-:Y:S01]  /*103f0*/  @!P0 LEA R183, P2, R174, R183, 0x5 ;  /* 0x000000b7aeb78211 */ /* 0x000fe200078428ff */
[----:B---3--:R-:W-:Y:S01]  /*10400*/  @!P1 IMAD.WIDE.U32 R200, R194, R176, RZ ;  /* 0x000000b0c2c89225 */ /* 0x008fe200078e00ff */
[----:B------:R-:W-:Y:S02]  /*10410*/  @!P0 IADD3 R176, PT, PT, R230, -0x1, RZ ;  /* 0xffffffffe6b08810 */ /* 0x000fe40007ffe0ff */
[----:B------:R-:W-:Y:S01]  /*10420*/  @!P0 LEA.HI.X R182, R174, R182, R175, 0x5, P2 ;  /* 0x000000b6aeb68211 */ /* 0x000fe200010f2caf */
[----:B------:R-:W-:Y:S01]  /*10430*/  @!P1 IMAD R177, R194, R177, R201 ;  /* 0x000000b1c2b19224 */ /* 0x000fe200078e02c9 */
[C---:B------:R-:W-:Y:S01]  /*10440*/  @!P0 LEA R202, P3, R183.reuse, R219, 0x1 ;  /* 0x000000dbb7ca8211 */ /* 0x040fe200078608ff */
[----:B--2---:R-:W-:Y:S03]  /*10450*/  @!P0 IMAD.WIDE.U32 R194, R0, R2, RZ ;  /* 0x0000000200c28225 */ /* 0x004fe600078e00ff */
[----:B------:R-:W-:Y:S01]  /*10460*/  @!P0 LEA.HI.X R203, R183, R218, R182, 0x1, P3 ;  /* 0x000000dab7cb8211 */ /* 0x000fe200018f0cb6 */
[----:B----4-:R-:W-:Y:S04]  /*10470*/  @!P0 IMAD.WIDE.U32 R174, R176, R172, RZ ;  /* 0x000000acb0ae8225 */ /* 0x010fe800078e00ff */
[----:B------:R-:W-:Y:S02]  /*10480*/  @!P0 IMAD R0, R0, R3, R195 ;  /* 0x0000000300008224 */ /* 0x000fe400078e02c3 */
[----:B------:R-:W-:Y:S02]  /*10490*/  @!P0 IMAD R176, R176, R173, R175 ;  /* 0x000000adb0b08224 */ /* 0x000fe400078e02af */
[----:B------:R-:W-:Y:S01]  /*104a0*/  @!P0 IMAD R3, R3, 0x60, RZ ;  /* 0x0000006003038824 */ /* 0x000fe200078e02ff */
[----:B------:R-:W-:Y:S01]  /*104b0*/  @!P0 SHF.L.U64.HI R195, R194, 0x7, R0 ;  /* 0x00000007c2c38819 */ /* 0x000fe20000010200 */
[C---:B------:R-:W-:Y:S01]  /*104c0*/  @!P0 IMAD.SHL.U32 R0, R174.reuse, 0x80, RZ ;  /* 0x00000080ae008824 */ /* 0x040fe200078e00ff */
[----:B------:R-:W-:Y:S01]  /*104d0*/  @!P0 SHF.L.U64.HI R176, R174, 0x7, R176 ;  /* 0x00000007aeb08819 */ /* 0x000fe200000102b0 */
[----:B------:R-:W-:Y:S01]  /*104e0*/  @!P0 IMAD.SHL.U32 R194, R194, 0x80, RZ ;  /* 0x00000080c2c28824 */ /* 0x000fe200078e00ff */
[-C--:B------:R-:W-:Y:S02]  /*104f0*/  @!P1 LEA R174, P4, R200, R219.reuse, 0x8 ;  /* 0x000000dbc8ae9211 */ /* 0x080fe400078840ff */
[----:B------:R-:W-:Y:S01]  /*10500*/  @!P0 LEA R0, P2, R172, R0, 0x6 ;  /* 0x00000000ac008211 */ /* 0x000fe200078430ff */
[----:B------:R-:W-:Y:S01]  /*10510*/  @!P0 IMAD.WIDE.U32 R194, R2, 0x60, R194 ;  /* 0x0000006002c28825 */ /* 0x000fe200078e00c2 */
[----:B------:R-:W-:Y:S02]  /*10520*/  @!P1 LEA.HI.X R175, R200, R218, R177, 0x8, P4 ;  /* 0x000000dac8af9211 */ /* 0x000fe400020f44b1 */
[----:B------:R-:W-:Y:S02]  /*10530*/  @!P0 LEA.HI.X R176, R172, R176, R173, 0x6, P2 ;  /* 0x000000b0acb08211 */ /* 0x000fe400010f34ad */
[-C--:B------:R-:W-:Y:S01]  /*10540*/  @!P0 LEA R172, P2, R0, R219.reuse, 0x1 ;  /* 0x000000db00ac8211 */ /* 0x080fe200078408ff */
[----:B------:R-:W-:Y:S01]  /*10550*/  @!PT LDS RZ, [RZ] ;  /* 0x00000000fffff984 */ /* 0x000fe20000000800 */
[----:B------:R-:W-:Y:S01]  /*10560*/  @!PT LDS RZ, [RZ] ;  /* 0x00000000fffff984 */ /* 0x000fe20000000800 */
[----:B------:R-:W-:Y:S01]  /*10570*/  @!PT LDS RZ, [RZ] ;  /* 0x00000000fffff984 */ /* 0x000fe20000000800 */
[----:B------:R1:W-:Y:S01]  /*10580*/  @!P1 LDGSTS.E.BYPASS.LTC128B.128 [R221+0x2000], desc[UR14][R174.64] ;  /* 0x02000000aedd9fae */ /* 0x0003e2000b981a0e */
[----:B------:R-:W-:Y:S02]  /*10590*/  @!P0 LEA R2, P3, R194, R219, 0x1 ;  /* 0x000000dbc2028211 */ /* 0x000fe400078608ff */
[-C--:B------:R-:W-:Y:S02]  /*105a0*/  @!P0 LEA.HI.X R173, R0, R218.reuse, R176, 0x1, P2 ;  /* 0x000000da00ad8211 */ /* 0x080fe400010f0cb0 */
[----:B------:R1:W-:Y:S01]  /*105b0*/  @P1 STS.128 [R221+0x2000], RZ ;  /* 0x002000ffdd001388 */ /* 0x0003e20000000c00 */
[----:B------:R-:W-:Y:S04]  /*105c0*/  @!P0 IADD3 R3, PT, PT, R3, R195, RZ ;  /* 0x000000c303038210 */ /* 0x000fe80007ffe0ff */
        /* <DEDUP_REMOVED lines=18> */
.L_x_252:
[----:B---3--:R-:W-:Y:S01]  /*106f0*/  ISETP.GE.AND P0, PT, R215, UR20, PT ;  /* 0x00000014d7007c0c */ /* 0x008fe2000bf06270 */
[----:B-1---5:R-:W-:Y:S01]  /*10700*/  IMAD.WIDE.U32 R2, R230, R212, RZ ;  /* 0x000000d4e6027225 */ /* 0x022fe200078e00ff */
[----:B------:R-:W-:Y:S04]  /*10710*/  DEPBAR.LE SB0, 0x0 ;  /* 0x000080000000791a */ /* 0x000fe80000000000 */
[----:B------:R-:W-:Y:S01]  /*10720*/  IMAD.SHL.U32 R10, R2, 0x80, RZ ;  /* 0x00000080020a7824 */ /* 0x000fe200078e00ff */
[----:B------:R-:W-:Y:S01]  /*10730*/  BAR.SYNC.DEFER_BLOCKING 0x0 ;  /* 0x0000000000007b1d */ /* 0x000fe20000010000 */
[C---:B------:R-:W-:Y:S01]  /*10740*/  IMAD R0, R230.reuse, R213, R3 ;  /* 0x000000d5e6007224 */ /* 0x040fe200078e0203 */
[----:B------:R-:W-:Y:S01]  /*10750*/  UIADD3 UR17, UPT, UPT, UR19, 0x76cf5d0a, URZ ;  /* 0x76cf5d0a13117890 */ /* 0x000fe2000fffe0ff */
[----:B------:R-:W-:Y:S01]  /*10760*/  IMAD.SHL.U32 R243, R230, 0x4, RZ ;  /* 0x00000004e6f37824 */ /* 0x000fe200078e00ff */
[----:B------:R-:W-:Y:S02]  /*10770*/  UIADD3 UR16, UPT, UPT, UR19, 0x32370b8f, URZ ;  /* 0x32370b8f13107890 */ /* 0x000fe4000fffe0ff */
[----:B------:R-:W-:Y:S01]  /*10780*/  SHF.L.U64.HI R11, R2, 0x7, R0 ;  /* 0x00000007020b7819 */ /* 0x000fe20000010200 */
[----:B------:R-:W-:Y:S01]  /*10790*/  UIADD3 UR13, UPT, UPT, UR19, -0x126145ec, URZ ;  /* 0xed9eba14130d7890 */ /* 0x000fe2000fffe0ff */
[CC--:B------:R-:W-:Y:S01]  /*107a0*/  @!P0 LEA R3, P3, R212.reuse, R10.reuse, 0x5 ;  /* 0x0000000ad4038211 */ /* 0x0c0fe200078628ff */
[----:B------:R-:W-:Y:S01]  /*107b0*/  UIADD3 UR12, UPT, UPT, UR19, -0x56f99767, URZ ;  /* 0xa9066899130c7890 */ /* 0x000fe2000fffe0ff */
[C---:B------:R-:W-:Y:S02]  /*107c0*/  @!P0 LEA R5, P2, R212.reuse, R10, 0x6 ;  /* 0x0000000ad4058211 */ /* 0x040fe400078430ff */
[--C-:B------:R-:W-:Y:S02]  /*107d0*/  @!P0 LEA.HI.X R2, R212, R11, R213.reuse, 0x5, P3 ;  /* 0x0000000bd4028211 */ /* 0x100fe400018f2cd5 */
[CC--:B------:R-:W-:Y:S02]  /*107e0*/  @!P0 LEA R8, P3, R3.reuse, R217.reuse, 0x1 ;  /* 0x000000d903088211 */ /* 0x0c0fe400078608ff */
[----:B------:R-:W-:Y:S02]  /*107f0*/  @!P1 LEA R0, P4, R10, R217, 0x1 ;  /* 0x000000d90a009211 */ /* 0x000fe400078808ff */
[-C--:B------:R-:W-:Y:S01]  /*10800*/  @!P0 LEA.HI.X R9, R3, R216.reuse, R2, 0x1, P3 ;  /* 0x000000d803098211 */ /* 0x080fe200018f0c02 */
        /* <DEDUP_REMOVED lines=8> */
[----:B------:R-:W-:Y:S01]  /*10890*/  @!P1 IMAD.MOV.U32 R2, RZ, RZ, R0 ;  /* 0x000000ffff029224 */ /* 0x000fe200078e0000 */
[C---:B------:R-:W-:Y:S02]  /*108a0*/  LOP3.LUT R0, R243.reuse, UR19, R235, 0x96, !PT ;  /* 0x00000013f3007c12 */ /* 0x040fe4000f8e96eb */
[----:B------:R-:W-:Y:S02]  /*108b0*/  @!P0 LEA.HI.X R13, R10, R216, R4, 0x1, P2 ;  /* 0x000000d80a0d8211 */ /* 0x000fe400010f0c04 */
[----:B------:R-:W-:Y:S01]  /*108c0*/  @!PT LDS RZ, [RZ] ;  /* 0x00000000fffff984 */ /* 0x000fe20000000800 */
[----:B------:R-:W-:Y:S01]  /*108d0*/  @!PT LDS RZ, [RZ] ;  /* 0x00000000fffff984 */ /* 0x000fe20000000800 */
[----:B------:R-:W-:Y:S01]  /*108e0*/  @!PT LDS RZ, [RZ] ;  /* 0x00000000fffff984 */ /* 0x000fe20000000800 */
[----:B------:R1:W-:Y:S01]  /*108f0*/  @!P1 LDGSTS.E.BYPASS.LTC128B.128 [R221+0x4000], desc[UR14][R2.64] ;  /* 0x0400000002dd9fae */ /* 0x0003e2000b981a0e */
[----:B------:R-:W-:Y:S07]  /*10900*/  ISETP.NE.AND P2, PT, R230, RZ, PT ;  /* 0x000000ffe600720c */ /* 0x000fee0003f45270 */
[----:B------:R-:W-:Y:S08]  /*10910*/  @P1 STS.128 [R221+0x4000], RZ ;  /* 0x004000ffdd001388 */ /* 0x000ff00000000c00 */
[----:B------:R-:W-:Y:S08]  /*10920*/  @P0 STS.128 [R221+0x4800], RZ ;  /* 0x004800ffdd000388 */ /* 0x000ff00000000c00 */
[----:B------:R-:W-:Y:S01]  /*10930*/  @!PT LDS RZ, [RZ] ;  /* 0x00000000fffff984 */ /* 0x000fe20000000800 */
[----:B------:R-:W-:Y:S01]  /*10940*/  @!PT LDS RZ, [RZ] ;  /* 0x00000000fffff984 */ /* 0x000fe20000000800 */
[----:B------:R-:W-:Y:S01]  /*10950*/  @!PT LDS RZ, [RZ] ;  /* 0x00000000fffff984 */ /* 0x000fe20000000800 */
[----:B------:R-:W-:Y:S01]  /*10960*/  @!P0 LDGSTS.E.BYPASS.LTC128B.128 [R221+0x4800], desc[UR14][R8.64] ;  /* 0x0480000008dd8fae */ /* 0x000fe2000b981a0e */
[----:B-1----:R-:W-:Y:S07]  /*10970*/  VIADD R2, R243, 0x1 ;  /* 0x00000001f3027836 */ /* 0x002fee0000000000 */
        /* <DEDUP_REMOVED lines=11> */
[----:B------:R-:W1:Y:S08]  /*10a30*/  LDSM.16.M88.4 R16, [R210+0x2000] ;  /* 0x00200000d210783b */ /* 0x000e700000000200 */
[----:B------:R-:W3:Y:S08]  /*10a40*/  LDSM.16.M88.4 R124, [R211+0x1000] ;  /* 0x00100000d37c783b */ /* 0x000ef00000000200 */
[----:B------:R-:W5:Y:S08]  /*10a50*/  LDSM.16.M88.4 R32, [R210+0x2400] ;  /* 0x00240000d220783b */ /* 0x000f700000000200 */
[----:B------:R-:W0:Y:S08]  /*10a60*/  LDGDEPBAR ;  /* 0x00000000000079af */ /* 0x000e300000000000 */
[----:B------:R-:W4:Y:S08]  /*10a70*/  LDSM.16.M88.4 R48, [R210+0x2800] ;  /* 0x00280000d230783b */ /* 0x000f300000000200 */
[----:B------:R-:W4:Y:S01]  /*10a80*/  LDSM.16.M88.4 R64, [R210+0x2c00] ;  /* 0x002c0000d240783b */ /* 0x000f220000000200 */
[-C--:B-1----:R-:W-:Y:S07]  /*10a90*/  HMMA.16816.F32.BF16 R4, R128, R16.reuse, RZ ;  /* 0x000000108004723c */ /* 0x082fee00000418ff */
[----:B------:R-:W1:Y:S01]  /*10aa0*/  LDSM.16.M88.4 R80, [R210+0x3000] ;  /* 0x00300000d250783b */ /* 0x000e620000000200 */
[C---:B---3--:R-:W-:Y:S07]  /*10ab0*/  HMMA.16816.F32.BF16 R8, R124.reuse, R16, RZ ;  /* 0x000000107c08723c */ /* 0x048fee00000418ff */
[----:B------:R-:W3:Y:S01]  /*10ac0*/  LDSM.16.M88.4 R96, [R210+0x3400] ;  /* 0x00340000d260783b */ /* 0x000ee20000000200 */
        /* <DEDUP_REMOVED lines=19> */
[----:B------:R-:W4:Y:S01]  /*10c00*/  LDSM.16.M88.4 R204, [R171+0x3400] ;  /* 0x00340000abcc783b */ /* 0x000f220000000200 */
[-C--:B------:R-:W-:Y:S08]  /*10c10*/  HMMA.16816.F32.BF16 R52, R128, R64.reuse, RZ ;  /* 0x000000408034723c */ /* 0x080ff000000418ff */
[C---:B------:R-:W-:Y:S08]  /*10c20*/  HMMA.16816.F32.BF16 R56, R124.reuse, R64, RZ ;  /* 0x000000407c38723c */ /* 0x040ff000000418ff */
[-C--:B------:R-:W-:Y:S08]  /*10c30*/  HMMA.16816.F32.BF16 R60, R124, R66.reuse, RZ ;  /* 0x000000427c3c723c */ /* 0x080ff000000418ff */
[C---:B------:R-:W-:Y:S08]  /*10c40*/  HMMA.16816.F32.BF16 R64, R128.reuse, R66, RZ ;  /* 0x000000428040723c */ /* 0x040ff000000418ff */
[-C--:B-1----:R-:W-:Y:S08]  /*10c50*/  HMMA.16816.F32.BF16 R68, R128, R80.reuse, RZ ;  /* 0x000000508044723c */ /* 0x082ff000000418ff */
        /* <DEDUP_REMOVED lines=15> */
[----:B------:R-:W1:Y:S07]  /*10d50*/  LDSM.16.M88.4 R172, [R171+0x3800] ;  /* 0x00380000abac783b */ /* 0x000e6e0000000200 */
[-C--:B-----5:R-:W-:Y:S08]  /*10d60*/  HMMA.16816.F32.BF16 R4, R176, R180.reuse, R4 ;  /* 0x000000b4b004723c */ /* 0x0a0ff00000041804 */
[C---:B------:R-:W-:Y:S04]  /*10d70*/  HMMA.16816.F32.BF16 R8, R184.reuse, R180, R8 ;  /* 0x000000b4b808723c */ /* 0x040fe80000041808 */
[----:B------:R-:W-:Y:S04]  /*10d80*/  IMAD.WIDE.U32 R180, R0, -0x326172a9, RZ ;  /* 0xcd9e8d5700b47825 */ /* 0x000fe800078e00ff */
[-C--:B------:R-:W-:Y:S03]  /*10d90*/  HMMA.16816.F32.BF16 R12, R184, R182.reuse, R12 ;  /* 0x000000b6b80c723c */ /* 0x080fe6000004180c */
[C---:B------:R-:W-:Y:S02]  /*10da0*/  LOP3.LUT R0, R181.reuse, R227, RZ, 0x3c, !PT ;  /* 0x000000e3b5007212 */ /* 0x040fe400078e3cff */
[-C--:B------:R-:W-:Y:S03]  /*10db0*/  LOP3.LUT R3, R181, R225.reuse, RZ, 0x3c, !PT ;  /* 0x000000e1b5037212 */ /* 0x080fe600078e3cff */
[C---:B------:R-:W-:Y:S08]  /*10dc0*/  HMMA.16816.F32.BF16 R16, R176.reuse, R182, R16 ;  /* 0x000000b6b010723c */ /* 0x040ff00000041810 */
[-C--:B------:R-:W-:Y:S08]  /*10dd0*/  HMMA.16816.F32.BF16 R20, R176, R188.reuse, R20 ;  /* 0x000000bcb014723c */ /* 0x080ff00000041814 */
[C---:B------:R-:W-:Y:S08]  /*10de0*/  HMMA.16816.F32.BF16 R24, R184.reuse, R188, R24 ;  /* 0x000000bcb818723c */ /* 0x040ff00000041818 */
[-C--:B------:R-:W-:Y:S08]  /*10df0*/  HMMA.16816.F32.BF16 R28, R184, R190.reuse, R28 ;  /* 0x000000beb81c723c */ /* 0x080ff0000004181c */
[C---:B------:R-:W-:Y:S04]  /*10e00*/  HMMA.16816.F32.BF16 R32, R176.reuse, R190, R32 ;  /* 0x000000beb020723c */ /* 0x040fe80000041820 */
[----:B------:R-:W-:Y:S04]  /*10e10*/  IMAD.WIDE.U32 R190, R3, -0x2daee0ad, RZ ;  /* 0xd2511f5303be7825 */ /* 0x000fe800078e00ff */
[-C--:B----4-:R-:W-:Y:S03]  /*10e20*/  HMMA.16816.F32.BF16 R36, R176, R192.reuse, R36 ;  /* 0x000000c0b024723c */ /* 0x090fe60000041824 */
[----:B------:R-:W-:Y:S05]  /*10e30*/  LOP3.LUT R189, R228, UR17, R191, 0x96, !PT ;  /* 0x00000011e4bd7c12 */ /* 0x000fea000f8e96bf */
[C---:B------:R-:W-:Y:S08]  /*10e40*/  HMMA.16816.F32.BF16 R40, R184.reuse, R192, R40 ;  /* 0x000000c0b828723c */ /* 0x040ff00000041828 */
[-C--:B------:R-:W-:Y:S08]  /*10e50*/  HMMA.16816.F32.BF16 R44, R184, R194.reuse, R44 ;  /* 0x000000c2b82c723c */ /* 0x080ff0000004182c */
[C---:B------:R-:W-:Y:S04]  /*10e60*/  HMMA.16816.F32.BF16 R48, R176.reuse, R194, R48 ;  /* 0x000000c2b030723c */ /* 0x040fe80000041830 */
[----:B------:R-:W-:Y:S02]  /*10e70*/  LOP3.LUT R194, R235, UR19, R2, 0x96, !PT ;  /* 0x00000013ebc27c12 */ /* 0x000fe4000f8e9602 */
[----:B------:R-:W-:Y:S02]  /*10e80*/  LOP3.LUT R2, R180, R224, RZ, 0x3c, !PT ;  /* 0x000000e0b4027212 */ /* 0x000fe400078e3cff */
[-C--:B------:R-:W-:Y:S03]  /*10e90*/  HMMA.16816.F32.BF16 R52, R176, R196.reuse, R52 ;  /* 0x000000c4b034723c */ /* 0x080fe60000041834 */
[----:B------:R-:W-:Y:S04]  /*10ea0*/  IMAD.WIDE.U32 R194, R194, -0x326172a9, RZ ;  /* 0xcd9e8d57c2c27825 */ /* 0x000fe800078e00ff */
[----:B------:R-:W-:Y:S01]  /*10eb0*/  IMAD.WIDE.U32 R2, R2, -0x2daee0ad, RZ ;  /* 0xd2511f5302027825 */ /* 0x000fe200078e00ff */
[-C--:B------:R-:W-:Y:S01]  /*10ec0*/  LOP3.LUT R246, R194, R226.reuse, RZ, 0x3c, !PT ;  /* 0x000000e2c2f67212 */ /* 0x080fe200078e3cff */
[C---:B------:R-:W-:Y:S04]  /*10ed0*/  HMMA.16816.F32.BF16 R56, R184.reuse, R196, R56 ;  /* 0x000000c4b838723c */ /* 0x040fe80000041838 */
[----:B------:R-:W-:Y:S01]  /*10ee0*/  LOP3.LUT R196, R180, R226, RZ, 0x3c, !PT ;  /* 0x000000e2b4c47212 */ /* 0x000fe200078e3cff */
[----:B------:R-:W-:Y:S01]  /*10ef0*/  IMAD.WIDE.U32 R180, R0, -0x2daee0ad, RZ ;  /* 0xd2511f5300b47825 */ /* 0x000fe200078e00ff */
[----:B------:R-:W-:Y:S02]  /*10f00*/  LOP3.LUT R0, R195, R225, RZ, 0x3c, !PT ;  /* 0x000000e1c3007212 */ /* 0x000fe400078e3cff */
[----:B------:R-:W-:Y:S01]  /*10f10*/  LOP3.LUT R190, R190, UR16, R3, 0x96, !PT ;  /* 0x00000010bebe7c12 */ /* 0x000fe2000f8e9603 */
[-C--:B------:R-:W-:Y:S03]  /*10f20*/  HMMA.16816.F32.BF16 R60, R184, R198.reuse, R60 ;  /* 0x000000c6b83c723c */ /* 0x080fe6000004183c */
[----:B------:R-:W-:Y:S01]  /*10f30*/  LOP3.LUT R188, R232, UR17, R181, 0x96, !PT ;  /* 0x00000011e8bc7c12 */ /* 0x000fe2000f8e96b5 */
[----:B------:R-:W-:Y:S01]  /*10f40*/  IMAD.WIDE.U32 R196, R196, -0x2daee0ad, RZ ;  /* 0xd2511f53c4c47825 */ /* 0x000fe200078e00ff */
[----:B------:R-:W-:Y:S03]  /*10f50*/  LOP3.LUT R194, R194, R224, RZ, 0x3c, !PT ;  /* 0x000000e0c2c27212 */ /* 0x000fe600078e3cff */
[C---:B------:R-:W-:Y:S04]  /*10f60*/  HMMA.16816.F32.BF16 R64, R176.reuse, R198, R64 ;  /* 0x000000c6b040723c */ /* 0x040fe80000041840 */
[----:B------:R-:W-:Y:S01]  /*10f70*/  LOP3.LUT R169, R180, UR16, R197, 0x96, !PT ;  /* 0x00000010b4a97c12 */ /* 0x000fe2000f8e96c5 */
[----:B------:R-:W-:Y:S01]  /*10f80*/  IMAD.WIDE.U32 R192, R188, -0x326172a9, RZ ;  /* 0xcd9e8d57bcc07825 */ /* 0x000fe200078e00ff */
[----:B------:R-:W2:Y:S02]  /*10f90*/  LDSM.16.M88.4 R180, [R171+0x3c00] ;  /* 0x003c0000abb4783b */ /* 0x000ea40000000200 */
[-C--:B------:R-:W-:Y:S01]  /*10fa0*/  HMMA.16816.F32.BF16 R68, R176, R200.reuse, R68 ;  /* 0x000000c8b044723c */ /* 0x080fe20000041844 */
[----:B------:R-:W-:Y:S04]  /*10fb0*/  DEPBAR.LE SB0, 0x0 ;  /* 0x000080000000791a */ /* 0x000fe80000000000 */
[----:B------:R-:W-:Y:S01]  /*10fc0*/  IMAD.WIDE.U32 R246, R246, -0x2daee0ad, RZ ;  /* 0xd2511f53f6f67825 */ /* 0x000fe200078e00ff */
[----:B------:R-:W-:Y:S02]  /*10fd0*/  BAR.SYNC.DEFER_BLOCKING 0x0 ;  /* 0x0000000000007b1d */ /* 0x000fe40000010000 */
[C---:B------:R-:W-:Y:S05]  /*10fe0*/  HMMA.16816.F32.BF16 R72, R184.reuse, R200, R72 ;  /* 0x000000c8b848723c */ /* 0x040fea0000041848 */
[----:B------:R-:W-:Y:S03]  /*10ff0*/  IMAD.WIDE.U32 R248, R0, -0x2daee0ad, RZ ;  /* 0xd2511f5300f87825 */ /* 0x000fe600078e00ff */
[-C--:B------:R-:W-:Y:S03]  /*11000*/  HMMA.16816.F32.BF16 R76, R184, R202.reuse, R76 ;  /* 0x000000cab84c723c */ /* 0x080fe6000004184c */
[----:B------:R-:W-:Y:S01]  /*11010*/  LOP3.LUT R164, R228, UR17, R249, 0x96, !PT ;  /* 0x00000011e4a47c12 */ /* 0x000fe2000f8e96f9 */
[----:B------:R-:W-:Y:S04]  /*11020*/  IMAD.WIDE.U32 R188, R189, -0x326172a9, RZ ;  /* 0xcd9e8d57bdbc7825 */ /* 0x000fe800078e00ff */
[C---:B------:R-:W-:Y:S04]  /*11030*/  HMMA.16816.F32.BF16 R80, R176.reuse, R202, R80 ;  /* 0x000000cab050723c */ /* 0x040fe80000041850 */
[----:B------:R-:W-:Y:S01]  /*11040*/  LOP3.LUT R3, R236, UR9, R189, 0x96, !PT ;  /* 0x00000009ec037c12 */ /* 0x000fe2000f8e96bd */
        /* <DEDUP_REMOVED lines=8> */
[----:B------:R-:W-:Y:S05]  /*110d0*/  IMAD.WIDE.U32 R250, R250, -0x2daee0ad, RZ ;  /* 0xd2511f53fafa7825 */ /* 0x000fea00078e00ff */
[C---:B------:R-:W-:Y:S04]  /*110e0*/  HMMA.16816.F32.BF16 R96, R176.reuse, R206, R96 ;  /* 0x000000ceb060723c */ /* 0x040fe80000041860 */
[----:B------:R-:W-:Y:S01]  /*110f0*/  LOP3.LUT R206, R195, R227, RZ, 0x3c, !PT ;  /* 0x000000e3c3ce7212 */ /* 0x000fe200078e3cff */
[----:B------:R-:W-:Y:S03]  /*11100*/  IMAD.WIDE.U32 R194, R194, -0x2daee0ad, RZ ;  /* 0xd2511f53c2c27825 */ /* 0x000fe600078e00ff */
[-C--:B-1----:R-:W-:Y:S03]  /*11110*/  HMMA.16816.F32.BF16 R100, R176, R172.reuse, R100 ;  /* 0x000000acb064723c */ /* 0x082fe60000041864 */
[----:B------:R-:W-:Y:S01]  /*11120*/  LOP3.LUT R248, R248, UR16, R195, 0x96, !PT ;  /* 0x00000010f8f87c12 */ /* 0x000fe2000f8e96c3 */
[----:B------:R-:W-:Y:S04]  /*11130*/  IMAD.WIDE.U32 R206, R206, -0x2daee0ad, RZ ;  /* 0xd2511f53cece7825 */ /* 0x000fe800078e00ff */
[C---:B------:R-:W-:Y:S04]  /*11140*/  HMMA.16816.F32.BF16 R104, R184.reuse, R172, R104 ;  /* 0x000000acb868723c */ /* 0x040fe80000041868 */
[----:B------:R-:W-:Y:S01]  /*11150*/  LOP3.LUT R0, R232, UR17, R207, 0x96, !PT ;  /* 0x00000011e8007c12 */ /* 0x000fe2000f8e96cf */
[----:B------:R-:W-:Y:S01]  /*11160*/  IMAD.WIDE.U32 R172, R169, -0x326172a9, RZ ;  /* 0xcd9e8d57a9ac7825 */ /* 0x000fe200078e00ff */
[----:B------:R-:W-:Y:S02]  /*11170*/  LOP3.LUT R169, R238, UR9, R193, 0x96, !PT ;  /* 0x00000009eea97c12 */ /* 0x000fe4000f8e96c1 */
[----:B------:R-:W-:Y:S01]  /*11180*/  LOP3.LUT R206, R206, UR16, R247, 0x96, !PT ;  /* 0x00000010cece7c12 */ /* 0x000fe2000f8e96f7 */
[-C--:B------:R-:W-:Y:S03]  /*11190*/  HMMA.16816.F32.BF16 R108, R184, R174.reuse, R108 ;  /* 0x000000aeb86c723c */ /* 0x080fe6000004186c */
[----:B------:R-:W-:Y:S01]  /*111a0*/  LOP3.LUT R192, R192, UR8, R173, 0x96, !PT ;  /* 0x00000008c0c07c12 */ /* 0x000fe2000f8e96ad */
[----:B------:R-:W-:Y:S01]  /*111b0*/  IMAD.WIDE.U32 R204, R0, -0x326172a9, RZ ;  /* 0xcd9e8d5700cc7825 */ /* 0x000fe200078e00ff */
[----:B------:R-:W-:Y:S03]  /*111c0*/  LOP3.LUT R247, R194, UR13, R251, 0x96, !PT ;  /* 0x0000000dc2f77c12 */ /* 0x000fe6000f8e96fb */
[C---:B------:R-:W-:Y:S04]  /*111d0*/  HMMA.16816.F32.BF16 R112, R176.reuse, R174, R112 ;  /* 0x000000aeb070723c */ /* 0x040fe80000041870 */
[----:B------:R-:W-:Y:S01]  /*111e0*/  LOP3.LUT R0, R238, UR9, R205, 0x96, !PT ;  /* 0x00000009ee007c12 */ /* 0x000fe2000f8e96cd */
[----:B------:R-:W-:Y:S03]  /*111f0*/  IMAD.WIDE.U32 R174, R169, -0x2daee0ad, RZ ;  /* 0xd2511f53a9ae7825 */ /* 0x000fe600078e00ff */
[-C--:B--2---:R-:W-:Y:S03]  /*11200*/  HMMA.16816.F32.BF16 R116, R176, R180.reuse, R116 ;  /* 0x000000b4b074723c */ /* 0x084fe60000041874 */
[----:B------:R-:W-:Y:S01]  /*11210*/  LOP3.LUT R164, R196, UR13, R175, 0x96, !PT ;  /* 0x0000000dc4a47c12 */ /* 0x000fe2000f8e96af */
[----:B------:R-:W-:Y:S04]  /*11220*/  IMAD.WIDE.U32 R206, R206, -0x326172a9, RZ ;  /* 0xcd9e8d57cece7825 */ /* 0x000fe800078e00ff */
[----:B------:R-:W-:Y:S01]  /*11230*/  IMAD.WIDE.U32 R192, R192, -0x2daee0ad, RZ ;  /* 0xd2511f53c0c07825 */ /* 0x000fe200078e00ff */
[----:B------:R-:W-:Y:S01]  /*11240*/  LOP3.LUT R204, R204, UR8, R207, 0x96, !PT ;  /* 0x00000008cccc7c12 */ /* 0x000fe2000f8e96cf */
[C---:B------:R-:W-:Y:S04]  /*11250*/  HMMA.16816.F32.BF16 R120, R184.reuse, R180, R120 ;  /* 0x000000b4b878723c */ /* 0x040fe80000041878 */
[----:B------:R-:W-:Y:S01]  /*11260*/  IMAD.WIDE.U32 R196, R3, -0x2daee0ad, RZ ;  /* 0xd2511f5303c47825 */ /* 0x000fe200078e00ff */
[----:B------:R-:W-:Y:S03]  /*11270*/  LOP3.LUT R3, R174, UR12, R193, 0x96, !PT ;  /* 0x0000000cae037c12 */ /* 0x000fe6000f8e96c1 */
[----:B------:R-:W-:Y:S01]  /*11280*/  IMAD.WIDE.U32 R174, R0, -0x2daee0ad, RZ ;  /* 0xd2511f5300ae7825 */ /* 0x000fe200078e00ff */
[----:B------:R-:W-:Y:S01]  /*11290*/  LOP3.LUT R2, R2, UR13, R197, 0x96, !PT ;  /* 0x0000000d02027c12 */ /* 0x000fe2000f8e96c5 */
[-C--:B------:R-:W-:Y:S03]  /*112a0*/  HMMA.16816.F32.BF16 R124, R184, R182.reuse, R124 ;  /* 0x000000b6b87c723c */ /* 0x080fe6000004187c */
[----:B------:R-:W-:Y:S01]  /*112b0*/  LOP3.LUT R0, R196, UR12, R189, 0x96, !PT ;  /* 0x0000000cc4007c12 */ /* 0x000fe2000f8e96bd */
[----:B------:R-:W-:Y:S01]  /*112c0*/  IMAD.WIDE.U32 R204, R204, -0x2daee0ad, RZ ;  /* 0xd2511f53cccc7825 */ /* 0x000fe200078e00ff */
[----:B------:R-:W-:Y:S02]  /*112d0*/  LOP3.LUT R246, R246, UR13, R175, 0x96, !PT ;  /* 0x0000000df6f67c12 */ /* 0x000fe4000f8e96af */
[----:B------:R-:W-:Y:S01]  /*112e0*/  FMNMX3.FTZ R187, R168, R8, R9, !PT ;  /* 0x00000008a8bb7276 */ /* 0x000fe20007810009 */
[----:B------:R-:W-:Y:S01]  /*112f0*/  IMAD.WIDE.U32 R196, R164, -0x326172a9, RZ ;  /* 0xcd9e8d57a4c47825 */ /* 0x000fe200078e00ff */
[----:B------:R-:W-:Y:S01]  /*11300*/  LOP3.LUT R245, R174, UR12, R205, 0x96, !PT ;  /* 0x0000000caef57c12 */ /* 0x000fe2000f8e96cd */
[----:B------:R-:W-:Y:S04]  /*11310*/  HMMA.16816.F32.BF16 R128, R176, R182, R128 ;  /* 0x000000b6b080723c */ /* 0x000fe80000041880 */
[----:B------:R-:W-:Y:S01]  /*11320*/  LOP3.LUT R169, R172, UR7, R197, 0x96, !PT ;  /* 0x00000007aca97c12 */ /* 0x000fe2000f8e96c5 */
[----:B------:R-:W-:Y:S01]  /*11330*/  IMAD.WIDE.U32 R174, R3, -0x326172a9, RZ ;  /* 0xcd9e8d5703ae7825 */ /* 0x000fe200078e00ff */
[----:B------:R-:W-:Y:S02]  /*11340*/  FMNMX3.FTZ R172, R166, R4, R5, !PT ;  /* 0x00000004a6ac7276 */ /* 0x000fe40007810005 */
[----:B------:R-:W-:Y:S01]  /*11350*/  FMNMX3.FTZ R3, R167, R6, R7, !PT ;  /* 0x00000006a7037276 */ /* 0x000fe20007810007 */
[----:B------:R-:W-:Y:S01]  /*11360*/  IMAD.WIDE.U32 R248, R248, -0x326172a9, RZ ;  /* 0xcd9e8d57f8f87825 */ /* 0x000fe200078e00ff */
[----:B------:R-:W-:Y:S02]  /*11370*/  FMNMX3.FTZ R172, R172, R16, R17, !PT ;  /* 0x00000010acac7276 */ /* 0x000fe40007810011 */
[----:B------:R-:W-:Y:S01]  /*11380*/  FMNMX3.FTZ R3, R3, R18, R19, !PT ;  /* 0x0000001203037276 */ /* 0x000fe20007810013 */
[----:B------:R-:W-:Y:S01]  /*11390*/  IMAD.MOV.U32 R185, RZ, RZ, R174 ;  /* 0x000000ffffb97224 */ /* 0x000fe200078e00ae */
[----:B------:R-:W-:Y:S01]  /*113a0*/  FMNMX3.FTZ R172, R172, R20, R21, !PT ;  /* 0x00000014acac7276 */ /* 0x000fe20007810015 */
[----:B------:R-:W-:Y:S01]  /*113b0*/  IMAD.WIDE.U32 R198, R2, -0x326172a9, RZ ;  /* 0xcd9e8d5702c67825 */ /* 0x000fe200078e00ff */
        /* <DEDUP_REMOVED lines=41> */
[----:B------:R-:W-:Y:S01]  /*11650*/  LOP3.LUT R164, R196, UR6, R175, 0x96, !PT ;  /* 0x00000006c4a47c12 */ /* 0x000fe2000f8e96af */
[----:B------:R-:W-:Y:S01]  /*11660*/  IMAD.WIDE.U32 R196, R0, -0x326172a9, RZ ;  /* 0xcd9e8d5700c47825 */ /* 0x000fe200078e00ff */
[----:B------:R-:W-:Y:S02]  /*11670*/  LOP3.LUT R244, R244, UR8, R249, 0x96, !PT ;  /* 0x00000008f4f47c12 */ /* 0x000fe4000f8e96f9 */
[C---:B------:R-:W-:Y:S02]  /*11680*/  PRMT R184, R174.reuse, 0x7773, RZ ;  /* 0x00007773aeb87816 */ /* 0x040fe400000000ff */
[C---:B------:R-:W-:Y:S02]  /*11690*/  PRMT R181, R174.reuse, 0x7772, RZ ;  /* 0x00007772aeb57816 */ /* 0x040fe400000000ff */
[----:B------:R-:W-:Y:S02]  /*116a0*/  PRMT R180, R174, 0x7771, RZ ;  /* 0x00007771aeb47816 */ /* 0x000fe400000000ff */
[----:B------:R-:W-:Y:S02]  /*116b0*/  FMNMX3.FTZ R186, R186, R74, R75, !PT ;  /* 0x0000004ababa7276 */ /* 0x000fe4000781004b */
[----:B------:R-:W-:Y:S02]  /*116c0*/  FMNMX3.FTZ R187, R187, R76, R77, !PT ;  /* 0x0000004cbbbb7276 */ /* 0x000fe4000781004d */
[----:B------:R-:W-:Y:S02]  /*116d0*/  FMNMX3.FTZ R179, R179, R128, R129, !PT ;  /* 0x00000080b3b37276 */ /* 0x000fe40007810081 */
[----:B------:R-:W-:Y:S01]  /*116e0*/  FMNMX3.FTZ R178, R178, R130, R131, !PT ;  /* 0x00000082b2b27276 */ /* 0x000fe20007810083 */
[----:B------:R-:W-:Y:S06]  /*116f0*/  @P2 BRA `(.L_x_254) ;  /* 0xffffffec000c2947 */ /* 0x000fec000383ffff */
.L_x_253:
[----:B------:R-:W-:Y:S01]  /*11700*/  FMNMX3.FTZ R187, R187, R88, R89, !PT ;  /* 0x00000058bbbb7276 */ /* 0x000fe20007810059 */
[----:B-1----:R-:W1:Y:S01]  /*11710*/  SHFL.BFLY PT, R172, R179, 0x2, 0x1f ;  /* 0x0c401f00b3ac7f89 */ /* 0x002e6200000e0000 */
[----:B------:R-:W-:Y:S01]  /*11720*/  FMNMX3.FTZ R186, R186, R78, R79, !PT ;  /* 0x0000004ebaba7276 */ /* 0x000fe2000781004f */
[----:B------:R-:W-:Y:S01]  /*11730*/  IMAD.U32 R203, RZ, RZ, UR10 ;  /* 0x0000000affcb7e24 */ /* 0x000fe2000f8e00ff */
[----:B------:R-:W-:Y:S05]  /*11740*/  FMNMX3.FTZ R176, R187, R92, R93, !PT ;  /* 0x0000005cbbb07276 */ /* 0x000fea000781005d */
[----:B------:R2:W-:Y:S01]  /*11750*/  STL.64 [R1+0x18], R218 ;  /* 0x000018da01007387 */ /* 0x0005e20000100a00 */
[----:B------:R-:W-:Y:S01]  /*11760*/  FMNMX3.FTZ R0, R186, R90, R91, !PT ;  /* 0x0000005aba007276 */ /* 0x000fe2000781005b */
[----:B------:R-:W-:Y:S01]  /*11770*/  IMAD.MOV.U32 R173, RZ, RZ, R196 ;  /* 0x000000ffffad7224 */ /* 0x000fe200078e00c4 */
[----:B------:R-:W-:Y:S01]  /*11780*/  FMNMX3.FTZ R176, R176, R104, R105, !PT ;  /* 0x00000068b0b07276 */ /* 0x000fe20007810069 */
[----:B------:R-:W-:Y:S01]  /*11790*/  UIADD3 UR11, UPT, UPT, UR19, 0x646e171e, URZ ;  /* 0x646e171e130b7890 */ /* 0x000fe2000fffe0ff */
[----:B------:R-:W-:Y:S01]  /*117a0*/  FMNMX3.FTZ R0, R0, R94, R95, !PT ;  /* 0x0000005e00007276 */ /* 0x000fe2000781005f */
[----:B------:R-:W-:Y:S01]  /*117b0*/  STL.64 [R1+0x10], R216 ;  /* 0x000010d801007387 */ /* 0x000fe20000100a00 */
[----:B------:R-:W-:Y:S02]  /*117c0*/  FMNMX3.FTZ R176, R176, R108, R109, !PT ;  /* 0x0000006cb0b07276 */ /* 0x000fe4000781006d */
[----:B------:R-:W-:Y:S02]  /*117d0*/  FMNMX3.FTZ R0, R0, R106, R107, !PT ;  /* 0x0000006a00007276 */ /* 0x000fe4000781006b */
[----:B------:R-:W-:Y:S01]  /*117e0*/  FMNMX3.FTZ R176, R176, R120, R121, !PT ;  /* 0x00000078b0b07276 */ /* 0x000fe20007810079 */
[----:B------:R-:W-:Y:S01]  /*117f0*/  STL.64 [R1+0x8], R212 ;  /* 0x000008d401007387 */ /* 0x000fe20000100a00 */
[----:B------:R-:W-:Y:S02]  /*11800*/  FMNMX3.FTZ R0, R0, R110, R111, !PT ;  /* 0x0000006e00007276 */ /* 0x000fe4000781006f */
[----:B------:R-:W-:Y:S02]  /*11810*/  FMNMX3.FTZ R177, R176, R124, R125, !PT ;  /* 0x0000007cb0b17276 */ /* 0x000fe4000781007d */
[----:B------:R-:W-:Y:S01]  /*11820*/  FMNMX3.FTZ R0, R0, R122, R123, !PT ;  /* 0x0000007a00007276 */ /* 0x000fe2000781007b */
[----:B------:R-:W3:Y:S01]  /*11830*/  SHFL.BFLY PT, R3, R178, 0x2, 0x1f ;  /* 0x0c401f00b2037f89 */ /* 0x000ee200000e0000 */
[C---:B------:R-:W-:Y:S02]  /*11840*/  PRMT R174, R196.reuse, 0x7773, RZ ;  /* 0x00007773c4ae7816 */ /* 0x040fe400000000ff */
[----:B------:R-:W-:Y:S05]  /*11850*/  PRMT R183, R196, 0x7772, RZ ;  /* 0x00007772c4b77816 */ /* 0x000fea00000000ff */
[----:B------:R-:W-:Y:S01]  /*11860*/  STL.64 [R1], R210 ;  /* 0x000000d201007387 */ /* 0x000fe20000100a00 */
[----:B-1----:R-:W-:Y:S02]  /*11870*/  FMNMX.FTZ R179, R179, R172, !PT ;  /* 0x000000acb3b37209 */ /* 0x002fe40007810000 */
[----:B------:R-:W-:Y:S02]  /*11880*/  LOP3.LUT R185, R185, 0xff, RZ, 0xc0, !PT ;  /* 0x000000ffb9b97812 */ /* 0x000fe400078ec0ff */
[----:B------:R-:W-:Y:S01]  /*11890*/  PRMT R175, R181, 0x5410, R184 ;  /* 0x00005410b5af7816 */ /* 0x000fe200000000b8 */
[----:B------:R-:W1:Y:S01]  /*118a0*/  SHFL.BFLY PT, R172, R177, 0x2, 0x1f ;  /* 0x0c401f00b1ac7f89 */ /* 0x000e6200000e0000 */
[----:B------:R-:W-:Y:S02]  /*118b0*/  FMNMX3.FTZ R0, R0, R126, R127, !PT ;  /* 0x0000007e00007276 */ /* 0x000fe4000781007f */
[----:B------:R-:W-:Y:S05]  /*118c0*/  PRMT R183, R183, 0x5410, R174 ;  /* 0x00005410b7b77816 */ /* 0x000fea00000000ae */
[----:B------:R-:W4:Y:S01]  /*118d0*/  SHFL.BFLY PT, R181, R179, 0x1, 0x1f ;  /* 0x0c201f00b3b57f89 */ /* 0x000f2200000e0000 */
[----:B------:R-:W-:Y:S01]  /*118e0*/  PRMT R174, R185, 0x5410, R180 ;  /* 0x00005410b9ae7816 */ /* 0x000fe200000000b4 */
[----:B------:R-:W-:Y:S01]  /*118f0*/  IMAD.WIDE.U32 R184, R169, -0x2daee0ad, RZ ;  /* 0xd2511f53a9b87825 */ /* 0x000fe200078e00ff */
[----:B------:R-:W-:Y:S05]  /*11900*/  PRMT R182, R196, 0x7771, RZ ;  /* 0x00007771c4b67816 */ /* 0x000fea00000000ff */
[----:B------:R-:W4:Y:S01]  /*11910*/  SHFL.BFLY PT, R169, R0, 0x2, 0x1f ;  /* 0x0c401f0000a97f89 */ /* 0x000f2200000e0000 */
[----:B------:R-:W-:Y:S01]  /*11920*/  LOP3.LUT R173, R173, 0xff, RZ, 0xc0, !PT ;  /* 0x000000ffadad7812 */ /* 0x000fe200078ec0ff */
[----:B--2---:R-:W-:Y:S01]  /*11930*/  IMAD.MOV.U32 R218, RZ, RZ, R184 ;  /* 0x000000ffffda7224 */ /* 0x004fe200078e00b8 */
[----:B------:R-:W-:Y:S02]  /*11940*/  LOP3.LUT R215, R192, UR11, R185, 0x96, !PT ;  /* 0x0000000bc0d77c12 */ /* 0x000fe4000f8e96b9 */
[----:B------:R-:W-:Y:S02]  /*11950*/  PRMT R182, R173, 0x5410, R182 ;  /* 0x00005410adb67816 */ /* 0x000fe400000000b6 */
[----:B---3--:R-:W-:Y:S02]  /*11960*/  FMNMX.FTZ R3, R178, R3, !PT ;  /* 0x00000003b2037209 */ /* 0x008fe40007810000 */
[----:B------:R-:W-:Y:S02]  /*11970*/  PRMT R178, R164, 0x7632, R178 ;  /* 0x00007632a4b27816 */ /* 0x000fe400000000b2 */
[C---:B------:R-:W-:Y:S01]  /*11980*/  PRMT R176, R184.reuse, 0x7773, RZ ;  /* 0x00007773b8b07816 */ /* 0x040fe200000000ff */
[----:B------:R-:W2:Y:S01]  /*11990*/  SHFL.BFLY PT, R180, R3, 0x1, 0x1f ;  /* 0x0c201f0003b47f89 */ /* 0x000ea200000e0000 */
[C---:B------:R-:W-:Y:S02]  /*119a0*/  PRMT R249, R184.reuse, 0x7772, RZ ;  /* 0x00007772b8f97816 */ /* 0x040fe400000000ff */
[----:B------:R-:W-:Y:S02]  /*119b0*/  PRMT R252, R184, 0x7771, RZ ;  /* 0x00007771b8fc7816 */ /* 0x000fe400000000ff */
[C---:B------:R-:W-:Y:S02]  /*119c0*/  LOP3.LUT R185, R164.reuse, 0xffff, RZ, 0xc0, !PT ;  /* 0x0000ffffa4b97812 */ /* 0x040fe400078ec0ff */
[----:B------:R-:W-:Y:S02]  /*119d0*/  LOP3.LUT R184, R164, 0xff, RZ, 0xc0, !PT ;  /* 0x000000ffa4b87812 */ /* 0x000fe400078ec0ff */
[----:B------:R-:W-:Y:S02]  /*119e0*/  SHF.R.U32.HI R173, RZ, 0x18, R164 ;  /* 0x00000018ffad7819 */ /* 0x000fe400000116a4 */
[----:B------:R-:W-:Y:S02]  /*119f0*/  LOP3.LUT R164, R178, 0xff, RZ, 0xc0, !PT ;  /* 0x000000ffb2a47812 */ /* 0x000fe400078ec0ff */
[----:B-1----:R-:W-:Y:S02]  /*11a00*/  FMNMX.FTZ R177, R177, R172, !PT ;  /* 0x000000acb1b17209 */ /* 0x002fe40007810000 */
[----:B------:R-:W-:Y:S02]  /*11a10*/  PRMT R173, R164, 0x5410, R173 ;  /* 0x00005410a4ad7816 */ /* 0x000fe400000000ad */
[----:B----4-:R-:W-:Y:S02]  /*11a20*/  FMNMX.FTZ R164, R179, R181, !PT ;  /* 0x000000b5b3a47209 */ /* 0x010fe40007810000 */
[----:B------:R-:W-:Y:S01]  /*11a30*/  FMNMX.FTZ R169, R0, R169, !PT ;  /* 0x000000a900a97209 */ /* 0x000fe20007810000 */
[----:B------:R-:W1:Y:S01]  /*11a40*/  SHFL.BFLY PT, R179, R177, 0x1, 0x1f ;  /* 0x0c201f00b1b37f89 */ /* 0x000e6200000e0000 */
[----:B------:R-:W-:Y:S01]  /*11a50*/  SHF.R.U32.HI R185, RZ, 0x8, R185 ;  /* 0x00000008ffb97819 */ /* 0x000fe200000116b9 */
[----:B------:R-:W-:Y:S01]  /*11a60*/  FMUL.FTZ R202, R164, UR4 ;  /* 0x00000004a4ca7c20 */ /* 0x000fe20008410000 */
[----:B------:R-:W-:Y:S05]  /*11a70*/  LOP3.LUT R2, R198, UR6, R197, 0x96, !PT ;  /* 0x00000006c6027c12 */ /* 0x000fea000f8e96c5 */
[----:B------:R-:W3:Y:S01]  /*11a80*/  SHFL.BFLY PT, R0, R169, 0x1, 0x1f ;  /* 0x0c201f00a9007f89 */ /* 0x000ee200000e0000 */
[--C-:B------:R-:W-:Y:S02]  /*11a90*/  PRMT R172, R184, 0x5410, R185.reuse ;  /* 0x00005410b8ac7816 */ /* 0x100fe400000000b9 */
[C---:B------:R-:W-:Y:S02]  /*11aa0*/  PRMT R185, R2.reuse, 0x7632, R185 ;  /* 0x0000763202b97816 */ /* 0x040fe400000000b9 */
[----:B--2---:R-:W-:Y:S02]  /*11ab0*/  FMNMX.FTZ R3, R3, R180, !PT ;  /* 0x000000b403037209 */ /* 0x004fe40007810000 */
[C---:B------:R-:W-:Y:S02]  /*11ac0*/  LOP3.LUT R184, R2.reuse, 0xffff, RZ, 0xc0, !PT ;  /* 0x0000ffff02b87812 */ /* 0x040fe400078ec0ff */
[----:B------:R-:W-:Y:S01]  /*11ad0*/  LOP3.LUT R180, R2, 0xff, RZ, 0xc0, !PT ;  /* 0x000000ff02b47812 */ /* 0x000fe200078ec0ff */
[----:B------:R-:W-:Y:S01]  /*11ae0*/  FMUL.FTZ R200, R3, UR4 ;  /* 0x0000000403c87c20 */ /* 0x000fe20008410000 */
[----:B------:R-:W-:Y:S02]  /*11af0*/  SHF.R.U32.HI R181, RZ, 0x18, R2 ;  /* 0x00000018ffb57819 */ /* 0x000fe40000011602 */
[----:B------:R-:W-:Y:S02]  /*11b00*/  LOP3.LUT R2, R185, 0xff, RZ, 0xc0, !PT ;  /* 0x000000ffb9027812 */ /* 0x000fe400078ec0ff */
[----:B------:R-:W-:Y:S02]  /*11b10*/  FSETP.NEU.FTZ.AND P0, PT, R164, -INF , PT ;  /* 0xff800000a400780b */ /* 0x000fe40003f1d000 */
[----:B------:R-:W-:Y:S02]  /*11b20*/  PRMT R181, R2, 0x5410, R181 ;  /* 0x0000541002b57816 */ /* 0x000fe400000000b5 */
[----:B------:R-:W-:Y:S02]  /*11b30*/  FSEL R202, R202, RZ, P0 ;  /* 0x000000ffcaca7208 */ /* 0x000fe40000000000 */
[----:B------:R-:W-:Y:S02]  /*11b40*/  SHF.R.U32.HI R184, RZ, 0x8, R184 ;  /* 0x00000008ffb87819 */ /* 0x000fe400000116b8 */
[----:B-1----:R-:W-:Y:S01]  /*11b50*/  FMNMX.FTZ R2, R177, R179, !PT ;  /* 0x000000b3b1027209 */ /* 0x002fe20007810000 */
[--C-:B------:R-:W-:Y:S01]  /*11b60*/  FFMA.FTZ R185, R16, UR4, -R202.reuse ;  /* 0x0000000410b97c23 */ /* 0x100fe200080108ca */
[----:B------:R-:W-:Y:S01]  /*11b70*/  FSETP.NEU.FTZ.AND P0, PT, R3, -INF , PT ;  /* 0xff8000000300780b */ /* 0x000fe20003f1d000 */
[----:B------:R-:W-:Y:S01]  /*11b80*/  FFMA.FTZ R196, R4, UR4, -R202 ;  /* 0x0000000404c47c23 */ /* 0x000fe200080108ca */
[----:B------:R-:W-:Y:S01]  /*11b90*/  PRMT R180, R180, 0x5410, R184 ;  /* 0x00005410b4b47816 */ /* 0x000fe200000000b8 */
[--C-:B------:R-:W-:Y:S01]  /*11ba0*/  FFMA.FTZ R184, R17, UR4, -R202.reuse ;  /* 0x0000000411b87c23 */ /* 0x100fe200080108ca */
[----:B------:R-:W-:Y:S01]  /*11bb0*/  LOP3.LUT R190, R190, UR7, R199, 0x96, !PT ;  /* 0x00000007bebe7c12 */ /* 0x000fe2000f8e96c7 */
[----:B------:R-:W-:Y:S01]  /*11bc0*/  FFMA.FTZ R97, R97, UR4, -R202 ;  /* 0x0000000461617c23 */ /* 0x000fe200080108ca */
[----:B------:R-:W-:Y:S01]  /*11bd0*/  FSEL R200, R200, RZ, P0 ;  /* 0x000000ffc8c87208 */ /* 0x000fe20000000000 */
[----:B------:R-:W-:Y:S01]  /*11be0*/  FMUL.FTZ R201, R2, UR4 ;  /* 0x0000000402c97c20 */ /* 0x000fe20008410000 */
[----:B---3--:R-:W-:Y:S01]  /*11bf0*/  FMNMX.FTZ R0, R169, R0, !PT ;  /* 0x00000000a9007209 */ /* 0x008fe20007810000 */
[----:B------:R-:W-:Y:S01]  /*11c00*/  IMAD.WIDE.U32 R190, R190, -0x2daee0ad, RZ ;  /* 0xd2511f53bebe7825 */ /* 0x000fe200078e00ff */
[----:B------:R-:W-:Y:S01]  /*11c10*/  FSETP.NEU.FTZ.AND P2, PT, R2, -INF , PT ;  /* 0xff8000000200780b */ /* 0x000fe20003f5d000 */
[----:B------:R-:W-:Y:S01]  /*11c20*/  MUFU.EX2 R185, R185 ;  /* 0x000000b900b97308 */ /* 0x000fe20000000800 */
[----:B------:R-:W-:Y:S01]  /*11c30*/  FSETP.NEU.FTZ.AND P0, PT, R0, -INF , PT ;  /* 0xff8000000000780b */ /* 0x000fe20003f1d000 */
[----:B------:R-:W-:Y:S01]  /*11c40*/  IMAD.MOV.U32 R219, RZ, RZ, R190 ;  /* 0x000000ffffdb7224 */ /* 0x000fe200078e00be */
[----:B------:R-:W-:Y:S01]  /*11c50*/  FSEL R201, R201, RZ, P2 ;  /* 0x000000ffc9c97208 */ /* 0x000fe20001000000 */
[--C-:B------:R-:W-:Y:S01]  /*11c60*/  FFMA.FTZ R197, R6, UR4, -R200.reuse ;  /* 0x0000000406c57c23 */ /* 0x100fe200080108c8 */
[----:B------:R-:W-:Y:S01]  /*11c70*/  LOP3.LUT R251, R188, UR11, R191, 0x96, !PT ;  /* 0x0000000bbcfb7c12 */ /* 0x000fe2000f8e96bf */
[----:B------:R-:W-:Y:S01]  /*11c80*/  FFMA.FTZ R192, R7, UR4, -R200 ;  /* 0x0000000407c07c23 */ /* 0x000fe200080108c8 */
[----:B------:R-:W-:Y:S01]  /*11c90*/  LEA R203, R203, UR10, 0x10 ;  /* 0x0000000acbcb7c11 */ /* 0x000fe2000f8e80ff */
[----:B------:R-:W-:Y:S01]  /*11ca0*/  FMUL.FTZ R199, R0, UR4 ;  /* 0x0000000400c77c20 */ /* 0x000fe20008410000 */
[C---:B------:R-:W-:Y:S01]  /*11cb0*/  PRMT R178, R190.reuse, 0x7773, RZ ;  /* 0x00007773beb27816 */ /* 0x040fe200000000ff */
[----:B------:R-:W1:Y:S01]  /*11cc0*/  MUFU.EX2 R184, R184 ;  /* 0x000000b800b87308 */ /* 0x000e620000000800 */
[----:B------:R-:W-:Y:S01]  /*11cd0*/  PRMT R205, R190, 0x7772, RZ ;  /* 0x00007772becd7816 */ /* 0x000fe200000000ff */
[--C-:B------:R-:W-:Y:S01]  /*11ce0*/  FFMA.FTZ R198, R8, UR4, -R201.reuse ;  /* 0x0000000408c67c23 */ /* 0x100fe200080108c9 */
[----:B------:R-:W-:Y:S01]  /*11cf0*/  FSEL R199, R199, RZ, P0 ;  /* 0x000000ffc7c77208 */ /* 0x000fe20000000000 */
[----:B------:R-:W-:Y:S01]  /*11d00*/  FFMA.FTZ R194, R9, UR4, -R201 ;  /* 0x0000000409c27c23 */ /* 0x000fe200080108c9 */
[--C-:B------:R-:W-:Y:S01]  /*11d10*/  HSET2.LE.AND R174, R174, R203.reuse, PT ;  /* 0x000000cbaeae7233 */ /* 0x100fe20003803000 */
[----:B------:R-:W-:Y:S01]  /*11d20*/  FFMA.FTZ R191, R5, UR4, -R202 ;  /* 0x0000000405bf7c23 */ /* 0x000fe200080108ca */
[--C-:B------:R-:W-:Y:S03]  /*11d30*/  HSET2.LE.AND R173, R173, R203.reuse, PT ;  /* 0x000000cbadad7233 */ /* 0x100fe60003803000 */
[----:B------:R-:W-:Y:S01]  /*11d40*/  MUFU.EX2 R197, R197 ;  /* 0x000000c500c57308 */ /* 0x000fe20000000800 */
[--C-:B------:R-:W-:Y:S01]  /*11d50*/  HSET2.LE.AND R180, R180, R203.reuse, PT ;  /* 0x000000cbb4b47233 */ /* 0x100fe20003803000 */
[--C-:B------:R-:W-:Y:S01]  /*11d60*/  FFMA.FTZ R195, R10, UR4, -R199.reuse ;  /* 0x000000040ac37c23 */ /* 0x100fe200080108c7 */
[--C-:B------:R-:W-:Y:S07]  /*11d70*/  HSET2.LE.AND R172, R172, R203.reuse, PT ;  /* 0x000000cbacac7233 */ /* 0x100fee0003803000 */
[----:B------:R-:W2:Y:S01]  /*11d80*/  MUFU.EX2 R192, R192 ;  /* 0x000000c000c07308 */ /* 0x000ea20000000800 */
[--C-:B------:R-:W-:Y:S01]  /*11d90*/  HSET2.LE.AND R181, R181, R203.reuse, PT ;  /* 0x000000cbb5b57233 */ /* 0x100fe20003803000 */
[----:B------:R-:W-:Y:S01]  /*11da0*/  FFMA.FTZ R193, R11, UR4, -R199 ;  /* 0x000000040bc17c23 */ /* 0x000fe200080108c7 */
[----:B-1----:R-:W-:Y:S07]  /*11db0*/  F2FP.BF16.F32.PACK_AB R4, R184, R185 ;  /* 0x000000b9b804723e */ /* 0x002fee00000010ff */
[----:B------:R-:W-:Y:S01]  /*11dc0*/  MUFU.EX2 R198, R198 ;  /* 0x000000c600c67308 */ /* 0x000fe20000000800 */
[----:B------:R-:W-:Y:S01]  /*11dd0*/  LOP3.LUT R175, R175, 0xff00ff, RZ, 0xc0, !PT ;  /* 0x00ff00ffafaf7812 */ /* 0x000fe200078ec0ff */
[----:B------:R-:W-:Y:S01]  /*11de0*/  FFMA.FTZ R187, R13, UR4, -R201 ;  /* 0x000000040dbb7c23 */ /* 0x000fe200080108c9 */
[----:B------:R-:W-:Y:S07]  /*11df0*/  LOP3.LUT R174, R4, R174, RZ, 0xc0, !PT ;  /* 0x000000ae04ae7212 */ /* 0x000fee00078ec0ff */
[----:B------:R-:W1:Y:S01]  /*11e00*/  MUFU.EX2 R194, R194 ;  /* 0x000000c200c27308 */ /* 0x000e620000000800 */
[----:B------:R-:W-:Y:S01]  /*11e10*/  PRMT R249, R249, 0x5410, R176 ;  /* 0x00005410f9f97816 */ /* 0x000fe200000000b0 */
[----:B------:R-:W-:Y:S01]  /*11e20*/  FFMA.FTZ R189, R14, UR4, -R199 ;  /* 0x000000040ebd7c23 */ /* 0x000fe200080108c7 */
[----:B------:R-:W-:Y:S07]  /*11e30*/  PRMT R205, R205, 0x5410, R178 ;  /* 0x00005410cdcd7816 */ /* 0x000fee00000000b2 */
[----:B------:R-:W-:Y:S01]  /*11e40*/  MUFU.EX2 R196, R196 ;  /* 0x000000c400c47308 */ /* 0x000fe20000000800 */
[--C-:B------:R-:W-:Y:S01]  /*11e50*/  HSET2.LE.AND R175, R175, R203.reuse, PT ;  /* 0x000000cbafaf7233 */ /* 0x100fe20003803000 */
[----:B------:R-:W3:Y:S01]  /*11e60*/  LDSM.16.MT88.4 R176, [R208+0x4000] ;  /* 0x00400000d0b0783b */ /* 0x000ee20000004200 */
[----:B--2---:R-:W-:Y:S07]  /*11e70*/  F2FP.BF16.F32.PACK_AB R4, R192, R197 ;  /* 0x000000c5c004723e */ /* 0x004fee00000010ff */
[----:B------:R-:W2:Y:S01]  /*11e80*/  MUFU.EX2 R191, R191 ;  /* 0x000000bf00bf7308 */ /* 0x000ea20000000800 */
[----:B------:R-:W-:Y:S01]  /*11e90*/  PRMT R207, R190, 0x7771, RZ ;  /* 0x00007771becf7816 */ /* 0x000fe200000000ff */
[--C-:B------:R-:W-:Y:S01]  /*11ea0*/  FFMA.FTZ R186, R18, UR4, -R200.reuse ;  /* 0x0000000412ba7c23 */ /* 0x100fe200080108c8 */
[----:B------:R-:W-:Y:S07]  /*11eb0*/  LOP3.LUT R173, R4, R173, RZ, 0xc0, !PT ;  /* 0x000000ad04ad7212 */ /* 0x000fee00078ec0ff */
[----:B------:R-:W-:Y:S01]  /*11ec0*/  MUFU.EX2 R195, R195 ;  /* 0x000000c300c37308 */ /* 0x000fe20000000800 */
[----:B------:R-:W-:Y:S01]  /*11ed0*/  LOP3.LUT R183, R183, 0xff00ff, RZ, 0xc0, !PT ;  /* 0x00ff00ffb7b77812 */ /* 0x000fe200078ec0ff */
[--C-:B------:R-:W-:Y:S01]  /*11ee0*/  FFMA.FTZ R22, R22, UR4, -R200.reuse ;  /* 0x0000000416167c23 */ /* 0x100fe200080108c8 */
[----:B-1----:R-:W-:Y:S07]  /*11ef0*/  F2FP.BF16.F32.PACK_AB R4, R194, R198 ;  /* 0x000000c6c204723e */ /* 0x002fee00000010ff */
[----:B------:R-:W1:Y:S01]  /*11f00*/  MUFU.EX2 R193, R193 ;  /* 0x000000c100c17308 */ /* 0x000e620000000800 */
[--C-:B------:R-:W-:Y:S01]  /*11f10*/  HSET2.LE.AND R182, R182, R203.reuse, PT ;  /* 0x000000cbb6b67233 */ /* 0x100fe20003803000 */
[----:B------:R-:W-:Y:S01]  /*11f20*/  FFMA.FTZ R19, R19, UR4, -R200 ;  /* 0x0000000413137c23 */ /* 0x000fe200080108c8 */
[----:B------:R-:W-:Y:S01]  /*11f30*/  LOP3.LUT R180, R4, R180, RZ, 0xc0, !PT ;  /* 0x000000b404b47212 */ /* 0x000fe200078ec0ff */
[----:B------:R-:W-:Y:S01]  /*11f40*/  FADD.FTZ R4, -R164, R166 ;  /* 0x000000a6a4047221 */ /* 0x000fe20000010100 */
[--C-:B------:R-:W-:Y:S01]  /*11f50*/  HSET2.LE.AND R183, R183, R203.reuse, PT ;  /* 0x000000cbb7b77233 */ /* 0x100fe20003803000 */
[----:B------:R-:W-:Y:S01]  /*11f60*/  FFMA.FTZ R40, R40, UR4, -R201 ;  /* 0x0000000428287c23 */ /* 0x000fe200080108c9 */
[----:B--2---:R-:W-:Y:S03]  /*11f70*/  F2FP.BF16.F32.PACK_AB R5, R191, R196 ;  /* 0x000000c4bf05723e */ /* 0x004fe600000010ff */
[----:B------:R-:W-:Y:S01]  /*11f80*/  MUFU.EX2 R169, R19 ;  /* 0x0000001300a97308 */ /* 0x000fe20000000800 */
[----:B------:R-:W-:Y:S01]  /*11f90*/  LOP3.LUT R16, R215, 0xffff, RZ, 0xc0, !PT ;  /* 0x0000ffffd7107812 */ /* 0x000fe200078ec0ff */
[----:B------:R-:W-:Y:S01]  /*11fa0*/  FFMA.FTZ R43, R43, UR4, -R199 ;  /* 0x000000042b2b7c23 */ /* 0x000fe200080108c7 */
[----:B------:R-:W-:Y:S07]  /*11fb0*/  LOP3.LUT R172, R5, R172, RZ, 0xc0, !PT ;  /* 0x000000ac05ac7212 */ /* 0x000fee00078ec0ff */
[----:B------:R-:W2:Y:S01]  /*11fc0*/  MUFU.EX2 R186, R186 ;  /* 0x000000ba00ba7308 */ /* 0x000ea20000000800 */
[----:B------:R-:W-:Y:S01]  /*11fd0*/  LOP3.LUT R14, R218, 0xff, RZ, 0xc0, !PT ;  /* 0x000000ffda0e7812 */ /* 0x000fe200078ec0ff */
[----:B------:R-:W-:Y:S01]  /*11fe0*/  FFMA.FTZ R56, R56, UR4, -R201 ;  /* 0x0000000438387c23 */ /* 0x000fe200080108c9 */
[----:B-1----:R-:W-:Y:S01]  /*11ff0*/  F2FP.BF16.F32.PACK_AB R5, R193, R195 ;  /* 0x000000c3c105723e */ /* 0x002fe200000010ff */
[----:B------:R-:W-:Y:S01]  /*12000*/  FMUL.FTZ R4, R4, UR4 ;  /* 0x0000000404047c20 */ /* 0x000fe20008410000 */
[----:B------:R-:W-:Y:S01]  /*12010*/  LOP3.LUT R13, R219, 0xff, RZ, 0xc0, !PT ;  /* 0x000000ffdb0d7812 */ /* 0x000fe200078ec0ff */
[----:B------:R-:W-:Y:S01]  /*12020*/  FFMA.FTZ R58, R58, UR4, -R199 ;  /* 0x000000043a3a7c23 */ /* 0x000fe200080108c7 */
[----:B------:R-:W-:Y:S01]  /*12030*/  LOP3.LUT R181, R5, R181, RZ, 0xc0, !PT ;  /* 0x000000b505b57212 */ /* 0x000fe200078ec0ff */
[----:B------:R-:W-:Y:S01]  /*12040*/  FADD.FTZ R5, -R2, R168 ;  /* 0x000000a802057221 */ /* 0x000fe20000010100 */
[----:B------:R-:W-:Y:S01]  /*12050*/  SHF.R.U32.HI R16, RZ, 0x8, R16 ;  /* 0x00000008ff107819 */ /* 0x000fe20000011610 */
[----:B------:R1:W-:Y:S01]  /*12060*/  MUFU.EX2 R168, R4 ;  /* 0x0000000400a87308 */ /* 0x0003e20000000800 */
[----:B------:R-:W-:Y:S01]  /*12070*/  PRMT R207, R13, 0x5410, R207 ;  /* 0x000054100dcf7816 */ /* 0x000fe200000000cf */
[----:B------:R-:W-:Y:S01]  /*12080*/  FMUL.FTZ R5, R5, UR4 ;  /* 0x0000000405057c20 */ /* 0x000fe20008410000 */
[----:B------:R-:W-:Y:S01]  /*12090*/  LOP3.LUT R17, R251, 0xffff, RZ, 0xc0, !PT ;  /* 0x0000fffffb117812 */ /* 0x000fe200078ec0ff */
[--C-:B------:R-:W-:Y:S01]  /*120a0*/  FFMA.FTZ R112, R112, UR4, -R202.reuse ;  /* 0x0000000470707c23 */ /* 0x100fe200080108ca */
[----:B--2---:R-:W-:Y:S05]  /*120b0*/  F2FP.BF16.F32.PACK_AB R6, R169, R186 ;  /* 0x000000baa906723e */ /* 0x004fea00000010ff */
[----:B------:R-:W2:Y:S01]  /*120c0*/  MUFU.EX2 R166, R5 ;  /* 0x0000000500a67308 */ /* 0x000ea20000000800 */
[----:B------:R-:W-:Y:S01]  /*120d0*/  ISETP.NE.AND P0, PT, R230, RZ, PT ;  /* 0x000000ffe600720c */ /* 0x000fe20003f05270 */
[----:B------:R-:W-:Y:S01]  /*120e0*/  FFMA.FTZ R128, R128, UR4, -R202 ;  /* 0x0000000480807c23 */ /* 0x000fe200080108ca */
[----:B------:R-:W-:Y:S01]  /*120f0*/  LOP3.LUT R175, R6, R175, RZ, 0xc0, !PT ;  /* 0x000000af06af7212 */ /* 0x000fe200078ec0ff */
[----:B------:R-:W-:Y:S01]  /*12100*/  FADD.FTZ R6, -R3, R167 ;  /* 0x000000a703067221 */ /* 0x000fe20000010100 */
[----:B------:R-:W-:Y:S01]  /*12110*/  FFMA.FTZ R188, R15, UR4, -R199 ;  /* 0x000000040fbc7c23 */ /* 0x000fe200080108c7 */
[----:B------:R-:W-:Y:S01]  /*12120*/  PRMT R15, R215, 0x7632, R15 ;  /* 0x00007632d70f7816 */ /* 0x000fe2000000000f */
[----:B------:R-:W-:Y:S01]  /*12130*/  FFMA.FTZ R190, R12, UR4, -R201 ;  /* 0x000000040cbe7c23 */ /* 0x000fe200080108c9 */
[----:B------:R-:W-:Y:S01]  /*12140*/  FMUL.FTZ R6, R6, UR4 ;  /* 0x0000000406067c20 */ /* 0x000fe20008410000 */
[----:B-1----:R-:W-:Y:S01]  /*12150*/  FADD.FTZ R4, -R0, R165 ;  /* 0x000000a500047221 */ /* 0x002fe20000010100 */
[----:B------:R-:W-:Y:S01]  /*12160*/  LOP3.LUT R15, R15, 0xff, RZ, 0xc0, !PT ;  /* 0x000000ff0f0f7812 */ /* 0x000fe200078ec0ff */
[----:B------:R-:W-:Y:S01]  /*12170*/  MUFU.EX2 R187, R187 ;  /* 0x000000bb00bb7308 */ /* 0x000fe20000000800 */
[----:B------:R-:W-:Y:S02]  /*12180*/  VIADD R12, R243, 0x2 ;  /* 0x00000002f30c7836 */ /* 0x000fe40000000000 */
[----:B------:R-:W-:Y:S01]  /*12190*/  FMUL.FTZ R4, R4, UR4 ;  /* 0x0000000404047c20 */ /* 0x000fe20008410000 */
[C---:B--2---:R-:W-:Y:S06]  /*121a0*/  FMUL.FTZ R8, R166.reuse, R156 ;  /* 0x0000009ca6087220 */ /* 0x044fec0000410000 */
[----:B------:R-:W1:Y:S01]  /*121b0*/  MUFU.EX2 R167, R6 ;  /* 0x0000000600a77308 */ /* 0x000e620000000800 */
[----:B------:R-:W-:Y:S01]  /*121c0*/  FMUL.FTZ R9, R166, R157 ;  /* 0x0000009da6097220 */ /* 0x000fe20000410000 */
[----:B------:R-:W-:Y:S01]  /*121d0*/  LOP3.LUT R12, R235, UR19, R12, 0x96, !PT ;  /* 0x00000013eb0c7c12 */ /* 0x000fe2000f8e960c */
[----:B------:R-:W-:Y:S01]  /*121e0*/  FMUL.FTZ R5, R168, R161 ;  /* 0x000000a1a8057220 */ /* 0x000fe20000410000 */
[----:B------:R-:W-:Y:S06]  /*121f0*/  LOP3.LUT R161, R215, 0xff, RZ, 0xc0, !PT ;  /* 0x000000ffd7a17812 */ /* 0x000fec00078ec0ff */
[----:B------:R-:W2:Y:S01]  /*12200*/  MUFU.EX2 R190, R190 ;  /* 0x000000be00be7308 */ /* 0x000ea20000000800 */
[----:B------:R-:W-:Y:S01]  /*12210*/  FFMA.FTZ R129, R129, UR4, -R202 ;  /* 0x0000000481817c23 */ /* 0x000fe200080108ca */
[----:B------:R-:W-:Y:S01]  /*12220*/  IMAD.WIDE.U32 R210, R12, -0x326172a9, RZ ;  /* 0xcd9e8d570cd27825 */ /* 0x000fe200078e00ff */
[--C-:B------:R-:W-:Y:S07]  /*12230*/  PRMT R161, R161, 0x5410, R16.reuse ;  /* 0x00005410a1a17816 */ /* 0x100fee0000000010 */
[----:B------:R-:W-:Y:S01]  /*12240*/  MUFU.EX2 R189, R189 ;  /* 0x000000bd00bd7308 */ /* 0x000fe20000000800 */
[----:B------:R-:W-:Y:S01]  /*12250*/  PRMT R16, R251, 0x7632, R16 ;  /* 0x00007632fb107816 */ /* 0x000fe20000000010 */
[----:B------:R-:W-:Y:S01]  /*12260*/  FFMA.FTZ R116, R116, UR4, -R202 ;  /* 0x0000000474747c23 */ /* 0x000fe200080108ca */
[----:B------:R-:W-:Y:S07]  /*12270*/  FMUL.FTZ R12, R166, R152 ;  /* 0x00000098a60c7220 */ /* 0x000fee0000410000 */
[----:B------:R-:W4:Y:S01]  /*12280*/  MUFU.EX2 R188, R188 ;  /* 0x000000bc00bc7308 */ /* 0x000f220000000800 */
[----:B------:R-:W-:Y:S01]  /*12290*/  LOP3.LUT R152, R16, 0xff, RZ, 0xc0, !PT ;  /* 0x000000ff10987812 */ /* 0x000fe200078ec0ff */
[----:B------:R-:W-:Y:S01]  /*122a0*/  FMUL.FTZ R16, R168, R148 ;  /* 0x00000094a8107220 */ /* 0x000fe20000410000 */
[----:B------:R-:W-:Y:S07]  /*122b0*/  LOP3.LUT R148, R210, R226, RZ, 0x3c, !PT ;  /* 0x000000e2d2947212 */ /* 0x000fee00078e3cff */
[----:B------:R-:W3:Y:S01]  /*122c0*/  MUFU.EX2 R165, R4 ;  /* 0x0000000400a57308 */ /* 0x000ee20000000800 */
[----:B-1----:R-:W-:Y:S01]  /*122d0*/  FMUL.FTZ R19, R167, R151 ;  /* 0x00000097a7137220 */ /* 0x002fe20000410000 */
[----:B--2---:R-:W-:Y:S01]  /*122e0*/  F2FP.BF16.F32.PACK_AB R7, R187, R190 ;  /* 0x000000bebb07723e */ /* 0x004fe200000010ff */
[----:B------:R-:W-:Y:S01]  /*122f0*/  FFMA.FTZ R151, R34, UR4, -R200 ;  /* 0x0000000422977c23 */ /* 0x000fe200080108c8 */
[----:B------:R-:W-:Y:S06]  /*12300*/  FMUL.FTZ R34, R167, R146 ;  /* 0x00000092a7227220 */ /* 0x000fec0000410000 */
[----:B------:R-:W-:Y:S01]  /*12310*/  MUFU.EX2 R116, R116 ;  /* 0x0000007400747308 */ /* 0x000fe20000000800 */
[----:B------:R-:W-:Y:S01]  /*12320*/  LOP3.LUT R182, R7, R182, RZ, 0xc0, !PT ;  /* 0x000000b607b67212 */ /* 0x000fe200078ec0ff */
[----:B------:R-:W-:Y:S01]  /*12330*/  FMUL.FTZ R7, R167, R163 ;  /* 0x000000a3a7077220 */ /* 0x000fe20000410000 */
[----:B------:R-:W-:Y:S07]  /*12340*/  FFMA.FTZ R163, R20, UR4, -R202 ;  /* 0x0000000414a37c23 */ /* 0x000fee00080108ca */
[----:B------:R-:W-:Y:S01]  /*12350*/  MUFU.EX2 R151, R151 ;  /* 0x0000009700977308 */ /* 0x000fe20000000800 */
[----:B----4-:R-:W-:Y:S01]  /*12360*/  F2FP.BF16.F32.PACK_AB R6, R188, R189 ;  /* 0x000000bdbc06723e */ /* 0x010fe200000010ff */
[----:B------:R-:W-:Y:S01]  /*12370*/  FMUL.FTZ R13, R166, R153 ;  /* 0x00000099a60d7220 */ /* 0x000fe20000410000 */
[----:B------:R-:W-:Y:S01]  /*12380*/  SHF.R.U32.HI R153, RZ, 0x8, R17 ;  /* 0x00000008ff997819 */ /* 0x000fe20000011611 */
[----:B------:R-:W-:Y:S01]  /*12390*/  FMUL.FTZ R17, R168, R149 ;  /* 0x00000095a8117220 */ /* 0x000fe20000410000 */
[----:B------:R-:W-:Y:S01]  /*123a0*/  LOP3.LUT R183, R6, R183, RZ, 0xc0, !PT ;  /* 0x000000b706b77212 */ /* 0x000fe200078ec0ff */
[----:B---3--:R-:W-:Y:S01]  /*123b0*/  FMUL.FTZ R10, R165, R158 ;  /* 0x0000009ea50a7220 */ /* 0x008fe20000410000 */
[----:B------:R-:W-:Y:S01]  /*123c0*/  LOP3.LUT R149, R211, R227, RZ, 0x3c, !PT ;  /* 0x000000e3d3957212 */ /* 0x000fe200078e3cff */
[----:B------:R-:W-:Y:S01]  /*123d0*/  FMUL.FTZ R11, R165, R159 ;  /* 0x0000009fa50b7220 */ /* 0x000fe20000410000 */
[----:B------:R-:W-:Y:S01]  /*123e0*/  FMUL.FTZ R6, R167, R162 ;  /* 0x000000a2a7067220 */ /* 0x000fe20000410000 */
[----:B------:R-:W-:Y:S01]  /*123f0*/  PRMT R162, R14, 0x5410, R252 ;  /* 0x000054100ea27816 */ /* 0x000fe200000000fc */
[----:B------:R-:W-:Y:S01]  /*12400*/  FMUL.FTZ R4, R168, R160 ;  /* 0x000000a0a8047220 */ /* 0x000fe20000410000 */
[----:B------:R-:W-:Y:S01]  /*12410*/  SHF.R.U32.HI R160, RZ, 0x18, R215 ;  /* 0x00000018ffa07819 */ /* 0x000fe200000116d7 */
[----:B------:R-:W1:Y:S01]  /*12420*/  LDSM.16.MT88.4 R156, [R170+0x4000] ;  /* 0x00400000aa9c783b */ /* 0x000e620000004200 */
[----:B------:R-:W-:Y:S01]  /*12430*/  LOP3.LUT R252, R251, 0xff, RZ, 0xc0, !PT ;  /* 0x000000fffbfc7812 */ /* 0x000fe200078ec0ff */
[----:B------:R-:W-:Y:S01]  /*12440*/  MUFU.EX2 R215, R58 ;  /* 0x0000003a00d77308 */ /* 0x000fe20000000800 */
[----:B------:R-:W-:Y:S01]  /*12450*/  PRMT R160, R15, 0x5410, R160 ;  /* 0x000054100fa07816 */ /* 0x000fe200000000a0 */
[C---:B------:R-:W-:Y:S01]  /*12460*/  FMUL.FTZ R14, R165.reuse, R154 ;  /* 0x0000009aa50e7220 */ /* 0x040fe20000410000 */
[----:B------:R-:W-:Y:S01]  /*12470*/  SHF.R.U32.HI R251, RZ, 0x18, R251 ;  /* 0x00000018fffb7819 */ /* 0x000fe200000116fb */
[-C--:B------:R-:W-:Y:S06]  /*12480*/  HMMA.16816.F32.BF16 R4, R172, R176.reuse, R4 ;  /* 0x000000b0ac04723c */ /* 0x080fec0000041804 */
[----:B------:R-:W-:Y:S01]  /*12490*/  MUFU.EX2 R163, R163 ;  /* 0x000000a300a37308 */ /* 0x000fe20000000800 */
[----:B------:R-:W-:Y:S01]  /*124a0*/  PRMT R251, R152, 0x5410, R251 ;  /* 0x0000541098fb7816 */ /* 0x000fe200000000fb */
[----:B------:R-:W-:Y:S01]  /*124b0*/  FMUL.FTZ R15, R165, R155 ;  /* 0x0000009ba50f7220 */ /* 0x000fe20000410000 */
[----:B------:R-:W-:Y:S01]  /*124c0*/  PRMT R252, R252, 0x5410, R153 ;  /* 0x00005410fcfc7816 */ /* 0x000fe20000000099 */
[C---:B------:R-:W-:Y:S04]  /*124d0*/  HMMA.16816.F32.BF16 R8, R180.reuse, R176, R8 ;  /* 0x000000b0b408723c */ /* 0x040fe80000041808 */
[----:B------:R-:W-:Y:S01]  /*124e0*/  FMUL.FTZ R18, R167, R150 ;  /* 0x00000096a7127220 */ /* 0x000fe20000410000 */
[----:B------:R-:W-:Y:S04]  /*124f0*/  IMAD.WIDE.U32 R176, R149, -0x2daee0ad, RZ ;  /* 0xd2511f5395b07825 */ /* 0x000fe800078e00ff */
[--C-:B------:R-:W-:Y:S01]  /*12500*/  FFMA.FTZ R149, R32, UR4, -R202.reuse ;  /* 0x0000000420957c23 */ /* 0x100fe200080108ca */
[-C--:B------:R-:W-:Y:S03]  /*12510*/  HMMA.16816.F32.BF16 R12, R180, R178.reuse, R12 ;  /* 0x000000b2b40c723c */ /* 0x080fe6000004180c */
[----:B------:R-:W-:Y:S01]  /*12520*/  LOP3.LUT R212, R232, UR17, R177, 0x96, !PT ;  /* 0x00000011e8d47c12 */ /* 0x000fe2000f8e96b1 */
[----:B------:R-:W-:Y:S01]  /*12530*/  FFMA.FTZ R150, R33, UR4, -R202 ;  /* 0x0000000421967c23 */ /* 0x000fe200080108ca */
[C---:B------:R-:W-:Y:S01]  /*12540*/  FMUL.FTZ R33, R168.reuse, R145 ;  /* 0x00000091a8217220 */ /* 0x040fe20000410000 */
[--C-:B------:R-:W-:Y:S01]  /*12550*/  HSET2.LE.AND R145, R162, R203.reuse, PT ;  /* 0x000000cba2917233 */ /* 0x100fe20003803000 */
[----:B------:R-:W-:Y:S01]  /*12560*/  FMUL.FTZ R32, R168, R144 ;  /* 0x00000090a8207220 */ /* 0x000fe20000410000 */
[----:B------:R-:W-:Y:S01]  /*12570*/  LOP3.LUT R144, R249, 0xff00ff, RZ, 0xc0, !PT ;  /* 0x00ff00fff9907812 */ /* 0x000fe200078ec0ff */
[C---:B------:R-:W-:Y:S01]  /*12580*/  HMMA.16816.F32.BF16 R16, R172.reuse, R178, R16 ;  /* 0x000000b2ac10723c */ /* 0x040fe20000041810 */
[----:B------:R-:W-:Y:S03]  /*12590*/  MUFU.EX2 R149, R149 ;  /* 0x0000009500957308 */ /* 0x000fe60000000800 */
[--C-:B------:R-:W-:Y:S01]  /*125a0*/  HSET2.LE.AND R144, R144, R203.reuse, PT ;  /* 0x000000cb90907233 */ /* 0x100fe20003803000 */
[----:B------:R-:W-:Y:S04]  /*125b0*/  IMAD.WIDE.U32 R178, R148, -0x2daee0ad, RZ ;  /* 0xd2511f5394b27825 */ /* 0x000fe800078e00ff */
[--C-:B------:R-:W-:Y:S02]  /*125c0*/  FFMA.FTZ R148, R35, UR4, -R200.reuse ;  /* 0x0000000423947c23 */ /* 0x100fe400080108c8 */
[----:B------:R-:W-:Y:S01]  /*125d0*/  MUFU.EX2 R150, R150 ;  /* 0x0000009600967308 */ /* 0x000fe20000000800 */
[----:B------:R-:W-:Y:S01]  /*125e0*/  FMUL.FTZ R35, R167, R147 ;  /* 0x00000093a7237220 */ /* 0x000fe20000410000 */
[----:B------:R-:W-:Y:S01]  /*125f0*/  FMUL.FTZ R132, R166, R132 ;  /* 0x00000084a6847220 */ /* 0x000fe20000410000 */
[----:B------:R-:W-:Y:S01]  /*12600*/  LOP3.LUT R176, R176, UR16, R179, 0x96, !PT ;  /* 0x00000010b0b07c12 */ /* 0x000fe2000f8e96b3 */
[----:B------:R-:W-:Y:S01]  /*12610*/  FMUL.FTZ R133, R166, R133 ;  /* 0x00000085a6857220 */ /* 0x000fe20000410000 */
[----:B------:R-:W-:Y:S01]  /*12620*/  LOP3.LUT R179, R210, R224, RZ, 0x3c, !PT ;  /* 0x000000e0d2b37212 */ /* 0x000fe200078e3cff */
[C---:B------:R-:W-:Y:S01]  /*12630*/  FMUL.FTZ R134, R165.reuse, R134 ;  /* 0x00000086a5867220 */ /* 0x040fe20000410000 */
[----:B------:R-:W-:Y:S01]  /*12640*/  FMUL.FTZ R135, R165, R135 ;  /* 0x00000087a5877220 */ /* 0x000fe20000410000 */
[-C--:B-1----:R-:W-:Y:S02]  /*12650*/  HMMA.16816.F32.BF16 R32, R172, R156.reuse, R32 ;  /* 0x0000009cac20723c */ /* 0x082fe40000041820 */
[----:B------:R-:W1:Y:S01]  /*12660*/  MUFU.EX2 R148, R148 ;  /* 0x0000009400947308 */ /* 0x000e620000000800 */
[----:B------:R-:W-:Y:S01]  /*12670*/  FFMA.FTZ R152, R23, UR4, -R200 ;  /* 0x0000000417987c23 */ /* 0x000fe200080108c8 */
[----:B------:R-:W-:Y:S01]  /*12680*/  FMUL.FTZ R23, R165, R143 ;  /* 0x0000008fa5177220 */ /* 0x000fe20000410000 */
[----:B------:R-:W-:Y:S01]  /*12690*/  FFMA.FTZ R155, R21, UR4, -R202 ;  /* 0x00000004159b7c23 */ /* 0x000fe200080108ca */
[C---:B------:R-:W-:Y:S01]  /*126a0*/  FMUL.FTZ R21, R166.reuse, R141 ;  /* 0x0000008da6157220 */ /* 0x040fe20000410000 */
[--C-:B------:R-:W-:Y:S01]  /*126b0*/  HSET2.LE.AND R141, R160, R203.reuse, PT ;  /* 0x000000cba08d7233 */ /* 0x100fe20003803000 */
[C---:B------:R-:W-:Y:S04]  /*126c0*/  HMMA.16816.F32.BF16 R132, R180.reuse, R156, R132 ;  /* 0x0000009cb484723c */ /* 0x040fe80000041884 */
[----:B------:R2:W-:Y:S01]  /*126d0*/  MUFU.EX2 R156, R22 ;  /* 0x00000016009c7308 */ /* 0x0005e20000000800 */
[----:B------:R-:W-:Y:S01]  /*126e0*/  FMUL.FTZ R20, R166, R140 ;  /* 0x0000008ca6147220 */ /* 0x000fe20000410000 */
[--C-:B------:R-:W-:Y:S08]  /*126f0*/  HSET2.LE.AND R140, R161, R203.reuse, PT ;  /* 0x000000cba18c7233 */ /* 0x100ff00003803000 */
[----:B------:R-:W-:Y:S01]  /*12700*/  MUFU.EX2 R155, R155 ;  /* 0x0000009b009b7308 */ /* 0x000fe20000000800 */
[----:B-1----:R-:W-:Y:S01]  /*12710*/  F2FP.BF16.F32.PACK_AB R143, R148, R151 ;  /* 0x00000097948f723e */ /* 0x002fe200000010ff */
[--C-:B------:R-:W-:Y:S01]  /*12720*/  FFMA.FTZ R161, R28, UR4, -R201.reuse ;  /* 0x000000041ca17c23 */ /* 0x100fe200080108c9 */
[----:B------:R-:W-:Y:S01]  /*12730*/  FFMA.FTZ R154, R29, UR4, -R201 ;  /* 0x000000041d9a7c23 */ /* 0x000fe200080108c9 */
[----:B------:R-:W-:Y:S01]  /*12740*/  IMAD.WIDE.U32 R28, R212, -0x326172a9, RZ ;  /* 0xcd9e8d57d41c7825 */ /* 0x000fe200078e00ff */
[----:B------:R-:W-:Y:S05]  /*12750*/  LOP3.LUT R143, R143, R144, RZ, 0xc0, !PT ;  /* 0x000000908f8f7212 */ /* 0x000fea00078ec0ff */
[----:B------:R-:W1:Y:S01]  /*12760*/  MUFU.EX2 R152, R152 ;  /* 0x0000009800987308 */ /* 0x000e620000000800 */
[--C-:B------:R-:W-:Y:S01]  /*12770*/  FFMA.FTZ R27, R27, UR4, -R199.reuse ;  /* 0x000000041b1b7c23 */ /* 0x100fe200080108c7 */
[----:B------:R-:W-:Y:S01]  /*12780*/  FFMA.FTZ R157, R31, UR4, -R199 ;  /* 0x000000041f9d7c23 */ /* 0x000fe200080108c7 */
[----:B------:R-:W-:Y:S01]  /*12790*/  LOP3.LUT R31, R205, 0xff00ff, RZ, 0xc0, !PT ;  /* 0x00ff00ffcd1f7812 */ /* 0x000fe200078ec0ff */
[----:B--2---:R-:W-:Y:S01]  /*127a0*/  FMUL.FTZ R22, R165, R142 ;  /* 0x0000008ea5167220 */ /* 0x004fe20000410000 */
[----:B------:R-:W-:Y:S05]  /*127b0*/  F2FP.BF16.F32.PACK_AB R142, R150, R149 ;  /* 0x00000095968e723e */ /* 0x000fea00000010ff */
[----:B------:R-:W-:Y:S01]  /*127c0*/  MUFU.EX2 R161, R161 ;  /* 0x000000a100a17308 */ /* 0x000fe20000000800 */
[----:B------:R-:W-:Y:S01]  /*127d0*/  LOP3.LUT R249, R238, UR9, R29, 0x96, !PT ;  /* 0x00000009eef97c12 */ /* 0x000fe2000f8e961d */
[----:B------:R-:W-:Y:S01]  /*127e0*/  FFMA.FTZ R30, R30, UR4, -R199 ;  /* 0x000000041e1e7c23 */ /* 0x000fe200080108c7 */
[----:B------:R-:W-:Y:S07]  /*127f0*/  LOP3.LUT R142, R142, R145, RZ, 0xc0, !PT ;  /* 0x000000918e8e7212 */ /* 0x000fee00078ec0ff */
[----:B------:R-:W-:Y:S01]  /*12800*/  MUFU.EX2 R160, R27 ;  /* 0x0000001b00a07308 */ /* 0x000fe20000000800 */
[--C-:B------:R-:W-:Y:S01]  /*12810*/  HSET2.LE.AND R31, R31, R203.reuse, PT ;  /* 0x000000cb1f1f7233 */ /* 0x100fe20003803000 */
[----:B------:R-:W2:Y:S01]  /*12820*/  LDSM.16.MT88.4 R144, [R208+0x4400] ;  /* 0x00440000d090783b */ /* 0x000ea20000004200 */
[--C-:B------:R-:W-:Y:S01]  /*12830*/  HSET2.LE.AND R29, R251, R203.reuse, PT ;  /* 0x000000cbfb1d7233 */ /* 0x100fe20003803000 */
[-C--:B------:R-:W-:Y:S06]  /*12840*/  HMMA.16816.F32.BF16 R20, R180, R158.reuse, R20 ;  /* 0x0000009eb414723c */ /* 0x080fec0000041814 */
[----:B------:R-:W3:Y:S01]  /*12850*/  MUFU.EX2 R154, R154 ;  /* 0x0000009a009a7308 */ /* 0x000ee20000000800 */
[----:B------:R-:W-:Y:S01]  /*12860*/  LOP3.LUT R180, R211, R225, RZ, 0x3c, !PT ;  /* 0x000000e1d3b47212 */ /* 0x000fe200078e3cff */
[--C-:B------:R-:W-:Y:S01]  /*12870*/  FFMA.FTZ R162, R24, UR4, -R201.reuse ;  /* 0x0000000418a27c23 */ /* 0x100fe200080108c9 */
[----:B-1----:R-:W-:Y:S01]  /*12880*/  F2FP.BF16.F32.PACK_AB R24, R152, R156 ;  /* 0x0000009c9818723e */ /* 0x002fe200000010ff */
[----:B------:R-:W-:Y:S01]  /*12890*/  FFMA.FTZ R153, R25, UR4, -R201 ;  /* 0x0000000419997c23 */ /* 0x000fe200080108c9 */
[----:B------:R-:W-:Y:S01]  /*128a0*/  F2FP.BF16.F32.PACK_AB R25, R155, R163 ;  /* 0x000000a39b19723e */ /* 0x000fe200000010ff */
[----:B------:R-:W-:Y:S01]  /*128b0*/  FFMA.FTZ R177, R26, UR4, -R199 ;  /* 0x000000041ab17c23 */ /* 0x000fe200080108c7 */
[----:B------:R-:W-:Y:S01]  /*128c0*/  LOP3.LUT R141, R24, R141, RZ, 0xc0, !PT ;  /* 0x0000008d188d7212 */ /* 0x000fe200078ec0ff */
[----:B------:R-:W-:Y:S01]  /*128d0*/  IMAD.WIDE.U32 R182, R176, -0x326172a9, RZ ;  /* 0xcd9e8d57b0b67825 */ /* 0x000fe200078e00ff */
[----:B------:R-:W-:Y:S01]  /*128e0*/  LOP3.LUT R140, R25, R140, RZ, 0xc0, !PT ;  /* 0x0000008c198c7212 */ /* 0x000fe200078ec0ff */
[----:B------:R1:W-:Y:S02]  /*128f0*/  MUFU.EX2 R176, R30 ;  /* 0x0000001e00b07308 */ /* 0x0003e40000000800 */
[C---:B------:R-:W-:Y:S01]  /*12900*/  FMUL.FTZ R24, R168.reuse, R136 ;  /* 0x00000088a8187220 */ /* 0x040fe20000410000 */
[----:B------:R-:W-:Y:S01]  /*12910*/  FMUL.FTZ R25, R168, R137 ;  /* 0x00000089a8197220 */ /* 0x000fe20000410000 */
[----:B------:R-:W-:Y:S06]  /*12920*/  LOP3.LUT R181, R28, UR8, R183, 0x96, !PT ;  /* 0x000000081cb57c12 */ /* 0x000fec000f8e96b7 */
[----:B------:R-:W4:Y:S01]  /*12930*/  MUFU.EX2 R157, R157 ;  /* 0x0000009d009d7308 */ /* 0x000f220000000800 */
[----:B---3--:R-:W-:Y:S01]  /*12940*/  F2FP.BF16.F32.PACK_AB R137, R154, R161 ;  /* 0x000000a19a89723e */ /* 0x008fe200000010ff */
[C---:B------:R-:W-:Y:S01]  /*12950*/  FMUL.FTZ R26, R167.reuse, R138 ;  /* 0x0000008aa71a7220 */ /* 0x040fe20000410000 */
[--C-:B------:R-:W-:Y:S07]  /*12960*/  HSET2.LE.AND R28, R252, R203.reuse, PT ;  /* 0x000000cbfc1c7233 */ /* 0x100fee0003803000 */
[----:B------:R-:W-:Y:S01]  /*12970*/  MUFU.EX2 R162, R162 ;  /* 0x000000a200a27308 */ /* 0x000fe20000000800 */
[----:B------:R-:W-:Y:S01]  /*12980*/  FMUL.FTZ R27, R167, R139 ;  /* 0x0000008ba71b7220 */ /* 0x000fe20000410000 */
[----:B------:R-:W-:Y:S04]  /*12990*/  IMAD.WIDE.U32 R212, R181, -0x2daee0ad, RZ ;  /* 0xd2511f53b5d47825 */ /* 0x000fe800078e00ff */
[--C-:B------:R-:W-:Y:S04]  /*129a0*/  FFMA.FTZ R252, R59, UR4, -R199.reuse ;  /* 0x000000043bfc7c23 */ /* 0x100fe800080108c7 */
[----:B------:R-:W3:Y:S01]  /*129b0*/  MUFU.EX2 R153, R153 ;  /* 0x0000009900997308 */ /* 0x000ee20000000800 */
[----:B------:R-:W-:Y:S01]  /*129c0*/  FFMA.FTZ R99, R99, UR4, -R200 ;  /* 0x0000000463637c23 */ /* 0x000fe200080108c8 */
[--C-:B-1----:R-:W-:Y:S01]  /*129d0*/  HSET2.LE.AND R30, R207, R203.reuse, PT ;  /* 0x000000cbcf1e7233 */ /* 0x102fe20003803000 */
[----:B------:R-:W-:Y:S07]  /*129e0*/  FFMA.FTZ R91, R91, UR4, -R199 ;  /* 0x000000045b5b7c23 */ /* 0x000fee00080108c7 */
[----:B------:R-:W1:Y:S01]  /*129f0*/  MUFU.EX2 R177, R177 ;  /* 0x000000b100b17308 */ /* 0x000e620000000800 */
[----:B------:R-:W-:Y:S09]  /*12a00*/  HMMA.16816.F32.BF16 R24, R172, R158, R24 ;  /* 0x0000009eac18723c */ /* 0x000ff20000041818 */
[----:B------:R-:W-:Y:S01]  /*12a10*/  MUFU.EX2 R252, R252 ;  /* 0x000000fc00fc7308 */ /* 0x000fe20000000800 */
[----:B----4-:R-:W-:Y:S01]  /*12a20*/  F2FP.BF16.F32.PACK_AB R136, R157, R176 ;  /* 0x000000b09d88723e */ /* 0x010fe200000010ff */
[----:B------:R-:W-:Y:S01]  /*12a30*/  IMAD.WIDE.U32 R158, R244, -0x2daee0ad, RZ ;  /* 0xd2511f53f49e7825 */ /* 0x000fe200078e00ff */
[----:B------:R-:W-:Y:S07]  /*12a40*/  LOP3.LUT R30, R137, R30, RZ, 0xc0, !PT ;  /* 0x0000001e891e7212 */ /* 0x000fee00078ec0ff */
[----:B------:R-:W-:Y:S01]  /*12a50*/  MUFU.EX2 R91, R91 ;  /* 0x0000005b005b7308 */ /* 0x000fe20000000800 */
[----:B------:R-:W-:Y:S01]  /*12a60*/  LOP3.LUT R31, R136, R31, RZ, 0xc0, !PT ;  /* 0x0000001f881f7212 */ /* 0x000fe200078ec0ff */
[----:B------:R-:W-:Y:S01]  /*12a70*/  IMAD.WIDE.U32 R136, R249, -0x2daee0ad, RZ ;  /* 0xd2511f53f9887825 */ /* 0x000fe200078e00ff */
[----:B---3--:R-:W-:Y:S01]  /*12a80*/  F2FP.BF16.F32.PACK_AB R139, R153, R162 ;  /* 0x000000a2998b723e */ /* 0x008fe200000010ff */
[-C--:B--2---:R-:W-:Y:S05]  /*12a90*/  HMMA.16816.F32.BF16 R4, R140, R144.reuse, R4 ;  /* 0x000000908c04723c */ /* 0x084fea0000041804 */
[----:B-1----:R-:W-:Y:S01]  /*12aa0*/  F2FP.BF16.F32.PACK_AB R138, R160, R177 ;  /* 0x000000b1a08a723e */ /* 0x002fe200000010ff */
[----:B------:R-:W-:Y:S01]  /*12ab0*/  IMAD.WIDE.U32 R172, R246, -0x326172a9, RZ ;  /* 0xcd9e8d57f6ac7825 */ /* 0x000fe200078e00ff */
[----:B------:R-:W-:Y:S02]  /*12ac0*/  LOP3.LUT R28, R139, R28, RZ, 0xc0, !PT ;  /* 0x0000001c8b1c7212 */ /* 0x000fe400078ec0ff */
[----:B------:R-:W-:Y:S01]  /*12ad0*/  LOP3.LUT R29, R138, R29, RZ, 0xc0, !PT ;  /* 0x0000001d8a1d7212 */ /* 0x000fe200078ec0ff */
[----:B------:R-:W-:Y:S01]  /*12ae0*/  IMAD.WIDE.U32 R138, R245, -0x326172a9, RZ ;  /* 0xcd9e8d57f58a7825 */ /* 0x000fe200078e00ff */
[----:B------:R-:W-:Y:S02]  /*12af0*/  LOP3.LUT R178, R178, UR13, R137, 0x96, !PT ;  /* 0x0000000db2b27c12 */ /* 0x000fe4000f8e9689 */
[----:B------:R-:W-:Y:S01]  /*12b00*/  LOP3.LUT R136, R136, UR12, R213, 0x96, !PT ;  /* 0x0000000c88887c12 */ /* 0x000fe2000f8e96d5 */
[----:B------:R-:W-:Y:S01]  /*12b10*/  IMAD.WIDE.U32 R244, R247, -0x326172a9, RZ ;  /* 0xcd9e8d57f7f47825 */ /* 0x000fe200078e00ff */
[----:B------:R-:W-:Y:S01]  /*12b20*/  LOP3.LUT R250, R250, UR12, R159, 0x96, !PT ;  /* 0x0000000cfafa7c12 */ /* 0x000fe2000f8e969f */
[C---:B------:R-:W-:Y:S04]  /*12b30*/  HMMA.16816.F32.BF16 R8, R28.reuse, R144, R8 ;  /* 0x000000901c08723c */ /* 0x040fe80000041808 */
[----:B------:R-:W-:Y:S01]  /*12b40*/  LOP3.LUT R206, R206, UR7, R173, 0x96, !PT ;  /* 0x00000007cece7c12 */ /* 0x000fe2000f8e96ad */
[----:B------:R-:W-:Y:S01]  /*12b50*/  IMAD.WIDE.U32 R218, R136, -0x326172a9, RZ ;  /* 0xcd9e8d5788da7825 */ /* 0x000fe200078e00ff */
[----:B------:R-:W-:Y:S02]  /*12b60*/  LOP3.LUT R159, R172, UR6, R139, 0x96, !PT ;  /* 0x00000006ac9f7c12 */ /* 0x000fe4000f8e968b */
[C---:B------:R-:W-:Y:S01]  /*12b70*/  PRMT R174, R138.reuse, 0x7773, RZ ;  /* 0x000077738aae7816 */ /* 0x040fe200000000ff */
[----:B------:R-:W-:Y:S01]  /*12b80*/  IMAD.MOV.U32 R145, RZ, RZ, R138 ;  /* 0x000000ffff917224 */ /* 0x000fe200078e008a */
[C---:B------:R-:W-:Y:S01]  /*12b90*/  PRMT R173, R138.reuse, 0x7772, RZ ;  /* 0x000077728aad7816 */ /* 0x040fe200000000ff */
[-C--:B------:R-:W-:Y:S03]  /*12ba0*/  HMMA.16816.F32.BF16 R12, R28, R146.reuse, R12 ;  /* 0x000000921c0c723c */ /* 0x080fe6000004180c */
[----:B------:R-:W-:Y:S01]  /*12bb0*/  PRMT R181, R138, 0x7771, RZ ;  /* 0x000077718ab57816 */ /* 0x000fe200000000ff */
[----:B------:R-:W-:Y:S01]  /*12bc0*/  IMAD.WIDE.U32 R138, R178, -0x326172a9, RZ ;  /* 0xcd9e8d57b28a7825 */ /* 0x000fe200078e00ff */
[----:B------:R-:W-:Y:S02]  /*12bd0*/  LOP3.LUT R248, R248, UR7, R245, 0x96, !PT ;  /* 0x00000007f8f87c12 */ /* 0x000fe4000f8e96f5 */
[----:B------:R-:W-:Y:S01]  /*12be0*/  LOP3.LUT R145, R145, 0xff, RZ, 0xc0, !PT ;  /* 0x000000ff91917812 */ /* 0x000fe200078ec0ff */
[----:B------:R-:W-:Y:S01]  /*12bf0*/  IMAD.WIDE.U32 R250, R250, -0x326172a9, RZ ;  /* 0xcd9e8d57fafa7825 */ /* 0x000fe200078e00ff */
[----:B------:R-:W-:Y:S01]  /*12c00*/  LOP3.LUT R217, R182, UR7, R139, 0x96, !PT ;  /* 0x00000007b6d97c12 */ /* 0x000fe2000f8e968b */
[C---:B------:R-:W-:Y:S04]  /*12c10*/  HMMA.16816.F32.BF16 R16, R140.reuse, R146, R16 ;  /* 0x000000928c10723c */ /* 0x040fe80000041810 */
[----:B------:R-:W-:Y:S01]  /*12c20*/  LOP3.LUT R210, R138, UR6, R219, 0x96, !PT ;  /* 0x000000068ad27c12 */ /* 0x000fe2000f8e96db */
[----:B------:R-:W-:Y:S01]  /*12c30*/  IMAD.WIDE.U32 R182, R180, -0x2daee0ad, RZ ;  /* 0xd2511f53b4b67825 */ /* 0x000fe200078e00ff */
[----:B------:R-:W-:Y:S01]  /*12c40*/  LOP3.LUT R172, R244, UR6, R251, 0x96, !PT ;  /* 0x00000006f4ac7c12 */ /* 0x000fe2000f8e96fb */
[----:B------:R-:W1:Y:S01]  /*12c50*/  LDSM.16.MT88.4 R136, [R170+0x4400] ;  /* 0x00440000aa88783b */ /* 0x000e620000004200 */
[----:B------:R-:W-:Y:S01]  /*12c60*/  PRMT R178, R250, 0x7773, RZ ;  /* 0x00007773fab27816 */ /* 0x000fe200000000ff */
[----:B------:R-:W-:Y:S01]  /*12c70*/  IMAD.WIDE.U32 R248, R248, -0x2daee0ad, RZ ;  /* 0xd2511f53f8f87825 */ /* 0x000fe200078e00ff */
[----:B------:R-:W-:Y:S02]  /*12c80*/  LOP3.LUT R146, R228, UR17, R183, 0x96, !PT ;  /* 0x00000011e4927c12 */ /* 0x000fe4000f8e96b7 */
[----:B------:R-:W-:Y:S01]  /*12c90*/  PRMT R175, R250, 0x7772, RZ ;  /* 0x00007772faaf7816 */ /* 0x000fe200000000ff */
[----:B------:R-:W-:Y:S01]  /*12ca0*/  FFMA.FTZ R183, R42, UR4, -R199 ;  /* 0x000000042ab77c23 */ /* 0x000fe200080108c7 */
[----:B------:R-:W-:Y:S01]  /*12cb0*/  PRMT R244, R250, 0x7771, RZ ;  /* 0x00007771faf47816 */ /* 0x000fe200000000ff */
[----:B------:R-:W-:Y:S01]  /*12cc0*/  IMAD.MOV.U32 R144, RZ, RZ, R250 ;  /* 0x000000ffff907224 */ /* 0x000fe200078e00fa */
[----:B------:R-:W-:Y:S01]  /*12cd0*/  PRMT R180, R175, 0x5410, R178 ;  /* 0x00005410afb47816 */ /* 0x000fe200000000b2 */
[----:B------:R-:W-:Y:S01]  /*12ce0*/  IMAD.WIDE.U32 R250, R146, -0x326172a9, RZ ;  /* 0xcd9e8d5792fa7825 */ /* 0x000fe200078e00ff */
[----:B------:R-:W-:Y:S01]  /*12cf0*/  PRMT R181, R145, 0x5410, R181 ;  /* 0x0000541091b57816 */ /* 0x000fe200000000b5 */
[----:B------:R-:W-:Y:S01]  /*12d00*/  MUFU.EX2 R183, R183 ;  /* 0x000000b700b77308 */ /* 0x000fe20000000800 */
[----:B------:R-:W-:Y:S01]  /*12d10*/  LOP3.LUT R144, R144, 0xff, RZ, 0xc0, !PT ;  /* 0x000000ff90907812 */ /* 0x000fe200078ec0ff */
[----:B------:R-:W-:Y:S01]  /*12d20*/  IMAD.MOV.U32 R175, RZ, RZ, R219 ;  /* 0x000000ffffaf7224 */ /* 0x000fe200078e00db */
[----:B------:R-:W-:Y:S01]  /*12d30*/  LOP3.LUT R146, R236, UR9, R251, 0x96, !PT ;  /* 0x00000009ec927c12 */ /* 0x000fe2000f8e96fb */
[----:B------:R-:W-:Y:S01]  /*12d40*/  IMAD.WIDE.U32 R246, R179, -0x2daee0ad, RZ ;  /* 0xd2511f53b3f67825 */ /* 0x000fe200078e00ff */
[----:B------:R-:W-:Y:S03]  /*12d50*/  PRMT R244, R144, 0x5410, R244 ;  /* 0x0000541090f47816 */ /* 0x000fe600000000f4 */
[----:B------:R-:W-:Y:S01]  /*12d60*/  FFMA.FTZ R144, R48, UR4, -R202 ;  /* 0x0000000430907c23 */ /* 0x000fe200080108ca */
[----:B------:R-:W-:Y:S01]  /*12d70*/  LOP3.LUT R48, R159, 0xffff, RZ, 0xc0, !PT ;  /* 0x0000ffff9f307812 */ /* 0x000fe200078ec0ff */
[----:B------:R-:W-:Y:S01]  /*12d80*/  IMAD.WIDE.U32 R178, R146, -0x2daee0ad, RZ ;  /* 0xd2511f5392b27825 */ /* 0x000fe200078e00ff */
[----:B------:R-:W-:Y:S02]  /*12d90*/  LOP3.LUT R147, R182, UR16, R247, 0x96, !PT ;  /* 0x00000010b6937c12 */ /* 0x000fe4000f8e96f7 */
[----:B------:R-:W-:Y:S01]  /*12da0*/  PRMT R182, R173, 0x5410, R174 ;  /* 0x00005410adb67816 */ /* 0x000fe200000000ae */
[----:B------:R-:W-:Y:S01]  /*12db0*/  IMAD.MOV.U32 R174, RZ, RZ, R218 ;  /* 0x000000ffffae7224 */ /* 0x000fe200078e00da */
[----:B------:R-:W-:Y:S01]  /*12dc0*/  LOP3.LUT R146, R246, UR13, R179, 0x96, !PT ;  /* 0x0000000df6927c12 */ /* 0x000fe2000f8e96b3 */
[----:B------:R-:W-:Y:S01]  /*12dd0*/  IMAD.MOV.U32 R247, RZ, RZ, R175 ;  /* 0x000000fffff77224 */ /* 0x000fe200078e00af */
[--C-:B------:R-:W-:Y:S01]  /*12de0*/  HSET2.LE.AND R42, R244, R203.reuse, PT ;  /* 0x000000cbf42a7233 */ /* 0x100fe20003803000 */
[----:B------:R-:W-:Y:S02]  /*12df0*/  IMAD.MOV.U32 R246, RZ, RZ, R174 ;  /* 0x000000fffff67224 */ /* 0x000fe400078e00ae */
[----:B------:R-:W-:Y:S01]  /*12e00*/  FFMA.FTZ R145, R51, UR4, -R200 ;  /* 0x0000000433917c23 */ /* 0x000fe200080108c8 */
[----:B------:R-:W-:Y:S01]  /*12e10*/  PRMT R51, R248, 0x7772, RZ ;  /* 0x00007772f8337816 */ /* 0x000fe200000000ff */
[----:B------:R-:W-:Y:S01]  /*12e20*/  IMAD.WIDE.U32 R174, R147, -0x326172a9, RZ ;  /* 0xcd9e8d5793ae7825 */ /* 0x000fe200078e00ff */
[----:B------:R2:W5:Y:S01]  /*12e30*/  LDL.LU.64 R218, [R1+0x18] ;  /* 0x0000180001da7983 */ /* 0x0005620000300a00 */
[----:B------:R-:W-:Y:S02]  /*12e40*/  MUFU.EX2 R144, R144 ;  /* 0x0000009000907308 */ /* 0x000fe40000000800 */
[----:B------:R-:W-:Y:S01]  /*12e50*/  FFMA.FTZ R173, R44, UR4, -R201 ;  /* 0x000000042cad7c23 */ /* 0x000fe200080108c9 */
[----:B------:R-:W-:Y:S01]  /*12e60*/  IMAD.MOV.U32 R251, RZ, RZ, R213 ;  /* 0x000000fffffb7224 */ /* 0x000fe200078e00d5 */
[----:B------:R-:W-:Y:S01]  /*12e70*/  LOP3.LUT R147, R250, UR8, R175, 0x96, !PT ;  /* 0x00000008fa937c12 */ /* 0x000fe2000f8e96af */
[----:B------:R-:W-:Y:S02]  /*12e80*/  IMAD.MOV.U32 R250, RZ, RZ, R212 ;  /* 0x000000fffffa7224 */ /* 0x000fe400078e00d4 */
[----:B------:R-:W-:Y:S01]  /*12e90*/  FFMA.FTZ R175, R38, UR4, -R200 ;  /* 0x0000000426af7c23 */ /* 0x000fe200080108c8 */
[-C--:B-1----:R-:W-:Y:S02]  /*12ea0*/  HMMA.16816.F32.BF16 R32, R140, R136.reuse, R32 ;  /* 0x000000888c20723c */ /* 0x082fe40000041820 */
[----:B------:R-:W-:Y:S01]  /*12eb0*/  MUFU.EX2 R173, R173 ;  /* 0x000000ad00ad7308 */ /* 0x000fe20000000800 */
[----:B------:R-:W-:Y:S04]  /*12ec0*/  IMAD.WIDE.U32 R212, R147, -0x2daee0ad, RZ ;  /* 0xd2511f5393d47825 */ /* 0x000fe800078e00ff */
[----:B------:R-:W-:Y:S05]  /*12ed0*/  FFMA.FTZ R244, R52, UR4, -R202 ;  /* 0x0000000434f47c23 */ /* 0x000fea00080108ca */
[----:B------:R-:W-:Y:S01]  /*12ee0*/  MUFU.EX2 R175, R175 ;  /* 0x000000af00af7308 */ /* 0x000fe20000000800 */
[----:B------:R-:W-:Y:S01]  /*12ef0*/  FFMA.FTZ R245, R55, UR4, -R200 ;  /* 0x0000000437f57c23 */ /* 0x000fe200080108c8 */
[----:B------:R-:W-:Y:S01]  /*12f00*/  IMAD.MOV.U32 R179, RZ, RZ, R251 ;  /* 0x000000ffffb37224 */ /* 0x000fe200078e00fb */
[----:B------:R-:W-:Y:S01]  /*12f10*/  LOP3.LUT R211, R178, UR12, R213, 0x96, !PT ;  /* 0x0000000cb2d37c12 */ /* 0x000fe2000f8e96d5 */
[C---:B------:R-:W-:Y:S06]  /*12f20*/  HMMA.16816.F32.BF16 R132, R28.reuse, R136, R132 ;  /* 0x000000881c84723c */ /* 0x040fec0000041884 */
[----:B------:R-:W-:Y:S01]  /*12f30*/  MUFU.EX2 R145, R145 ;  /* 0x0000009100917308 */ /* 0x000fe20000000800 */
[----:B------:R-:W-:Y:S01]  /*12f40*/  LOP3.LUT R136, R158, UR11, R249, 0x96, !PT ;  /* 0x0000000b9e887c12 */ /* 0x000fe2000f8e96f9 */
[----:B------:R-:W-:Y:S02]  /*12f50*/  IMAD.MOV.U32 R178, RZ, RZ, R250 ;  /* 0x000000ffffb27224 */ /* 0x000fe400078e00fa */
[----:B------:R-:W-:Y:S01]  /*12f60*/  FFMA.FTZ R158, R36, UR4, -R202 ;  /* 0x00000004249e7c23 */ /* 0x000fe200080108ca */
[----:B------:R-:W-:Y:S01]  /*12f70*/  PRMT R36, R172, 0x7632, R36 ;  /* 0x00007632ac247816 */ /* 0x000fe20000000024 */
[----:B------:R-:W-:Y:S01]  /*12f80*/  IMAD.WIDE.U32 R250, R146, -0x326172a9, RZ ;  /* 0xcd9e8d5792fa7825 */ /* 0x000fe200078e00ff */
[-C--:B------:R-:W-:Y:S03]  /*12f90*/  HMMA.16816.F32.BF16 R20, R28, R138.reuse, R20 ;  /* 0x0000008a1c14723c */ /* 0x080fe60000041814 */
[----:B------:R-:W-:Y:S01]  /*12fa0*/  MUFU.EX2 R244, R244 ;  /* 0x000000f400f47308 */ /* 0x000fe20000000800 */
[----:B------:R-:W-:Y:S01]  /*12fb0*/  SHF.R.U32.HI R28, RZ, 0x8, R48 ;  /* 0x00000008ff1c7819 */ /* 0x000fe20000011630 */
[----:B------:R-:W-:Y:S01]  /*12fc0*/  IMAD.WIDE.U32 R146, R206, -0x2daee0ad, RZ ;  /* 0xd2511f53ce927825 */ /* 0x000fe200078e00ff */
[----:B------:R-:W-:Y:S07]  /*12fd0*/  LOP3.LUT R29, R159, 0xff, RZ, 0xc0, !PT ;  /* 0x000000ff9f1d7812 */ /* 0x000fee00078ec0ff */
[----:B------:R-:W-:Y:S01]  /*12fe0*/  MUFU.EX2 R158, R158 ;  /* 0x0000009e009e7308 */ /* 0x000fe20000000800 */
[----:B------:R-:W-:Y:S01]  /*12ff0*/  LOP3.LUT R31, R172, 0xffff, RZ, 0xc0, !PT ;  /* 0x0000ffffac1f7812 */ /* 0x000fe200078ec0ff */
[----:B------:R-:W-:Y:S01]  /*13000*/  IMAD.MOV.U32 R249, RZ, RZ, R179 ;  /* 0x000000fffff97224 */ /* 0x000fe200078e00b3 */
[----:B------:R-:W-:Y:S01]  /*13010*/  LOP3.LUT R204, R204, UR11, R147, 0x96, !PT ;  /* 0x0000000bcccc7c12 */ /* 0x000fe2000f8e9693 */
[----:B------:R-:W-:Y:S01]  /*13020*/  FFMA.FTZ R179, R39, UR4, -R200 ;  /* 0x0000000427b37c23 */ /* 0x000fe200080108c8 */
[C---:B------:R-:W-:Y:S01]  /*13030*/  PRMT R206, R146.reuse, 0x7773, RZ ;  /* 0x0000777392ce7816 */ /* 0x040fe200000000ff */
[----:B------:R-:W-:Y:S01]  /*13040*/  FFMA.FTZ R147, R49, UR4, -R202 ;  /* 0x0000000431937c23 */ /* 0x000fe200080108ca */
[C---:B------:R-:W-:Y:S01]  /*13050*/  PRMT R205, R146.reuse, 0x7772, RZ ;  /* 0x0000777292cd7816 */ /* 0x040fe200000000ff */
[----:B------:R-:W-:Y:S02]  /*13060*/  HMMA.16816.F32.BF16 R24, R140, R138, R24 ;  /* 0x0000008a8c18723c */ /* 0x000fe40000041818 */
[----:B------:R-:W-:Y:S02]  /*13070*/  MUFU.EX2 R245, R245 ;  /* 0x000000f500f57308 */ /* 0x000fe40000000800 */
[----:B------:R-:W-:Y:S01]  /*13080*/  PRMT R137, R146, 0x7771, RZ ;  /* 0x0000777192897816 */ /* 0x000fe200000000ff */
[----:B------:R-:W-:Y:S01]  /*13090*/  IMAD.MOV.U32 R207, RZ, RZ, R146 ;  /* 0x000000ffffcf7224 */ /* 0x000fe200078e0092 */
[----:B------:R-:W-:Y:S01]  /*130a0*/  PRMT R49, R248, 0x7771, RZ ;  /* 0x00007771f8317816 */ /* 0x000fe200000000ff */
[----:B------:R-:W-:Y:S01]  /*130b0*/  FFMA.FTZ R146, R50, UR4, -R200 ;  /* 0x0000000432927c23 */ /* 0x000fe200080108c8 */
[----:B------:R-:W-:Y:S01]  /*130c0*/  PRMT R50, R248, 0x7773, RZ ;  /* 0x00007773f8327816 */ /* 0x000fe200000000ff */
[----:B------:R-:W-:Y:S01]  /*130d0*/  IMAD.MOV.U32 R48, RZ, RZ, R248 ;  /* 0x000000ffff307224 */ /* 0x000fe200078e00f8 */
[----:B------:R-:W-:Y:S01]  /*130e0*/  SHF.R.U32.HI R30, RZ, 0x18, R159 ;  /* 0x00000018ff1e7819 */ /* 0x000fe2000001169f */
[----:B------:R-:W-:Y:S01]  /*130f0*/  IMAD.MOV.U32 R248, RZ, RZ, R178 ;  /* 0x000000fffff87224 */ /* 0x000fe200078e00b2 */
[----:B------:R-:W-:Y:S01]  /*13100*/  PRMT R29, R29, 0x5410, R28 ;  /* 0x000054101d1d7816 */ /* 0x000fe2000000001c */
[----:B------:R-:W-:Y:S01]  /*13110*/  FFMA.FTZ R178, R37, UR4, -R202 ;  /* 0x0000000425b27c23 */ /* 0x000fe200080108ca */
[----:B------:R-:W-:Y:S01]  /*13120*/  PRMT R37, R159, 0x7632, R37 ;  /* 0x000076329f257816 */ /* 0x000fe20000000025 */
[----:B------:R-:W1:Y:S01]  /*13130*/  MUFU.EX2 R179, R179 ;  /* 0x000000b300b37308 */ /* 0x000e620000000800 */
[----:B------:R-:W-:Y:S01]  /*13140*/  LOP3.LUT R28, R172, 0xff, RZ, 0xc0, !PT ;  /* 0x000000ffac1c7812 */ /* 0x000fe200078ec0ff */
[----:B------:R-:W-:Y:S01]  /*13150*/  FFMA.FTZ R159, R45, UR4, -R201 ;  /* 0x000000042d9f7c23 */ /* 0x000fe200080108c9 */
[----:B------:R-:W-:Y:S07]  /*13160*/  LOP3.LUT R44, R37, 0xff, RZ, 0xc0, !PT ;  /* 0x000000ff252c7812 */ /* 0x000fee00078ec0ff */
[----:B------:R-:W-:Y:S01]  /*13170*/  MUFU.EX2 R178, R178 ;  /* 0x000000b200b27308 */ /* 0x000fe20000000800 */
[----:B------:R-:W-:Y:S01]  /*13180*/  SHF.R.U32.HI R45, RZ, 0x8, R31 ;  /* 0x00000008ff2d7819 */ /* 0x000fe2000001161f */
[----:B------:R-:W-:Y:S01]  /*13190*/  IMAD.MOV.U32 R143, RZ, RZ, R249 ;  /* 0x000000ffff8f7224 */ /* 0x000fe200078e00f9 */
[----:B------:R-:W-:Y:S07]  /*131a0*/  SHF.R.U32.HI R172, RZ, 0x18, R172 ;  /* 0x00000018ffac7819 */ /* 0x000fee00000116ac */
[----:B------:R-:W-:Y:S01]  /*131b0*/  MUFU.EX2 R159, R159 ;  /* 0x0000009f009f7308 */ /* 0x000fe20000000800 */
[----:B------:R-:W-:Y:S01]  /*131c0*/  LOP3.LUT R31, R36, 0xff, RZ, 0xc0, !PT ;  /* 0x000000ff241f7812 */ /* 0x000fe200078ec0ff */
[----:B------:R-:W-:Y:S01]  /*131d0*/  IMAD.MOV.U32 R249, RZ, RZ, R247 ;  /* 0x000000fffff97224 */ /* 0x000fe200078e00f7 */
[----:B------:R-:W-:Y:S01]  /*131e0*/  PRMT R44, R44, 0x5410, R30 ;  /* 0x000054102c2c7816 */ /* 0x000fe2000000001e */
[----:B------:R-:W-:Y:S01]  /*131f0*/  FFMA.FTZ R30, R47, UR4, -R199 ;  /* 0x000000042f1e7c23 */ /* 0x000fe200080108c7 */
[----:B------:R-:W-:Y:S05]  /*13200*/  PRMT R47, R31, 0x5410, R172 ;  /* 0x000054101f2f7816 */ /* 0x000fea00000000ac */
[----:B------:R-:W3:Y:S01]  /*13210*/  MUFU.EX2 R147, R147 ;  /* 0x0000009300937308 */ /* 0x000ee20000000800 */
[----:B------:R-:W-:Y:S01]  /*13220*/  LOP3.LUT R216, R174, UR7, R251, 0x96, !PT ;  /* 0x00000007aed87c12 */ /* 0x000fe2000f8e96fb */
[----:B------:R-:W4:Y:S01]  /*13230*/  LDSM.16.MT88.4 R36, [R208+0x4800] ;  /* 0x00480000d024783b */ /* 0x000f220000004200 */
[----:B------:R-:W-:Y:S07]  /*13240*/  LOP3.LUT R31, R182, 0xff00ff, RZ, 0xc0, !PT ;  /* 0x00ff00ffb61f7812 */ /* 0x000fee00078ec0ff */
[----:B------:R2:W-:Y:S01]  /*13250*/  MUFU.EX2 R172, R30 ;  /* 0x0000001e00ac7308 */ /* 0x0005e20000000800 */
[----:B------:R-:W-:Y:S01]  /*13260*/  PRMT R45, R28, 0x5410, R45 ;  /* 0x000054101c2d7816 */ /* 0x000fe2000000002d */
[----:B------:R-:W-:Y:S01]  /*13270*/  FFMA.FTZ R174, R46, UR4, -R199 ;  /* 0x000000042eae7c23 */ /* 0x000fe200080108c7 */
[----:B------:R-:W-:Y:S01]  /*13280*/  LOP3.LUT R46, R180, 0xff00ff, RZ, 0xc0, !PT ;  /* 0x00ff00ffb42e7812 */ /* 0x000fe200078ec0ff */
[----:B------:R-:W-:Y:S01]  /*13290*/  FFMA.FTZ R182, R41, UR4, -R201 ;  /* 0x0000000429b67c23 */ /* 0x000fe200080108c9 */
[--C-:B------:R-:W-:Y:S05]  /*132a0*/  HSET2.LE.AND R31, R31, R203.reuse, PT ;  /* 0x000000cb1f1f7233 */ /* 0x100fea0003803000 */
[----:B------:R4:W-:Y:S01]  /*132b0*/  MUFU.EX2 R180, R43 ;  /* 0x0000002b00b47308 */ /* 0x0009e20000000800 */
[----:B-1----:R-:W-:Y:S01]  /*132c0*/  F2FP.BF16.F32.PACK_AB R41, R179, R175 ;  /* 0x000000afb329723e */ /* 0x002fe200000010ff */
[--C-:B------:R-:W-:Y:S01]  /*132d0*/  FFMA.FTZ R247, R54, UR4, -R200.reuse ;  /* 0x0000000436f77c23 */ /* 0x100fe200080108c8 */
[----:B------:R-:W-:Y:S07]  /*132e0*/  LOP3.LUT R140, R207, 0xff, RZ, 0xc0, !PT ;  /* 0x000000ffcf8c7812 */ /* 0x000fee00078ec0ff */
[----:B------:R-:W-:Y:S01]  /*132f0*/  MUFU.EX2 R174, R174 ;  /* 0x000000ae00ae7308 */ /* 0x000fe20000000800 */
[----:B---3--:R-:W-:Y:S01]  /*13300*/  F2FP.BF16.F32.PACK_AB R28, R147, R144 ;  /* 0x00000090931c723e */ /* 0x008fe200000010ff */
[----:B------:R-:W-:Y:S01]  /*13310*/  FFMA.FTZ R207, R66, UR4, -R200 ;  /* 0x0000000442cf7c23 */ /* 0x000fe200080108c8 */
[----:B------:R-:W-:Y:S07]  /*13320*/  PRMT R51, R51, 0x5410, R50 ;  /* 0x0000541033337816 */ /* 0x000fee0000000032 */
[----:B------:R-:W-:Y:S01]  /*13330*/  MUFU.EX2 R182, R182 ;  /* 0x000000b600b67308 */ /* 0x000fe20000000800 */
[--C-:B--2---:R-:W-:Y:S01]  /*13340*/  HSET2.LE.AND R30, R181, R203.reuse, PT ;  /* 0x000000cbb51e7233 */ /* 0x104fe20003803000 */
[----:B------:R-:W-:Y:S01]  /*13350*/  IMAD.MOV.U32 R55, RZ, RZ, R249 ;  /* 0x000000ffff377224 */ /* 0x000fe200078e00f9 */
[----:B------:R-:W-:Y:S07]  /*13360*/  LOP3.LUT R48, R48, 0xff, RZ, 0xc0, !PT ;  /* 0x000000ff30307812 */ /* 0x000fee00078ec0ff */
[----:B------:R1:W-:Y:S01]  /*13370*/  MUFU.EX2 R181, R40 ;  /* 0x0000002800b57308 */ /* 0x0003e20000000800 */
[----:B------:R-:W-:Y:S01]  /*13380*/  PRMT R139, R205, 0x5410, R206 ;  /* 0x00005410cd8b7816 */ /* 0x000fe200000000ce */
[----:B------:R-:W-:Y:S01]  /*13390*/  FFMA.FTZ R205, R64, UR4, -R202 ;  /* 0x0000000440cd7c23 */ /* 0x000fe200080108ca */
[----:B------:R-:W-:Y:S07]  /*133a0*/  LOP3.LUT R30, R28, R30, RZ, 0xc0, !PT ;  /* 0x0000001e1c1e7212 */ /* 0x000fee00078ec0ff */
[----:B------:R-:W2:Y:S01]  /*133b0*/  MUFU.EX2 R146, R146 ;  /* 0x0000009200927308 */ /* 0x000ea20000000800 */
[--C-:B------:R-:W-:Y:S01]  /*133c0*/  HSET2.LE.AND R28, R29, R203.reuse, PT ;  /* 0x000000cb1d1c7233 */ /* 0x100fe20003803000 */
[----:B------:R-:W-:Y:S01]  /*133d0*/  FFMA.FTZ R249, R61, UR4, -R201 ;  /* 0x000000043df97c23 */ /* 0x000fe200080108c9 */
[--C-:B------:R-:W-:Y:S07]  /*133e0*/  HSET2.LE.AND R29, R44, R203.reuse, PT ;  /* 0x000000cb2c1d7233 */ /* 0x100fee0003803000 */
[----:B------:R-:W-:Y:S01]  /*133f0*/  MUFU.EX2 R205, R205 ;  /* 0x000000cd00cd7308 */ /* 0x000fe20000000800 */
[----:B----4-:R-:W-:Y:S01]  /*13400*/  F2FP.BF16.F32.PACK_AB R43, R178, R158 ;  /* 0x0000009eb22b723e */ /* 0x010fe200000010ff */
[----:B------:R-:W-:Y:S01]  /*13410*/  FFMA.FTZ R206, R67, UR4, -R200 ;  /* 0x0000000443ce7c23 */ /* 0x000fe200080108c8 */
[----:B------:R-:W-:Y:S07]  /*13420*/  LOP3.LUT R142, R204, 0xffff, RZ, 0xc0, !PT ;  /* 0x0000ffffcc8e7812 */ /* 0x000fee00078ec0ff */
[----:B------:R-:W-:Y:S01]  /*13430*/  MUFU.EX2 R249, R249 ;  /* 0x000000f900f97308 */ /* 0x000fe20000000800 */
[----:B------:R-:W-:Y:S01]  /*13440*/  LOP3.LUT R28, R43, R28, RZ, 0xc0, !PT ;  /* 0x0000001c2b1c7212 */ /* 0x000fe200078ec0ff */
[----:B------:R-:W-:Y:S01]  /*13450*/  VIADD R243, R243, 0x3 ;  /* 0x00000003f3f37836 */ /* 0x000fe20000000000 */
[----:B-1----:R-:W-:Y:S07]  /*13460*/  F2FP.BF16.F32.PACK_AB R40, R159, R173 ;  /* 0x000000ad9f28723e */ /* 0x002fee00000010ff */
[----:B------:R-:W-:Y:S01]  /*13470*/  MUFU.EX2 R207, R207 ;  /* 0x000000cf00cf7308 */ /* 0x000fe20000000800 */
[----:B------:R-:W-:Y:S01]  /*13480*/  LOP3.LUT R29, R41, R29, RZ, 0xc0, !PT ;  /* 0x0000001d291d7212 */ /* 0x000fe200078ec0ff */
[----:B------:R-:W-:Y:S01]  /*13490*/  FFMA.FTZ R111, R111, UR4, -R199 ;  /* 0x000000046f6f7c23 */ /* 0x000fe200080108c7 */
[----:B--2---:R-:W-:Y:S07]  /*134a0*/  F2FP.BF16.F32.PACK_AB R44, R145, R146 ;  /* 0x00000092912c723e */ /* 0x004fee00000010ff */
[----:B------:R-:W-:Y:S01]  /*134b0*/  MUFU.EX2 R206, R206 ;  /* 0x000000ce00ce7308 */ /* 0x000fe20000000800 */
[----:B------:R-:W-:Y:S01]  /*134c0*/  LOP3.LUT R42, R40, R42, RZ, 0xc0, !PT ;  /* 0x0000002a282a7212 */ /* 0x000fe200078ec0ff */
[----:B------:R-:W-:Y:S01]  /*134d0*/  FFMA.FTZ R196, R168, R242, R196 ;  /* 0x000000f2a8c47223 */ /* 0x000fe200000100c4 */
[----:B------:R-:W-:Y:S07]  /*134e0*/  LOP3.LUT R31, R44, R31, RZ, 0xc0, !PT ;  /* 0x0000001f2c1f7212 */ /* 0x000fee00078ec0ff */
[----:B------:R-:W-:Y:S01]  /*134f0*/  MUFU.EX2 R247, R247 ;  /* 0x000000f700f77308 */ /* 0x000fe20000000800 */
[--C-:B------:R-:W-:Y:S01]  /*13500*/  HSET2.LE.AND R43, R46, R203.reuse, PT ;  /* 0x000000cb2e2b7233 */ /* 0x100fe20003803000 */
[----:B------:R-:W-:Y:S01]  /*13510*/  FADD.FTZ R196, R191, R196 ;  /* 0x000000c4bfc47221 */ /* 0x000fe20000010000 */
[--C-:B------:R-:W-:Y:S01]  /*13520*/  HSET2.LE.AND R40, R45, R203.reuse, PT ;  /* 0x000000cb2d287233 */ /* 0x100fe20003803000 */
[----:B------:R-:W-:Y:S01]  /*13530*/  FFMA.FTZ R197, R167, R241, R197 ;  /* 0x000000f1a7c57223 */ /* 0x000fe200000100c5 */
[--C-:B------:R-:W-:Y:S01]  /*13540*/  HSET2.LE.AND R41, R47, R203.reuse, PT ;  /* 0x000000cb2f297233 */ /* 0x100fe20003803000 */
[-C--:B------:R-:W-:Y:S04]  /*13550*/  HMMA.16816.F32.BF16 R4, R28, R36.reuse, R4 ;  /* 0x000000241c04723c */ /* 0x080fe80000041804 */
[----:B------:R-:W-:Y:S01]  /*13560*/  MUFU.EX2 R242, R129 ;  /* 0x0000008100f27308 */ /* 0x000fe20000000800 */
[----:B------:R-:W-:Y:S01]  /*13570*/  F2FP.BF16.F32.PACK_AB R46, R172, R174 ;  /* 0x000000aeac2e723e */ /* 0x000fe200000010ff */
[----:B------:R-:W-:Y:S01]  /*13580*/  FADD.FTZ R196, R185, R196 ;  /* 0x000000c4b9c47221 */ /* 0x000fe20000010000 */
[----:B------:R-:W-:Y:S01]  /*13590*/  F2FP.BF16.F32.PACK_AB R45, R182, R181 ;  /* 0x000000b5b62d723e */ /* 0x000fe200000010ff */
[----:B------:R-:W-:Y:S01]  /*135a0*/  FADD.FTZ R197, R192, R197 ;  /* 0x000000c5c0c57221 */ /* 0x000fe20000010000 */
[----:B------:R-:W-:Y:S01]  /*135b0*/  F2FP.BF16.F32.PACK_AB R44, R180, R183 ;  /* 0x000000b7b42c723e */ /* 0x000fe200000010ff */
[----:B------:R-:W-:Y:S01]  /*135c0*/  FADD.FTZ R196, R184, R196 ;  /* 0x000000c4b8c47221 */ /* 0x000fe20000010000 */
[----:B------:R-:W-:Y:S01]  /*135d0*/  LOP3.LUT R43, R46, R43, RZ, 0xc0, !PT ;  /* 0x0000002b2e2b7212 */ /* 0x000fe200078ec0ff */
[----:B------:R-:W-:Y:S01]  /*135e0*/  FADD.FTZ R197, R186, R197 ;  /* 0x000000c5bac57221 */ /* 0x000fe20000010000 */
[----:B------:R-:W-:Y:S01]  /*135f0*/  LOP3.LUT R40, R45, R40, RZ, 0xc0, !PT ;  /* 0x000000282d287212 */ /* 0x000fe200078ec0ff */
[----:B------:R-:W-:Y:S01]  /*13600*/  FADD.FTZ R163, R163, R196 ;  /* 0x000000c4a3a37221 */ /* 0x000fe20000010000 */
[----:B------:R-:W-:Y:S01]  /*13610*/  LOP3.LUT R41, R44, R41, RZ, 0xc0, !PT ;  /* 0x000000292c297212 */ /* 0x000fe200078ec0ff */
[----:B------:R-:W-:Y:S01]  /*13620*/  FADD.FTZ R197, R169, R197 ;  /* 0x000000c5a9c57221 */ /* 0x000fe20000010000 */
[----:B------:R-:W-:Y:S01]  /*13630*/  LOP3.LUT R243, R235, UR19, R243, 0x96, !PT ;  /* 0x00000013ebf37c12 */ /* 0x000fe2000f8e96f3 */
[----:B------:R-:W1:Y:S01]  /*13640*/  LDSM.16.MT88.4 R44, [R170+0x4800] ;  /* 0x00480000aa2c783b */ /* 0x000e620000004200 */
[C---:B------:R-:W-:Y:S01]  /*13650*/  PRMT R141, R204.reuse, 0x7632, R141 ;  /* 0x00007632cc8d7816 */ /* 0x040fe2000000008d */
[----:B------:R-:W-:Y:S01]  /*13660*/  FADD.FTZ R163, R155, R163 ;  /* 0x000000a39ba37221 */ /* 0x000fe20000010000 */
[----:B------:R-:W-:Y:S01]  /*13670*/  SHF.R.U32.HI R138, RZ, 0x18, R204 ;  /* 0x00000018ff8a7819 */ /* 0x000fe200000116cc */
[C---:B------:R-:W-:Y:S04]  /*13680*/  HMMA.16816.F32.BF16 R8, R40.reuse, R36, R8 ;  /* 0x000000242808723c */ /* 0x040fe80000041808 */
[----:B------:R-:W-:Y:S01]  /*13690*/  LOP3.LUT R37, R204, 0xff, RZ, 0xc0, !PT ;  /* 0x000000ffcc257812 */ /* 0x000fe200078ec0ff */
[----:B------:R-:W-:Y:S01]  /*136a0*/  FADD.FTZ R163, R149, R163 ;  /* 0x000000a395a37221 */ /* 0x000fe20000010000 */
[----:B------:R-:W-:Y:S01]  /*136b0*/  LOP3.LUT R50, R136, 0xffff, RZ, 0xc0, !PT ;  /* 0x0000ffff88327812 */ /* 0x000fe200078ec0ff */
[----:B------:R-:W-:Y:S01]  /*136c0*/  FFMA.FTZ R204, R65, UR4, -R202 ;  /* 0x0000000441cc7c23 */ /* 0x000fe200080108ca */
[----:B------:R-:W-:Y:S01]  /*136d0*/  PRMT R140, R140, 0x5410, R137 ;  /* 0x000054108c8c7816 */ /* 0x000fe20000000089 */
[-C--:B------:R-:W-:Y:S03]  /*136e0*/  HMMA.16816.F32.BF16 R12, R40, R38.reuse, R12 ;  /* 0x00000026280c723c */ /* 0x080fe6000004180c */
[----:B------:R-:W-:Y:S01]  /*136f0*/  PRMT R137, R48, 0x5410, R49 ;  /* 0x0000541030897816 */ /* 0x000fe20000000031 */
[----:B------:R-:W-:Y:S01]  /*13700*/  FADD.FTZ R150, R150, R163 ;  /* 0x000000a396967221 */ /* 0x000fe20000010000 */
[----:B------:R-:W-:Y:S01]  /*13710*/  LOP3.LUT R36, R136, 0xff, RZ, 0xc0, !PT ;  /* 0x000000ff88247812 */ /* 0x000fe200078ec0ff */
[----:B------:R-:W2:Y:S01]  /*13720*/  MUFU.EX2 R204, R204 ;  /* 0x000000cc00cc7308 */ /* 0x000ea20000000800 */
[----:B------:R-:W-:Y:S01]  /*13730*/  SHF.R.U32.HI R50, RZ, 0x8, R50 ;  /* 0x00000008ff327819 */ /* 0x000fe20000011632 */
[C---:B------:R-:W-:Y:S04]  /*13740*/  HMMA.16816.F32.BF16 R16, R28.reuse, R38, R16 ;  /* 0x000000261c10723c */ /* 0x040fe80000041810 */
[----:B------:R-:W-:Y:S01]  /*13750*/  PRMT R50, R36, 0x5410, R50 ;  /* 0x0000541024327816 */ /* 0x000fe20000000032 */
[----:B------:R-:W-:Y:S01]  /*13760*/  IMAD.WIDE.U32 R48, R243, -0x326172a9, RZ ;  /* 0xcd9e8d57f3307825 */ /* 0x000fe200078e00ff */
[----:B------:R-:W-:Y:S02]  /*13770*/  SHF.R.U32.HI R142, RZ, 0x8, R142 ;  /* 0x00000008ff8e7819 */ /* 0x000fe4000001168e */
[----:B------:R-:W-:Y:S01]  /*13780*/  LOP3.LUT R141, R141, 0xff, RZ, 0xc0, !PT ;  /* 0x000000ff8d8d7812 */ /* 0x000fe200078ec0ff */
[----:B------:R-:W-:Y:S01]  /*13790*/  FADD.FTZ R150, R158, R150 ;  /* 0x000000969e967221 */ /* 0x000fe20000010000 */
[----:B------:R-:W-:Y:S01]  /*137a0*/  LOP3.LUT R36, R49, R227, RZ, 0x3c, !PT ;  /* 0x000000e331247212 */ /* 0x000fe200078e3cff */
[----:B------:R-:W-:Y:S01]  /*137b0*/  FFMA.FTZ R243, R53, UR4, -R202 ;  /* 0x0000000435f37c23 */ /* 0x000fe200080108ca */
[----:B------:R-:W-:Y:S01]  /*137c0*/  LOP3.LUT R64, R48, R226, RZ, 0x3c, !PT ;  /* 0x000000e230407212 */ /* 0x000fe200078e3cff */
[----:B------:R-:W-:Y:S01]  /*137d0*/  FADD.FTZ R178, R178, R150 ;  /* 0x00000096b2b27221 */ /* 0x000fe20000010000 */
[----:B------:R-:W-:Y:S01]  /*137e0*/  PRMT R37, R37, 0x5410, R142 ;  /* 0x0000541025257816 */ /* 0x000fe2000000008e */
[----:B------:R-:W-:Y:S01]  /*137f0*/  IMAD.WIDE.U32 R38, R36, -0x2daee0ad, RZ ;  /* 0xd2511f5324267825 */ /* 0x000fe200078e00ff */
[----:B------:R-:W-:Y:S01]  /*13800*/  PRMT R36, R136, 0x7632, R36 ;  /* 0x0000763288247816 */ /* 0x000fe20000000024 */
[----:B------:R-:W3:Y:S01]  /*13810*/  MUFU.EX2 R243, R243 ;  /* 0x000000f300f37308 */ /* 0x000ee20000000800 */
[----:B------:R-:W-:Y:S01]  /*13820*/  LOP3.LUT R139, R139, 0xff00ff, RZ, 0xc0, !PT ;  /* 0x00ff00ff8b8b7812 */ /* 0x000fe200078ec0ff */
[-C--:B-1----:R-:W-:Y:S03]  /*13830*/  HMMA.16816.F32.BF16 R32, R28, R44.reuse, R32 ;  /* 0x0000002c1c20723c */ /* 0x082fe60000041820 */
[----:B------:R-:W-:Y:S01]  /*13840*/  LOP3.LUT R39, R232, UR17, R39, 0x96, !PT ;  /* 0x00000011e8277c12 */ /* 0x000fe2000f8e9627 */
[----:B------:R-:W-:Y:S01]  /*13850*/  IMAD.WIDE.U32 R66, R64, -0x2daee0ad, RZ ;  /* 0xd2511f5340427825 */ /* 0x000fe200078e00ff */
[----:B------:R-:W-:Y:S02]  /*13860*/  LOP3.LUT R52, R36, 0xff, RZ, 0xc0, !PT ;  /* 0x000000ff24347812 */ /* 0x000fe400078ec0ff */
[----:B------:R-:W-:Y:S01]  /*13870*/  PRMT R138, R141, 0x5410, R138 ;  /* 0x000054108d8a7816 */ /* 0x000fe2000000008a */
[C---:B------:R-:W-:Y:S04]  /*13880*/  HMMA.16816.F32.BF16 R132, R40.reuse, R44, R132 ;  /* 0x0000002c2884723c */ /* 0x040fe80000041884 */
[----:B------:R-:W-:Y:S01]  /*13890*/  LOP3.LUT R64, R38, UR16, R67, 0x96, !PT ;  /* 0x0000001026407c12 */ /* 0x000fe2000f8e9643 */
[----:B------:R-:W-:Y:S01]  /*138a0*/  IMAD.MOV.U32 R142, RZ, RZ, R248 ;  /* 0x000000ffff8e7224 */ /* 0x000fe200078e00f8 */
[--C-:B------:R-:W-:Y:S01]  /*138b0*/  HSET2.LE.AND R38, R140, R203.reuse, PT ;  /* 0x000000cb8c267233 */ /* 0x100fe20003803000 */
[----:B------:R-:W-:Y:S01]  /*138c0*/  IMAD.MOV.U32 R248, RZ, RZ, R246 ;  /* 0x000000fffff87224 */ /* 0x000fe200078e00f6 */
[----:B--2---:R-:W-:Y:S01]  /*138d0*/  F2FP.BF16.F32.PACK_AB R36, R204, R205 ;  /* 0x000000cdcc24723e */ /* 0x004fe200000010ff */
[-C--:B------:R-:W-:Y:S01]  /*138e0*/  HMMA.16816.F32.BF16 R20, R40, R46.reuse, R20 ;  /* 0x0000002e2814723c */ /* 0x080fe20000041814 */
[----:B------:R-:W1:Y:S02]  /*138f0*/  LDSM.16.MT88.4 R40, [R208+0x4c00] ;  /* 0x004c0000d028783b */ /* 0x000e640000004200 */
[----:B------:R-:W-:Y:S01]  /*13900*/  LOP3.LUT R38, R36, R38, RZ, 0xc0, !PT ;  /* 0x0000002624267212 */ /* 0x000fe200078ec0ff */
[----:B------:R-:W-:Y:S01]  /*13910*/  IMAD.MOV.U32 R140, RZ, RZ, R250 ;  /* 0x000000ffff8c7224 */ /* 0x000fe200078e00fa */
[----:B------:R-:W-:Y:S01]  /*13920*/  F2FP.BF16.F32.PACK_AB R36, R206, R207 ;  /* 0x000000cfce24723e */ /* 0x000fe200000010ff */
[----:B------:R-:W-:Y:S01]  /*13930*/  IMAD.MOV.U32 R141, RZ, RZ, R251 ;  /* 0x000000ffff8d7224 */ /* 0x000fe200078e00fb */
[----:B------:R-:W-:Y:S01]  /*13940*/  SHF.R.U32.HI R136, RZ, 0x18, R136 ;  /* 0x00000018ff887819 */ /* 0x000fe20000011688 */
[----:B------:R-:W-:Y:S01]  /*13950*/  IMAD.MOV.U32 R54, RZ, RZ, R248 ;  /* 0x000000ffff367224 */ /* 0x000fe200078e00f8 */
[----:B------:R-:W-:Y:S01]  /*13960*/  LOP3.LUT R51, R51, 0xff00ff, RZ, 0xc0, !PT ;  /* 0x00ff00ff33337812 */ /* 0x000fe200078ec0ff */
[----:B------:R-:W-:Y:S01]  /*13970*/  FFMA.FTZ R246, R60, UR4, -R201 ;  /* 0x000000043cf67c23 */ /* 0x000fe200080108c9 */
[----:B------:R-:W-:Y:S01]  /*13980*/  PRMT R52, R52, 0x5410, R136 ;  /* 0x0000541034347816 */ /* 0x000fe20000000088 */
[--C-:B------:R-:W-:Y:S01]  /*13990*/  FFMA.FTZ R248, R62, UR4, -R199.reuse ;  /* 0x000000043ef87c23 */ /* 0x100fe200080108c7 */
[----:B------:R-:W-:Y:S01]  /*139a0*/  F2FP.BF16.F32.PACK_AB R44, R245, R247 ;  /* 0x000000f7f52c723e */ /* 0x000fe200000010ff */
[----:B------:R-:W-:Y:S01]  /*139b0*/  FFMA.FTZ R250, R63, UR4, -R199 ;  /* 0x000000043ffa7c23 */ /* 0x000fe200080108c7 */
[----:B------:R-:W-:Y:S01]  /*139c0*/  LOP3.LUT R48, R48, R224, RZ, 0x3c, !PT ;  /* 0x000000e030307212 */ /* 0x000fe200078e3cff */
[----:B------:R-:W-:Y:S01]  /*139d0*/  FFMA.FTZ R251, R57, UR4, -R201 ;  /* 0x0000000439fb7c23 */ /* 0x000fe200080108c9 */
[----:B------:R-:W-:Y:S01]  /*139e0*/  IMAD.WIDE.U32 R60, R39, -0x326172a9, RZ ;  /* 0xcd9e8d57273c7825 */ /* 0x000fe200078e00ff */
[--C-:B------:R-:W-:Y:S01]  /*139f0*/  HSET2.LE.AND R39, R139, R203.reuse, PT ;  /* 0x000000cb8b277233 */ /* 0x100fe20003803000 */
[----:B------:R-:W2:Y:S01]  /*13a00*/  MUFU.EX2 R246, R246 ;  /* 0x000000f600f67308 */ /* 0x000ea20000000800 */
[----:B------:R-:W-:Y:S09]  /*13a10*/  HMMA.16816.F32.BF16 R24, R28, R46, R24 ;  /* 0x0000002e1c18723c */ /* 0x000ff20000041818 */
[----:B------:R-:W-:Y:S01]  /*13a20*/  MUFU.EX2 R248, R248 ;  /* 0x000000f800f87308 */ /* 0x000fe20000000800 */
[----:B------:R-:W-:Y:S01]  /*13a30*/  LOP3.LUT R39, R36, R39, RZ, 0xc0, !PT ;  /* 0x0000002724277212 */ /* 0x000fe200078ec0ff */
[----:B------:R-:W-:Y:S01]  /*13a40*/  IMAD.MOV.U32 R139, RZ, RZ, R211 ;  /* 0x000000ffff8b7224 */ /* 0x000fe200078e00d3 */
[--C-:B------:R-:W-:Y:S07]  /*13a50*/  HSET2.LE.AND R36, R37, R203.reuse, PT ;  /* 0x000000cb25247233 */ /* 0x100fee0003803000 */
[----:B------:R-:W4:Y:S01]  /*13a60*/  MUFU.EX2 R250, R250 ;  /* 0x000000fa00fa7308 */ /* 0x000f220000000800 */
[----:B---3--:R-:W-:Y:S01]  /*13a70*/  F2FP.BF16.F32.PACK_AB R37, R243, R244 ;  /* 0x000000f4f325723e */ /* 0x008fe200000010ff */
[----:B------:R-:W-:Y:S01]  /*13a80*/  IMAD.MOV.U32 R62, RZ, RZ, R54 ;  /* 0x000000ffff3e7224 */ /* 0x000fe200078e0036 */
[--C-:B------:R-:W-:Y:S07]  /*13a90*/  HSET2.LE.AND R30, R137, R203.reuse, PT ;  /* 0x000000cb891e7233 */ /* 0x100fee0003803000 */
[----:B------:R-:W-:Y:S01]  /*13aa0*/  MUFU.EX2 R211, R56 ;  /* 0x0000003800d37308 */ /* 0x000fe20000000800 */
[----:B------:R-:W-:Y:S01]  /*13ab0*/  LOP3.LUT R36, R37, R36, RZ, 0xc0, !PT ;  /* 0x0000002425247212 */ /* 0x000fe200078ec0ff */
[----:B------:R-:W-:Y:S01]  /*13ac0*/  FADD.FTZ R197, R156, R197 ;  /* 0x000000c59cc57221 */ /* 0x000fe20000010000 */
[--C-:B------:R-:W-:Y:S07]  /*13ad0*/  HSET2.LE.AND R37, R138, R203.reuse, PT ;  /* 0x000000cb8a257233 */ /* 0x100fee0003803000 */
[----:B------:R-:W3:Y:S01]  /*13ae0*/  MUFU.EX2 R251, R251 ;  /* 0x000000fb00fb7308 */ /* 0x000ee20000000800 */
[--C-:B------:R-:W-:Y:S01]  /*13af0*/  HSET2.LE.AND R31, R51, R203.reuse, PT ;  /* 0x000000cb331f7233 */ /* 0x100fe20003803000 */
[----:B------:R-:W-:Y:S01]  /*13b00*/  FADD.FTZ R197, R152, R197 ;  /* 0x000000c598c57221 */ /* 0x000fe20000010000 */
[--C-:B------:R-:W-:Y:S01]  /*13b10*/  HSET2.LE.AND R28, R50, R203.reuse, PT ;  /* 0x000000cb321c7233 */ /* 0x100fe20003803000 */
[----:B------:R-:W-:Y:S01]  /*13b20*/  IMAD.MOV.U32 R50, RZ, RZ, R62 ;  /* 0x000000ffff327224 */ /* 0x000fe200078e003e */
[----:B------:R-:W-:Y:S01]  /*13b30*/  LOP3.LUT R37, R44, R37, RZ, 0xc0, !PT ;  /* 0x000000252c257212 */ /* 0x000fe200078ec0ff */
[----:B------:R-:W-:Y:S01]  /*13b40*/  FADD.FTZ R151, R151, R197 ;  /* 0x000000c597977221 */ /* 0x000fe20000010000 */
[--C-:B------:R-:W-:Y:S01]  /*13b50*/  HSET2.LE.AND R29, R52, R203.reuse, PT ;  /* 0x000000cb341d7233 */ /* 0x100fe20003803000 */
[----:B------:R-:W-:Y:S01]  /*13b60*/  IMAD.WIDE.U32 R64, R64, -0x326172a9, RZ ;  /* 0xcd9e8d5740407825 */ /* 0x000fe200078e00ff */
[----:B--2---:R-:W-:Y:S02]  /*13b70*/  F2FP.BF16.F32.PACK_AB R47, R249, R246 ;  /* 0x000000f6f92f723e */ /* 0x004fe400000010ff */
[----:B----4-:R-:W-:Y:S01]  /*13b80*/  F2FP.BF16.F32.PACK_AB R46, R250, R248 ;  /* 0x000000f8fa2e723e */ /* 0x010fe200000010ff */
[-C--:B-1----:R-:W-:Y:S05]  /*13b90*/  HMMA.16816.F32.BF16 R4, R36, R40.reuse, R4 ;  /* 0x000000282404723c */ /* 0x082fea0000041804 */
[----:B---3--:R-:W-:Y:S01]  /*13ba0*/  F2FP.BF16.F32.PACK_AB R45, R251, R211 ;  /* 0x000000d3fb2d723e */ /* 0x008fe200000010ff */
[----:B------:R-:W-:Y:S01]  /*13bb0*/  FADD.FTZ R151, R148, R151 ;  /* 0x0000009794977221 */ /* 0x000fe20000010000 */
[----:B------:R-:W-:Y:S01]  /*13bc0*/  F2FP.BF16.F32.PACK_AB R44, R252, R215 ;  /* 0x000000d7fc2c723e */ /* 0x000fe200000010ff */
[----:B------:R-:W-:Y:S01]  /*13bd0*/  IMAD.MOV.U32 R63, RZ, RZ, R55 ;  /* 0x000000ffff3f7224 */ /* 0x000fe200078e0037 */
[----:B------:R-:W-:Y:S01]  /*13be0*/  LOP3.LUT R30, R47, R30, RZ, 0xc0, !PT ;  /* 0x0000001e2f1e7212 */ /* 0x000fe200078ec0ff */
[----:B------:R-:W-:Y:S01]  /*13bf0*/  FADD.FTZ R151, R175, R151 ;  /* 0x00000097af977221 */ /* 0x000fe20000010000 */
[----:B------:R-:W-:Y:S01]  /*13c00*/  LOP3.LUT R31, R46, R31, RZ, 0xc0, !PT ;  /* 0x0000001f2e1f7212 */ /* 0x000fe200078ec0ff */
[----:B------:R-:W-:Y:S01]  /*13c10*/  FFMA.FTZ R198, R166, R240, R198 ;  /* 0x000000f0a6c67223 */ /* 0x000fe200000100c6 */
[----:B------:R-:W-:Y:S01]  /*13c20*/  LOP3.LUT R28, R45, R28, RZ, 0xc0, !PT ;  /* 0x0000001c2d1c7212 */ /* 0x000fe200078ec0ff */
[----:B------:R-:W-:Y:S01]  /*13c30*/  FADD.FTZ R179, R179, R151 ;  /* 0x00000097b3b37221 */ /* 0x000fe20000010000 */
[----:B------:R-:W-:Y:S01]  /*13c40*/  LOP3.LUT R29, R44, R29, RZ, 0xc0, !PT ;  /* 0x0000001d2c1d7212 */ /* 0x000fe200078ec0ff */
[----:B------:R-:W-:Y:S01]  /*13c50*/  LDSM.16.MT88.4 R148, [R208+0x5c00] ;  /* 0x005c0000d094783b */ /* 0x000fe20000004200 */
[----:B------:R-:W-:Y:S01]  /*13c60*/  LOP3.LUT R54, R238, UR9, R61, 0x96, !PT ;  /* 0x00000009ee367c12 */ /* 0x000fe2000f8e963d */
[----:B------:R-:W-:Y:S01]  /*13c70*/  FFMA.FTZ R195, R165, R231, R195 ;  /* 0x000000e7a5c37223 */ /* 0x000fe200000100c3 */
[----:B------:R-:W-:Y:S01]  /*13c80*/  LOP3.LUT R136, R60, UR8, R65, 0x96, !PT ;  /* 0x000000083c887c12 */ /* 0x000fe2000f8e9641 */
[----:B------:R-:W-:Y:S01]  /*13c90*/  IMAD.WIDE.U32 R60, R139, -0x326172a9, RZ ;  /* 0xcd9e8d578b3c7825 */ /* 0x000fe200078e00ff */
[----:B------:R-:W-:Y:S01]  /*13ca0*/  PRMT R58, R62, 0x7773, RZ ;  /* 0x000077733e3a7816 */ /* 0x000fe200000000ff */
[C---:B------:R-:W-:Y:S02]  /*13cb0*/  HMMA.16816.F32.BF16 R8, R28.reuse, R40, R8 ;  /* 0x000000281c08723c */ /* 0x040fe40000041808 */
[----:B------:R-:W1:Y:S02]  /*13cc0*/  LDSM.16.MT88.4 R44, [R170+0x4c00] ;  /* 0x004c0000aa2c783b */ /* 0x000e640000004200 */
[----:B------:R-:W-:Y:S01]  /*13cd0*/  LOP3.LUT R51, R140, UR6, R61, 0x96, !PT ;  /* 0x000000068c337c12 */ /* 0x000fe2000f8e963d */
[----:B------:R-:W-:Y:S01]  /*13ce0*/  IMAD.WIDE.U32 R54, R54, -0x2daee0ad, RZ ;  /* 0xd2511f5336367825 */ /* 0x000fe200078e00ff */
[C---:B------:R-:W-:Y:S02]  /*13cf0*/  PRMT R40, R60.reuse, 0x7772, RZ ;  /* 0x000077723c287816 */ /* 0x040fe400000000ff */
[----:B------:R-:W-:Y:S01]  /*13d00*/  PRMT R57, R60, 0x7771, RZ ;  /* 0x000077713c397816 */ /* 0x000fe200000000ff */
[----:B------:R-:W-:Y:S01]  /*13d10*/  IMAD.WIDE.U32 R136, R136, -0x2daee0ad, RZ ;  /* 0xd2511f5388887825 */ /* 0x000fe200078e00ff */
[----:B------:R-:W-:Y:S01]  /*13d20*/  LOP3.LUT R53, R66, UR13, R55, 0x96, !PT ;  /* 0x0000000d42357c12 */ /* 0x000fe2000f8e9637 */
[-C--:B------:R-:W-:Y:S03]  /*13d30*/  HMMA.16816.F32.BF16 R12, R28, R42.reuse, R12 ;  /* 0x0000002a1c0c723c */ /* 0x080fe6000004180c */
[----:B------:R-:W-:Y:S01]  /*13d40*/  LOP3.LUT R56, R54, UR12, R137, 0x96, !PT ;  /* 0x0000000c36387c12 */ /* 0x000fe2000f8e9689 */
[----:B------:R-:W-:Y:S01]  /*13d50*/  IMAD.WIDE.U32 R66, R217, -0x2daee0ad, RZ ;  /* 0xd2511f53d9427825 */ /* 0x000fe200078e00ff */
[----:B------:R-:W-:Y:S02]  /*13d60*/  PRMT R54, R60, 0x7773, RZ ;  /* 0x000077733c367816 */ /* 0x000fe400000000ff */
[----:B------:R-:W-:Y:S01]  /*13d70*/  PRMT R55, R62, 0x7772, RZ ;  /* 0x000077723e377816 */ /* 0x000fe200000000ff */
[----:B------:R-:W-:Y:S01]  /*13d80*/  IMAD.WIDE.U32 R138, R56, -0x326172a9, RZ ;  /* 0xcd9e8d57388a7825 */ /* 0x000fe200078e00ff */
[----:B------:R-:W-:Y:S01]  /*13d90*/  PRMT R52, R62, 0x7771, RZ ;  /* 0x000077713e347816 */ /* 0x000fe200000000ff */
[C---:B------:R-:W-:Y:S04]  /*13da0*/  HMMA.16816.F32.BF16 R16, R36.reuse, R42, R16 ;  /* 0x0000002a2410723c */ /* 0x040fe80000041810 */
[C---:B------:R-:W-:Y:S01]  /*13db0*/  PRMT R43, R138.reuse, 0x7773, RZ ;  /* 0x000077738a2b7816 */ /* 0x040fe200000000ff */
[----:B------:R-:W-:Y:S01]  /*13dc0*/  IMAD.MOV.U32 R59, RZ, RZ, R60 ;  /* 0x000000ffff3b7224 */ /* 0x000fe200078e003c */
[----:B------:R-:W-:Y:S01]  /*13dd0*/  PRMT R42, R138, 0x7772, RZ ;  /* 0x000077728a2a7816 */ /* 0x000fe200000000ff */
[----:B------:R-:W-:Y:S01]  /*13de0*/  IMAD.WIDE.U32 R60, R53, -0x326172a9, RZ ;  /* 0xcd9e8d57353c7825 */ /* 0x000fe200078e00ff */
[----:B------:R-:W-:Y:S02]  /*13df0*/  PRMT R41, R55, 0x5410, R58 ;  /* 0x0000541037297816 */ /* 0x000fe4000000003a */
[----:B------:R-:W-:Y:S01]  /*13e00*/  PRMT R42, R42, 0x5410, R43 ;  /* 0x000054102a2a7816 */ /* 0x000fe2000000002b */
[----:B------:R-:W-:Y:S01]  /*13e10*/  IMAD.WIDE.U32 R140, R216, -0x2daee0ad, RZ ;  /* 0xd2511f53d88c7825 */ /* 0x000fe200078e00ff */
[----:B------:R-:W-:Y:S02]  /*13e20*/  LOP3.LUT R64, R64, UR7, R61, 0x96, !PT ;  /* 0x0000000740407c12 */ /* 0x000fe4000f8e963d */
[----:B------:R-:W-:Y:S01]  /*13e30*/  PRMT R40, R40, 0x5410, R54 ;  /* 0x0000541028287816 */ /* 0x000fe20000000036 */
[----:B------:R-:W-:Y:S01]  /*13e40*/  IMAD.MOV.U32 R137, RZ, RZ, R138 ;  /* 0x000000ffff897224 */ /* 0x000fe200078e008a */
[----:B------:R-:W-:Y:S01]  /*13e50*/  LOP3.LUT R43, R49, R225, RZ, 0x3c, !PT ;  /* 0x000000e1312b7212 */ /* 0x000fe200078e3cff */
[----:B------:R-:W-:Y:S01]  /*13e60*/  IMAD.MOV.U32 R55, RZ, RZ, R66 ;  /* 0x000000ffff377224 */ /* 0x000fe200078e0042 */
[----:B------:R-:W-:Y:S01]  /*13e70*/  PRMT R62, R66, 0x7773, RZ ;  /* 0x00007773423e7816 */ /* 0x000fe200000000ff */
[----:B------:R-:W-:Y:S01]  /*13e80*/  VIADD R230, R230, 0xffffffff ;  /* 0xffffffffe6e67836 */ /* 0x000fe20000000000 */
[C---:B------:R-:W-:Y:S01]  /*13e90*/  PRMT R61, R66.reuse, 0x7772, RZ ;  /* 0x00007772423d7816 */ /* 0x040fe200000000ff */
[-C--:B-1----:R-:W-:Y:S03]  /*13ea0*/  HMMA.16816.F32.BF16 R32, R36, R44.reuse, R32 ;  /* 0x0000002c2420723c */ /* 0x082fe60000041820 */
[----:B------:R-:W-:Y:S01]  /*13eb0*/  PRMT R54, R66, 0x7771, RZ ;  /* 0x0000777142367816 */ /* 0x000fe200000000ff */
[----:B------:R-:W-:Y:S01]  /*13ec0*/  FADD.FTZ R198, R194, R198 ;  /* 0x000000c6c2c67221 */ /* 0x000fe20000010000 */
[----:B------:R-:W-:Y:S01]  /*13ed0*/  LOP3.LUT R58, R60, UR6, R139, 0x96, !PT ;  /* 0x000000063c3a7c12 */ /* 0x000fe2000f8e968b */
[----:B------:R-:W-:Y:S01]  /*13ee0*/  IMAD.MOV.U32 R139, RZ, RZ, R210 ;  /* 0x000000ffff8b7224 */ /* 0x000fe200078e00d2 */
[----:B------:R-:W-:Y:S01]  /*13ef0*/  LOP3.LUT R56, R212, UR11, R141, 0x96, !PT ;  /* 0x0000000bd4387c12 */ /* 0x000fe2000f8e968d */
[C---:B------:R-:W-:Y:S04]  /*13f00*/  HMMA.16816.F32.BF16 R132, R28.reuse, R44, R132 ;  /* 0x0000002c1c84723c */ /* 0x040fe80000041884 */
[C---:B------:R-:W-:Y:S01]  /*13f10*/  PRMT R66, R140.reuse, 0x7773, RZ ;  /* 0x000077738c427816 */ /* 0x040fe200000000ff */
[----:B------:R-:W-:Y:S01]  /*13f20*/  IMAD.MOV.U32 R60, RZ, RZ, R140 ;  /* 0x000000ffff3c7224 */ /* 0x000fe200078e008c */
[C---:B------:R-:W-:Y:S01]  /*13f30*/  PRMT R65, R140.reuse, 0x7772, RZ ;  /* 0x000077728c417816 */ /* 0x040fe200000000ff */
[----:B------:R-:W-:Y:S01]  /*13f40*/  IMAD.MOV.U32 R165, RZ, RZ, R0 ;  /* 0x000000ffffa57224 */ /* 0x000fe200078e0000 */
[----:B------:R-:W-:Y:S01]  /*13f50*/  PRMT R63, R140, 0x7771, RZ ;  /* 0x000077718c3f7816 */ /* 0x000fe200000000ff */
[----:B------:R-:W-:Y:S01]  /*13f60*/  IMAD.WIDE.U32 R140, R64, -0x2daee0ad, RZ ;  /* 0xd2511f53408c7825 */ /* 0x000fe200078e00ff */
[----:B------:R-:W-:Y:S01]  /*13f70*/  LOP3.LUT R53, R142, UR11, R67, 0x96, !PT ;  /* 0x0000000b8e357c12 */ /* 0x000fe2000f8e9643 */
[-C--:B------:R-:W-:Y:S03]  /*13f80*/  HMMA.16816.F32.BF16 R20, R28, R46.reuse, R20 ;  /* 0x0000002e1c14723c */ /* 0x080fe60000041814 */
[----:B------:R-:W-:Y:S01]  /*13f90*/  PRMT R67, R138, 0x7771, RZ ;  /* 0x000077718a437816 */ /* 0x000fe200000000ff */
[----:B------:R-:W-:Y:S01]  /*13fa0*/  IMAD.WIDE.U32 R142, R43, -0x2daee0ad, RZ ;  /* 0xd2511f532b8e7825 */ /* 0x000fe200078e00ff */
[----:B------:R-:W-:Y:S02]  /*13fb0*/  LOP3.LUT R136, R136, UR11, R141, 0x96, !PT ;  /* 0x0000000b88887c12 */ /* 0x000fe4000f8e968d */
[C---:B------:R-:W-:Y:S01]  /*13fc0*/  PRMT R45, R140.reuse, 0x7773, RZ ;  /* 0x000077738c2d7816 */ /* 0x040fe200000000ff */
[----:B------:R-:W-:Y:S01]  /*13fd0*/  HMMA.16816.F32.BF16 R24, R36, R46, R24 ;  /* 0x0000002e2418723c */ /* 0x000fe20000041818 */
[----:B------:R-:W1:Y:S03]  /*13fe0*/  LDSM.16.MT88.4 R36, [R208+0x5000] ;  /* 0x00500000d024783b */ /* 0x000e660000004200 */
[C---:B------:R-:W-:Y:S01]  /*13ff0*/  PRMT R138, R140.reuse, 0x7771, RZ ;  /* 0x000077718c8a7816 */ /* 0x040fe200000000ff */
[----:B------:R-:W-:Y:S01]  /*14000*/  FFMA.FTZ R47, R87, UR4, -R200 ;  /* 0x00000004572f7c23 */ /* 0x000fe200080108c8 */
[----:B------:R-:W-:Y:S01]  /*14010*/  PRMT R44, R140, 0x7772, RZ ;  /* 0x000077728c2c7816 */ /* 0x000fe200000000ff */
[----:B------:R-:W-:Y:S01]  /*14020*/  IMAD.MOV.U32 R64, RZ, RZ, R140 ;  /* 0x000000ffff407224 */ /* 0x000fe200078e008c */
[----:B------:R-:W-:Y:S01]  /*14030*/  LOP3.LUT R59, R59, 0xff, RZ, 0xc0, !PT ;  /* 0x000000ff3b3b7812 */ /* 0x000fe200078ec0ff */
[----:B------:R-:W-:Y:S01]  /*14040*/  IMAD.WIDE.U32 R140, R48, -0x2daee0ad, RZ ;  /* 0xd2511f53308c7825 */ /* 0x000fe200078e00ff */
[----:B------:R-:W-:Y:S02]  /*14050*/  LOP3.LUT R48, R228, UR17, R143, 0x96, !PT ;  /* 0x00000011e4307c12 */ /* 0x000fe4000f8e968f */
[----:B------:R-:W-:Y:S01]  /*14060*/  LOP3.LUT R50, R50, 0xff, RZ, 0xc0, !PT ;  /* 0x000000ff32327812 */ /* 0x000fe200078ec0ff */
[----:B------:R-:W-:Y:S01]  /*14070*/  FADD.FTZ R195, R193, R195 ;  /* 0x000000c3c1c37221 */ /* 0x000fe20000010000 */
[----:B------:R-:W-:Y:S01]  /*14080*/  LOP3.LUT R142, R142, UR16, R141, 0x96, !PT ;  /* 0x000000108e8e7c12 */ /* 0x000fe2000f8e968d */
[----:B------:R-:W-:Y:S01]  /*14090*/  IMAD.WIDE.U32 R216, R48, -0x326172a9, RZ ;  /* 0xcd9e8d5730d87825 */ /* 0x000fe200078e00ff */
[----:B------:R-:W-:Y:S02]  /*140a0*/  PRMT R43, R59, 0x5410, R57 ;  /* 0x000054103b2b7816 */ /* 0x000fe40000000039 */
[----:B------:R-:W-:Y:S01]  /*140b0*/  LOP3.LUT R57, R139, 0xffff, RZ, 0xc0, !PT ;  /* 0x0000ffff8b397812 */ /* 0x000fe200078ec0ff */
[--C-:B------:R-:W-:Y:S01]  /*140c0*/  IMAD.MOV.U32 R141, RZ, RZ, R217.reuse ;  /* 0x000000ffff8d7224 */ /* 0x100fe200078e00d9 */
[----:B------:R-:W-:Y:S01]  /*140d0*/  LOP3.LUT R48, R236, UR9, R217, 0x96, !PT ;  /* 0x00000009ec307c12 */ /* 0x000fe2000f8e96d9 */
[----:B------:R-:W-:Y:S01]  /*140e0*/  IMAD.WIDE.U32 R142, R142, -0x326172a9, RZ ;  /* 0xcd9e8d578e8e7825 */ /* 0x000fe200078e00ff */
[----:B------:R-:W-:Y:S02]  /*140f0*/  PRMT R210, R50, 0x5410, R52 ;  /* 0x0000541032d27816 */ /* 0x000fe40000000034 */
[----:B------:R-:W-:Y:S01]  /*14100*/  PRMT R49, R65, 0x5410, R66 ;  /* 0x0000541041317816 */ /* 0x000fe20000000042 */
[----:B------:R-:W-:Y:S01]  /*14110*/  IMAD.WIDE.U32 R212, R48, -0x2daee0ad, RZ ;  /* 0xd2511f5330d47825 */ /* 0x000fe200078e00ff */
[----:B------:R-:W-:Y:S02]  /*14120*/  PRMT R50, R44, 0x5410, R45 ;  /* 0x000054102c327816 */ /* 0x000fe4000000002d */
[----:B------:R-:W-:Y:S01]  /*14130*/  LOP3.LUT R59, R137, 0xff, RZ, 0xc0, !PT ;  /* 0x000000ff893b7812 */ /* 0x000fe200078ec0ff */
[----:B------:R-:W-:Y:S01]  /*14140*/  IMAD.MOV.U32 R137, RZ, RZ, R210 ;  /* 0x000000ffff897224 */ /* 0x000fe200078e00d2 */
[----:B------:R-:W-:Y:S01]  /*14150*/  LOP3.LUT R48, R140, UR13, R213, 0x96, !PT ;  /* 0x0000000d8c307c12 */ /* 0x000fe2000f8e96d5 */
[----:B------:R-:W-:Y:S01]  /*14160*/  IMAD.MOV.U32 R140, RZ, RZ, R216 ;  /* 0x000000ffff8c7224 */ /* 0x000fe200078e00d8 */
[----:B------:R-:W-:Y:S01]  /*14170*/  LOP3.LUT R45, R139, 0xff, RZ, 0xc0, !PT ;  /* 0x000000ff8b2d7812 */ /* 0x000fe200078ec0ff */
[----:B------:R2:W5:Y:S01]  /*14180*/  LDL.LU.64 R216, [R1+0x10] ;  /* 0x0000100001d87983 */ /* 0x0005620000300a00 */
[----:B------:R-:W-:Y:S01]  /*14190*/  SHF.R.U32.HI R57, RZ, 0x8, R57 ;  /* 0x00000008ff397819 */ /* 0x000fe20000011639 */
[----:B------:R-:W-:Y:S01]  /*141a0*/  IMAD.MOV.U32 R168, RZ, RZ, R2 ;  /* 0x000000ffffa87224 */ /* 0x000fe200078e0002 */
[----:B------:R-:W-:Y:S01]  /*141b0*/  LOP3.LUT R140, R140, UR8, R143, 0x96, !PT ;  /* 0x000000088c8c7c12 */ /* 0x000fe2000f8e968f */
[----:B------:R-:W-:Y:S01]  /*141c0*/  FADD.FTZ R198, R190, R198 ;  /* 0x000000c6bec67221 */ /* 0x000fe20000010000 */
[----:B------:R-:W-:Y:S01]  /*141d0*/  PRMT R59, R59, 0x5410, R67 ;  /* 0x000054103b3b7816 */ /* 0x000fe20000000043 */
[----:B------:R-:W-:Y:S01]  /*141e0*/  FADD.FTZ R195, R189, R195 ;  /* 0x000000c3bdc37221 */ /* 0x000fe20000010000 */
[--C-:B------:R-:W-:Y:S01]  /*141f0*/  PRMT R45, R45, 0x5410, R57.reuse ;  /* 0x000054102d2d7816 */ /* 0x100fe20000000039 */
[----:B------:R-:W-:Y:S01]  /*14200*/  IMAD.WIDE.U32 R140, R140, -0x2daee0ad, RZ ;  /* 0xd2511f538c8c7825 */ /* 0x000fe200078e00ff */
[----:B------:R-:W-:Y:S02]  /*14210*/  PRMT R57, R139, 0x7632, R57 ;  /* 0x000076328b397816 */ /* 0x000fe40000000039 */
[----:B------:R-:W-:Y:S01]  /*14220*/  PRMT R52, R61, 0x5410, R62 ;  /* 0x000054103d347816 */ /* 0x000fe2000000003e */
[----:B------:R-:W-:Y:S01]  /*14230*/  IMAD.MOV.U32 R167, RZ, RZ, R3 ;  /* 0x000000ffffa77224 */ /* 0x000fe200078e0003 */
[----:B------:R-:W-:Y:S01]  /*14240*/  LOP3.LUT R66, R212, UR12, R141, 0x96, !PT ;  /* 0x0000000cd4427c12 */ /* 0x000fe2000f8e968d */
[----:B------:R-:W-:Y:S01]  /*14250*/  IMAD.WIDE.U32 R212, R48, -0x326172a9, RZ ;  /* 0xcd9e8d5730d47825 */ /* 0x000fe200078e00ff */
[----:B------:R-:W-:Y:S02]  /*14260*/  SHF.R.U32.HI R44, RZ, 0x18, R139 ;  /* 0x00000018ff2c7819 */ /* 0x000fe4000001168b */
[----:B------:R-:W-:Y:S01]  /*14270*/  LOP3.LUT R57, R57, 0xff, RZ, 0xc0, !PT ;  /* 0x000000ff39397812 */ /* 0x000fe200078ec0ff */
[----:B------:R-:W-:Y:S01]  /*14280*/  IMAD.WIDE.U32 R66, R66, -0x326172a9, RZ ;  /* 0xcd9e8d5742427825 */ /* 0x000fe200078e00ff */
[--C-:B------:R-:W-:Y:S02]  /*14290*/  LOP3.LUT R48, R142, UR7, R213.reuse, 0x96, !PT ;  /* 0x000000078e307c12 */ /* 0x100fe4000f8e96d5 */
[----:B------:R-:W-:Y:S01]  /*142a0*/  PRMT R44, R57, 0x5410, R44 ;  /* 0x00005410392c7816 */ /* 0x000fe2000000002c */
[----:B------:R-:W-:Y:S01]  /*142b0*/  IMAD.MOV.U32 R62, RZ, RZ, R66 ;  /* 0x000000ffff3e7224 */ /* 0x000fe200078e0042 */
[C---:B------:R-:W-:Y:S01]  /*142c0*/  PRMT R57, R66.reuse, 0x7771, RZ ;  /* 0x0000777142397816 */ /* 0x040fe200000000ff */
[----:B------:R-:W-:Y:S01]  /*142d0*/  IMAD.MOV.U32 R142, RZ, RZ, R212 ;  /* 0x000000ffff8e7224 */ /* 0x000fe200078e00d4 */
[----:B------:R-:W-:Y:S01]  /*142e0*/  PRMT R65, R66, 0x7773, RZ ;  /* 0x0000777342417816 */ /* 0x000fe200000000ff */
[----:B------:R-:W-:Y:S01]  /*142f0*/  IMAD.MOV.U32 R143, RZ, RZ, R213 ;  /* 0x000000ffff8f7224 */ /* 0x000fe200078e00d5 */
[----:B------:R-:W-:Y:S01]  /*14300*/  LOP3.LUT R62, R62, 0xff, RZ, 0xc0, !PT ;  /* 0x000000ff3e3e7812 */ /* 0x000fe200078ec0ff */
[----:B------:R2:W5:Y:S01]  /*14310*/  LDL.LU.64 R212, [R1+0x8] ;  /* 0x0000080001d47983 */ /* 0x0005620000300a00 */
[----:B------:R-:W-:Y:S01]  /*14320*/  PRMT R30, R51, 0x7632, R30 ;  /* 0x00007632331e7816 */ /* 0x000fe2000000001e */
[----:B------:R-:W-:Y:S01]  /*14330*/  IMAD.MOV.U32 R166, RZ, RZ, R164 ;  /* 0x000000ffffa67224 */ /* 0x000fe200078e00a4 */
[----:B------:R-:W-:Y:S01]  /*14340*/  PRMT R57, R62, 0x5410, R57 ;  /* 0x000054103e397816 */ /* 0x000fe20000000039 */
[----:B------:R-:W-:Y:S01]  /*14350*/  FADD.FTZ R198, R187, R198 ;  /* 0x000000c6bbc67221 */ /* 0x000fe20000010000 */
[----:B------:R-:W-:Y:S01]  /*14360*/  PRMT R62, R66, 0x7772, RZ ;  /* 0x00007772423e7816 */ /* 0x000fe200000000ff */
[----:B------:R-:W-:Y:S01]  /*14370*/  FADD.FTZ R188, R188, R195 ;  /* 0x000000c3bcbc7221 */ /* 0x000fe20000010000 */
[----:B------:R-:W-:Y:S01]  /*14380*/  LOP3.LUT R66, R58, 0xffff, RZ, 0xc0, !PT ;  /* 0x0000ffff3a427812 */ /* 0x000fe200078ec0ff */
[----:B------:R-:W-:Y:S01]  /*14390*/  FADD.FTZ R198, R162, R198 ;  /* 0x000000c6a2c67221 */ /* 0x000fe20000010000 */
[----:B------:R-:W-:Y:S01]  /*143a0*/  LOP3.LUT R28, R58, 0xff, RZ, 0xc0, !PT ;  /* 0x000000ff3a1c7812 */ /* 0x000fe200078ec0ff */
[----:B------:R-:W-:Y:S01]  /*143b0*/  FADD.FTZ R188, R177, R188 ;  /* 0x000000bcb1bc7221 */ /* 0x000fe20000010000 */
[----:B------:R-:W-:Y:S01]  /*143c0*/  SHF.R.U32.HI R66, RZ, 0x8, R66 ;  /* 0x00000008ff427819 */ /* 0x000fe20000011642 */
[--C-:B------:R-:W-:Y:S01]  /*143d0*/  FFMA.FTZ R130, R130, UR4, -R200.reuse ;  /* 0x0000000482827c23 */ /* 0x100fe200080108c8 */
[----:B------:R-:W-:Y:S01]  /*143e0*/  LOP3.LUT R61, R142, UR6, R67, 0x96, !PT ;  /* 0x000000068e3d7c12 */ /* 0x000fe2000f8e9643 */
[--C-:B------:R-:W-:Y:S01]  /*143f0*/  FFMA.FTZ R131, R131, UR4, -R200.reuse ;  /* 0x0000000483837c23 */ /* 0x100fe200080108c8 */
[----:B------:R-:W-:Y:S01]  /*14400*/  SHF.R.U32.HI R139, RZ, 0x18, R51 ;  /* 0x00000018ff8b7819 */ /* 0x000fe20000011633 */
[----:B------:R-:W-:Y:S01]  /*14410*/  FFMA.FTZ R118, R118, UR4, -R200 ;  /* 0x0000000476767c23 */ /* 0x000fe200080108c8 */
[----:B------:R-:W-:Y:S01]  /*14420*/  LOP3.LUT R30, R30, 0xff, RZ, 0xc0, !PT ;  /* 0x000000ff1e1e7812 */ /* 0x000fe200078ec0ff */
[----:B------:R-:W-:Y:S01]  /*14430*/  MUFU.EX2 R241, R131 ;  /* 0x0000008300f17308 */ /* 0x000fe20000000800 */
[----:B------:R-:W-:Y:S01]  /*14440*/  PRMT R66, R28, 0x5410, R66 ;  /* 0x000054101c427816 */ /* 0x000fe20000000042 */
[----:B------:R-:W-:Y:S01]  /*14450*/  FADD.FTZ R198, R153, R198 ;  /* 0x000000c699c67221 */ /* 0x000fe20000010000 */
[----:B------:R-:W-:Y:S01]  /*14460*/  LOP3.LUT R28, R61, 0xffff, RZ, 0xc0, !PT ;  /* 0x0000ffff3d1c7812 */ /* 0x000fe200078ec0ff */
[----:B------:R-:W-:Y:S01]  /*14470*/  FADD.FTZ R188, R160, R188 ;  /* 0x000000bca0bc7221 */ /* 0x000fe20000010000 */
[----:B------:R-:W-:Y:S01]  /*14480*/  LOP3.LUT R31, R51, 0xffff, RZ, 0xc0, !PT ;  /* 0x0000ffff331f7812 */ /* 0x000fe200078ec0ff */
[----:B------:R-:W-:Y:S01]  /*14490*/  FADD.FTZ R161, R161, R198 ;  /* 0x000000c6a1a17221 */ /* 0x000fe20000010000 */
[----:B------:R-:W-:Y:S01]  /*144a0*/  LOP3.LUT R143, R51, 0xff, RZ, 0xc0, !PT ;  /* 0x000000ff338f7812 */ /* 0x000fe200078ec0ff */
[----:B------:R-:W-:Y:S01]  /*144b0*/  FADD.FTZ R176, R176, R188 ;  /* 0x000000bcb0b07221 */ /* 0x000fe20000010000 */
[----:B------:R-:W-:Y:S01]  /*144c0*/  PRMT R139, R30, 0x5410, R139 ;  /* 0x000054101e8b7816 */ /* 0x000fe2000000008b */
[----:B------:R-:W-:Y:S01]  /*144d0*/  MUFU.EX2 R118, R118 ;  /* 0x0000007600767308 */ /* 0x000fe20000000800 */
[----:B------:R-:W-:Y:S01]  /*144e0*/  PRMT R29, R62, 0x5410, R65 ;  /* 0x000054103e1d7816 */ /* 0x000fe20000000041 */
[--C-:B------:R-:W-:Y:S01]  /*144f0*/  FFMA.FTZ R120, R120, UR4, -R201.reuse ;  /* 0x0000000478787c23 */ /* 0x100fe200080108c9 */
[----:B------:R-:W-:Y:S01]  /*14500*/  PRMT R30, R58, 0x7632, R30 ;  /* 0x000076323a1e7816 */ /* 0x000fe2000000001e */
[--C-:B------:R-:W-:Y:S01]  /*14510*/  FFMA.FTZ R121, R121, UR4, -R201.reuse ;  /* 0x0000000479797c23 */ /* 0x100fe200080108c9 */
[----:B------:R-:W-:Y:S01]  /*14520*/  LOP3.LUT R51, R61, 0xff, RZ, 0xc0, !PT ;  /* 0x000000ff3d337812 */ /* 0x000fe200078ec0ff */
[----:B------:R-:W-:Y:S01]  /*14530*/  FFMA.FTZ R124, R124, UR4, -R201 ;  /* 0x000000047c7c7c23 */ /* 0x000fe200080108c9 */
[----:B------:R-:W-:Y:S01]  /*14540*/  SHF.R.U32.HI R28, RZ, 0x8, R28 ;  /* 0x00000008ff1c7819 */ /* 0x000fe2000001161c */
[--C-:B------:R-:W-:Y:S01]  /*14550*/  FFMA.FTZ R122, R122, UR4, -R199.reuse ;  /* 0x000000047a7a7c23 */ /* 0x100fe200080108c7 */
[----:B------:R-:W-:Y:S01]  /*14560*/  LOP3.LUT R65, R53, 0xffff, RZ, 0xc0, !PT ;  /* 0x0000ffff35417812 */ /* 0x000fe200078ec0ff */
[----:B------:R-:W-:Y:S01]  /*14570*/  FFMA.FTZ R123, R123, UR4, -R199 ;  /* 0x000000047b7b7c23 */ /* 0x000fe200080108c7 */
[----:B------:R-:W-:Y:S01]  /*14580*/  SHF.R.U32.HI R62, RZ, 0x18, R58 ;  /* 0x00000018ff3e7819 */ /* 0x000fe2000001163a */
[----:B------:R-:W-:Y:S01]  /*14590*/  IMAD.MOV.U32 R58, RZ, RZ, R211 ;  /* 0x000000ffff3a7224 */ /* 0x000fe200078e00d3 */
[----:B------:R-:W-:Y:S01]  /*145a0*/  LOP3.LUT R30, R30, 0xff, RZ, 0xc0, !PT ;  /* 0x000000ff1e1e7812 */ /* 0x000fe200078ec0ff */
[----:B------:R-:W-:Y:S01]  /*145b0*/  IMAD.WIDE.U32 R210, R48, -0x2daee0ad, RZ ;  /* 0xd2511f5330d27825 */ /* 0x000fe200078e00ff */
[----:B------:R-:W-:Y:S01]  /*145c0*/  PRMT R51, R51, 0x5410, R28 ;  /* 0x0000541033337816 */ /* 0x000fe2000000001c */
[----:B------:R-:W-:Y:S01]  /*145d0*/  MUFU.EX2 R120, R120 ;  /* 0x0000007800787308 */ /* 0x000fe20000000800 */
[----:B------:R-:W-:Y:S01]  /*145e0*/  LOP3.LUT R55, R55, 0xff, RZ, 0xc0, !PT ;  /* 0x000000ff37377812 */ /* 0x000fe200078ec0ff */
[----:B------:R-:W-:Y:S01]  /*145f0*/  IMAD.MOV.U32 R48, RZ, RZ, R137 ;  /* 0x000000ffff307224 */ /* 0x000fe200078e0089 */
[----:B------:R-:W-:Y:S01]  /*14600*/  LOP3.LUT R28, R53, 0xff, RZ, 0xc0, !PT ;  /* 0x000000ff351c7812 */ /* 0x000fe200078ec0ff */
[----:B------:R-:W-:Y:S01]  /*14610*/  FFMA.FTZ R126, R126, UR4, -R199 ;  /* 0x000000047e7e7c23 */ /* 0x000fe200080108c7 */
[----:B------:R-:W-:Y:S01]  /*14620*/  SHF.R.U32.HI R65, RZ, 0x8, R65 ;  /* 0x00000008ff417819 */ /* 0x000fe20000011641 */
[----:B------:R-:W-:Y:S01]  /*14630*/  FADD.FTZ R161, R154, R161 ;  /* 0x000000a19aa17221 */ /* 0x000fe20000010000 */
[----:B------:R-:W-:Y:S01]  /*14640*/  SHF.R.U32.HI R31, RZ, 0x8, R31 ;  /* 0x00000008ff1f7819 */ /* 0x000fe2000001161f */
[----:B------:R-:W-:Y:S01]  /*14650*/  FADD.FTZ R176, R157, R176 ;  /* 0x000000b09db07221 */ /* 0x000fe20000010000 */
[----:B------:R-:W-:Y:S01]  /*14660*/  PRMT R62, R30, 0x5410, R62 ;  /* 0x000054101e3e7816 */ /* 0x000fe2000000003e */
[----:B------:R-:W-:Y:S01]  /*14670*/  FADD.FTZ R161, R181, R161 ;  /* 0x000000a1b5a17221 */ /* 0x000fe20000010000 */
[----:B------:R-:W-:Y:S01]  /*14680*/  LOP3.LUT R64, R64, 0xff, RZ, 0xc0, !PT ;  /* 0x000000ff40407812 */ /* 0x000fe200078ec0ff */
[----:B------:R-:W-:Y:S01]  /*14690*/  FADD.FTZ R176, R183, R176 ;  /* 0x000000b0b7b07221 */ /* 0x000fe20000010000 */
[----:B------:R-:W-:Y:S01]  /*146a0*/  PRMT R67, R55, 0x5410, R54 ;  /* 0x0000541037437816 */ /* 0x000fe20000000036 */
[----:B------:R-:W-:Y:S01]  /*146b0*/  MUFU.EX2 R121, R121 ;  /* 0x0000007900797308 */ /* 0x000fe20000000800 */
[----:B------:R-:W-:Y:S01]  /*146c0*/  PRMT R30, R61, 0x7632, R30 ;  /* 0x000076323d1e7816 */ /* 0x000fe2000000001e */
[----:B------:R-:W-:Y:S01]  /*146d0*/  FADD.FTZ R182, R182, R161 ;  /* 0x000000a1b6b67221 */ /* 0x000fe20000010000 */
[----:B------:R-:W-:Y:S07]  /*146e0*/  PRMT R65, R28, 0x5410, R65 ;  /* 0x000054101c417816 */ /* 0x000fee0000000041 */
[----:B------:R-:W-:Y:S01]  /*146f0*/  MUFU.EX2 R122, R122 ;  /* 0x0000007a007a7308 */ /* 0x000fe20000000800 */
[----:B------:R-:W-:Y:S01]  /*14700*/  PRMT R55, R53, 0x7632, R55 ;  /* 0x0000763235377816 */ /* 0x000fe20000000037 */
[----:B------:R-:W-:Y:S01]  /*14710*/  FADD.FTZ R176, R180, R176 ;  /* 0x000000b0b4b07221 */ /* 0x000fe20000010000 */
[----:B------:R-:W-:Y:S07]  /*14720*/  LOP3.LUT R28, R56, 0xffff, RZ, 0xc0, !PT ;  /* 0x0000ffff381c7812 */ /* 0x000fee00078ec0ff */
[----:B------:R-:W-:Y:S01]  /*14730*/  MUFU.EX2 R123, R123 ;  /* 0x0000007b007b7308 */ /* 0x000fe20000000800 */
[----:B------:R-:W-:Y:S01]  /*14740*/  PRMT R143, R143, 0x5410, R31 ;  /* 0x000054108f8f7816 */ /* 0x000fe2000000001f */
[----:B------:R-:W-:Y:S01]  /*14750*/  FADD.FTZ R178, R144, R178 ;  /* 0x000000b290b27221 */ /* 0x000fe20000010000 */
[----:B------:R-:W-:Y:S07]  /*14760*/  PRMT R138, R64, 0x5410, R138 ;  /* 0x00005410408a7816 */ /* 0x000fee000000008a */
[----:B------:R-:W-:Y:S01]  /*14770*/  MUFU.EX2 R124, R124 ;  /* 0x0000007c007c7308 */ /* 0x000fe20000000800 */
[----:B------:R-:W-:Y:S01]  /*14780*/  SHF.R.U32.HI R61, RZ, 0x18, R61 ;  /* 0x00000018ff3d7819 */ /* 0x000fe2000001163d */
[----:B------:R-:W-:Y:S01]  /*14790*/  FADD.FTZ R179, R146, R179 ;  /* 0x000000b392b37221 */ /* 0x000fe20000010000 */
[----:B------:R-:W-:Y:S07]  /*147a0*/  LOP3.LUT R31, R30, 0xff, RZ, 0xc0, !PT ;  /* 0x000000ff1e1f7812 */ /* 0x000fee00078ec0ff */
[----:B------:R-:W-:Y:S01]  /*147b0*/  MUFU.EX2 R126, R126 ;  /* 0x0000007e007e7308 */ /* 0x000fe20000000800 */
[----:B------:R-:W-:Y:S01]  /*147c0*/  SHF.R.U32.HI R64, RZ, 0x18, R53 ;  /* 0x00000018ff407819 */ /* 0x000fe20000011635 */
[----:B------:R-:W-:Y:S01]  /*147d0*/  FADD.FTZ R182, R173, R182 ;  /* 0x000000b6adb67221 */ /* 0x000fe20000010000 */
[----:B------:R-:W-:Y:S01]  /*147e0*/  LOP3.LUT R30, R56, 0xff, RZ, 0xc0, !PT ;  /* 0x000000ff381e7812 */ /* 0x000fe200078ec0ff */
[----:B------:R-:W-:Y:S01]  /*147f0*/  FADD.FTZ R176, R174, R176 ;  /* 0x000000b0aeb07221 */ /* 0x000fe20000010000 */
[----:B------:R-:W-:Y:S01]  /*14800*/  LOP3.LUT R55, R55, 0xff, RZ, 0xc0, !PT ;  /* 0x000000ff37377812 */ /* 0x000fe200078ec0ff */
[----:B------:R-:W-:Y:S01]  /*14810*/  FADD.FTZ R178, R147, R178 ;  /* 0x000000b293b27221 */ /* 0x000fe20000010000 */
[----:B------:R-:W-:Y:S01]  /*14820*/  SHF.R.U32.HI R28, RZ, 0x8, R28 ;  /* 0x00000008ff1c7819 */ /* 0x000fe2000001161c */
[----:B------:R-:W-:Y:S01]  /*14830*/  FADD.FTZ R179, R145, R179 ;  /* 0x000000b391b37221 */ /* 0x000fe20000010000 */
[----:B------:R-:W-:Y:S01]  /*14840*/  PRMT R53, R31, 0x5410, R61 ;  /* 0x000054101f357816 */ /* 0x000fe2000000003d */
[----:B------:R-:W-:Y:S01]  /*14850*/  FADD.FTZ R182, R159, R182 ;  /* 0x000000b69fb67221 */ /* 0x000fe20000010000 */
[----:B------:R-:W-:Y:S01]  /*14860*/  PRMT R64, R55, 0x5410, R64 ;  /* 0x0000541037407816 */ /* 0x000fe20000000040 */
[----:B------:R-:W-:Y:S01]  /*14870*/  IMAD.MOV.U32 R55, RZ, RZ, R211 ;  /* 0x000000ffff377224 */ /* 0x000fe200078e00d3 */
        /* <DEDUP_REMOVED lines=12> */
[----:B------:R-:W-:Y:S01]  /*14940*/  LOP3.LUT R141, R140, UR11, R55, 0x96, !PT ;  /* 0x0000000b8c8d7c12 */ /* 0x000fe2000f8e9637 */
[----:B------:R-:W-:Y:S01]  /*14950*/  FFMA.FTZ R55, R81, UR4, -R202 ;  /* 0x0000000451377c23 */ /* 0x000fe200080108ca */
[----:B------:R-:W-:Y:S01]  /*14960*/  PRMT R30, R136, 0x7632, R30 ;  /* 0x00007632881e7816 */ /* 0x000fe2000000001e */
[----:B------:R-:W-:Y:S01]  /*14970*/  FFMA.FTZ R81, R70, UR4, -R200 ;  /* 0x0000000446517c23 */ /* 0x000fe200080108c8 */
[----:B------:R-:W-:Y:S01]  /*14980*/  SHF.R.U32.HI R137, RZ, 0x18, R136 ;  /* 0x00000018ff897819 */ /* 0x000fe20000011688 */
[----:B------:R-:W-:Y:S01]  /*14990*/  FFMA.FTZ R70, R76, UR4, -R201 ;  /* 0x000000044c467c23 */ /* 0x000fe200080108c9 */
[----:B------:R-:W-:Y:S01]  /*149a0*/  PRMT R63, R60, 0x5410, R63 ;  /* 0x000054103c3f7816 */ /* 0x000fe2000000003f */
[----:B------:R-:W-:Y:S01]  /*149b0*/  FADD.FTZ R176, R252, R176 ;  /* 0x000000b0fcb07221 */ /* 0x000fe20000010000 */
[----:B------:R-:W-:Y:S01]  /*149c0*/  PRMT R136, R31, 0x5410, R28 ;  /* 0x000054101f887816 */ /* 0x000fe2000000001c */
[----:B------:R-:W-:Y:S01]  /*149d0*/  MUFU.EX2 R81, R81 ;  /* 0x0000005100517308 */ /* 0x000fe20000000800 */
[----:B------:R-:W-:Y:S01]  /*149e0*/  LOP3.LUT R54, R54, 0xff, RZ, 0xc0, !PT ;  /* 0x000000ff36367812 */ /* 0x000fe200078ec0ff */
[----:B------:R-:W-:Y:S01]  /*149f0*/  FADD.FTZ R178, R205, R178 ;  /* 0x000000b2cdb27221 */ /* 0x000fe20000010000 */
[----:B------:R-:W-:Y:S01]  /*14a00*/  SHF.R.U32.HI R60, RZ, 0x18, R56 ;  /* 0x00000018ff3c7819 */ /* 0x000fe20000011638 */
[----:B------:R-:W-:Y:S01]  /*14a10*/  FFMA.FTZ R56, R83, UR4, -R200 ;  /* 0x0000000453387c23 */ /* 0x000fe200080108c8 */
[C---:B------:R-:W-:Y:S01]  /*14a20*/  LOP3.LUT R28, R141.reuse, 0xffff, RZ, 0xc0, !PT ;  /* 0x0000ffff8d1c7812 */ /* 0x040fe200078ec0ff */
[----:B------:R-:W-:Y:S01]  /*14a30*/  FFMA.FTZ R83, R68, UR4, -R202 ;  /* 0x0000000444537c23 */ /* 0x000fe200080108ca */
[----:B------:R-:W-:Y:S01]  /*14a40*/  PRMT R60, R54, 0x5410, R60 ;  /* 0x00005410363c7816 */ /* 0x000fe2000000003c */
[----:B------:R-:W-:Y:S01]  /*14a50*/  IMAD.MOV.U32 R54, RZ, RZ, R210 ;  /* 0x000000ffff367224 */ /* 0x000fe200078e00d2 */
[C---:B------:R-:W-:Y:S01]  /*14a60*/  LOP3.LUT R140, R141.reuse, 0xff, RZ, 0xc0, !PT ;  /* 0x000000ff8d8c7812 */ /* 0x040fe200078ec0ff */
[----:B------:R-:W-:Y:S01]  /*14a70*/  FFMA.FTZ R68, R78, UR4, -R199 ;  /* 0x000000044e447c23 */ /* 0x000fe200080108c7 */
[----:B------:R-:W-:Y:S01]  /*14a80*/  SHF.R.U32.HI R28, RZ, 0x8, R28 ;  /* 0x00000008ff1c7819 */ /* 0x000fe2000001161c */
[----:B------:R-:W-:Y:S01]  /*14a90*/  IMAD.MOV.U32 R78, RZ, RZ, R58 ;  /* 0x000000ffff4e7224 */ /* 0x000fe200078e003a */
[----:B------:R-:W-:Y:S01]  /*14aa0*/  LOP3.LUT R30, R30, 0xff, RZ, 0xc0, !PT ;  /* 0x000000ff1e1e7812 */ /* 0x000fe200078ec0ff */
[----:B------:R-:W-:Y:S01]  /*14ab0*/  MUFU.EX2 R83, R83 ;  /* 0x0000005300537308 */ /* 0x000fe20000000800 */
[----:B------:R-:W-:Y:S01]  /*14ac0*/  PRMT R140, R140, 0x5410, R28 ;  /* 0x000054108c8c7816 */ /* 0x000fe2000000001c */
[----:B------:R-:W-:Y:S01]  /*14ad0*/  IMAD.MOV.U32 R28, RZ, RZ, R54 ;  /* 0x000000ffff1c7224 */ /* 0x000fe200078e0036 */
[----:B------:R-:W-:Y:S07]  /*14ae0*/  PRMT R137, R30, 0x5410, R137 ;  /* 0x000054101e897816 */ /* 0x000fee0000000089 */
[----:B------:R-:W-:Y:S01]  /*14af0*/  MUFU.EX2 R70, R70 ;  /* 0x0000004600467308 */ /* 0x000fe20000000800 */
[----:B------:R-:W-:Y:S01]  /*14b00*/  PRMT R30, R141, 0x7632, R30 ;  /* 0x000076328d1e7816 */ /* 0x000fe2000000001e */
[----:B------:R2:W5:Y:S01]  /*14b10*/  LDL.LU.64 R210, [R1] ;  /* 0x0000000001d27983 */ /* 0x0005620000300a00 */
[----:B------:R-:W-:Y:S07]  /*14b20*/  PRMT R142, R54, 0x7771, RZ ;  /* 0x00007771368e7816 */ /* 0x000fee00000000ff */
[----:B------:R-:W-:Y:S01]  /*14b30*/  MUFU.EX2 R68, R68 ;  /* 0x0000004400447308 */ /* 0x000fe20000000800 */
        /* <DEDUP_REMOVED lines=8> */
[----:B------:R-:W-:Y:S01]  /*14bc0*/  PRMT R31, R54, 0x7773, RZ ;  /* 0x00007773361f7816 */ /* 0x000fe200000000ff */
[----:B------:R-:W-:Y:S01]  /*14bd0*/  FADD.FTZ R250, R250, R176 ;  /* 0x000000b0fafa7221 */ /* 0x000fe20000010000 */
[----:B------:R-:W-:Y:S01]  /*14be0*/  PRMT R28, R54, 0x7772, RZ ;  /* 0x00007772361c7816 */ /* 0x000fe200000000ff */
[----:B------:R-:W-:Y:S01]  /*14bf0*/  FFMA.FTZ R54, R82, UR4, -R200 ;  /* 0x0000000452367c23 */ /* 0x000fe200080108c8 */
[----:B------:R-:W-:Y:S01]  /*14c00*/  PRMT R141, R30, 0x5410, R141 ;  /* 0x000054101e8d7816 */ /* 0x000fe2000000008d */
[----:B------:R-:W-:Y:S01]  /*14c10*/  FFMA.FTZ R30, R80, UR4, -R202 ;  /* 0x00000004501e7c23 */ /* 0x000fe200080108ca */
[----:B------:R-:W-:Y:S01]  /*14c20*/  FFMA.FTZ R82, R71, UR4, -R200 ;  /* 0x0000000447527c23 */ /* 0x000fe200080108c8 */
[----:B------:R-:W-:Y:S02]  /*14c30*/  IMAD.MOV.U32 R71, RZ, RZ, R48 ;  /* 0x000000ffff477224 */ /* 0x000fe400078e0030 */
[----:B------:R-:W-:Y:S01]  /*14c40*/  FFMA.FTZ R48, R79, UR4, -R199 ;  /* 0x000000044f307c23 */ /* 0x000fe200080108c7 */
[----:B------:R-:W-:Y:S01]  /*14c50*/  FFMA.FTZ R80, R69, UR4, -R202 ;  /* 0x0000000445507c23 */ /* 0x000fe200080108ca */
[----:B------:R3:W-:Y:S01]  /*14c60*/  MUFU.EX2 R79, R30 ;  /* 0x0000001e004f7308 */ /* 0x0007e20000000800 */
[----:B------:R-:W-:Y:S01]  /*14c70*/  FFMA.FTZ R69, R77, UR4, -R201 ;  /* 0x000000044d457c23 */ /* 0x000fe200080108c9 */
[----:B------:R-:W-:Y:S01]  /*14c80*/  LOP3.LUT R40, R40, 0xff00ff, RZ, 0xc0, !PT ;  /* 0x00ff00ff28287812 */ /* 0x000fe200078ec0ff */
[----:B------:R-:W4:Y:S07]  /*14c90*/  S2R R215, SR_TID.X ;  /* 0x0000000000d77919 */ /* 0x000f2e0000002100 */
[----:B------:R1:W-:Y:S01]  /*14ca0*/  MUFU.EX2 R77, R55 ;  /* 0x00000037004d7308 */ /* 0x0003e20000000800 */
[----:B------:R-:W-:Y:S02]  /*14cb0*/  PRMT R28, R28, 0x5410, R31 ;  /* 0x000054101c1c7816 */ /* 0x000fe4000000001f */
[----:B------:R-:W-:Y:S07]  /*14cc0*/  LOP3.LUT R29, R29, 0xff00ff, RZ, 0xc0, !PT ;  /* 0x00ff00ff1d1d7812 */ /* 0x000fee00078ec0ff */
[----:B------:R2:W-:Y:S01]  /*14cd0*/  MUFU.EX2 R76, R54 ;  /* 0x00000036004c7308 */ /* 0x0005e20000000800 */
[----:B------:R-:W-:Y:S02]  /*14ce0*/  LOP3.LUT R58, R42, 0xff00ff, RZ, 0xc0, !PT ;  /* 0x00ff00ff2a3a7812 */ /* 0x000fe400078ec0ff */
[----:B------:R-:W-:Y:S07]  /*14cf0*/  LOP3.LUT R31, R41, 0xff00ff, RZ, 0xc0, !PT ;  /* 0x00ff00ff291f7812 */ /* 0x000fee00078ec0ff */
[----:B------:R-:W4:Y:S01]  /*14d00*/  MUFU.EX2 R80, R80 ;  /* 0x0000005000507308 */ /* 0x000f220000000800 */
[--C-:B------:R-:W-:Y:S02]  /*14d10*/  HSET2.LE.AND R42, R43, R203.reuse, PT ;  /* 0x000000cb2b2a7233 */ /* 0x100fe40003803000 */
[--C-:B---3--:R-:W-:Y:S07]  /*14d20*/  HSET2.LE.AND R30, R71, R203.reuse, PT ;  /* 0x000000cb471e7233 */ /* 0x108fee0003803000 */
[----:B------:R-:W-:Y:S01]  /*14d30*/  MUFU.EX2 R69, R69 ;  /* 0x0000004500457308 */ /* 0x000fe20000000800 */
[----:B------:R-:W-:Y:S02]  /*14d40*/  LOP3.LUT R41, R52, 0xff00ff, RZ, 0xc0, !PT ;  /* 0x00ff00ff34297812 */ /* 0x000fe400078ec0ff */
[--C-:B------:R-:W-:Y:S07]  /*14d50*/  HSET2.LE.AND R43, R40, R203.reuse, PT ;  /* 0x000000cb282b7233 */ /* 0x100fee0003803000 */
[----:B------:R3:W-:Y:S01]  /*14d60*/  MUFU.EX2 R71, R56 ;  /* 0x0000003800477308 */ /* 0x0007e20000000800 */
[----:B------:R-:W-:Y:S02]  /*14d70*/  LOP3.LUT R40, R49, 0xff00ff, RZ, 0xc0, !PT ;  /* 0x00ff00ff31287812 */ /* 0x000fe400078ec0ff */
[--C-:B-1----:R-:W-:Y:S02]  /*14d80*/  HSET2.LE.AND R55, R29, R203.reuse, PT ;  /* 0x000000cb1d377233 */ /* 0x102fe40003803000 */
[--C-:B------:R-:W-:Y:S01]  /*14d90*/  HSET2.LE.AND R29, R44, R203.reuse, PT ;  /* 0x000000cb2c1d7233 */ /* 0x100fe20003803000 */
[----:B------:R-:W-:Y:S01]  /*14da0*/  IMAD.MOV.U32 R44, RZ, RZ, R41 ;  /* 0x000000ffff2c7224 */ /* 0x000fe200078e0029 */
[----:B------:R-:W-:Y:S02]  /*14db0*/  LOP3.LUT R49, R28, 0xff00ff, RZ, 0xc0, !PT ;  /* 0x00ff00ff1c317812 */ /* 0x000fe400078ec0ff */
[--C-:B------:R-:W-:Y:S01]  /*14dc0*/  HSET2.LE.AND R28, R45, R203.reuse, PT ;  /* 0x000000cb2d1c7233 */ /* 0x100fe20003803000 */
[----:B------:R-:W-:Y:S01]  /*14dd0*/  IMAD.MOV.U32 R45, RZ, RZ, R40 ;  /* 0x000000ffff2d7224 */ /* 0x000fe200078e0028 */
[--C-:B--2---:R-:W-:Y:S02]  /*14de0*/  HSET2.LE.AND R54, R57, R203.reuse, PT ;  /* 0x000000cb39367233 */ /* 0x104fe40003803000 */
[--C-:B------:R-:W-:Y:S02]  /*14df0*/  HSET2.LE.AND R57, R66, R203.reuse, PT ;  /* 0x000000cb42397233 */ /* 0x100fe40003803000 */
[--C-:B------:R-:W-:Y:S01]  /*14e00*/  HSET2.LE.AND R66, R44, R203.reuse, PT ;  /* 0x000000cb2c427233 */ /* 0x100fe20003803000 */
[--C-:B------:R-:W-:Y:S01]  /*14e10*/  FFMA.FTZ R44, R72, UR4, -R201.reuse ;  /* 0x00000004482c7c23 */ /* 0x100fe200080108c9 */
[--C-:B---3--:R-:W-:Y:S01]  /*14e20*/  HSET2.LE.AND R56, R62, R203.reuse, PT ;  /* 0x000000cb3e387233 */ /* 0x108fe20003803000 */
[----:B------:R1:W-:Y:S01]  /*14e30*/  MUFU.EX2 R72, R48 ;  /* 0x0000003000487308 */ /* 0x0003e20000000800 */
[--C-:B------:R-:W-:Y:S01]  /*14e40*/  HSET2.LE.AND R62, R45, R203.reuse, PT ;  /* 0x000000cb2d3e7233 */ /* 0x100fe20003803000 */
[--C-:B------:R-:W-:Y:S01]  /*14e50*/  FFMA.FTZ R45, R73, UR4, -R201.reuse ;  /* 0x00000004492d7c23 */ /* 0x100fe200080108c9 */
[--C-:B------:R-:W-:Y:S07]  /*14e60*/  HSET2.LE.AND R52, R51, R203.reuse, PT ;  /* 0x000000cb33347233 */ /* 0x100fee0003803000 */
[----:B------:R2:W-:Y:S01]  /*14e70*/  MUFU.EX2 R73, R44 ;  /* 0x0000002c00497308 */ /* 0x0005e20000000800 */
[----:B------:R-:W-:Y:S01]  /*14e80*/  IMAD.MOV.U32 R51, RZ, RZ, R78 ;  /* 0x000000ffff337224 */ /* 0x000fe200078e004e */
[----:B------:R-:W-:Y:S01]  /*14e90*/  LOP3.LUT R50, R50, 0xff00ff, RZ, 0xc0, !PT ;  /* 0x00ff00ff32327812 */ /* 0x000fe200078ec0ff */
[----:B----4-:R-:W-:Y:S07]  /*14ea0*/  IMAD.SHL.U32 R215, R215, 0x8, RZ ;  /* 0x00000008d7d77824 */ /* 0x010fee00078e00ff */
[----:B------:R3:W4:Y:S01]  /*14eb0*/  MUFU.EX2 R78, R82 ;  /* 0x00000052004e7308 */ /* 0x0007220000000800 */
[--C-:B------:R-:W-:Y:S02]  /*14ec0*/  HSET2.LE.AND R40, R143, R203.reuse, PT ;  /* 0x000000cb8f287233 */ /* 0x100fe40003803000 */
[--C-:B------:R-:W-:Y:S02]  /*14ed0*/  HSET2.LE.AND R41, R139, R203.reuse, PT ;  /* 0x000000cb8b297233 */ /* 0x100fe40003803000 */
[--C-:B------:R-:W-:Y:S01]  /*14ee0*/  HSET2.LE.AND R63, R63, R203.reuse, PT ;  /* 0x000000cb3f3f7233 */ /* 0x100fe20003803000 */
[----:B-1----:R-:W-:Y:S01]  /*14ef0*/  FFMA.FTZ R48, R93, UR4, -R201 ;  /* 0x000000045d307c23 */ /* 0x002fe200080108c9 */
[--C-:B------:R-:W-:Y:S01]  /*14f00*/  HSET2.LE.AND R139, R50, R203.reuse, PT ;  /* 0x000000cb328b7233 */ /* 0x100fe20003803000 */
[----:B------:R-:W-:Y:S01]  /*14f10*/  FFMA.FTZ R50, R86, UR4, -R200 ;  /* 0x0000000456327c23 */ /* 0x000fe200080108c8 */
[--C-:B------:R-:W-:Y:S01]  /*14f20*/  HSET2.LE.AND R60, R60, R203.reuse, PT ;  /* 0x000000cb3c3c7233 */ /* 0x100fe20003803000 */
[--C-:B--2---:R-:W-:Y:S01]  /*14f30*/  FFMA.FTZ R44, R74, UR4, -R199.reuse ;  /* 0x000000044a2c7c23 */ /* 0x104fe200080108c7 */
[--C-:B------:R-:W-:Y:S01]  /*14f40*/  HSET2.LE.AND R136, R136, R203.reuse, PT ;  /* 0x000000cb88887233 */ /* 0x100fe20003803000 */
[----:B------:R1:W2:Y:S01]  /*14f50*/  MUFU.EX2 R74, R45 ;  /* 0x0000002d004a7308 */ /* 0x0002a20000000800 */
[--C-:B------:R-:W-:Y:S01]  /*14f60*/  HSET2.LE.AND R59, R59, R203.reuse, PT ;  /* 0x000000cb3b3b7233 */ /* 0x100fe20003803000 */
[--C-:B---3--:R-:W-:Y:S01]  /*14f70*/  FFMA.FTZ R82, R96, UR4, -R202.reuse ;  /* 0x0000000460527c23 */ /* 0x108fe200080108ca */
[--C-:B------:R-:W-:Y:S07]  /*14f80*/  HSET2.LE.AND R58, R58, R203.reuse, PT ;  /* 0x000000cb3a3a7233 */ /* 0x100fee0003803000 */
[----:B------:R3:W-:Y:S01]  /*14f90*/  MUFU.EX2 R86, R99 ;  /* 0x0000006300567308 */ /* 0x0007e20000000800 */
[--C-:B------:R-:W-:Y:S02]  /*14fa0*/  HSET2.LE.AND R53, R53, R203.reuse, PT ;  /* 0x000000cb35357233 */ /* 0x100fe40003803000 */
[--C-:B------:R-:W-:Y:S07]  /*14fb0*/  HSET2.LE.AND R67, R67, R203.reuse, PT ;  /* 0x000000cb43437233 */ /* 0x100fee0003803000 */
[----:B------:R-:W-:Y:S01]  /*14fc0*/  MUFU.EX2 R82, R82 ;  /* 0x0000005200527308 */ /* 0x000fe20000000800 */
[--C-:B------:R-:W-:Y:S02]  /*14fd0*/  HSET2.LE.AND R65, R65, R203.reuse, PT ;  /* 0x000000cb41417233 */ /* 0x100fe40003803000 */
[--C-:B------:R-:W-:Y:S02]  /*14fe0*/  HSET2.LE.AND R64, R64, R203.reuse, PT ;  /* 0x000000cb40407233 */ /* 0x100fe40003803000 */
[--C-:B------:R-:W-:Y:S01]  /*14ff0*/  HSET2.LE.AND R61, R61, R203.reuse, PT ;  /* 0x000000cb3d3d7233 */ /* 0x100fe20003803000 */
[----:B-1----:R-:W-:Y:S01]  /*15000*/  FFMA.FTZ R45, R75, UR4, -R199 ;  /* 0x000000044b2d7c23 */ /* 0x002fe200080108c7 */
[--C-:B------:R-:W-:Y:S03]  /*15010*/  HSET2.LE.AND R31, R31, R203.reuse, PT ;  /* 0x000000cb1f1f7233 */ /* 0x100fe60003803000 */
[----:B------:R1:W-:Y:S01]  /*15020*/  MUFU.EX2 R75, R44 ;  /* 0x0000002c004b7308 */ /* 0x0003e20000000800 */
[--C-:B------:R-:W-:Y:S01]  /*15030*/  HSET2.LE.AND R138, R138, R203.reuse, PT ;  /* 0x000000cb8a8a7233 */ /* 0x100fe20003803000 */
[--C-:B---3--:R-:W-:Y:S01]  /*15040*/  FFMA.FTZ R99, R113, UR4, -R202.reuse ;  /* 0x0000000471637c23 */ /* 0x108fe200080108ca */
[--C-:B------:R-:W-:Y:S07]  /*15050*/  HSET2.LE.AND R142, R142, R203.reuse, PT ;  /* 0x000000cb8e8e7233 */ /* 0x100fee0003803000 */
[----:B------:R3:W2:Y:S01]  /*15060*/  MUFU.EX2 R96, R45 ;  /* 0x0000002d00607308 */ /* 0x0006a20000000800 */
[--C-:B------:R-:W-:Y:S01]  /*15070*/  HSET2.LE.AND R143, R49, R203.reuse, PT ;  /* 0x000000cb318f7233 */ /* 0x100fe20003803000 */
[----:B------:R-:W-:Y:S01]  /*15080*/  FFMA.FTZ R49, R92, UR4, -R201 ;  /* 0x000000045c317c23 */ /* 0x000fe200080108c9 */
[--C-:B------:R-:W-:Y:S01]  /*15090*/  HSET2.LE.AND R137, R137, R203.reuse, PT ;  /* 0x000000cb89897233 */ /* 0x100fe20003803000 */
[--C-:B------:R-:W-:Y:S01]  /*150a0*/  FFMA.FTZ R113, R101, UR4, -R202.reuse ;  /* 0x0000000465717c23 */ /* 0x100fe200080108ca */
[--C-:B------:R-:W-:Y:S05]  /*150b0*/  HSET2.LE.AND R140, R140, R203.reuse, PT ;  /* 0x000000cb8c8c7233 */ /* 0x100fea0003803000 */
[----:B------:R2:W-:Y:S01]  /*150c0*/  MUFU.EX2 R101, R112 ;  /* 0x0000007000657308 */ /* 0x0005e20000000800 */
[----:B------:R-:W-:Y:S01]  /*150d0*/  HSET2.LE.AND R141, R141, R203, PT ;  /* 0x000000cb8d8d7233 */ /* 0x000fe20003803000 */
[----:B------:R-:W-:Y:S01]  /*150e0*/  FFMA.FTZ R203, R84, UR4, -R202 ;  /* 0x0000000454cb7c23 */ /* 0x000fe200080108ca */
[----:B------:R-:W-:Y:S01]  /*150f0*/  F2FP.BF16.F32.PACK_AB R46, R80, R83 ;  /* 0x00000053502e723e */ /* 0x000fe200000010ff */
[----:B-1----:R-:W-:Y:S01]  /*15100*/  FFMA.FTZ R44, R98, UR4, -R200 ;  /* 0x00000004622c7c23 */ /* 0x002fe200080108c8 */
[----:B------:R-:W-:Y:S02]  /*15110*/  IMAD.MOV.U32 R98, RZ, RZ, R51 ;  /* 0x000000ffff627224 */ /* 0x000fe400078e0033 */
[----:B------:R-:W-:Y:S03]  /*15120*/  FFMA.FTZ R51, R85, UR4, -R202 ;  /* 0x0000000455337c23 */ /* 0x000fe600080108ca */
[----:B------:R1:W1:Y:S01]  /*15130*/  MUFU.EX2 R84, R97 ;  /* 0x0000006100547308 */ /* 0x0002620000000800 */
[----:B---3--:R-:W-:Y:S01]  /*15140*/  F2FP.BF16.F32.PACK_AB R45, R77, R79 ;  /* 0x0000004f4d2d723e */ /* 0x008fe200000010ff */
[----:B------:R-:W-:Y:S02]  /*15150*/  IMAD.MOV.U32 R93, RZ, RZ, R98 ;  /* 0x000000ffff5d7224 */ /* 0x000fe400078e0062 */
[----:B------:R-:W-:Y:S06]  /*15160*/  FFMA.FTZ R98, R94, UR4, -R199 ;  /* 0x000000045e627c23 */ /* 0x000fec00080108c7 */
[----:B------:R3:W-:Y:S01]  /*15170*/  MUFU.EX2 R85, R44 ;  /* 0x0000002c00557308 */ /* 0x0007e20000000800 */
[----:B------:R-:W-:Y:S01]  /*15180*/  LOP3.LUT R30, R45, R30, RZ, 0xc0, !PT ;  /* 0x0000001e2d1e7212 */ /* 0x000fe200078ec0ff */
[----:B------:R-:W-:Y:S01]  /*15190*/  FADD.FTZ R83, R83, R178 ;  /* 0x000000b253537221 */ /* 0x000fe20000010000 */
[----:B----4-:R-:W-:Y:S07]  /*151a0*/  F2FP.BF16.F32.PACK_AB R45, R78, R81 ;  /* 0x000000514e2d723e */ /* 0x010fee00000010ff */
[----:B------:R4:W-:Y:S01]  /*151b0*/  MUFU.EX2 R94, R49 ;  /* 0x00000031005e7308 */ /* 0x0009e20000000800 */
[----:B------:R-:W-:Y:S01]  /*151c0*/  LOP3.LUT R28, R46, R28, RZ, 0xc0, !PT ;  /* 0x0000001c2e1c7212 */ /* 0x000fe200078ec0ff */
[----:B--2---:R-:W-:Y:S01]  /*151d0*/  FFMA.FTZ R112, R105, UR4, -R201 ;  /* 0x0000000469707c23 */ /* 0x004fe200080108c9 */
[----:B------:R-:W-:Y:S07]  /*151e0*/  LOP3.LUT R29, R45, R29, RZ, 0xc0, !PT ;  /* 0x0000001d2d1d7212 */ /* 0x000fee00078ec0ff */
[----:B------:R2:W-:Y:S01]  /*151f0*/  MUFU.EX2 R87, R203 ;  /* 0x000000cb00577308 */ /* 0x0005e20000000800 */
[----:B------:R-:W-:Y:S01]  /*15200*/  F2FP.BF16.F32.PACK_AB R46, R72, R68 ;  /* 0x00000044482e723e */ /* 0x000fe200000010ff */
[----:B-1----:R-:W-:Y:S01]  /*15210*/  FFMA.FTZ R97, R95, UR4, -R199 ;  /* 0x000000045f617c23 */ /* 0x002fe200080108c7 */
[----:B------:R-:W-:Y:S07]  /*15220*/  F2FP.BF16.F32.PACK_AB R45, R74, R73 ;  /* 0x000000494a2d723e */ /* 0x000fee00000010ff */
[----:B------:R-:W-:Y:S01]  /*15230*/  MUFU.EX2 R95, R47 ;  /* 0x0000002f005f7308 */ /* 0x000fe20000000800 */
[----:B------:R-:W-:Y:S01]  /*15240*/  LOP3.LUT R43, R46, R43, RZ, 0xc0, !PT ;  /* 0x0000002b2e2b7212 */ /* 0x000fe200078ec0ff */
[----:B------:R-:W-:Y:S01]  /*15250*/  FADD.FTZ R81, R81, R179 ;  /* 0x000000b351517221 */ /* 0x000fe20000010000 */
[----:B---3--:R-:W-:Y:S07]  /*15260*/  F2FP.BF16.F32.PACK_AB R44, R71, R76 ;  /* 0x0000004c472c723e */ /* 0x008fee00000010ff */
[----:B------:R1:W-:Y:S01]  /*15270*/  MUFU.EX2 R92, R51 ;  /* 0x00000033005c7308 */ /* 0x0003e20000000800 */
[----:B------:R-:W-:Y:S01]  /*15280*/  LOP3.LUT R40, R45, R40, RZ, 0xc0, !PT ;  /* 0x000000282d287212 */ /* 0x000fe200078ec0ff */
[----:B----4-:R-:W-:Y:S01]  /*15290*/  FFMA.FTZ R49, R88, UR4, -R201 ;  /* 0x0000000458317c23 */ /* 0x010fe200080108c9 */
[----:B------:R-:W-:Y:S07]  /*152a0*/  LOP3.LUT R31, R44, R31, RZ, 0xc0, !PT ;  /* 0x0000001f2c1f7212 */ /* 0x000fee00078ec0ff */
[----:B------:R3:W-:Y:S01]  /*152b0*/  MUFU.EX2 R88, R48 ;  /* 0x0000003000587308 */ /* 0x0007e20000000800 */
[----:B------:R-:W-:Y:S01]  /*152c0*/  F2FP.BF16.F32.PACK_AB R44, R69, R70 ;  /* 0x00000046452c723e */ /* 0x000fe200000010ff */
[--C-:B--2---:R-:W-:Y:S01]  /*152d0*/  FFMA.FTZ R203, R100, UR4, -R202.reuse ;  /* 0x0000000464cb7c23 */ /* 0x104fe200080108ca */
[----:B------:R-:W-:Y:S07]  /*152e0*/  FFMA.FTZ R202, R117, UR4, -R202 ;  /* 0x0000000475ca7c23 */ /* 0x000fee00080108ca */
[----:B------:R-:W-:Y:S01]  /*152f0*/  MUFU.EX2 R98, R98 ;  /* 0x0000006200627308 */ /* 0x000fe20000000800 */
[----:B------:R-:W-:Y:S01]  /*15300*/  LOP3.LUT R42, R44, R42, RZ, 0xc0, !PT ;  /* 0x0000002a2c2a7212 */ /* 0x000fe200078ec0ff */
[-C--:B------:R-:W-:Y:S08]  /*15310*/  HMMA.16816.F32.BF16 R4, R28, R36.reuse, R4 ;  /* 0x000000241c04723c */ /* 0x080ff00000041804 */
[----:B------:R-:W-:Y:S01]  /*15320*/  MUFU.EX2 R97, R97 ;  /* 0x0000006100617308 */ /* 0x000fe20000000800 */
[----:B------:R-:W-:Y:S01]  /*15330*/  F2FP.BF16.F32.PACK_AB R44, R96, R75 ;  /* 0x0000004b602c723e */ /* 0x000fe200000010ff */
[----:B------:R-:W-:Y:S01]  /*15340*/  FFMA.FTZ R100, R90, UR4, -R199 ;  /* 0x000000045a647c23 */ /* 0x000fe200080108c7 */
[----:B-1----:R-:W-:Y:S02]  /*15350*/  IMAD.MOV.U32 R51, RZ, RZ, R93 ;  /* 0x000000ffff337224 */ /* 0x002fe400078e005d */
[--C-:B---3--:R-:W-:Y:S01]  /*15360*/  FFMA.FTZ R48, R115, UR4, -R200.reuse ;  /* 0x0000000473307c23 */ /* 0x108fe200080108c8 */
[----:B------:R-:W-:Y:S04]  /*15370*/  LOP3.LUT R41, R44, R41, RZ, 0xc0, !PT ;  /* 0x000000292c297212 */ /* 0x000fe800078ec0ff */
[----:B------:R-:W1:Y:S01]  /*15380*/  MUFU.EX2 R93, R50 ;  /* 0x00000032005d7308 */ /* 0x000e620000000800 */
[----:B------:R-:W2:Y:S01]  /*15390*/  LDSM.16.MT88.4 R44, [R170+0x5000] ;  /* 0x00500000aa2c783b */ /* 0x000ea20000004200 */
[----:B------:R-:W-:Y:S02]  /*153a0*/  IMAD.MOV.U32 R117, RZ, RZ, R51 ;  /* 0x000000ffff757224 */ /* 0x000fe400078e0033 */
[--C-:B------:R-:W-:Y:S06]  /*153b0*/  FFMA.FTZ R115, R110, UR4, -R199.reuse ;  /* 0x000000046e737c23 */ /* 0x100fec00080108c7 */
[----:B------:R-:W-:Y:S01]  /*153c0*/  MUFU.EX2 R202, R202 ;  /* 0x000000ca00ca7308 */ /* 0x000fe20000000800 */
[----:B------:R-:W-:Y:S01]  /*153d0*/  FFMA.FTZ R110, R107, UR4, -R199 ;  /* 0x000000046b6e7c23 */ /* 0x000fe200080108c7 */
[C---:B------:R-:W-:Y:S08]  /*153e0*/  HMMA.16816.F32.BF16 R8, R40.reuse, R36, R8 ;  /* 0x000000242808723c */ /* 0x040ff00000041808 */
[----:B------:R-:W3:Y:S01]  /*153f0*/  MUFU.EX2 R100, R100 ;  /* 0x0000006400647308 */ /* 0x000ee20000000800 */
[----:B------:R-:W-:Y:S01]  /*15400*/  FFMA.FTZ R36, R89, UR4, -R201 ;  /* 0x0000000459247c23 */ /* 0x000fe200080108c9 */
[----:B------:R-:W-:Y:S08]  /*15410*/  FFMA.FTZ R37, R102, UR4, -R200 ;  /* 0x0000000466257c23 */ /* 0x000ff000080108c8 */
[----:B------:R4:W-:Y:S01]  /*15420*/  MUFU.EX2 R89, R49 ;  /* 0x0000003100597308 */ /* 0x0009e20000000800 */
[----:B------:R-:W-:Y:S01]  /*15430*/  FADD.FTZ R182, R117, R182 ;  /* 0x000000b675b67221 */ /* 0x000fe20000010000 */
[-C--:B------:R-:W-:Y:S08]  /*15440*/  HMMA.16816.F32.BF16 R12, R40, R38.reuse, R12 ;  /* 0x00000026280c723c */ /* 0x080ff0000004180c */
[----:B------:R1:W3:Y:S01]  /*15450*/  MUFU.EX2 R90, R36 ;  /* 0x00000024005a7308 */ /* 0x0002e20000000800 */
[----:B------:R-:W-:Y:S01]  /*15460*/  LOP3.LUT R215, R215, 0x18, RZ, 0xc0, !PT ;  /* 0x00000018d7d77812 */ /* 0x000fe200078ec0ff */
[----:B------:R-:W-:Y:S01]  /*15470*/  FADD.FTZ R182, R251, R182 ;  /* 0x000000b6fbb67221 */ /* 0x000fe20000010000 */
[----:B------:R-:W-:Y:S07]  /*15480*/  FADD.FTZ R250, R75, R250 ;  /* 0x000000fa4bfa7221 */ /* 0x000fee0000010000 */
[----:B------:R-:W-:Y:S01]  /*15490*/  MUFU.EX2 R102, R48 ;  /* 0x0000003000667308 */ /* 0x000fe20000000800 */
[----:B------:R-:W-:Y:S01]  /*154a0*/  FADD.FTZ R83, R80, R83 ;  /* 0x0000005350537221 */ /* 0x000fe20000010000 */
[C---:B------:R-:W-:Y:S08]  /*154b0*/  HMMA.16816.F32.BF16 R16, R28.reuse, R38, R16 ;  /* 0x000000261c10723c */ /* 0x040ff00000041810 */
[----:B------:R-:W-:Y:S01]  /*154c0*/  MUFU.EX2 R99, R99 ;  /* 0x0000006300637308 */ /* 0x000fe20000000800 */
[--C-:B----4-:R-:W-:Y:S01]  /*154d0*/  FFMA.FTZ R49, R114, UR4, -R200.reuse ;  /* 0x0000000472317c23 */ /* 0x110fe200080108c8 */
[----:B------:R-:W-:Y:S01]  /*154e0*/  F2FP.BF16.F32.PACK_AB R38, R84, R82 ;  /* 0x000000525426723e */ /* 0x000fe200000010ff */
[--C-:B------:R-:W-:Y:S07]  /*154f0*/  FFMA.FTZ R39, R108, UR4, -R201.reuse ;  /* 0x000000046c277c23 */ /* 0x100fee00080108c9 */
[----:B------:R-:W-:Y:S01]  /*15500*/  MUFU.EX2 R105, R113 ;  /* 0x0000007100697308 */ /* 0x000fe20000000800 */
[--C-:B-1----:R-:W-:Y:S01]  /*15510*/  FFMA.FTZ R36, R103, UR4, -R200.reuse ;  /* 0x0000000467247c23 */ /* 0x102fe200080108c8 */
[----:B------:R-:W-:Y:S01]  /*15520*/  LOP3.LUT R38, R38, R67, RZ, 0xc0, !PT ;  /* 0x0000004326267212 */ /* 0x000fe200078ec0ff */
[----:B------:R-:W-:Y:S07]  /*15530*/  FFMA.FTZ R108, R109, UR4, -R201 ;  /* 0x000000046d6c7c23 */ /* 0x000fee00080108c9 */
[----:B------:R1:W-:Y:S01]  /*15540*/  MUFU.EX2 R103, R49 ;  /* 0x0000003100677308 */ /* 0x0003e20000000800 */
[----:B------:R-:W-:Y:S01]  /*15550*/  FFMA.FTZ R109, R106, UR4, -R199 ;  /* 0x000000046a6d7c23 */ /* 0x000fe200080108c7 */
[--C-:B------:R-:W-:Y:S01]  /*15560*/  FFMA.FTZ R114, R104, UR4, -R201.reuse ;  /* 0x0000000468727c23 */ /* 0x100fe200080108c9 */
[----:B------:R-:W-:Y:S07]  /*15570*/  FFMA.FTZ R200, R119, UR4, -R200 ;  /* 0x0000000477c87c23 */ /* 0x000fee00080108c8 */
[----:B------:R4:W-:Y:S01]  /*15580*/  MUFU.EX2 R106, R37 ;  /* 0x00000025006a7308 */ /* 0x0009e20000000800 */
[----:B------:R-:W-:Y:S01]  /*15590*/  FFMA.FTZ R201, R125, UR4, -R201 ;  /* 0x000000047dc97c23 */ /* 0x000fe200080108c9 */
[----:B------:R-:W-:Y:S01]  /*155a0*/  FFMA.FTZ R199, R127, UR4, -R199 ;  /* 0x000000047fc77c23 */ /* 0x000fe200080108c7 */
[----:B------:R-:W-:Y:S01]  /*155b0*/  FADD.FTZ R182, R246, R182 ;  /* 0x000000b6f6b67221 */ /* 0x000fe20000010000 */
[-C--:B--2---:R-:W-:Y:S06]  /*155c0*/  HMMA.16816.F32.BF16 R32, R28, R44.reuse, R32 ;  /* 0x0000002c1c20723c */ /* 0x084fec0000041820 */
[----:B------:R2:W3:Y:S01]  /*155d0*/  MUFU.EX2 R107, R36 ;  /* 0x00000024006b7308 */ /* 0x0004e20000000800 */
[----:B------:R-:W-:Y:S01]  /*155e0*/  FADD.FTZ R182, R249, R182 ;  /* 0x000000b6f9b67221 */ /* 0x000fe20000010000 */
[----:B------:R-:W-:Y:S08]  /*155f0*/  FADD.FTZ R81, R78, R81 ;  /* 0x000000514e517221 */ /* 0x000ff00000010000 */
[----:B------:R3:W-:Y:S01]  /*15600*/  MUFU.EX2 R67, R39 ;  /* 0x0000002700437308 */ /* 0x0007e20000000800 */
[----:B-1----:R-:W1:Y:S01]  /*15610*/  LDSM.16.MT88.4 R48, [R208+0x5400] ;  /* 0x00540000d030783b */ /* 0x002e620000004200 */
[----:B------:R-:W-:Y:S01]  /*15620*/  FADD.FTZ R182, R73, R182 ;  /* 0x000000b649b67221 */ /* 0x000fe20000010000 */
[C---:B------:R-:W-:Y:S07]  /*15630*/  HMMA.16816.F32.BF16 R132, R40.reuse, R44, R132 ;  /* 0x0000002c2884723c */ /* 0x040fee0000041884 */
[----:B------:R-:W1:Y:S01]  /*15640*/  MUFU.EX2 R104, R203 ;  /* 0x000000cb00687308 */ /* 0x000e620000000800 */
[----:B----4-:R-:W-:Y:S09]  /*15650*/  F2FP.BF16.F32.PACK_AB R37, R95, R93 ;  /* 0x0000005d5f25723e */ /* 0x010ff200000010ff */
[----:B------:R-:W-:Y:S01]  /*15660*/  MUFU.EX2 R108, R108 ;  /* 0x0000006c006c7308 */ /* 0x000fe20000000800 */
[----:B------:R-:W-:Y:S01]  /*15670*/  FADD.FTZ R182, R74, R182 ;  /* 0x000000b64ab67221 */ /* 0x000fe20000010000 */
[----:B--2---:R-:W-:Y:S01]  /*15680*/  F2FP.BF16.F32.PACK_AB R36, R92, R87 ;  /* 0x000000575c24723e */ /* 0x004fe200000010ff */
[-C--:B------:R-:W-:Y:S01]  /*15690*/  HMMA.16816.F32.BF16 R20, R40, R46.reuse, R20 ;  /* 0x0000002e2814723c */ /* 0x080fe20000041814 */
[----:B------:R-:W2:Y:S06]  /*156a0*/  LDSM.16.MT88.4 R40, [R170+0x5400] ;  /* 0x00540000aa28783b */ /* 0x000eac0000004200 */
[----:B------:R-:W-:Y:S01]  /*156b0*/  MUFU.EX2 R200, R200 ;  /* 0x000000c800c87308 */ /* 0x000fe20000000800 */
[----:B---3--:R-:W-:Y:S01]  /*156c0*/  F2FP.BF16.F32.PACK_AB R39, R86, R85 ;  /* 0x000000555627723e */ /* 0x008fe200000010ff */
[----:B------:R-:W-:Y:S01]  /*156d0*/  FADD.FTZ R250, R96, R250 ;  /* 0x000000fa60fa7221 */ /* 0x000fe20000010000 */
[----:B------:R-:W-:Y:S07]  /*156e0*/  LOP3.LUT R36, R36, R65, RZ, 0xc0, !PT ;  /* 0x0000004124247212 */ /* 0x000fee00078ec0ff */
[----:B------:R-:W-:Y:S01]  /*156f0*/  MUFU.EX2 R201, R201 ;  /* 0x000000c900c97308 */ /* 0x000fe20000000800 */
[----:B------:R-:W-:Y:S01]  /*15700*/  LOP3.LUT R39, R39, R66, RZ, 0xc0, !PT ;  /* 0x0000004227277212 */ /* 0x000fe200078ec0ff */
[----:B------:R-:W-:Y:S08]  /*15710*/  HMMA.16816.F32.BF16 R24, R28, R46, R24 ;  /* 0x0000002e1c18723c */ /* 0x000ff00000041818 */
[----:B------:R-:W-:Y:S01]  /*15720*/  MUFU.EX2 R65, R115 ;  /* 0x0000007300417308 */ /* 0x000fe20000000800 */
[----:B------:R-:W-:Y:S01]  /*15730*/  LOP3.LUT R37, R37, R64, RZ, 0xc0, !PT ;  /* 0x0000004025257212 */ /* 0x000fe200078ec0ff */
[----:B------:R-:W-:Y:S01]  /*15740*/  FADD.FTZ R83, R79, R83 ;  /* 0x000000534f537221 */ /* 0x000fe20000010000 */
[----:B------:R-:W-:Y:S07]  /*15750*/  F2FP.BF16.F32.PACK_AB R30, R88, R94 ;  /* 0x0000005e581e723e */ /* 0x000fee00000010ff */
[----:B------:R-:W-:Y:S01]  /*15760*/  MUFU.EX2 R64, R111 ;  /* 0x0000006f00407308 */ /* 0x000fe20000000800 */
[----:B------:R-:W-:Y:S01]  /*15770*/  F2FP.BF16.F32.PACK_AB R31, R97, R98 ;  /* 0x00000062611f723e */ /* 0x000fe200000010ff */
[----:B------:R-:W-:Y:S01]  /*15780*/  FADD.FTZ R81, R76, R81 ;  /* 0x000000514c517221 */ /* 0x000fe20000010000 */
[----:B------:R-:W-:Y:S07]  /*15790*/  F2FP.BF16.F32.PACK_AB R29, R91, R100 ;  /* 0x000000645b1d723e */ /* 0x000fee00000010ff */
[----:B------:R-:W-:Y:S01]  /*157a0*/  MUFU.EX2 R66, R110 ;  /* 0x0000006e00427308 */ /* 0x000fe20000000800 */
[----:B------:R-:W-:Y:S01]  /*157b0*/  F2FP.BF16.F32.PACK_AB R28, R90, R89 ;  /* 0x000000595a1c723e */ /* 0x000fe200000010ff */
[----:B------:R-:W-:Y:S01]  /*157c0*/  FADD.FTZ R182, R70, R182 ;  /* 0x000000b646b67221 */ /* 0x000fe20000010000 */
[----:B------:R-:W-:Y:S07]  /*157d0*/  LOP3.LUT R30, R30, R63, RZ, 0xc0, !PT ;  /* 0x0000003f1e1e7212 */ /* 0x000fee00078ec0ff */
[----:B------:R-:W-:Y:S01]  /*157e0*/  MUFU.EX2 R199, R199 ;  /* 0x000000c700c77308 */ /* 0x000fe20000000800 */
[----:B------:R-:W-:Y:S01]  /*157f0*/  LOP3.LUT R31, R31, R62, RZ, 0xc0, !PT ;  /* 0x0000003e1f1f7212 */ /* 0x000fe200078ec0ff */
[----:B------:R-:W-:Y:S01]  /*15800*/  FADD.FTZ R250, R68, R250 ;  /* 0x000000fa44fa7221 */ /* 0x000fe20000010000 */
[----:B------:R-:W-:Y:S07]  /*15810*/  LOP3.LUT R29, R29, R60, RZ, 0xc0, !PT ;  /* 0x0000003c1d1d7212 */ /* 0x000fee00078ec0ff */
[----:B------:R-:W-:Y:S01]  /*15820*/  MUFU.EX2 R63, R114 ;  /* 0x00000072003f7308 */ /* 0x000fe20000000800 */
[----:B------:R-:W-:Y:S01]  /*15830*/  LOP3.LUT R28, R28, R61, RZ, 0xc0, !PT ;  /* 0x0000003d1c1c7212 */ /* 0x000fe200078ec0ff */
[----:B------:R-:W-:Y:S01]  /*15840*/  FADD.FTZ R83, R77, R83 ;  /* 0x000000534d537221 */ /* 0x000fe20000010000 */
[-C--:B-1----:R-:W-:Y:S07]  /*15850*/  HMMA.16816.F32.BF16 R4, R36, R48.reuse, R4 ;  /* 0x000000302404723c */ /* 0x082fee0000041804 */
[----:B------:R-:W1:Y:S01]  /*15860*/  MUFU.EX2 R61, R112 ;  /* 0x00000070003d7308 */ /* 0x000e620000000800 */
[----:B------:R-:W-:Y:S09]  /*15870*/  F2FP.BF16.F32.PACK_AB R45, R107, R106 ;  /* 0x0000006a6b2d723e */ /* 0x000ff200000010ff */
[----:B------:R-:W3:Y:S01]  /*15880*/  MUFU.EX2 R60, R109 ;  /* 0x0000006d003c7308 */ /* 0x000ee20000000800 */
[----:B------:R-:W-:Y:S01]  /*15890*/  F2FP.BF16.F32.PACK_AB R46, R99, R101 ;  /* 0x00000065632e723e */ /* 0x000fe200000010ff */
[C---:B------:R-:W-:Y:S08]  /*158a0*/  HMMA.16816.F32.BF16 R8, R28.reuse, R48, R8 ;  /* 0x000000301c08723c */ /* 0x040ff00000041808 */
[----:B------:R-:W4:Y:S01]  /*158b0*/  MUFU.EX2 R62, R128 ;  /* 0x00000080003e7308 */ /* 0x000f220000000800 */
[----:B------:R-:W-:Y:S01]  /*158c0*/  LOP3.LUT R45, R45, R56, RZ, 0xc0, !PT ;  /* 0x000000382d2d7212 */ /* 0x000fe200078ec0ff */
[----:B------:R-:W-:Y:S01]  /*158d0*/  FADD.FTZ R81, R71, R81 ;  /* 0x0000005147517221 */ /* 0x000fe20000010000 */
[----:B------:R-:W-:Y:S01]  /*158e0*/  LOP3.LUT R46, R46, R59, RZ, 0xc0, !PT ;  /* 0x0000003b2e2e7212 */ /* 0x000fe200078ec0ff */
[----:B------:R-:W-:Y:S01]  /*158f0*/  FADD.FTZ R182, R69, R182 ;  /* 0x000000b645b67221 */ /* 0x000fe20000010000 */
[-C--:B------:R-:W-:Y:S05]  /*15900*/  HMMA.16816.F32.BF16 R12, R28, R50.reuse, R12 ;  /* 0x000000321c0c723c */ /* 0x080fea000004180c */
[----:B------:R-:W4:Y:S01]  /*15910*/  MUFU.EX2 R59, R130 ;  /* 0x00000082003b7308 */ /* 0x000f220000000800 */
[----:B------:R-:W-:Y:S01]  /*15920*/  F2FP.BF16.F32.PACK_AB R47, R102, R103 ;  /* 0x00000067662f723e */ /* 0x000fe200000010ff */
[----:B------:R-:W-:Y:S01]  /*15930*/  FADD.FTZ R250, R72, R250 ;  /* 0x000000fa48fa7221 */ /* 0x000fe20000010000 */
[----:B------:R-:W-:Y:S01]  /*15940*/  F2FP.BF16.F32.PACK_AB R44, R105, R104 ;  /* 0x00000068692c723e */ /* 0x000fe200000010ff */
[----:B------:R-:W-:Y:S01]  /*15950*/  FADD.FTZ R83, R87, R83 ;  /* 0x0000005357537221 */ /* 0x000fe20000010000 */
[----:B------:R-:W-:Y:S01]  /*15960*/  LOP3.LUT R47, R47, R58, RZ, 0xc0, !PT ;  /* 0x0000003a2f2f7212 */ /* 0x000fe200078ec0ff */
[C---:B------:R-:W-:Y:S01]  /*15970*/  HMMA.16816.F32.BF16 R16, R36.reuse, R50, R16 ;  /* 0x000000322410723c */ /* 0x040fe20000041810 */
[----:B------:R-:W4:Y:S03]  /*15980*/  LDSM.16.MT88.4 R48, [R208+0x5800] ;  /* 0x00580000d030783b */ /* 0x000f260000004200 */
[----:B------:R-:W-:Y:S01]  /*15990*/  LOP3.LUT R44, R44, R57, RZ, 0xc0, !PT ;  /* 0x000000392c2c7212 */ /* 0x000fe200078ec0ff */
[----:B------:R-:W-:Y:S01]  /*159a0*/  FADD.FTZ R81, R93, R81 ;  /* 0x000000515d517221 */ /* 0x000fe20000010000 */
[----:B-1----:R-:W-:Y:S01]  /*159b0*/  F2FP.BF16.F32.PACK_AB R56, R61, R63 ;  /* 0x0000003f3d38723e */ /* 0x002fe200000010ff */
[----:B------:R-:W-:Y:S01]  /*159c0*/  FADD.FTZ R182, R89, R182 ;  /* 0x000000b659b67221 */ /* 0x000fe20000010000 */
[-C--:B--2---:R-:W-:Y:S03]  /*159d0*/  HMMA.16816.F32.BF16 R32, R36, R40.reuse, R32 ;  /* 0x000000282420723c */ /* 0x084fe60000041820 */
[----:B------:R-:W-:Y:S01]  /*159e0*/  LOP3.LUT R52, R56, R52, RZ, 0xc0, !PT ;  /* 0x0000003438347212 */ /* 0x000fe200078ec0ff */
[----:B------:R-:W-:Y:S01]  /*159f0*/  FADD.FTZ R250, R100, R250 ;  /* 0x000000fa64fa7221 */ /* 0x000fe20000010000 */
[----:B------:R-:W-:Y:S01]  /*15a00*/  F2FP.BF16.F32.PACK_AB R58, R108, R67 ;  /* 0x000000436c3a723e */ /* 0x000fe200000010ff */
[----:B------:R-:W-:Y:S01]  /*15a10*/  FADD.FTZ R83, R92, R83 ;  /* 0x000000535c537221 */ /* 0x000fe20000010000 */
[----:B------:R-:W-:Y:S01]  /*15a20*/  F2FP.BF16.F32.PACK_AB R57, R64, R65 ;  /* 0x000000414039723e */ /* 0x000fe200000010ff */
[C---:B------:R-:W-:Y:S04]  /*15a30*/  HMMA.16816.F32.BF16 R132, R28.reuse, R40, R132 ;  /* 0x000000281c84723c */ /* 0x040fe80000041884 */
[----:B------:R-:W-:Y:S01]  /*15a40*/  LOP3.LUT R54, R58, R54, RZ, 0xc0, !PT ;  /* 0x000000363a367212 */ /* 0x000fe200078ec0ff */
[----:B------:R-:W-:Y:S01]  /*15a50*/  FADD.FTZ R81, R95, R81 ;  /* 0x000000515f517221 */ /* 0x000fe20000010000 */
[----:B------:R-:W-:Y:S01]  /*15a60*/  LOP3.LUT R55, R57, R55, RZ, 0xc0, !PT ;  /* 0x0000003739377212 */ /* 0x000fe200078ec0ff */
[----:B------:R-:W-:Y:S01]  /*15a70*/  FADD.FTZ R182, R90, R182 ;  /* 0x000000b65ab67221 */ /* 0x000fe20000010000 */
[-C--:B------:R-:W-:Y:S03]  /*15a80*/  HMMA.16816.F32.BF16 R20, R28, R42.reuse, R20 ;  /* 0x0000002a1c14723c */ /* 0x080fe60000041814 */
[----:B------:R-:W-:Y:S01]  /*15a90*/  F2FP.BF16.F32.PACK_AB R28, R202, R116 ;  /* 0x00000074ca1c723e */ /* 0x000fe200000010ff */
[----:B------:R-:W-:Y:S01]  /*15aa0*/  FADD.FTZ R250, R91, R250 ;  /* 0x000000fa5bfa7221 */ /* 0x000fe20000010000 */
[----:B---3--:R-:W-:Y:S01]  /*15ab0*/  F2FP.BF16.F32.PACK_AB R56, R66, R60 ;  /* 0x0000003c4238723e */ /* 0x008fe200000010ff */
[----:B------:R-:W-:Y:S01]  /*15ac0*/  FADD.FTZ R83, R82, R83 ;  /* 0x0000005352537221 */ /* 0x000fe20000010000 */
[----:B------:R-:W-:Y:S01]  /*15ad0*/  LOP3.LUT R136, R28, R136, RZ, 0xc0, !PT ;  /* 0x000000881c887212 */ /* 0x000fe200078ec0ff */
[----:B------:R-:W-:Y:S01]  /*15ae0*/  HMMA.16816.F32.BF16 R24, R36, R42, R24 ;  /* 0x0000002a2418723c */ /* 0x000fe20000041818 */
[----:B------:R-:W1:Y:S03]  /*15af0*/  LDSM.16.MT88.4 R28, [R170+0x5800] ;  /* 0x00580000aa1c783b */ /* 0x000e660000004200 */
[----:B------:R-:W-:Y:S01]  /*15b00*/  LOP3.LUT R53, R56, R53, RZ, 0xc0, !PT ;  /* 0x0000003538357212 */ /* 0x000fe200078ec0ff */
[----:B------:R-:W-:Y:S01]  /*15b10*/  FADD.FTZ R81, R85, R81 ;  /* 0x0000005155517221 */ /* 0x000fe20000010000 */
[----:B----4-:R-:W-:Y:S01]  /*15b20*/  F2FP.BF16.F32.PACK_AB R41, R242, R62 ;  /* 0x0000003ef229723e */ /* 0x010fe200000010ff */
[----:B------:R-:W-:Y:S01]  /*15b30*/  FADD.FTZ R182, R94, R182 ;  /* 0x000000b65eb67221 */ /* 0x000fe20000010000 */
[----:B------:R-:W-:Y:S01]  /*15b40*/  F2FP.BF16.F32.PACK_AB R40, R241, R59 ;  /* 0x0000003bf128723e */ /* 0x000fe200000010ff */
[-C--:B------:R-:W-:Y:S05]  /*15b50*/  HMMA.16816.F32.BF16 R4, R44, R48.reuse, R4 ;  /* 0x000000302c04723c */ /* 0x080fea0000041804 */
[----:B------:R-:W-:Y:S01]  /*15b60*/  F2FP.BF16.F32.PACK_AB R36, R200, R118 ;  /* 0x00000076c824723e */ /* 0x000fe200000010ff */
[----:B------:R-:W-:Y:S01]  /*15b70*/  FADD.FTZ R250, R98, R250 ;  /* 0x000000fa62fa7221 */ /* 0x000fe20000010000 */
[----:B------:R-:W-:Y:S01]  /*15b80*/  LOP3.LUT R138, R41, R138, RZ, 0xc0, !PT ;  /* 0x0000008a298a7212 */ /* 0x000fe200078ec0ff */
        /* <DEDUP_REMOVED lines=8> */
[----:B------:R-:W-:Y:S01]  /*15c10*/  F2FP.BF16.F32.PACK_AB R38, R123, R122 ;  /* 0x0000007a7b26723e */ /* 0x000fe200000010ff */
[----:B------:R-:W-:Y:S01]  /*15c20*/  FADD.FTZ R250, R97, R250 ;  /* 0x000000fa61fa7221 */ /* 0x000fe20000010000 */
[----:B------:R-:W-:Y:S01]  /*15c30*/  F2FP.BF16.F32.PACK_AB R37, R201, R124 ;  /* 0x0000007cc925723e */ /* 0x000fe200000010ff */
[C---:B------:R-:W-:Y:S04]  /*15c40*/  HMMA.16816.F32.BF16 R16, R44.reuse, R50, R16 ;  /* 0x000000322c10723c */ /* 0x040fe80000041810 */
[----:B------:R-:W-:Y:S01]  /*15c50*/  F2FP.BF16.F32.PACK_AB R36, R199, R126 ;  /* 0x0000007ec724723e */ /* 0x000fe200000010ff */
[----:B------:R-:W-:Y:S01]  /*15c60*/  FADD.FTZ R83, R104, R83 ;  /* 0x0000005368537221 */ /* 0x000fe20000010000 */
[----:B------:R-:W-:Y:S01]  /*15c70*/  LOP3.LUT R140, R39, R140, RZ, 0xc0, !PT ;  /* 0x0000008c278c7212 */ /* 0x000fe200078ec0ff */
[----:B------:R-:W-:Y:S01]  /*15c80*/  FADD.FTZ R81, R106, R81 ;  /* 0x000000516a517221 */ /* 0x000fe20000010000 */
[-C--:B-1----:R-:W-:Y:S03]  /*15c90*/  HMMA.16816.F32.BF16 R32, R44, R28.reuse, R32 ;  /* 0x0000001c2c20723c */ /* 0x082fe60000041820 */
[----:B------:R-:W-:Y:S01]  /*15ca0*/  LOP3.LUT R141, R38, R141, RZ, 0xc0, !PT ;  /* 0x0000008d268d7212 */ /* 0x000fe200078ec0ff */
[----:B------:R-:W-:Y:S01]  /*15cb0*/  FADD.FTZ R182, R63, R182 ;  /* 0x000000b63fb67221 */ /* 0x000fe20000010000 */
[----:B------:R-:W-:Y:S01]  /*15cc0*/  LOP3.LUT R142, R37, R142, RZ, 0xc0, !PT ;  /* 0x0000008e258e7212 */ /* 0x000fe200078ec0ff */
[----:B------:R-:W-:Y:S01]  /*15cd0*/  FADD.FTZ R250, R60, R250 ;  /* 0x000000fa3cfa7221 */ /* 0x000fe20000010000 */
[----:B------:R-:W-:Y:S01]  /*15ce0*/  LOP3.LUT R143, R36, R143, RZ, 0xc0, !PT ;  /* 0x0000008f248f7212 */ /* 0x000fe200078ec0ff */
        /* <DEDUP_REMOVED lines=35> */
[----:B------:R-:W-:Y:S02]  /*15f20*/  FADD.FTZ R231, R199, R250 ;  /* 0x000000fac7e77221 */ /* 0x000fe40000010000 */
[-C--:B-1----:R-:W-:Y:S08]  /*15f30*/  HMMA.16816.F32.BF16 R144, R136, R28.reuse, R32 ;  /* 0x0000001c8890723c */ /* 0x082ff00000041820 */
[C---:B------:R-:W-:Y:S08]  /*15f40*/  HMMA.16816.F32.BF16 R132, R140.reuse, R28, R132 ;  /* 0x0000001c8c84723c */ /* 0x040ff00000041884 */
[-C--:B------:R-:W-:Y:S08]  /*15f50*/  HMMA.16816.F32.BF16 R140, R140, R30.reuse, R20 ;  /* 0x0000001e8c8c723c */ /* 0x080ff00000041814 */
[----:B------:R-:W-:Y:S01]  /*15f60*/  HMMA.16816.F32.BF16 R136, R136, R30, R24 ;  /* 0x0000001e8888723c */ /* 0x000fe20000041818 */
[----:B------:R-:W-:Y:S08]  /*15f70*/  @!UPT UIADD3 URZ, UPT, UPT, URZ, URZ, URZ ;  /* 0x000000fffffff290 */ /* 0x000ff0000fffe0ff */
[----:B------:R-:W-:Y:S11]  /*15f80*/  @P0 BRA `(.L_x_252) ;  /* 0xffffffa400d80947 */ /* 0x000ff6000383ffff */
.L_x_251:
[----:B------:R-:W1:Y:S01]  /*15f90*/  SHFL.BFLY PT, R4, R241, 0x2, 0x1f ;  /* 0x0c401f00f1047f89 */ /* 0x000e6200000e0000 */
[----:B------:R-:W2:Y:S01]  /*15fa0*/  S2UR UR4, SR_CgaCtaId ;  /* 0x00000000000479c3 */ /* 0x000ea20000008800 */
[----:B------:R-:W3:Y:S01]  /*15fb0*/  LDCU UR6, c[0x0][0x4fc] ;  /* 0x00009f80ff0677ac */ /* 0x000ee20008000800 */
[----:B------:R-:W-:Y:S01]  /*15fc0*/  ISETP.NE.AND P2, PT, R220, -0x1, PT ;  /* 0xffffffffdc00780c */ /* 0x000fe20003f45270 */
[----:B------:R-:W4:Y:S04]  /*15fd0*/  SHFL.BFLY PT, R10, R240, 0x2, 0x1f ;  /* 0x0c401f00f00a7f89 */ /* 0x000f2800000e0000 */
[----:B------:R-:W3:Y:S01]  /*15fe0*/  SHFL.BFLY PT, R12, R242, 0x2, 0x1f ;  /* 0x0c401f00f20c7f89 */ /* 0x000ee200000e0000 */
[----:B------:R-:W2:Y:S03]  /*15ff0*/  LDC R21, c[0x0][0x434] ;  /* 0x00010d00ff157b82 */ /* 0x000ea60000000800 */
[----:B------:R-:W3:Y:S01]  /*16000*/  SHFL.BFLY PT, R6, R231, 0x2, 0x1f ;  /* 0x0c401f00e7067f89 */ /* 0x000ee200000e0000 */
[----:B------:R-:W2:Y:S04]  /*16010*/  S2R R5, SR_TID.X ;  /* 0x0000000000057919 */ /* 0x000ea80000002100 */
[----:B------:R-:W2:Y:S01]  /*16020*/  LDC R22, c[0x0][0x434] ;  /* 0x00010d00ff167b82 */ /* 0x000ea20000000800 */
[----:B------:R-:W2:Y:S01]  /*16030*/  S2R R20, SR_CTAID.X ;  /* 0x0000000000147919 */ /* 0x000ea20000002500 */
[----:B-1----:R-:W-:-:S06]  /*16040*/  FADD.FTZ R241, R4, R241 ;  /* 0x000000f104f17221 */ /* 0x002fcc0000010000 */
[----:B------:R-:W1:Y:S01]  /*16050*/  LDC.U8 R23, c[0x0][0x548] ;  /* 0x00015200ff177b82 */ /* 0x000e620000000000 */
[----:B------:R-:W1:Y:S01]  /*16060*/  S2R R4, SR_TID.X ;  /* 0x0000000000047919 */ /* 0x000e620000002100 */
[----:B----4-:R-:W-:Y:S01]  /*16070*/  FADD.FTZ R10, R10, R240 ;  /* 0x000000f00a0a7221 */ /* 0x010fe20000010000 */
[----:B------:R-:W4:Y:S01]  /*16080*/  SHFL.BFLY PT, R11, R241, 0x1, 0x1f ;  /* 0x0c201f00f10b7f89 */ /* 0x000f2200000e0000 */
[----:B---3--:R-:W-:Y:S01]  /*16090*/  FADD.FTZ R12, R12, R242 ;  /* 0x000000f20c0c7221 */ /* 0x008fe20000010000 */
[----:B------:R-:W-:-:S04]  /*160a0*/  FADD.FTZ R231, R6, R231 ;  /* 0x000000e706e77221 */ /* 0x000fc80000010000 */
[----:B------:R-:W3:Y:S04]  /*160b0*/  SHFL.BFLY PT, R7, R12, 0x1, 0x1f ;  /* 0x0c201f000c077f89 */ /* 0x000ee800000e0000 */
[----:B------:R-:W3:Y:S04]  /*160c0*/  SHFL.BFLY PT, R6, R10, 0x1, 0x1f ;  /* 0x0c201f000a067f89 */ /* 0x000ee800000e0000 */
[----:B------:R-:W3:Y:S01]  /*160d0*/  SHFL.BFLY PT, R9, R231, 0x1, 0x1f ;  /* 0x0c201f00e7097f89 */ /* 0x000ee200000e0000 */
[----:B--2---:R-:W-:Y:S01]  /*160e0*/  SHF.R.U32.HI R5, RZ, 0x2, R5 ;  /* 0x00000002ff057819 */ /* 0x004fe20000011605 */
[----:B----4-:R-:W-:Y:S01]  /*160f0*/  FADD.FTZ R11, R241, R11 ;  /* 0x0000000bf10b7221 */ /* 0x010fe20000010000 */
[----:B-1----:R-:W-:-:S03]  /*16100*/  SHF.L.U32 R8, R4, 0x1, RZ ;  /* 0x0000000104087819 */ /* 0x002fc600000006ff */
[----:B------:R-:W-:Y:S01]  /*16110*/  MUFU.RCP R13, R11 ;  /* 0x0000000b000d7308 */ /* 0x000fe20000001000 */
[----:B------:R-:W-:Y:S01]  /*16120*/  FSETP.NE.FTZ.AND P5, PT, R11, RZ, PT ;  /* 0x000000ff0b00720b */ /* 0x000fe20003fb5000 */
[----:B---3--:R-:W-:Y:S01]  /*16130*/  FADD.FTZ R12, R12, R7 ;  /* 0x000000070c0c7221 */ /* 0x008fe20000010000 */
[----:B------:R-:W-:Y:S02]  /*16140*/  LOP3.LUT R8, R8, 0x6, RZ, 0xc0, !PT ;  /* 0x0000000608087812 */ /* 0x000fe400078ec0ff */
[----:B------:R-:W-:Y:S01]  /*16150*/  SHF.L.U32 R7, R4, 0x3, RZ ;  /* 0x0000000304077819 */ /* 0x000fe200000006ff */
[----:B------:R-:W-:Y:S01]  /*16160*/  FADD.FTZ R10, R10, R6 ;  /* 0x000000060a0a7221 */ /* 0x000fe20000010000 */
[----:B------:R-:W-:Y:S01]  /*16170*/  SHF.L.U32 R6, R4, 0x4, RZ ;  /* 0x0000000404067819 */ /* 0x000fe200000006ff */
[----:B------:R-:W1:Y:S01]  /*16180*/  MUFU.RCP R14, R12 ;  /* 0x0000000c000e7308 */ /* 0x000e620000001000 */
[----:B------:R-:W-:Y:S01]  /*16190*/  FSETP.NE.FTZ.AND P6, PT, R12, RZ, PT ;  /* 0x000000ff0c00720b */ /* 0x000fe20003fd5000 */
[----:B------:R-:W-:Y:S01]  /*161a0*/  FADD.FTZ R9, R231, R9 ;  /* 0x00000009e7097221 */ /* 0x000fe20000010000 */
[----:B------:R-:W-:-:S02]  /*161b0*/  LOP3.LUT R6, R8, 0x3e00, R6, 0xf8, !PT ;  /* 0x00003e0008067812 */ /* 0x000fc400078ef806 */
[----:B------:R-:W-:Y:S02]  /*161c0*/  LOP3.LUT R8, R7, 0xc0, RZ, 0xc0, !PT ;  /* 0x000000c007087812 */ /* 0x000fe400078ec0ff */
[----:B------:R-:W-:Y:S01]  /*161d0*/  SHF.L.U32 R7, R5, 0x5, RZ ;  /* 0x0000000505077819 */ /* 0x000fe200000006ff */
[----:B------:R-:W2:Y:S01]  /*161e0*/  MUFU.RCP R15, R10 ;  /* 0x0000000a000f7308 */ /* 0x000ea20000001000 */
[----:B------:R-:W-:Y:S02]  /*161f0*/  LOP3.LUT R8, R8, 0x18, R4, 0xf8, !PT ;  /* 0x0000001808087812 */ /* 0x000fe400078ef804 */
[----:B------:R-:W-:Y:S02]  /*16200*/  LOP3.LUT R6, R6, 0x20, R7, 0xf8, !PT ;  /* 0x0000002006067812 */ /* 0x000fe400078ef807 */
[----:B------:R-:W-:Y:S01]  /*16210*/  FSETP.NE.FTZ.AND P4, PT, R10, RZ, PT ;  /* 0x000000ff0a00720b */ /* 0x000fe20003f95000 */
[----:B------:R-:W3:Y:S01]  /*16220*/  @P6 LDC R27, c[0x0][0x458] ;  /* 0x00011600ff1b6b82 */ /* 0x000ee20000000800 */
[----:B------:R-:W-:Y:S01]  /*16230*/  LOP3.LUT R6, R6, R8, RZ, 0xfc, !PT ;  /* 0x0000000806067212 */ /* 0x000fe200078efcff */
[----:B------:R-:W4:Y:S01]  /*16240*/  MUFU.RCP R7, R9 ;  /* 0x0000000900077308 */ /* 0x000f220000001000 */
[----:B------:R-:W-:-:S02]  /*16250*/  FSETP.NE.FTZ.AND P3, PT, R9, RZ, PT ;  /* 0x000000ff0900720b */ /* 0x000fc40003f75000 */
[----:B-1----:R-:W-:Y:S02]  /*16260*/  FSEL R14, R14, 1, P6 ;  /* 0x3f8000000e0e7808 */ /* 0x002fe40003000000 */
[----:B------:R-:W-:Y:S01]  /*16270*/  FSEL R13, R13, 1, P5 ;  /* 0x3f8000000d0d7808 */ /* 0x000fe20002800000 */
[----:B------:R-:W1:Y:S01]  /*16280*/  LDC.U8 R8, c[0x0][0x549] ;  /* 0x00015240ff087b82 */ /* 0x000e620000000000 */
[----:B------:R-:W-:Y:S01]  /*16290*/  SHF.L.U32 R16, R4, 0x2, RZ ;  /* 0x0000000204107819 */ /* 0x000fe200000006ff */
[----:B------:R-:W-:Y:S01]  /*162a0*/  FMUL.FTZ R14, R14, UR6 ;  /* 0x000000060e0e7c20 */ /* 0x000fe20008410000 */
[----:B------:R-:W1:Y:S01]  /*162b0*/  @P6 MUFU.LG2 R25, R12 ;  /* 0x0000000c00196308 */ /* 0x000e620000000c00 */
[----:B--2---:R-:W-:Y:S01]  /*162c0*/  FSEL R15, R15, 1, P4 ;  /* 0x3f8000000f0f7808 */ /* 0x004fe20002000000 */
[----:B------:R-:W-:Y:S01]  /*162d0*/  FMUL.FTZ R13, R13, UR6 ;  /* 0x000000060d0d7c20 */ /* 0x000fe20008410000 */
[C---:B------:R-:W-:Y:S01]  /*162e0*/  FMUL.FTZ R160, R14.reuse, R160 ;  /* 0x000000a00ea07220 */ /* 0x040fe20000410000 */
[C---:B------:R-:W-:Y:S01]  /*162f0*/  FMUL.FTZ R161, R14.reuse, R161 ;  /* 0x000000a10ea17220 */ /* 0x040fe20000410000 */
[C---:B------:R-:W-:Y:S01]  /*16300*/  FMUL.FTZ R148, R14.reuse, R148 ;  /* 0x000000940e947220 */ /* 0x040fe20000410000 */
[----:B------:R-:W-:Y:S01]  /*16310*/  FMUL.FTZ R15, R15, UR6 ;  /* 0x000000060f0f7c20 */ /* 0x000fe20008410000 */
[C---:B------:R-:W-:Y:S01]  /*16320*/  FMUL.FTZ R162, R13.reuse, R162 ;  /* 0x000000a20da27220 */ /* 0x040fe20000410000 */
[----:B------:R-:W-:Y:S01]  /*16330*/  FMUL.FTZ R163, R13, R163 ;  /* 0x000000a30da37220 */ /* 0x000fe20000410000 */
[----:B----4-:R-:W-:Y:S01]  /*16340*/  FSEL R7, R7, 1, P3 ;  /* 0x3f80000007077808 */ /* 0x010fe20001800000 */
[----:B------:R-:W-:Y:S01]  /*16350*/  FMUL.FTZ R149, R14, R149 ;  /* 0x000000950e957220 */ /* 0x000fe20000410000 */
[C---:B------:R-:W-:Y:S01]  /*16360*/  FMUL.FTZ R150, R13.reuse, R150 ;  /* 0x000000960d967220 */ /* 0x040fe20000410000 */
[----:B------:R-:W-:Y:S01]  /*16370*/  FMUL.FTZ R151, R13, R151 ;  /* 0x000000970d977220 */ /* 0x000fe20000410000 */
[----:B------:R-:W-:Y:S01]  /*16380*/  LOP3.LUT R17, R16, 0x20, RZ, 0xc0, !PT ;  /* 0x0000002010117812 */ /* 0x000fe200078ec0ff */
[----:B------:R-:W-:Y:S01]  /*16390*/  FMUL.FTZ R7, R7, UR6 ;  /* 0x0000000607077c20 */ /* 0x000fe20008410000 */
[----:B------:R-:W-:Y:S01]  /*163a0*/  UMOV UR6, 0x400 ;  /* 0x0000040000067882 */ /* 0x000fe20000000000 */
[C---:B------:R-:W-:Y:S01]  /*163b0*/  FMUL.FTZ R156, R15.reuse, R156 ;  /* 0x0000009c0f9c7220 */ /* 0x040fe20000410000 */
[----:B------:R-:W-:Y:S01]  /*163c0*/  ULEA UR4, UR4, UR6, 0x18 ;  /* 0x0000000604047291 */ /* 0x000fe2000f8ec0ff */
[----:B------:R-:W-:Y:S01]  /*163d0*/  FMUL.FTZ R157, R15, R157 ;  /* 0x0000009d0f9d7220 */ /* 0x000fe20000410000 */
[C---:B------:R-:W-:Y:S01]  /*163e0*/  FMUL.FTZ R158, R7.reuse, R158 ;  /* 0x0000009e079e7220 */ /* 0x040fe20000410000 */
[----:B------:R-:W-:Y:S01]  /*163f0*/  FMUL.FTZ R159, R7, R159 ;  /* 0x0000009f079f7220 */ /* 0x000fe20000410000 */
[----:B-1----:R-:W-:Y:S01]  /*16400*/  ISETP.NE.AND P1, PT, R8, RZ, PT ;  /* 0x000000ff0800720c */ /* 0x002fe20003f25270 */
[C---:B------:R-:W-:Y:S01]  /*16410*/  FMUL.FTZ R152, R15.reuse, R152 ;  /* 0x000000980f987220 */ /* 0x040fe20000410000 */
[----:B------:R-:W-:Y:S01]  /*16420*/  LEA R6, R6, UR4, 0x1 ;  /* 0x0000000406067c11 */ /* 0x000fe2000f8e08ff */
[----:B------:R-:W-:Y:S01]  /*16430*/  FMUL.FTZ R153, R15, R153 ;  /* 0x000000990f997220 */ /* 0x000fe20000410000 */
[----:B------:R-:W-:Y:S01]  /*16440*/  LOP3.LUT R16, R16, 0x40, RZ, 0xc0, !PT ;  /* 0x0000004010107812 */ /* 0x000fe200078ec0ff */
[C---:B------:R-:W-:Y:S01]  /*16450*/  FMUL.FTZ R154, R7.reuse, R154 ;  /* 0x0000009a079a7220 */ /* 0x040fe20000410000 */
[----:B------:R-:W-:Y:S01]  /*16460*/  FMUL.FTZ R155, R7, R155 ;  /* 0x0000009b079b7220 */ /* 0x000fe20000410000 */
[C---:B------:R-:W-:Y:S01]  /*16470*/  FMUL.FTZ R144, R14.reuse, R144 ;  /* 0x000000900e907220 */ /* 0x040fe20000410000 */
[C---:B------:R-:W-:Y:S01]  /*16480*/  FMUL.FTZ R145, R14.reuse, R145 ;  /* 0x000000910e917220 */ /* 0x040fe20000410000 */
[C---:B------:R-:W-:Y:S01]  /*16490*/  FMUL.FTZ R136, R14.reuse, R136 ;  /* 0x000000880e887220 */ /* 0x040fe20000410000 */
[C---:B------:R-:W-:Y:S01]  /*164a0*/  FMUL.FTZ R146, R13.reuse, R146 ;  /* 0x000000920d927220 */ /* 0x040fe20000410000 */
[C---:B------:R-:W-:Y:S01]  /*164b0*/  FMUL.FTZ R147, R13.reuse, R147 ;  /* 0x000000930d937220 */ /* 0x040fe20000410000 */
[C---:B------:R-:W-:Y:S01]  /*164c0*/  FMUL.FTZ R138, R13.reuse, R138 ;  /* 0x0000008a0d8a7220 */ /* 0x040fe20000410000 */
[----:B------:R-:W-:Y:S01]  /*164d0*/  FMUL.FTZ R14, R14, R137 ;  /* 0x000000890e0e7220 */ /* 0x000fe20000410000 */
[----:B------:R-:W-:Y:S01]  /*164e0*/  FMUL.FTZ R13, R13, R139 ;  /* 0x0000008b0d0d7220 */ /* 0x000fe20000410000 */
[----:B------:R-:W-:Y:S01]  /*164f0*/  F2FP.BF16.F32.PACK_AB R160, R161, R160 ;  /* 0x000000a0a1a0723e */ /* 0x000fe200000010ff */
[----:B------:R-:W1:Y:S01]  /*16500*/  S2R R8, SR_CTAID.Y ;  /* 0x0000000000087919 */ /* 0x000e620000002600 */
[----:B------:R-:W-:Y:S01]  /*16510*/  F2FP.BF16.F32.PACK_AB R162, R163, R162 ;  /* 0x000000a2a3a2723e */ /* 0x000fe200000010ff */
[C---:B------:R-:W-:Y:S01]  /*16520*/  FMUL.FTZ R132, R15.reuse, R132 ;  /* 0x000000840f847220 */ /* 0x040fe20000410000 */
[C---:B------:R-:W-:Y:S01]  /*16530*/  FMUL.FTZ R133, R15.reuse, R133 ;  /* 0x000000850f857220 */ /* 0x040fe20000410000 */
[----:B------:R-:W-:Y:S01]  /*16540*/  FMUL.FTZ R140, R15, R140 ;  /* 0x0000008c0f8c7220 */ /* 0x000fe20000410000 */
[C---:B------:R-:W-:Y:S01]  /*16550*/  FMUL.FTZ R134, R7.reuse, R134 ;  /* 0x0000008607867220 */ /* 0x040fe20000410000 */
[C---:B------:R-:W-:Y:S01]  /*16560*/  FMUL.FTZ R135, R7.reuse, R135 ;  /* 0x0000008707877220 */ /* 0x040fe20000410000 */
[----:B------:R-:W-:Y:S01]  /*16570*/  FMUL.FTZ R142, R7, R142 ;  /* 0x0000008e078e7220 */ /* 0x000fe20000410000 */
[----:B------:R-:W-:Y:S01]  /*16580*/  F2FP.BF16.F32.PACK_AB R148, R149, R148 ;  /* 0x000000949594723e */ /* 0x000fe200000010ff */
[----:B------:R-:W-:Y:S01]  /*16590*/  FMUL.FTZ R15, R15, R141 ;  /* 0x0000008d0f0f7220 */ /* 0x000fe20000410000 */
[----:B------:R-:W-:Y:S01]  /*165a0*/  F2FP.BF16.F32.PACK_AB R150, R151, R150 ;  /* 0x000000969796723e */ /* 0x000fe200000010ff */
[----:B------:R-:W-:Y:S01]  /*165b0*/  FMUL.FTZ R7, R7, R143 ;  /* 0x0000008f07077220 */ /* 0x000fe20000410000 */
[C---:B------:R-:W-:Y:S01]  /*165c0*/  IADD3 R18, PT, PT, R6.reuse, -R17, RZ ;  /* 0x8000001106127210 */ /* 0x040fe20007ffe0ff */
[----:B------:R-:W-:Y:S01]  /*165d0*/  STS [R6], R160 ;  /* 0x000000a006007388 */ /* 0x000fe20000000800 */
[----:B------:R-:W-:Y:S01]  /*165e0*/  IADD3 R16, PT, PT, R6, -R16, RZ ;  /* 0x8000001006107210 */ /* 0x000fe20007ffe0ff */
[----:B------:R2:W4:Y:S01]  /*165f0*/  @P5 MUFU.LG2 R30, R11 ;  /* 0x0000000b001e5308 */ /* 0x0005220000000c00 */
[----:B------:R-:W-:Y:S01]  /*16600*/  F2FP.BF16.F32.PACK_AB R156, R157, R156 ;  /* 0x0000009c9d9c723e */ /* 0x000fe200000010ff */
[----:B------:R-:W-:Y:S01]  /*16610*/  STS [R6+0x200], R162 ;  /* 0x000200a206007388 */ /* 0x000fe20000000800 */
[----:B------:R-:W-:-:S02]  /*16620*/  F2FP.BF16.F32.PACK_AB R158, R159, R158 ;  /* 0x0000009e9f9e723e */ /* 0x000fc400000010ff */
[----:B------:R-:W-:Y:S01]  /*16630*/  F2FP.BF16.F32.PACK_AB R152, R153, R152 ;  /* 0x000000989998723e */ /* 0x000fe200000010ff */
[----:B------:R-:W-:Y:S01]  /*16640*/  STS [R18+0x10], R148 ;  /* 0x0000109412007388 */ /* 0x000fe20000000800 */
[----:B------:R-:W-:Y:S01]  /*16650*/  F2FP.BF16.F32.PACK_AB R154, R155, R154 ;  /* 0x0000009a9b9a723e */ /* 0x000fe200000010ff */
[----:B------:R-:W1:Y:S01]  /*16660*/  @P4 MUFU.LG2 R10, R10 ;  /* 0x0000000a000a4308 */ /* 0x000e620000000c00 */
[----:B------:R-:W-:Y:S01]  /*16670*/  F2FP.BF16.F32.PACK_AB R144, R145, R144 ;  /* 0x000000909190723e */ /* 0x000fe200000010ff */
[----:B------:R-:W-:Y:S01]  /*16680*/  STS [R18+0x210], R150 ;  /* 0x0002109612007388 */ /* 0x000fe20000000800 */
[----:B------:R-:W-:Y:S02]  /*16690*/  F2FP.BF16.F32.PACK_AB R146, R147, R146 ;  /* 0x000000929392723e */ /* 0x000fe400000010ff */
[----:B------:R-:W-:Y:S01]  /*166a0*/  F2FP.BF16.F32.PACK_AB R14, R14, R136 ;  /* 0x000000880e0e723e */ /* 0x000fe200000010ff */
[----:B------:R-:W-:Y:S01]  /*166b0*/  STS [R6+0x1000], R156 ;  /* 0x0010009c06007388 */ /* 0x000fe20000000800 */
[----:B------:R-:W-:-:S02]  /*166c0*/  F2FP.BF16.F32.PACK_AB R13, R13, R138 ;  /* 0x0000008a0d0d723e */ /* 0x000fc400000010ff */
[----:B------:R-:W-:Y:S01]  /*166d0*/  IADD3 R19, PT, PT, -R17, R16, RZ ;  /* 0x0000001011137210 */ /* 0x000fe20007ffe1ff */
[----:B------:R3:W-:Y:S01]  /*166e0*/  STS [R6+0x1200], R158 ;  /* 0x0012009e06007388 */ /* 0x0007e20000000800 */
[----:B------:R-:W-:Y:S01]  /*166f0*/  F2FP.BF16.F32.PACK_AB R132, R133, R132 ;  /* 0x000000848584723e */ /* 0x000fe200000010ff */
[----:B------:R-:W4:Y:S01]  /*16700*/  @P1 LDC R17, c[0x0][0x430] ;  /* 0x00010c00ff111b82 */ /* 0x000f220000000800 */
[----:B------:R-:W-:Y:S01]  /*16710*/  F2FP.BF16.F32.PACK_AB R134, R135, R134 ;  /* 0x000000868786723e */ /* 0x000fe200000010ff */
[----:B------:R-:W-:Y:S01]  /*16720*/  STS [R18+0x1010], R152 ;  /* 0x0010109812007388 */ /* 0x000fe20000000800 */
[----:B------:R-:W-:Y:S02]  /*16730*/  F2FP.BF16.F32.PACK_AB R15, R15, R140 ;  /* 0x0000008c0f0f723e */ /* 0x000fe400000010ff */
[----:B------:R-:W-:Y:S01]  /*16740*/  F2FP.BF16.F32.PACK_AB R142, R7, R142 ;  /* 0x0000008e078e723e */ /* 0x000fe200000010ff */
[----:B------:R-:W-:Y:S02]  /*16750*/  STS [R18+0x1210], R154 ;  /* 0x0012109a12007388 */ /* 0x000fe40000000800 */
[----:B--2---:R-:W2:Y:S02]  /*16760*/  @P5 LDC R11, c[0x0][0x458] ;  /* 0x00011600ff0b5b82 */ /* 0x004ea40000000800 */
[----:B------:R-:W-:Y:S04]  /*16770*/  STS [R16+0x20], R144 ;  /* 0x0000209010007388 */ /* 0x000fe80000000800 */
[----:B------:R-:W-:Y:S04]  /*16780*/  STS [R16+0x220], R146 ;  /* 0x0002209210007388 */ /* 0x000fe80000000800 */
[----:B------:R1:W-:Y:S04]  /*16790*/  STS [R19+0x30], R14 ;  /* 0x0000300e13007388 */ /* 0x0003e80000000800 */
[----:B------:R1:W-:Y:S01]  /*167a0*/  STS [R19+0x230], R13 ;  /* 0x0002300d13007388 */ /* 0x0003e20000000800 */
[----:B---3--:R-:W3:Y:S01]  /*167b0*/  @!P2 LDC.64 R6, c[0x0][0x400] ;  /* 0x00010000ff06ab82 */ /* 0x008ee20000000a00 */
[----:B----4-:R-:W-:-:S02]  /*167c0*/  @P1 IMAD R22, R17, R21, RZ ;  /* 0x0000001511161224 */ /* 0x010fc400078e02ff */
[----:B------:R-:W-:Y:S04]  /*167d0*/  STS [R16+0x1020], R132 ;  /* 0x0010208410007388 */ /* 0x000fe80000000800 */
[----:B------:R-:W-:Y:S04]  /*167e0*/  STS [R16+0x1220], R134 ;  /* 0x0012208610007388 */ /* 0x000fe80000000800 */
[----:B------:R4:W-:Y:S04]  /*167f0*/  STS [R19+0x1030], R15 ;  /* 0x0010300f13007388 */ /* 0x0009e80000000800 */
[----:B------:R2:W-:Y:S01]  /*16800*/  STS [R19+0x1230], R142 ;  /* 0x0012308e13007388 */ /* 0x0005e20000000800 */
[----:B-1----:R-:W1:Y:S01]  /*16810*/  S2R R14, SR_CTAID.Z ;  /* 0x00000000000e7919 */ /* 0x002e620000002700 */
[----:B------:R-:W1:Y:S01]  /*16820*/  @P2 LDC.64 R12, c[0x0][0x408] ;  /* 0x00010200ff0c2b82 */ /* 0x000e620000000a00 */
[----:B---3--:R-:W-:Y:S01]  /*16830*/  @!P2 IMAD.WIDE.U32 R28, R8, R6, RZ ;  /* 0x00000006081ca225 */ /* 0x008fe200078e00ff */
[----:B------:R-:W-:-:S06]  /*16840*/  @P1 MOV R6, 0x1 ;  /* 0x0000000100061802 */ /* 0x000fcc0000000f00 */
[----:B----4-:R-:W3:Y:S01]  /*16850*/  @P1 LDC R15, c[0x0][0x430] ;  /* 0x00010c00ff0f1b82 */ /* 0x010ee20000000800 */
[----:B------:R-:W-:Y:S05]  /*16860*/  @P1 BRA `(.L_x_255) ;  /* 0x0000000000201947 */ /* 0x000fea0003800000 */
[----:B------:R-:W-:Y:S01]  /*16870*/  ISETP.NE.AND P0, PT, R23, RZ, PT ;  /* 0x000000ff1700720c */ /* 0x000fe20003f05270 */
[----:B------:R-:W4:-:S12]  /*16880*/  LDC R16, c[0x0][0x3e0] ;  /* 0x0000f800ff107b82 */ /* 0x000f180000000800 */
[----:B------:R-:W4:Y:S01]  /*16890*/  @P0 LDC R6, c[0x0][0x454] ;  /* 0x00011500ff060b82 */ /* 0x000f220000000800 */
[----:B---3--:R-:W-:Y:S02]  /*168a0*/  @P0 MOV R15, 0x1 ;  /* 0x00000001000f0802 */ /* 0x008fe40000000f00 */
[----:B------:R-:W-:-:S05]  /*168b0*/  @!P0 MOV R15, 0x1 ;  /* 0x00000001000f8802 */ /* 0x000fca0000000f00 */
[----:B------:R-:W3:Y:S01]  /*168c0*/  @P0 LDC R22, c[0x0][0x454] ;  /* 0x00011500ff160b82 */ /* 0x000ee20000000800 */
[-C--:B----4-:R-:W-:Y:S02]  /*168d0*/  @P0 IMAD R6, R6, R16.reuse, RZ ;  /* 0x0000001006060224 */ /* 0x090fe400078e02ff */
[----:B------:R-:W-:-:S07]  /*168e0*/  @!P0 IMAD R6, R21, R16, RZ ;  /* 0x0000001015068224 */ /* 0x000fce00078e02ff */
.L_x_255:
[----:B------:R-:W-:Y:S01]  /*168f0*/  BAR.SYNC.DEFER_BLOCKING 0x0 ;  /* 0x0000000000007b1d */ /* 0x000fe20000010000 */
[----:B------:R-:W-:Y:S01]  /*16900*/  ISETP.NE.AND P0, PT, R220, -0x1, PT ;  /* 0xffffffffdc00780c */ /* 0x000fe20003f05270 */
[----:B------:R-:W-:Y:S01]  /*16910*/  @P6 FMUL.FTZ R32, R25, 0.69314718246459960938 ;  /* 0x3f31721819206820 */ /* 0x000fe20000410000 */
[----:B------:R-:W-:Y:S01]  /*16920*/  ISETP.NE.AND P1, PT, R23, RZ, !P1 ;  /* 0x000000ff1700720c */ /* 0x000fe20004f25270 */
[----:B------:R-:W-:Y:S02]  /*16930*/  @!P2 IMAD R23, R8, R7, R29 ;  /* 0x000000070817a224 */ /* 0x000fe400078e021d */
[----:B------:R-:W-:Y:S02]  /*16940*/  @P5 FMUL.FTZ R33, R30, 0.69314718246459960938 ;  /* 0x3f3172181e215820 */ /* 0x000fe40000410000 */
[----:B------:R-:W4:Y:S01]  /*16950*/  @P3 LDC R25, c[0x0][0x458] ;  /* 0x00011600ff193b82 */ /* 0x000f220000000800 */
[----:B------:R-:W3:Y:S01]  /*16960*/  @P3 MUFU.LG2 R9, R9 ;  /* 0x0000000900093308 */ /* 0x000ee20000000c00 */
[----:B-1----:R-:W-:Y:S01]  /*16970*/  @P2 IMAD.WIDE.U32 R30, R220, R12, RZ ;  /* 0x0000000cdc1e2225 */ /* 0x002fe200078e00ff */
[----:B------:R-:W-:-:S03]  /*16980*/  MOV R24, 0x7f800000 ;  /* 0x7f80000000187802 */ /* 0x000fc60000000f00 */
[----:B--2---:R-:W-:Y:S01]  /*16990*/  @P5 FFMA.FTZ R24, R3, R11, R33 ;  /* 0x0000000b03185223 */ /* 0x004fe20000010021 */
[----:B------:R-:W-:Y:S01]  /*169a0*/  @P4 FMUL.FTZ R10, R10, 0.69314718246459960938 ;  /* 0x3f3172180a0a4820 */ /* 0x000fe20000410000 */
[----:B---3--:R-:W-:Y:S01]  /*169b0*/  IMAD R22, R14, R22, RZ ;  /* 0x000000160e167224 */ /* 0x008fe200078e02ff */
[----:B------:R-:W-:Y:S01]  /*169c0*/  BSSY.RECONVERGENT B0, `(.L_x_256) ;  /* 0x000003e000007945 */ /* 0x000fe20003800200 */
[----:B------:R-:W1:Y:S01]  /*169d0*/  @P4 LDC R7, c[0x0][0x458] ;  /* 0x00011600ff074b82 */ /* 0x000e620000000800 */
[----:B------:R-:W-:Y:S01]  /*169e0*/  @P2 IMAD R23, R220, R13, R31 ;  /* 0x0000000ddc172224 */ /* 0x000fe200078e021f */
[----:B------:R-:W-:Y:S01]  /*169f0*/  MOV R13, 0x7f800000 ;  /* 0x7f800000000d7802 */ /* 0x000fe20000000f00 */
[----:B------:R-:W-:Y:S01]  /*16a00*/  @!P0 IMAD R220, R8, R21, RZ ;  /* 0x0000001508dc8224 */ /* 0x000fe200078e02ff */
[----:B------:R-:W-:Y:S01]  /*16a10*/  LOP3.LUT P0, RZ, R4, 0x3, RZ, 0xc0, !PT ;  /* 0x0000000304ff7812 */ /* 0x000fe2000780c0ff */
[----:B------:R-:W-:Y:S01]  /*16a20*/  @!P1 IMAD R22, R8, R6, R22 ;  /* 0x0000000608169224 */ /* 0x000fe200078e0216 */
[----:B------:R-:W-:Y:S01]  /*16a30*/  MOV R26, 0x7f800000 ;  /* 0x7f800000001a7802 */ /* 0x000fe20000000f00 */
[----:B------:R-:W-:Y:S01]  /*16a40*/  IMAD R6, R20, R15, RZ ;  /* 0x0000000f14067224 */ /* 0x000fe200078e02ff */
[----:B------:R-:W-:Y:S01]  /*16a50*/  SHF.R.S32.HI R3, RZ, 0x1f, R220 ;  /* 0x0000001fff037819 */ /* 0x000fe200000114dc */
[----:B------:R-:W-:Y:S01]  /*16a60*/  @P6 FFMA.FTZ R26, R164, R27, R32 ;  /* 0x0000001ba41a6223 */ /* 0x000fe20000010020 */
[----:B------:R2:W3:Y:S01]  /*16a70*/  LDS.128 R16, [R221+0x1800] ;  /* 0x00180000dd107984 */ /* 0x0004e20000000c00 */
[----:B------:R-:W-:Y:S01]  /*16a80*/  SEL R20, R220, RZ, P1 ;  /* 0x000000ffdc147207 */ /* 0x000fe20000800000 */
[----:B------:R-:W-:Y:S01]  /*16a90*/  @P3 FMUL.FTZ R9, R9, 0.69314718246459960938 ;  /* 0x3f31721809093820 */ /* 0x000fe20000410000 */
[----:B------:R-:W-:-:S02]  /*16aa0*/  SHF.L.U32 R6, R6, 0x7, RZ ;  /* 0x0000000706067819 */ /* 0x000fc400000006ff */
[----:B------:R-:W-:Y:S01]  /*16ab0*/  SEL R3, R3, RZ, P1 ;  /* 0x000000ff03037207 */ /* 0x000fe20000800000 */
[----:B----4-:R-:W-:Y:S01]  /*16ac0*/  @P3 FFMA.FTZ R13, R0, R25, R9 ;  /* 0x00000019000d3223 */ /* 0x010fe20000010009 */
[--C-:B------:R-:W-:Y:S02]  /*16ad0*/  IADD3 R20, P5, P1, R6, R20, R22.reuse ;  /* 0x0000001406147210 */ /* 0x100fe400079be016 */
[----:B------:R-:W-:Y:S02]  /*16ae0*/  SHF.R.S32.HI R22, RZ, 0x1f, R22 ;  /* 0x0000001fff167819 */ /* 0x000fe40000011416 */
[----:B------:R-:W-:Y:S02]  /*16af0*/  SHF.R.S32.HI R6, RZ, 0x1f, R6 ;  /* 0x0000001fff067819 */ /* 0x000fe40000011406 */
[----:B------:R-:W-:Y:S01]  /*16b00*/  MOV R12, 0x7f800000 ;  /* 0x7f800000000c7802 */ /* 0x000fe20000000f00 */
[----:B-1----:R-:W-:Y:S01]  /*16b10*/  @P4 FFMA.FTZ R12, R2, R7, R10 ;  /* 0x00000007020c4223 */ /* 0x002fe2000001000a */
[----:B------:R-:W-:Y:S01]  /*16b20*/  IADD3.X R0, PT, PT, R6, R3, R22, P5, P1 ;  /* 0x0000000306007210 */ /* 0x000fe20002fe2416 */
[----:B--23--:R-:W-:Y:S06]  /*16b30*/  @P0 BRA `(.L_x_257) ;  /* 0x0000000000980947 */ /* 0x00cfec0003800000 */
[----:B------:R-:W-:-:S04]  /*16b40*/  SHF.R.U32.HI R2, RZ, 0x1, R4 ;  /* 0x00000001ff027819 */ /* 0x000fc80000011604 */
[----:B------:R-:W-:-:S04]  /*16b50*/  LOP3.LUT R2, R2, 0x30, RZ, 0xc0, !PT ;  /* 0x0000003002027812 */ /* 0x000fc800078ec0ff */
[----:B------:R-:W-:-:S04]  /*16b60*/  LOP3.LUT R21, R2, 0x7, R5, 0xf8, !PT ;  /* 0x0000000702157812 */ /* 0x000fc800078ef805 */
[C---:B------:R-:W-:Y:S01]  /*16b70*/  ISETP.GE.AND P6, PT, R21.reuse, UR5, PT ;  /* 0x0000000515007c0c */ /* 0x040fe2000bfc6270 */
[C---:B------:R-:W-:Y:S01]  /*16b80*/  VIADD R32, R21.reuse, 0x8 ;  /* 0x0000000815207836 */ /* 0x040fe20000000000 */
[C---:B------:R-:W-:Y:S01]  /*16b90*/  LOP3.LUT R27, R21.reuse, 0x40, RZ, 0xfc, !PT ;  /* 0x00000040151b7812 */ /* 0x040fe200078efcff */
[----:B------:R-:W-:-:S03]  /*16ba0*/  VIADD R25, R21, 0x48 ;  /* 0x0000004815197836 */ /* 0x000fc60000000000 */
[----:B------:R-:W-:Y:S02]  /*16bb0*/  ISETP.GE.AND P5, PT, R32, UR5, PT ;  /* 0x0000000520007c0c */ /* 0x000fe4000bfa6270 */
[----:B------:R-:W-:Y:S02]  /*16bc0*/  ISETP.GE.AND P4, PT, R27, UR5, PT ;  /* 0x000000051b007c0c */ /* 0x000fe4000bf86270 */
[----:B------:R-:W-:-:S03]  /*16bd0*/  ISETP.GE.AND P3, PT, R25, UR5, PT ;  /* 0x0000000519007c0c */ /* 0x000fc6000bf66270 */
        /* <DEDUP_REMOVED lines=16> */
[-C--:B------:R-:W-:Y:S02]  /*16ce0*/  @!P4 IADD3 R8, P1, PT, R27, R20.reuse, RZ ;  /* 0x000000141b08c210 */ /* 0x080fe40007f3e0ff */
        /* <DEDUP_REMOVED lines=11> */
.L_x_257:
[----:B------:R-:W-:Y:S05]  /*16da0*/  BSYNC.RECONVERGENT B0 ;  /* 0x0000000000007941 */ /* 0x000fea0003800200 */
.L_x_256:
[----:B------:R-:W2:Y:S01]  /*16db0*/  LDCU UR4, c[0x0][0x440] ;  /* 0x00008800ff0477ac */ /* 0x000ea20008000800 */
[----:B------:R-:W-:Y:S01]  /*16dc0*/  @P2 IMAD.MOV.U32 R28, RZ, RZ, R30 ;  /* 0x000000ffff1c2224 */ /* 0x000fe200078e001e */
[C---:B------:R-:W-:Y:S01]  /*16dd0*/  LEA.HI R0, R4.reuse, 0x20, RZ, 0x1e ;  /* 0x0000002004007811 */ /* 0x040fe200078ff0ff */
[----:B------:R-:W-:Y:S01]  /*16de0*/  BSSY.RECONVERGENT B0, `(.L_x_258) ;  /* 0x0000018000007945 */ /* 0x000fe20003800200 */
[----:B------:R-:W-:Y:S01]  /*16df0*/  LEA.HI R4, R4, 0x60, RZ, 0x1e ;  /* 0x0000006004047811 */ /* 0x000fe200078ff0ff */
[----:B------:R-:W3:Y:S01]  /*16e00*/  LDCU.64 UR6, c[0x0][0x410] ;  /* 0x00008200ff0677ac */ /* 0x000ee20008000a00 */
[----:B------:R-:W-:-:S05]  /*16e10*/  IADD3 R8, P1, PT, R215, R28, RZ ;  /* 0x0000001cd7087210 */ /* 0x000fca0007f3e0ff */
[----:B------:R-:W-:Y:S01]  /*16e20*/  IMAD.X R9, RZ, RZ, R23, P1 ;  /* 0x000000ffff097224 */ /* 0x000fe200008e0617 */
[----:B--2---:R-:W-:-:S04]  /*16e30*/  ISETP.GE.AND P0, PT, R215, UR4, PT ;  /* 0x00000004d7007c0c */ /* 0x004fc8000bf06270 */
[----:B------:R-:W-:Y:S01]  /*16e40*/  ISETP.GE.OR P3, PT, R5, UR5, P0 ;  /* 0x0000000505007c0c */ /* 0x000fe20008766670 */
[----:B---3--:R-:W-:Y:S01]  /*16e50*/  IMAD.WIDE.U32 R8, R14, UR6, R8 ;  /* 0x000000060e087c25 */ /* 0x008fe2000f8e0008 */
[----:B------:R-:W-:Y:S02]  /*16e60*/  ISETP.GE.OR P2, PT, R0, UR5, P0 ;  /* 0x0000000500007c0c */ /* 0x000fe40008746670 */
[----:B------:R-:W-:Y:S01]  /*16e70*/  ISETP.GE.OR P1, PT, R214, UR5, P0 ;  /* 0x00000005d6007c0c */ /* 0x000fe20008726670 */
[----:B------:R-:W-:Y:S01]  /*16e80*/  IMAD R11, R14, UR7, R9 ;  /* 0x000000070e0b7c24 */ /* 0x000fe2000f8e0209 */
[----:B------:R-:W-:Y:S02]  /*16e90*/  ISETP.GE.OR P0, PT, R4, UR5, P0 ;  /* 0x0000000504007c0c */ /* 0x000fe40008706670 */
[----:B-1----:R1:W2:Y:S05]  /*16ea0*/  LDS.128 R4, [R221] ;  /* 0x00000000dd047984 */ /* 0x0022aa0000000c00 */
[----:B------:R-:W-:Y:S06]  /*16eb0*/  @P3 BRA `(.L_x_259) ;  /* 0x0000000000283947 */ /* 0x000fec0003800000 */
        /* <DEDUP_REMOVED lines=10> */
.L_x_259:
[----:B------:R-:W-:Y:S05]  /*16f60*/  BSYNC.RECONVERGENT B0 ;  /* 0x0000000000007941 */ /* 0x000fea0003800200 */
.L_x_258:
[----:B--23--:R2:W3:Y:S01]  /*16f70*/  LDS.128 R4, [R221+0x800] ;  /* 0x00080000dd047984 */ /* 0x00c4e20000000c00 */
[----:B------:R-:W-:Y:S04]  /*16f80*/  BSSY.RECONVERGENT B0, `(.L_x_260) ;  /* 0x000000f000007945 */ /* 0x000fe80003800200 */
[----:B------:R-:W-:Y:S05]  /*16f90*/  @P2 BRA `(.L_x_261) ;  /* 0x0000000000342947 */ /* 0x000fea0003800000 */
[----:B------:R-:W4:Y:S01]  /*16fa0*/  LDCU.64 UR8, c[0x0][0x408] ;  /* 0x00008100ff0877ac */ /* 0x000f220008000a00 */
[----:B------:R-:W-:Y:S01]  /*16fb0*/  IADD3 R2, P2, PT, R222, 0x20, RZ ;  /* 0x00000020de027810 */ /* 0x000fe20007f5e0ff */
[----:B------:R-:W-:Y:S01]  /*16fc0*/  IMAD.MOV.U32 R12, RZ, RZ, R8 ;  /* 0x000000ffff0c7224 */ /* 0x000fe200078e0008 */
[----:B------:R-:W-:Y:S01]  /*16fd0*/  MOV R13, R11 ;  /* 0x0000000b000d7202 */ /* 0x000fe20000000f00 */
[----:B------:R-:W1:Y:S02]  /*16fe0*/  LDCU.64 UR6, c[0x0][0x3f0] ;  /* 0x00007e00ff0677ac */ /* 0x000e640008000a00 */
[----:B------:R-:W-:-:S04]  /*16ff0*/  IMAD.X R0, RZ, RZ, R223, P2 ;  /* 0x000000ffff007224 */ /* 0x000fc800010e06df */
[----:B----4-:R-:W-:Y:S02]  /*17000*/  IMAD R0, R0, UR8, RZ ;  /* 0x0000000800007c24 */ /* 0x010fe4000f8e02ff */
[----:B------:R-:W-:-:S04]  /*17010*/  IMAD.WIDE.U32 R12, R2, UR8, R12 ;  /* 0x00000008020c7c25 */ /* 0x000fc8000f8e000c */
[----:B------:R-:W-:Y:S01]  /*17020*/  IMAD R0, R2, UR9, R0 ;  /* 0x0000000902007c24 */ /* 0x000fe2000f8e0200 */
[----:B-1----:R-:W-:-:S04]  /*17030*/  LEA R2, P2, R12, UR6, 0x1 ;  /* 0x000000060c027c11 */ /* 0x002fc8000f8408ff */
[----:B------:R-:W-:-:S04]  /*17040*/  IADD3 R0, PT, PT, R0, R13, RZ ;  /* 0x0000000d00007210 */ /* 0x000fc80007ffe0ff */
[----:B------:R-:W-:-:S05]  /*17050*/  LEA.HI.X R3, R12, UR7, R0, 0x1, P2 ;  /* 0x000000070c037c11 */ /* 0x000fca00090f0c00 */
[----:B---3--:R4:W-:Y:S02]  /*17060*/  STG.E.128 desc[UR14][R2.64], R4 ;  /* 0x0000000402007986 */ /* 0x0089e4000c101d0e */
.L_x_261:
[----:B------:R-:W-:Y:S05]  /*17070*/  BSYNC.RECONVERGENT B0 ;  /* 0x0000000000007941 */ /* 0x000fea0003800200 */
.L_x_260:
[----:B---34-:R3:W4:Y:S01]  /*17080*/  LDS.128 R4, [R221+0x1000] ;  /* 0x00100000dd047984 */ /* 0x0187220000000c00 */
[----:B------:R-:W-:Y:S04]  /*17090*/  BSSY.RECONVERGENT B0, `(.L_x_262) ;  /* 0x000000f000007945 */ /* 0x000fe80003800200 */
[----:B------:R-:W-:Y:S05]  /*170a0*/  @P1 BRA `(.L_x_263) ;  /* 0x0000000000341947 */ /* 0x000fea0003800000 */
[----:B------:R-:W1:Y:S01]  /*170b0*/  LDCU.64 UR8, c[0x0][0x408] ;  /* 0x00008100ff0877ac */ /* 0x000e620008000a00 */
[----:B------:R-:W-:Y:S01]  /*170c0*/  IADD3 R2, P1, PT, R222, 0x40, RZ ;  /* 0x00000040de027810 */ /* 0x000fe20007f3e0ff */
[----:B------:R-:W-:Y:S01]  /*170d0*/  IMAD.MOV.U32 R12, RZ, RZ, R8 ;  /* 0x000000ffff0c7224 */ /* 0x000fe200078e0008 */
[----:B------:R-:W-:Y:S01]  /*170e0*/  MOV R13, R11 ;  /* 0x0000000b000d7202 */ /* 0x000fe20000000f00 */
[----:B------:R-:W2:Y:S02]  /*170f0*/  LDCU.64 UR6, c[0x0][0x3f0] ;  /* 0x00007e00ff0677ac */ /* 0x000ea40008000a00 */
[----:B------:R-:W-:-:S04]  /*17100*/  IMAD.X R0, RZ, RZ, R223, P1 ;  /* 0x000000ffff007224 */ /* 0x000fc800008e06df */
[----:B-1----:R-:W-:Y:S02]  /*17110*/  IMAD R0, R0, UR8, RZ ;  /* 0x0000000800007c24 */ /* 0x002fe4000f8e02ff */
[----:B------:R-:W-:-:S04]  /*17120*/  IMAD.WIDE.U32 R12, R2, UR8, R12 ;  /* 0x00000008020c7c25 */ /* 0x000fc8000f8e000c */
[----:B------:R-:W-:Y:S01]  /*17130*/  IMAD R0, R2, UR9, R0 ;  /* 0x0000000902007c24 */ /* 0x000fe2000f8e0200 */
[----:B--2---:R-:W-:-:S04]  /*17140*/  LEA R2, P1, R12, UR6, 0x1 ;  /* 0x000000060c027c11 */ /* 0x004fc8000f8208ff */
[----:B------:R-:W-:-:S04]  /*17150*/  IADD3 R0, PT, PT, R0, R13, RZ ;  /* 0x0000000d00007210 */ /* 0x000fc80007ffe0ff */
[----:B------:R-:W-:-:S05]  /*17160*/  LEA.HI.X R3, R12, UR7, R0, 0x1, P1 ;  /* 0x000000070c037c11 */ /* 0x000fca00088f0c00 */
[----:B----4-:R1:W-:Y:S02]  /*17170*/  STG.E.128 desc[UR14][R2.64], R4 ;  /* 0x0000000402007986 */ /* 0x0103e4000c101d0e */
.L_x_263:
[----:B------:R-:W-:Y:S05]  /*17180*/  BSYNC.RECONVERGENT B0 ;  /* 0x0000000000007941 */ /* 0x000fea0003800200 */
.L_x_262:
[----:B------:R-:W-:Y:S05]  /*17190*/  @P0 EXIT ;  /* 0x000000000000094d */ /* 0x000fea0003800000 */
[----:B------:R-:W2:Y:S01]  /*171a0*/  LDCU.64 UR6, c[0x0][0x408] ;  /* 0x00008100ff0677ac */ /* 0x000ea20008000a00 */
[----:B------:R-:W-:Y:S01]  /*171b0*/  IADD3 R0, P0, PT, R222, 0x60, RZ ;  /* 0x00000060de007810 */ /* 0x000fe20007f1e0ff */
[----:B-1--4-:R-:W-:Y:S01]  /*171c0*/  IMAD.MOV.U32 R4, RZ, RZ, R8 ;  /* 0x000000ffff047224 */ /* 0x012fe200078e0008 */
        /* <DEDUP_REMOVED lines=9> */
[----:B------:R-:W-:Y:S01]  /*17260*/  STG.E.128 desc[UR14][R6.64], R16 ;  /* 0x0000001006007986 */ /* 0x000fe2000c101d0e */
[----:B------:R-:W-:Y:S05]  /*17270*/  EXIT ;  /* 0x000000000000794d */ /* 0x000fea0003800000 */
.L_x_264:
        /* <DEDUP_REMOVED lines=16> */
.L_x_729:


//--------------------- .text._ZN5flash16flash_fwd_kernelI23Flash_fwd_kernel_traitsILi32ELi128ELi128ELi4ELb0ELb0EN7cutlass10bfloat16_tE19Flash_kernel_traitsILi32ELi128ELi128ELi4ES3_EELb1ELb1ELb0ELb0ELb1ELb1ELb0ELb0EEEvNS_16Flash_fwd_paramsE --------------------------
	.section	.text._ZN5flash16flash_fwd_kernelI23Flash_fwd_kernel_traitsILi32ELi128ELi128ELi4ELb0ELb0EN7cutlass10bfloat16_tE19Flash_kernel_traitsILi32ELi128ELi128ELi4ES3_EELb1ELb1ELb0ELb0ELb1ELb1ELb0ELb0EEEvNS_16Flash_fwd_paramsE,"ax",@progbits
	.align	128
        .global         _ZN5flash16flash_fwd_kernelI23Flash_fwd_kernel_traitsILi32ELi128ELi128ELi4ELb0ELb0EN7cutlass10bfloat16_tE19Flash_kernel_traitsILi32ELi128ELi128ELi4ES3_EELb1ELb1ELb0ELb0ELb1ELb1ELb0ELb0EEEvNS_16Flash_fwd_paramsE
        .type           _ZN5flash16flash_fwd_kernelI23Flash_fwd_kernel_traitsILi32ELi128ELi128ELi4ELb0ELb0EN7cutlass10bfloat16_tE19Flash_kernel_traitsILi32ELi128ELi128ELi4ES3_EELb1ELb1ELb0ELb0ELb1ELb1ELb0ELb0EEEvNS_16Flash_fwd_paramsE,@function
        .size           _ZN5flash16flash_fwd_kernelI23Flash_fwd_kernel_traitsILi32ELi128ELi128ELi4ELb0ELb0EN7cutlass10bfloat16_tE19Flash_kernel_traitsILi32ELi128ELi128ELi4ES3_EELb1ELb1ELb0ELb0ELb1ELb1ELb0ELb0EEEvNS_16Flash_fwd_paramsE,(.L_x_730 - _ZN5flash16flash_fwd_kernelI23Flash_fwd_kernel_traitsILi32ELi128ELi128ELi4ELb0ELb0EN7cutlass10bfloat16_tE19Flash_kernel_traitsILi32ELi128ELi128ELi4ES3_EELb1ELb1ELb0ELb0ELb1ELb1ELb0ELb0EEEvNS_16Flash_fwd_paramsE)
        .other          _ZN5flash16flash_fwd_kernelI23Flash_fwd_kernel_traitsILi32ELi128ELi128ELi4ELb0ELb0EN7cutlass10bfloat16_tE19Flash_kernel_traitsILi32ELi128ELi128ELi4ES3_EELb1ELb1ELb0ELb0ELb1ELb1ELb0ELb0EEEvNS_16Flash_fwd_paramsE,@"STO_CUDA_ENTRY STV_DEFAULT"
_ZN5flash16flash_fwd_kernelI23Flash_fwd_kernel_traitsILi32ELi128ELi128ELi4ELb0ELb0EN7cutlass10bfloat16_tE19Flash_kernel_traitsILi32ELi128ELi128ELi4ES3_EELb1ELb1ELb0ELb0ELb1ELb1ELb0ELb0EEEvNS_16Flash_fwd_paramsE:
.text._ZN5flash16flash_fwd_kernelI23Flash_fwd_kernel_traitsILi32ELi128ELi128ELi4ELb0ELb0EN7cutlass10bfloat16_tE19Flash_kernel_traitsILi32ELi128ELi128ELi4ES3_EELb1ELb1ELb0ELb0ELb1ELb1ELb0ELb0EEEvNS_16Flash_fwd_paramsE:
[----:B------:R-:W1:Y:S01]  /*0000*/  LDC R1, c[0x0][0x37c] ;  /* 0x0000df00ff017b82 */ /* 0x000e620000000800 */
[----:B------:R-:W2:Y:S07]  /*0010*/  LDCU.U8 UR4, c[0x0][0x524] ;  /* 0x0000a480ff0477ac */ /* 0x000eae0008000000 */
[----:B------:R-:W3:Y:S01]  /*0020*/  LDC R54, c[0x0][0x518] ;  /* 0x00014600ff367b82 */ /* 0x000ee20000000800 */
[----:B-1----:R-:W-:Y:S01]  /*0030*/  VIADD R1, R1, 0xffffff40 ;  /* 0xffffff4001017836 */ /* 0x002fe20000000000 */
[----:B------:R-:W1:Y:S01]  /*0040*/  LDCU.64 UR26, c[0x0][0x358] ;  /* 0x00006b00ff1a77ac */ /* 0x000e620008000a00 */
[----:B------:R-:W4:Y:S05]  /*0050*/  LDCU.64 UR6, c[0x0][0x510] ;  /* 0x0000a200ff0677ac */ /* 0x000f2a0008000a00 */
[----:B------:R-:W1:Y:S01]  /*0060*/  LDC R55, c[0x0][0x51c] ;  /* 0x00014700ff377b82 */ /* 0x000e620000000800 */
[----:B------:R-:W4:Y:S01]  /*0070*/  S2R R188, SR_CTAID.X ;  /* 0x0000000000bc7919 */ /* 0x000f220000002500 */
[----:B------:R-:W4:Y:S06]  /*0080*/  S2R R74, SR_CTAID.Y ;  /* 0x00000000004a7919 */ /* 0x000f2c0000002600 */
[----:B------:R-:W4:Y:S01]  /*0090*/  LDC.64 R6, c[0x0][0x470] ;  /* 0x00011c00ff067b82 */ /* 0x000f220000000a00 */
[----:B--2---:R-:W-:Y:S01]  /*00a0*/  ISETP.NE.AND P3, PT, RZ, UR4, PT ;  /* 0x00000004ff007c0c */ /* 0x004fe2000bf65270 */
[----:B------:R-:W2:Y:S01]  /*00b0*/  S2R R75, SR_CTAID.Z ;  /* 0x00000000004b7919 */ /* 0x000ea20000002700 */
[----:B------:R-:W2:Y:S05]  /*00c0*/  S2R R194, SR_TID.X ;  /* 0x0000000000c27919 */ /* 0x000eaa0000002100 */
[----:B------:R-:W2:Y:S06]  /*00d0*/  LDC.64 R4, c[0x0][0x478] ;  /* 0x00011e00ff047b82 */ /* 0x000eac0000000a00 */
[----:B---3--:R-:W-:-:S02]  /*00e0*/  @P3 IMAD.MOV.U32 R2, RZ, RZ, R54 ;  /* 0x000000ffff023224 */ /* 0x008fc400078e0036 */
[----:B-1----:R-:W-:Y:S01]  /*00f0*/  @P3 IMAD.MOV.U32 R3, RZ, RZ, R55 ;  /* 0x000000ffff033224 */ /* 0x002fe200078e0037 */
[----:B------:R-:W1:Y:S05]  /*0100*/  LDC R73, c[0x0][0x434] ;  /* 0x00010d00ff497b82 */ /* 0x000e6a0000000800 */
[----:B------:R-:W3:Y:S01]  /*0110*/  @P3 LDG.E.64 R2, desc[UR26][R2.64] ;  /* 0x0000001a02023981 */ /* 0x000ee2000c1e1b00 */
[----:B----4-:R-:W-:Y:S02]  /*0120*/  IMAD.U32 R216, RZ, RZ, UR6 ;  /* 0x00000006ffd87e24 */ /* 0x010fe4000f8e00ff */
[----:B------:R-:W-:-:S06]  /*0130*/  IMAD.U32 R217, RZ, RZ, UR7 ;  /* 0x00000007ffd97e24 */ /* 0x000fcc000f8e00ff */
[----:B------:R-:W4:Y:S01]  /*0140*/  @P3 LDG.E.64 R216, desc[UR26][R216.64] ;  /* 0x0000001ad8d83981 */ /* 0x000f22000c1e1b00 */
[----:B------:R-:W-:Y:S01]  /*0150*/  ISETP.NE.U32.AND P2, PT, R6, RZ, PT ;  /* 0x000000ff0600720c */ /* 0x000fe20003f45070 */
[----:B------:R-:W-:Y:S01]  /*0160*/  IMAD.MOV.U32 R8, RZ, RZ, RZ ;  /* 0x000000ffff087224 */ /* 0x000fe200078e00ff */
[----:B--2---:R-:W-:Y:S02]  /*0170*/  LOP3.LUT R0, R75, R188, R74, 0xfe, !PT ;  /* 0x000000bc4b007212 */ /* 0x004fe400078efe4a */
[----:B------:R-:W-:Y:S02]  /*0180*/  ISETP.NE.U32.AND P1, PT, R4, RZ, PT ;  /* 0x000000ff0400720c */ /* 0x000fe40003f25070 */
[----:B------:R-:W-:Y:S02]  /*0190*/  LOP3.LUT P4, RZ, R0, R194, RZ, 0xfc, !PT ;  /* 0x000000c200ff7212 */ /* 0x000fe4000788fcff */
[----:B------:R-:W3:Y:S01]  /*01a0*/  @P3 LDC R0, c[0x0][0x520] ;  /* 0x00014800ff003b82 */ /* 0x000ee20000000800 */
[----:B------:R-:W-:-:S02]  /*01b0*/  ISETP.NE.AND.EX P2, PT, R7, RZ, PT, P2 ;  /* 0x000000ff0700720c */ /* 0x000fc40003f45320 */
[----:B------:R-:W-:-:S08]  /*01c0*/  ISETP.NE.AND.EX P1, PT, R5, RZ, PT, P1 ;  /* 0x000000ff0500720c */ /* 0x000fd00003f25310 */
[----:B------:R-:W4:Y:S08]  /*01d0*/  @!P4 LDC.64 R10, c[0x0][0x528] ;  /* 0x00014a00ff0acb82 */ /* 0x000f300000000a00 */
[----:B------:R-:W2:Y:S08]  /*01e0*/  @P2 LDC.64 R6, c[0x0][0x470] ;  /* 0x00011c00ff062b82 */ /* 0x000eb00000000a00 */
[----:B------:R-:W1:Y:S01]  /*01f0*/  @P1 LDC.64 R4, c[0x0][0x478] ;  /* 0x00011e00ff041b82 */ /* 0x000e620000000a00 */
[----:B------:R-:W-:-:S02]  /*0200*/  IMAD.SHL.U32 R191, R188, 0x80, RZ ;  /* 0x00000080bcbf7824 */ /* 0x000fc400078e00ff */
[----:B--2---:R-:W-:-:S04]  /*0210*/  @P2 IMAD.WIDE.U32 R6, R74, 0x4, R6 ;  /* 0x000000044a062825 */ /* 0x004fc800078e0006 */
[----:B-1----:R-:W-:Y:S01]  /*0220*/  @P1 IMAD.WIDE.U32 R4, R74, 0x4, R4 ;  /* 0x000000044a041825 */ /* 0x002fe200078e0004 */
[----:B---3--:R-:W-:-:S04]  /*0230*/  @P3 IADD3 R54, P0, PT, R2, R0, RZ ;  /* 0x0000000002363210 */ /* 0x008fc80007f1e0ff */
[----:B------:R-:W-:Y:S01]  /*0240*/  @P3 IADD3.X R55, PT, PT, RZ, R3, RZ, P0, !PT ;  /* 0x00000003ff373210 */ /* 0x000fe200007fe4ff */
[----:B------:R-:W-:-:S03]  /*0250*/  @!P4 IMAD.MOV.U32 R2, RZ, RZ, R54 ;  /* 0x000000ffff02c224 */ /* 0x000fc600078e0036 */
[----:B------:R-:W-:Y:S01]  /*0260*/  @!P4 MOV R3, R55 ;  /* 0x000000370003c202 */ /* 0x000fe20000000f00 */
[----:B----4-:R-:W-:Y:S04]  /*0270*/  @!P4 STG.E.64 desc[UR26][R10.64], R216 ;  /* 0x000000d80a00c986 */ /* 0x010fe8000c101b1a */
[----:B------:R1:W-:Y:S04]  /*0280*/  @!P4 STG.E.64 desc[UR26][R10.64+0x8], R2 ;  /* 0x000008020a00c986 */ /* 0x0003e8000c101b1a */
[----:B------:R2:W5:Y:S01]  /*0290*/  @P2 LDG.E R8, desc[UR26][R6.64] ;  /* 0x0000001a06082981 */ /* 0x000562000c1e1900 */
[----:B------:R-:W-:Y:S01]  /*02a0*/  ISETP.GE.AND P2, PT, R191, R73, PT ;  /* 0x00000049bf00720c */ /* 0x000fe20003f46270 */
[----:B-1----:R-:W1:Y:S02]  /*02b0*/  @!P1 LDC.64 R2, c[0x0][0x488] ;  /* 0x00012200ff029b82 */ /* 0x002e640000000a00 */
[----:B------:R2:W5:Y:S01]  /*02c0*/  @P1 LDG.E R6, desc[UR26][R4.64] ;  /* 0x0000001a04061981 */ /* 0x000562000c1e1900 */
[----:B-1----:R-:W-:-:S05]  /*02d0*/  @!P1 ISETP.NE.U32.AND P0, PT, R2, RZ, PT ;  /* 0x000000ff0200920c */ /* 0x002fca0003f05070 */
[----:B------:R-:W1:Y:S01]  /*02e0*/  @!P1 LDC.64 R4, c[0x0][0x438] ;  /* 0x00010e00ff049b82 */ /* 0x000e620000000a00 */
[----:B------:R-:W-:-:S03]  /*02f0*/  @!P1 ISETP.NE.AND.EX P0, PT, R3, RZ, PT, P0 ;  /* 0x000000ff0300920c */ /* 0x000fc60003f05300 */
[----:B--2---:R-:W-:Y:S10]  /*0300*/  @P2 EXIT ;  /* 0x000000000000294d */ /* 0x004ff40003800000 */
[----:B------:R-:W2:Y:S01]  /*0310*/  LDCU UR24, c[0x0][0x508] ;  /* 0x0000a100ff1877ac */ /* 0x000ea20008000800 */
[----:B-1----:R-:W-:Y:S01]  /*0320*/  @!P1 SEL R0, R5, RZ, P0 ;  /* 0x000000ff05009207 */ /* 0x002fe20000000000 */
[----:B-----5:R-:W-:-:S03]  /*0330*/  @P1 IMAD.IADD R52, R6, 0x1, -R8 ;  /* 0x0000000106341824 */ /* 0x020fc600078e0a08 */
[----:B------:R-:W-:Y:S01]  /*0340*/  @!P1 IADD3 R52, PT, PT, R0, R4, -R8 ;  /* 0x0000000400349210 */ /* 0x000fe20007ffe808 */
[----:B------:R-:W-:-:S04]  /*0350*/  VIADD R0, R188, 0x1 ;  /* 0x00000001bc007836 */ /* 0x000fc80000000000 */
[----:B------:R-:W-:Y:S02]  /*0360*/  VIADD R2, R52, 0x7f ;  /* 0x0000007f34027836 */ /* 0x000fe40000000000 */
[----:B------:R-:W-:-:S03]  /*0370*/  IMAD R0, R0, 0x80, -R73 ;  /* 0x0000008000007824 */ /* 0x000fc600078e0a49 */
[----:B------:R-:W-:Y:S02]  /*0380*/  SHF.R.S32.HI R4, RZ, 0x1f, R2 ;  /* 0x0000001fff047819 */ /* 0x000fe40000011402 */
[----:B--2---:R-:W-:Y:S02]  /*0390*/  IADD3 R0, PT, PT, R2, UR24, R0 ;  /* 0x0000001802007c10 */ /* 0x004fe4000fffe000 */
        /* <DEDUP_REMOVED lines=27> */
.L_x_266:
[----:B------:R-:W1:Y:S01]  /*0550*/  LDCU.64 UR4, c[0x0][0x410] ;  /* 0x00008200ff0477ac */ /* 0x000e620008000a00 */
[----:B------:R-:W-:Y:S01]  /*0560*/  LOP3.LUT R2, R3, 0x18, RZ, 0xc0, !PT ;  /* 0x0000001803027812 */ /* 0x000fe200078ec0ff */
[----:B------:R-:W-:Y:S01]  /*0570*/  IMAD.MOV.U32 R3, RZ, RZ, RZ ;  /* 0x000000ffff037224 */ /* 0x000fe200078e00ff */
[----:B------:R-:W2:Y:S01]  /*0580*/  LDC.64 R10, c[0x0][0x408] ;  /* 0x00010200ff0a7b82 */ /* 0x000ea20000000a00 */
[----:B------:R-:W-:Y:S01]  /*0590*/  SHF.R.U32.HI R18, RZ, 0x2, R194 ;  /* 0x00000002ff127819 */ /* 0x000fe200000116c2 */
[----:B---3--:R-:W-:Y:S01]  /*05a0*/  IMAD R6, R75, R6, RZ ;  /* 0x000000064b067224 */ /* 0x008fe200078e02ff */
[----:B------:R-:W-:Y:S01]  /*05b0*/  ISETP.NE.AND P1, PT, RZ, UR6, !P1 ;  /* 0x00000006ff007c0c */ /* 0x000fe2000cf25270 */
[----:B------:R-:W-:Y:S01]  /*05c0*/  IMAD.WIDE.U32 R2, R74, R4, R2 ;  /* 0x000000044a027225 */ /* 0x000fe200078e0002 */
[----:B------:R-:W-:Y:S01]  /*05d0*/  LEA R4, P0, R188, R18, 0x7 ;  /* 0x00000012bc047211 */ /* 0x000fe200078038ff */
[----:B------:R-:W-:Y:S01]  /*05e0*/  BSSY.RECONVERGENT B0, `(.L_x_267) ;  /* 0x0000037000007945 */ /* 0x000fe20003800200 */
[----:B------:R-:W-:Y:S01]  /*05f0*/  LOP3.LUT P6, R7, R194, 0x3, RZ, 0xc0, !PT ;  /* 0x00000003c2077812 */ /* 0x000fe200078cc0ff */
[----:B------:R-:W-:Y:S01]  /*0600*/  IMAD R3, R74, R5, R3 ;  /* 0x000000054a037224 */ /* 0x000fe200078e0203 */
[----:B------:R-:W-:Y:S01]  /*0610*/  LEA.HI.X R0, R188, RZ, RZ, 0x7, P0 ;  /* 0x000000ffbc007211 */ /* 0x000fe200000f3cff */
[----:B------:R-:W-:-:S02]  /*0620*/  IMAD R12, R74, R73, RZ ;  /* 0x000000494a0c7224 */ /* 0x000fc400078e02ff */
[----:B------:R-:W-:Y:S02]  /*0630*/  IMAD.IADD R9, R73, 0x1, -R191 ;  /* 0x0000000149097824 */ /* 0x000fe400078e0abf */
[C---:B------:R-:W-:Y:S02]  /*0640*/  VIADD R19, R18.reuse, 0x20 ;  /* 0x0000002012137836 */ /* 0x040fe40000000000 */
[----:B-1----:R-:W-:Y:S01]  /*0650*/  IMAD.WIDE.U32 R2, R75, UR4, R2 ;  /* 0x000000044b027c25 */ /* 0x002fe2000f8e0002 */
[CC--:B------:R-:W-:Y:S02]  /*0660*/  ISETP.GE.OR P6, PT, R18.reuse, R9.reuse, P6 ;  /* 0x000000091200720c */ /* 0x0c0fe400037c6670 */
[-C--:B------:R-:W-:Y:S01]  /*0670*/  ISETP.GE.AND P5, PT, R19, R9.reuse, PT ;  /* 0x000000091300720c */ /* 0x080fe20003fa6270 */
[----:B------:R-:W-:Y:S01]  /*0680*/  IMAD R3, R75, UR5, R3 ;  /* 0x000000054b037c24 */ /* 0x000fe2000f8e0203 */
[----:B------:R-:W1:Y:S01]  /*0690*/  LDCU.64 UR4, c[0x0][0x3f0] ;  /* 0x00007e00ff0477ac */ /* 0x000e620008000a00 */
[----:B------:R-:W-:Y:S01]  /*06a0*/  VIADD R20, R18, 0x40 ;  /* 0x0000004012147836 */ /* 0x000fe20000000000 */
[----:B------:R-:W-:Y:S01]  /*06b0*/  ISETP.NE.OR P5, PT, R7, RZ, P5 ;  /* 0x000000ff0700720c */ /* 0x000fe20002fa5670 */
[----:B--2---:R-:W-:Y:S01]  /*06c0*/  IMAD R0, R0, R10, RZ ;  /* 0x0000000a00007224 */ /* 0x004fe200078e02ff */
[C---:B------:R-:W-:Y:S01]  /*06d0*/  SHF.L.U64.HI R17, R10.reuse, 0x6, R11 ;  /* 0x000000060a117819 */ /* 0x040fe2000001020b */
[----:B------:R-:W-:Y:S01]  /*06e0*/  IMAD.SHL.U32 R15, R10, 0x40, RZ ;  /* 0x000000400a0f7824 */ /* 0x000fe200078e00ff */
[----:B------:R-:W-:Y:S01]  /*06f0*/  ISETP.GE.AND P4, PT, R20, R9, PT ;  /* 0x000000091400720c */ /* 0x000fe20003f86270 */
[----:B------:R-:W-:-:S02]  /*0700*/  IMAD R0, R4, R11, R0 ;  /* 0x0000000b04007224 */ /* 0x000fc400078e0200 */
[----:B------:R-:W-:Y:S01]  /*0710*/  IMAD.WIDE.U32 R4, R4, R10, R2 ;  /* 0x0000000a04047225 */ /* 0x000fe200078e0002 */
[----:B------:R-:W-:-:S03]  /*0720*/  ISETP.NE.OR P4, PT, R7, RZ, P4 ;  /* 0x000000ff0700720c */ /* 0x000fc60002785670 */
[----:B------:R-:W-:Y:S01]  /*0730*/  IMAD.IADD R0, R5, 0x1, R0 ;  /* 0x0000000105007824 */ /* 0x000fe200078e0200 */
[----:B------:R-:W-:Y:S01]  /*0740*/  SHF.R.S32.HI R5, RZ, 0x1f, R12 ;  /* 0x0000001fff057819 */ /* 0x000fe2000001140c */
[----:B------:R-:W-:Y:S02]  /*0750*/  VIADD R21, R18, 0x60 ;  /* 0x0000006012157836 */ /* 0x000fe40000000000 */
[----:B------:R-:W-:Y:S01]  /*0760*/  @!P1 IMAD R6, R74, R8, R6 ;  /* 0x000000084a069224 */ /* 0x000fe200078e0206 */
[C---:B-1----:R-:W-:Y:S02]  /*0770*/  LEA R2, P0, R4.reuse, UR4, 0x1 ;  /* 0x0000000404027c11 */ /* 0x042fe4000f8008ff */
[----:B------:R-:W-:Y:S02]  /*0780*/  ISETP.GE.AND P3, PT, R21, R9, PT ;  /* 0x000000091500720c */ /* 0x000fe40003f66270 */
[----:B------:R-:W-:Y:S01]  /*0790*/  LEA.HI.X R3, R4, UR5, R0, 0x1, P0 ;  /* 0x0000000504037c11 */ /* 0x000fe200080f0c00 */
[----:B----4-:R-:W-:Y:S01]  /*07a0*/  IMAD R0, R191, R13, RZ ;  /* 0x0000000dbf007224 */ /* 0x010fe200078e02ff */
[----:B------:R-:W-:-:S02]  /*07b0*/  IADD3 R8, P0, PT, R15, R2, RZ ;  /* 0x000000020f087210 */ /* 0x000fc40007f1e0ff */
[----:B------:R-:W-:Y:S01]  /*07c0*/  SEL R4, R12, RZ, P1 ;  /* 0x000000ff0c047207 */ /* 0x000fe20000800000 */
[----:B------:R1:W-:Y:S01]  /*07d0*/  STG.E.128 desc[UR26][R2.64], RZ ;  /* 0x000000ff02007986 */ /* 0x0003e2000c101d1a */
[----:B------:R-:W-:Y:S01]  /*07e0*/  SEL R16, R5, RZ, P1 ;  /* 0x000000ff05107207 */ /* 0x000fe20000800000 */
[----:B------:R-:W-:Y:S01]  /*07f0*/  IMAD.X R9, R17, 0x1, R3, P0 ;  /* 0x0000000111097824 */ /* 0x000fe200000e0603 */
[----:B------:R-:W-:Y:S02]  /*0800*/  IADD3 R12, P2, P1, R0, R4, R6 ;  /* 0x00000004000c7210 */ /* 0x000fe4000795e006 */
[----:B------:R-:W-:Y:S02]  /*0810*/  LEA R4, P0, R10, R2, 0x7 ;  /* 0x000000020a047211 */ /* 0x000fe400078038ff */
[----:B------:R-:W-:Y:S01]  /*0820*/  SHF.R.S32.HI R14, RZ, 0x1f, R0 ;  /* 0x0000001fff0e7819 */ /* 0x000fe20000011400 */
[----:B------:R1:W-:Y:S01]  /*0830*/  STG.E.128 desc[UR26][R8.64], RZ ;  /* 0x000000ff08007986 */ /* 0x0003e2000c101d1a */
[----:B------:R-:W-:-:S02]  /*0840*/  SHF.R.S32.HI R0, RZ, 0x1f, R6 ;  /* 0x0000001fff007819 */ /* 0x000fc40000011406 */
[----:B------:R-:W-:Y:S02]  /*0850*/  LEA.HI.X R5, R10, R3, R11, 0x7, P0 ;  /* 0x000000030a057211 */ /* 0x000fe400000f3c0b */
[----:B------:R-:W-:Y:S02]  /*0860*/  IADD3 R6, P0, PT, R4, R15, RZ ;  /* 0x0000000f04067210 */ /* 0x000fe40007f1e0ff */
[----:B------:R-:W-:Y:S01]  /*0870*/  ISETP.NE.OR P3, PT, R7, RZ, P3 ;  /* 0x000000ff0700720c */ /* 0x000fe20001f65670 */
[----:B------:R1:W-:Y:S01]  /*0880*/  STG.E.128 desc[UR26][R4.64], RZ ;  /* 0x000000ff04007986 */ /* 0x0003e2000c101d1a */
[----:B------:R-:W-:Y:S01]  /*0890*/  IADD3.X R10, PT, PT, R14, R16, R0, P2, P1 ;  /* 0x000000100e0a7210 */ /* 0x000fe200017e2400 */
[----:B------:R-:W-:-:S05]  /*08a0*/  IMAD.X R7, R5, 0x1, R17, P0 ;  /* 0x0000000105077824 */ /* 0x000fca00000e0611 */
[----:B------:R1:W-:Y:S01]  /*08b0*/  STG.E.128 desc[UR26][R6.64], RZ ;  /* 0x000000ff06007986 */ /* 0x0003e2000c101d1a */
[----:B------:R-:W-:Y:S05]  /*08c0*/  @P6 BRA `(.L_x_268) ;  /* 0x0000000000206947 */ /* 0x000fea0003800000 */
        /* <DEDUP_REMOVED lines=8> */
.L_x_268:
[----:B------:R-:W-:Y:S05]  /*0950*/  BSYNC.RECONVERGENT B0 ;  /* 0x0000000000007941 */ /* 0x000fea0003800200 */
.L_x_267:
        /* <DEDUP_REMOVED lines=10> */
.L_x_270:
[----:B------:R-:W-:Y:S05]  /*0a00*/  BSYNC.RECONVERGENT B0 ;  /* 0x0000000000007941 */ /* 0x000fea0003800200 */
.L_x_269:
        /* <DEDUP_REMOVED lines=10> */
.L_x_272:
[----:B------:R-:W-:Y:S05]  /*0ab0*/  BSYNC.RECONVERGENT B0 ;  /* 0x0000000000007941 */ /* 0x000fea0003800200 */
.L_x_271:
[----:B------:R-:W-:Y:S05]  /*0ac0*/  @P3 EXIT ;  /* 0x000000000000394d */ /* 0x000fea0003800000 */
[----:B------:R-:W5:Y:S01]  /*0ad0*/  LDCU.64 UR4, c[0x0][0x420] ;  /* 0x00008400ff0477ac */ /* 0x000f620008000a00 */
[----:B--234-:R-:W-:-:S05]  /*0ae0*/  IMAD R0, R21, R13, RZ ;  /* 0x0000000d15007224 */ /* 0x01cfca00078e02ff */
[----:B-1----:R-:W-:-:S04]  /*0af0*/  IADD3 R3, P0, PT, R0, R12, RZ ;  /* 0x0000000c00037210 */ /* 0x002fc80007f1e0ff */
[----:B------:R-:W-:Y:S02]  /*0b00*/  LEA.HI.X.SX32 R0, R0, R10, 0x1, P0 ;  /* 0x0000000a00007211 */ /* 0x000fe400000f0eff */
[----:B-----5:R-:W-:-:S04]  /*0b10*/  LEA R2, P0, R3, UR4, 0x2 ;  /* 0x0000000403027c11 */ /* 0x020fc8000f8010ff */
[----:B------:R-:W-:Y:S01]  /*0b20*/  LEA.HI.X R3, R3, UR5, R0, 0x2, P0 ;  /* 0x0000000503037c11 */ /* 0x000fe200080f1400 */
[----:B------:R-:W-:-:S05]  /*0b30*/  IMAD.MOV.U32 R0, RZ, RZ, 0x7f800000 ;  /* 0x7f800000ff007424 */ /* 0x000fca00078e00ff */
[----:B------:R-:W-:Y:S01]  /*0b40*/  STG.E desc[UR26][R2.64], R0 ;  /* 0x0000000002007986 */ /* 0x000fe2000c10191a */
[----:B------:R-:W-:Y:S05]  /*0b50*/  EXIT ;  /* 0x000000000000794d */ /* 0x000fea0003800000 */
.L_x_265:
[----:B------:R-:W1:Y:S01]  /*0b60*/  LDC R11, c[0x0][0x3e8] ;  /* 0x0000fa00ff0b7b82 */ /* 0x000e620000000800 */
[----:B------:R-:W-:Y:S01]  /*0b70*/  IABS R4, R75 ;  /* 0x0000004b00047213 */ /* 0x000fe20000000000 */
[----:B------:R-:W2:Y:S01]  /*0b80*/  LDCU.128 UR4, c[0x0][0x3b0] ;  /* 0x00007600ff0477ac */ /* 0x000ea20008000c00 */
[----:B------:R-:W-:Y:S01]  /*0b90*/  SHF.R.S32.HI R9, RZ, 0x1f, R8 ;  /* 0x0000001fff097819 */ /* 0x000fe20000011408 */
[----:B------:R-:W-:Y:S01]  /*0ba0*/  IMAD.SHL.U32 R228, R194, 0x8, RZ ;  /* 0x00000008c2e47824 */ /* 0x000fe200078e00ff */
[--C-:B------:R-:W-:Y:S01]  /*0bb0*/  SHF.R.U32.HI R192, RZ, 0x2, R194.reuse ;  /* 0x00000002ffc07819 */ /* 0x100fe200000116c2 */
[----:B------:R-:W3:Y:S01]  /*0bc0*/  LDCU.128 UR20, c[0x0][0x3a0] ;  /* 0x00007400ff1477ac */ /* 0x000ee20008000c00 */
[----:B------:R-:W-:Y:S01]  /*0bd0*/  IMAD.MOV.U32 R7, RZ, RZ, RZ ;  /* 0x000000ffff077224 */ /* 0x000fe200078e00ff */
[----:B------:R-:W4:Y:S01]  /*0be0*/  LDC.64 R20, c[0x0][0x3c0] ;  /* 0x0000f000ff147b82 */ /* 0x000f220000000a00 */
[----:B------:R-:W-:Y:S01]  /*0bf0*/  LOP3.LUT R6, R228, 0x18, RZ, 0xc0, !PT ;  /* 0x00000018e4067812 */ /* 0x000fe200078ec0ff */
[----:B------:R-:W5:Y:S01]  /*0c00*/  LDCU.128 UR16, c[0x0][0x3d0] ;  /* 0x00007a00ff1077ac */ /* 0x000f620008000c00 */
[----:B------:R-:W-:Y:S01]  /*0c10*/  IMAD.SHL.U32 R189, R194, 0x20, RZ ;  /* 0x00000020c2bd7824 */ /* 0x000fe200078e00ff */
[----:B------:R-:W-:Y:S01]  /*0c20*/  SHF.R.U32.HI R190, RZ, 0x1, R194 ;  /* 0x00000001ffbe7819 */ /* 0x000fe200000116c2 */
[----:B------:R-:W-:Y:S01]  /*0c30*/  VIADD R72, R224, 0xffffffff ;  /* 0xffffffffe0487836 */ /* 0x000fe20000000000 */
[----:B------:R-:W5:Y:S01]  /*0c40*/  LDCU.128 UR12, c[0x0][0x390] ;  /* 0x00007200ff0c77ac */ /* 0x000f620008000c00 */
[----:B------:R-:W-:Y:S01]  /*0c50*/  IMAD.MOV.U32 R193, RZ, RZ, RZ ;  /* 0x000000ffffc17224 */ /* 0x000fe200078e00ff */
[----:B------:R-:W-:Y:S01]  /*0c60*/  LOP3.LUT R53, R189, 0xc0, RZ, 0xc0, !PT ;  /* 0x000000c0bd357812 */ /* 0x000fe200078ec0ff */
[----:B------:R-:W5:Y:S01]  /*0c70*/  LDC.64 R24, c[0x0][0x3c8] ;  /* 0x0000f200ff187b82 */ /* 0x000f620000000a00 */
[----:B------:R-:W5:Y:S01]  /*0c80*/  LDCU.128 UR8, c[0x0][0x380] ;  /* 0x00007000ff0877ac */ /* 0x000f620008000c00 */
[----:B------:R-:W-:Y:S01]  /*0c90*/  IMAD.WIDE.U32 R28, R188, 0x80, R192 ;  /* 0x00000080bc1c7825 */ /* 0x000fe200078e00c0 */
[----:B-1----:R-:W-:-:S04]  /*0ca0*/  IABS R10, R11 ;  /* 0x0000000b000a7213 */ /* 0x002fc80000000000 */
[----:B------:R-:W1:Y:S08]  /*0cb0*/  I2F.RP R2, R10 ;  /* 0x0000000a00027306 */ /* 0x000e700000209400 */
[----:B-1----:R-:W1:Y:S02]  /*0cc0*/  MUFU.RCP R2, R2 ;  /* 0x0000000200027308 */ /* 0x002e640000001000 */
[----:B-1----:R-:W-:-:S06]  /*0cd0*/  VIADD R2, R2, 0xffffffe ;  /* 0x0ffffffe02027836 */ /* 0x002fcc0000000000 */
[----:B------:R-:W1:Y:S02]  /*0ce0*/  F2I.FTZ.U32.TRUNC.NTZ R3, R2 ;  /* 0x0000000200037305 */ /* 0x000e64000021f000 */
[----:B-1----:R-:W-:Y:S02]  /*0cf0*/  IMAD.MOV R0, RZ, RZ, -R3 ;  /* 0x000000ffff007224 */ /* 0x002fe400078e0a03 */
[----:B------:R-:W-:Y:S02]  /*0d00*/  IMAD.MOV.U32 R2, RZ, RZ, RZ ;  /* 0x000000ffff027224 */ /* 0x000fe400078e00ff */
[----:B------:R-:W-:-:S04]  /*0d10*/  IMAD R0, R0, R10, RZ ;  /* 0x0000000a00007224 */ /* 0x000fc800078e02ff */
[----:B------:R-:W-:-:S04]  /*0d20*/  IMAD.HI.U32 R2, R3, R0, R2 ;  /* 0x0000000003027227 */ /* 0x000fc800078e0002 */
[----:B------:R-:W-:-:S04]  /*0d30*/  IMAD.MOV.U32 R3, RZ, RZ, R4 ;  /* 0x000000ffff037224 */ /* 0x000fc800078e0004 */
[----:B------:R-:W-:-:S04]  /*0d40*/  IMAD.HI.U32 R4, R2, R3, RZ ;  /* 0x0000000302047227 */ /* 0x000fc800078e00ff */
[----:B------:R-:W-:Y:S02]  /*0d50*/  IMAD.MOV R0, RZ, RZ, -R4 ;  /* 0x000000ffff007224 */ /* 0x000fe400078e0a04 */
[----:B--2---:R-:W-:Y:S02]  /*0d60*/  IMAD R2, R9, UR6, RZ ;  /* 0x0000000609027c24 */ /* 0x004fe4000f8e02ff */
[----:B------:R-:W-:Y:S02]  /*0d70*/  IMAD R0, R10, R0, R3 ;  /* 0x000000000a007224 */ /* 0x000fe400078e0203 */
[C---:B------:R-:W-:Y:S02]  /*0d80*/  IMAD R5, R8.reuse, UR7, R2 ;  /* 0x0000000708057c24 */ /* 0x040fe4000f8e0202 */
[----:B------:R-:W-:Y:S01]  /*0d90*/  IMAD.WIDE.U32 R2, R8, UR6, R6 ;  /* 0x0000000608027c25 */ /* 0x000fe2000f8e0006 */
[----:B------:R-:W-:-:S03]  /*0da0*/  ISETP.GT.U32.AND P1, PT, R10, R0, PT ;  /* 0x000000000a00720c */ /* 0x000fc60003f24070 */
[----:B------:R-:W-:Y:S02]  /*0db0*/  IMAD.IADD R3, R3, 0x1, R5 ;  /* 0x0000000103037824 */ /* 0x000fe400078e0205 */
[----:B------:R-:W-:Y:S02]  /*0dc0*/  IMAD.SHL.U32 R5, R194, 0x4, RZ ;  /* 0x00000004c2057824 */ /* 0x000fe400078e00ff */
[C---:B---3--:R-:W-:Y:S01]  /*0dd0*/  IMAD.WIDE.U32 R2, R74.reuse, UR20, R2 ;  /* 0x000000144a027c25 */ /* 0x048fe2000f8e0002 */
[----:B------:R-:W-:Y:S02]  /*0de0*/  USHF.L.U64.HI UR20, UR4, 0x6, UR5 ;  /* 0x0000000604147899 */ /* 0x000fe40008010205 */
[----:B------:R-:W-:Y:S01]  /*0df0*/  LOP3.LUT R53, R53, 0x18, R5, 0xf8, !PT ;  /* 0x0000001835357812 */ /* 0x000fe200078ef805 */
[----:B------:R-:W-:Y:S01]  /*0e00*/  IMAD R3, R74, UR21, R3 ;  /* 0x000000154a037c24 */ /* 0x000fe2000f8e0203 */
[----:B------:R-:W-:Y:S01]  /*0e10*/  USHF.L.U32 UR21, UR4, 0x6, URZ ;  /* 0x0000000604157899 */ /* 0x000fe200080006ff */
[----:B------:R-:W-:-:S02]  /*0e20*/  @!P1 IMAD.IADD R0, R0, 0x1, -R10 ;  /* 0x0000000100009824 */ /* 0x000fc400078e0a0a */
[----:B------:R-:W-:Y:S01]  /*0e30*/  @!P1 VIADD R4, R4, 0x1 ;  /* 0x0000000104049836 */ /* 0x000fe20000000000 */
[----:B------:R-:W-:Y:S01]  /*0e40*/  ISETP.NE.AND P1, PT, R11, RZ, PT ;  /* 0x000000ff0b00720c */ /* 0x000fe20003f25270 */
[----:B------:R-:W-:Y:S01]  /*0e50*/  IMAD.WIDE.U32 R2, R192, UR6, R2 ;  /* 0x00000006c0027c25 */ /* 0x000fe2000f8e0002 */
[----:B------:R-:W-:Y:S02]  /*0e60*/  ISETP.GE.U32.AND P2, PT, R0, R10, PT ;  /* 0x0000000a0000720c */ /* 0x000fe40003f46070 */
[----:B------:R-:W-:Y:S01]  /*0e70*/  LOP3.LUT R0, R75, R11, RZ, 0x3c, !PT ;  /* 0x0000000b4b007212 */ /* 0x000fe200078e3cff */
[----:B------:R-:W-:-:S03]  /*0e80*/  IMAD R3, R192, UR7, R3 ;  /* 0x00000007c0037c24 */ /* 0x000fc6000f8e0203 */
[----:B------:R-:W-:Y:S01]  /*0e90*/  ISETP.GE.AND P0, PT, R0, RZ, PT ;  /* 0x000000ff0000720c */ /* 0x000fe20003f06270 */
[----:B----4-:R-:W-:-:S04]  /*0ea0*/  IMAD R0, R9, R20, RZ ;  /* 0x0000001409007224 */ /* 0x010fc800078e02ff */
[----:B------:R-:W-:Y:S02]  /*0eb0*/  IMAD R10, R8, R21, R0 ;  /* 0x00000015080a7224 */ /* 0x000fe400078e0200 */
[----:B------:R-:W-:Y:S02]  /*0ec0*/  @P2 VIADD R4, R4, 0x1 ;  /* 0x0000000104042836 */ /* 0x000fe40000000000 */
[----:B------:R-:W-:-:S04]  /*0ed0*/  IMAD.WIDE.U32 R8, R8, R20, R6 ;  /* 0x0000001408087225 */ /* 0x000fc800078e0006 */
[----:B------:R-:W-:Y:S01]  /*0ee0*/  IMAD.MOV.U32 R12, RZ, RZ, R4 ;  /* 0x000000ffff0c7224 */ /* 0x000fe200078e0004 */
[----:B------:R-:W-:Y:S01]  /*0ef0*/  LOP3.LUT R4, R228, 0xd8, RZ, 0xc0, !PT ;  /* 0x000000d8e4047812 */ /* 0x000fe200078ec0ff */
[----:B-----5:R-:W-:Y:S01]  /*0f00*/  IMAD.WIDE.U32 R6, R74, UR14, R6 ;  /* 0x0000000e4a067c25 */ /* 0x020fe2000f8e0006 */
[----:B------:R-:W-:Y:S02]  /*0f10*/  USHF.L.U64.HI UR14, UR6, 0x7, UR7 ;  /* 0x00000007060e7899 */ /* 0x000fe40008010207 */
[----:B------:R-:W-:Y:S01]  /*0f20*/  LOP3.LUT R4, R4, 0x18, R194, 0x78, !PT ;  /* 0x0000001804047812 */ /* 0x000fe200078e78c2 */
[----:B------:R-:W-:Y:S01]  /*0f30*/  @!P0 IMAD.MOV R12, RZ, RZ, -R12 ;  /* 0x000000ffff0c8224 */ /* 0x000fe200078e0a0c */
[----:B------:R-:W-:Y:S01]  /*0f40*/  @!P1 LOP3.LUT R12, RZ, R11, RZ, 0x33, !PT ;  /* 0x0000000bff0c9212 */ /* 0x000fe200078e33ff */
[----:B------:R-:W-:Y:S01]  /*0f50*/  IMAD R7, R74, UR15, R7 ;  /* 0x0000000f4a077c24 */ /* 0x000fe2000f8e0207 */
[----:B------:R-:W-:Y:S01]  /*0f60*/  LOP3.LUT R228, R4, 0x1f20, R228, 0xf8, !PT ;  /* 0x00001f2004e47812 */ /* 0x000fe200078ef8e4 */
[----:B------:R-:W-:Y:S01]  /*0f70*/  USHF.L.U32 UR15, UR6, 0x5, URZ ;  /* 0x00000005060f7899 */ /* 0x000fe200080006ff */
[----:B------:R-:W-:Y:S01]  /*0f80*/  SHF.R.S32.HI R13, RZ, 0x1f, R12 ;  /* 0x0000001fff0d7819 */ /* 0x000fe2000001140c */
[----:B------:R-:W-:-:S04]  /*0f90*/  IMAD.WIDE.U32 R4, R12, UR16, R2 ;  /* 0x000000100c047c25 */ /* 0x000fc8000f8e0002 */
[----:B------:R-:W-:Y:S01]  /*0fa0*/  IMAD R0, R13, UR16, RZ ;  /* 0x000000100d007c24 */ /* 0x000fe2000f8e02ff */
[----:B------:R-:W-:Y:S01]  /*0fb0*/  LEA R219, P0, R4, UR10, 0x1 ;  /* 0x0000000a04db7c11 */ /* 0x000fe2000f8008ff */
[----:B------:R-:W-:Y:S01]  /*0fc0*/  USHF.L.U32 UR10, UR6, 0x7, URZ ;  /* 0x00000007060a7899 */ /* 0x000fe200080006ff */
[----:B------:R-:W-:Y:S01]  /*0fd0*/  IMAD.IADD R3, R9, 0x1, R10 ;  /* 0x0000000109037824 */ /* 0x000fe200078e020a */
[----:B------:R-:W-:Y:S01]  /*0fe0*/  USHF.L.U32 UR16, UR6, 0x6, URZ ;  /* 0x0000000606107899 */ /* 0x000fe200080006ff */
[----:B------:R-:W-:Y:S01]  /*0ff0*/  IMAD R0, R12, UR17, R0 ;  /* 0x000000110c007c24 */ /* 0x000fe2000f8e0200 */
[----:B------:R-:W-:Y:S01]  /*1000*/  USHF.L.U32 UR17, UR4, 0x5, URZ ;  /* 0x0000000504117899 */ /* 0x000fe200080006ff */
[----:B------:R-:W-:Y:S01]  /*1010*/  IMAD.MOV.U32 R2, RZ, RZ, R8 ;  /* 0x000000ffff027224 */ /* 0x000fe200078e0008 */
[----:B------:R-:W-:Y:S01]  /*1020*/  STL [R1+0x5c], R219 ;  /* 0x00005cdb01007387 */ /* 0x000fe20000100800 */
[----:B------:R-:W-:Y:S02]  /*1030*/  IMAD.IADD R0, R5, 0x1, R0 ;  /* 0x0000000105007824 */ /* 0x000fe400078e0200 */
[----:B------:R-:W-:Y:S01]  /*1040*/  IMAD.WIDE.U32 R2, R74, UR22, R2 ;  /* 0x000000164a027c25 */ /* 0x000fe2000f8e0002 */
[----:B------:R-:W1:Y:S02]  /*1050*/  S2UR UR22, SR_CgaCtaId ;  /* 0x00000000001679c3 */ /* 0x000e640000008800 */
[----:B------:R-:W-:Y:S01]  /*1060*/  LEA.HI.X R218, R4, UR11, R0, 0x1, P0 ;  /* 0x0000000b04da7c11 */ /* 0x000fe200080f0c00 */
[C---:B------:R-:W-:Y:S01]  /*1070*/  IMAD R0, R72.reuse, UR14, RZ ;  /* 0x0000000e48007c24 */ /* 0x040fe2000f8e02ff */
[----:B------:R-:W-:Y:S01]  /*1080*/  USHF.L.U64.HI UR11, UR6, 0x5, UR7 ;  /* 0x00000005060b7899 */ /* 0x000fe20008010207 */
[----:B------:R-:W-:Y:S01]  /*1090*/  IMAD.WIDE.U32 R4, R72, UR10, RZ ;  /* 0x0000000a48047c25 */ /* 0x000fe2000f8e00ff */
[----:B------:R-:W-:Y:S01]  /*10a0*/  USHF.L.U64.HI UR6, UR6, 0x6, UR7 ;  /* 0x0000000606067899 */ /* 0x000fe20008010207 */
[----:B------:R-:W-:Y:S01]  /*10b0*/  STL [R1+0x58], R218 ;  /* 0x000058da01007387 */ /* 0x000fe20000100800 */
[----:B------:R-:W-:Y:S01]  /*10c0*/  USHF.L.U64.HI UR7, UR4, 0x5, UR5 ;  /* 0x0000000504077899 */ /* 0x000fe20008010205 */
[----:B------:R-:W-:Y:S01]  /*10d0*/  IMAD.IADD R5, R5, 0x1, R0 ;  /* 0x0000000105057824 */ /* 0x000fe200078e0200 */
[----:B------:R-:W-:Y:S01]  /*10e0*/  IADD3 R0, P0, PT, R4, UR15, RZ ;  /* 0x0000000f04007c10 */ /* 0x000fe2000ff1e0ff */
[----:B------:R-:W-:Y:S01]  /*10f0*/  IMAD R3, R74, UR23, R3 ;  /* 0x000000174a037c24 */ /* 0x000fe2000f8e0203 */
[----:B------:R-:W-:Y:S01]  /*1100*/  LEA R22, P2, R4, R219, 0x1 ;  /* 0x000000db04167211 */ /* 0x000fe200078408ff */
[----:B------:R-:W-:Y:S01]  /*1110*/  STL.64 [R1+0x70], R192 ;  /* 0x000070c001007387 */ /* 0x000fe20000100a00 */
[----:B------:R-:W-:Y:S01]  /*1120*/  IADD3.X R8, PT, PT, R5, UR11, RZ, P0, !PT ;  /* 0x0000000b05087c10 */ /* 0x000fe200087fe4ff */
[----:B------:R-:W-:Y:S01]  /*1130*/  IMAD.WIDE.U32 R2, R192, R20, R2 ;  /* 0x00000014c0027225 */ /* 0x000fe200078e0002 */
[C---:B------:R-:W-:Y:S01]  /*1140*/  IADD3 R9, P1, PT, R0.reuse, UR15, RZ ;  /* 0x0000000f00097c10 */ /* 0x040fe2000ff3e0ff */
[----:B------:R-:W-:Y:S01]  /*1150*/  STL.64 [R1+0x78], R28 ;  /* 0x0000781c01007387 */ /* 0x000fe20000100a00 */
[----:B------:R-:W-:Y:S01]  /*1160*/  IADD3 R10, P0, PT, R0, UR16, RZ ;  /* 0x00000010000a7c10 */ /* 0x000fe2000ff1e0ff */
[----:B------:R-:W-:Y:S01]  /*1170*/  IMAD R3, R192, R21, R3 ;  /* 0x00000015c0037224 */ /* 0x000fe200078e0203 */
[----:B------:R-:W-:-:S02]  /*1180*/  LEA.HI.X R23, R4, R218, R5, 0x1, P2 ;  /* 0x000000da04177211 */ /* 0x000fc400010f0c05 */
[-C--:B------:R-:W-:Y:S02]  /*1190*/  LEA R18, P2, R0, R219.reuse, 0x1 ;  /* 0x000000db00127211 */ /* 0x080fe400078408ff */
[C---:B------:R-:W-:Y:S02]  /*11a0*/  IADD3.X R4, PT, PT, R8.reuse, UR11, RZ, P1, !PT ;  /* 0x0000000b08047c10 */ /* 0x040fe40008ffe4ff */
[----:B------:R-:W-:Y:S02]  /*11b0*/  IADD3.X R5, PT, PT, R8, UR6, RZ, P0, !PT ;  /* 0x0000000608057c10 */ /* 0x000fe400087fe4ff */
[-C--:B------:R-:W-:Y:S02]  /*11c0*/  LEA R16, P1, R9, R219.reuse, 0x1 ;  /* 0x000000db09107211 */ /* 0x080fe400078208ff */
[----:B------:R-:W-:Y:S02]  /*11d0*/  LEA R14, P0, R10, R219, 0x1 ;  /* 0x000000db0a0e7211 */ /* 0x000fe400078008ff */
[-C--:B------:R-:W-:Y:S01]  /*11e0*/  LEA.HI.X R19, R0, R218.reuse, R8, 0x1, P2 ;  /* 0x000000da00137211 */ /* 0x080fe200010f0c08 */
[----:B------:R-:W-:Y:S01]  /*11f0*/  IMAD R0, R13, UR18, RZ ;  /* 0x000000120d007c24 */ /* 0x000fe2000f8e02ff */
[-C--:B------:R-:W-:Y:S01]  /*1200*/  LEA.HI.X R17, R9, R218.reuse, R4, 0x1, P1 ;  /* 0x000000da09117211 */ /* 0x080fe200008f0c04 */
[----:B------:R-:W-:Y:S01]  /*1210*/  IMAD.U32 R8, RZ, RZ, UR17 ;  /* 0x00000011ff087e24 */ /* 0x000fe2000f8e00ff */
[----:B------:R-:W-:Y:S01]  /*1220*/  LEA.HI.X R15, R10, R218, R5, 0x1, P0 ;  /* 0x000000da0a0f7211 */ /* 0x000fe200000f0c05 */
[----:B------:R-:W-:-:S02]  /*1230*/  IMAD.U32 R9, RZ, RZ, UR7 ;  /* 0x00000007ff097e24 */ /* 0x000fc4000f8e00ff */
[C---:B------:R-:W-:Y:S02]  /*1240*/  IMAD R13, R12.reuse, UR19, R0 ;  /* 0x000000130c0d7c24 */ /* 0x040fe4000f8e0200 */
[----:B------:R-:W-:-:S04]  /*1250*/  IMAD.WIDE.U32 R4, R12, UR18, R2 ;  /* 0x000000120c047c25 */ /* 0x000fc8000f8e0002 */
[----:B------:R-:W-:Y:S01]  /*1260*/  IMAD.WIDE.U32 R10, R75, R24, R6 ;  /* 0x000000184b0a7225 */ /* 0x000fe200078e0006 */
[----:B------:R-:W-:-:S03]  /*1270*/  LEA R27, P0, R4, UR12, 0x1 ;  /* 0x0000000c041b7c11 */ /* 0x000fc6000f8008ff */
[----:B------:R-:W-:Y:S02]  /*1280*/  IMAD.U32 R6, RZ, RZ, UR21 ;  /* 0x00000015ff067e24 */ /* 0x000fe4000f8e00ff */
[----:B------:R-:W-:Y:S01]  /*1290*/  IMAD.U32 R7, RZ, RZ, UR20 ;  /* 0x00000014ff077e24 */ /* 0x000fe2000f8e00ff */
[----:B------:R-:W-:Y:S01]  /*12a0*/  STL [R1+0x68], R27 ;  /* 0x0000681b01007387 */ /* 0x000fe20000100800 */
[----:B------:R-:W-:Y:S02]  /*12b0*/  IMAD R0, R29, UR4, RZ ;  /* 0x000000041d007c24 */ /* 0x000fe4000f8e02ff */
[----:B------:R-:W-:Y:S02]  /*12c0*/  IMAD.IADD R13, R5, 0x1, R13 ;  /* 0x00000001050d7824 */ /* 0x000fe400078e020d */
[----:B------:R-:W-:-:S03]  /*12d0*/  IMAD.WIDE.U32 R8, R28, UR4, R8 ;  /* 0x000000041c087c25 */ /* 0x000fc6000f8e0008 */
[----:B------:R-:W-:Y:S01]  /*12e0*/  LEA.HI.X R26, R4, UR13, R13, 0x1, P0 ;  /* 0x0000000d041a7c11 */ /* 0x000fe200080f0c0d */
[----:B------:R-:W-:Y:S01]  /*12f0*/  IMAD R3, R75, R25, R11 ;  /* 0x000000194b037224 */ /* 0x000fe200078e020b */
[----:B------:R-:W-:Y:S01]  /*1300*/  IADD3 R11, P3, PT, R10, R8, RZ ;  /* 0x000000080a0b7210 */ /* 0x000fe20007f7e0ff */
[----:B------:R-:W-:Y:S02]  /*1310*/  IMAD.MOV.U32 R2, RZ, RZ, R10 ;  /* 0x000000ffff027224 */ /* 0x000fe400078e000a */
[C---:B------:R-:W-:Y:S01]  /*1320*/  IMAD R0, R28.reuse, UR5, R0 ;  /* 0x000000051c007c24 */ /* 0x040fe2000f8e0200 */
[----:B------:R-:W-:Y:S01]  /*1330*/  STL [R1+0x64], R26 ;  /* 0x0000641a01007387 */ /* 0x000fe20000100800 */
[C---:B------:R-:W-:Y:S01]  /*1340*/  IMAD.WIDE.U32 R6, R28.reuse, UR4, R6 ;  /* 0x000000041c067c25 */ /* 0x040fe2000f8e0006 */
[----:B------:R-:W2:Y:S03]  /*1350*/  LDCU UR5, c[0x0][0x3e0] ;  /* 0x00007c00ff0577ac */ /* 0x000ea60008000800 */
[----:B------:R-:W-:Y:S01]  /*1360*/  IMAD.WIDE.U32 R4, R28, UR4, R2 ;  /* 0x000000041c047c25 */ /* 0x000fe2000f8e0002 */
[C---:B------:R-:W-:Y:S01]  /*1370*/  IADD3 R12, P2, PT, R10.reuse, R6, RZ ;  /* 0x000000060a0c7210 */ /* 0x040fe20007f5e0ff */
[----:B------:R-:W-:Y:S01]  /*1380*/  UMOV UR4, 0x400 ;  /* 0x0000040000047882 */ /* 0x000fe20000000000 */
[----:B------:R-:W-:Y:S01]  /*1390*/  IADD3 R10, P1, P0, R10, UR17, R6 ;  /* 0x000000110a0a7c10 */ /* 0x000fe2000f83e006 */
[----:B------:R-:W-:Y:S01]  /*13a0*/  IMAD.IADD R2, R0, 0x1, R7 ;  /* 0x0000000100027824 */ /* 0x000fe200078e0207 */
[----:B------:R-:W-:Y:S01]  /*13b0*/  IADD3.X R7, PT, PT, R3, R0, R9, P3, !PT ;  /* 0x0000000003077210 */ /* 0x000fe20001ffe409 */
[----:B------:R-:W-:Y:S01]  /*13c0*/  IMAD.IADD R0, R5, 0x1, R0 ;  /* 0x0000000105007824 */ /* 0x000fe200078e0200 */
[----:B------:R-:W-:Y:S01]  /*13d0*/  LEA R8, P3, R4, UR8, 0x1 ;  /* 0x0000000804087c11 */ /* 0x000fe2000f8608ff */
[----:B-1----:R-:W-:Y:S01]  /*13e0*/  ULEA UR4, UR22, UR4, 0x18 ;  /* 0x0000000416047291 */ /* 0x002fe2000f8ec0ff */
[----:B------:R-:W-:Y:S01]  /*13f0*/  IMAD.X R5, R2, 0x1, R3, P2 ;  /* 0x0000000102057824 */ /* 0x000fe200010e0603 */
[----:B------:R-:W-:-:S02]  /*1400*/  IADD3.X R3, PT, PT, R3, UR7, R2, P1, P0 ;  /* 0x0000000703037c10 */ /* 0x000fc40008fe0402 */
[----:B------:R-:W-:Y:S01]  /*1410*/  LEA.HI.X R9, R4, UR9, R0, 0x1, P3 ;  /* 0x0000000904097c11 */ /* 0x000fe200098f0c00 */
[----:B------:R-:W-:Y:S01]  /*1420*/  IMAD.SHL.U32 R0, R194, 0x10, RZ ;  /* 0x00000010c2007824 */ /* 0x000fe200078e00ff */
[C---:B------:R-:W-:Y:S02]  /*1430*/  LEA R6, P2, R11.reuse, UR8, 0x1 ;  /* 0x000000080b067c11 */ /* 0x040fe4000f8408ff */
[----:B------:R-:W-:Y:S02]  /*1440*/  LEA R4, P1, R12, UR8, 0x1 ;  /* 0x000000080c047c11 */ /* 0x000fe4000f8208ff */
[----:B------:R-:W-:Y:S02]  /*1450*/  LEA R2, P0, R10, UR8, 0x1 ;  /* 0x000000080a027c11 */ /* 0x000fe4000f8008ff */
[----:B------:R-:W-:Y:S02]  /*1460*/  LEA R228, R228, UR4, 0x1 ;  /* 0x00000004e4e47c11 */ /* 0x000fe4000f8e08ff */
[----:B------:R-:W-:-:S02]  /*1470*/  LEA.HI.X R7, R11, UR9, R7, 0x1, P2 ;  /* 0x000000090b077c11 */ /* 0x000fc400090f0c07 */
[----:B------:R-:W-:Y:S01]  /*1480*/  LEA.HI.X R5, R12, UR9, R5, 0x1, P1 ;  /* 0x000000090c057c11 */ /* 0x000fe200088f0c05 */
[----:B------:R-:W-:Y:S01]  /*1490*/  @!PT LDS RZ, [RZ] ;  /* 0x00000000fffff984 */ /* 0x000fe20000000800 */
[----:B------:R-:W-:Y:S01]  /*14a0*/  @!PT LDS RZ, [RZ] ;  /* 0x00000000fffff984 */ /* 0x000fe20000000800 */
[----:B------:R-:W-:Y:S01]  /*14b0*/  @!PT LDS RZ, [RZ] ;  /* 0x00000000fffff984 */ /* 0x000fe20000000800 */
[----:B------:R1:W-:Y:S01]  /*14c0*/  LDGSTS.E.BYPASS.LTC128B.128 [R228], desc[UR26][R8.64] ;  /* 0x0000000008e47fae */ /* 0x0003e2000b981a1a */
[----:B------:R-:W-:-:S03]  /*14d0*/  LEA.HI.X R3, R10, UR9, R3, 0x1, P0 ;  /* 0x000000090a037c11 */ /* 0x000fc600080f0c03 */
[----:B------:R3:W-:Y:S04]  /*14e0*/  LDGSTS.E.BYPASS.LTC128B.128 [R228+0x800], desc[UR26][R6.64] ;  /* 0x0080000006e47fae */ /* 0x0007e8000b981a1a */
[----:B------:R4:W-:Y:S04]  /*14f0*/  LDGSTS.E.BYPASS.LTC128B.128 [R228+0x1000], desc[UR26][R4.64] ;  /* 0x0100000004e47fae */ /* 0x0009e8000b981a1a */
[----:B------:R5:W-:Y:S04]  /*1500*/  LDGSTS.E.BYPASS.LTC128B.128 [R228+0x1800], desc[UR26][R2.64] ;  /* 0x0180000002e47fae */ /* 0x000be8000b981a1a */
[----:B------:R-:W-:Y:S04]  /*1510*/  LDGSTS.E.BYPASS.LTC128B.128 [R228+0x2000], desc[UR26][R22.64] ;  /* 0x0200000016e47fae */ /* 0x000fe8000b981a1a */
[----:B------:R-:W-:Y:S04]  /*1520*/  LDGSTS.E.BYPASS.LTC128B.128 [R228+0x2800], desc[UR26][R18.64] ;  /* 0x0280000012e47fae */ /* 0x000fe8000b981a1a */
[----:B------:R-:W-:Y:S01]  /*1530*/  LDGSTS.E.BYPASS.LTC128B.128 [R228+0x3000], desc[UR26][R16.64] ;  /* 0x0300000010e47fae */ /* 0x000fe2000b981a1a */
[----:B-1----:R-:W-:-:S03]  /*1540*/  IMAD.SHL.U32 R8, R20, 0x20, RZ ;  /* 0x0000002014087824 */ /* 0x002fc600078e00ff */
[----:B------:R1:W-:Y:S01]  /*1550*/  LDGSTS.E.BYPASS.LTC128B.128 [R228+0x3800], desc[UR26][R14.64] ;  /* 0x038000000ee47fae */ /* 0x0003e2000b981a1a */
[----:B---3--:R-:W-:-:S03]  /*1560*/  LOP3.LUT R7, R53, 0x8, R194, 0x78, !PT ;  /* 0x0000000835077812 */ /* 0x008fc600078e78c2 */
[----:B------:R-:W0:Y:S01]  /*1570*/  LDGDEPBAR ;  /* 0x00000000000079af */ /* 0x000e220000000000 */
[----:B------:R-:W-:Y:S01]  /*1580*/  SHF.L.U64.HI R6, R20, 0x5, R21 ;  /* 0x0000000514067819 */ /* 0x000fe20000010215 */
[C---:B----4-:R-:W-:Y:S01]  /*1590*/  IMAD.WIDE.U32 R4, R72.reuse, R20, RZ ;  /* 0x0000001448047225 */ /* 0x050fe200078e00ff */
[----:B------:R-:W-:Y:S02]  /*15a0*/  LOP3.LUT R53, R53, 0x8, R190, 0x78, !PT ;  /* 0x0000000835357812 */ /* 0x000fe400078e78be */
[----:B-----5:R-:W-:Y:S01]  /*15b0*/  LOP3.LUT R2, R189, 0x120, RZ, 0xc0, !PT ;  /* 0x00000120bd027812 */ /* 0x020fe200078ec0ff */
[----:B------:R-:W-:Y:S01]  /*15c0*/  IMAD R3, R72, R21, R5 ;  /* 0x0000001548037224 */ /* 0x000fe200078e0205 */
[----:B------:R-:W-:-:S04]  /*15d0*/  LEA R10, P2, R4, R27, 0x8 ;  /* 0x0000001b040a7211 */ /* 0x000fc800078440ff */
[----:B------:R-:W-:Y:S02]  /*15e0*/  LEA.HI.X R11, R4, R26, R3, 0x8, P2 ;  /* 0x0000001a040b7211 */ /* 0x000fe400010f4403 */
[----:B-1----:R-:W-:Y:S01]  /*15f0*/  LOP3.LUT R14, R2, 0x3e00, R0, 0xf8, !PT ;  /* 0x00003e00020e7812 */ /* 0x002fe200078ef800 */
[----:B------:R-:W-:-:S04]  /*1600*/  DEPBAR.LE SB0, 0x0 ;  /* 0x000080000000791a */ /* 0x000fc80000000000 */
[----:B------:R-:W-:Y:S01]  /*1610*/  BAR.SYNC.DEFER_BLOCKING 0x0 ;  /* 0x0000000000007b1d */ /* 0x000fe20000010000 */
[----:B------:R-:W-:Y:S02]  /*1620*/  LOP3.LUT R0, R0, 0x100, RZ, 0xc0, !PT ;  /* 0x0000010000007812 */ /* 0x000fe400078ec0ff */
[----:B------:R-:W-:Y:S02]  /*1630*/  LEA R2, P0, R4, R8, 0x7 ;  /* 0x0000000804027211 */ /* 0x000fe400078038ff */
[----:B------:R-:W-:Y:S02]  /*1640*/  LOP3.LUT R0, R0, 0x20, R189, 0xf8, !PT ;  /* 0x0000002000007812 */ /* 0x000fe400078ef8bd */
[----:B------:R-:W-:Y:S02]  /*1650*/  LEA.HI.X R5, R4, R6, R3, 0x7, P0 ;  /* 0x0000000604057211 */ /* 0x000fe400000f3c03 */
[----:B------:R-:W-:Y:S02]  /*1660*/  LOP3.LUT R0, R0, R7, RZ, 0xfc, !PT ;  /* 0x0000000700007212 */ /* 0x000fe400078efcff */
[----:B------:R-:W-:-:S02]  /*1670*/  IADD3 R7, P1, PT, R2, R8, RZ ;  /* 0x0000000802077210 */ /* 0x000fc40007f3e0ff */
[----:B------:R-:W-:Y:S02]  /*1680*/  LEA R12, P0, R20, R2, 0x6 ;  /* 0x00000002140c7211 */ /* 0x000fe400078030ff */
[----:B------:R-:W-:Y:S01]  /*1690*/  LEA R4, P2, R2, R27, 0x1 ;  /* 0x0000001b02047211 */ /* 0x000fe200078408ff */
[----:B------:R-:W-:Y:S01]  /*16a0*/  IMAD.X R3, R5, 0x1, R6, P1 ;  /* 0x0000000105037824 */ /* 0x000fe200008e0606 */
[----:B------:R-:W-:Y:S02]  /*16b0*/  LEA.HI.X R13, R20, R5, R21, 0x6, P0 ;  /* 0x00000005140d7211 */ /* 0x000fe400000f3415 */
[-C--:B------:R-:W-:Y:S02]  /*16c0*/  LEA R8, P1, R7, R27.reuse, 0x1 ;  /* 0x0000001b07087211 */ /* 0x080fe400078208ff */
[----:B------:R-:W-:Y:S02]  /*16d0*/  LEA R6, P0, R12, R27, 0x1 ;  /* 0x0000001b0c067211 */ /* 0x000fe400078008ff */
[----:B------:R-:W-:Y:S01]  /*16e0*/  LEA.HI.X R5, R2, R26, R5, 0x1, P2 ;  /* 0x0000001a02057211 */ /* 0x000fe200010f0c05 */
[----:B------:R-:W-:Y:S01]  /*16f0*/  @!PT LDS RZ, [RZ] ;  /* 0x00000000fffff984 */ /* 0x000fe20000000800 */
[----:B------:R-:W-:Y:S01]  /*1700*/  @!PT LDS RZ, [RZ] ;  /* 0x00000000fffff984 */ /* 0x000fe20000000800 */
[----:B------:R-:W-:Y:S01]  /*1710*/  @!PT LDS RZ, [RZ] ;  /* 0x00000000fffff984 */ /* 0x000fe20000000800 */
[----:B------:R-:W-:Y:S01]  /*1720*/  LDGSTS.E.BYPASS.LTC128B.128 [R228+0x4000], desc[UR26][R10.64] ;  /* 0x040000000ae47fae */ /* 0x000fe2000b981a1a */
[----:B------:R-:W-:-:S02]  /*1730*/  LOP3.LUT R2, R14, R53, RZ, 0xfc, !PT ;  /* 0x000000350e027212 */ /* 0x000fc400078efcff */
[-C--:B------:R-:W-:Y:S01]  /*1740*/  LEA.HI.X R9, R7, R26.reuse, R3, 0x1, P1 ;  /* 0x0000001a07097211 */ /* 0x080fe200008f0c03 */
[----:B------:R-:W-:Y:S01]  /*1750*/  LDGSTS.E.BYPASS.LTC128B.128 [R228+0x4800], desc[UR26][R4.64] ;  /* 0x0480000004e47fae */ /* 0x000fe2000b981a1a */
[----:B------:R-:W-:Y:S02]  /*1760*/  LEA.HI.X R7, R12, R26, R13, 0x1, P0 ;  /* 0x0000001a0c077211 */ /* 0x000fe400000f0c0d */
[----:B------:R-:W-:Y:S01]  /*1770*/  LEA R207, R2, UR4, 0x1 ;  /* 0x0000000402cf7c11 */ /* 0x000fe2000f8e08ff */
[----:B------:R1:W-:Y:S01]  /*1780*/  LDGSTS.E.BYPASS.LTC128B.128 [R228+0x5000], desc[UR26][R8.64] ;  /* 0x0500000008e47fae */ /* 0x0003e2000b981a1a */
[----:B------:R-:W-:Y:S01]  /*1790*/  LEA R204, R0, UR4, 0x1 ;  /* 0x0000000400cc7c11 */ /* 0x000fe2000f8e08ff */
[----:B------:R-:W-:Y:S01]  /*17a0*/  IMAD.MOV.U32 R0, RZ, RZ, 0x20 ;  /* 0x00000020ff007424 */ /* 0x000fe200078e00ff */
[----:B------:R-:W-:Y:S01]  /*17b0*/  LOP3.LUT P0, RZ, R194, 0x4, RZ, 0xc0, !PT ;  /* 0x00000004c2ff7812 */ /* 0x000fe2000780c0ff */
[----:B------:R3:W-:Y:S01]  /*17c0*/  LDGSTS.E.BYPASS.LTC128B.128 [R228+0x5800], desc[UR26][R6.64] ;  /* 0x0580000006e47fae */ /* 0x0007e2000b981a1a */
[----:B------:R-:W-:Y:S01]  /*17d0*/  LOP3.LUT R3, R190, 0x1f0, RZ, 0xc0, !PT ;  /* 0x000001f0be037812 */ /* 0x000fe200078ec0ff */
[----:B--2---:R-:W-:Y:S01]  /*17e0*/  IMAD R2, R74, UR5, R75 ;  /* 0x000000054a027c24 */ /* 0x004fe2000f8e024b */
[----:B------:R-:W-:Y:S01]  /*17f0*/  SEL R0, R0, 0xffffffe0, !P0 ;  /* 0xffffffe000007807 */ /* 0x000fe20004000000 */
[----:B------:R-:W-:Y:S01]  /*1800*/  LDSM.16.M88.4 R12, [R204+0x2000] ;  /* 0x00200000cc0c783b */ /* 0x000fe20000000200 */
[----:B------:R-:W-:Y:S01]  /*1810*/  IADD3 R3, PT, PT, R3, 0x1, R191 ;  /* 0x0000000103037810 */ /* 0x000fe20007ffe0bf */
[----:B------:R-:W-:-:S02]  /*1820*/  IMAD.SHL.U32 R2, R2, 0x20, RZ ;  /* 0x0000002002027824 */ /* 0x000fc400078e00ff */
[----:B------:R-:W-:Y:S01]  /*1830*/  LDSM.16.M88.4 R20, [R204+0x3c00] ;  /* 0x003c0000cc14783b */ /* 0x000fe20000000200 */
[C---:B------:R-:W-:Y:S02]  /*1840*/  IMAD.IADD R208, R0.reuse, 0x1, R207 ;  /* 0x0000000100d07824 */ /* 0x040fe400078e02cf */
[----:B------:R-:W-:Y:S01]  /*1850*/  IMAD.IADD R206, R0, 0x1, R204 ;  /* 0x0000000100ce7824 */ /* 0x000fe200078e02cc */
[----:B------:R-:W-:Y:S04]  /*1860*/  LDSM.16.M88.4 R44, [R204+0x2400] ;  /* 0x00240000cc2c783b */ /* 0x000fe80000000200 */
[----:B------:R-:W-:Y:S04]  /*1870*/  LDSM.16.M88.4 R40, [R204+0x2800] ;  /* 0x00280000cc28783b */ /* 0x000fe80000000200 */
[----:B------:R-:W-:Y:S04]  /*1880*/  LDSM.16.M88.4 R36, [R204+0x2c00] ;  /* 0x002c0000cc24783b */ /* 0x000fe80000000200 */
[----:B-1----:R-:W1:Y:S04]  /*1890*/  LDSM.16.M88.4 R8, [R207] ;  /* 0x00000000cf08783b */ /* 0x002e680000000200 */
[----:B---3--:R-:W2:Y:S04]  /*18a0*/  LDSM.16.M88.4 R4, [R207+0x1000] ;  /* 0x00100000cf04783b */ /* 0x008ea80000000200 */
[----:B------:R-:W3:Y:S04]  /*18b0*/  LDSM.16.M88.4 R32, [R204+0x3000] ;  /* 0x00300000cc20783b */ /* 0x000ee80000000200 */
[----:B------:R-:W4:Y:S04]  /*18c0*/  LDSM.16.M88.4 R28, [R204+0x3400] ;  /* 0x00340000cc1c783b */ /* 0x000f280000000200 */
[----:B------:R-:W5:Y:S04]  /*18d0*/  LDSM.16.M88.4 R24, [R204+0x3800] ;  /* 0x00380000cc18783b */ /* 0x000f680000000200 */
[----:B------:R-:W-:Y:S04]  /*18e0*/  LDSM.16.M88.4 R48, [R206+0x2000] ;  /* 0x00200000ce30783b */ /* 0x000fe80000000200 */
[----:B------:R-:W-:Y:S04]  /*18f0*/  LDSM.16.M88.4 R16, [R208] ;  /* 0x00000000d010783b */ /* 0x000fe80000000200 */
[----:B------:R-:W0:Y:S01]  /*1900*/  LDGDEPBAR ;  /* 0x00000000000079af */ /* 0x000e220000000000 */
[-C--:B-1----:R-:W-:Y:S08]  /*1910*/  HMMA.16816.F32.BF16 R56, R8, R12.reuse, RZ ;  /* 0x0000000c0838723c */ /* 0x082ff000000418ff */
[C---:B--2---:R-:W-:Y:S08]  /*1920*/  HMMA.16816.F32.BF16 R60, R4.reuse, R12, RZ ;  /* 0x0000000c043c723c */ /* 0x044ff000000418ff */
[-C--:B------:R-:W-:Y:S08]  /*1930*/  HMMA.16816.F32.BF16 R64, R4, R14.reuse, RZ ;  /* 0x0000000e0440723c */ /* 0x080ff000000418ff */
[----:B------:R-:W-:Y:S01]  /*1940*/  HMMA.16816.F32.BF16 R68, R8, R14, RZ ;  /* 0x0000000e0844723c */ /* 0x000fe200000418ff */
[----:B------:R-:W1:Y:S07]  /*1950*/  LDSM.16.M88.4 R12, [R208+0x1000] ;  /* 0x00100000d00c783b */ /* 0x000e6e0000000200 */
[C---:B------:R-:W-:Y:S08]  /*1960*/  HMMA.16816.F32.BF16 R176, R4.reuse, R20, RZ ;  /* 0x0000001404b0723c */ /* 0x040ff000000418ff */
[----:B------:R-:W-:Y:S08]  /*1970*/  HMMA.16816.F32.BF16 R180, R4, R22, RZ ;  /* 0x0000001604b4723c */ /* 0x000ff000000418ff */
[C---:B------:R-:W-:Y:S08]  /*1980*/  HMMA.16816.F32.BF16 R152, R8.reuse, R20, RZ ;  /* 0x000000140898723c */ /* 0x040ff000000418ff */
[C---:B------:R-:W-:Y:S01]  /*1990*/  HMMA.16816.F32.BF16 R164, R8.reuse, R22, RZ ;  /* 0x0000001608a4723c */ /* 0x040fe200000418ff */
[----:B------:R-:W2:Y:S07]  /*19a0*/  LDSM.16.M88.4 R20, [R206+0x2400] ;  /* 0x00240000ce14783b */ /* 0x000eae0000000200 */
[-C--:B------:R-:W-:Y:S08]  /*19b0*/  HMMA.16816.F32.BF16 R76, R8, R44.reuse, RZ ;  /* 0x0000002c084c723c */ /* 0x080ff000000418ff */
[C---:B------:R-:W-:Y:S08]  /*19c0*/  HMMA.16816.F32.BF16 R80, R4.reuse, R44, RZ ;  /* 0x0000002c0450723c */ /* 0x040ff000000418ff */
[C---:B------:R-:W-:Y:S08]  /*19d0*/  HMMA.16816.F32.BF16 R88, R4.reuse, R46, RZ ;  /* 0x0000002e0458723c */ /* 0x040ff000000418ff */
[C---:B------:R-:W-:Y:S08]  /*19e0*/  HMMA.16816.F32.BF16 R100, R4.reuse, R40, RZ ;  /* 0x000000280464723c */ /* 0x040ff000000418ff */
[C---:B------:R-:W-:Y:S08]  /*19f0*/  HMMA.16816.F32.BF16 R108, R4.reuse, R42, RZ ;  /* 0x0000002a046c723c */ /* 0x040ff000000418ff */
[C---:B------:R-:W-:Y:S08]  /*1a00*/  HMMA.16816.F32.BF16 R116, R4.reuse, R36, RZ ;  /* 0x000000240474723c */ /* 0x040ff000000418ff */
[C---:B------:R-:W-:Y:S08]  /*1a10*/  HMMA.16816.F32.BF16 R124, R4.reuse, R38, RZ ;  /* 0x00000026047c723c */ /* 0x040ff000000418ff */
[C---:B---3--:R-:W-:Y:S08]  /*1a20*/  HMMA.16816.F32.BF16 R136, R4.reuse, R32, RZ ;  /* 0x000000200488723c */ /* 0x048ff000000418ff */
[C---:B------:R-:W-:Y:S08]  /*1a30*/  HMMA.16816.F32.BF16 R140, R4.reuse, R34, RZ ;  /* 0x00000022048c723c */ /* 0x040ff000000418ff */
[C---:B----4-:R-:W-:Y:S08]  /*1a40*/  HMMA.16816.F32.BF16 R156, R4.reuse, R28, RZ ;  /* 0x0000001c049c723c */ /* 0x050ff000000418ff */
[C---:B------:R-:W-:Y:S08]  /*1a50*/  HMMA.16816.F32.BF16 R160, R4.reuse, R30, RZ ;  /* 0x0000001e04a0723c */ /* 0x040ff000000418ff */
[C---:B-----5:R-:W-:Y:S08]  /*1a60*/  HMMA.16816.F32.BF16 R172, R4.reuse, R24, RZ ;  /* 0x0000001804ac723c */ /* 0x060ff000000418ff */
[----:B------:R-:W-:Y:S01]  /*1a70*/  HMMA.16816.F32.BF16 R184, R4, R26, RZ ;  /* 0x0000001a04b8723c */ /* 0x000fe200000418ff */
[----:B------:R-:W-:Y:S01]  /*1a80*/  IMAD.SHL.U32 R7, R194, 0x2, RZ ;  /* 0x00000002c2077824 */ /* 0x000fe200078e00ff */
[----:B------:R-:W-:-:S04]  /*1a90*/  LOP3.LUT R4, R192, 0x7, RZ, 0xc0, !PT ;  /* 0x00000007c0047812 */ /* 0x000fc800078ec0ff */
[----:B------:R-:W-:Y:S02]  /*1aa0*/  IADD3 R3, PT, PT, R3, -R73, R4 ;  /* 0x8000004903037210 */ /* 0x000fe40007ffe004 */
[C---:B------:R-:W-:Y:S01]  /*1ab0*/  HMMA.16816.F32.BF16 R84, R8.reuse, R46, RZ ;  /* 0x0000002e0854723c */ /* 0x040fe200000418ff */
[----:B------:R-:W-:Y:S02]  /*1ac0*/  LOP3.LUT R7, R7, 0x6, RZ, 0xc0, !PT ;  /* 0x0000000607077812 */ /* 0x000fe400078ec0ff */
[----:B------:R-:W-:Y:S02]  /*1ad0*/  IADD3 R3, PT, PT, R3, UR24, R52 ;  /* 0x0000001803037c10 */ /* 0x000fe4000fffe034 */
[----:B------:R-:W-:Y:S01]  /*1ae0*/  SHF.R.S32.HI R4, RZ, 0x1f, R2 ;  /* 0x0000001fff047819 */ /* 0x000fe20000011402 */
[----:B------:R-:W-:Y:S01]  /*1af0*/  IMAD R7, R72, 0x80, R7 ;  /* 0x0000008048077824 */ /* 0x000fe200078e0207 */
[C---:B------:R-:W-:Y:S01]  /*1b00*/  VIADDMNMX R6, R3.reuse, 0x40, R52, PT ;  /* 0x0000004003067846 */ /* 0x040fe20003800134 */
[----:B------:R-:W-:Y:S01]  /*1b10*/  HMMA.16816.F32.BF16 R132, R8, R28, RZ ;  /* 0x0000001c0884723c */ /* 0x000fe200000418ff */
[----:B------:R-:W-:-:S02]  /*1b20*/  VIMNMX R5, PT, PT, R3, R52, PT ;  /* 0x0000003403057248 */ /* 0x000fc40003fe0100 */
[C---:B------:R-:W-:Y:S02]  /*1b30*/  ISETP.GE.AND P5, PT, R7.reuse, R6, PT ;  /* 0x000000060700720c */ /* 0x040fe40003fa6270 */
[----:B------:R-:W-:-:S03]  /*1b40*/  ISETP.GE.AND P4, PT, R7, R5, PT ;  /* 0x000000050700720c */ /* 0x000fc60003f86270 */
[----:B------:R-:W-:Y:S01]  /*1b50*/  HMMA.16816.F32.BF16 R144, R8, R30, RZ ;  /* 0x0000001e0890723c */ /* 0x000fe200000418ff */
[----:B------:R-:W3:Y:S07]  /*1b60*/  LDSM.16.M88.4 R28, [R206+0x2800] ;  /* 0x00280000ce1c783b */ /* 0x000eee0000000200 */
[----:B-1----:R-:W-:Y:S01]  /*1b70*/  HMMA.16816.F32.BF16 R44, R12, R48, R60 ;  /* 0x000000300c2c723c */ /* 0x002fe2000004183c */
[----:B------:R-:W-:Y:S02]  /*1b80*/  LOP3.LUT R62, R194, 0x1f, RZ, 0xc0, !PT ;  /* 0x0000001fc23e7812 */ /* 0x000fe400078ec0ff */
[----:B------:R-:W-:-:S02]  /*1b90*/  SHF.R.U32.HI R60, RZ, 0x5, R194 ;  /* 0x00000005ff3c7819 */ /* 0x000fc400000116c2 */
[----:B------:R-:W-:Y:S02]  /*1ba0*/  IADD3 R62, P1, P0, R2, R54, R62 ;  /* 0x00000036023e7210 */ /* 0x000fe4000783e03e */
[----:B------:R-:W-:Y:S01]  /*1bb0*/  LOP3.LUT R2, R53, 0x120, R189, 0xf8, !PT ;  /* 0x0000012035027812 */ /* 0x000fe200078ef8bd */
[C---:B------:R-:W-:Y:S01]  /*1bc0*/  HMMA.16816.F32.BF16 R148, R8.reuse, R24, RZ ;  /* 0x000000180894723c */ /* 0x040fe200000418ff */
[----:B------:R-:W-:Y:S01]  /*1bd0*/  IADD3.X R61, PT, PT, R4, R55, RZ, P1, P0 ;  /* 0x00000037043d7210 */ /* 0x000fe20000fe04ff */
[----:B------:R-:W-:Y:S01]  /*1be0*/  IMAD R60, R188, 0x8, R60 ;  /* 0x00000008bc3c7824 */ /* 0x000fe200078e023c */
[C-C-:B------:R-:W-:Y:S02]  /*1bf0*/  VIADDMNMX R4, R3.reuse, 0x8, R52.reuse, PT ;  /* 0x0000000803047846 */ /* 0x140fe40003800134 */
[----:B------:R-:W-:Y:S02]  /*1c00*/  VIADDMNMX R3, R3, 0x48, R52, PT ;  /* 0x0000004803037846 */ /* 0x000fe40003800134 */
[----:B------:R-:W-:Y:S01]  /*1c10*/  ISETP.GE.AND P1, PT, R7, R4, PT ;  /* 0x000000040700720c */ /* 0x000fe20003f26270 */
[----:B------:R-:W-:Y:S03]  /*1c20*/  HMMA.16816.F32.BF16 R168, R8, R26, RZ ;  /* 0x0000001a08a8723c */ /* 0x000fe600000418ff */
[----:B------:R-:W-:-:S02]  /*1c30*/  FSEL R211, R44, -INF , !P5 ;  /* 0xff8000002cd37808 */ /* 0x000fc40006800000 */
[----:B------:R-:W-:-:S03]  /*1c40*/  ISETP.GE.AND P5, PT, R7, R3, PT ;  /* 0x000000030700720c */ /* 0x000fc60003fa6270 */
[----:B------:R-:W-:Y:S01]  /*1c50*/  HMMA.16816.F32.BF16 R24, R16, R48, R56 ;  /* 0x000000301018723c */ /* 0x000fe20000041838 */
[----:B------:R-:W-:-:S07]  /*1c60*/  FSEL R198, R46, -INF , !P5 ;  /* 0xff8000002ec67808 */ /* 0x000fce0006800000 */
[C---:B------:R-:W-:Y:S08]  /*1c70*/  HMMA.16816.F32.BF16 R104, R8.reuse, R36, RZ ;  /* 0x000000240868723c */ /* 0x040ff000000418ff */
[----:B------:R-:W-:Y:S03]  /*1c80*/  HMMA.16816.F32.BF16 R112, R8, R38, RZ ;  /* 0x000000260870723c */ /* 0x000fe600000418ff */
[----:B------:R-:W-:-:S02]  /*1c90*/  FSEL R190, R24, -INF , !P4 ;  /* 0xff80000018be7808 */ /* 0x000fc40006000000 */
[----:B------:R-:W-:-:S03]  /*1ca0*/  FSEL R192, R26, -INF , !P1 ;  /* 0xff8000001ac07808 */ /* 0x000fc60004800000 */
[C---:B------:R-:W-:Y:S08]  /*1cb0*/  HMMA.16816.F32.BF16 R120, R8.reuse, R32, RZ ;  /* 0x000000200878723c */ /* 0x040ff000000418ff */
[----:B------:R-:W-:Y:S08]  /*1cc0*/  HMMA.16816.F32.BF16 R128, R8, R34, RZ ;  /* 0x000000220880723c */ /* 0x000ff000000418ff */
[-C--:B------:R-:W-:Y:S08]  /*1cd0*/  HMMA.16816.F32.BF16 R36, R12, R50.reuse, R64 ;  /* 0x000000320c24723c */ /* 0x080ff00000041840 */
[----:B------:R-:W-:Y:S08]  /*1ce0*/  HMMA.16816.F32.BF16 R32, R16, R50, R68 ;  /* 0x000000321020723c */ /* 0x000ff00000041844 */
[C---:B------:R-:W-:Y:S08]  /*1cf0*/  HMMA.16816.F32.BF16 R92, R8.reuse, R40, RZ ;  /* 0x00000028085c723c */ /* 0x040ff000000418ff */
[----:B------:R-:W-:Y:S01]  /*1d00*/  HMMA.16816.F32.BF16 R96, R8, R42, RZ ;  /* 0x0000002a0860723c */ /* 0x000fe200000418ff */
[----:B------:R-:W-:-:S02]  /*1d10*/  VIADD R8, R7, 0x1 ;  /* 0x0000000107087836 */ /* 0x000fc40000000000 */
[----:B------:R-:W-:-:S03]  /*1d20*/  VIADD R9, R7, 0x9 ;  /* 0x0000000907097836 */ /* 0x000fc60000000000 */
[C---:B------:R-:W-:Y:S02]  /*1d30*/  ISETP.GE.AND P3, PT, R8.reuse, R5, PT ;  /* 0x000000050800720c */ /* 0x040fe40003f66270 */
[-C--:B--2---:R-:W-:Y:S01]  /*1d40*/  HMMA.16816.F32.BF16 R40, R16, R20.reuse, R76 ;  /* 0x000000141028723c */ /* 0x084fe2000004184c */
[C---:B------:R-:W-:Y:S02]  /*1d50*/  ISETP.GE.AND P0, PT, R8.reuse, R4, PT ;  /* 0x000000040800720c */ /* 0x040fe40003f06270 */
[C---:B------:R-:W-:Y:S02]  /*1d60*/  ISETP.GE.AND P6, PT, R8.reuse, R6, PT ;  /* 0x000000060800720c */ /* 0x040fe40003fc6270 */
[----:B------:R-:W-:Y:S01]  /*1d70*/  ISETP.GE.AND P2, PT, R8, R3, PT ;  /* 0x000000030800720c */ /* 0x000fe20003f46270 */
[----:B------:R-:W-:Y:S01]  /*1d80*/  VIADD R8, R7, 0x8 ;  /* 0x0000000807087836 */ /* 0x000fe20000000000 */
[----:B------:R-:W-:Y:S01]  /*1d90*/  FSEL R191, R25, -INF , !P3 ;  /* 0xff80000019bf7808 */ /* 0x000fe20005800000 */
[----:B------:R-:W-:Y:S01]  /*1da0*/  HMMA.16816.F32.BF16 R48, R12, R20, R80 ;  /* 0x000000140c30723c */ /* 0x000fe20000041850 */
[----:B------:R-:W-:-:S02]  /*1db0*/  FSEL R193, R27, -INF , !P0 ;  /* 0xff8000001bc17808 */ /* 0x000fc40004000000 */
[C---:B------:R-:W-:Y:S01]  /*1dc0*/  ISETP.GE.AND P0, PT, R8.reuse, R6, PT ;  /* 0x000000060800720c */ /* 0x040fe20003f06270 */
[----:B------:R-:W1:Y:S01]  /*1dd0*/  LDSM.16.M88.4 R24, [R206+0x2c00] ;  /* 0x002c0000ce18783b */ /* 0x000e620000000200 */
[C---:B------:R-:W-:Y:S02]  /*1de0*/  ISETP.GE.AND P1, PT, R8.reuse, R5, PT ;  /* 0x000000050800720c */ /* 0x040fe40003f26270 */
[C---:B------:R-:W-:Y:S02]  /*1df0*/  ISETP.GE.AND P4, PT, R8.reuse, R4, PT ;  /* 0x000000040800720c */ /* 0x040fe40003f86270 */
[----:B------:R-:W-:Y:S01]  /*1e00*/  ISETP.GE.AND P3, PT, R8, R3, PT ;  /* 0x000000030800720c */ /* 0x000fe20003f66270 */
[----:B------:R-:W-:Y:S01]  /*1e10*/  VIADD R8, R7, 0x10 ;  /* 0x0000001007087836 */ /* 0x000fe20000000000 */
[----:B------:R-:W-:Y:S02]  /*1e20*/  FSEL R196, R45, -INF , !P6 ;  /* 0xff8000002dc47808 */ /* 0x000fe40007000000 */
[----:B------:R-:W-:-:S02]  /*1e30*/  FSEL R200, R47, -INF , !P2 ;  /* 0xff8000002fc87808 */ /* 0x000fc40005000000 */
[----:B------:R-:W-:Y:S01]  /*1e40*/  ISETP.GE.AND P5, PT, R9, R6, PT ;  /* 0x000000060900720c */ /* 0x000fe20003fa6270 */
[-C--:B------:R-:W-:Y:S01]  /*1e50*/  HMMA.16816.F32.BF16 R44, R12, R22.reuse, R88 ;  /* 0x000000160c2c723c */ /* 0x080fe20000041858 */
[----:B------:R-:W-:Y:S02]  /*1e60*/  FSEL R202, R38, -INF , !P3 ;  /* 0xff80000026ca7808 */ /* 0x000fe40005800000 */
[----:B------:R-:W-:Y:S02]  /*1e70*/  FSEL R82, R32, -INF , !P1 ;  /* 0xff80000020527808 */ /* 0x000fe40004800000 */
[----:B------:R-:W-:Y:S02]  /*1e80*/  FSEL R83, R34, -INF , !P4 ;  /* 0xff80000022537808 */ /* 0x000fe40006000000 */
[----:B------:R-:W-:Y:S01]  /*1e90*/  FSEL R213, R37, -INF , !P5 ;  /* 0xff80000025d57808 */ /* 0x000fe20006800000 */
[----:B------:R-:W-:Y:S01]  /*1ea0*/  HMMA.16816.F32.BF16 R20, R16, R22, R84 ;  /* 0x000000161014723c */ /* 0x000fe20000041854 */
[----:B------:R-:W-:-:S02]  /*1eb0*/  FSEL R203, R36, -INF , !P0 ;  /* 0xff80000024cb7808 */ /* 0x000fc40004000000 */
[C---:B------:R-:W-:Y:S02]  /*1ec0*/  ISETP.GE.AND P3, PT, R8.reuse, R5, PT ;  /* 0x000000050800720c */ /* 0x040fe40003f66270 */
[C---:B------:R-:W-:Y:S02]  /*1ed0*/  ISETP.GE.AND P1, PT, R8.reuse, R4, PT ;  /* 0x000000040800720c */ /* 0x040fe40003f26270 */
[C---:B------:R-:W-:Y:S02]  /*1ee0*/  ISETP.GE.AND P4, PT, R8.reuse, R6, PT ;  /* 0x000000060800720c */ /* 0x040fe40003f86270 */
[----:B------:R-:W-:Y:S01]  /*1ef0*/  ISETP.GE.AND P5, PT, R8, R3, PT ;  /* 0x000000030800720c */ /* 0x000fe20003fa6270 */
[----:B------:R-:W-:Y:S01]  /*1f00*/  VIADD R8, R7, 0x11 ;  /* 0x0000001107087836 */ /* 0x000fe20000000000 */
[C---:B------:R-:W-:Y:S02]  /*1f10*/  ISETP.GE.AND P6, PT, R9.reuse, R5, PT ;  /* 0x000000050900720c */ /* 0x040fe40003fc6270 */
[----:B------:R-:W-:-:S02]  /*1f20*/  ISETP.GE.AND P2, PT, R9, R4, PT ;  /* 0x000000040900720c */ /* 0x000fc40003f46270 */
[----:B------:R-:W-:Y:S01]  /*1f30*/  ISETP.GE.AND P0, PT, R9, R3, PT ;  /* 0x000000030900720c */ /* 0x000fe20003f06270 */
[----:B------:R-:W-:Y:S01]  /*1f40*/  VIADD R9, R7, 0x19 ;  /* 0x0000001907097836 */ /* 0x000fe20000000000 */
[----:B------:R-:W-:Y:S02]  /*1f50*/  FSEL R84, R33, -INF , !P6 ;  /* 0xff80000021547808 */ /* 0x000fe40007000000 */
[----:B------:R-:W-:Y:S02]  /*1f60*/  FSEL R212, R39, -INF , !P0 ;  /* 0xff80000027d47808 */ /* 0x000fe40004000000 */
[----:B------:R-:W-:Y:S01]  /*1f70*/  FSEL R85, R35, -INF , !P2 ;  /* 0xff80000023557808 */ /* 0x000fe20005000000 */
[----:B---3--:R-:W-:Y:S01]  /*1f80*/  HMMA.16816.F32.BF16 R36, R16, R28, R92 ;  /* 0x0000001c1024723c */ /* 0x008fe2000004185c */
[----:B------:R-:W-:Y:S02]  /*1f90*/  FSEL R189, R40, -INF , !P3 ;  /* 0xff80000028bd7808 */ /* 0x000fe40005800000 */
[----:B------:R-:W-:-:S02]  /*1fa0*/  ISETP.GE.AND P2, PT, R8, R5, PT ;  /* 0x000000050800720c */ /* 0x000fc40003f46270 */
[C---:B------:R-:W-:Y:S02]  /*1fb0*/  ISETP.GE.AND P0, PT, R8.reuse, R4, PT ;  /* 0x000000040800720c */ /* 0x040fe40003f06270 */
[C---:B------:R-:W-:Y:S01]  /*1fc0*/  ISETP.GE.AND P6, PT, R8.reuse, R6, PT ;  /* 0x000000060800720c */ /* 0x040fe20003fc6270 */
[----:B------:R-:W-:Y:S01]  /*1fd0*/  HMMA.16816.F32.BF16 R32, R12, R28, R100 ;  /* 0x0000001c0c20723c */ /* 0x000fe20000041864 */
[----:B------:R-:W-:Y:S01]  /*1fe0*/  ISETP.GE.AND P3, PT, R8, R3, PT ;  /* 0x000000030800720c */ /* 0x000fe20003f66270 */
[----:B------:R-:W-:Y:S01]  /*1ff0*/  VIADD R8, R7, 0x18 ;  /* 0x0000001807087836 */ /* 0x000fe20000000000 */
[----:B------:R-:W-:Y:S02]  /*2000*/  FSEL R93, R41, -INF , !P2 ;  /* 0xff800000295d7808 */ /* 0x000fe40005000000 */
[----:B------:R-:W-:Y:S02]  /*2010*/  FSEL R95, R42, -INF , !P1 ;  /* 0xff8000002a5f7808 */ /* 0x000fe40004800000 */
[----:B------:R-:W-:-:S02]  /*2020*/  FSEL R195, R49, -INF , !P6 ;  /* 0xff80000031c37808 */ /* 0x000fc40007000000 */
[----:B------:R-:W-:Y:S02]  /*2030*/  FSEL R199, R51, -INF , !P3 ;  /* 0xff80000033c77808 */ /* 0x000fe40005800000 */
[CC--:B------:R-:W-:Y:S02]  /*2040*/  ISETP.GE.AND P1, PT, R8.reuse, R5.reuse, PT ;  /* 0x000000050800720c */ /* 0x0c0fe40003f26270 */
[-C--:B------:R-:W-:Y:S02]  /*2050*/  ISETP.GE.AND P2, PT, R8, R4.reuse, PT ;  /* 0x000000040800720c */ /* 0x080fe40003f46270 */
[C---:B------:R-:W-:Y:S02]  /*2060*/  ISETP.GE.AND P6, PT, R9.reuse, R5, PT ;  /* 0x000000050900720c */ /* 0x040fe40003fc6270 */
[----:B------:R-:W-:Y:S02]  /*2070*/  ISETP.GE.AND P3, PT, R9, R4, PT ;  /* 0x000000040900720c */ /* 0x000fe40003f66270 */
[----:B------:R-:W-:-:S02]  /*2080*/  FSEL R80, R20, -INF , !P1 ;  /* 0xff80000014507808 */ /* 0x000fc40004800000 */
[----:B------:R-:W-:Y:S02]  /*2090*/  FSEL R81, R22, -INF , !P2 ;  /* 0xff80000016517808 */ /* 0x000fe40005000000 */
[----:B------:R-:W-:Y:S02]  /*20a0*/  FSEL R63, R21, -INF , !P6 ;  /* 0xff800000153f7808 */ /* 0x000fe40007000000 */
[----:B------:R-:W-:Y:S02]  /*20b0*/  FSEL R77, R23, -INF , !P3 ;  /* 0xff800000174d7808 */ /* 0x000fe40005800000 */
[----:B------:R-:W2:Y:S01]  /*20c0*/  LDSM.16.M88.4 R20, [R206+0x3000] ;  /* 0x00300000ce14783b */ /* 0x000ea20000000200 */
[----:B------:R-:W-:Y:S02]  /*20d0*/  FSEL R188, R43, -INF , !P0 ;  /* 0xff8000002bbc7808 */ /* 0x000fe40004000000 */
[----:B------:R-:W-:Y:S01]  /*20e0*/  FSEL R210, R48, -INF , !P4 ;  /* 0xff80000030d27808 */ /* 0x000fe20006000000 */
[----:B------:R-:W-:Y:S01]  /*20f0*/  HMMA.16816.F32.BF16 R40, R12, R30, R108 ;  /* 0x0000001e0c28723c */ /* 0x000fe2000004186c */
[----:B------:R-:W-:-:S02]  /*2100*/  ISETP.GE.AND P0, PT, R8, R6, PT ;  /* 0x000000060800720c */ /* 0x000fc40003f06270 */
[----:B------:R-:W-:Y:S01]  /*2110*/  ISETP.GE.AND P4, PT, R8, R3, PT ;  /* 0x000000030800720c */ /* 0x000fe20003f86270 */
[----:B------:R-:W-:Y:S01]  /*2120*/  VIADD R8, R7, 0x20 ;  /* 0x0000002007087836 */ /* 0x000fe20000000000 */
[----:B------:R-:W-:Y:S02]  /*2130*/  FSEL R197, R50, -INF , !P5 ;  /* 0xff80000032c57808 */ /* 0x000fe40006800000 */
[----:B------:R-:W-:Y:S01]  /*2140*/  ISETP.GE.AND P5, PT, R9, R6, PT ;  /* 0x000000060900720c */ /* 0x000fe20003fa6270 */
[----:B------:R-:W-:Y:S01]  /*2150*/  HMMA.16816.F32.BF16 R28, R16, R30, R96 ;  /* 0x0000001e101c723c */ /* 0x000fe20000041860 */
[----:B------:R-:W-:Y:S02]  /*2160*/  FSEL R205, R46, -INF , !P4 ;  /* 0xff8000002ecd7808 */ /* 0x000fe40006000000 */
[----:B------:R-:W-:Y:S02]  /*2170*/  FSEL R194, R45, -INF , !P5 ;  /* 0xff8000002dc27808 */ /* 0x000fe40006800000 */
[----:B------:R-:W-:-:S02]  /*2180*/  FSEL R201, R44, -INF , !P0 ;  /* 0xff8000002cc97808 */ /* 0x000fc40004000000 */
[C---:B------:R-:W-:Y:S01]  /*2190*/  ISETP.GE.AND P4, PT, R8.reuse, R5, PT ;  /* 0x000000050800720c */ /* 0x040fe20003f86270 */
[----:B-1----:R-:W-:Y:S01]  /*21a0*/  HMMA.16816.F32.BF16 R48, R16, R24, R104 ;  /* 0x000000181030723c */ /* 0x002fe20000041868 */
[C---:B------:R-:W-:Y:S02]  /*21b0*/  ISETP.GE.AND P1, PT, R8.reuse, R4, PT ;  /* 0x000000040800720c */ /* 0x040fe40003f26270 */
[C---:B------:R-:W-:Y:S02]  /*21c0*/  ISETP.GE.AND P2, PT, R8.reuse, R6, PT ;  /* 0x000000060800720c */ /* 0x040fe40003f46270 */
[-C--:B------:R-:W-:Y:S01]  /*21d0*/  ISETP.GE.AND P5, PT, R8, R3.reuse, PT ;  /* 0x000000030800720c */ /* 0x080fe20003fa6270 */
[----:B------:R-:W-:Y:S01]  /*21e0*/  VIADD R8, R7, 0x21 ;  /* 0x0000002107087836 */ /* 0x000fe20000000000 */
[----:B------:R-:W-:Y:S01]  /*21f0*/  ISETP.GE.AND P0, PT, R9, R3, PT ;  /* 0x000000030900720c */ /* 0x000fe20003f06270 */
[----:B------:R-:W-:Y:S01]  /*2200*/  VIADD R9, R7, 0x29 ;  /* 0x0000002907097836 */ /* 0x000fe20000000000 */
[----:B------:R-:W-:-:S02]  /*2210*/  FSEL R223, R36, -INF , !P4 ;  /* 0xff80000024df7808 */ /* 0x000fc40006000000 */
[----:B------:R-:W-:Y:S02]  /*2220*/  FSEL R111, R47, -INF , !P0 ;  /* 0xff8000002f6f7808 */ /* 0x000fe40004000000 */
[C---:B------:R-:W-:Y:S01]  /*2230*/  ISETP.GE.AND P3, PT, R8.reuse, R5, PT ;  /* 0x000000050800720c */ /* 0x040fe20003f66270 */
[C---:B------:R-:W-:Y:S01]  /*2240*/  HMMA.16816.F32.BF16 R44, R12.reuse, R24, R116 ;  /* 0x000000180c2c723c */ /* 0x040fe20000041874 */
[C---:B------:R-:W-:Y:S02]  /*2250*/  ISETP.GE.AND P0, PT, R8.reuse, R4, PT ;  /* 0x000000040800720c */ /* 0x040fe40003f06270 */
[C---:B------:R-:W-:Y:S02]  /*2260*/  ISETP.GE.AND P6, PT, R8.reuse, R6, PT ;  /* 0x000000060800720c */ /* 0x040fe40003fc6270 */
[----:B------:R-:W-:Y:S01]  /*2270*/  ISETP.GE.AND P4, PT, R8, R3, PT ;  /* 0x000000030800720c */ /* 0x000fe20003f86270 */
[----:B------:R-:W-:Y:S01]  /*2280*/  VIADD R8, R7, 0x28 ;  /* 0x0000002807087836 */ /* 0x000fe20000000000 */
[----:B------:R-:W-:Y:S01]  /*2290*/  FSEL R214, R37, -INF , !P3 ;  /* 0xff80000025d67808 */ /* 0x000fe20005800000 */
[----:B--2---:R-:W-:Y:S01]  /*22a0*/  HMMA.16816.F32.BF16 R56, R12, R22, R140 ;  /* 0x000000160c38723c */ /* 0x004fe2000004188c */
[----:B------:R-:W-:-:S02]  /*22b0*/  FSEL R215, R38, -INF , !P1 ;  /* 0xff80000026d77808 */ /* 0x000fc40004800000 */
[----:B------:R-:W-:Y:S02]  /*22c0*/  FSEL R94, R33, -INF , !P6 ;  /* 0xff800000215e7808 */ /* 0x000fe40007000000 */
[----:B------:R-:W-:Y:S02]  /*22d0*/  FSEL R101, R35, -INF , !P4 ;  /* 0xff80000023657808 */ /* 0x000fe40006000000 */
[CC--:B------:R-:W-:Y:S02]  /*22e0*/  ISETP.GE.AND P1, PT, R8.reuse, R5.reuse, PT ;  /* 0x000000050800720c */ /* 0x0c0fe40003f26270 */
[-C--:B------:R-:W-:Y:S02]  /*22f0*/  ISETP.GE.AND P3, PT, R8, R4.reuse, PT ;  /* 0x000000040800720c */ /* 0x080fe40003f66270 */
[C---:B------:R-:W-:Y:S02]  /*2300*/  ISETP.GE.AND P6, PT, R9.reuse, R5, PT ;  /* 0x000000050900720c */ /* 0x040fe40003fc6270 */
[----:B------:R-:W-:-:S02]  /*2310*/  ISETP.GE.AND P4, PT, R9, R4, PT ;  /* 0x000000040900720c */ /* 0x000fc40003f86270 */
[----:B------:R-:W-:Y:S02]  /*2320*/  FSEL R220, R39, -INF , !P0 ;  /* 0xff80000027dc7808 */ /* 0x000fe40004000000 */
[----:B------:R-:W-:Y:S01]  /*2330*/  FSEL R107, R32, -INF , !P2 ;  /* 0xff800000206b7808 */ /* 0x000fe20005000000 */
[----:B------:R-:W-:Y:S01]  /*2340*/  HMMA.16816.F32.BF16 R36, R16, R20, R120 ;  /* 0x000000141024723c */ /* 0x000fe20000041878 */
[----:B------:R-:W-:Y:S02]  /*2350*/  FSEL R108, R28, -INF , !P1 ;  /* 0xff8000001c6c7808 */ /* 0x000fe40004800000 */
[----:B------:R-:W-:Y:S02]  /*2360*/  FSEL R110, R30, -INF , !P3 ;  /* 0xff8000001e6e7808 */ /* 0x000fe40005800000 */
[----:B------:R-:W-:Y:S02]  /*2370*/  FSEL R87, R29, -INF , !P6 ;  /* 0xff8000001d577808 */ /* 0x000fe40007000000 */
[----:B------:R-:W-:-:S02]  /*2380*/  FSEL R103, R31, -INF , !P4 ;  /* 0xff8000001f677808 */ /* 0x000fc40006000000 */
[CC--:B------:R-:W-:Y:S01]  /*2390*/  ISETP.GE.AND P0, PT, R8.reuse, R6.reuse, PT ;  /* 0x000000060800720c */ /* 0x0c0fe20003f06270 */
[----:B------:R-:W1:Y:S01]  /*23a0*/  LDSM.16.M88.4 R28, [R206+0x3400] ;  /* 0x00340000ce1c783b */ /* 0x000e620000000200 */
[----:B------:R-:W-:Y:S01]  /*23b0*/  ISETP.GE.AND P2, PT, R8, R3, PT ;  /* 0x000000030800720c */ /* 0x000fe20003f46270 */
[----:B------:R-:W-:Y:S01]  /*23c0*/  VIADD R8, R7, 0x30 ;  /* 0x0000003007087836 */ /* 0x000fe20000000000 */
[----:B------:R-:W-:Y:S02]  /*23d0*/  FSEL R100, R34, -INF , !P5 ;  /* 0xff80000022647808 */ /* 0x000fe40006800000 */
[----:B------:R-:W-:Y:S01]  /*23e0*/  ISETP.GE.AND P5, PT, R9, R6, PT ;  /* 0x000000060900720c */ /* 0x000fe20003fa6270 */
[----:B------:R-:W-:Y:S01]  /*23f0*/  HMMA.16816.F32.BF16 R32, R12, R26, R124 ;  /* 0x0000001a0c20723c */ /* 0x000fe2000004187c */
[----:B------:R-:W-:Y:S02]  /*2400*/  FSEL R102, R42, -INF , !P2 ;  /* 0xff8000002a667808 */ /* 0x000fe40005000000 */
[----:B------:R-:W-:-:S02]  /*2410*/  FSEL R92, R41, -INF , !P5 ;  /* 0xff800000295c7808 */ /* 0x000fc40006800000 */
[C---:B------:R-:W-:Y:S02]  /*2420*/  ISETP.GE.AND P2, PT, R8.reuse, R5, PT ;  /* 0x000000050800720c */ /* 0x040fe40003f46270 */
[C---:B------:R-:W-:Y:S01]  /*2430*/  ISETP.GE.AND P1, PT, R8.reuse, R4, PT ;  /* 0x000000040800720c */ /* 0x040fe20003f26270 */
[----:B------:R-:W-:Y:S01]  /*2440*/  HMMA.16816.F32.BF16 R24, R16, R26, R112 ;  /* 0x0000001a1018723c */ /* 0x000fe20000041870 */
[C---:B------:R-:W-:Y:S02]  /*2450*/  ISETP.GE.AND P3, PT, R8.reuse, R6, PT ;  /* 0x000000060800720c */ /* 0x040fe40003f66270 */
[-C--:B------:R-:W-:Y:S01]  /*2460*/  ISETP.GE.AND P5, PT, R8, R3.reuse, PT ;  /* 0x000000030800720c */ /* 0x080fe20003fa6270 */
[----:B------:R-:W-:Y:S01]  /*2470*/  VIADD R8, R7, 0x31 ;  /* 0x0000003107087836 */ /* 0x000fe20000000000 */
[----:B------:R-:W-:Y:S02]  /*2480*/  FSEL R106, R40, -INF , !P0 ;  /* 0xff800000286a7808 */ /* 0x000fe40004000000 */
[----:B------:R-:W-:Y:S01]  /*2490*/  ISETP.GE.AND P0, PT, R9, R3, PT ;  /* 0x000000030900720c */ /* 0x000fe20003f06270 */
[----:B------:R-:W-:Y:S01]  /*24a0*/  VIADD R9, R7, 0x39 ;  /* 0x0000003907097836 */ /* 0x000fe20000000000 */
[----:B------:R-:W-:-:S02]  /*24b0*/  FSEL R238, R48, -INF , !P2 ;  /* 0xff80000030ee7808 */ /* 0x000fc40005000000 */
[C---:B------:R-:W-:Y:S02]  /*24c0*/  ISETP.GE.AND P6, PT, R8.reuse, R6, PT ;  /* 0x000000060800720c */ /* 0x040fe40003fc6270 */
[C---:B------:R-:W-:Y:S02]  /*24d0*/  ISETP.GE.AND P2, PT, R8.reuse, R3, PT ;  /* 0x000000030800720c */ /* 0x040fe40003f46270 */
[----:B------:R-:W-:Y:S02]  /*24e0*/  FSEL R86, R43, -INF , !P0 ;  /* 0xff8000002b567808 */ /* 0x000fe40004000000 */
[C---:B------:R-:W-:Y:S01]  /*24f0*/  ISETP.GE.AND P4, PT, R8.reuse, R5, PT ;  /* 0x000000050800720c */ /* 0x040fe20003f86270 */
[----:B------:R-:W-:Y:S01]  /*2500*/  HMMA.16816.F32.BF16 R40, R12, R20, R136 ;  /* 0x000000140c28723c */ /* 0x000fe20000041888 */
[----:B------:R-:W-:Y:S01]  /*2510*/  ISETP.GE.AND P0, PT, R8, R4, PT ;  /* 0x000000040800720c */ /* 0x000fe20003f06270 */
[----:B------:R-:W-:Y:S01]  /*2520*/  VIADD R8, R7, 0x38 ;  /* 0x0000003807087836 */ /* 0x000fe20000000000 */
[----:B------:R-:W-:-:S02]  /*2530*/  FSEL R209, R44, -INF , !P3 ;  /* 0xff8000002cd17808 */ /* 0x000fc40005800000 */
[----:B------:R-:W-:Y:S02]  /*2540*/  FSEL R247, R45, -INF , !P6 ;  /* 0xff8000002df77808 */ /* 0x000fe40007000000 */
[----:B------:R-:W-:Y:S01]  /*2550*/  FSEL R252, R46, -INF , !P5 ;  /* 0xff8000002efc7808 */ /* 0x000fe20006800000 */
[----:B-1----:R-:W-:Y:S01]  /*2560*/  HMMA.16816.F32.BF16 R52, R12, R30, R160 ;  /* 0x0000001e0c34723c */ /* 0x002fe200000418a0 */
[----:B------:R-:W-:Y:S02]  /*2570*/  FSEL R251, R47, -INF , !P2 ;  /* 0xff8000002ffb7808 */ /* 0x000fe40005000000 */
[----:B------:R-:W-:Y:S02]  /*2580*/  FSEL R237, R49, -INF , !P4 ;  /* 0xff80000031ed7808 */ /* 0x000fe40006000000 */
[----:B------:R-:W-:Y:S02]  /*2590*/  FSEL R242, R50, -INF , !P1 ;  /* 0xff80000032f27808 */ /* 0x000fe40004800000 */
[----:B------:R-:W-:Y:S01]  /*25a0*/  FSEL R241, R51, -INF , !P0 ;  /* 0xff80000033f17808 */ /* 0x000fe20004000000 */
[----:B------:R-:W-:Y:S01]  /*25b0*/  HMMA.16816.F32.BF16 R44, R16, R22, R128 ;  /* 0x00000016102c723c */ /* 0x000fe20000041880 */
[----:B------:R-:W1:Y:S01]  /*25c0*/  LDSM.16.M88.4 R20, [R206+0x3800] ;  /* 0x00380000ce14783b */ /* 0x000e620000000200 */
[----:B------:R-:W-:-:S02]  /*25d0*/  ISETP.GE.AND P0, PT, R8, R6, PT ;  /* 0x000000060800720c */ /* 0x000fc40003f06270 */
[C---:B------:R-:W-:Y:S02]  /*25e0*/  ISETP.GE.AND P1, PT, R8.reuse, R5, PT ;  /* 0x000000050800720c */ /* 0x040fe40003f26270 */
[C---:B------:R-:W-:Y:S02]  /*25f0*/  ISETP.GE.AND P4, PT, R8.reuse, R4, PT ;  /* 0x000000040800720c */ /* 0x040fe40003f86270 */
[----:B------:R-:W-:Y:S01]  /*2600*/  ISETP.GE.AND P3, PT, R8, R3, PT ;  /* 0x000000030800720c */ /* 0x000fe20003f66270 */
[----:B------:R-:W-:Y:S01]  /*2610*/  VIADD R8, R7, 0x40 ;  /* 0x0000004007087836 */ /* 0x000fe20000000000 */
[----:B------:R-:W-:Y:S01]  /*2620*/  ISETP.GE.AND P5, PT, R9, R6, PT ;  /* 0x000000060900720c */ /* 0x000fe20003fa6270 */
[----:B------:R-:W-:Y:S01]  /*2630*/  HMMA.16816.F32.BF16 R48, R16, R28, R132 ;  /* 0x0000001c1030723c */ /* 0x000fe20000041884 */
[----:B------:R-:W-:Y:S02]  /*2640*/  FSEL R248, R34, -INF , !P3 ;  /* 0xff80000022f87808 */ /* 0x000fe40005800000 */
[----:B------:R-:W-:-:S02]  /*2650*/  FSEL R229, R24, -INF , !P1 ;  /* 0xff80000018e57808 */ /* 0x000fc40004800000 */
[----:B------:R-:W-:Y:S02]  /*2660*/  FSEL R235, R26, -INF , !P4 ;  /* 0xff8000001aeb7808 */ /* 0x000fe40006000000 */
[----:B------:R-:W-:Y:S02]  /*2670*/  FSEL R245, R33, -INF , !P5 ;  /* 0xff80000021f57808 */ /* 0x000fe40006800000 */
[C---:B------:R-:W-:Y:S02]  /*2680*/  ISETP.GE.AND P3, PT, R8.reuse, R5, PT ;  /* 0x000000050800720c */ /* 0x040fe40003f66270 */
[C---:B------:R-:W-:Y:S02]  /*2690*/  ISETP.GE.AND P1, PT, R8.reuse, R4, PT ;  /* 0x000000040800720c */ /* 0x040fe40003f26270 */
[C---:B------:R-:W-:Y:S02]  /*26a0*/  ISETP.GE.AND P4, PT, R8.reuse, R6, PT ;  /* 0x000000060800720c */ /* 0x040fe40003f86270 */
[----:B------:R-:W-:Y:S01]  /*26b0*/  ISETP.GE.AND P5, PT, R8, R3, PT ;  /* 0x000000030800720c */ /* 0x000fe20003fa6270 */
[----:B------:R-:W-:Y:S01]  /*26c0*/  VIADD R8, R7, 0x41 ;  /* 0x0000004107087836 */ /* 0x000fe20000000000 */
[----:B------:R-:W-:-:S02]  /*26d0*/  ISETP.GE.AND P6, PT, R9, R5, PT ;  /* 0x000000050900720c */ /* 0x000fc40003fc6270 */
[----:B------:R-:W-:Y:S02]  /*26e0*/  FSEL R74, R32, -INF , !P0 ;  /* 0xff800000204a7808 */ /* 0x000fe40004000000 */
[C---:B------:R-:W-:Y:S02]  /*26f0*/  ISETP.GE.AND P2, PT, R9.reuse, R4, PT ;  /* 0x000000040900720c */ /* 0x040fe40003f46270 */
[----:B------:R-:W-:Y:S02]  /*2700*/  ISETP.GE.AND P0, PT, R9, R3, PT ;  /* 0x000000030900720c */ /* 0x000fe40003f06270 */
[----:B------:R-:W-:Y:S02]  /*2710*/  FSEL R227, R25, -INF , !P6 ;  /* 0xff80000019e37808 */ /* 0x000fe40007000000 */
[----:B------:R-:W-:Y:S02]  /*2720*/  FSEL R243, R35, -INF , !P0 ;  /* 0xff80000023f37808 */ /* 0x000fe40004000000 */
[----:B------:R-:W-:Y:S01]  /*2730*/  FSEL R232, R27, -INF , !P2 ;  /* 0xff8000001be87808 */ /* 0x000fe20005000000 */
[----:B------:R-:W-:Y:S01]  /*2740*/  HMMA.16816.F32.BF16 R32, R12, R28, R156 ;  /* 0x0000001c0c20723c */ /* 0x000fe2000004189c */
[----:B------:R-:W-:Y:S01]  /*2750*/  ISETP.GE.AND P6, PT, R8, R6, PT ;  /* 0x000000060800720c */ /* 0x000fe20003fc6270 */
[----:B------:R-:W2:Y:S01]  /*2760*/  LDSM.16.M88.4 R24, [R206+0x3c00] ;  /* 0x003c0000ce18783b */ /* 0x000ea20000000200 */
[----:B------:R-:W-:Y:S01]  /*2770*/  FSEL R226, R36, -INF , !P3 ;  /* 0xff80000024e27808 */ /* 0x000fe20005800000 */
[----:B------:R-:W-:-:S04]  /*2780*/  DEPBAR.LE SB0, 0x0 ;  /* 0x000080000000791a */ /* 0x000fc80000000000 */
[C---:B------:R-:W-:Y:S01]  /*2790*/  ISETP.GE.AND P2, PT, R8.reuse, R5, PT ;  /* 0x000000050800720c */ /* 0x040fe20003f46270 */
[----:B-1----:R-:W-:Y:S01]  /*27a0*/  HMMA.16816.F32.BF16 R64, R12, R22, R184 ;  /* 0x000000160c40723c */ /* 0x002fe200000418b8 */
[C---:B------:R-:W-:Y:S02]  /*27b0*/  ISETP.GE.AND P0, PT, R8.reuse, R4, PT ;  /* 0x000000040800720c */ /* 0x040fe40003f06270 */
[----:B------:R-:W-:Y:S01]  /*27c0*/  ISETP.GE.AND P3, PT, R8, R3, PT ;  /* 0x000000030800720c */ /* 0x000fe20003f66270 */
[----:B------:R-:W-:Y:S01]  /*27d0*/  VIADD R8, R7, 0x48 ;  /* 0x0000004807087836 */ /* 0x000fe20000000000 */
[----:B------:R-:W-:Y:S02]  /*27e0*/  FSEL R10, R41, -INF , !P6 ;  /* 0xff800000290a7808 */ /* 0x000fe40007000000 */
[----:B------:R-:W-:Y:S02]  /*27f0*/  FSEL R9, R43, -INF , !P3 ;  /* 0xff8000002b097808 */ /* 0x000fe40005800000 */
[----:B------:R-:W-:Y:S01]  /*2800*/  FSEL R230, R39, -INF , !P0 ;  /* 0xff80000027e67808 */ /* 0x000fe20004000000 */
[----:B------:R-:W-:Y:S01]  /*2810*/  STL [R1+0x4], R10 ;  /* 0x0000040a01007387 */ /* 0x000fe20000100800 */
[----:B------:R-:W-:Y:S01]  /*2820*/  BAR.SYNC.DEFER_BLOCKING 0x0 ;  /* 0x0000000000007b1d */ /* 0x000fe20000010000 */
[----:B------:R-:W-:-:S02]  /*2830*/  ISETP.GE.AND P0, PT, R8, R6, PT ;  /* 0x000000060800720c */ /* 0x000fc40003f06270 */
[----:B------:R-:W-:Y:S02]  /*2840*/  FSEL R225, R37, -INF , !P2 ;  /* 0xff80000025e17808 */ /* 0x000fe40005000000 */
[----:B------:R-:W-:Y:S02]  /*2850*/  FSEL R231, R38, -INF , !P1 ;  /* 0xff80000026e77808 */ /* 0x000fe40004800000 */
[----:B------:R-:W-:Y:S01]  /*2860*/  FSEL R75, R40, -INF , !P4 ;  /* 0xff800000284b7808 */ /* 0x000fe20006000000 */
[----:B------:R1:W-:Y:S01]  /*2870*/  STL [R1+0x10], R9 ;  /* 0x0000100901007387 */ /* 0x0003e20000100800 */
[C---:B------:R-:W-:Y:S01]  /*2880*/  ISETP.GE.AND P1, PT, R8.reuse, R5, PT ;  /* 0x000000050800720c */ /* 0x040fe20003f26270 */
[----:B------:R-:W-:Y:S01]  /*2890*/  HMMA.16816.F32.BF16 R36, R12, R20, R172 ;  /* 0x000000140c24723c */ /* 0x000fe200000418ac */
[C---:B------:R-:W-:Y:S02]  /*28a0*/  ISETP.GE.AND P2, PT, R8.reuse, R4, PT ;  /* 0x000000040800720c */ /* 0x040fe40003f46270 */
[----:B------:R-:W-:Y:S01]  /*28b0*/  ISETP.GE.AND P4, PT, R8, R3, PT ;  /* 0x000000030800720c */ /* 0x000fe20003f86270 */
[----:B------:R-:W-:Y:S01]  /*28c0*/  VIADD R8, R7, 0x49 ;  /* 0x0000004907087836 */ /* 0x000fe20000000000 */
[----:B------:R-:W-:-:S02]  /*28d0*/  FSEL R139, R42, -INF , !P5 ;  /* 0xff8000002a8b7808 */ /* 0x000fc40006800000 */
[----:B------:R-:W-:Y:S01]  /*28e0*/  FSEL R137, R44, -INF , !P1 ;  /* 0xff8000002c897808 */ /* 0x000fe20004800000 */
[C---:B------:R-:W-:Y:S01]  /*28f0*/  HMMA.16816.F32.BF16 R40, R16.reuse, R30, R144 ;  /* 0x0000001e1028723c */ /* 0x040fe20000041890 */
[C---:B------:R-:W-:Y:S02]  /*2900*/  ISETP.GE.AND P6, PT, R8.reuse, R5, PT ;  /* 0x000000050800720c */ /* 0x040fe40003fc6270 */
[C---:B------:R-:W-:Y:S02]  /*2910*/  ISETP.GE.AND P3, PT, R8.reuse, R4, PT ;  /* 0x000000040800720c */ /* 0x040fe40003f66270 */
[----:B------:R-:W-:Y:S02]  /*2920*/  ISETP.GE.AND P5, PT, R8, R6, PT ;  /* 0x000000060800720c */ /* 0x000fe40003fa6270 */
[----:B------:R-:W-:Y:S01]  /*2930*/  FSEL R157, R46, -INF , !P2 ;  /* 0xff8000002e9d7808 */ /* 0x000fe20005000000 */
[----:B--2---:R-:W-:Y:S01]  /*2940*/  HMMA.16816.F32.BF16 R28, R16, R24, R152 ;  /* 0x00000018101c723c */ /* 0x004fe20000041898 */
[----:B------:R-:W-:-:S02]  /*2950*/  FSEL R246, R57, -INF , !P5 ;  /* 0xff80000039f67808 */ /* 0x000fc40006800000 */
[----:B------:R-:W-:Y:S02]  /*2960*/  FSEL R131, R45, -INF , !P6 ;  /* 0xff8000002d837808 */ /* 0x000fe40007000000 */
[----:B------:R-:W-:Y:S02]  /*2970*/  FSEL R156, R47, -INF , !P3 ;  /* 0xff8000002f9c7808 */ /* 0x000fe40005800000 */
[----:B-1----:R-:W-:Y:S01]  /*2980*/  FSEL R9, R56, -INF , !P0 ;  /* 0xff80000038097808 */ /* 0x002fe20004000000 */
[----:B------:R-:W-:Y:S01]  /*2990*/  HMMA.16816.F32.BF16 R44, R16, R20, R148 ;  /* 0x00000014102c723c */ /* 0x000fe20000041894 */
[----:B------:R-:W-:Y:S01]  /*29a0*/  ISETP.GE.AND P0, PT, R8, R3, PT ;  /* 0x000000030800720c */ /* 0x000fe20003f06270 */
[----:B------:R-:W-:Y:S02]  /*29b0*/  VIADD R8, R7, 0x50 ;  /* 0x0000005007087836 */ /* 0x000fe40000000000 */
[----:B------:R1:W-:Y:S03]  /*29c0*/  STL [R1], R9 ;  /* 0x0000000901007387 */ /* 0x0003e60000100800 */
        /* <DEDUP_REMOVED lines=8> */
[----:B-1----:R-:W-:Y:S02]  /*2a50*/  FSEL R9, R58, -INF , !P4 ;  /* 0xff8000003a097808 */ /* 0x002fe40006000000 */
[----:B------:R-:W-:Y:S01]  /*2a60*/  ISETP.GE.AND P4, PT, R8, R5, PT ;  /* 0x000000050800720c */ /* 0x000fe20003f86270 */
[----:B------:R-:W-:-:S02]  /*2a70*/  VIADD R8, R7, 0x51 ;  /* 0x0000005107087836 */ /* 0x000fc40000000000 */
[----:B------:R1:W-:Y:S01]  /*2a80*/  STL [R1+0xc], R9 ;  /* 0x00000c0901007387 */ /* 0x0003e20000100800 */
[----:B------:R-:W-:Y:S02]  /*2a90*/  FSEL R117, R48, -INF , !P4 ;  /* 0xff80000030757808 */ /* 0x000fe40006000000 */
[C---:B------:R-:W-:Y:S02]  /*2aa0*/  ISETP.GE.AND P3, PT, R8.reuse, R5, PT ;  /* 0x000000050800720c */ /* 0x040fe40003f66270 */
[C---:B------:R-:W-:Y:S02]  /*2ab0*/  ISETP.GE.AND P6, PT, R8.reuse, R6, PT ;  /* 0x000000060800720c */ /* 0x040fe40003fc6270 */
[----:B------:R-:W-:Y:S02]  /*2ac0*/  ISETP.GE.AND P4, PT, R8, R3, PT ;  /* 0x000000030800720c */ /* 0x000fe40003f86270 */
[----:B------:R-:W-:Y:S02]  /*2ad0*/  FSEL R112, R49, -INF , !P3 ;  /* 0xff80000031707808 */ /* 0x000fe40005800000 */
[----:B------:R-:W-:-:S02]  /*2ae0*/  FSEL R249, R35, -INF , !P4 ;  /* 0xff80000023f97808 */ /* 0x000fc40006000000 */
[----:B------:R-:W-:Y:S02]  /*2af0*/  FSEL R236, R33, -INF , !P6 ;  /* 0xff80000021ec7808 */ /* 0x000fe40007000000 */
[----:B------:R-:W-:Y:S01]  /*2b00*/  HMMA.16816.F32.BF16 R32, R12, R24, R176 ;  /* 0x000000180c20723c */ /* 0x000fe200000418b0 */
[C---:B------:R-:W-:Y:S02]  /*2b10*/  VIADD R15, R7.reuse, 0x68 ;  /* 0x00000068070f7836 */ /* 0x040fe40000000000 */
[C---:B------:R-:W-:Y:S02]  /*2b20*/  VIADD R14, R7.reuse, 0x69 ;  /* 0x00000069070e7836 */ /* 0x040fe40000000000 */
[C---:B------:R-:W-:Y:S02]  /*2b30*/  VIADD R13, R7.reuse, 0x78 ;  /* 0x00000078070d7836 */ /* 0x040fe40000000000 */
[----:B------:R-:W-:Y:S01]  /*2b40*/  VIADD R12, R7, 0x79 ;  /* 0x00000079070c7836 */ /* 0x000fe20000000000 */
[----:B------:R-:W-:Y:S01]  /*2b50*/  HMMA.16816.F32.BF16 R24, R16, R26, R164 ;  /* 0x0000001a1018723c */ /* 0x000fe200000418a4 */
[----:B-1----:R-:W-:-:S02]  /*2b60*/  FSEL R9, R59, -INF , !P0 ;  /* 0xff8000003b097808 */ /* 0x002fc40004000000 */
[----:B------:R-:W-:Y:S01]  /*2b70*/  ISETP.GE.AND P0, PT, R8, R4, PT ;  /* 0x000000040800720c */ /* 0x000fe20003f06270 */
[----:B------:R-:W-:Y:S02]  /*2b80*/  VIADD R8, R7, 0x58 ;  /* 0x0000005807087836 */ /* 0x000fe40000000000 */
[----:B------:R1:W-:Y:S01]  /*2b90*/  STL [R1+0x8], R9 ;  /* 0x0000080901007387 */ /* 0x0003e20000100800 */
[----:B------:R-:W-:Y:S02]  /*2ba0*/  FSEL R142, R51, -INF , !P0 ;  /* 0xff800000338e7808 */ /* 0x000fe40004000000 */
[C---:B------:R-:W-:Y:S02]  /*2bb0*/  ISETP.GE.AND P0, PT, R8.reuse, R6, PT ;  /* 0x000000060800720c */ /* 0x040fe40003f06270 */
[C---:B------:R-:W-:Y:S02]  /*2bc0*/  ISETP.GE.AND P3, PT, R8.reuse, R5, PT ;  /* 0x000000050800720c */ /* 0x040fe40003f66270 */
[----:B------:R-:W-:-:S02]  /*2bd0*/  ISETP.GE.AND P1, PT, R8, R4, PT ;  /* 0x000000040800720c */ /* 0x000fc40003f26270 */
[----:B------:R-:W-:Y:S01]  /*2be0*/  ISETP.GE.AND P2, PT, R8, R3, PT ;  /* 0x000000030800720c */ /* 0x000fe20003f46270 */
[----:B------:R-:W-:Y:S01]  /*2bf0*/  VIADD R8, R7, 0x60 ;  /* 0x0000006007087836 */ /* 0x000fe20000000000 */
[----:B------:R-:W-:Y:S02]  /*2c00*/  FSEL R114, R40, -INF , !P3 ;  /* 0xff80000028727808 */ /* 0x000fe40005800000 */
[----:B------:R-:W-:Y:S02]  /*2c10*/  FSEL R244, R54, -INF , !P2 ;  /* 0xff80000036f47808 */ /* 0x000fe40005000000 */
[----:B------:R-:W-:Y:S02]  /*2c20*/  FSEL R130, R42, -INF , !P1 ;  /* 0xff8000002a827808 */ /* 0x000fe40004800000 */
[----:B------:R-:W-:Y:S02]  /*2c30*/  FSEL R234, R52, -INF , !P0 ;  /* 0xff80000034ea7808 */ /* 0x000fe40004000000 */
[----:B------:R-:W-:-:S02]  /*2c40*/  ISETP.GE.AND P2, PT, R8, R5, PT ;  /* 0x000000050800720c */ /* 0x000fc40003f46270 */
[C---:B------:R-:W-:Y:S02]  /*2c50*/  ISETP.GE.AND P3, PT, R8.reuse, R4, PT ;  /* 0x000000040800720c */ /* 0x040fe40003f66270 */
[-C--:B------:R-:W-:Y:S01]  /*2c60*/  ISETP.GE.AND P1, PT, R8, R6.reuse, PT ;  /* 0x000000060800720c */ /* 0x080fe20003f26270 */
[----:B-1----:R-:W-:Y:S01]  /*2c70*/  VIADD R9, R7, 0x59 ;  /* 0x0000005907097836 */ /* 0x002fe20000000000 */
[----:B------:R-:W-:Y:S02]  /*2c80*/  FSEL R125, R44, -INF , !P2 ;  /* 0xff8000002c7d7808 */ /* 0x000fe40005000000 */
[----:B------:R-:W-:Y:S02]  /*2c90*/  FSEL R133, R46, -INF , !P3 ;  /* 0xff8000002e857808 */ /* 0x000fe40005800000 */
[C---:B------:R-:W-:Y:S02]  /*2ca0*/  ISETP.GE.AND P4, PT, R9.reuse, R6, PT ;  /* 0x000000060900720c */ /* 0x040fe40003f86270 */
[----:B------:R-:W-:-:S02]  /*2cb0*/  ISETP.GE.AND P6, PT, R9, R5, PT ;  /* 0x000000050900720c */ /* 0x000fc40003fc6270 */
[----:B------:R-:W-:Y:S02]  /*2cc0*/  FSEL R233, R53, -INF , !P4 ;  /* 0xff80000035e97808 */ /* 0x000fe40006000000 */
[-C--:B------:R-:W-:Y:S01]  /*2cd0*/  ISETP.GE.AND P4, PT, R8, R3.reuse, PT ;  /* 0x000000030800720c */ /* 0x080fe20003f86270 */
[----:B------:R-:W-:Y:S01]  /*2ce0*/  VIADD R8, R7, 0x61 ;  /* 0x0000006107087836 */ /* 0x000fe20000000000 */
[C---:B------:R-:W-:Y:S02]  /*2cf0*/  ISETP.GE.AND P5, PT, R9.reuse, R4, PT ;  /* 0x000000040900720c */ /* 0x040fe40003fa6270 */
[----:B------:R-:W-:Y:S02]  /*2d00*/  ISETP.GE.AND P0, PT, R9, R3, PT ;  /* 0x000000030900720c */ /* 0x000fe40003f06270 */
        /* <DEDUP_REMOVED lines=18> */
[----:B------:R-:W-:Y:S02]  /*2e30*/  ISETP.GE.AND P2, PT, R8, R6, PT ;  /* 0x000000060800720c */ /* 0x000fe40003f46270 */
[----:B------:R-:W-:Y:S02]  /*2e40*/  FSEL R184, R38, -INF , !P4 ;  /* 0xff80000026b87808 */ /* 0x000fe40006000000 */
[----:B------:R-:W-:Y:S02]  /*2e50*/  FSEL R145, R33, -INF , !P2 ;  /* 0xff80000021917808 */ /* 0x000fe40005000000 */
[----:B------:R-:W-:Y:S02]  /*2e60*/  ISETP.NE.AND P2, PT, R224, 0x1, PT ;  /* 0x00000001e000780c */ /* 0x000fe40003f45270 */
[----:B------:R-:W-:-:S02]  /*2e70*/  ISETP.GE.AND P6, PT, R8, R5, PT ;  /* 0x000000050800720c */ /* 0x000fc40003fc6270 */
[----:B------:R-:W-:Y:S02]  /*2e80*/  ISETP.GE.AND P4, PT, R8, R4, PT ;  /* 0x000000040800720c */ /* 0x000fe40003f86270 */
[----:B------:R-:W-:Y:S02]  /*2e90*/  FSEL R154, R28, -INF , !P0 ;  /* 0xff8000001c9a7808 */ /* 0x000fe40004000000 */
[----:B------:R-:W-:Y:S02]  /*2ea0*/  ISETP.GE.AND P0, PT, R8, R3, PT ;  /* 0x000000030800720c */ /* 0x000fe40003f06270 */
[----:B------:R-:W-:Y:S02]  /*2eb0*/  FSEL R155, R29, -INF , !P6 ;  /* 0xff8000001d9b7808 */ /* 0x000fe40007000000 */
[----:B------:R-:W-:Y:S02]  /*2ec0*/  FSEL R162, R30, -INF , !P5 ;  /* 0xff8000001ea27808 */ /* 0x000fe40006800000 */
[----:B------:R-:W-:-:S02]  /*2ed0*/  FSEL R173, R31, -INF , !P4 ;  /* 0xff8000001fad7808 */ /* 0x000fc40006000000 */
[----:B------:R-:W-:Y:S02]  /*2ee0*/  FSEL R146, R32, -INF , !P3 ;  /* 0xff80000020927808 */ /* 0x000fe40005800000 */
[-C--:B------:R-:W-:Y:S02]  /*2ef0*/  ISETP.GE.AND P6, PT, R15, R6.reuse, PT ;  /* 0x000000060f00720c */ /* 0x080fe40003fc6270 */
[-C--:B------:R-:W-:Y:S02]  /*2f00*/  ISETP.GE.AND P5, PT, R14, R6.reuse, PT ;  /* 0x000000060e00720c */ /* 0x080fe40003fa6270 */
[-C--:B------:R-:W-:Y:S02]  /*2f10*/  ISETP.GE.AND P4, PT, R13, R6.reuse, PT ;  /* 0x000000060d00720c */ /* 0x080fe40003f86270 */
[----:B------:R-:W-:Y:S02]  /*2f20*/  ISETP.GE.AND P3, PT, R12, R6, PT ;  /* 0x000000060c00720c */ /* 0x000fe40003f66270 */
[----:B------:R-:W-:-:S02]  /*2f30*/  FSEL R165, R34, -INF , !P1 ;  /* 0xff80000022a57808 */ /* 0x000fc40004800000 */
[----:B------:R-:W-:Y:S01]  /*2f40*/  FSEL R164, R35, -INF , !P0 ;  /* 0xff80000023a47808 */ /* 0x000fe20004000000 */
[----:B------:R-:W-:Y:S08]  /*2f50*/  @!P2 BRA `(.L_x_273) ;  /* 0x000000000068a947 */ /* 0x000ff00003800000 */
[----:B------:R-:W-:-:S04]  /*2f60*/  VIADD R6, R224, 0xfffffffe ;  /* 0xfffffffee0067836 */ /* 0x000fc80000000000 */
[C---:B------:R-:W-:Y:S02]  /*2f70*/  IMAD R8, R6.reuse, UR14, RZ ;  /* 0x0000000e06087c24 */ /* 0x040fe4000f8e02ff */
[----:B------:R-:W-:-:S04]  /*2f80*/  IMAD.WIDE.U32 R6, R6, UR10, RZ ;  /* 0x0000000a06067c25 */ /* 0x000fc8000f8e00ff */
[----:B------:R-:W-:Y:S01]  /*2f90*/  IMAD.IADD R8, R7, 0x1, R8 ;  /* 0x0000000107087824 */ /* 0x000fe200078e0208 */
[CC--:B------:R-:W-:Y:S02]  /*2fa0*/  LEA R16, P1, R6.reuse, R219.reuse, 0x1 ;  /* 0x000000db06107211 */ /* 0x0c0fe400078208ff */
[C---:B------:R-:W-:Y:S02]  /*2fb0*/  IADD3 R7, P0, PT, R6.reuse, UR15, RZ ;  /* 0x0000000f06077c10 */ /* 0x040fe4000ff1e0ff */
[----:B------:R-:W-:Y:S02]  /*2fc0*/  LEA.HI.X R17, R6, R218, R8, 0x1, P1 ;  /* 0x000000da06117211 */ /* 0x000fe400008f0c08 */
[----:B------:R-:W-:Y:S02]  /*2fd0*/  IADD3.X R6, PT, PT, R8, UR11, RZ, P0, !PT ;  /* 0x0000000b08067c10 */ /* 0x000fe400087fe4ff */
[C---:B------:R-:W-:Y:S01]  /*2fe0*/  LEA R10, P0, R7.reuse, R219, 0x1 ;  /* 0x000000db070a7211 */ /* 0x040fe200078008ff */
[----:B------:R-:W-:Y:S01]  /*2ff0*/  @!PT LDS RZ, [RZ] ;  /* 0x00000000fffff984 */ /* 0x000fe20000000800 */
[----:B------:R-:W-:Y:S01]  /*3000*/  @!PT LDS RZ, [RZ] ;  /* 0x00000000fffff984 */ /* 0x000fe20000000800 */
[----:B------:R-:W-:Y:S01]  /*3010*/  @!PT LDS RZ, [RZ] ;  /* 0x00000000fffff984 */ /* 0x000fe20000000800 */
[----:B------:R1:W-:Y:S01]  /*3020*/  LDGSTS.E.BYPASS.LTC128B.128 [R228+0x2000], desc[UR26][R16.64] ;  /* 0x0200000010e47fae */ /* 0x0003e2000b981a1a */
[----:B------:R-:W-:-:S02]  /*3030*/  IADD3 R9, P1, PT, R7, UR15, RZ ;  /* 0x0000000f07097c10 */ /* 0x000fc4000ff3e0ff */
[C---:B------:R-:W-:Y:S02]  /*3040*/  LEA.HI.X R11, R7.reuse, R218, R6, 0x1, P0 ;  /* 0x000000da070b7211 */ /* 0x040fe400000f0c06 */
[----:B------:R-:W-:Y:S02]  /*3050*/  IADD3 R7, P0, PT, R7, UR16, RZ ;  /* 0x0000001007077c10 */ /* 0x000fe4000ff1e0ff */
[C---:B------:R-:W-:Y:S01]  /*3060*/  IADD3.X R19, PT, PT, R6.reuse, UR11, RZ, P1, !PT ;  /* 0x0000000b06137c10 */ /* 0x040fe20008ffe4ff */
[----:B------:R1:W-:Y:S01]  /*3070*/  LDGSTS.E.BYPASS.LTC128B.128 [R228+0x2800], desc[UR26][R10.64] ;  /* 0x028000000ae47fae */ /* 0x0003e2000b981a1a */
[----:B------:R-:W-:Y:S02]  /*3080*/  IADD3.X R18, PT, PT, R6, UR6, RZ, P0, !PT ;  /* 0x0000000606127c10 */ /* 0x000fe400087fe4ff */
[-C--:B------:R-:W-:Y:S02]  /*3090*/  LEA R8, P1, R9, R219.reuse, 0x1 ;  /* 0x000000db09087211 */ /* 0x080fe400078208ff */
[----:B------:R-:W-:-:S02]  /*30a0*/  LEA R6, P0, R7, R219, 0x1 ;  /* 0x000000db07067211 */ /* 0x000fc400078008ff */
[-C--:B------:R-:W-:Y:S02]  /*30b0*/  LEA.HI.X R9, R9, R218.reuse, R19, 0x1, P1 ;  /* 0x000000da09097211 */ /* 0x080fe400008f0c13 */
[----:B------:R-:W-:-:S03]  /*30c0*/  LEA.HI.X R7, R7, R218, R18, 0x1, P0 ;  /* 0x000000da07077211 */ /* 0x000fc600000f0c12 */
[----:B------:R1:W-:Y:S04]  /*30d0*/  LDGSTS.E.BYPASS.LTC128B.128 [R228+0x3000], desc[UR26][R8.64] ;  /* 0x0300000008e47fae */ /* 0x0003e8000b981a1a */
[----:B------:R1:W-:Y:S04]  /*30e0*/  LDGSTS.E.BYPASS.LTC128B.128 [R228+0x3800], desc[UR26][R6.64] ;  /* 0x0380000006e47fae */ /* 0x0003e8000b981a1a */
[----:B------:R-:W0:Y:S02]  /*30f0*/  LDGDEPBAR ;  /* 0x00000000000079af */ /* 0x000e240000000000 */
.L_x_273:
[----:B------:R-:W-:Y:S01]  /*3100*/  FSEL R122, R64, -INF , !P6 ;  /* 0xff800000407a7808 */ /* 0x000fe20007000000 */
[----:B------:R-:W-:Y:S01]  /*3110*/  IMAD.WIDE.U32 R28, R60, -0x326172a9, RZ ;  /* 0xcd9e8d573c1c7825 */ /* 0x000fe200078e00ff */
[-C--:B------:R-:W-:Y:S01]  /*3120*/  ISETP.GE.AND P1, PT, R15, R5.reuse, PT ;  /* 0x000000050f00720c */ /* 0x080fe20003f26270 */
[----:B------:R-:W-:Y:S01]  /*3130*/  STL [R1+0x9c], R228 ;  /* 0x00009ce401007387 */ /* 0x000fe20000100800 */
[-C--:B------:R-:W-:Y:S01]  /*3140*/  ISETP.GE.AND P6, PT, R13, R5.reuse, PT ;  /* 0x000000050d00720c */ /* 0x080fe20003fc6270 */
[----:B------:R-:W-:Y:S01]  /*3150*/  IMAD.WIDE.U32 R18, R62, -0x2daee0ad, RZ ;  /* 0xd2511f533e127825 */ /* 0x000fe200078e00ff */
[----:B------:R-:W-:Y:S01]  /*3160*/  FSEL R127, R20, -INF , !P1 ;  /* 0xff800000147f7808 */ /* 0x000fe20004800000 */
[----:B------:R-:W-:Y:S01]  /*3170*/  STL [R1+0x98], R224 ;  /* 0x000098e001007387 */ /* 0x000fe20000100800 */
[----:B------:R-:W-:Y:S01]  /*3180*/  FSEL R160, R24, -INF , !P6 ;  /* 0xff80000018a07808 */ /* 0x000fe20007000000 */
[----:B-1----:R-:W-:Y:S01]  /*3190*/  VIADD R17, R216, 0x9e3779b9 ;  /* 0x9e3779b9d8117836 */ /* 0x002fe20000000000 */
[-C--:B------:R-:W-:Y:S01]  /*31a0*/  ISETP.GE.AND P1, PT, R15, R4.reuse, PT ;  /* 0x000000040f00720c */ /* 0x080fe20003f26270 */
[----:B------:R-:W-:Y:S01]  /*31b0*/  STL [R1+0x94], R208 ;  /* 0x000094d001007387 */ /* 0x000fe20000100800 */
[-C--:B------:R-:W-:Y:S01]  /*31c0*/  ISETP.GE.AND P6, PT, R14, R4.reuse, PT ;  /* 0x000000040e00720c */ /* 0x080fe20003fc6270 */
[----:B------:R-:W-:Y:S01]  /*31d0*/  VIADD R16, R216, 0x3c6ef372 ;  /* 0x3c6ef372d8107836 */ /* 0x000fe20000000000 */
[----:B------:R-:W-:Y:S01]  /*31e0*/  FSEL R138, R22, -INF , !P1 ;  /* 0xff800000168a7808 */ /* 0x000fe20004800000 */
[----:B------:R-:W-:Y:S01]  /*31f0*/  STL [R1+0x90], R207 ;  /* 0x000090cf01007387 */ /* 0x000fe20000100800 */
[----:B------:R-:W-:Y:S01]  /*3200*/  FSEL R140, R23, -INF , !P6 ;  /* 0xff800000178c7808 */ /* 0x000fe20007000000 */
[----:B------:R-:W-:Y:S01]  /*3210*/  VIADD R24, R217, 0x32370b8f ;  /* 0x32370b8fd9187836 */ /* 0x000fe20000000000 */
[-C--:B------:R-:W-:Y:S01]  /*3220*/  ISETP.GE.AND P1, PT, R13, R4.reuse, PT ;  /* 0x000000040d00720c */ /* 0x080fe20003f26270 */
[----:B------:R-:W-:Y:S01]  /*3230*/  STL [R1+0x8c], R206 ;  /* 0x00008cce01007387 */ /* 0x000fe20000100800 */
[----:B------:R-:W-:Y:S01]  /*3240*/  ISETP.GE.AND P6, PT, R12, R4, PT ;  /* 0x000000040c00720c */ /* 0x000fe20003fc6270 */
[----:B------:R-:W-:Y:S01]  /*3250*/  VIADD R4, R60, 0x4 ;  /* 0x000000043c047836 */ /* 0x000fe20000000000 */
[----:B------:R-:W-:Y:S01]  /*3260*/  FSEL R119, R65, -INF , !P5 ;  /* 0xff80000041777808 */ /* 0x000fe20006800000 */
[----:B------:R-:W-:Y:S01]  /*3270*/  STL [R1+0x88], R204 ;  /* 0x000088cc01007387 */ /* 0x000fe20000100800 */
[-C--:B------:R-:W-:Y:S01]  /*3280*/  ISETP.GE.AND P0, PT, R14, R5.reuse, PT ;  /* 0x000000050e00720c */ /* 0x080fe20003f06270 */
[----:B------:R-:W-:Y:S01]  /*3290*/  IMAD.WIDE.U32 R120, R4, -0x326172a9, RZ ;  /* 0xcd9e8d5704787825 */ /* 0x000fe200078e00ff */
[----:B------:R-:W-:Y:S01]  /*32a0*/  ISETP.GE.AND P5, PT, R12, R5, PT ;  /* 0x000000050c00720c */ /* 0x000fe20003fa6270 */
[----:B------:R1:W-:Y:S01]  /*32b0*/  STL.64 [R1+0x30], R18 ;  /* 0x0000301201007387 */ /* 0x0003e20000100a00 */
[-C--:B------:R-:W-:Y:S01]  /*32c0*/  LOP3.LUT R6, R216, R61.reuse, R29, 0x96, !PT ;  /* 0x0000003dd8067212 */ /* 0x080fe200078e961d */
[----:B------:R-:W-:Y:S01]  /*32d0*/  IMAD.SHL.U32 R4, R72, 0x4, RZ ;  /* 0x0000000448047824 */ /* 0x000fe200078e00ff */
[C---:B------:R-:W-:Y:S01]  /*32e0*/  LOP3.LUT R5, R216.reuse, R61, R121, 0x96, !PT ;  /* 0x0000003dd8057212 */ /* 0x040fe200078e9679 */
[----:B------:R-:W-:Y:S01]  /*32f0*/  VIADD R218, R216, 0xdaa66d2b ;  /* 0xdaa66d2bd8da7836 */ /* 0x000fe20000000000 */
[----:B------:R-:W-:Y:S01]  /*3300*/  FSEL R129, R21, -INF , !P0 ;  /* 0xff80000015817808 */ /* 0x000fe20004000000 */
[----:B------:R-:W-:Y:S01]  /*3310*/  IMAD.WIDE.U32 R38, R6, -0x2daee0ad, RZ ;  /* 0xd2511f5306267825 */ /* 0x000fe200078e00ff */
[----:B------:R-:W-:Y:S01]  /*3320*/  FSEL R161, R25, -INF , !P5 ;  /* 0xff80000019a17808 */ /* 0x000fe20006800000 */
[----:B------:R-:W2:Y:S01]  /*3330*/  LDCU UR5, c[0x0][0x45c] ;  /* 0x00008b80ff0577ac */ /* 0x000ea20008000800 */
[----:B------:R-:W-:Y:S01]  /*3340*/  FSEL R163, R26, -INF , !P1 ;  /* 0xff8000001aa37808 */ /* 0x000fe20004800000 */
[----:B------:R-:W-:Y:S01]  /*3350*/  IMAD.WIDE.U32 R36, R5, -0x2daee0ad, RZ ;  /* 0xd2511f5305247825 */ /* 0x000fe200078e00ff */
[----:B------:R-:W-:Y:S01]  /*3360*/  FSEL R172, R27, -INF , !P6 ;  /* 0xff8000001bac7808 */ /* 0x000fe20007000000 */
[----:B------:R-:W-:Y:S01]  /*3370*/  STL.64 [R1+0x48], R38 ;  /* 0x0000482601007387 */ /* 0x000fe20000100a00 */
[-C--:B------:R-:W-:Y:S01]  /*3380*/  ISETP.GE.AND P0, PT, R15, R3.reuse, PT ;  /* 0x000000030f00720c */ /* 0x080fe20003f06270 */
[----:B------:R-:W-:Y:S01]  /*3390*/  VIADD R7, R4, 0x1 ;  /* 0x0000000104077836 */ /* 0x000fe20000000000 */
[-C--:B------:R-:W-:Y:S01]  /*33a0*/  ISETP.GE.AND P5, PT, R14, R3.reuse, PT ;  /* 0x000000030e00720c */ /* 0x080fe20003fa6270 */
[C---:B------:R-:W-:Y:S01]  /*33b0*/  VIADD R8, R4.reuse, 0x2 ;  /* 0x0000000204087836 */ /* 0x040fe20000000000 */
[-C--:B------:R-:W-:Y:S01]  /*33c0*/  ISETP.GE.AND P1, PT, R13, R3.reuse, PT ;  /* 0x000000030d00720c */ /* 0x080fe20003f26270 */
[----:B------:R-:W-:Y:S01]  /*33d0*/  VIADD R13, R4, 0x3 ;  /* 0x00000003040d7836 */ /* 0x000fe20000000000 */
[----:B------:R-:W-:Y:S01]  /*33e0*/  ISETP.GE.AND P6, PT, R12, R3, PT ;  /* 0x000000030c00720c */ /* 0x000fe20003fc6270 */
[C---:B------:R-:W-:Y:S01]  /*33f0*/  VIADD R3, R217.reuse, 0xbb67ae85 ;  /* 0xbb67ae85d9037836 */ /* 0x040fe20000000000 */
[C-C-:B------:R-:W-:Y:S01]  /*3400*/  LOP3.LUT R5, R217.reuse, R4, R19.reuse, 0x96, !PT ;  /* 0x00000004d9057212 */ /* 0x140fe200078e9613 */
[----:B------:R-:W-:Y:S01]  /*3410*/  STL.64 [R1+0x40], R36 ;  /* 0x0000402401007387 */ /* 0x000fe20000100a00 */
[C---:B------:R-:W-:Y:S01]  /*3420*/  LOP3.LUT R4, R217.reuse, R7, R19, 0x96, !PT ;  /* 0x00000007d9047212 */ /* 0x040fe200078e9613 */
[----:B------:R-:W-:Y:S01]  /*3430*/  VIADD R25, R217, 0x76cf5d0a ;  /* 0x76cf5d0ad9197836 */ /* 0x000fe20000000000 */
[-C--:B------:R-:W-:Y:S01]  /*3440*/  LOP3.LUT R6, R3, R18.reuse, R39, 0x96, !PT ;  /* 0x0000001203067212 */ /* 0x080fe200078e9627 */
[----:B------:R-:W-:Y:S01]  /*3450*/  IMAD.WIDE.U32 R10, R5, -0x326172a9, RZ ;  /* 0xcd9e8d57050a7825 */ /* 0x000fe200078e00ff */
[----:B------:R-:W-:-:S02]  /*3460*/  LOP3.LUT R3, R3, R18, R37, 0x96, !PT ;  /* 0x0000001203037212 */ /* 0x000fc400078e9625 */
[----:B------:R-:W-:Y:S01]  /*3470*/  LOP3.LUT R5, R217, R8, R19, 0x96, !PT ;  /* 0x00000008d9057212 */ /* 0x000fe200078e9613 */
[----:B------:R-:W-:Y:S01]  /*3480*/  IMAD.WIDE.U32 R70, R6, -0x326172a9, RZ ;  /* 0xcd9e8d5706467825 */ /* 0x000fe200078e00ff */
[C-C-:B------:R-:W-:Y:S02]  /*3490*/  LOP3.LUT R15, R17.reuse, R120, R11.reuse, 0x96, !PT ;  /* 0x00000078110f7212 */ /* 0x140fe400078e960b */
[----:B------:R-:W-:Y:S01]  /*34a0*/  LOP3.LUT R12, R17, R28, R11, 0x96, !PT ;  /* 0x0000001c110c7212 */ /* 0x000fe200078e960b */
[----:B------:R-:W-:Y:S01]  /*34b0*/  IMAD.WIDE.U32 R68, R3, -0x326172a9, RZ ;  /* 0xcd9e8d5703447825 */ /* 0x000fe200078e00ff */
[----:B------:R-:W-:Y:S01]  /*34c0*/  LOP3.LUT R3, R217, R13, R19, 0x96, !PT ;  /* 0x0000000dd9037212 */ /* 0x000fe200078e9613 */
[----:B------:R-:W-:Y:S01]  /*34d0*/  STL.64 [R1+0x20], R70 ;  /* 0x0000204601007387 */ /* 0x000fe20000100a00 */
[-C--:B------:R-:W-:Y:S01]  /*34e0*/  LOP3.LUT R11, R16, R10.reuse, R71, 0x96, !PT ;  /* 0x0000000a100b7212 */ /* 0x080fe200078e9647 */
[----:B------:R-:W-:Y:S01]  /*34f0*/  IMAD.WIDE.U32 R8, R4, -0x326172a9, RZ ;  /* 0xcd9e8d5704087825 */ /* 0x000fe200078e00ff */
[C---:B------:R-:W-:Y:S01]  /*3500*/  LOP3.LUT R10, R16.reuse, R10, R69, 0x96, !PT ;  /* 0x0000000a100a7212 */ /* 0x040fe200078e9645 */
[----:B------:R-:W-:Y:S02]  /*3510*/  STL.64 [R1+0x28], R68 ;  /* 0x0000284401007387 */ /* 0x000fe40000100a00 */
[----:B------:R-:W-:Y:S01]  /*3520*/  IMAD.WIDE.U32 R6, R5, -0x326172a9, RZ ;  /* 0xcd9e8d5705067825 */ /* 0x000fe200078e00ff */
[C-C-:B------:R-:W-:Y:S01]  /*3530*/  LOP3.LUT R21, R17.reuse, R28, R9.reuse, 0x96, !PT ;  /* 0x0000001c11157212 */ /* 0x140fe200078e9609 */
[----:B------:R3:W-:Y:S01]  /*3540*/  STL [R1+0xa4], R120 ;  /* 0x0000a47801007387 */ /* 0x0007e20000100800 */
[-C--:B------:R-:W-:Y:S01]  /*3550*/  LOP3.LUT R9, R17, R120.reuse, R9, 0x96, !PT ;  /* 0x0000007811097212 */ /* 0x080fe200078e9609 */
[----:B------:R-:W-:Y:S01]  /*3560*/  IMAD.WIDE.U32 R4, R3, -0x326172a9, RZ ;  /* 0xcd9e8d5703047825 */ /* 0x000fe200078e00ff */
[----:B------:R-:W-:Y:S01]  /*3570*/  LOP3.LUT R22, R17, R120, R7, 0x96, !PT ;  /* 0x0000007811167212 */ /* 0x000fe200078e9607 */
[----:B------:R4:W-:Y:S01]  /*3580*/  STL [R1+0xa0], R121 ;  /* 0x0000a07901007387 */ /* 0x0009e20000100800 */
[----:B-1----:R-:W-:Y:S01]  /*3590*/  LOP3.LUT R18, R16, R8, R71, 0x96, !PT ;  /* 0x0000000810127212 */ /* 0x002fe200078e9647 */
[----:B------:R-:W-:Y:S01]  /*35a0*/  IMAD.WIDE.U32 R30, R11, -0x2daee0ad, RZ ;  /* 0xd2511f530b1e7825 */ /* 0x000fe200078e00ff */
[----:B------:R-:W-:-:S02]  /*35b0*/  LOP3.LUT R35, R17, R120, R5, 0x96, !PT ;  /* 0x0000007811237212 */ /* 0x000fc400078e9605 */
[C---:B------:R-:W-:Y:S01]  /*35c0*/  LOP3.LUT R23, R17.reuse, R28, R5, 0x96, !PT ;  /* 0x0000001c11177212 */ /* 0x040fe200078e9605 */
[----:B------:R-:W-:Y:S01]  /*35d0*/  IMAD.WIDE.U32 R26, R10, -0x2daee0ad, RZ ;  /* 0xd2511f530a1a7825 */ /* 0x000fe200078e00ff */
[CC--:B------:R-:W-:Y:S02]  /*35e0*/  LOP3.LUT R19, R16.reuse, R4.reuse, R71, 0x96, !PT ;  /* 0x0000000410137212 */ /* 0x0c0fe400078e9647 */
[--C-:B------:R-:W-:Y:S01]  /*35f0*/  LOP3.LUT R34, R16, R4, R69.reuse, 0x96, !PT ;  /* 0x0000000410227212 */ /* 0x100fe200078e9645 */
[----:B------:R-:W-:Y:S01]  /*3600*/  IMAD.WIDE.U32 R4, R12, -0x2daee0ad, RZ ;  /* 0xd2511f530c047825 */ /* 0x000fe200078e00ff */
[C---:B------:R-:W-:Y:S02]  /*3610*/  LOP3.LUT R8, R16.reuse, R8, R69, 0x96, !PT ;  /* 0x0000000810087212 */ /* 0x040fe400078e9645 */
[----:B------:R-:W-:Y:S01]  /*3620*/  LOP3.LUT R20, R17, R28, R7, 0x96, !PT ;  /* 0x0000001c11147212 */ /* 0x000fe200078e9607 */
[----:B------:R-:W-:Y:S01]  /*3630*/  IMAD.WIDE.U32 R28, R19, -0x2daee0ad, RZ ;  /* 0xd2511f53131c7825 */ /* 0x000fe200078e00ff */
[----:B------:R-:W-:-:S02]  /*3640*/  LOP3.LUT R14, R16, R6, R71, 0x96, !PT ;  /* 0x00000006100e7212 */ /* 0x000fc400078e9647 */
[----:B------:R-:W-:Y:S01]  /*3650*/  LOP3.LUT R13, R16, R6, R69, 0x96, !PT ;  /* 0x00000006100d7212 */ /* 0x000fe200078e9645 */
[----:B------:R-:W-:Y:S01]  /*3660*/  IMAD.WIDE.U32 R16, R8, -0x2daee0ad, RZ ;  /* 0xd2511f5308107825 */ /* 0x000fe200078e00ff */
[----:B------:R-:W-:Y:S01]  /*3670*/  LOP3.LUT R11, R25, R38, R5, 0x96, !PT ;  /* 0x00000026190b7212 */ /* 0x000fe200078e9605 */
[----:B---3--:R-:W3:Y:S01]  /*3680*/  LDL.LU R120, [R1+0x4] ;  /* 0x0000040001787983 */ /* 0x008ee20000300800 */
[----:B------:R-:W-:Y:S01]  /*3690*/  LOP3.LUT R56, R24, R4, R31, 0x96, !PT ;  /* 0x0000000418387212 */ /* 0x000fe200078e961f */
[----:B------:R-:W-:Y:S02]  /*36a0*/  IMAD.WIDE.U32 R4, R9, -0x2daee0ad, RZ ;  /* 0xd2511f5309047825 */ /* 0x000fe400078e00ff */
[----:B----4-:R-:W3:Y:S02]  /*36b0*/  LDL.LU R121, [R1] ;  /* 0x0000000001797983 */ /* 0x010ee40000300800 */
[----:B------:R-:W-:Y:S01]  /*36c0*/  IMAD.WIDE.U32 R42, R14, -0x2daee0ad, RZ ;  /* 0xd2511f530e2a7825 */ /* 0x000fe200078e00ff */
[----:B------:R-:W-:Y:S01]  /*36d0*/  LOP3.LUT R3, R25, R36, R5, 0x96, !PT ;  /* 0x0000002419037212 */ /* 0x000fe200078e9605 */
[----:B------:R-:W4:Y:S01]  /*36e0*/  LDL.LU R224, [R1+0x10] ;  /* 0x0000100001e07983 */ /* 0x000f220000300800 */
[----:B------:R-:W-:Y:S01]  /*36f0*/  LOP3.LUT R53, R24, R4, R17, 0x96, !PT ;  /* 0x0000000418357212 */ /* 0x000fe200078e9611 */
[----:B------:R-:W-:-:S02]  /*3700*/  IMAD.WIDE.U32 R4, R20, -0x2daee0ad, RZ ;  /* 0xd2511f5314047825 */ /* 0x000fc400078e00ff */
[----:B------:R-:W4:Y:S02]  /*3710*/  LDL.LU R208, [R1+0xc] ;  /* 0x00000c0001d07983 */ /* 0x000f240000300800 */
[----:B------:R-:W-:Y:S01]  /*3720*/  IMAD.WIDE.U32 R6, R15, -0x2daee0ad, RZ ;  /* 0xd2511f530f067825 */ /* 0x000fe200078e00ff */
[----:B------:R-:W-:Y:S01]  /*3730*/  LOP3.LUT R12, R25, R38, R5, 0x96, !PT ;  /* 0x00000026190c7212 */ /* 0x000fe200078e9605 */
[----:B------:R-:W2:Y:S01]  /*3740*/  LDL.LU R207, [R1+0x8] ;  /* 0x0000080001cf7983 */ /* 0x000ea20000300800 */
[C---:B------:R-:W-:Y:S01]  /*3750*/  LOP3.LUT R31, R24.reuse, R4, R43, 0x96, !PT ;  /* 0x00000004181f7212 */ /* 0x040fe200078e962b */
[----:B------:R-:W-:Y:S01]  /*3760*/  IMAD.WIDE.U32 R4, R23, -0x2daee0ad, RZ ;  /* 0xd2511f5317047825 */ /* 0x000fe200078e00ff */
[----:B------:R-:W-:Y:S02]  /*3770*/  LOP3.LUT R9, R25, R36, R7, 0x96, !PT ;  /* 0x0000002419097212 */ /* 0x000fe400078e9607 */
[----:B------:R-:W-:Y:S01]  /*3780*/  LOP3.LUT R54, R24, R6, R27, 0x96, !PT ;  /* 0x0000000618367212 */ /* 0x000fe200078e961b */
[----:B------:R-:W-:Y:S01]  /*3790*/  IMAD.WIDE.U32 R46, R3, -0x326172a9, RZ ;  /* 0xcd9e8d57032e7825 */ /* 0x000fe200078e00ff */
[----:B------:R-:W-:-:S02]  /*37a0*/  LOP3.LUT R8, R25, R38, R5, 0x96, !PT ;  /* 0x0000002619087212 */ /* 0x000fc400078e9605 */
[----:B------:R-:W-:Y:S01]  /*37b0*/  LOP3.LUT R29, R24, R4, R29, 0x96, !PT ;  /* 0x00000004181d7212 */ /* 0x000fe200078e961d */
[----:B------:R-:W-:Y:S01]  /*37c0*/  IMAD.WIDE.U32 R6, R21, -0x2daee0ad, RZ ;  /* 0xd2511f5315067825 */ /* 0x000fe200078e00ff */
[----:B------:R-:W-:-:S03]  /*37d0*/  LOP3.LUT R3, R218, R68, R47, 0x96, !PT ;  /* 0x00000044da037212 */ /* 0x000fc600078e962f */
[----:B------:R-:W-:Y:S01]  /*37e0*/  IMAD.WIDE.U32 R44, R18, -0x2daee0ad, RZ ;  /* 0xd2511f53122c7825 */ /* 0x000fe200078e00ff */
[----:B------:R-:W-:-:S03]  /*37f0*/  LOP3.LUT R15, R25, R38, R7, 0x96, !PT ;  /* 0x00000026190f7212 */ /* 0x000fc600078e9607 */
[----:B------:R-:W-:Y:S01]  /*3800*/  IMAD.WIDE.U32 R4, R35, -0x2daee0ad, RZ ;  /* 0xd2511f5323047825 */ /* 0x000fe200078e00ff */
[----:B------:R-:W-:-:S03]  /*3810*/  LOP3.LUT R45, R24, R6, R45, 0x96, !PT ;  /* 0x00000006182d7212 */ /* 0x000fc600078e962d */
[----:B------:R-:W-:-:S04]  /*3820*/  IMAD.WIDE.U32 R6, R22, -0x2daee0ad, RZ ;  /* 0xd2511f5316067825 */ /* 0x000fc800078e00ff */
[----:B------:R-:W-:Y:S01]  /*3830*/  IMAD.WIDE.U32 R32, R13, -0x2daee0ad, RZ ;  /* 0xd2511f530d207825 */ /* 0x000fe200078e00ff */
[----:B------:R-:W-:-:S03]  /*3840*/  LOP3.LUT R10, R25, R36, R7, 0x96, !PT ;  /* 0x00000024190a7212 */ /* 0x000fc600078e9607 */
[----:B------:R-:W-:Y:S01]  /*3850*/  IMAD.WIDE.U32 R48, R9, -0x326172a9, RZ ;  /* 0xcd9e8d5709307825 */ /* 0x000fe200078e00ff */
[----:B------:R-:W-:-:S03]  /*3860*/  LOP3.LUT R52, R24, R6, R33, 0x96, !PT ;  /* 0x0000000618347212 */ /* 0x000fc600078e9621 */
[----:B------:R-:W-:Y:S01]  /*3870*/  IMAD.WIDE.U32 R18, R34, -0x2daee0ad, RZ ;  /* 0xd2511f5322127825 */ /* 0x000fe200078e00ff */
[----:B------:R-:W-:-:S03]  /*3880*/  LOP3.LUT R6, R218, R68, R49, 0x96, !PT ;  /* 0x00000044da067212 */ /* 0x000fc600078e9631 */
[----:B------:R-:W-:Y:S01]  /*3890*/  IMAD.WIDE.U32 R20, R3, -0x2daee0ad, RZ ;  /* 0xd2511f5303147825 */ /* 0x000fe200078e00ff */
[----:B------:R-:W-:Y:S02]  /*38a0*/  LOP3.LUT R3, R25, R36, R5, 0x96, !PT ;  /* 0x0000002419037212 */ /* 0x000fe400078e9605 */
[----:B------:R-:W-:Y:S01]  /*38b0*/  LOP3.LUT R43, R24, R4, R19, 0x96, !PT ;  /* 0x00000004182b7212 */ /* 0x000fe200078e9613 */
[----:B------:R-:W-:-:S04]  /*38c0*/  IMAD.WIDE.U32 R24, R12, -0x326172a9, RZ ;  /* 0xcd9e8d570c187825 */ /* 0x000fc800078e00ff */
[----:B------:R-:W-:Y:S01]  /*38d0*/  IMAD.WIDE.U32 R38, R8, -0x326172a9, RZ ;  /* 0xcd9e8d5708267825 */ /* 0x000fe200078e00ff */
[----:B------:R-:W-:-:S03]  /*38e0*/  LOP3.LUT R4, R218, R70, R25, 0x96, !PT ;  /* 0x00000046da047212 */ /* 0x000fc600078e9619 */
[----:B------:R-:W-:Y:S01]  /*38f0*/  IMAD.WIDE.U32 R36, R3, -0x326172a9, RZ ;  /* 0xcd9e8d5703247825 */ /* 0x000fe200078e00ff */
[----:B------:R-:W-:-:S03]  /*3900*/  LOP3.LUT R5, R218, R70, R39, 0x96, !PT ;  /* 0x00000046da057212 */ /* 0x000fc600078e9627 */
[----:B------:R-:W-:Y:S01]  /*3910*/  IMAD.WIDE.U32 R50, R11, -0x326172a9, RZ ;  /* 0xcd9e8d570b327825 */ /* 0x000fe200078e00ff */
[----:B------:R-:W-:-:S03]  /*3920*/  LOP3.LUT R8, R218, R68, R37, 0x96, !PT ;  /* 0x00000044da087212 */ /* 0x000fc600078e9625 */
[----:B------:R-:W-:Y:S01]  /*3930*/  VIADD R9, R217, 0xed9eba14 ;  /* 0xed9eba14d9097836 */ /* 0x000fe20000000000 */
[----:B------:R-:W-:Y:S01]  /*3940*/  LOP3.LUT R7, R218, R70, R51, 0x96, !PT ;  /* 0x00000046da077212 */ /* 0x000fe200078e9633 */
[----:B------:R-:W-:-:S03]  /*3950*/  IMAD.WIDE.U32 R22, R6, -0x2daee0ad, RZ ;  /* 0xd2511f5306167825 */ /* 0x000fc600078e00ff */
[C---:B------:R-:W-:Y:S01]  /*3960*/  LOP3.LUT R21, R9.reuse, R16, R21, 0x96, !PT ;  /* 0x0000001009157212 */ /* 0x040fe200078e9615 */
[----:B------:R-:W-:Y:S01]  /*3970*/  IMAD.WIDE.U32 R40, R10, -0x326172a9, RZ ;  /* 0xcd9e8d570a287825 */ /* 0x000fe200078e00ff */
[----:B------:R-:W-:-:S03]  /*3980*/  LOP3.LUT R58, R9, R26, R23, 0x96, !PT ;  /* 0x0000001a093a7212 */ /* 0x000fc600078e9617 */
[----:B------:R-:W-:Y:S01]  /*3990*/  IMAD.WIDE.U32 R26, R15, -0x326172a9, RZ ;  /* 0xcd9e8d570f1a7825 */ /* 0x000fe200078e00ff */
[----:B------:R-:W-:-:S03]  /*39a0*/  LOP3.LUT R6, R218, R68, R41, 0x96, !PT ;  /* 0x00000044da067212 */ /* 0x000fc600078e9629 */
[----:B------:R-:W-:Y:S01]  /*39b0*/  IMAD.WIDE.U32 R14, R4, -0x2daee0ad, RZ ;  /* 0xd2511f53040e7825 */ /* 0x000fe200078e00ff */
[----:B------:R-:W-:-:S03]  /*39c0*/  LOP3.LUT R3, R218, R70, R27, 0x96, !PT ;  /* 0x00000046da037212 */ /* 0x000fc600078e961b */
[----:B------:R-:W-:-:S04]  /*39d0*/  IMAD.WIDE.U32 R12, R5, -0x2daee0ad, RZ ;  /* 0xd2511f53050c7825 */ /* 0x000fc800078e00ff */
[----:B------:R-:W-:-:S04]  /*39e0*/  IMAD.WIDE.U32 R4, R8, -0x2daee0ad, RZ ;  /* 0xd2511f5308047825 */ /* 0x000fc800078e00ff */
[----:B------:R-:W-:Y:S01]  /*39f0*/  IMAD.WIDE.U32 R34, R7, -0x2daee0ad, RZ ;  /* 0xd2511f5307227825 */ /* 0x000fe200078e00ff */
[----:B------:R-:W-:-:S03]  /*3a00*/  LOP3.LUT R23, R9, R18, R5, 0x96, !PT ;  /* 0x0000001209177212 */ /* 0x000fc600078e9605 */
[----:B------:R-:W-:Y:S01]  /*3a10*/  IMAD.WIDE.U32 R6, R6, -0x2daee0ad, RZ ;  /* 0xd2511f5306067825 */ /* 0x000fe200078e00ff */
[----:B------:R-:W-:-:S03]  /*3a20*/  LOP3.LUT R59, R9, R30, R35, 0x96, !PT ;  /* 0x0000001e093b7212 */ /* 0x000fc600078e9623 */
[----:B------:R-:W-:Y:S02]  /*3a30*/  VIADD R222, R216, 0x78dde6e4 ;  /* 0x78dde6e4d8de7836 */ /* 0x000fe40000000000 */
[----:B------:R-:W-:Y:S01]  /*3a40*/  IMAD.WIDE.U32 R18, R56, -0x326172a9, RZ ;  /* 0xcd9e8d5738127825 */ /* 0x000fe200078e00ff */
[----:B------:R-:W-:-:S03]  /*3a50*/  LOP3.LUT R49, R9, R32, R7, 0x96, !PT ;  /* 0x0000002009317212 */ /* 0x000fc600078e9607 */
[----:B------:R-:W-:Y:S01]  /*3a60*/  IMAD.WIDE.U32 R16, R3, -0x2daee0ad, RZ ;  /* 0xd2511f5303107825 */ /* 0x000fe200078e00ff */
[----:B------:R-:W-:-:S03]  /*3a70*/  LOP3.LUT R3, R222, R50, R19, 0x96, !PT ;  /* 0x00000032de037212 */ /* 0x000fc600078e9613 */
[----:B------:R-:W-:Y:S01]  /*3a80*/  IMAD.WIDE.U32 R32, R45, -0x326172a9, RZ ;  /* 0xcd9e8d572d207825 */ /* 0x000fe200078e00ff */
[C---:B------:R-:W-:Y:S02]  /*3a90*/  LOP3.LUT R55, R9.reuse, R44, R17, 0x96, !PT ;  /* 0x0000002c09377212 */ /* 0x040fe400078e9611 */
[C---:B------:R-:W-:Y:S01]  /*3aa0*/  LOP3.LUT R51, R9.reuse, R42, R15, 0x96, !PT ;  /* 0x0000002a09337212 */ /* 0x040fe200078e960f */
[----:B------:R-:W-:Y:S01]  /*3ab0*/  IMAD.WIDE.U32 R10, R54, -0x326172a9, RZ ;  /* 0xcd9e8d57360a7825 */ /* 0x000fe200078e00ff */
[----:B------:R-:W-:Y:S02]  /*3ac0*/  LOP3.LUT R57, R9, R28, R13, 0x96, !PT ;  /* 0x0000001c09397212 */ /* 0x000fe400078e960d */
        /* <DEDUP_REMOVED lines=8> */
[----:B------:R-:W-:Y:S02]  /*3b50*/  VIADD R3, R217, 0xa9066899 ;  /* 0xa9066899d9037836 */ /* 0x000fe40000000000 */
[----:B------:R-:W-:-:S03]  /*3b60*/  IMAD.WIDE.U32 R24, R43, -0x326172a9, RZ ;  /* 0xcd9e8d572b187825 */ /* 0x000fc600078e00ff */
[----:B------:R-:W-:Y:S01]  /*3b70*/  LOP3.LUT R48, R3, R34, R53, 0x96, !PT ;  /* 0x0000002203307212 */ /* 0x000fe200078e9635 */
[----:B------:R-:W-:-:S04]  /*3b80*/  IMAD.WIDE.U32 R34, R11, -0x2daee0ad, RZ ;  /* 0xd2511f530b227825 */ /* 0x000fc800078e00ff */
[----:B------:R-:W-:Y:S01]  /*3b90*/  IMAD.WIDE.U32 R42, R15, -0x2daee0ad, RZ ;  /* 0xd2511f530f2a7825 */ /* 0x000fe200078e00ff */
[----:B------:R-:W-:-:S03]  /*3ba0*/  LOP3.LUT R53, R3, R14, R35, 0x96, !PT ;  /* 0x0000000e03357212 */ /* 0x000fc600078e9623 */
[----:B------:R-:W-:Y:S01]  /*3bb0*/  IMAD.WIDE.U32 R28, R29, -0x326172a9, RZ ;  /* 0xcd9e8d571d1c7825 */ /* 0x000fe200078e00ff */
[----:B------:R-:W-:Y:S02]  /*3bc0*/  LOP3.LUT R43, R3, R20, R43, 0x96, !PT ;  /* 0x00000014032b7212 */ /* 0x000fe400078e962b */
[----:B------:R-:W-:Y:S01]  /*3bd0*/  LOP3.LUT R9, R222, R40, R27, 0x96, !PT ;  /* 0x00000028de097212 */ /* 0x000fe200078e961b */
[----:B------:R-:W-:Y:S01]  /*3be0*/  VIADD R221, R216, 0x1715609d ;  /* 0x1715609dd8dd7836 */ /* 0x000fe20000000000 */
[----:B------:R-:W-:Y:S01]  /*3bf0*/  LOP3.LUT R7, R222, R38, R29, 0x96, !PT ;  /* 0x00000026de077212 */ /* 0x000fe200078e961d */
[----:B------:R-:W-:-:S04]  /*3c00*/  IMAD.WIDE.U32 R14, R59, -0x326172a9, RZ ;  /* 0xcd9e8d573b0e7825 */ /* 0x000fc800078e00ff */
[----:B------:R-:W-:Y:S01]  /*3c10*/  IMAD.WIDE.U32 R20, R21, -0x326172a9, RZ ;  /* 0xcd9e8d5715147825 */ /* 0x000fe200078e00ff */
[----:B------:R-:W-:Y:S02]  /*3c20*/  LOP3.LUT R18, R221, R18, R15, 0x96, !PT ;  /* 0x00000012dd127212 */ /* 0x000fe400078e960f */
[----:B------:R-:W-:Y:S01]  /*3c30*/  LOP3.LUT R5, R222, R36, R25, 0x96, !PT ;  /* 0x00000024de057212 */ /* 0x000fe200078e9619 */
[----:B------:R-:W-:Y:S01]  /*3c40*/  IMAD.WIDE.U32 R44, R9, -0x2daee0ad, RZ ;  /* 0xd2511f53092c7825 */ /* 0x000fe200078e00ff */
[----:B------:R-:W-:-:S03]  /*3c50*/  LOP3.LUT R15, R221, R8, R21, 0x96, !PT ;  /* 0x00000008dd0f7212 */ /* 0x000fc600078e9615 */
[----:B------:R-:W-:-:S04]  /*3c60*/  IMAD.WIDE.U32 R38, R7, -0x2daee0ad, RZ ;  /* 0xd2511f5307267825 */ /* 0x000fc800078e00ff */
[----:B------:R-:W-:-:S04]  /*3c70*/  IMAD.WIDE.U32 R46, R17, -0x2daee0ad, RZ ;  /* 0xd2511f53112e7825 */ /* 0x000fc800078e00ff */
[----:B------:R-:W-:-:S04]  /*3c80*/  IMAD.WIDE.U32 R40, R13, -0x2daee0ad, RZ ;  /* 0xd2511f530d287825 */ /* 0x000fc800078e00ff */
[----:B------:R-:W-:Y:S01]  /*3c90*/  IMAD.WIDE.U32 R8, R51, -0x326172a9, RZ ;  /* 0xcd9e8d5733087825 */ /* 0x000fe200078e00ff */
[C---:B------:R-:W-:Y:S02]  /*3ca0*/  LOP3.LUT R56, R3.reuse, R12, R39, 0x96, !PT ;  /* 0x0000000c03387212 */ /* 0x040fe400078e9627 */
[----:B------:R-:W-:Y:S01]  /*3cb0*/  LOP3.LUT R47, R3, R22, R47, 0x96, !PT ;  /* 0x00000016032f7212 */ /* 0x000fe200078e962f */
[----:B------:R-:W-:Y:S01]  /*3cc0*/  IMAD.WIDE.U32 R36, R5, -0x2daee0ad, RZ ;  /* 0xd2511f5305247825 */ /* 0x000fe200078e00ff */
[----:B------:R-:W-:Y:S02]  /*3cd0*/  LOP3.LUT R50, R3, R16, R41, 0x96, !PT ;  /* 0x0000001003327212 */ /* 0x000fe400078e9629 */
[----:B------:R-:W-:Y:S01]  /*3ce0*/  LOP3.LUT R9, R221, R30, R9, 0x96, !PT ;  /* 0x0000001edd097212 */ /* 0x000fe200078e9609 */
[----:B------:R-:W-:Y:S01]  /*3cf0*/  IMAD.WIDE.U32 R12, R23, -0x326172a9, RZ ;  /* 0xcd9e8d57170c7825 */ /* 0x000fe200078e00ff */
[----:B------:R-:W-:-:S03]  /*3d00*/  LOP3.LUT R54, R3, R6, R45, 0x96, !PT ;  /* 0x0000000603367212 */ /* 0x000fc600078e962d */
[----:B------:R-:W-:Y:S01]  /*3d10*/  IMAD.WIDE.U32 R16, R58, -0x326172a9, RZ ;  /* 0xcd9e8d573a107825 */ /* 0x000fe200078e00ff */
[----:B------:R-:W-:-:S03]  /*3d20*/  LOP3.LUT R45, R3, R4, R37, 0x96, !PT ;  /* 0x00000004032d7212 */ /* 0x000fc600078e9625 */
[----:B------:R-:W-:Y:S01]  /*3d30*/  IMAD.WIDE.U32 R22, R57, -0x326172a9, RZ ;  /* 0xcd9e8d5739167825 */ /* 0x000fe200078e00ff */
[C---:B------:R-:W-:Y:S02]  /*3d40*/  LOP3.LUT R17, R221.reuse, R10, R17, 0x96, !PT ;  /* 0x0000000add117212 */ /* 0x040fe400078e9611 */
[----:B------:R-:W-:Y:S01]  /*3d50*/  LOP3.LUT R5, R221, R24, R13, 0x96, !PT ;  /* 0x00000018dd057212 */ /* 0x000fe200078e960d */
[----:B------:R-:W-:Y:S01]  /*3d60*/  VIADD R3, R217, 0x646e171e ;  /* 0x646e171ed9037836 */ /* 0x000fe20000000000 */
[----:B------:R-:W-:Y:S01]  /*3d70*/  LOP3.LUT R4, R221, R28, R23, 0x96, !PT ;  /* 0x0000001cdd047212 */ /* 0x000fe200078e9617 */
[----:B------:R-:W-:-:S04]  /*3d80*/  IMAD.WIDE.U32 R30, R9, -0x2daee0ad, RZ ;  /* 0xd2511f53091e7825 */ /* 0x000fc800078e00ff */
[----:B------:R-:W-:-:S04]  /*3d90*/  IMAD.WIDE.U32 R6, R55, -0x326172a9, RZ ;  /* 0xcd9e8d5737067825 */ /* 0x000fc800078e00ff */
[----:B------:R-:W-:Y:S01]  /*3da0*/  IMAD.WIDE.U32 R10, R49, -0x326172a9, RZ ;  /* 0xcd9e8d57310a7825 */ /* 0x000fe200078e00ff */
[----:B------:R-:W-:-:S03]  /*3db0*/  LOP3.LUT R21, R221, R32, R7, 0x96, !PT ;  /* 0x00000020dd157212 */ /* 0x000fc600078e9607 */
[----:B------:R-:W-:Y:S01]  /*3dc0*/  IMAD.MOV.U32 R64, RZ, RZ, R74 ;  /* 0x000000ffff407224 */ /* 0x000fe200078e004a */
[----:B------:R-:W-:Y:S01]  /*3dd0*/  LOP3.LUT R74, R3, R34, R31, 0x96, !PT ;  /* 0x00000022034a7212 */ /* 0x000fe200078e961f */
[----:B------:R-:W-:Y:S01]  /*3de0*/  IMAD.WIDE.U32 R34, R4, -0x2daee0ad, RZ ;  /* 0xd2511f5304227825 */ /* 0x000fe200078e00ff */
[----:B------:R-:W-:-:S03]  /*3df0*/  LOP3.LUT R7, R221, R26, R11, 0x96, !PT ;  /* 0x0000001add077212 */ /* 0x000fc600078e960b */
[----:B------:R-:W-:-:S04]  /*3e00*/  IMAD.WIDE.U32 R58, R5, -0x2daee0ad, RZ ;  /* 0xd2511f53053a7825 */ /* 0x000fc800078e00ff */
[----:B------:R-:W-:-:S04]  /*3e10*/  IMAD.WIDE.U32 R4, R48, -0x326172a9, RZ ;  /* 0xcd9e8d5730047825 */ /* 0x000fc800078e00ff */
[----:B------:R-:W-:Y:S01]  /*3e20*/  VIADD R219, R216, 0xb54cda56 ;  /* 0xb54cda56d8db7836 */ /* 0x000fe20000000000 */
[C---:B------:R-:W-:Y:S01]  /*3e30*/  LOP3.LUT R78, R3.reuse, R36, R59, 0x96, !PT ;  /* 0x00000024034e7212 */ /* 0x040fe200078e963b */
[----:B------:R-:W-:Y:S01]  /*3e40*/  IMAD.MOV.U32 R174, RZ, RZ, R75 ;  /* 0x000000ffffae7224 */ /* 0x000fe200078e004b */
[----:B------:R-:W-:Y:S01]  /*3e50*/  LOP3.LUT R75, R3, R38, R35, 0x96, !PT ;  /* 0x00000026034b7212 */ /* 0x000fe200078e9623 */
[----:B------:R-:W-:Y:S01]  /*3e60*/  IMAD.WIDE.U32 R24, R17, -0x2daee0ad, RZ ;  /* 0xd2511f5311187825 */ /* 0x000fe200078e00ff */
[----:B------:R-:W-:Y:S02]  /*3e70*/  LOP3.LUT R9, R219, R14, R5, 0x96, !PT ;  /* 0x0000000edb097212 */ /* 0x000fe400078e9605 */
[C---:B------:R-:W-:Y:S01]  /*3e80*/  PRMT R38, R4.reuse, 0x7771, RZ ;  /* 0x0000777104267816 */ /* 0x040fe200000000ff */
[----:B------:R-:W-:Y:S01]  /*3e90*/  IMAD.WIDE.U32 R26, R15, -0x2daee0ad, RZ ;  /* 0xd2511f530f1a7825 */ /* 0x000fe200078e00ff */
[C---:B------:R-:W-:Y:S02]  /*3ea0*/  PRMT R36, R4.reuse, 0x7773, RZ ;  /* 0x0000777304247816 */ /* 0x040fe400000000ff */
[----:B------:R-:W-:Y:S01]  /*3eb0*/  PRMT R35, R4, 0x7772, RZ ;  /* 0x0000777204237816 */ /* 0x000fe200000000ff */
[----:B------:R-:W-:-:S04]  /*3ec0*/  IMAD.WIDE.U32 R28, R21, -0x2daee0ad, RZ ;  /* 0xd2511f53151c7825 */ /* 0x000fc800078e00ff */
[----:B------:R-:W-:-:S04]  /*3ed0*/  IMAD.WIDE.U32 R32, R7, -0x2daee0ad, RZ ;  /* 0xd2511f5307207825 */ /* 0x000fc800078e00ff */
[----:B------:R-:W-:Y:S02]  /*3ee0*/  IMAD.MOV.U32 R37, RZ, RZ, R4 ;  /* 0x000000ffff257224 */ /* 0x000fe400078e0004 */
[----:B------:R-:W-:Y:S01]  /*3ef0*/  IMAD.WIDE.U32 R4, R47, -0x326172a9, RZ ;  /* 0xcd9e8d572f047825 */ /* 0x000fe200078e00ff */
[C---:B------:R-:W-:Y:S02]  /*3f00*/  LOP3.LUT R41, R3.reuse, R46, R25, 0x96, !PT ;  /* 0x0000002e03297212 */ /* 0x040fe400078e9619 */
[C---:B------:R-:W-:Y:S01]  /*3f10*/  LOP3.LUT R71, R3.reuse, R42, R27, 0x96, !PT ;  /* 0x0000002a03477212 */ /* 0x040fe200078e961b */
[----:B------:R-:W-:Y:S01]  /*3f20*/  IMAD.WIDE.U32 R18, R18, -0x2daee0ad, RZ ;  /* 0xd2511f5312127825 */ /* 0x000fe200078e00ff */
[C---:B------:R-:W-:Y:S02]  /*3f30*/  LOP3.LUT R73, R3.reuse, R40, R29, 0x96, !PT ;  /* 0x0000002803497212 */ /* 0x040fe400078e961d */
[----:B------:R-:W-:Y:S01]  /*3f40*/  LOP3.LUT R76, R3, R44, R33, 0x96, !PT ;  /* 0x0000002c034c7212 */ /* 0x000fe200078e9621 */
[----:B------:R-:W-:Y:S01]  /*3f50*/  IMAD.MOV.U32 R29, RZ, RZ, R4 ;  /* 0x000000ffff1d7224 */ /* 0x000fe200078e0004 */
[----:B------:R-:W-:Y:S01]  /*3f60*/  LOP3.LUT R14, R219, R16, R5, 0x96, !PT ;  /* 0x00000010db0e7212 */ /* 0x000fe200078e9605 */
[----:B------:R-:W-:Y:S01]  /*3f70*/  IMAD.MOV.U32 R151, RZ, RZ, R209 ;  /* 0x000000ffff977224 */ /* 0x000fe200078e00d1 */
[----:B------:R-:W-:-:S02]  /*3f80*/  PRMT R33, R4, 0x7771, RZ ;  /* 0x0000777104217816 */ /* 0x000fc400000000ff */
[C---:B------:R-:W-:Y:S02]  /*3f90*/  PRMT R27, R4.reuse, 0x7773, RZ ;  /* 0x00007773041b7816 */ /* 0x040fe400000000ff */
[----:B------:R-:W-:Y:S01]  /*3fa0*/  PRMT R25, R4, 0x7772, RZ ;  /* 0x0000777204197816 */ /* 0x000fe200000000ff */
[----:B------:R-:W-:Y:S01]  /*3fb0*/  IMAD.WIDE.U32 R4, R43, -0x326172a9, RZ ;  /* 0xcd9e8d572b047825 */ /* 0x000fe200078e00ff */
[----:B------:R-:W-:Y:S02]  /*3fc0*/  LOP3.LUT R21, R3, R52, R19, 0x96, !PT ;  /* 0x0000003403157212 */ /* 0x000fe400078e9613 */
[C---:B------:R-:W-:Y:S01]  /*3fd0*/  PRMT R57, R18.reuse, 0x7771, RZ ;  /* 0x0000777112397816 */ /* 0x040fe200000000ff */
[----:B------:R-:W-:Y:S01]  /*3fe0*/  IMAD.MOV.U32 R55, RZ, RZ, R18 ;  /* 0x000000ffff377224 */ /* 0x000fe200078e0012 */
[C---:B------:R-:W-:Y:S01]  /*3ff0*/  PRMT R52, R18.reuse, 0x7773, RZ ;  /* 0x0000777312347816 */ /* 0x040fe200000000ff */
[----:B------:R-:W-:Y:S01]  /*4000*/  IMAD.MOV.U32 R48, RZ, RZ, R24 ;  /* 0x000000ffff307224 */ /* 0x000fe200078e0018 */
[----:B------:R-:W-:-:S02]  /*4010*/  PRMT R51, R18, 0x7772, RZ ;  /* 0x0000777212337816 */ /* 0x000fc400000000ff */
[C---:B------:R-:W-:Y:S02]  /*4020*/  PRMT R49, R24.reuse, 0x7771, RZ ;  /* 0x0000777118317816 */ /* 0x040fe400000000ff */
[C---:B------:R-:W-:Y:S02]  /*4030*/  PRMT R47, R24.reuse, 0x7773, RZ ;  /* 0x00007773182f7816 */ /* 0x040fe400000000ff */
[----:B------:R-:W-:Y:S01]  /*4040*/  PRMT R46, R24, 0x7772, RZ ;  /* 0x00007772182e7816 */ /* 0x000fe200000000ff */
[----:B------:R-:W-:Y:S01]  /*4050*/  IMAD.MOV.U32 R24, RZ, RZ, R4 ;  /* 0x000000ffff187224 */ /* 0x000fe200078e0004 */
[----:B------:R-:W-:Y:S02]  /*4060*/  LOP3.LUT R20, R219, R20, R5, 0x96, !PT ;  /* 0x00000014db147212 */ /* 0x000fe400078e9605 */
[C---:B------:R-:W-:Y:S02]  /*4070*/  PRMT R31, R4.reuse, 0x7771, RZ ;  /* 0x00007771041f7816 */ /* 0x040fe400000000ff */
[----:B------:R-:W-:-:S02]  /*4080*/  PRMT R18, R4, 0x7773, RZ ;  /* 0x0000777304127816 */ /* 0x000fc400000000ff */
[----:B------:R-:W-:Y:S01]  /*4090*/  PRMT R17, R4, 0x7772, RZ ;  /* 0x0000777204117816 */ /* 0x000fe200000000ff */
[----:B------:R-:W-:Y:S01]  /*40a0*/  IMAD.WIDE.U32 R4, R50, -0x326172a9, RZ ;  /* 0xcd9e8d5732047825 */ /* 0x000fe200078e00ff */
[C---:B------:R-:W-:Y:S02]  /*40b0*/  PRMT R171, R26.reuse, 0x7771, RZ ;  /* 0x000077711aab7816 */ /* 0x040fe400000000ff */
[C---:B------:R-:W-:Y:S01]  /*40c0*/  PRMT R44, R26.reuse, 0x7773, RZ ;  /* 0x000077731a2c7816 */ /* 0x040fe200000000ff */
[----:B------:R-:W-:Y:S01]  /*40d0*/  IMAD.MOV.U32 R168, RZ, RZ, R26 ;  /* 0x000000ffffa87224 */ /* 0x000fe200078e001a */
[----:B------:R-:W-:Y:S01]  /*40e0*/  PRMT R43, R26, 0x7772, RZ ;  /* 0x000077721a2b7816 */ /* 0x000fe200000000ff */
[----:B------:R-:W-:Y:S01]  /*40f0*/  IMAD.MOV.U32 R19, RZ, RZ, R4 ;  /* 0x000000ffff137224 */ /* 0x000fe200078e0004 */
[----:B------:R-:W-:Y:S02]  /*4100*/  LOP3.LUT R23, R219, R6, R5, 0x96, !PT ;  /* 0x00000006db177212 */ /* 0x000fe400078e9605 */
[----:B------:R-:W-:-:S02]  /*4110*/  PRMT R26, R4, 0x7771, RZ ;  /* 0x00007771041a7816 */ /* 0x000fc400000000ff */
[C---:B------:R-:W-:Y:S02]  /*4120*/  PRMT R16, R4.reuse, 0x7773, RZ ;  /* 0x0000777304107816 */ /* 0x040fe400000000ff */
[----:B------:R-:W-:Y:S01]  /*4130*/  PRMT R15, R4, 0x7772, RZ ;  /* 0x00007772040f7816 */ /* 0x000fe200000000ff */
[----:B------:R-:W-:-:S04]  /*4140*/  IMAD.WIDE.U32 R4, R53, -0x326172a9, RZ ;  /* 0xcd9e8d5735047825 */ /* 0x000fc800078e00ff */
[----:B------:R-:W-:Y:S01]  /*4150*/  IMAD.MOV.U32 R98, RZ, RZ, R4 ;  /* 0x000000ffff627224 */ /* 0x000fe200078e0004 */
[----:B------:R-:W-:Y:S02]  /*4160*/  LOP3.LUT R69, R219, R8, R5, 0x96, !PT ;  /* 0x00000008db457212 */ /* 0x000fe400078e9605 */
[C---:B------:R-:W-:Y:S02]  /*4170*/  PRMT R104, R4.reuse, 0x7771, RZ ;  /* 0x0000777104687816 */ /* 0x040fe400000000ff */
        /* <DEDUP_REMOVED lines=14> */
[----:B------:R-:W-:Y:S01]  /*4260*/  IMAD.WIDE.U32 R4, R56, -0x326172a9, RZ ;  /* 0xcd9e8d5738047825 */ /* 0x000fe200078e00ff */
[----:B------:R-:W-:Y:S02]  /*4270*/  PRMT R187, R3, 0x5410, R8 ;  /* 0x0000541003bb7816 */ /* 0x000fe40000000008 */
[----:B------:R-:W-:Y:S01]  /*4280*/  LOP3.LUT R3, R29, 0xff, RZ, 0xc0, !PT ;  /* 0x000000ff1d037812 */ /* 0x000fe200078ec0ff */
[----:B------:R-:W-:Y:S01]  /*4290*/  IMAD.MOV.U32 R89, RZ, RZ, R4 ;  /* 0x000000ffff597224 */ /* 0x000fe200078e0004 */
[C---:B------:R-:W-:Y:S01]  /*42a0*/  PRMT R90, R4.reuse, 0x7771, RZ ;  /* 0x00007771045a7816 */ /* 0x040fe200000000ff */
[----:B------:R-:W-:Y:S01]  /*42b0*/  IMAD.MOV.U32 R153, RZ, RZ, R28 ;  /* 0x000000ffff997224 */ /* 0x000fe200078e001c */
[----:B------:R-:W-:-:S02]  /*42c0*/  PRMT R88, R4, 0x7773, RZ ;  /* 0x0000777304587816 */ /* 0x000fc400000000ff */
[----:B------:R-:W-:Y:S01]  /*42d0*/  PRMT R79, R4, 0x7772, RZ ;  /* 0x00007772044f7816 */ /* 0x000fe200000000ff */
[----:B------:R-:W-:Y:S01]  /*42e0*/  IMAD.MOV.U32 R147, RZ, RZ, R32 ;  /* 0x000000ffff937224 */ /* 0x000fe200078e0020 */
[C---:B------:R-:W-:Y:S02]  /*42f0*/  PRMT R159, R28.reuse, 0x7771, RZ ;  /* 0x000077711c9f7816 */ /* 0x040fe400000000ff */
[C---:B------:R-:W-:Y:S02]  /*4300*/  PRMT R42, R28.reuse, 0x7773, RZ ;  /* 0x000077731c2a7816 */ /* 0x040fe400000000ff */
[----:B------:R-:W-:Y:S02]  /*4310*/  PRMT R40, R28, 0x7772, RZ ;  /* 0x000077721c287816 */ /* 0x000fe400000000ff */
[----:B------:R-:W-:Y:S02]  /*4320*/  LOP3.LUT R4, R37, 0xff, RZ, 0xc0, !PT ;  /* 0x000000ff25047812 */ /* 0x000fe400078ec0ff */
[----:B------:R-:W-:-:S02]  /*4330*/  PRMT R150, R32, 0x7771, RZ ;  /* 0x0000777120967816 */ /* 0x000fc400000000ff */
[C---:B------:R-:W-:Y:S02]  /*4340*/  PRMT R28, R32.reuse, 0x7773, RZ ;  /* 0x00007773201c7816 */ /* 0x040fe400000000ff */
[----:B------:R-:W-:Y:S02]  /*4350*/  PRMT R10, R32, 0x7772, RZ ;  /* 0x00007772200a7816 */ /* 0x000fe400000000ff */
[----:B------:R-:W-:Y:S02]  /*4360*/  LOP3.LUT R68, R219, R22, R5, 0x96, !PT ;  /* 0x00000016db447212 */ /* 0x000fe400078e9605 */
[----:B------:R-:W-:Y:S02]  /*4370*/  PRMT R32, R25, 0x5410, R27 ;  /* 0x0000541019207816 */ /* 0x000fe4000000001b */
[----:B------:R-:W-:Y:S02]  /*4380*/  LOP3.LUT R5, R48, 0xff, RZ, 0xc0, !PT ;  /* 0x000000ff30057812 */ /* 0x000fe400078ec0ff */
[----:B------:R-:W-:-:S02]  /*4390*/  PRMT R27, R3, 0x5410, R33 ;  /* 0x00005410031b7816 */ /* 0x000fc40000000021 */
[----:B------:R-:W-:Y:S02]  /*43a0*/  PRMT R22, R4, 0x5410, R38 ;  /* 0x0000541004167816 */ /* 0x000fe40000000026 */
[----:B------:R-:W-:Y:S02]  /*43b0*/  LOP3.LUT R3, R9, 0xffff, RZ, 0xc0, !PT ;  /* 0x0000ffff09037812 */ /* 0x000fe400078ec0ff */
[----:B------:R-:W-:Y:S02]  /*43c0*/  PRMT R61, R6, 0x5410, R7 ;  /* 0x00005410063d7816 */ /* 0x000fe40000000007 */
[----:B------:R-:W-:Y:S02]  /*43d0*/  LOP3.LUT R4, R24, 0xff, RZ, 0xc0, !PT ;  /* 0x000000ff18047812 */ /* 0x000fe400078ec0ff */
[----:B------:R-:W-:Y:S02]  /*43e0*/  FMNMX3.FTZ R6, R190, R191, R82, !PT ;  /* 0x000000bfbe067276 */ /* 0x000fe40007810052 */
[----:B------:R-:W-:-:S02]  /*43f0*/  PRMT R29, R5, 0x5410, R49 ;  /* 0x00005410051d7816 */ /* 0x000fc40000000031 */
[----:B------:R-:W-:Y:S02]  /*4400*/  SHF.R.U32.HI R5, RZ, 0x8, R3 ;  /* 0x00000008ff057819 */ /* 0x000fe40000011603 */
[----:B------:R-:W-:Y:S02]  /*4410*/  PRMT R31, R4, 0x5410, R31 ;  /* 0x00005410041f7816 */ /* 0x000fe4000000001f */
        /* <DEDUP_REMOVED lines=10> */
[----:B------:R-:W-:Y:S02]  /*44c0*/  LOP3.LUT R8, R55, 0xff, RZ, 0xc0, !PT ;  /* 0x000000ff37087812 */ /* 0x000fe400078ec0ff */
[----:B------:R-:W-:Y:S02]  /*44d0*/  FMNMX3.FTZ R3, R3, R103, R242, !PT ;  /* 0x0000006703037276 */ /* 0x000fe400078100f2 */
[----:B------:R-:W-:Y:S02]  /*44e0*/  FMNMX3.FTZ R4, R4, R237, R229, !PT ;  /* 0x000000ed04047276 */ /* 0x000fe400078100e5 */
[----:B------:R-:W-:Y:S02]  /*44f0*/  PRMT R62, R10, 0x5410, R28 ;  /* 0x000054100a3e7816 */ /* 0x000fe4000000001c */
[----:B------:R-:W-:Y:S02]  /*4500*/  PRMT R28, R8, 0x5410, R57 ;  /* 0x00005410081c7816 */ /* 0x000fe40000000039 */
[----:B------:R-:W-:-:S02]  /*4510*/  FMNMX3.FTZ R3, R3, R241, R235, !PT ;  /* 0x000000f103037276 */ /* 0x000fc400078100eb */
[----:B------:R-:W-:Y:S02]  /*4520*/  LOP3.LUT R8, R9, 0xff, RZ, 0xc0, !PT ;  /* 0x000000ff09087812 */ /* 0x000fe400078ec0ff */
[----:B------:R-:W-:Y:S02]  /*4530*/  FMNMX3.FTZ R4, R4, R227, R226, !PT ;  /* 0x000000e304047276 */ /* 0x000fe400078100e2 */
[----:B------:R-:W-:Y:S02]  /*4540*/  FMNMX3.FTZ R3, R3, R232, R231, !PT ;  /* 0x000000e803037276 */ /* 0x000fe400078100e7 */
[----:B------:R-:W-:Y:S02]  /*4550*/  LOP3.LUT R7, R19, 0xff, RZ, 0xc0, !PT ;  /* 0x000000ff13077812 */ /* 0x000fe400078ec0ff */
[----:B------:R-:W-:Y:S02]  /*4560*/  PRMT R25, R8, 0x5410, R5 ;  /* 0x0000541008197816 */ /* 0x000fe40000000005 */
[----:B------:R-:W-:-:S02]  /*4570*/  FMNMX3.FTZ R4, R4, R225, R137, !PT ;  /* 0x000000e104047276 */ /* 0x000fc40007810089 */
[----:B------:R-:W-:Y:S02]  /*4580*/  PRMT R5, R9, 0x7632, R5 ;  /* 0x0000763209057816 */ /* 0x000fe40000000005 */
[----:B------:R-:W-:Y:S02]  /*4590*/  FMNMX3.FTZ R3, R3, R230, R157, !PT ;  /* 0x000000e603037276 */ /* 0x000fe4000781009d */
[----:B------:R-:W-:Y:S02]  /*45a0*/  PRMT R26, R7, 0x5410, R26 ;  /* 0x00005410071a7816 */ /* 0x000fe4000000001a */
[----:B------:R-:W-:Y:S01]  /*45b0*/  FMNMX3.FTZ R4, R4, R131, R117, !PT ;  /* 0x0000008304047276 */ /* 0x000fe20007810075 */
[----:B------:R-:W-:Y:S01]  /*45c0*/  IMAD.MOV.U32 R148, RZ, RZ, R34 ;  /* 0x000000ffff947224 */ /* 0x000fe200078e0022 */
[----:B------:R-:W-:Y:S02]  /*45d0*/  SHF.R.U32.HI R8, RZ, 0x18, R9 ;  /* 0x00000018ff087819 */ /* 0x000fe40000011609 */
[----:B------:R-:W-:-:S02]  /*45e0*/  LOP3.LUT R7, R21, 0xffff, RZ, 0xc0, !PT ;  /* 0x0000ffff15077812 */ /* 0x000fc400078ec0ff */
[----:B------:R-:W-:Y:S02]  /*45f0*/  LOP3.LUT R5, R5, 0xff, RZ, 0xc0, !PT ;  /* 0x000000ff05057812 */ /* 0x000fe400078ec0ff */
[C---:B------:R-:W-:Y:S02]  /*4600*/  PRMT R149, R34.reuse, 0x7771, RZ ;  /* 0x0000777122957816 */ /* 0x040fe400000000ff */
[C---:B------:R-:W-:Y:S02]  /*4610*/  PRMT R124, R34.reuse, 0x7773, RZ ;  /* 0x00007773227c7816 */ /* 0x040fe400000000ff */
[----:B------:R-:W-:Y:S02]  /*4620*/  PRMT R123, R34, 0x7772, RZ ;  /* 0x00007772227b7816 */ /* 0x000fe400000000ff */
[----:B------:R-:W-:Y:S02]  /*4630*/  PRMT R34, R51, 0x5410, R52 ;  /* 0x0000541033227816 */ /* 0x000fe40000000034 */
[----:B------:R-:W-:-:S02]  /*4640*/  FMNMX3.FTZ R3, R3, R156, R143, !PT ;  /* 0x0000009c03037276 */ /* 0x000fc4000781008f */
[----:B------:R-:W-:Y:S02]  /*4650*/  PRMT R52, R17, 0x5410, R18 ;  /* 0x0000541011347816 */ /* 0x000fe40000000012 */
[C---:B------:R-:W-:Y:S02]  /*4660*/  PRMT R6, R21.reuse, 0x7632, R6 ;  /* 0x0000763215067816 */ /* 0x040fe40000000006 */
[----:B------:R-:W-:Y:S02]  /*4670*/  FMNMX3.FTZ R4, R4, R112, R114, !PT ;  /* 0x0000007004047276 */ /* 0x000fe40007810072 */
[----:B------:R-:W-:Y:S02]  /*4680*/  LOP3.LUT R10, R21, 0xff, RZ, 0xc0, !PT ;  /* 0x000000ff150a7812 */ /* 0x000fe400078ec0ff */
[----:B------:R-:W-:Y:S02]  /*4690*/  SHF.R.U32.HI R7, RZ, 0x8, R7 ;  /* 0x00000008ff077819 */ /* 0x000fe40000011607 */
[----:B------:R-:W-:-:S02]  /*46a0*/  PRMT R17, R5, 0x5410, R8 ;  /* 0x0000541005117816 */ /* 0x000fc40000000008 */
[----:B------:R-:W-:Y:S02]  /*46b0*/  PRMT R5, R14, 0x7632, R5 ;  /* 0x000076320e057816 */ /* 0x000fe40000000005 */
[----:B------:R-:W-:Y:S02]  /*46c0*/  FMNMX3.FTZ R3, R3, R142, R130, !PT ;  /* 0x0000008e03037276 */ /* 0x000fe40007810082 */
[----:B------:R-:W-:Y:S02]  /*46d0*/  SHF.R.U32.HI R9, RZ, 0x18, R21 ;  /* 0x00000018ff097819 */ /* 0x000fe40000011615 */
[----:B------:R-:W-:Y:S02]  /*46e0*/  LOP3.LUT R6, R6, 0xff, RZ, 0xc0, !PT ;  /* 0x000000ff06067812 */ /* 0x000fe400078ec0ff */
[----:B------:R-:W-:Y:S02]  /*46f0*/  FMNMX3.FTZ R4, R4, R113, R125, !PT ;  /* 0x0000007104047276 */ /* 0x000fe4000781007d */
[----:B------:R-:W-:-:S02]  /*4700*/  PRMT R21, R10, 0x5410, R7 ;  /* 0x000054100a157816 */ /* 0x000fc40000000007 */
[----:B------:R-:W-:Y:S02]  /*4710*/  LOP3.LUT R7, R5, 0xff, RZ, 0xc0, !PT ;  /* 0x000000ff05077812 */ /* 0x000fe400078ec0ff */
[----:B------:R-:W-:Y:S02]  /*4720*/  FMNMX3.FTZ R5, R3, R128, R133, !PT ;  /* 0x0000008003057276 */ /* 0x000fe40007810085 */
[----:B------:R-:W-:Y:S02]  /*4730*/  PRMT R24, R6, 0x5410, R9 ;  /* 0x0000541006187816 */ /* 0x000fe40000000009 */
[----:B------:R-:W-:Y:S02]  /*4740*/  FMNMX3.FTZ R3, R4, R126, R127, !PT ;  /* 0x0000007e04037276 */ /* 0x000fe4000781007f */
[----:B------:R-:W-:Y:S02]  /*4750*/  LOP3.LUT R6, R14, 0xffff, RZ, 0xc0, !PT ;  /* 0x0000ffff0e067812 */ /* 0x000fe400078ec0ff */
[----:B------:R-:W-:-:S02]  /*4760*/  FMNMX3.FTZ R4, R211, R196, R203, !PT ;  /* 0x000000c4d3047276 */ /* 0x000fc400078100cb */
[----:B------:R-:W-:Y:S02]  /*4770*/  LOP3.LUT R9, R14, 0xff, RZ, 0xc0, !PT ;  /* 0x000000ff0e097812 */ /* 0x000fe400078ec0ff */
[----:B------:R-:W-:Y:S02]  /*4780*/  SHF.R.U32.HI R6, RZ, 0x8, R6 ;  /* 0x00000008ff067819 */ /* 0x000fe40000011606 */
[----:B------:R-:W-:Y:S02]  /*4790*/  FMNMX3.FTZ R4, R4, R213, R210, !PT ;  /* 0x000000d504047276 */ /* 0x000fe400078100d2 */
[----:B------:R-:W-:Y:S02]  /*47a0*/  PRMT R19, R9, 0x5410, R6 ;  /* 0x0000541009137816 */ /* 0x000fe40000000006 */
        /* <DEDUP_REMOVED lines=10> */
[----:B------:R-:W-:Y:S02]  /*4850*/  SHF.R.U32.HI R8, RZ, 0x18, R14 ;  /* 0x00000018ff087819 */ /* 0x000fe4000001160e */
[----:B------:R-:W-:Y:S02]  /*4860*/  FMNMX3.FTZ R4, R4, R247, R64, !PT ;  /* 0x000000f704047276 */ /* 0x000fe40007810040 */
[----:B------:R-:W-:Y:S02]  /*4870*/  FMNMX3.FTZ R6, R6, R155, R160, !PT ;  /* 0x0000009b06067276 */ /* 0x000fe400078100a0 */
[----:B------:R-:W-:-:S02]  /*4880*/  FMNMX3.FTZ R3, R3, R101, R102, !PT ;  /* 0x0000006503037276 */ /* 0x000fc40007810066 */
[----:B------:R-:W-:Y:S02]  /*4890*/  FMNMX3.FTZ R5, R5, R140, R162, !PT ;  /* 0x0000008c05057276 */ /* 0x000fe400078100a2 */
[----:B------:R-:W-:Y:S02]  /*48a0*/  PRMT R18, R7, 0x5410, R8 ;  /* 0x0000541007127816 */ /* 0x000fe40000000008 */
[----:B------:R-:W-:Y:S02]  /*48b0*/  FMNMX3.FTZ R4, R4, R245, R174, !PT ;  /* 0x000000f504047276 */ /* 0x000fe400078100ae */
[----:B------:R-:W-:Y:S02]  /*48c0*/  FMNMX.FTZ R7, R161, R6, !PT ;  /* 0x00000006a1077209 */ /* 0x000fe40007810000 */
[----:B------:R-:W-:Y:S02]  /*48d0*/  FMNMX3.FTZ R3, R3, R86, R252, !PT ;  /* 0x0000005603037276 */ /* 0x000fe400078100fc */
[----:B------:R-:W-:-:S02]  /*48e0*/  FMNMX3.FTZ R5, R5, R173, R163, !PT ;  /* 0x000000ad05057276 */ /* 0x000fc400078100a3 */
[----:B---3--:R-:W-:Y:S01]  /*48f0*/  FMNMX3.FTZ R4, R4, R120, R121, !PT ;  /* 0x0000007804047276 */ /* 0x008fe20007810079 */
[----:B------:R-:W1:Y:S01]  /*4900*/  SHFL.BFLY PT, R10, R7, 0x2, 0x1f ;  /* 0x0c401f00070a7f89 */ /* 0x000e6200000e0000 */
[----:B------:R-:W-:Y:S02]  /*4910*/  FMNMX3.FTZ R3, R3, R251, R248, !PT ;  /* 0x000000fb03037276 */ /* 0x000fe400078100f8 */
[----:B------:R-:W-:Y:S02]  /*4920*/  FMNMX.FTZ R6, R172, R5, !PT ;  /* 0x00000005ac067209 */ /* 0x000fe40007810000 */
[----:B------:R-:W-:Y:S02]  /*4930*/  FMNMX3.FTZ R4, R4, R246, R239, !PT ;  /* 0x000000f604047276 */ /* 0x000fe400078100ef */
[----:B------:R-:W-:Y:S01]  /*4940*/  FMNMX3.FTZ R3, R3, R243, R139, !PT ;  /* 0x000000f303037276 */ /* 0x000fe2000781008b */
[----:B------:R-:W3:Y:S01]  /*4950*/  SHFL.BFLY PT, R9, R6, 0x2, 0x1f ;  /* 0x0c401f0006097f89 */ /* 0x000ee200000e0000 */
[----:B------:R-:W-:-:S02]  /*4960*/  FMNMX3.FTZ R4, R4, R236, R234, !PT ;  /* 0x000000ec04047276 */ /* 0x000fc400078100ea */
[----:B----4-:R-:W-:Y:S02]  /*4970*/  FMNMX3.FTZ R3, R3, R224, R208, !PT ;  /* 0x000000e003037276 */ /* 0x010fe400078100d0 */
[----:B------:R-:W-:Y:S02]  /*4980*/  FMNMX3.FTZ R4, R4, R233, R177, !PT ;  /* 0x000000e904047276 */ /* 0x000fe400078100b1 */
[----:B--2---:R-:W-:Y:S02]  /*4990*/  FMNMX3.FTZ R3, R3, R207, R250, !PT ;  /* 0x000000cf03037276 */ /* 0x004fe400078100fa */
[----:B------:R-:W-:Y:S02]  /*49a0*/  FMNMX3.FTZ R4, R4, R176, R122, !PT ;  /* 0x000000b004047276 */ /* 0x000fe4000781007a */
[----:B------:R-:W-:Y:S02]  /*49b0*/  FMNMX3.FTZ R3, R3, R249, R244, !PT ;  /* 0x000000f903037276 */ /* 0x000fe400078100f4 */
[----:B------:R-:W-:-:S02]  /*49c0*/  FSEL R105, R180, -INF , !P4 ;  /* 0xff800000b4697808 */ /* 0x000fc40006000000 */
[----:B------:R-:W-:Y:S02]  /*49d0*/  FMNMX3.FTZ R4, R4, R119, R146, !PT ;  /* 0x0000007704047276 */ /* 0x000fe40007810092 */
[----:B------:R-:W-:Y:S02]  /*49e0*/  FSEL R118, R66, -INF , !P0 ;  /* 0xff80000042767808 */ /* 0x000fe40004000000 */
[----:B------:R-:W-:Y:S02]  /*49f0*/  FMNMX3.FTZ R3, R3, R240, R184, !PT ;  /* 0x000000f003037276 */ /* 0x000fe400078100b8 */
[----:B------:R-:W-:Y:S02]  /*4a00*/  FSEL R97, R181, -INF , !P3 ;  /* 0xff800000b5617808 */ /* 0x000fe40005800000 */
[----:B------:R-:W-:Y:S02]  /*4a10*/  FMNMX3.FTZ R4, R4, R145, R105, !PT ;  /* 0x0000009104047276 */ /* 0x000fe40007810069 */
[----:B-1----:R-:W-:-:S02]  /*4a20*/  FMNMX.FTZ R12, R7, R10, !PT ;  /* 0x0000000a070c7209 */ /* 0x002fc40007810000 */
[----:B------:R-:W-:Y:S02]  /*4a30*/  FSEL R109, R67, -INF , !P5 ;  /* 0xff800000436d7808 */ /* 0x000fe40006800000 */
[----:B------:R-:W-:Y:S02]  /*4a40*/  FMNMX3.FTZ R3, R3, R179, R118, !PT ;  /* 0x000000b303037276 */ /* 0x000fe40007810076 */
[----:B------:R-:W-:Y:S01]  /*4a50*/  FMNMX.FTZ R134, R97, R4, !PT ;  /* 0x0000000461867209 */ /* 0x000fe20007810000 */
[----:B------:R-:W1:Y:S01]  /*4a60*/  SHFL.BFLY PT, R136, R12, 0x1, 0x1f ;  /* 0x0c201f000c887f89 */ /* 0x000e6200000e0000 */
[----:B------:R-:W-:Y:S02]  /*4a70*/  FSEL R116, R182, -INF , !P1 ;  /* 0xff800000b6747808 */ /* 0x000fe40004800000 */
[----:B------:R-:W-:Y:S02]  /*4a80*/  FMNMX3.FTZ R3, R3, R109, R165, !PT ;  /* 0x0000006d03037276 */ /* 0x000fe400078100a5 */
[----:B------:R-:W-:-:S02]  /*4a90*/  PRMT R204, R11, 0x5410, R13 ;  /* 0x000054100bcc7816 */ /* 0x000fc4000000000d */
[----:B---3--:R-:W-:Y:S02]  /*4aa0*/  FMNMX.FTZ R11, R6, R9, !PT ;  /* 0x00000009060b7209 */ /* 0x008fe40007810000 */
[----:B------:R-:W2:Y:S01]  /*4ab0*/  SHFL.BFLY PT, R9, R134, 0x2, 0x1f ;  /* 0x0c401f0086097f89 */ /* 0x000ea200000e0000 */
[----:B------:R-:W-:Y:S02]  /*4ac0*/  FSEL R115, R183, -INF , !P6 ;  /* 0xff800000b7737808 */ /* 0x000fe40007000000 */
[----:B------:R-:W-:Y:S02]  /*4ad0*/  FMNMX3.FTZ R3, R3, R164, R116, !PT ;  /* 0x000000a403037276 */ /* 0x000fe40007810074 */
[----:B------:R-:W-:Y:S02]  /*4ae0*/  LOP3.LUT R5, R41, 0xffff, RZ, 0xc0, !PT ;  /* 0x0000ffff29057812 */ /* 0x000fe400078ec0ff */
[----:B------:R-:W-:Y:S02]  /*4af0*/  FMNMX.FTZ R132, R115, R3, !PT ;  /* 0x0000000373847209 */ /* 0x000fe40007810000 */
[----:B------:R-:W-:-:S02]  /*4b00*/  SHF.R.U32.HI R8, RZ, 0x8, R5 ;  /* 0x00000008ff087819 */ /* 0x000fc40000011605 */
[----:B------:R-:W-:Y:S01]  /*4b10*/  LOP3.LUT R5, R41, 0xff, RZ, 0xc0, !PT ;  /* 0x000000ff29057812 */ /* 0x000fe200078ec0ff */
[----:B------:R-:W3:Y:S01]  /*4b20*/  SHFL.BFLY PT, R10, R132, 0x2, 0x1f ;  /* 0x0c401f00840a7f89 */ /* 0x000ee200000e0000 */
[C---:B------:R-:W-:Y:S02]  /*4b30*/  LOP3.LUT R3, R20.reuse, 0xffff, RZ, 0xc0, !PT ;  /* 0x0000ffff14037812 */ /* 0x040fe400078ec0ff */
[----:B------:R-:W-:Y:S02]  /*4b40*/  PRMT R158, R43, 0x5410, R44 ;  /* 0x000054102b9e7816 */ /* 0x000fe4000000002c */
[----:B------:R-:W-:Y:S02]  /*4b50*/  PRMT R4, R20, 0x7632, R4 ;  /* 0x0000763214047816 */ /* 0x000fe40000000004 */
[----:B------:R-:W-:Y:S01]  /*4b60*/  PRMT R43, R15, 0x5410, R16 ;  /* 0x000054100f2b7816 */ /* 0x000fe20000000010 */
[----:B------:R-:W4:Y:S01]  /*4b70*/  SHFL.BFLY PT, R135, R11, 0x1, 0x1f ;  /* 0x0c201f000b877f89 */ /* 0x000f2200000e0000 */
[----:B------:R-:W-:-:S02]  /*4b80*/  PRMT R16, R5, 0x5410, R8 ;  /* 0x0000541005107816 */ /* 0x000fc40000000008 */
[----:B------:R-:W-:Y:S02]  /*4b90*/  SHF.R.U32.HI R5, RZ, 0x8, R3 ;  /* 0x00000008ff057819 */ /* 0x000fe40000011603 */
[----:B------:R-:W-:Y:S02]  /*4ba0*/  SHF.R.U32.HI R6, RZ, 0x18, R20 ;  /* 0x00000018ff067819 */ /* 0x000fe40000011614 */
[----:B------:R-:W-:-:S04]  /*4bb0*/  LOP3.LUT R3, R4, 0xff, RZ, 0xc0, !PT ;  /* 0x000000ff04037812 */ /* 0x000fc800078ec0ff */
[----:B------:R-:W-:Y:S02]  /*4bc0*/  PRMT R15, R3, 0x5410, R6 ;  /* 0x00005410030f7816 */ /* 0x000fe40000000006 */
[C---:B------:R-:W-:Y:S02]  /*4bd0*/  LOP3.LUT R3, R23.reuse, 0xffff, RZ, 0xc0, !PT ;  /* 0x0000ffff17037812 */ /* 0x040fe400078ec0ff */
[----:B-1----:R-:W-:Y:S02]  /*4be0*/  FMNMX.FTZ R136, R12, R136, !PT ;  /* 0x000000880c887209 */ /* 0x002fe40007810000 */
[----:B------:R-:W-:Y:S02]  /*4bf0*/  SHF.R.U32.HI R3, RZ, 0x8, R3 ;  /* 0x00000008ff037819 */ /* 0x000fe40000011603 */
[----:B------:R-:W-:Y:S02]  /*4c00*/  LOP3.LUT R4, R23, 0xff, RZ, 0xc0, !PT ;  /* 0x000000ff17047812 */ /* 0x000fe400078ec0ff */
[----:B--2---:R-:W-:-:S02]  /*4c10*/  FMNMX.FTZ R134, R134, R9, !PT ;  /* 0x0000000986867209 */ /* 0x004fc40007810000 */
[----:B------:R-:W1:Y:S01]  /*4c20*/  LDC.U8 R9, c[0x0][0x4f8] ;  /* 0x00013e00ff097b82 */ /* 0x000e620000000000 */
[----:B------:R-:W-:Y:S01]  /*4c30*/  LOP3.LUT R7, R20, 0xff, RZ, 0xc0, !PT ;  /* 0x000000ff14077812 */ /* 0x000fe200078ec0ff */
[----:B------:R-:W-:Y:S01]  /*4c40*/  FMUL.FTZ R6, R136, UR5 ;  /* 0x0000000588067c20 */ /* 0x000fe20008410000 */
[--C-:B------:R-:W-:Y:S02]  /*4c50*/  PRMT R20, R4, 0x5410, R3.reuse ;  /* 0x0000541004147816 */ /* 0x100fe40000000003 */
[----:B------:R-:W-:Y:S02]  /*4c60*/  PRMT R3, R23, 0x7632, R3 ;  /* 0x0000763217037816 */ /* 0x000fe40000000003 */
[----:B------:R-:W-:Y:S02]  /*4c70*/  FSETP.NEU.FTZ.AND P0, PT, R136, -INF , PT ;  /* 0xff8000008800780b */ /* 0x000fe40003f1d000 */
[----:B------:R-:W-:Y:S02]  /*4c80*/  PRMT R8, R41, 0x7632, R8 ;  /* 0x0000763229087816 */ /* 0x000fe40000000008 */
[----:B------:R-:W-:-:S02]  /*4c90*/  SHF.R.U32.HI R4, RZ, 0x18, R23 ;  /* 0x00000018ff047819 */ /* 0x000fc40000011617 */
[----:B------:R-:W-:Y:S02]  /*4ca0*/  LOP3.LUT R3, R3, 0xff, RZ, 0xc0, !PT ;  /* 0x000000ff03037812 */ /* 0x000fe400078ec0ff */
[----:B------:R-:W-:Y:S02]  /*4cb0*/  FSEL R6, R6, RZ, P0 ;  /* 0x000000ff06067208 */ /* 0x000fe40000000000 */
[----:B------:R-:W-:Y:S02]  /*4cc0*/  LOP3.LUT R8, R8, 0xff, RZ, 0xc0, !PT ;  /* 0x000000ff08087812 */ /* 0x000fe400078ec0ff */
[----:B------:R-:W-:Y:S02]  /*4cd0*/  SHF.R.U32.HI R13, RZ, 0x18, R41 ;  /* 0x00000018ff0d7819 */ /* 0x000fe40000011629 */
[----:B---3--:R-:W-:Y:S02]  /*4ce0*/  FMNMX.FTZ R132, R132, R10, !PT ;  /* 0x0000000a84847209 */ /* 0x008fe40007810000 */
[----:B------:R-:W-:Y:S01]  /*4cf0*/  PRMT R12, R3, 0x5410, R4 ;  /* 0x00005410030c7816 */ /* 0x000fe20000000004 */
[----:B------:R-:W-:Y:S01]  /*4d00*/  FFMA.FTZ R4, R84, UR5, -R6 ;  /* 0x0000000554047c23 */ /* 0x000fe20008010806 */
[----:B------:R-:W-:-:S02]  /*4d10*/  PRMT R14, R7, 0x5410, R5 ;  /* 0x00005410070e7816 */ /* 0x000fc40000000005 */
[----:B----4-:R-:W-:Y:S01]  /*4d20*/  FMNMX.FTZ R135, R11, R135, !PT ;  /* 0x000000870b877209 */ /* 0x010fe20007810000 */
[----:B------:R-:W2:Y:S01]  /*4d30*/  SHFL.BFLY PT, R7, R134, 0x1, 0x1f ;  /* 0x0c201f0086077f89 */ /* 0x000ea200000e0000 */
[----:B------:R-:W-:Y:S01]  /*4d40*/  PRMT R13, R8, 0x5410, R13 ;  /* 0x00005410080d7816 */ /* 0x000fe2000000000d */
[----:B------:R3:W4:Y:S02]  /*4d50*/  MUFU.EX2 R65, R4 ;  /* 0x0000000400417308 */ /* 0x0007240000000800 */
[----:B------:R-:W2:Y:S01]  /*4d60*/  SHFL.BFLY PT, R8, R132, 0x1, 0x1f ;  /* 0x0c201f0084087f89 */ /* 0x000ea200000e0000 */
[----:B------:R-:W-:Y:S01]  /*4d70*/  FFMA.FTZ R3, R82, UR5, -R6 ;  /* 0x0000000552037c23 */ /* 0x000fe20008010806 */
[C---:B------:R-:W-:Y:S01]  /*4d80*/  FMUL.FTZ R5, R135.reuse, UR5 ;  /* 0x0000000587057c20 */ /* 0x040fe20008410000 */
[----:B------:R-:W-:Y:S02]  /*4d90*/  FSETP.NEU.FTZ.AND P0, PT, R135, -INF , PT ;  /* 0xff8000008700780b */ /* 0x000fe40003f1d000 */
[----:B------:R4:W2:Y:S02]  /*4da0*/  MUFU.EX2 R60, R3 ;  /* 0x00000003003c7308 */ /* 0x0008a40000000800 */
[----:B------:R-:W-:Y:S01]  /*4db0*/  FSEL R5, R5, RZ, P0 ;  /* 0x000000ff05057208 */ /* 0x000fe20000000000 */
[----:B-1----:R-:W-:-:S04]  /*4dc0*/  IMAD.U32 R209, R9, 0x10000, RZ ;  /* 0x0001000009d17824 */ /* 0x002fc800078e00ff */
[----:B---3--:R-:W-:Y:S01]  /*4dd0*/  FFMA.FTZ R4, R85, UR5, -R5 ;  /* 0x0000000555047c23 */ /* 0x008fe20008010805 */
[----:B------:R-:W-:Y:S01]  /*4de0*/  LOP3.LUT R209, R9, 0xff0000, R209, 0xf8, !PT ;  /* 0x00ff000009d17812 */ /* 0x000fe200078ef8d1 */
[----:B----4-:R-:W-:Y:S01]  /*4df0*/  FFMA.FTZ R3, R83, UR5, -R5 ;  /* 0x0000000553037c23 */ /* 0x010fe20008010805 */
[----:B------:R-:W-:Y:S01]  /*4e00*/  IMAD.MOV.U32 R83, RZ, RZ, R65 ;  /* 0x000000ffff537224 */ /* 0x000fe200078e0041 */
[----:B------:R2:W-:Y:S04]  /*4e10*/  MUFU.EX2 R182, R4 ;  /* 0x0000000400b67308 */ /* 0x0005e80000000800 */
[----:B------:R1:W3:Y:S01]  /*4e20*/  MUFU.EX2 R178, R3 ;  /* 0x0000000300b27308 */ /* 0x0002e20000000800 */
[----:B------:R-:W-:Y:S01]  /*4e30*/  IMAD.MOV.U32 R152, RZ, RZ, R30 ;  /* 0x000000ffff987224 */ /* 0x000fe200078e001e */
[----:B------:R-:W-:-:S02]  /*4e40*/  PRMT R166, R30, 0x7771, RZ ;  /* 0x000077711ea67816 */ /* 0x000fc400000000ff */
[C---:B------:R-:W-:Y:S02]  /*4e50*/  PRMT R39, R30.reuse, 0x7773, RZ ;  /* 0x000077731e277816 */ /* 0x040fe400000000ff */
[----:B------:R-:W-:Y:S02]  /*4e60*/  PRMT R35, R35, 0x5410, R36 ;  /* 0x0000541023237816 */ /* 0x000fe40000000024 */
[----:B------:R-:W-:Y:S02]  /*4e70*/  PRMT R30, R30, 0x7772, RZ ;  /* 0x000077721e1e7816 */ /* 0x000fe400000000ff */
[----:B--2---:R-:W-:Y:S02]  /*4e80*/  F2FP.BF16.F32.PACK_AB R4, R83, R60 ;  /* 0x0000003c5304723e */ /* 0x004fe400000010ff */
[----:B-1----:R-:W-:Y:S01]  /*4e90*/  HSET2.LE.AND R3, R22, R209, PT ;  /* 0x000000d116037233 */ /* 0x002fe20003803000 */
[--C-:B------:R-:W-:Y:S01]  /*4ea0*/  FFMA.FTZ R9, R63, UR5, -R6.reuse ;  /* 0x000000053f097c23 */ /* 0x100fe20008010806 */
[----:B------:R-:W-:Y:S01]  /*4eb0*/  FMNMX.FTZ R134, R134, R7, !PT ;  /* 0x0000000786867209 */ /* 0x000fe20007810000 */
[----:B------:R-:W-:Y:S01]  /*4ec0*/  FFMA.FTZ R7, R80, UR5, -R6 ;  /* 0x0000000550077c23 */ /* 0x000fe20008010806 */
[----:B------:R-:W-:-:S02]  /*4ed0*/  FMNMX.FTZ R132, R132, R8, !PT ;  /* 0x0000000884847209 */ /* 0x000fc40007810000 */
[----:B------:R-:W-:Y:S02]  /*4ee0*/  LOP3.LUT R8, R35, 0xff00ff, RZ, 0xc0, !PT ;  /* 0x00ff00ff23087812 */ /* 0x000fe400078ec0ff */
[----:B------:R-:W-:Y:S01]  /*4ef0*/  LOP3.LUT R50, R4, R3, RZ, 0xc0, !PT ;  /* 0x0000000304327212 */ /* 0x000fe200078ec0ff */
[----:B------:R-:W-:Y:S01]  /*4f00*/  FFMA.FTZ R4, R81, UR5, -R5 ;  /* 0x0000000551047c23 */ /* 0x000fe20008010805 */
[----:B------:R-:W-:Y:S01]  /*4f10*/  PRMT R186, R30, 0x5410, R39 ;  /* 0x000054101eba7816 */ /* 0x000fe20000000027 */
[----:B------:R1:W-:Y:S01]  /*4f20*/  MUFU.EX2 R84, R7 ;  /* 0x0000000700547308 */ /* 0x0003e20000000800 */
[----:B------:R-:W-:-:S03]  /*4f30*/  HSET2.LE.AND R3, R8, R209, PT ;  /* 0x000000d108037233 */ /* 0x000fc60003803000 */
[----:B------:R-:W2:Y:S04]  /*4f40*/  MUFU.EX2 R30, R9 ;  /* 0x00000009001e7308 */ /* 0x000ea80000000800 */
[----:B------:R3:W-:Y:S01]  /*4f50*/  MUFU.EX2 R41, R4 ;  /* 0x0000000400297308 */ /* 0x0007e20000000800 */
[----:B-1----:R-:W-:Y:S01]  /*4f60*/  FFMA.FTZ R7, R77, UR5, -R5 ;  /* 0x000000054d077c23 */ /* 0x002fe20008010805 */
[----:B------:R-:W-:-:S03]  /*4f70*/  FFMA.FTZ R8, R190, UR5, -R6 ;  /* 0x00000005be087c23 */ /* 0x000fc60008010806 */
[----:B------:R1:W4:Y:S01]  /*4f80*/  MUFU.EX2 R228, R7 ;  /* 0x0000000700e47308 */ /* 0x0003220000000800 */
[----:B---3--:R-:W-:-:S04]  /*4f90*/  F2FP.BF16.F32.PACK_AB R4, R182, R178 ;  /* 0x000000b2b604723e */ /* 0x008fc800000010ff */
[----:B------:R-:W-:Y:S01]  /*4fa0*/  LOP3.LUT R51, R4, R3, RZ, 0xc0, !PT ;  /* 0x0000000304337212 */ /* 0x000fe200078ec0ff */
[----:B------:R-:W-:Y:S01]  /*4fb0*/  FFMA.FTZ R4, R191, UR5, -R6 ;  /* 0x00000005bf047c23 */ /* 0x000fe20008010806 */
[----:B------:R-:W-:Y:S02]  /*4fc0*/  PRMT R175, R40, 0x5410, R42 ;  /* 0x0000541028af7816 */ /* 0x000fe4000000002a */
[----:B------:R3:W-:Y:S01]  /*4fd0*/  MUFU.EX2 R40, R8 ;  /* 0x0000000800287308 */ /* 0x0007e20000000800 */
[----:B------:R-:W-:Y:S01]  /*4fe0*/  HSET2.LE.AND R3, R28, R209, PT ;  /* 0x000000d11c037233 */ /* 0x000fe20003803000 */
[----:B-1----:R-:W-:Y:S02]  /*4ff0*/  FFMA.FTZ R7, R193, UR5, -R5 ;  /* 0x00000005c1077c23 */ /* 0x002fe40008010805 */
[----:B------:R2:W1:Y:S01]  /*5000*/  MUFU.EX2 R23, R4 ;  /* 0x0000000400177308 */ /* 0x0004620000000800 */
[----:B------:R-:W-:Y:S02]  /*5010*/  LOP3.LUT R9, R34, 0xff00ff, RZ, 0xc0, !PT ;  /* 0x00ff00ff22097812 */ /* 0x000fe400078ec0ff */
[----:B------:R-:W-:Y:S01]  /*5020*/  PRMT R53, R46, 0x5410, R47 ;  /* 0x000054102e357816 */ /* 0x000fe2000000002f */
[----:B------:R-:W-:Y:S01]  /*5030*/  MUFU.EX2 R81, R7 ;  /* 0x0000000700517308 */ /* 0x000fe20000000800 */
[----:B---3--:R-:W-:Y:S01]  /*5040*/  FFMA.FTZ R8, R192, UR5, -R5 ;  /* 0x00000005c0087c23 */ /* 0x008fe20008010805 */
[----:B--2---:R-:W-:-:S03]  /*5050*/  F2FP.BF16.F32.PACK_AB R4, R30, R84 ;  /* 0x000000541e04723e */ /* 0x004fc600000010ff */
[----:B------:R2:W3:Y:S01]  /*5060*/  MUFU.EX2 R85, R8 ;  /* 0x0000000800557308 */ /* 0x0004e20000000800 */
[----:B------:R-:W-:Y:S02]  /*5070*/  LOP3.LUT R46, R4, R3, RZ, 0xc0, !PT ;  /* 0x00000003042e7212 */ /* 0x000fe400078ec0ff */
[----:B------:R-:W-:Y:S02]  /*5080*/  HSET2.LE.AND R3, R9, R209, PT ;  /* 0x000000d109037233 */ /* 0x000fe40003803000 */
[----:B----4-:R-:W-:-:S04]  /*5090*/  F2FP.BF16.F32.PACK_AB R4, R228, R41 ;  /* 0x00000029e404723e */ /* 0x010fc800000010ff */
[----:B------:R-:W-:Y:S02]  /*50a0*/  LOP3.LUT R47, R4, R3, RZ, 0xc0, !PT ;  /* 0x00000003042f7212 */ /* 0x000fe400078ec0ff */
[----:B------:R-:W-:Y:S02]  /*50b0*/  HSET2.LE.AND R3, R25, R209, PT ;  /* 0x000000d119037233 */ /* 0x000fe40003803000 */
[----:B-1----:R-:W-:Y:S01]  /*50c0*/  F2FP.BF16.F32.PACK_AB R4, R23, R40 ;  /* 0x000000281704723e */ /* 0x002fe200000010ff */
[----:B--2---:R-:W-:-:S03]  /*50d0*/  FFMA.FTZ R8, R189, UR5, -R6 ;  /* 0x00000005bd087c23 */ /* 0x004fc60008010806 */
[----:B------:R-:W-:Y:S02]  /*50e0*/  LOP3.LUT R48, R4, R3, RZ, 0xc0, !PT ;  /* 0x0000000304307212 */ /* 0x000fe400078ec0ff */
[----:B------:R-:W-:Y:S01]  /*50f0*/  HSET2.LE.AND R3, R17, R209, PT ;  /* 0x000000d111037233 */ /* 0x000fe20003803000 */
[----:B------:R-:W-:Y:S01]  /*5100*/  FFMA.FTZ R7, R93, UR5, -R6 ;  /* 0x000000055d077c23 */ /* 0x000fe20008010806 */
[----:B---3--:R-:W-:Y:S01]  /*5110*/  F2FP.BF16.F32.PACK_AB R4, R81, R85 ;  /* 0x000000555104723e */ /* 0x008fe200000010ff */
[----:B------:R1:W-:Y:S01]  /*5120*/  MUFU.EX2 R82, R8 ;  /* 0x0000000800527308 */ /* 0x0003e20000000800 */
[----:B------:R-:W-:Y:S02]  /*5130*/  FSETP.NEU.FTZ.AND P1, PT, R134, -INF , PT ;  /* 0xff8000008600780b */ /* 0x000fe40003f3d000 */
[----:B------:R-:W-:Y:S01]  /*5140*/  LOP3.LUT R49, R4, R3, RZ, 0xc0, !PT ;  /* 0x0000000304317212 */ /* 0x000fe200078ec0ff */
[----:B------:R2:W3:Y:S01]  /*5150*/  MUFU.EX2 R185, R7 ;  /* 0x0000000700b97308 */ /* 0x0004e20000000800 */
[----:B------:R-:W-:Y:S01]  /*5160*/  FMUL.FTZ R3, R134, UR5 ;  /* 0x0000000586037c20 */ /* 0x000fe20008410000 */
[----:B------:R-:W-:-:S04]  /*5170*/  FSETP.NEU.FTZ.AND P0, PT, R132, -INF , PT ;  /* 0xff8000008400780b */ /* 0x000fc80003f1d000 */
[----:B------:R-:W-:Y:S01]  /*5180*/  FSEL R4, R3, RZ, P1 ;  /* 0x000000ff03047208 */ /* 0x000fe20000800000 */
[--C-:B------:R-:W-:Y:S01]  /*5190*/  FFMA.FTZ R3, R188, UR5, -R5.reuse ;  /* 0x00000005bc037c23 */ /* 0x100fe20008010805 */
[----:B-1----:R-:W-:Y:S01]  /*51a0*/  FMUL.FTZ R8, R132, UR5 ;  /* 0x0000000584087c20 */ /* 0x002fe20008410000 */
[----:B--2---:R-:W-:Y:S02]  /*51b0*/  FFMA.FTZ R7, R95, UR5, -R5 ;  /* 0x000000055f077c23 */ /* 0x004fe40008010805 */
[----:B------:R1:W-:Y:S04]  /*51c0*/  MUFU.EX2 R183, R3 ;  /* 0x0000000300b77308 */ /* 0x0003e80000000800 */
[----:B------:R2:W4:Y:S01]  /*51d0*/  MUFU.EX2 R206, R7 ;  /* 0x0000000700ce7308 */ /* 0x0005220000000800 */
[--C-:B------:R-:W-:Y:S01]  /*51e0*/  FFMA.FTZ R9, R211, UR5, -R4.reuse ;  /* 0x00000005d3097c23 */ /* 0x100fe20008010804 */
[----:B------:R-:W-:Y:S01]  /*51f0*/  FFMA.FTZ R10, R196, UR5, -R4 ;  /* 0x00000005c40a7c23 */ /* 0x000fe20008010804 */
[----:B-1----:R-:W-:-:S02]  /*5200*/  FSEL R3, R8, RZ, P0 ;  /* 0x000000ff08037208 */ /* 0x002fc40000000000 */
[----:B---3--:R-:W-:Y:S02]  /*5210*/  F2FP.BF16.F32.PACK_AB R8, R185, R82 ;  /* 0x00000052b908723e */ /* 0x008fe400000010ff */
[--C-:B--2---:R-:W-:Y:S01]  /*5220*/  HSET2.LE.AND R7, R21, R209.reuse, PT ;  /* 0x000000d115077233 */ /* 0x104fe20003803000 */
[----:B------:R1:W-:Y:S04]  /*5230*/  MUFU.EX2 R192, R9 ;  /* 0x0000000900c07308 */ /* 0x0003e80000000800 */
[----:B------:R-:W-:Y:S01]  /*5240*/  LOP3.LUT R44, R8, R7, RZ, 0xc0, !PT ;  /* 0x00000007082c7212 */ /* 0x000fe200078ec0ff */
[----:B------:R-:W-:Y:S01]  /*5250*/  FFMA.FTZ R8, R198, UR5, -R3 ;  /* 0x00000005c6087c23 */ /* 0x000fe20008010803 */
[----:B------:R-:W2:Y:S01]  /*5260*/  MUFU.EX2 R191, R10 ;  /* 0x0000000a00bf7308 */ /* 0x000ea20000000800 */
[----:B------:R-:W-:-:S03]  /*5270*/  HSET2.LE.AND R7, R24, R209, PT ;  /* 0x000000d118077233 */ /* 0x000fc60003803000 */
[----:B------:R4:W-:Y:S01]  /*5280*/  MUFU.EX2 R189, R8 ;  /* 0x0000000800bd7308 */ /* 0x0009e20000000800 */
[----:B-1----:R-:W-:-:S04]  /*5290*/  FFMA.FTZ R9, R200, UR5, -R3 ;  /* 0x00000005c8097c23 */ /* 0x002fc80008010803 */
[----:B------:R1:W3:Y:S01]  /*52a0*/  MUFU.EX2 R188, R9 ;  /* 0x0000000900bc7308 */ /* 0x0002e20000000800 */
[----:B----4-:R-:W-:-:S04]  /*52b0*/  F2FP.BF16.F32.PACK_AB R8, R183, R206 ;  /* 0x000000ceb708723e */ /* 0x010fc800000010ff */
[----:B------:R-:W-:Y:S01]  /*52c0*/  LOP3.LUT R45, R8, R7, RZ, 0xc0, !PT ;  /* 0x00000007082d7212 */ /* 0x000fe200078ec0ff */
[--C-:B------:R-:W-:Y:S01]  /*52d0*/  FFMA.FTZ R8, R203, UR5, -R4.reuse ;  /* 0x00000005cb087c23 */ /* 0x100fe20008010804 */
[----:B------:R-:W-:Y:S01]  /*52e0*/  HSET2.LE.AND R7, R19, R209, PT ;  /* 0x000000d113077233 */ /* 0x000fe20003803000 */
[----:B-1----:R-:W-:Y:S02]  /*52f0*/  FFMA.FTZ R9, R213, UR5, -R4 ;  /* 0x00000005d5097c23 */ /* 0x002fe40008010804 */
[----:B------:R2:W-:Y:S04]  /*5300*/  MUFU.EX2 R170, R8 ;  /* 0x0000000800aa7308 */ /* 0x0005e80000000800 */
[----:B------:R1:W4:Y:S01]  /*5310*/  MUFU.EX2 R190, R9 ;  /* 0x0000000900be7308 */ /* 0x0003220000000800 */
[----:B------:R-:W-:Y:S01]  /*5320*/  FFMA.FTZ R10, R212, UR5, -R3 ;  /* 0x00000005d40a7c23 */ /* 0x000fe20008010803 */
[----:B--2---:R-:W-:-:S04]  /*5330*/  F2FP.BF16.F32.PACK_AB R8, R191, R192 ;  /* 0x000000c0bf08723e */ /* 0x004fc800000010ff */
[----:B------:R-:W-:Y:S02]  /*5340*/  LOP3.LUT R36, R8, R7, RZ, 0xc0, !PT ;  /* 0x0000000708247212 */ /* 0x000fe400078ec0ff */
[----:B------:R-:W-:Y:S02]  /*5350*/  HSET2.LE.AND R7, R18, R209, PT ;  /* 0x000000d112077233 */ /* 0x000fe40003803000 */
[----:B---3--:R-:W-:Y:S01]  /*5360*/  F2FP.BF16.F32.PACK_AB R8, R188, R189 ;  /* 0x000000bdbc08723e */ /* 0x008fe200000010ff */
[----:B-1----:R-:W-:-:S03]  /*5370*/  FFMA.FTZ R9, R202, UR5, -R3 ;  /* 0x00000005ca097c23 */ /* 0x002fc60008010803 */
[----:B------:R-:W-:Y:S01]  /*5380*/  LOP3.LUT R37, R8, R7, RZ, 0xc0, !PT ;  /* 0x0000000708257212 */ /* 0x000fe200078ec0ff */
[----:B------:R-:W-:Y:S01]  /*5390*/  FFMA.FTZ R8, R210, UR5, -R4 ;  /* 0x00000005d2087c23 */ /* 0x000fe20008010804 */
[----:B------:R-:W-:Y:S01]  /*53a0*/  MUFU.EX2 R167, R9 ;  /* 0x0000000900a77308 */ /* 0x000fe20000000800 */
[----:B------:R-:W-:-:S03]  /*53b0*/  HSET2.LE.AND R7, R27, R209, PT ;  /* 0x000000d11b077233 */ /* 0x000fc60003803000 */
[----:B------:R1:W2:Y:S04]  /*53c0*/  MUFU.EX2 R169, R10 ;  /* 0x0000000a00a97308 */ /* 0x0002a80000000800 */
[----:B------:R4:W-:Y:S01]  /*53d0*/  MUFU.EX2 R196, R8 ;  /* 0x0000000800c47308 */ /* 0x0009e20000000800 */
[----:B------:R-:W-:Y:S01]  /*53e0*/  LOP3.LUT R11, R32, 0xff00ff, RZ, 0xc0, !PT ;  /* 0x00ff00ff200b7812 */ /* 0x000fe200078ec0ff */
[----:B-1----:R-:W-:Y:S01]  /*53f0*/  FFMA.FTZ R10, R195, UR5, -R4 ;  /* 0x00000005c30a7c23 */ /* 0x002fe20008010804 */
[----:B----4-:R-:W-:-:S03]  /*5400*/  F2FP.BF16.F32.PACK_AB R8, R190, R170 ;  /* 0x000000aabe08723e */ /* 0x010fc600000010ff */
[----:B------:R1:W3:Y:S01]  /*5410*/  MUFU.EX2 R200, R10 ;  /* 0x0000000a00c87308 */ /* 0x0002e20000000800 */
[--C-:B------:R-:W-:Y:S01]  /*5420*/  FFMA.FTZ R9, R197, UR5, -R3.reuse ;  /* 0x00000005c5097c23 */ /* 0x100fe20008010803 */
[----:B------:R-:W-:Y:S01]  /*5430*/  LOP3.LUT R38, R8, R7, RZ, 0xc0, !PT ;  /* 0x0000000708267212 */ /* 0x000fe200078ec0ff */
[----:B------:R-:W-:Y:S02]  /*5440*/  FFMA.FTZ R8, R199, UR5, -R3 ;  /* 0x00000005c7087c23 */ /* 0x000fe40008010803 */
[----:B------:R4:W-:Y:S01]  /*5450*/  MUFU.EX2 R195, R9 ;  /* 0x0000000900c37308 */ /* 0x0009e20000000800 */
[----:B------:R-:W-:-:S03]  /*5460*/  HSET2.LE.AND R7, R11, R209, PT ;  /* 0x000000d10b077233 */ /* 0x000fc60003803000 */
[----:B------:R2:W3:Y:S01]  /*5470*/  MUFU.EX2 R197, R8 ;  /* 0x0000000800c57308 */ /* 0x0004e20000000800 */
[--C-:B-1----:R-:W-:Y:S01]  /*5480*/  FFMA.FTZ R10, R201, UR5, -R4.reuse ;  /* 0x00000005c90a7c23 */ /* 0x102fe20008010804 */
[----:B----4-:R-:W-:Y:S01]  /*5490*/  FFMA.FTZ R9, R194, UR5, -R4 ;  /* 0x00000005c2097c23 */ /* 0x010fe20008010804 */
[----:B--2---:R-:W-:Y:S02]  /*54a0*/  F2FP.BF16.F32.PACK_AB R8, R169, R167 ;  /* 0x000000a7a908723e */ /* 0x004fe400000010ff */
[----:B------:R-:W-:Y:S02]  /*54b0*/  MUFU.EX2 R201, R10 ;  /* 0x0000000a00c97308 */ /* 0x000fe40000000800 */
[----:B------:R-:W-:Y:S02]  /*54c0*/  LOP3.LUT R39, R8, R7, RZ, 0xc0, !PT ;  /* 0x0000000708277212 */ /* 0x000fe400078ec0ff */
[----:B------:R1:W2:Y:S01]  /*54d0*/  MUFU.EX2 R211, R9 ;  /* 0x0000000900d37308 */ /* 0x0002a20000000800 */
[----:B------:R-:W-:-:S02]  /*54e0*/  HSET2.LE.AND R7, R16, R209, PT ;  /* 0x000000d110077233 */ /* 0x000fc40003803000 */
[----:B---3--:R-:W-:-:S04]  /*54f0*/  F2FP.BF16.F32.PACK_AB R8, R200, R196 ;  /* 0x000000c4c808723e */ /* 0x008fc800000010ff */
[----:B------:R-:W-:Y:S02]  /*5500*/  LOP3.LUT R32, R8, R7, RZ, 0xc0, !PT ;  /* 0x0000000708207212 */ /* 0x000fe400078ec0ff */
[----:B------:R-:W-:Y:S02]  /*5510*/  HSET2.LE.AND R7, R13, R209, PT ;  /* 0x000000d10d077233 */ /* 0x000fe40003803000 */
[----:B------:R-:W-:Y:S01]  /*5520*/  F2FP.BF16.F32.PACK_AB R8, R197, R195 ;  /* 0x000000c3c508723e */ /* 0x000fe200000010ff */
[----:B-1----:R-:W-:-:S03]  /*5530*/  FFMA.FTZ R9, R205, UR5, -R3 ;  /* 0x00000005cd097c23 */ /* 0x002fc60008010803 */
[----:B------:R-:W-:Y:S01]  /*5540*/  LOP3.LUT R33, R8, R7, RZ, 0xc0, !PT ;  /* 0x0000000708217212 */ /* 0x000fe200078ec0ff */
[----:B------:R-:W-:Y:S01]  /*5550*/  FFMA.FTZ R10, R111, UR5, -R3 ;  /* 0x000000056f0a7c23 */ /* 0x000fe20008010803 */
[----:B------:R-:W-:Y:S01]  /*5560*/  HSET2.LE.AND R7, R29, R209, PT ;  /* 0x000000d11d077233 */ /* 0x000fe20003803000 */
[----:B------:R1:W-:Y:S01]  /*5570*/  MUFU.EX2 R203, R9 ;  /* 0x0000000900cb7308 */ /* 0x0003e20000000800 */
[----:B--2---:R-:W-:-:S03]  /*5580*/  F2FP.BF16.F32.PACK_AB R8, R211, R201 ;  /* 0x000000c9d308723e */ /* 0x004fc600000010ff */
[----:B------:R-:W2:Y:S01]  /*5590*/  MUFU.EX2 R210, R10 ;  /* 0x0000000a00d27308 */ /* 0x000ea20000000800 */
[----:B------:R-:W-:Y:S01]  /*55a0*/  LOP3.LUT R34, R8, R7, RZ, 0xc0, !PT ;  /* 0x0000000708227212 */ /* 0x000fe200078ec0ff */
[--C-:B------:R-:W-:Y:S01]  /*55b0*/  FFMA.FTZ R7, R94, UR5, -R4.reuse ;  /* 0x000000055e077c23 */ /* 0x100fe20008010804 */
[----:B-1----:R-:W-:-:S04]  /*55c0*/  FFMA.FTZ R9, R107, UR5, -R4 ;  /* 0x000000056b097c23 */ /* 0x002fc80008010804 */
[----:B------:R1:W-:Y:S01]  /*55d0*/  MUFU.EX2 R213, R9 ;  /* 0x0000000900d57308 */ /* 0x0003e20000000800 */
[----:B------:R-:W-:-:S03]  /*55e0*/  FFMA.FTZ R8, R100, UR5, -R3 ;  /* 0x0000000564087c23 */ /* 0x000fc60008010803 */
[----:B------:R3:W4:Y:S01]  /*55f0*/  MUFU.EX2 R100, R7 ;  /* 0x0000000700647308 */ /* 0x0007220000000800 */
[----:B-1----:R-:W-:-:S03]  /*5600*/  LOP3.LUT R9, R53, 0xff00ff, RZ, 0xc0, !PT ;  /* 0x00ff00ff35097812 */ /* 0x002fc600078ec0ff */
[----:B------:R2:W1:Y:S02]  /*5610*/  MUFU.EX2 R54, R8 ;  /* 0x0000000800367308 */ /* 0x0004640000000800 */
[----:B---3--:R-:W-:Y:S01]  /*5620*/  HSET2.LE.AND R7, R9, R209, PT ;  /* 0x000000d109077233 */ /* 0x008fe20003803000 */
[----:B------:R-:W-:-:S04]  /*5630*/  FFMA.FTZ R9, R101, UR5, -R3 ;  /* 0x0000000565097c23 */ /* 0x000fc80008010803 */
[----:B------:R3:W-:Y:S01]  /*5640*/  MUFU.EX2 R42, R9 ;  /* 0x00000009002a7308 */ /* 0x0007e20000000800 */
[----:B--2---:R-:W-:-:S04]  /*5650*/  F2FP.BF16.F32.PACK_AB R8, R210, R203 ;  /* 0x000000cbd208723e */ /* 0x004fc800000010ff */
[----:B------:R-:W-:Y:S01]  /*5660*/  LOP3.LUT R35, R8, R7, RZ, 0xc0, !PT ;  /* 0x0000000708237212 */ /* 0x000fe200078ec0ff */
[----:B---3--:R-:W-:Y:S01]  /*5670*/  FFMA.FTZ R9, R106, UR5, -R4 ;  /* 0x000000056a097c23 */ /* 0x008fe20008010804 */
[----:B------:R-:W-:Y:S02]  /*5680*/  HSET2.LE.AND R7, R14, R209, PT ;  /* 0x000000d10e077233 */ /* 0x000fe40003803000 */
[----:B----4-:R-:W-:-:S03]  /*5690*/  F2FP.BF16.F32.PACK_AB R8, R100, R213 ;  /* 0x000000d56408723e */ /* 0x010fc600000010ff */
[----:B------:R-:W2:Y:S01]  /*56a0*/  MUFU.EX2 R9, R9 ;  /* 0x0000000900097308 */ /* 0x000ea20000000800 */
[----:B------:R-:W-:Y:S01]  /*56b0*/  FFMA.FTZ R10, R92, UR5, -R4 ;  /* 0x000000055c0a7c23 */ /* 0x000fe20008010804 */
[----:B------:R-:W-:Y:S01]  /*56c0*/  LOP3.LUT R28, R8, R7, RZ, 0xc0, !PT ;  /* 0x00000007081c7212 */ /* 0x000fe200078ec0ff */
[----:B-1----:R-:W-:Y:S02]  /*56d0*/  IMAD.MOV.U32 R106, RZ, RZ, R54 ;  /* 0x000000ffff6a7224 */ /* 0x002fe400078e0036 */
[----:B------:R-:W-:Y:S01]  /*56e0*/  FFMA.FTZ R8, R102, UR5, -R3 ;  /* 0x0000000566087c23 */ /* 0x000fe20008010803 */
[----:B------:R-:W1:Y:S01]  /*56f0*/  MUFU.EX2 R80, R10 ;  /* 0x0000000a00507308 */ /* 0x000e620000000800 */
[----:B------:R-:W-:-:S03]  /*5700*/  HSET2.LE.AND R7, R15, R209, PT ;  /* 0x000000d10f077233 */ /* 0x000fc60003803000 */
[----:B------:R3:W4:Y:S01]  /*5710*/  MUFU.EX2 R13, R8 ;  /* 0x00000008000d7308 */ /* 0x0007220000000800 */
[----:B--2---:R-:W-:Y:S02]  /*5720*/  IMAD.MOV.U32 R102, RZ, RZ, R9 ;  /* 0x000000ffff667224 */ /* 0x004fe400078e0009 */
[----:B------:R-:W-:Y:S01]  /*5730*/  FFMA.FTZ R9, R86, UR5, -R3 ;  /* 0x0000000556097c23 */ /* 0x000fe20008010803 */
[----:B---3--:R-:W-:-:S04]  /*5740*/  F2FP.BF16.F32.PACK_AB R8, R42, R106 ;  /* 0x0000006a2a08723e */ /* 0x008fc800000010ff */
[----:B------:R-:W-:Y:S01]  /*5750*/  LOP3.LUT R29, R8, R7, RZ, 0xc0, !PT ;  /* 0x00000007081d7212 */ /* 0x000fe200078ec0ff */
[----:B------:R-:W-:Y:S01]  /*5760*/  FFMA.FTZ R8, R87, UR5, -R6 ;  /* 0x0000000557087c23 */ /* 0x000fe20008010806 */
[----:B------:R2:W3:Y:S01]  /*5770*/  MUFU.EX2 R180, R9 ;  /* 0x0000000900b47308 */ /* 0x0004e20000000800 */
[----:B------:R-:W-:-:S03]  /*5780*/  HSET2.LE.AND R7, R31, R209, PT ;  /* 0x000000d11f077233 */ /* 0x000fc60003803000 */
[----:B------:R1:W-:Y:S01]  /*5790*/  MUFU.EX2 R107, R8 ;  /* 0x00000008006b7308 */ /* 0x0003e20000000800 */
[----:B------:R-:W-:Y:S01]  /*57a0*/  IMAD.MOV.U32 R111, RZ, RZ, R30 ;  /* 0x000000ffff6f7224 */ /* 0x000fe200078e001e */
[----:B--2---:R-:W-:Y:S02]  /*57b0*/  LOP3.LUT R9, R52, 0xff00ff, RZ, 0xc0, !PT ;  /* 0x00ff00ff34097812 */ /* 0x004fe400078ec0ff */
[----:B-1----:R-:W-:-:S04]  /*57c0*/  F2FP.BF16.F32.PACK_AB R8, R80, R102 ;  /* 0x000000665008723e */ /* 0x002fc800000010ff */
[----:B------:R-:W-:Y:S02]  /*57d0*/  LOP3.LUT R30, R8, R7, RZ, 0xc0, !PT ;  /* 0x00000007081e7212 */ /* 0x000fe400078ec0ff */
[----:B------:R-:W-:Y:S01]  /*57e0*/  HSET2.LE.AND R7, R9, R209, PT ;  /* 0x000000d109077233 */ /* 0x000fe20003803000 */
[----:B------:R-:W-:Y:S01]  /*57f0*/  FFMA.FTZ R9, R110, UR5, -R5 ;  /* 0x000000056e097c23 */ /* 0x000fe20008010805 */
[----:B----4-:R-:W-:Y:S02]  /*5800*/  IMAD.MOV.U32 R110, RZ, RZ, R13 ;  /* 0x000000ffff6e7224 */ /* 0x010fe400078e000d */
[----:B------:R-:W-:Y:S01]  /*5810*/  FFMA.FTZ R10, R108, UR5, -R6 ;  /* 0x000000056c0a7c23 */ /* 0x000fe20008010806 */
[----:B------:R-:W-:Y:S01]  /*5820*/  IMAD.MOV.U32 R212, RZ, RZ, R139 ;  /* 0x000000ffffd47224 */ /* 0x000fe200078e008b */
[----:B------:R-:W-:Y:S02]  /*5830*/  LEA R139, R2, UR4, 0x1 ;  /* 0x00000004028b7c11 */ /* 0x000fe4000f8e08ff */
[----:B---3--:R-:W-:Y:S01]  /*5840*/  F2FP.BF16.F32.PACK_AB R8, R180, R110 ;  /* 0x0000006eb408723e */ /* 0x008fe200000010ff */
[----:B------:R1:W2:Y:S02]  /*5850*/  MUFU.EX2 R11, R10 ;  /* 0x0000000a000b7308 */ /* 0x0002a40000000800 */
[----:B------:R-:W-:Y:S01]  /*5860*/  LDSM.16.MT88.4 R16, [R139+0x4400] ;  /* 0x004400008b10783b */ /* 0x000fe20000004200 */
[----:B------:R-:W-:-:S02]  /*5870*/  LOP3.LUT R31, R8, R7, RZ, 0xc0, !PT ;  /* 0x00000007081f7212 */ /* 0x000fc400078ec0ff */
[----:B------:R-:W-:Y:S02]  /*5880*/  HSET2.LE.AND R7, R26, R209, PT ;  /* 0x000000d11a077233 */ /* 0x000fe40003803000 */
[----:B------:R-:W3:Y:S01]  /*5890*/  LDSM.16.MT88.4 R24, [R139+0x4000] ;  /* 0x004000008b18783b */ /* 0x000ee20000004200 */
[----:B-1----:R-:W-:-:S04]  /*58a0*/  FFMA.FTZ R10, R103, UR5, -R5 ;  /* 0x00000005670a7c23 */ /* 0x002fc80008010805 */
[----:B------:R2:W-:Y:S01]  /*58b0*/  MUFU.EX2 R77, R10 ;  /* 0x0000000a004d7308 */ /* 0x0005e20000000800 */
[----:B------:R-:W-:-:S03]  /*58c0*/  FFMA.FTZ R8, R223, UR5, -R6 ;  /* 0x00000005df087c23 */ /* 0x000fc60008010806 */
[----:B------:R-:W1:Y:S01]  /*58d0*/  MUFU.EX2 R108, R9 ;  /* 0x00000009006c7308 */ /* 0x000e620000000800 */
[----:B--2---:R-:W-:-:S04]  /*58e0*/  F2FP.BF16.F32.PACK_AB R10, R107, R11 ;  /* 0x0000000b6b0a723e */ /* 0x004fc800000010ff */
[----:B------:R-:W-:Y:S01]  /*58f0*/  LOP3.LUT R10, R10, R7, RZ, 0xc0, !PT ;  /* 0x000000070a0a7212 */ /* 0x000fe200078ec0ff */
[----:B------:R-:W-:Y:S01]  /*5900*/  FFMA.FTZ R7, R214, UR5, -R6 ;  /* 0x00000005d6077c23 */ /* 0x000fe20008010806 */
[----:B------:R2:W-:Y:S04]  /*5910*/  MUFU.EX2 R193, R8 ;  /* 0x0000000800c17308 */ /* 0x0005e80000000800 */
[----:B------:R1:W4:Y:S01]  /*5920*/  MUFU.EX2 R202, R7 ;  /* 0x0000000700ca7308 */ /* 0x0003220000000800 */
[----:B------:R-:W-:Y:S01]  /*5930*/  IMAD.MOV.U32 R214, RZ, RZ, R11 ;  /* 0x000000ffffd67224 */ /* 0x000fe200078e000b */
[----:B--2---:R-:W-:Y:S02]  /*5940*/  LOP3.LUT R8, R43, 0xff00ff, RZ, 0xc0, !PT ;  /* 0x00ff00ff2b087812 */ /* 0x004fe400078ec0ff */
[----:B-1----:R-:W-:-:S03]  /*5950*/  F2FP.BF16.F32.PACK_AB R7, R77, R108 ;  /* 0x0000006c4d07723e */ /* 0x002fc600000010ff */
[----:B------:R-:W-:Y:S01]  /*5960*/  HSET2.LE.AND R2, R8, R209, PT ;  /* 0x000000d108027233 */ /* 0x000fe20003803000 */
[----:B------:R-:W-:-:S04]  /*5970*/  FFMA.FTZ R8, R220, UR5, -R5 ;  /* 0x00000005dc087c23 */ /* 0x000fc80008010805 */
[----:B------:R-:W-:Y:S02]  /*5980*/  LOP3.LUT R11, R7, R2, RZ, 0xc0, !PT ;  /* 0x00000002070b7212 */ /* 0x000fe400078ec0ff */
[--C-:B------:R-:W-:Y:S02]  /*5990*/  HSET2.LE.AND R2, R20, R209.reuse, PT ;  /* 0x000000d114027233 */ /* 0x100fe40003803000 */
[----:B----4-:R-:W-:Y:S01]  /*59a0*/  F2FP.BF16.F32.PACK_AB R7, R202, R193 ;  /* 0x000000c1ca07723e */ /* 0x010fe200000010ff */
[----:B------:R1:W-:Y:S03]  /*59b0*/  MUFU.EX2 R199, R8 ;  /* 0x0000000800c77308 */ /* 0x0003e60000000800 */
[----:B-1----:R-:W-:Y:S02]  /*59c0*/  LOP3.LUT R8, R7, R2, RZ, 0xc0, !PT ;  /* 0x0000000207087212 */ /* 0x002fe400078ec0ff */
[----:B------:R-:W-:-:S02]  /*59d0*/  HSET2.LE.AND R2, R12, R209, PT ;  /* 0x000000d10c027233 */ /* 0x000fc40003803000 */
[----:B---3--:R-:W-:Y:S01]  /*59e0*/  HMMA.16816.F32.BF16 R12, R48, R24, RZ ;  /* 0x00000018300c723c */ /* 0x008fe200000418ff */
[----:B------:R-:W-:Y:S02]  /*59f0*/  IMAD.IADD R205, R0, 0x1, R139 ;  /* 0x0000000100cd7824 */ /* 0x000fe400078e028b */
[----:B------:R-:W-:Y:S02]  /*5a00*/  IMAD.MOV.U32 R198, RZ, RZ, R64 ;  /* 0x000000ffffc67224 */ /* 0x000fe400078e0040 */
[----:B------:R-:W-:Y:S02]  /*5a10*/  IMAD.MOV.U32 R87, RZ, RZ, R23 ;  /* 0x000000ffff577224 */ /* 0x000fe400078e0017 */
[----:B------:R-:W1:-:S13]  /*5a20*/  LDSM.16.MT88.4 R20, [R205+0x4000] ;  /* 0x00400000cd14783b */ /* 0x000e5a0000004200 */
[----:B------:R-:W-:Y:S08]  /*5a30*/  HMMA.16816.F32.BF16 R64, R44, R16, R12 ;  /* 0x000000102c40723c */ /* 0x000ff0000004180c */
[----:B------:R-:W-:Y:S01]  /*5a40*/  HMMA.16816.F32.BF16 R12, R36, R24, RZ ;  /* 0x00000018240c723c */ /* 0x000fe200000418ff */
[----:B------:R-:W-:Y:S02]  /*5a50*/  IMAD.MOV.U32 R223, RZ, RZ, R62 ;  /* 0x000000ffffdf7224 */ /* 0x000fe400078e003e */
[----:B------:R-:W-:-:S02]  /*5a60*/  IMAD.MOV.U32 R181, RZ, RZ, R61 ;  /* 0x000000ffffb57224 */ /* 0x000fc400078e003d */
[----:B------:R-:W-:-:S15]  /*5a70*/  IMAD.MOV.U32 R93, RZ, RZ, R60 ;  /* 0x000000ffff5d7224 */ /* 0x000fde00078e003c */
[----:B------:R-:W-:Y:S01]  /*5a80*/  HMMA.16816.F32.BF16 R60, R32, R16, R12 ;  /* 0x00000010203c723c */ /* 0x000fe2000004180c */
[----:B------:R-:W2:Y:S01]  /*5a90*/  LDSM.16.MT88.4 R12, [R205+0x4400] ;  /* 0x00440000cd0c783b */ /* 0x000ea20000004200 */
[----:B------:R-:W-:Y:S01]  /*5aa0*/  FFMA.FTZ R9, R215, UR5, -R5 ;  /* 0x00000005d7097c23 */ /* 0x000fe20008010805 */
[----:B------:R-:W-:Y:S02]  /*5ab0*/  IMAD.MOV.U32 R215, RZ, RZ, R42 ;  /* 0x000000ffffd77224 */ /* 0x000fe400078e002a */
[----:B------:R-:W-:Y:S02]  /*5ac0*/  IMAD.MOV.U32 R101, RZ, RZ, R41 ;  /* 0x000000ffff657224 */ /* 0x000fe400078e0029 */
[----:B------:R-:W-:Y:S02]  /*5ad0*/  IMAD.MOV.U32 R86, RZ, RZ, R40 ;  /* 0x000000ffff567224 */ /* 0x000fe400078e0028 */
[----:B-1----:R-:W-:Y:S01]  /*5ae0*/  HMMA.16816.F32.BF16 R40, R48, R20, RZ ;  /* 0x000000143028723c */ /* 0x002fe200000418ff */
[----:B------:R-:W-:-:S02]  /*5af0*/  IMAD.MOV.U32 R16, RZ, RZ, R58 ;  /* 0x000000ffff107224 */ /* 0x000fc400078e003a */
[----:B------:R-:W-:-:S15]  /*5b00*/  IMAD.MOV.U32 R17, RZ, RZ, R59 ;  /* 0x000000ffff117224 */ /* 0x000fde00078e003b */
[----:B------:R-:W-:-:S02]  /*5b10*/  NOP ;  /* 0x0000000000007918 */ /* 0x000fc40000000000 */
[----:B--2---:R-:W-:Y:S08]  /*5b20*/  HMMA.16816.F32.BF16 R56, R44, R12, R40 ;  /* 0x0000000c2c38723c */ /* 0x004ff00000041828 */
[----:B------:R-:W-:-:S15]  /*5b30*/  HMMA.16816.F32.BF16 R40, R36, R20, RZ ;  /* 0x000000142428723c */ /* 0x000fde00000418ff */
[----:B------:R-:W-:-:S05]  /*5b40*/  NOP ;  /* 0x0000000000007918 */ /* 0x000fca0000000000 */
[----:B------:R-:W-:Y:S08]  /*5b50*/  HMMA.16816.F32.BF16 R52, R32, R12, R40 ;  /* 0x0000000c2034723c */ /* 0x000ff00000041828 */
[C---:B------:R-:W-:Y:S08]  /*5b60*/  HMMA.16816.F32.BF16 R40, R36.reuse, R26, RZ ;  /* 0x0000001a2428723c */ /* 0x040ff000000418ff */
[-C--:B------:R-:W-:Y:S08]  /*5b70*/  HMMA.16816.F32.BF16 R36, R36, R22.reuse, RZ ;  /* 0x000000162424723c */ /* 0x080ff000000418ff */
[C---:B------:R-:W-:Y:S08]  /*5b80*/  HMMA.16816.F32.BF16 R20, R48.reuse, R22, RZ ;  /* 0x000000163014723c */ /* 0x040ff000000418ff */
[----:B------:R-:W-:Y:S08]  /*5b90*/  HMMA.16816.F32.BF16 R24, R48, R26, RZ ;  /* 0x0000001a3018723c */ /* 0x000ff000000418ff */
[-C--:B------:R-:W-:Y:S08]  /*5ba0*/  HMMA.16816.F32.BF16 R36, R32, R14.reuse, R36 ;  /* 0x0000000e2024723c */ /* 0x080ff00000041824 */
[----:B------:R-:W-:Y:S01]  /*5bb0*/  HMMA.16816.F32.BF16 R20, R44, R14, R20 ;  /* 0x0000000e2c14723c */ /* 0x000fe20000041814 */
[----:B------:R-:W1:Y:S01]  /*5bc0*/  LDSM.16.MT88.4 R12, [R139+0x4800] ;  /* 0x004800008b0c783b */ /* 0x000e620000004200 */
[----:B------:R-:W2:Y:S06]  /*5bd0*/  MUFU.EX2 R194, R9 ;  /* 0x0000000900c27308 */ /* 0x000eac0000000800 */
[-C--:B------:R-:W-:Y:S08]  /*5be0*/  HMMA.16816.F32.BF16 R40, R32, R18.reuse, R40 ;  /* 0x000000122028723c */ /* 0x080ff00000041828 */
[----:B------:R-:W-:Y:S01]  /*5bf0*/  HMMA.16816.F32.BF16 R24, R44, R18, R24 ;  /* 0x000000122c18723c */ /* 0x000fe20000041818 */
[----:B--2---:R-:W-:-:S04]  /*5c00*/  F2FP.BF16.F32.PACK_AB R7, R199, R194 ;  /* 0x000000c2c707723e */ /* 0x004fc800000010ff */
[----:B------:R-:W-:Y:S01]  /*5c10*/  LOP3.LUT R9, R7, R2, RZ, 0xc0, !PT ;  /* 0x0000000207097212 */ /* 0x000fe200078ec0ff */
[----:B------:R-:W-:-:S06]  /*5c20*/  IMAD.MOV.U32 R18, RZ, RZ, R93 ;  /* 0x000000ffff127224 */ /* 0x000fcc00078e005d */
[-C--:B-1----:R-:W-:Y:S01]  /*5c30*/  HMMA.16816.F32.BF16 R92, R8, R12.reuse, R64 ;  /* 0x0000000c085c723c */ /* 0x082fe20000041840 */
[----:B------:R-:W-:Y:S02]  /*5c40*/  IMAD.MOV.U32 R67, RZ, RZ, R87 ;  /* 0x000000ffff437224 */ /* 0x000fe400078e0057 */
[----:B------:R-:W-:Y:S02]  /*5c50*/  IMAD.MOV.U32 R66, RZ, RZ, R86 ;  /* 0x000000ffff427224 */ /* 0x000fe400078e0056 */
[----:B------:R-:W-:Y:S02]  /*5c60*/  IMAD.MOV.U32 R65, RZ, RZ, R85 ;  /* 0x000000ffff417224 */ /* 0x000fe400078e0055 */
[----:B------:R-:W-:Y:S01]  /*5c70*/  IMAD.MOV.U32 R64, RZ, RZ, R84 ;  /* 0x000000ffff407224 */ /* 0x000fe200078e0054 */
[C---:B------:R-:W-:Y:S08]  /*5c80*/  HMMA.16816.F32.BF16 R60, R28.reuse, R12, R60 ;  /* 0x0000000c1c3c723c */ /* 0x040ff0000004183c */
[-C--:B------:R-:W-:Y:S08]  /*5c90*/  HMMA.16816.F32.BF16 R44, R28, R14.reuse, R40 ;  /* 0x0000000e1c2c723c */ /* 0x080ff00000041828 */
[----:B------:R-:W-:Y:S01]  /*5ca0*/  HMMA.16816.F32.BF16 R84, R8, R14, R24 ;  /* 0x0000000e0854723c */ /* 0x000fe20000041818 */
[----:B------:R-:W1:Y:S01]  /*5cb0*/  LDSM.16.MT88.4 R12, [R205+0x4800] ;  /* 0x00480000cd0c783b */ /* 0x000e620000004200 */
[----:B------:R-:W-:Y:S01]  /*5cc0*/  LOP3.LUT R0, R98, 0xff, RZ, 0xc0, !PT ;  /* 0x000000ff62007812 */ /* 0x000fe200078ec0ff */
[----:B------:R-:W-:Y:S01]  /*5cd0*/  IMAD.MOV.U32 R27, RZ, RZ, R102 ;  /* 0x000000ffff1b7224 */ /* 0x000fe200078e0066 */
[----:B------:R-:W-:Y:S01]  /*5ce0*/  LOP3.LUT R2, R168, 0xff, RZ, 0xc0, !PT ;  /* 0x000000ffa8027812 */ /* 0x000fe200078ec0ff */
[----:B------:R-:W-:Y:S01]  /*5cf0*/  IMAD.MOV.U32 R26, RZ, RZ, R101 ;  /* 0x000000ffff1a7224 */ /* 0x000fe200078e0065 */
[----:B------:R-:W-:Y:S01]  /*5d00*/  PRMT R98, R0, 0x5410, R104 ;  /* 0x0000541000627816 */ /* 0x000fe20000000068 */
[----:B------:R-:W-:Y:S01]  /*5d10*/  IMAD.MOV.U32 R25, RZ, RZ, R100 ;  /* 0x000000ffff197224 */ /* 0x000fe200078e0064 */
[----:B------:R-:W-:Y:S01]  /*5d20*/  LOP3.LUT R0, R96, 0xff, RZ, 0xc0, !PT ;  /* 0x000000ff60007812 */ /* 0x000fe200078ec0ff */
[----:B------:R-:W-:-:S02]  /*5d30*/  IMAD.MOV.U32 R24, RZ, RZ, R215 ;  /* 0x000000ffff187224 */ /* 0x000fc400078e00d7 */
[----:B------:R-:W-:Y:S02]  /*5d40*/  IMAD.MOV.U32 R19, RZ, RZ, R81 ;  /* 0x000000ffff137224 */ /* 0x000fe400078e0051 */
[----:B------:R-:W-:Y:S02]  /*5d50*/  IMAD.MOV.U32 R220, RZ, RZ, R80 ;  /* 0x000000ffffdc7224 */ /* 0x000fe400078e0050 */
[----:B------:R-:W-:Y:S01]  /*5d60*/  IMAD.MOV.U32 R215, RZ, RZ, R82 ;  /* 0x000000ffffd77224 */ /* 0x000fe200078e0052 */
[----:B------:R-:W-:Y:S01]  /*5d70*/  LOP3.LUT R7, R153, 0xff, RZ, 0xc0, !PT ;  /* 0x000000ff99077812 */ /* 0x000fe200078ec0ff */
[----:B------:R-:W-:-:S03]  /*5d80*/  IMAD.MOV.U32 R48, RZ, RZ, R111 ;  /* 0x000000ffff307224 */ /* 0x000fc600078e006f */
[----:B------:R-:W-:Y:S02]  /*5d90*/  PRMT R111, R7, 0x5410, R159 ;  /* 0x00005410076f7816 */ /* 0x000fe4000000009f */
[----:B------:R-:W-:Y:S01]  /*5da0*/  LOP3.LUT R7, R152, 0xff, RZ, 0xc0, !PT ;  /* 0x000000ff98077812 */ /* 0x000fe200078ec0ff */
[----:B-1----:R-:W-:Y:S01]  /*5db0*/  HMMA.16816.F32.BF16 R100, R8, R12, R56 ;  /* 0x0000000c0864723c */ /* 0x002fe20000041838 */
[----:B------:R-:W-:Y:S02]  /*5dc0*/  IMAD.MOV.U32 R57, RZ, RZ, R17 ;  /* 0x000000ffff397224 */ /* 0x000fe400078e0011 */
[----:B------:R-:W-:Y:S02]  /*5dd0*/  IMAD.MOV.U32 R17, RZ, RZ, R83 ;  /* 0x000000ffff117224 */ /* 0x000fe400078e0053 */
[----:B------:R-:W-:Y:S02]  /*5de0*/  IMAD.MOV.U32 R56, RZ, RZ, R16 ;  /* 0x000000ffff387224 */ /* 0x000fe400078e0010 */
[----:B------:R-:W-:Y:S01]  /*5df0*/  IMAD.MOV.U32 R16, RZ, RZ, R77 ;  /* 0x000000ffff107224 */ /* 0x000fe200078e004d */
[----:B------:R-:W-:Y:S01]  /*5e00*/  HMMA.16816.F32.BF16 R36, R28, R14, R36 ;  /* 0x0000000e1c24723c */ /* 0x000fe20000041824 */
[----:B------:R-:W-:-:S02]  /*5e10*/  PRMT R77, R0, 0x5410, R99 ;  /* 0x00005410004d7816 */ /* 0x000fc40000000063 */
[----:B------:R-:W-:-:S05]  /*5e20*/  LOP3.LUT R0, R91, 0xff, RZ, 0xc0, !PT ;  /* 0x000000ff5b007812 */ /* 0x000fca00078ec0ff */
[----:B------:R-:W-:Y:S01]  /*5e30*/  HMMA.16816.F32.BF16 R80, R8, R14, R20 ;  /* 0x0000000e0850723c */ /* 0x000fe20000041814 */
[----:B------:R-:W-:Y:S02]  /*5e40*/  PRMT R14, R2, 0x5410, R171 ;  /* 0x00005410020e7816 */ /* 0x000fe400000000ab */
[----:B------:R-:W-:Y:S02]  /*5e50*/  LOP3.LUT R2, R147, 0xff, RZ, 0xc0, !PT ;  /* 0x000000ff93027812 */ /* 0x000fe400078ec0ff */
[----:B------:R-:W-:Y:S02]  /*5e60*/  PRMT R144, R0, 0x5410, R144 ;  /* 0x0000541000907816 */ /* 0x000fe40000000090 */
[----:B------:R-:W-:Y:S02]  /*5e70*/  PRMT R147, R2, 0x5410, R150 ;  /* 0x0000541002937816 */ /* 0x000fe40000000096 */
[----:B------:R-:W-:Y:S02]  /*5e80*/  LOP3.LUT R2, R89, 0xff, RZ, 0xc0, !PT ;  /* 0x000000ff59027812 */ /* 0x000fe400078ec0ff */
[----:B------:R-:W-:-:S02]  /*5e90*/  LOP3.LUT R0, R71, 0xffff, RZ, 0xc0, !PT ;  /* 0x0000ffff47007812 */ /* 0x000fc400078ec0ff */
[----:B------:R-:W-:Y:S02]  /*5ea0*/  PRMT R150, R2, 0x5410, R90 ;  /* 0x0000541002967816 */ /* 0x000fe4000000005a */
[----:B------:R-:W-:Y:S02]  /*5eb0*/  SHF.R.U32.HI R0, RZ, 0x8, R0 ;  /* 0x00000008ff007819 */ /* 0x000fe40000011600 */
[----:B------:R-:W-:Y:S01]  /*5ec0*/  LOP3.LUT R2, R71, 0xff, RZ, 0xc0, !PT ;  /* 0x000000ff47027812 */ /* 0x000fe200078ec0ff */
[----:B------:R-:W-:Y:S01]  /*5ed0*/  HMMA.16816.F32.BF16 R52, R28, R12, R52 ;  /* 0x0000000c1c34723c */ /* 0x000fe20000041834 */
[----:B------:R-:W-:Y:S02]  /*5ee0*/  PRMT R166, R7, 0x5410, R166 ;  /* 0x0000541007a67816 */ /* 0x000fe400000000a6 */
[----:B------:R-:W-:Y:S02]  /*5ef0*/  LOP3.LUT R7, R148, 0xff, RZ, 0xc0, !PT ;  /* 0x000000ff94077812 */ /* 0x000fe400078ec0ff */
[----:B------:R-:W-:-:S02]  /*5f00*/  PRMT R13, R2, 0x5410, R0 ;  /* 0x00005410020d7816 */ /* 0x000fc40000000000 */
[----:B------:R-:W-:Y:S01]  /*5f10*/  PRMT R2, R71, 0x7632, R2 ;  /* 0x0000763247027816 */ /* 0x000fe20000000002 */
[----:B------:R-:W-:Y:S01]  /*5f20*/  IMAD.MOV.U32 R28, RZ, RZ, R198 ;  /* 0x000000ffff1c7224 */ /* 0x000fe200078e00c6 */
[C---:B------:R-:W-:Y:S02]  /*5f30*/  LOP3.LUT R0, R73.reuse, 0xffff, RZ, 0xc0, !PT ;  /* 0x0000ffff49007812 */ /* 0x040fe400078ec0ff */
[----:B------:R-:W-:Y:S02]  /*5f40*/  PRMT R8, R73, 0x7632, R8 ;  /* 0x0000763249087816 */ /* 0x000fe40000000008 */
[----:B------:R-:W-:Y:S02]  /*5f50*/  PRMT R198, R7, 0x5410, R149 ;  /* 0x0000541007c67816 */ /* 0x000fe40000000095 */
[----:B------:R-:W-:Y:S02]  /*5f60*/  LOP3.LUT R7, R2, 0xff, RZ, 0xc0, !PT ;  /* 0x000000ff02077812 */ /* 0x000fe400078ec0ff */
[----:B------:R-:W-:-:S02]  /*5f70*/  SHF.R.U32.HI R2, RZ, 0x8, R0 ;  /* 0x00000008ff027819 */ /* 0x000fc40000011600 */
[----:B------:R-:W-:Y:S02]  /*5f80*/  SHF.R.U32.HI R10, RZ, 0x18, R73 ;  /* 0x00000018ff0a7819 */ /* 0x000fe40000011649 */
[----:B------:R-:W-:Y:S02]  /*5f90*/  LOP3.LUT R0, R8, 0xff, RZ, 0xc0, !PT ;  /* 0x000000ff08007812 */ /* 0x000fe400078ec0ff */
[----:B------:R-:W-:Y:S02]  /*5fa0*/  LOP3.LUT R11, R73, 0xff, RZ, 0xc0, !PT ;  /* 0x000000ff490b7812 */ /* 0x000fe400078ec0ff */
[----:B------:R-:W-:Y:S02]  /*5fb0*/  PRMT R43, R0, 0x5410, R10 ;  /* 0x00005410002b7816 */ /* 0x000fe4000000000a */
[----:B------:R-:W-:Y:S02]  /*5fc0*/  LOP3.LUT R0, R69, 0xffff, RZ, 0xc0, !PT ;  /* 0x0000ffff45007812 */ /* 0x000fe400078ec0ff */
[----:B------:R-:W-:-:S02]  /*5fd0*/  PRMT R35, R11, 0x5410, R2 ;  /* 0x000054100b237816 */ /* 0x000fc40000000002 */
[----:B------:R-:W-:Y:S02]  /*5fe0*/  SHF.R.U32.HI R0, RZ, 0x8, R0 ;  /* 0x00000008ff007819 */ /* 0x000fe40000011600 */
[----:B------:R-:W-:-:S04]  /*5ff0*/  LOP3.LUT R2, R69, 0xff, RZ, 0xc0, !PT ;  /* 0x000000ff45027812 */ /* 0x000fc800078ec0ff */
[--C-:B------:R-:W-:Y:S02]  /*6000*/  PRMT R91, R2, 0x5410, R0.reuse ;  /* 0x00005410025b7816 */ /* 0x100fe40000000000 */
[----:B------:R-:W-:Y:S02]  /*6010*/  PRMT R0, R69, 0x7632, R0 ;  /* 0x0000763245007816 */ /* 0x000fe40000000000 */
[----:B------:R-:W-:Y:S02]  /*6020*/  SHF.R.U32.HI R2, RZ, 0x18, R69 ;  /* 0x00000018ff027819 */ /* 0x000fe40000011645 */
[----:B------:R-:W-:Y:S01]  /*6030*/  LOP3.LUT R0, R0, 0xff, RZ, 0xc0, !PT ;  /* 0x000000ff00007812 */ /* 0x000fe200078ec0ff */
[----:B------:R-:W-:Y:S01]  /*6040*/  IMAD.MOV.U32 R20, RZ, RZ, R151 ;  /* 0x000000ffff147224 */ /* 0x000fe200078e0097 */
[----:B------:R-:W-:Y:S02]  /*6050*/  PRMT R151, R79, 0x5410, R88 ;  /* 0x000054104f977816 */ /* 0x000fe40000000058 */
[----:B------:R-:W-:-:S02]  /*6060*/  PRMT R79, R0, 0x5410, R2 ;  /* 0x00005410004f7816 */ /* 0x000fc40000000002 */
[C---:B------:R-:W-:Y:S02]  /*6070*/  LOP3.LUT R0, R68.reuse, 0xffff, RZ, 0xc0, !PT ;  /* 0x0000ffff44007812 */ /* 0x040fe400078ec0ff */
[----:B------:R-:W-:Y:S02]  /*6080*/  SHF.R.U32.HI R9, RZ, 0x18, R71 ;  /* 0x00000018ff097819 */ /* 0x000fe40000011647 */
[----:B------:R-:W-:Y:S02]  /*6090*/  SHF.R.U32.HI R0, RZ, 0x8, R0 ;  /* 0x00000008ff007819 */ /* 0x000fe40000011600 */
[----:B------:R-:W-:Y:S02]  /*60a0*/  LOP3.LUT R2, R68, 0xff, RZ, 0xc0, !PT ;  /* 0x000000ff44027812 */ /* 0x000fe400078ec0ff */
[----:B------:R-:W-:Y:S02]  /*60b0*/  PRMT R12, R7, 0x5410, R9 ;  /* 0x00005410070c7816 */ /* 0x000fe40000000009 */
[----:B------:R-:W-:-:S02]  /*60c0*/  PRMT R149, R2, 0x5410, R0 ;  /* 0x0000541002957816 */ /* 0x000fc40000000000 */
[----:B------:R-:W-:Y:S02]  /*60d0*/  LOP3.LUT R7, R74, 0xffff, RZ, 0xc0, !PT ;  /* 0x0000ffff4a077812 */ /* 0x000fe400078ec0ff */
[----:B------:R-:W-:Y:S02]  /*60e0*/  PRMT R0, R68, 0x7632, R0 ;  /* 0x0000763244007816 */ /* 0x000fe40000000000 */
[----:B------:R-:W-:Y:S02]  /*60f0*/  PRMT R9, R74, 0x7632, R9 ;  /* 0x000076324a097816 */ /* 0x000fe40000000009 */
[----:B------:R-:W-:Y:S02]  /*6100*/  SHF.R.U32.HI R8, RZ, 0x8, R7 ;  /* 0x00000008ff087819 */ /* 0x000fe40000011607 */
[----:B------:R-:W-:Y:S02]  /*6110*/  SHF.R.U32.HI R2, RZ, 0x18, R68 ;  /* 0x00000018ff027819 */ /* 0x000fe40000011644 */
[----:B------:R-:W-:-:S02]  /*6120*/  LOP3.LUT R0, R0, 0xff, RZ, 0xc0, !PT ;  /* 0x000000ff00007812 */ /* 0x000fc400078ec0ff */
[----:B------:R-:W-:Y:S02]  /*6130*/  SHF.R.U32.HI R10, RZ, 0x18, R74 ;  /* 0x00000018ff0a7819 */ /* 0x000fe4000001164a */
[----:B------:R-:W-:Y:S01]  /*6140*/  LOP3.LUT R7, R9, 0xff, RZ, 0xc0, !PT ;  /* 0x000000ff09077812 */ /* 0x000fe200078ec0ff */
[----:B------:R-:W-:Y:S01]  /*6150*/  IMAD.MOV.U32 R49, RZ, RZ, R212 ;  /* 0x000000ffff317224 */ /* 0x000fe200078e00d4 */
[----:B------:R-:W-:Y:S02]  /*6160*/  PRMT R212, R123, 0x5410, R124 ;  /* 0x000054107bd47816 */ /* 0x000fe4000000007c */
[----:B------:R-:W-:Y:S02]  /*6170*/  PRMT R148, R0, 0x5410, R2 ;  /* 0x0000541000947816 */ /* 0x000fe40000000002 */
[----:B------:R-:W-:Y:S02]  /*6180*/  LOP3.LUT R11, R74, 0xff, RZ, 0xc0, !PT ;  /* 0x000000ff4a0b7812 */ /* 0x000fe400078ec0ff */
[----:B------:R-:W-:-:S02]  /*6190*/  PRMT R123, R7, 0x5410, R10 ;  /* 0x00005410077b7816 */ /* 0x000fc4000000000a */
[C---:B------:R-:W-:Y:S02]  /*61a0*/  LOP3.LUT R0, R70.reuse, 0xffff, RZ, 0xc0, !PT ;  /* 0x0000ffff46007812 */ /* 0x040fe400078ec0ff */
[C---:B------:R-:W-:Y:S02]  /*61b0*/  LOP3.LUT R7, R75.reuse, 0xffff, RZ, 0xc0, !PT ;  /* 0x0000ffff4b077812 */ /* 0x040fe400078ec0ff */
[----:B------:R-:W-:Y:S02]  /*61c0*/  PRMT R9, R75, 0x7632, R9 ;  /* 0x000076324b097816 */ /* 0x000fe40000000009 */
[----:B------:R-:W-:Y:S02]  /*61d0*/  PRMT R124, R11, 0x5410, R8 ;  /* 0x000054100b7c7816 */ /* 0x000fe40000000008 */
[----:B------:R-:W-:Y:S02]  /*61e0*/  SHF.R.U32.HI R0, RZ, 0x8, R0 ;  /* 0x00000008ff007819 */ /* 0x000fe40000011600 */
[----:B------:R-:W-:-:S02]  /*61f0*/  LOP3.LUT R2, R70, 0xff, RZ, 0xc0, !PT ;  /* 0x000000ff46027812 */ /* 0x000fc400078ec0ff */
[----:B------:R-:W-:Y:S02]  /*6200*/  SHF.R.U32.HI R8, RZ, 0x8, R7 ;  /* 0x00000008ff087819 */ /* 0x000fe40000011607 */
[----:B------:R-:W-:Y:S02]  /*6210*/  SHF.R.U32.HI R10, RZ, 0x18, R75 ;  /* 0x00000018ff0a7819 */ /* 0x000fe4000001164b */
[----:B------:R-:W-:Y:S01]  /*6220*/  LOP3.LUT R7, R9, 0xff, RZ, 0xc0, !PT ;  /* 0x000000ff09077812 */ /* 0x000fe200078ec0ff */
[----:B------:R-:W-:Y:S01]  /*6230*/  IMAD.MOV.U32 R59, RZ, RZ, R214 ;  /* 0x000000ffff3b7224 */ /* 0x000fe200078e00d6 */
[--C-:B------:R-:W-:Y:S01]  /*6240*/  PRMT R73, R2, 0x5410, R0.reuse ;  /* 0x0000541002497816 */ /* 0x100fe20000000000 */
[----:B------:R-:W-:Y:S01]  /*6250*/  IMAD.MOV.U32 R214, RZ, RZ, R175 ;  /* 0x000000ffffd67224 */ /* 0x000fe200078e00af */
[----:B------:R-:W-:Y:S01]  /*6260*/  PRMT R0, R70, 0x7632, R0 ;  /* 0x0000763246007816 */ /* 0x000fe20000000000 */
[----:B------:R-:W-:Y:S01]  /*6270*/  IMAD.MOV.U32 R58, RZ, RZ, R223 ;  /* 0x000000ffff3a7224 */ /* 0x000fe200078e00df */
[----:B------:R-:W-:-:S02]  /*6280*/  LOP3.LUT R11, R75, 0xff, RZ, 0xc0, !PT ;  /* 0x000000ff4b0b7812 */ /* 0x000fc400078ec0ff */
[----:B------:R-:W-:Y:S01]  /*6290*/  PRMT R175, R7, 0x5410, R10 ;  /* 0x0000541007af7816 */ /* 0x000fe2000000000a */
[----:B------:R-:W-:Y:S01]  /*62a0*/  IMAD.MOV.U32 R223, RZ, RZ, R181 ;  /* 0x000000ffffdf7224 */ /* 0x000fe200078e00b5 */
[C---:B------:R-:W-:Y:S01]  /*62b0*/  LOP3.LUT R7, R76.reuse, 0xffff, RZ, 0xc0, !PT ;  /* 0x0000ffff4c077812 */ /* 0x040fe200078ec0ff */
[----:B------:R-:W-:Y:S01]  /*62c0*/  IMAD.MOV.U32 R181, RZ, RZ, R174 ;  /* 0x000000ffffb57224 */ /* 0x000fe200078e00ae */
[----:B------:R-:W-:Y:S02]  /*62d0*/  PRMT R9, R76, 0x7632, R9 ;  /* 0x000076324c097816 */ /* 0x000fe40000000009 */
[----:B------:R-:W-:Y:S02]  /*62e0*/  SHF.R.U32.HI R2, RZ, 0x18, R70 ;  /* 0x00000018ff027819 */ /* 0x000fe40000011646 */
[----:B------:R-:W-:Y:S02]  /*62f0*/  LOP3.LUT R0, R0, 0xff, RZ, 0xc0, !PT ;  /* 0x000000ff00007812 */ /* 0x000fe400078ec0ff */
[----:B------:R-:W-:-:S02]  /*6300*/  PRMT R174, R11, 0x5410, R8 ;  /* 0x000054100bae7816 */ /* 0x000fc40000000008 */
[----:B------:R-:W-:Y:S02]  /*6310*/  SHF.R.U32.HI R8, RZ, 0x8, R7 ;  /* 0x00000008ff087819 */ /* 0x000fe40000011607 */
[----:B------:R-:W-:Y:S02]  /*6320*/  SHF.R.U32.HI R10, RZ, 0x18, R76 ;  /* 0x00000018ff0a7819 */ /* 0x000fe4000001164c */
[----:B------:R-:W-:Y:S02]  /*6330*/  LOP3.LUT R7, R9, 0xff, RZ, 0xc0, !PT ;  /* 0x000000ff09077812 */ /* 0x000fe400078ec0ff */
[----:B------:R-:W-:Y:S01]  /*6340*/  PRMT R70, R0, 0x5410, R2 ;  /* 0x0000541000467816 */ /* 0x000fe20000000002 */
[----:B------:R-:W-:Y:S01]  /*6350*/  IMAD.MOV.U32 R50, RZ, RZ, R107 ;  /* 0x000000ffff327224 */ /* 0x000fe200078e006b */
[----:B------:R-:W-:Y:S02]  /*6360*/  LOP3.LUT R0, R78, 0xffff, RZ, 0xc0, !PT ;  /* 0x0000ffff4e007812 */ /* 0x000fe400078ec0ff */
[----:B------:R-:W-:-:S02]  /*6370*/  LOP3.LUT R11, R76, 0xff, RZ, 0xc0, !PT ;  /* 0x000000ff4c0b7812 */ /* 0x000fc400078ec0ff */
[----:B------:R-:W-:Y:S02]  /*6380*/  PRMT R107, R7, 0x5410, R10 ;  /* 0x00005410076b7816 */ /* 0x000fe4000000000a */
[C---:B------:R-:W-:Y:S01]  /*6390*/  PRMT R7, R78.reuse, 0x7632, R7 ;  /* 0x000076324e077816 */ /* 0x040fe20000000007 */
[----:B------:R-:W-:Y:S01]  /*63a0*/  IMAD.MOV.U32 R31, RZ, RZ, R108 ;  /* 0x000000ffff1f7224 */ /* 0x000fe200078e006c */
[----:B------:R-:W-:Y:S02]  /*63b0*/  LOP3.LUT R9, R78, 0xff, RZ, 0xc0, !PT ;  /* 0x000000ff4e097812 */ /* 0x000fe400078ec0ff */
[----:B------:R-:W-:Y:S02]  /*63c0*/  SHF.R.U32.HI R2, RZ, 0x8, R0 ;  /* 0x00000008ff027819 */ /* 0x000fe40000011600 */
[----:B------:R-:W-:Y:S02]  /*63d0*/  PRMT R108, R11, 0x5410, R8 ;  /* 0x000054100b6c7816 */ /* 0x000fe40000000008 */
[----:B------:R-:W-:-:S02]  /*63e0*/  SHF.R.U32.HI R8, RZ, 0x18, R78 ;  /* 0x00000018ff087819 */ /* 0x000fc4000001164e */
[----:B------:R-:W-:Y:S02]  /*63f0*/  LOP3.LUT R0, R7, 0xff, RZ, 0xc0, !PT ;  /* 0x000000ff07007812 */ /* 0x000fe400078ec0ff */
[----:B------:R-:W-:Y:S01]  /*6400*/  PRMT R153, R9, 0x5410, R2 ;  /* 0x0000541009997816 */ /* 0x000fe20000000002 */
[----:B------:R-:W-:Y:S01]  /*6410*/  FFMA.FTZ R2, R20, UR5, -R4 ;  /* 0x0000000514027c23 */ /* 0x000fe20008010804 */
[----:B------:R-:W-:Y:S01]  /*6420*/  IMAD.MOV.U32 R20, RZ, RZ, R59 ;  /* 0x000000ffff147224 */ /* 0x000fe200078e003b */
[----:B------:R-:W-:Y:S01]  /*6430*/  PRMT R152, R0, 0x5410, R8 ;  /* 0x0000541000987816 */ /* 0x000fe20000000008 */
[----:B------:R-:W-:Y:S02]  /*6440*/  IMAD.MOV.U32 R59, RZ, RZ, R25 ;  /* 0x000000ffff3b7224 */ /* 0x000fe400078e0019 */
[----:B------:R-:W-:Y:S01]  /*6450*/  FFMA.FTZ R0, R247, UR5, -R4 ;  /* 0x00000005f7007c23 */ /* 0x000fe20008010804 */
[----:B------:R-:W-:Y:S02]  /*6460*/  IMAD.MOV.U32 R25, RZ, RZ, R27 ;  /* 0x000000ffff197224 */ /* 0x000fe400078e001b */
[----:B------:R-:W-:-:S02]  /*6470*/  IMAD.MOV.U32 R27, RZ, RZ, R65 ;  /* 0x000000ffff1b7224 */ /* 0x000fc400078e0041 */
[----:B------:R-:W-:Y:S02]  /*6480*/  IMAD.MOV.U32 R15, RZ, RZ, R28 ;  /* 0x000000ffff0f7224 */ /* 0x000fe400078e001c */
[----:B------:R-:W-:Y:S01]  /*6490*/  IMAD.MOV.U32 R65, RZ, RZ, R67 ;  /* 0x000000ffff417224 */ /* 0x000fe200078e0043 */
[----:B------:R1:W-:Y:S01]  /*64a0*/  MUFU.EX2 R168, R2 ;  /* 0x0000000200a87308 */ /* 0x0003e20000000800 */
[----:B------:R-:W-:Y:S02]  /*64b0*/  IMAD.MOV.U32 R28, RZ, RZ, R58 ;  /* 0x000000ffff1c7224 */ /* 0x000fe400078e003a */
[----:B------:R-:W-:Y:S02]  /*64c0*/  IMAD.MOV.U32 R67, RZ, RZ, R182 ;  /* 0x000000ffff437224 */ /* 0x000fe400078e00b6 */
[----:B------:R-:W-:Y:S01]  /*64d0*/  IMAD.MOV.U32 R58, RZ, RZ, R24 ;  /* 0x000000ffff3a7224 */ /* 0x000fe200078e0018 */
[----:B------:R2:W3:Y:S01]  /*64e0*/  MUFU.EX2 R182, R0 ;  /* 0x0000000000b67308 */ /* 0x0004e20000000800 */
[----:B------:R-:W-:-:S02]  /*64f0*/  IMAD.MOV.U32 R24, RZ, RZ, R26 ;  /* 0x000000ffff187224 */ /* 0x000fc400078e001a */
[----:B------:R-:W-:Y:S01]  /*6500*/  FFMA.FTZ R34, R241, UR5, -R5 ;  /* 0x00000005f1227c23 */ /* 0x000fe20008010805 */
[----:B------:R-:W-:Y:S02]  /*6510*/  IMAD.MOV.U32 R26, RZ, RZ, R64 ;  /* 0x000000ffff1a7224 */ /* 0x000fe400078e0040 */
[----:B------:R-:W-:Y:S02]  /*6520*/  IMAD.MOV.U32 R64, RZ, RZ, R66 ;  /* 0x000000ffff407224 */ /* 0x000fe400078e0042 */
[----:B-1----:R-:W-:Y:S01]  /*6530*/  FFMA.FTZ R2, R251, UR5, -R3 ;  /* 0x00000005fb027c23 */ /* 0x002fe20008010803 */
[----:B------:R-:W-:Y:S02]  /*6540*/  IMAD.MOV.U32 R66, RZ, RZ, R18 ;  /* 0x000000ffff427224 */ /* 0x000fe400078e0012 */
[----:B------:R-:W-:Y:S02]  /*6550*/  IMAD.MOV.U32 R241, RZ, RZ, R215 ;  /* 0x000000fffff17224 */ /* 0x000fe400078e00d7 */
[----:B--2---:R-:W-:Y:S01]  /*6560*/  FFMA.FTZ R0, R252, UR5, -R3 ;  /* 0x00000005fc007c23 */ /* 0x004fe20008010803 */
[----:B------:R-:W-:-:S02]  /*6570*/  IMAD.MOV.U32 R18, RZ, RZ, R178 ;  /* 0x000000ffff127224 */ /* 0x000fc400078e00b2 */
[----:B------:R-:W-:Y:S01]  /*6580*/  IMAD.MOV.U32 R215, RZ, RZ, R180 ;  /* 0x000000ffffd77224 */ /* 0x000fe200078e00b4 */
[----:B------:R1:W-:Y:S04]  /*6590*/  MUFU.EX2 R178, R0 ;  /* 0x0000000000b27308 */ /* 0x0003e80000000800 */
[----:B------:R2:W4:Y:S01]  /*65a0*/  MUFU.EX2 R180, R2 ;  /* 0x0000000200b47308 */ /* 0x0005220000000800 */
[----:B------:R-:W-:Y:S01]  /*65b0*/  FFMA.FTZ R99, R113, UR5, -R6 ;  /* 0x0000000571637c23 */ /* 0x000fe20008010806 */
[----:B------:R-:W-:Y:S01]  /*65c0*/  FFMA.FTZ R22, R235, UR5, -R5 ;  /* 0x00000005eb167c23 */ /* 0x000fe20008010805 */
[----:B------:R-:W-:Y:S02]  /*65d0*/  IMAD.MOV.U32 R113, RZ, RZ, R214 ;  /* 0x000000ffff717224 */ /* 0x000fe400078e00d6 */
[----:B------:R-:W-:Y:S01]  /*65e0*/  FFMA.FTZ R23, R238, UR5, -R6 ;  /* 0x00000005ee177c23 */ /* 0x000fe20008010806 */
[----:B------:R-:W-:-:S02]  /*65f0*/  IMAD.MOV.U32 R235, RZ, RZ, R181 ;  /* 0x000000ffffeb7224 */ /* 0x000fc400078e00b5 */
[----:B------:R-:W-:Y:S01]  /*6600*/  FFMA.FTZ R71, R225, UR5, -R6 ;  /* 0x00000005e1477c23 */ /* 0x000fe20008010806 */
[----:B-1----:R-:W-:Y:S01]  /*6610*/  FFMA.FTZ R0, R15, UR5, -R4 ;  /* 0x000000050f007c23 */ /* 0x002fe20008010804 */
[----:B------:R-:W-:Y:S01]  /*6620*/  FFMA.FTZ R41, R137, UR5, -R6 ;  /* 0x0000000589297c23 */ /* 0x000fe20008010806 */
[----:B--2---:R-:W-:Y:S01]  /*6630*/  FFMA.FTZ R2, R245, UR5, -R4 ;  /* 0x00000005f5027c23 */ /* 0x004fe20008010804 */
[----:B------:R-:W-:Y:S01]  /*6640*/  FFMA.FTZ R33, R242, UR5, -R5 ;  /* 0x00000005f2217c23 */ /* 0x000fe20008010805 */
[----:B------:R-:W-:Y:S01]  /*6650*/  IMAD.MOV.U32 R214, RZ, RZ, R186 ;  /* 0x000000ffffd67224 */ /* 0x000fe200078e00ba */
[----:B------:R1:W-:Y:S01]  /*6660*/  MUFU.EX2 R181, R0 ;  /* 0x0000000000b57308 */ /* 0x0003e20000000800 */
[----:B------:R-:W-:Y:S02]  /*6670*/  IMAD.MOV.U32 R225, RZ, RZ, R18 ;  /* 0x000000ffffe17224 */ /* 0x000fe400078e0012 */
[----:B------:R-:W-:Y:S01]  /*6680*/  IMAD.MOV.U32 R137, RZ, RZ, R19 ;  /* 0x000000ffff897224 */ /* 0x000fe200078e0013 */
[----:B------:R3:W2:Y:S01]  /*6690*/  MUFU.EX2 R186, R2 ;  /* 0x0000000200ba7308 */ /* 0x0006a20000000800 */
[----:B------:R-:W-:-:S02]  /*66a0*/  IMAD.MOV.U32 R238, RZ, RZ, R16 ;  /* 0x000000ffffee7224 */ /* 0x000fc400078e0010 */
[----:B------:R-:W-:Y:S02]  /*66b0*/  IMAD.MOV.U32 R242, RZ, RZ, R17 ;  /* 0x000000fffff27224 */ /* 0x000fe400078e0011 */
[----:B------:R-:W2:Y:S01]  /*66c0*/  LDSM.16.MT88.4 R16, [R139+0x4c00] ;  /* 0x004c00008b10783b */ /* 0x000ea20000004200 */
[----:B------:R-:W-:Y:S01]  /*66d0*/  IMAD.MOV.U32 R29, RZ, RZ, R110 ;  /* 0x000000ffff1d7224 */ /* 0x000fe200078e006e */
[--C-:B-1----:R-:W-:Y:S01]  /*66e0*/  HSET2.LE.AND R0, R13, R209.reuse, PT ;  /* 0x000000d10d007233 */ /* 0x102fe20003803000 */
[--C-:B------:R-:W-:Y:S01]  /*66f0*/  FFMA.FTZ R88, R117, UR5, -R6.reuse ;  /* 0x0000000575587c23 */ /* 0x100fe20008010806 */
[----:B---3--:R-:W-:Y:S01]  /*6700*/  F2FP.BF16.F32.PACK_AB R2, R182, R168 ;  /* 0x000000a8b602723e */ /* 0x008fe200000010ff */
        /* <DEDUP_REMOVED lines=32> */
[----:B------:R-:W-:Y:S01]  /*6910*/  LOP3.LUT R8, R2, R0, RZ, 0xc0, !PT ;  /* 0x0000000002087212 */ /* 0x000fe200078ec0ff */
[--C-:B------:R-:W-:Y:S01]  /*6920*/  FFMA.FTZ R5, R248, UR5, -R3.reuse ;  /* 0x00000005f8057c23 */ /* 0x100fe20008010803 */
[----:B------:R-:W-:Y:S01]  /*6930*/  FFMA.FTZ R6, R243, UR5, -R3 ;  /* 0x00000005f3067c23 */ /* 0x000fe20008010803 */
[----:B------:R-:W-:-:S02]  /*6940*/  HSET2.LE.AND R0, R12, R209, PT ;  /* 0x000000d10c007233 */ /* 0x000fc40003803000 */
[----:B----4-:R-:W-:Y:S01]  /*6950*/  F2FP.BF16.F32.PACK_AB R2, R180, R178 ;  /* 0x000000b2b402723e */ /* 0x010fe200000010ff */
[----:B------:R-:W-:Y:S02]  /*6960*/  IMAD.MOV.U32 R131, RZ, RZ, R183 ;  /* 0x000000ffff837224 */ /* 0x000fe400078e00b7 */
[----:B------:R-:W-:Y:S01]  /*6970*/  IMAD.MOV.U32 R68, RZ, RZ, R185 ;  /* 0x000000ffff447224 */ /* 0x000fe200078e00b9 */
[----:B------:R1:W-:Y:S01]  /*6980*/  MUFU.EX2 R183, R5 ;  /* 0x0000000500b77308 */ /* 0x0003e20000000800 */
[----:B------:R-:W-:-:S03]  /*6990*/  LOP3.LUT R9, R2, R0, RZ, 0xc0, !PT ;  /* 0x0000000002097212 */ /* 0x000fc600078ec0ff */
[----:B------:R-:W3:Y:S01]  /*69a0*/  MUFU.EX2 R185, R6 ;  /* 0x0000000600b97308 */ /* 0x000ee20000000800 */
[----:B------:R-:W-:Y:S01]  /*69b0*/  HSET2.LE.AND R0, R14, R209, PT ;  /* 0x000000d10e007233 */ /* 0x000fe20003803000 */
[----:B------:R-:W-:Y:S01]  /*69c0*/  FFMA.FTZ R14, R235, UR5, -R4 ;  /* 0x00000005eb0e7c23 */ /* 0x000fe20008010804 */
[----:B------:R-:W-:Y:S02]  /*69d0*/  IMAD.MOV.U32 R226, RZ, RZ, R67 ;  /* 0x000000ffffe27224 */ /* 0x000fe400078e0043 */
[----:B------:R-:W-:Y:S02]  /*69e0*/  IMAD.MOV.U32 R235, RZ, RZ, R241 ;  /* 0x000000ffffeb7224 */ /* 0x000fe400078e00f1 */
[----:B------:R-:W-:Y:S02]  /*69f0*/  IMAD.MOV.U32 R227, RZ, RZ, R66 ;  /* 0x000000ffffe37224 */ /* 0x000fe400078e0042 */
[----:B------:R-:W-:Y:S02]  /*6a00*/  IMAD.MOV.U32 R241, RZ, RZ, R242 ;  /* 0x000000fffff17224 */ /* 0x000fe400078e00f2 */
[----:B------:R-:W-:-:S02]  /*6a10*/  IMAD.MOV.U32 R229, RZ, RZ, R65 ;  /* 0x000000ffffe57224 */ /* 0x000fc400078e0041 */
[----:B------:R-:W-:Y:S01]  /*6a20*/  IMAD.MOV.U32 R242, RZ, RZ, R137 ;  /* 0x000000fffff27224 */ /* 0x000fe200078e0089 */
[----:B-1----:R-:W-:Y:S01]  /*6a30*/  LOP3.LUT R5, R158, 0xff00ff, RZ, 0xc0, !PT ;  /* 0x00ff00ff9e057812 */ /* 0x002fe200078ec0ff */
[----:B------:R-:W-:Y:S01]  /*6a40*/  IMAD.MOV.U32 R237, RZ, RZ, R64 ;  /* 0x000000ffffed7224 */ /* 0x000fe200078e0040 */
[----:B--2---:R-:W-:Y:S01]  /*6a50*/  F2FP.BF16.F32.PACK_AB R2, R186, R181 ;  /* 0x000000b5ba02723e */ /* 0x004fe200000010ff */
[----:B------:R-:W-:Y:S02]  /*6a60*/  IMAD.MOV.U32 R137, RZ, RZ, R225 ;  /* 0x000000ffff897224 */ /* 0x000fe400078e00e1 */
[----:B------:R-:W-:Y:S02]  /*6a70*/  IMAD.MOV.U32 R78, RZ, RZ, R27 ;  /* 0x000000ffff4e7224 */ /* 0x000fe400078e001b */
[----:B------:R-:W-:Y:S02]  /*6a80*/  IMAD.MOV.U32 R225, RZ, RZ, R226 ;  /* 0x000000ffffe17224 */ /* 0x000fe400078e00e2 */
[----:B------:R-:W-:-:S02]  /*6a90*/  IMAD.MOV.U32 R232, RZ, RZ, R235 ;  /* 0x000000ffffe87224 */ /* 0x000fc400078e00eb */
[----:B------:R-:W-:Y:S02]  /*6aa0*/  IMAD.MOV.U32 R74, RZ, RZ, R26 ;  /* 0x000000ffff4a7224 */ /* 0x000fe400078e001a */
[----:B------:R-:W-:Y:S02]  /*6ab0*/  IMAD.MOV.U32 R226, RZ, RZ, R227 ;  /* 0x000000ffffe27224 */ /* 0x000fe400078e00e3 */
[----:B------:R-:W-:Y:S02]  /*6ac0*/  IMAD.MOV.U32 R235, RZ, RZ, R241 ;  /* 0x000000ffffeb7224 */ /* 0x000fe400078e00f1 */
[----:B------:R-:W-:Y:S02]  /*6ad0*/  IMAD.MOV.U32 R89, RZ, RZ, R25 ;  /* 0x000000ffff597224 */ /* 0x000fe400078e0019 */
[----:B------:R-:W-:Y:S02]  /*6ae0*/  IMAD.MOV.U32 R227, RZ, RZ, R229 ;  /* 0x000000ffffe37224 */ /* 0x000fe400078e00e5 */
[----:B------:R-:W-:Y:S01]  /*6af0*/  IMAD.MOV.U32 R241, RZ, RZ, R242 ;  /* 0x000000fffff17224 */ /* 0x000fe200078e00f2 */
[----:B------:R-:W-:Y:S01]  /*6b00*/  LOP3.LUT R10, R2, R0, RZ, 0xc0, !PT ;  /* 0x00000000020a7212 */ /* 0x000fe200078ec0ff */
[----:B------:R-:W-:-:S02]  /*6b10*/  IMAD.MOV.U32 R96, RZ, RZ, R24 ;  /* 0x000000ffff607224 */ /* 0x000fc400078e0018 */
[----:B------:R-:W-:Y:S02]  /*6b20*/  IMAD.MOV.U32 R229, RZ, RZ, R237 ;  /* 0x000000ffffe57224 */ /* 0x000fe400078e00ed */
[----:B------:R-:W-:Y:S01]  /*6b30*/  IMAD.MOV.U32 R242, RZ, RZ, R137 ;  /* 0x000000fffff27224 */ /* 0x000fe200078e0089 */
[----:B------:R-:W-:Y:S01]  /*6b40*/  HSET2.LE.AND R0, R5, R209, PT ;  /* 0x000000d105007233 */ /* 0x000fe20003803000 */
[----:B------:R-:W-:Y:S01]  /*6b50*/  IMAD.MOV.U32 R171, RZ, RZ, R59 ;  /* 0x000000ffffab7224 */ /* 0x000fe200078e003b */
[----:B---3--:R-:W-:Y:S01]  /*6b60*/  F2FP.BF16.F32.PACK_AB R2, R185, R183 ;  /* 0x000000b7b902723e */ /* 0x008fe200000010ff */
[----:B------:R-:W-:Y:S01]  /*6b70*/  IMAD.MOV.U32 R237, RZ, RZ, R78 ;  /* 0x000000ffffed7224 */ /* 0x000fe200078e004e */
[----:B------:R-:W1:Y:S01]  /*6b80*/  LDSM.16.MT88.4 R24, [R205+0x4c00] ;  /* 0x004c0000cd18783b */ /* 0x000e620000004200 */
[----:B------:R-:W-:Y:S02]  /*6b90*/  IMAD.MOV.U32 R137, RZ, RZ, R225 ;  /* 0x000000ffff897224 */ /* 0x000fe400078e00e1 */
[----:B------:R-:W-:-:S02]  /*6ba0*/  IMAD.MOV.U32 R15, RZ, RZ, R58 ;  /* 0x000000ffff0f7224 */ /* 0x000fc400078e003a */
[----:B------:R-:W-:Y:S02]  /*6bb0*/  IMAD.MOV.U32 R78, RZ, RZ, R74 ;  /* 0x000000ffff4e7224 */ /* 0x000fe400078e004a */
[----:B------:R-:W-:Y:S02]  /*6bc0*/  IMAD.MOV.U32 R225, RZ, RZ, R226 ;  /* 0x000000ffffe17224 */ /* 0x000fe400078e00e2 */
[----:B------:R-:W-:Y:S02]  /*6bd0*/  IMAD.MOV.U32 R74, RZ, RZ, R89 ;  /* 0x000000ffff4a7224 */ /* 0x000fe400078e0059 */
[----:B------:R-:W-:Y:S02]  /*6be0*/  IMAD.MOV.U32 R226, RZ, RZ, R227 ;  /* 0x000000ffffe27224 */ /* 0x000fe400078e00e3 */
[----:B------:R-:W-:Y:S02]  /*6bf0*/  IMAD.MOV.U32 R89, RZ, RZ, R96 ;  /* 0x000000ffff597224 */ /* 0x000fe400078e0060 */
[----:B------:R-:W-:-:S02]  /*6c00*/  IMAD.MOV.U32 R227, RZ, RZ, R229 ;  /* 0x000000ffffe37224 */ /* 0x000fc400078e00e5 */
[----:B------:R-:W-:Y:S02]  /*6c10*/  IMAD.MOV.U32 R96, RZ, RZ, R171 ;  /* 0x000000ffff607224 */ /* 0x000fe400078e00ab */
[----:B------:R-:W-:Y:S01]  /*6c20*/  IMAD.MOV.U32 R229, RZ, RZ, R237 ;  /* 0x000000ffffe57224 */ /* 0x000fe200078e00ed */
[----:B------:R-:W-:Y:S01]  /*6c30*/  LOP3.LUT R11, R2, R0, RZ, 0xc0, !PT ;  /* 0x00000000020b7212 */ /* 0x000fe200078ec0ff */
[----:B------:R-:W-:Y:S02]  /*6c40*/  IMAD.MOV.U32 R171, RZ, RZ, R15 ;  /* 0x000000ffffab7224 */ /* 0x000fe400078e000f */
[----:B------:R-:W-:Y:S01]  /*6c50*/  IMAD.MOV.U32 R237, RZ, RZ, R78 ;  /* 0x000000ffffed7224 */ /* 0x000fe200078e004e */
[----:B------:R-:W-:Y:S01]  /*6c60*/  LOP3.LUT R0, R72, 0xffff, RZ, 0xc0, !PT ;  /* 0x0000ffff48007812 */ /* 0x000fe200078ec0ff */
[----:B------:R-:W-:Y:S02]  /*6c70*/  IMAD.MOV.U32 R78, RZ, RZ, R74 ;  /* 0x000000ffff4e7224 */ /* 0x000fe400078e004a */
[----:B------:R-:W-:-:S02]  /*6c80*/  IMAD.MOV.U32 R74, RZ, RZ, R89 ;  /* 0x000000ffff4a7224 */ /* 0x000fc400078e0059 */
[----:B------:R-:W-:Y:S02]  /*6c90*/  IMAD.MOV.U32 R89, RZ, RZ, R96 ;  /* 0x000000ffff597224 */ /* 0x000fe400078e0060 */
[----:B------:R-:W-:Y:S01]  /*6ca0*/  IMAD.MOV.U32 R96, RZ, RZ, R171 ;  /* 0x000000ffff607224 */ /* 0x000fe200078e00ab */
[----:B------:R-:W-:Y:S01]  /*6cb0*/  SHF.R.U32.HI R0, RZ, 0x8, R0 ;  /* 0x00000008ff007819 */ /* 0x000fe20000011600 */
[----:B------:R-:W-:Y:S01]  /*6cc0*/  IMAD.MOV.U32 R247, RZ, RZ, R241 ;  /* 0x000000fffff77224 */ /* 0x000fe200078e00f1 */
[----:B------:R-:W-:Y:S01]  /*6cd0*/  LOP3.LUT R2, R72, 0xff, RZ, 0xc0, !PT ;  /* 0x000000ff48027812 */ /* 0x000fe200078ec0ff */
[----:B------:R-:W-:Y:S02]  /*6ce0*/  IMAD.MOV.U32 R241, RZ, RZ, R96 ;  /* 0x000000fffff17224 */ /* 0x000fe400078e0060 */
[----:B------:R-:W-:Y:S01]  /*6cf0*/  FFMA.FTZ R96, R122, UR5, -R4 ;  /* 0x000000057a607c23 */ /* 0x000fe20008010804 */
[----:B------:R-:W-:Y:S01]  /*6d00*/  IMAD.MOV.U32 R231, RZ, RZ, R57 ;  /* 0x000000ffffe77224 */ /* 0x000fe200078e0039 */
[----:B------:R-:W-:Y:S01]  /*6d10*/  PRMT R122, R2, 0x5410, R0 ;  /* 0x00005410027a7816 */ /* 0x000fe20000000000 */
[----:B------:R-:W-:Y:S01]  /*6d20*/  IMAD.MOV.U32 R230, RZ, RZ, R56 ;  /* 0x000000ffffe67224 */ /* 0x000fe200078e0038 */
[----:B------:R-:W-:Y:S01]  /*6d30*/  PRMT R0, R72, 0x7632, R0 ;  /* 0x0000763248007816 */ /* 0x000fe20000000000 */
[----:B------:R-:W-:Y:S01]  /*6d40*/  HMMA.16816.F32.BF16 R156, R8, R16, R60 ;  /* 0x00000010089c723c */ /* 0x000fe2000004183c */
[----:B------:R-:W-:Y:S01]  /*6d50*/  IMAD.MOV.U32 R63, RZ, RZ, R231 ;  /* 0x000000ffff3f7224 */ /* 0x000fe200078e00e7 */
[----:B------:R-:W-:Y:S01]  /*6d60*/  SHF.R.U32.HI R2, RZ, 0x18, R72 ;  /* 0x00000018ff027819 */ /* 0x000fe20000011648 */
[----:B------:R-:W-:Y:S01]  /*6d70*/  IMAD.MOV.U32 R12, RZ, RZ, R229 ;  /* 0x000000ffff0c7224 */ /* 0x000fe200078e00e5 */
[----:B------:R-:W-:Y:S01]  /*6d80*/  LOP3.LUT R0, R0, 0xff, RZ, 0xc0, !PT ;  /* 0x000000ff00007812 */ /* 0x000fe200078ec0ff */
[----:B------:R-:W-:-:S02]  /*6d90*/  IMAD.MOV.U32 R62, RZ, RZ, R230 ;  /* 0x000000ffff3e7224 */ /* 0x000fc400078e00e6 */
[----:B------:R-:W-:Y:S02]  /*6da0*/  IMAD.MOV.U32 R231, RZ, RZ, R232 ;  /* 0x000000ffffe77224 */ /* 0x000fe400078e00e8 */
[----:B------:R-:W-:Y:S02]  /*6db0*/  IMAD.MOV.U32 R243, RZ, RZ, R227 ;  /* 0x000000fffff37224 */ /* 0x000fe400078e00e3 */
[----:B------:R-:W-:Y:S02]  /*6dc0*/  IMAD.MOV.U32 R248, RZ, RZ, R226 ;  /* 0x000000fffff87224 */ /* 0x000fe400078e00e2 */
[----:B------:R-:W-:Y:S02]  /*6dd0*/  IMAD.MOV.U32 R232, RZ, RZ, R106 ;  /* 0x000000ffffe87224 */ /* 0x000fe400078e006a */
[----:B------:R-:W-:Y:S01]  /*6de0*/  FFMA.FTZ R106, R119, UR5, -R4 ;  /* 0x00000005776a7c23 */ /* 0x000fe20008010804 */
[----:B------:R-:W-:Y:S01]  /*6df0*/  PRMT R119, R0, 0x5410, R2 ;  /* 0x0000541000777816 */ /* 0x000fe20000000002 */
        /* <DEDUP_REMOVED lines=9> */
[----:B------:R-:W-:Y:S01]  /*6e90*/  LOP3.LUT R0, R0, 0xff, RZ, 0xc0, !PT ;  /* 0x000000ff00007812 */ /* 0x000fe200078ec0ff */
[----:B------:R-:W-:Y:S01]  /*6ea0*/  IMAD.MOV.U32 R171, RZ, RZ, R15 ;  /* 0x000000ffffab7224 */ /* 0x000fe200078e000f */
[----:B------:R-:W-:Y:S01]  /*6eb0*/  PRMT R2, R62, 0x7771, RZ ;  /* 0x000077713e027816 */ /* 0x000fe200000000ff */
        /* <DEDUP_REMOVED lines=11> */
[----:B------:R-:W-:Y:S01]  /*6f70*/  PRMT R171, R0, 0x5410, R2 ;  /* 0x0000541000ab7816 */ /* 0x000fe20000000002 */
[----:B------:R-:W-:Y:S02]  /*6f80*/  IMAD.MOV.U32 R230, RZ, RZ, R231 ;  /* 0x000000ffffe67224 */ /* 0x000fe400078e00e7 */
[----:B------:R-:W-:Y:S02]  /*6f90*/  IMAD.MOV.U32 R243, RZ, RZ, R248 ;  /* 0x000000fffff37224 */ /* 0x000fe400078e00f8 */
[----:B------:R-:W-:Y:S01]  /*6fa0*/  IMAD.MOV.U32 R5, RZ, RZ, R6 ;  /* 0x000000ffff057224 */ /* 0x000fe200078e0006 */
[C---:B------:R-:W-:Y:S01]  /*6fb0*/  PRMT R2, R62.reuse, 0x7773, RZ ;  /* 0x000077733e027816 */ /* 0x040fe200000000ff */
[----:B------:R-:W-:Y:S01]  /*6fc0*/  IMAD.MOV.U32 R231, RZ, RZ, R113 ;  /* 0x000000ffffe77224 */ /* 0x000fe200078e0071 */
[----:B------:R-:W-:Y:S01]  /*6fd0*/  PRMT R0, R62, 0x7772, RZ ;  /* 0x000077723e007816 */ /* 0x000fe200000000ff */
        /* <DEDUP_REMOVED lines=17> */
[----:B------:R-:W-:Y:S01]  /*70f0*/  IMAD.MOV.U32 R243, RZ, RZ, R248 ;  /* 0x000000fffff37224 */ /* 0x000fe200078e00f8 */
[----:B-1----:R-:W-:Y:S01]  /*7100*/  HMMA.16816.F32.BF16 R64, R8, R26, R36 ;  /* 0x0000001a0840723c */ /* 0x002fe20000041824 */
[----:B------:R-:W-:-:S02]  /*7110*/  IMAD.MOV.U32 R131, RZ, RZ, R68 ;  /* 0x000000ffff837224 */ /* 0x000fc400078e0044 */
[----:B------:R-:W-:Y:S02]  /*7120*/  IMAD.MOV.U32 R248, RZ, RZ, R13 ;  /* 0x000000fffff87224 */ /* 0x000fe400078e000d */
[----:B------:R-:W-:Y:S02]  /*7130*/  IMAD.MOV.U32 R229, RZ, RZ, R28 ;  /* 0x000000ffffe57224 */ /* 0x000fe400078e001c */
[----:B------:R-:W-:Y:S01]  /*7140*/  IMAD.MOV.U32 R68, RZ, RZ, R29 ;  /* 0x000000ffff447224 */ /* 0x000fe200078e001d */
[----:B------:R-:W-:Y:S01]  /*7150*/  HMMA.16816.F32.BF16 R56, R8, R18, R44 ;  /* 0x000000120838723c */ /* 0x000fe2000004182c */
[----:B------:R-:W-:Y:S02]  /*7160*/  IMAD.MOV.U32 R28, RZ, RZ, R49 ;  /* 0x000000ffff1c7224 */ /* 0x000fe400078e0031 */
[----:B------:R-:W-:Y:S02]  /*7170*/  IMAD.MOV.U32 R39, RZ, RZ, R5 ;  /* 0x000000ffff277224 */ /* 0x000fe400078e0005 */
[----:B------:R-:W-:-:S02]  /*7180*/  IMAD.MOV.U32 R143, RZ, RZ, R137 ;  /* 0x000000ffff8f7224 */ /* 0x000fc400078e0089 */
[----:B------:R-:W-:Y:S01]  /*7190*/  FFMA.FTZ R137, R105, UR5, -R4 ;  /* 0x0000000569897c23 */ /* 0x000fe20008010804 */
[----:B------:R-:W-:Y:S02]  /*71a0*/  IMAD.MOV.U32 R44, RZ, RZ, R63 ;  /* 0x000000ffff2c7224 */ /* 0x000fe400078e003f */
[----:B------:R-:W-:Y:S02]  /*71b0*/  IMAD.MOV.U32 R5, RZ, RZ, R6 ;  /* 0x000000ffff057224 */ /* 0x000fe400078e0006 */
[----:B------:R-:W-:Y:S01]  /*71c0*/  FFMA.FTZ R142, R97, UR5, -R4 ;  /* 0x00000005618e7c23 */ /* 0x000fe20008010804 */
[----:B------:R-:W-:Y:S02]  /*71d0*/  IMAD.MOV.U32 R45, RZ, RZ, R248 ;  /* 0x000000ffff2d7224 */ /* 0x000fe400078e00f8 */
[----:B------:R-:W-:Y:S01]  /*71e0*/  FFMA.FTZ R105, R118, UR5, -R3 ;  /* 0x0000000576697c23 */ /* 0x000fe20008010803 */
[----:B------:R-:W-:Y:S02]  /*71f0*/  IMAD.MOV.U32 R63, RZ, RZ, R247 ;  /* 0x000000ffff3f7224 */ /* 0x000fe400078e00f7 */
[----:B------:R-:W-:-:S02]  /*7200*/  IMAD.MOV.U32 R6, RZ, RZ, R230 ;  /* 0x000000ffff067224 */ /* 0x000fc400078e00e6 */
[--C-:B------:R-:W-:Y:S01]  /*7210*/  FFMA.FTZ R28, R28, UR5, -R3.reuse ;  /* 0x000000051c1c7c23 */ /* 0x100fe20008010803 */
[----:B------:R-:W-:Y:S02]  /*7220*/  IMAD.MOV.U32 R47, RZ, RZ, R62 ;  /* 0x000000ffff2f7224 */ /* 0x000fe400078e003e */
[----:B------:R-:W-:Y:S01]  /*7230*/  FFMA.FTZ R29, R224, UR5, -R3 ;  /* 0x00000005e01d7c23 */ /* 0x000fe20008010803 */
[----:B------:R-:W-:Y:S02]  /*7240*/  IMAD.MOV.U32 R248, RZ, RZ, R113 ;  /* 0x000000fffff87224 */ /* 0x000fe400078e0071 */
[----:B------:R-:W-:Y:S01]  /*7250*/  FFMA.FTZ R12, R208, UR5, -R3 ;  /* 0x00000005d00c7c23 */ /* 0x000fe20008010803 */
[----:B------:R-:W-:Y:S02]  /*7260*/  IMAD.MOV.U32 R230, RZ, RZ, R131 ;  /* 0x000000ffffe67224 */ /* 0x000fe400078e0083 */
[----:B------:R-:W-:Y:S01]  /*7270*/  FFMA.FTZ R13, R207, UR5, -R3 ;  /* 0x00000005cf0d7c23 */ /* 0x000fe20008010803 */
[----:B------:R-:W-:-:S02]  /*7280*/  IMAD.MOV.U32 R247, RZ, RZ, R68 ;  /* 0x000000fffff77224 */ /* 0x000fc400078e0044 */
[----:B------:R-:W-:Y:S01]  /*7290*/  FFMA.FTZ R68, R250, UR5, -R3 ;  /* 0x00000005fa447c23 */ /* 0x000fe20008010803 */
[----:B------:R-:W-:Y:S02]  /*72a0*/  IMAD.MOV.U32 R235, RZ, RZ, R89 ;  /* 0x000000ffffeb7224 */ /* 0x000fe400078e0059 */
[----:B------:R-:W-:Y:S01]  /*72b0*/  FFMA.FTZ R72, R249, UR5, -R3 ;  /* 0x00000005f9487c23 */ /* 0x000fe20008010803 */
[----:B------:R-:W-:Y:S02]  /*72c0*/  IMAD.MOV.U32 R62, RZ, RZ, R245 ;  /* 0x000000ffff3e7224 */ /* 0x000fe400078e00f5 */
        /* <DEDUP_REMOVED lines=9> */
[----:B------:R-:W-:Y:S01]  /*7360*/  FFMA.FTZ R89, R176, UR5, -R4 ;  /* 0x00000005b0597c23 */ /* 0x000fe20008010804 */
[----:B------:R-:W-:Y:S01]  /*7370*/  FADD.FTZ R3, R192, R191 ;  /* 0x000000bfc0037221 */ /* 0x000fe20000010000 */
[----:B------:R-:W-:Y:S01]  /*7380*/  PRMT R176, R0, 0x5410, R2 ;  /* 0x0000541000b07816 */ /* 0x000fe20000000002 */
[----:B------:R-:W-:Y:S01]  /*7390*/  FADD.FTZ R0, R47, R45 ;  /* 0x0000002d2f007221 */ /* 0x000fe20000010000 */
[----:B------:R-:W-:-:S02]  /*73a0*/  IMAD.MOV.U32 R47, RZ, RZ, R62 ;  /* 0x000000ffff2f7224 */ /* 0x000fc400078e003e */
[----:B------:R-:W-:Y:S01]  /*73b0*/  FADD.FTZ R3, R170, R3 ;  /* 0x00000003aa037221 */ /* 0x000fe20000010000 */
[----:B------:R-:W-:Y:S02]  /*73c0*/  IMAD.MOV.U32 R62, RZ, RZ, R63 ;  /* 0x000000ffff3e7224 */ /* 0x000fe400078e003f */
[----:B------:R-:W-:Y:S01]  /*73d0*/  FADD.FTZ R2, R44, R39 ;  /* 0x000000272c027221 */ /* 0x000fe20000010000 */
[----:B------:R-:W-:Y:S01]  /*73e0*/  IMAD.MOV.U32 R63, RZ, RZ, R6 ;  /* 0x000000ffff3f7224 */ /* 0x000fe200078e0006 */
[----:B------:R1:W-:Y:S01]  /*73f0*/  MUFU.EX2 R165, R7 ;  /* 0x0000000700a57308 */ /* 0x0003e20000000800 */
[----:B------:R-:W-:-:S03]  /*7400*/  FADD.FTZ R6, R189, R188 ;  /* 0x000000bcbd067221 */ /* 0x000fc60000010000 */
[----:B------:R-:W2:Y:S01]  /*7410*/  MUFU.EX2 R170, R21 ;  /* 0x0000001500aa7308 */ /* 0x000ea20000000800 */
[----:B------:R-:W-:Y:S02]  /*7420*/  IMAD.MOV.U32 R46, RZ, RZ, R243 ;  /* 0x000000ffff2e7224 */ /* 0x000fe400078e00f3 */
[----:B------:R-:W-:Y:S01]  /*7430*/  FADD.FTZ R5, R5, R2 ;  /* 0x0000000205057221 */ /* 0x000fe20000010000 */
[----:B------:R-:W-:Y:S02]  /*7440*/  IMAD.MOV.U32 R251, RZ, RZ, R237 ;  /* 0x000000fffffb7224 */ /* 0x000fe400078e00ed */
[----:B------:R-:W-:Y:S01]  /*7450*/  FADD.FTZ R2, R167, R6 ;  /* 0x00000006a7027221 */ /* 0x000fe20000010000 */
        /* <DEDUP_REMOVED lines=13> */
[----:B------:R-:W-:Y:S01]  /*7530*/  FFMA.FTZ R130, R145, UR5, -R4 ;  /* 0x0000000591827c23 */ /* 0x000fe20008010804 */
[----:B------:R-:W-:Y:S01]  /*7540*/  MUFU.EX2 R164, R22 ;  /* 0x0000001600a47308 */ /* 0x000fe20000000800 */
[----:B------:R-:W-:Y:S01]  /*7550*/  FADD.FTZ R4, R46, R0 ;  /* 0x000000002e047221 */ /* 0x000fe20000010000 */
[----:B------:R-:W-:-:S02]  /*7560*/  FADD.FTZ R0, R47, R5 ;  /* 0x000000052f007221 */ /* 0x000fc40000010000 */
[----:B------:R-:W3:Y:S01]  /*7570*/  MUFU.EX2 R167, R30 ;  /* 0x0000001e00a77308 */ /* 0x000ee20000000800 */
[----:B-1----:R-:W-:Y:S01]  /*7580*/  FADD.FTZ R7, R143, R4 ;  /* 0x000000048f077221 */ /* 0x002fe20000010000 */
[----:B------:R-:W-:Y:S01]  /*7590*/  FADD.FTZ R5, R62, R0 ;  /* 0x000000003e057221 */ /* 0x000fe20000010000 */
[----:B------:R-:W-:Y:S01]  /*75a0*/  FADD.FTZ R4, R190, R3 ;  /* 0x00000003be047221 */ /* 0x000fe20000010000 */
[----:B------:R-:W-:Y:S01]  /*75b0*/  MUFU.EX2 R143, R23 ;  /* 0x00000017008f7308 */ /* 0x000fe20000000800 */
[----:B------:R-:W-:Y:S01]  /*75c0*/  FADD.FTZ R6, R169, R2 ;  /* 0x00000002a9067221 */ /* 0x000fe20000010000 */
[--C-:B------:R-:W-:Y:S01]  /*75d0*/  HSET2.LE.AND R0, R111, R209.reuse, PT ;  /* 0x000000d16f007233 */ /* 0x100fe20003803000 */
[----:B------:R-:W-:Y:S01]  /*75e0*/  HMMA.16816.F32.BF16 R52, R8, R24, R52 ;  /* 0x000000180834723c */ /* 0x000fe20000041834 */
[----:B------:R-:W1:Y:S01]  /*75f0*/  MUFU.EX2 R145, R32 ;  /* 0x0000002000917308 */ /* 0x000e620000000800 */
[----:B------:R-:W-:Y:S01]  /*7600*/  LOP3.LUT R3, R63, 0xff00ff, RZ, 0xc0, !PT ;  /* 0x00ff00ff3f037812 */ /* 0x000fe200078ec0ff */
[----:B------:R-:W-:Y:S01]  /*7610*/  IMAD.MOV.U32 R243, RZ, RZ, R206 ;  /* 0x000000fffff37224 */ /* 0x000fe200078e00ce */
[----:B--2---:R-:W-:Y:S01]  /*7620*/  F2FP.BF16.F32.PACK_AB R2, R170, R165 ;  /* 0x000000a5aa02723e */ /* 0x004fe200000010ff */
[----:B------:R-:W-:Y:S01]  /*7630*/  MUFU.EX2 R111, R33 ;  /* 0x00000021006f7308 */ /* 0x000fe20000000800 */
[----:B------:R-:W-:Y:S01]  /*7640*/  IMAD.MOV.U32 R245, RZ, RZ, R231 ;  /* 0x000000fffff57224 */ /* 0x000fe200078e00e7 */
[----:B------:R2:W5:Y:S01]  /*7650*/  LDL.LU R120, [R1+0xa4] ;  /* 0x0000a40001787983 */ /* 0x0005620000300800 */
[----:B------:R-:W-:Y:S01]  /*7660*/  LOP3.LUT R10, R2, R0, RZ, 0xc0, !PT ;  /* 0x00000000020a7212 */ /* 0x000fe200078ec0ff */
[----:B------:R-:W4:Y:S01]  /*7670*/  MUFU.EX2 R146, R34 ;  /* 0x0000002200927308 */ /* 0x000f220000000800 */
[----:B------:R-:W-:-:S03]  /*7680*/  HSET2.LE.AND R0, R3, R209, PT ;  /* 0x000000d103007233 */ /* 0x000fc60003803000 */
[----:B------:R-:W-:Y:S01]  /*7690*/  MUFU.EX2 R177, R15 ;  /* 0x0000000f00b17308 */ /* 0x000fe20000000800 */
[----:B---3--:R-:W-:-:S03]  /*76a0*/  F2FP.BF16.F32.PACK_AB R2, R167, R164 ;  /* 0x000000a4a702723e */ /* 0x008fc600000010ff */
[----:B------:R3:W2:Y:S01]  /*76b0*/  MUFU.EX2 R179, R20 ;  /* 0x0000001400b37308 */ /* 0x0006a20000000800 */
[----:B------:R-:W-:-:S03]  /*76c0*/  LOP3.LUT R11, R2, R0, RZ, 0xc0, !PT ;  /* 0x00000000020b7212 */ /* 0x000fc600078ec0ff */
[----:B------:R2:W-:Y:S01]  /*76d0*/  MUFU.EX2 R169, R14 ;  /* 0x0000000e00a97308 */ /* 0x0005e20000000800 */
[--C-:B------:R-:W-:Y:S01]  /*76e0*/  HSET2.LE.AND R0, R35, R209.reuse, PT ;  /* 0x000000d123007233 */ /* 0x100fe20003803000 */
[----:B------:R-:W-:Y:S01]  /*76f0*/  IMAD.MOV.U32 R231, RZ, RZ, R204 ;  /* 0x000000ffffe77224 */ /* 0x000fe200078e00cc */
[----:B-1----:R-:W-:Y:S01]  /*7700*/  F2FP.BF16.F32.PACK_AB R2, R145, R143 ;  /* 0x0000008f9102723e */ /* 0x002fe200000010ff */
[----:B------:R-:W-:Y:S01]  /*7710*/  MUFU.EX2 R75, R75 ;  /* 0x0000004b004b7308 */ /* 0x000fe20000000800 */
[----:B------:R-:W-:Y:S01]  /*7720*/  FADD.FTZ R4, R196, R4 ;  /* 0x00000004c4047221 */ /* 0x000fe20000010000 */
[----:B------:R1:W5:Y:S01]  /*7730*/  LDL.LU R121, [R1+0xa0] ;  /* 0x0000a00001797983 */ /* 0x0003620000300800 */
[----:B------:R-:W-:Y:S02]  /*7740*/  LOP3.LUT R8, R2, R0, RZ, 0xc0, !PT ;  /* 0x0000000002087212 */ /* 0x000fe400078ec0ff */
[--C-:B------:R-:W-:Y:S01]  /*7750*/  HSET2.LE.AND R0, R43, R209.reuse, PT ;  /* 0x000000d12b007233 */ /* 0x100fe20003803000 */
[----:B------:R-:W-:Y:S01]  /*7760*/  FADD.FTZ R3, R195, R6 ;  /* 0x00000006c3037221 */ /* 0x000fe20000010000 */
[----:B----4-:R-:W-:Y:S01]  /*7770*/  F2FP.BF16.F32.PACK_AB R2, R146, R111 ;  /* 0x0000006f9202723e */ /* 0x010fe200000010ff */
[----:B---3--:R-:W3:Y:S03]  /*7780*/  LDSM.16.MT88.4 R20, [R139+0x5000] ;  /* 0x005000008b14783b */ /* 0x008ee60000004200 */
[----:B------:R-:W-:Y:S01]  /*7790*/  LOP3.LUT R9, R2, R0, RZ, 0xc0, !PT ;  /* 0x0000000002097212 */ /* 0x000fe200078ec0ff */
[----:B------:R-:W-:Y:S01]  /*77a0*/  FADD.FTZ R0, R243, R7 ;  /* 0x00000007f3007221 */ /* 0x000fe20000010000 */
[----:B------:R-:W-:Y:S01]  /*77b0*/  MUFU.EX2 R76, R76 ;  /* 0x0000004c004c7308 */ /* 0x000fe20000000800 */
[----:B------:R-:W-:Y:S01]  /*77c0*/  FADD.FTZ R4, R200, R4 ;  /* 0x00000004c8047221 */ /* 0x000fe20000010000 */
[----:B------:R1:W5:Y:S03]  /*77d0*/  LDL.LU R228, [R1+0x9c] ;  /* 0x00009c0001e47983 */ /* 0x0003660000300800 */
[C---:B------:R-:W-:Y:S01]  /*77e0*/  HMMA.16816.F32.BF16 R44, R8.reuse, R16, R92 ;  /* 0x00000010082c723c */ /* 0x040fe2000004185c */
[----:B------:R-:W-:Y:S01]  /*77f0*/  MUFU.EX2 R94, R12 ;  /* 0x0000000c005e7308 */ /* 0x000fe20000000800 */
[----:B------:R-:W-:Y:S01]  /*7800*/  FADD.FTZ R0, R245, R0 ;  /* 0x00000000f5007221 */ /* 0x000fe20000010000 */
[----:B------:R-:W-:Y:S01]  /*7810*/  FADD.FTZ R2, R248, R5 ;  /* 0x00000005f8027221 */ /* 0x000fe20000010000 */
[----:B------:R1:W5:Y:S01]  /*7820*/  LDL.LU R224, [R1+0x98] ;  /* 0x0000980001e07983 */ /* 0x0003620000300800 */
[----:B------:R4:W1:Y:S03]  /*7830*/  MUFU.EX2 R95, R13 ;  /* 0x0000000d005f7308 */ /* 0x0008660000000800 */
[C---:B------:R-:W-:Y:S01]  /*7840*/  HMMA.16816.F32.BF16 R32, R8.reuse, R18, R84 ;  /* 0x000000120820723c */ /* 0x040fe20000041854 */
[----:B------:R-:W-:Y:S01]  /*7850*/  MUFU.EX2 R92, R28 ;  /* 0x0000001c005c7308 */ /* 0x000fe20000000800 */
[----:B--2---:R-:W-:Y:S01]  /*7860*/  FADD.FTZ R14, R252, R0 ;  /* 0x00000000fc0e7221 */ /* 0x004fe20000010000 */
[----:B------:R-:W-:Y:S01]  /*7870*/  FADD.FTZ R15, R251, R2 ;  /* 0x00000002fb0f7221 */ /* 0x000fe20000010000 */
[----:B------:R-:W2:Y:S01]  /*7880*/  LDSM.16.MT88.4 R16, [R205+0x5000] ;  /* 0x00500000cd10783b */ /* 0x000ea20000004200 */
[----:B------:R-:W1:Y:S04]  /*7890*/  MUFU.EX2 R86, R29 ;  /* 0x0000001d00567308 */ /* 0x000e680000000800 */
[----:B------:R3:W3:Y:S01]  /*78a0*/  MUFU.EX2 R93, R31 ;  /* 0x0000001f005d7308 */ /* 0x0006e20000000800 */
[----:B------:R-:W-:Y:S01]  /*78b0*/  HMMA.16816.F32.BF16 R36, R8, R24, R100 ;  /* 0x000000180824723c */ /* 0x000fe20000041864 */
[----:B----4-:R-:W-:Y:S01]  /*78c0*/  FADD.FTZ R13, R197, R3 ;  /* 0x00000003c50d7221 */ /* 0x010fe20000010000 */
[----:B------:R-:W-:Y:S01]  /*78d0*/  LOP3.LUT R3, R187, 0xff00ff, RZ, 0xc0, !PT ;  /* 0x00ff00ffbb037812 */ /* 0x000fe200078ec0ff */
[----:B------:R-:W-:Y:S01]  /*78e0*/  FADD.FTZ R12, R201, R4 ;  /* 0x00000004c90c7221 */ /* 0x000fe20000010000 */
[--C-:B------:R-:W-:Y:S01]  /*78f0*/  HSET2.LE.AND R0, R77, R209.reuse, PT ;  /* 0x000000d14d007233 */ /* 0x100fe20003803000 */
[----:B------:R-:W-:Y:S01]  /*7900*/  MUFU.EX2 R71, R71 ;  /* 0x0000004700477308 */ /* 0x000fe20000000800 */
[----:B------:R-:W-:Y:S01]  /*7910*/  F2FP.BF16.F32.PACK_AB R2, R179, R177 ;  /* 0x000000b1b302723e */ /* 0x000fe200000010ff */
[----:B------:R4:W5:Y:S01]  /*7920*/  LDL.LU R208, [R1+0x94] ;  /* 0x0000940001d07983 */ /* 0x0009620000300800 */
[----:B------:R-:W-:-:S02]  /*7930*/  HSET2.LE.AND R3, R3, R209, PT ;  /* 0x000000d103037233 */ /* 0x000fc40003803000 */
[----:B-1----:R-:W-:Y:S02]  /*7940*/  F2FP.BF16.F32.PACK_AB R7, R95, R94 ;  /* 0x0000005e5f07723e */ /* 0x002fe400000010ff */
[----:B------:R-:W-:Y:S01]  /*7950*/  F2FP.BF16.F32.PACK_AB R5, R86, R92 ;  /* 0x0000005c5605723e */ /* 0x000fe200000010ff */
[----:B------:R-:W-:Y:S01]  /*7960*/  MUFU.EX2 R85, R41 ;  /* 0x0000002900557308 */ /* 0x000fe20000000800 */
[----:B------:R-:W-:Y:S01]  /*7970*/  LOP3.LUT R6, R2, R0, RZ, 0xc0, !PT ;  /* 0x0000000002067212 */ /* 0x000fe200078ec0ff */
[----:B---3--:R-:W1:Y:S01]  /*7980*/  LDSM.16.MT88.4 R28, [R205+0x5400] ;  /* 0x00540000cd1c783b */ /* 0x008e620000004200 */
[----:B------:R-:W-:Y:S02]  /*7990*/  LOP3.LUT R7, R7, R3, RZ, 0xc0, !PT ;  /* 0x0000000307077212 */ /* 0x000fe400078ec0ff */
[--C-:B------:R-:W-:Y:S01]  /*79a0*/  HSET2.LE.AND R0, R73, R209.reuse, PT ;  /* 0x000000d149007233 */ /* 0x100fe20003803000 */
[----:B------:R-:W-:Y:S01]  /*79b0*/  MUFU.EX2 R84, R42 ;  /* 0x0000002a00547308 */ /* 0x000fe20000000800 */
[--C-:B------:R-:W-:Y:S01]  /*79c0*/  HSET2.LE.AND R3, R70, R209.reuse, PT ;  /* 0x000000d146037233 */ /* 0x100fe20003803000 */
[----:B------:R4:W5:Y:S02]  /*79d0*/  LDL.LU R207, [R1+0x90] ;  /* 0x0000900001cf7983 */ /* 0x0009640000300800 */
[----:B------:R-:W-:Y:S04]  /*79e0*/  MUFU.EX2 R70, R51 ;  /* 0x0000003300467308 */ /* 0x000fe80000000800 */
[----:B------:R-:W3:Y:S01]  /*79f0*/  MUFU.EX2 R73, R69 ;  /* 0x0000004500497308 */ /* 0x000ee20000000800 */
[----:B------:R-:W-:Y:S01]  /*7a00*/  LOP3.LUT R5, R5, R3, RZ, 0xc0, !PT ;  /* 0x0000000305057212 */ /* 0x000fe200078ec0ff */
[----:B------:R4:W5:Y:S01]  /*7a10*/  LDL.LU R206, [R1+0x8c] ;  /* 0x00008c0001ce7983 */ /* 0x0009620000300800 */
[----:B------:R-:W-:Y:S01]  /*7a20*/  LOP3.LUT R3, R231, 0xff00ff, RZ, 0xc0, !PT ;  /* 0x00ff00ffe7037812 */ /* 0x000fe200078ec0ff */
[----:B------:R2:W4:Y:S01]  /*7a30*/  MUFU.EX2 R77, R40 ;  /* 0x00000028004d7308 */ /* 0x0005220000000800 */
[----:B------:R-:W-:Y:S01]  /*7a40*/  F2FP.BF16.F32.PACK_AB R2, R93, R169 ;  /* 0x000000a95d02723e */ /* 0x000fe200000010ff */
[----:B------:R1:W5:Y:S02]  /*7a50*/  LDL.LU R204, [R1+0x88] ;  /* 0x0000880001cc7983 */ /* 0x0003640000300800 */
[----:B------:R-:W-:-:S02]  /*7a60*/  HSET2.LE.AND R3, R3, R209, PT ;  /* 0x000000d103037233 */ /* 0x000fc40003803000 */
[----:B------:R-:W-:Y:S01]  /*7a70*/  LOP3.LUT R4, R2, R0, RZ, 0xc0, !PT ;  /* 0x0000000002047212 */ /* 0x000fe200078ec0ff */
[----:B------:R-:W-:Y:S01]  /*7a80*/  FADD.FTZ R2, R247, R15 ;  /* 0x0000000ff7027221 */ /* 0x000fe20000010000 */
[----:B------:R-:W-:Y:S01]  /*7a90*/  FADD.FTZ R0, R203, R13 ;  /* 0x0000000dcb007221 */ /* 0x000fe20000010000 */
[----:B--2---:R-:W-:Y:S01]  /*7aa0*/  HMMA.16816.F32.BF16 R40, R8, R26, R80 ;  /* 0x0000001a0828723c */ /* 0x004fe20000041850 */
[----:B---3--:R-:W-:Y:S01]  /*7ab0*/  F2FP.BF16.F32.PACK_AB R11, R73, R70 ;  /* 0x00000046490b723e */ /* 0x008fe200000010ff */
[----:B------:R-:W-:Y:S01]  /*7ac0*/  FADD.FTZ R9, R230, R14 ;  /* 0x0000000ee6097221 */ /* 0x000fe20000010000 */
[----:B------:R-:W-:Y:S01]  /*7ad0*/  FADD.FTZ R15, R193, R2 ;  /* 0x00000002c10f7221 */ /* 0x000fe20000010000 */
[----:B------:R-:W-:Y:S01]  /*7ae0*/  MUFU.EX2 R69, R68 ;  /* 0x0000004400457308 */ /* 0x000fe20000000800 */
[----:B------:R-:W-:Y:S01]  /*7af0*/  LOP3.LUT R11, R11, R3, RZ, 0xc0, !PT ;  /* 0x000000030b0b7212 */ /* 0x000fe200078ec0ff */
[----:B------:R-:W-:Y:S01]  /*7b00*/  FADD.FTZ R13, R194, R9 ;  /* 0x00000009c20d7221 */ /* 0x000fe20000010000 */
[--C-:B------:R-:W-:Y:S01]  /*7b10*/  HSET2.LE.AND R3, R79, R209.reuse, PT ;  /* 0x000000d14f037233 */ /* 0x100fe20003803000 */
[----:B------:R-:W-:Y:S01]  /*7b20*/  MUFU.EX2 R72, R72 ;  /* 0x0000004800487308 */ /* 0x000fe20000000800 */
[----:B------:R-:W-:Y:S01]  /*7b30*/  F2FP.BF16.F32.PACK_AB R9, R76, R75 ;  /* 0x0000004b4c09723e */ /* 0x000fe200000010ff */
[----:B------:R-:W-:Y:S01]  /*7b40*/  FADD.FTZ R14, R210, R0 ;  /* 0x00000000d20e7221 */ /* 0x000fe20000010000 */
[--C-:B------:R-:W-:Y:S01]  /*7b50*/  HSET2.LE.AND R0, R98, R209.reuse, PT ;  /* 0x000000d162007233 */ /* 0x100fe20003803000 */
[----:B------:R-:W-:Y:S01]  /*7b60*/  MUFU.EX2 R79, R60 ;  /* 0x0000003c004f7308 */ /* 0x000fe20000000800 */
[----:B------:R-:W-:Y:S01]  /*7b70*/  F2FP.BF16.F32.PACK_AB R2, R84, R85 ;  /* 0x000000555402723e */ /* 0x000fe200000010ff */
[----:B------:R-:W-:Y:S01]  /*7b80*/  FADD.FTZ R8, R211, R12 ;  /* 0x0000000cd3087221 */ /* 0x000fe20000010000 */
[----:B------:R-:W2:Y:S01]  /*7b90*/  LDSM.16.MT88.4 R24, [R139+0x5400] ;  /* 0x005400008b18783b */ /* 0x000ea20000004200 */
[----:B------:R-:W-:Y:S01]  /*7ba0*/  MUFU.EX2 R81, R61 ;  /* 0x0000003d00517308 */ /* 0x000fe20000000800 */
[----:B------:R-:W-:Y:S01]  /*7bb0*/  LOP3.LUT R9, R9, R3, RZ, 0xc0, !PT ;  /* 0x0000000309097212 */ /* 0x000fe200078ec0ff */
[----:B------:R-:W-:Y:S01]  /*7bc0*/  FADD.FTZ R3, R202, R15 ;  /* 0x0000000fca037221 */ /* 0x000fe20000010000 */
[----:B------:R-:W-:Y:S01]  /*7bd0*/  LOP3.LUT R10, R2, R0, RZ, 0xc0, !PT ;  /* 0x00000000020a7212 */ /* 0x000fe200078ec0ff */
[----:B------:R-:W-:Y:S01]  /*7be0*/  MUFU.EX2 R83, R49 ;  /* 0x0000003100537308 */ /* 0x000fe20000000800 */
[----:B------:R-:W-:Y:S01]  /*7bf0*/  HSET2.LE.AND R0, R91, R209, PT ;  /* 0x000000d15b007233 */ /* 0x000fe20003803000 */
[----:B------:R-:W-:-:S02]  /*7c00*/  FADD.FTZ R15, R242, R3 ;  /* 0x00000003f20f7221 */ /* 0x000fc40000010000 */
[----:B------:R-:W3:Y:S01]  /*7c10*/  MUFU.EX2 R82, R50 ;  /* 0x0000003200527308 */ /* 0x000ee20000000800 */
[----:B----4-:R-:W-:Y:S02]  /*7c20*/  F2FP.BF16.F32.PACK_AB R2, R71, R77 ;  /* 0x0000004d4702723e */ /* 0x010fe400000010ff */
[----:B------:R-:W-:Y:S01]  /*7c30*/  LOP3.LUT R3, R225, 0xff00ff, RZ, 0xc0, !PT ;  /* 0x00ff00ffe1037812 */ /* 0x000fe200078ec0ff */
[----:B------:R-:W-:Y:S01]  /*7c40*/  FADD.FTZ R12, R213, R8 ;  /* 0x00000008d50c7221 */ /* 0x000fe20000010000 */
[----:B------:R4:W-:Y:S01]  /*7c50*/  MUFU.EX2 R80, R48 ;  /* 0x0000003000507308 */ /* 0x0009e20000000800 */
[----:B------:R-:W-:Y:S01]  /*7c60*/  LOP3.LUT R8, R2, R0, RZ, 0xc0, !PT ;  /* 0x0000000002087212 */ /* 0x000fe200078ec0ff */
[----:B------:R-:W-:Y:S02]  /*7c70*/  HMMA.16816.F32.BF16 R156, R4, R20, R156 ;  /* 0x00000014049c723c */ /* 0x000fe4000004189c */
[----:B------:R-:W1:Y:S01]  /*7c80*/  MUFU.EX2 R74, R74 ;  /* 0x0000004a004a7308 */ /* 0x000e620000000800 */
[----:B------:R-:W-:Y:S01]  /*7c90*/  FADD.FTZ R0, R232, R14 ;  /* 0x0000000ee8007221 */ /* 0x000fe20000010000 */
[----:B------:R-:W-:Y:S01]  /*7ca0*/  HSET2.LE.AND R3, R3, R209, PT ;  /* 0x000000d103037233 */ /* 0x000fe20003803000 */
[----:B------:R-:W-:-:S03]  /*7cb0*/  FADD.FTZ R2, R199, R13 ;  /* 0x0000000dc7027221 */ /* 0x000fc60000010000 */
[----:B------:R-:W-:Y:S01]  /*7cc0*/  HMMA.16816.F32.BF16 R56, R4, R22, R56 ;  /* 0x000000160438723c */ /* 0x000fe20000041838 */
[----:B------:R-:W-:Y:S01]  /*7cd0*/  FADD.FTZ R13, R241, R0 ;  /* 0x00000000f10d7221 */ /* 0x000fe20000010000 */
[----:B------:R-:W-:Y:S01]  /*7ce0*/  FADD.FTZ R14, R226, R2 ;  /* 0x00000002e20e7221 */ /* 0x000fe20000010000 */
[----:B------:R-:W-:-:S05]  /*7cf0*/  HSET2.LE.AND R0, R147, R209, PT ;  /* 0x000000d193007233 */ /* 0x000fca0003803000 */
[----:B------:R-:W-:Y:S01]  /*7d00*/  HMMA.16816.F32.BF16 R52, R4, R16, R52 ;  /* 0x000000100434723c */ /* 0x000fe20000041834 */
[----:B---3--:R-:W-:-:S07]  /*7d10*/  F2FP.BF16.F32.PACK_AB R2, R82, R83 ;  /* 0x000000535202723e */ /* 0x008fce00000010ff */
[----:B----4-:R-:W-:Y:S01]  /*7d20*/  HMMA.16816.F32.BF16 R48, R4, R18, R64 ;  /* 0x000000120430723c */ /* 0x010fe20000041840 */
[----:B------:R-:W-:Y:S02]  /*7d30*/  F2FP.BF16.F32.PACK_AB R7, R81, R79 ;  /* 0x0000004f5107723e */ /* 0x000fe400000010ff */
[----:B------:R-:W-:Y:S02]  /*7d40*/  F2FP.BF16.F32.PACK_AB R5, R72, R69 ;  /* 0x000000454805723e */ /* 0x000fe400000010ff */
[----:B------:R-:W-:Y:S02]  /*7d50*/  LOP3.LUT R7, R7, R3, RZ, 0xc0, !PT ;  /* 0x0000000307077212 */ /* 0x000fe400078ec0ff */
[----:B------:R-:W-:Y:S01]  /*7d60*/  HSET2.LE.AND R3, R107, R209, PT ;  /* 0x000000d16b037233 */ /* 0x000fe20003803000 */
[----:B------:R-:W-:Y:S01]  /*7d70*/  MUFU.EX2 R90, R90 ;  /* 0x0000005a005a7308 */ /* 0x000fe20000000800 */
[----:B------:R-:W-:Y:S01]  /*7d80*/  LOP3.LUT R6, R2, R0, RZ, 0xc0, !PT ;  /* 0x0000000002067212 */ /* 0x000fe200078ec0ff */
[----:B------:R-:W-:-:S02]  /*7d90*/  FADD.FTZ R4, R235, R12 ;  /* 0x0000000ceb047221 */ /* 0x000fc40000010000 */
[----:B------:R-:W3:Y:S01]  /*7da0*/  MUFU.EX2 R99, R99 ;  /* 0x0000006300637308 */ /* 0x000ee20000000800 */
[----:B------:R-:W-:-:S03]  /*7db0*/  HSET2.LE.AND R0, R108, R209, PT ;  /* 0x000000d16c007233 */ /* 0x000fc60003803000 */
[----:B------:R-:W-:Y:S01]  /*7dc0*/  MUFU.EX2 R104, R104 ;  /* 0x0000006800687308 */ /* 0x000fe20000000800 */
[----:B------:R-:W-:-:S03]  /*7dd0*/  LOP3.LUT R5, R5, R3, RZ, 0xc0, !PT ;  /* 0x0000000305057212 */ /* 0x000fc600078ec0ff */
[----:B------:R-:W4:Y:S01]  /*7de0*/  MUFU.EX2 R110, R110 ;  /* 0x0000006e006e7308 */ /* 0x000f220000000800 */
[----:B-1----:R-:W-:Y:S01]  /*7df0*/  F2FP.BF16.F32.PACK_AB R2, R74, R80 ;  /* 0x000000504a02723e */ /* 0x002fe200000010ff */
[----:B------:R-:W-:Y:S01]  /*7e00*/  FADD.FTZ R3, R237, R15 ;  /* 0x0000000fed037221 */ /* 0x000fe20000010000 */
[----:B------:R-:W-:Y:S01]  /*7e10*/  FADD.FTZ R12, R227, R4 ;  /* 0x00000004e30c7221 */ /* 0x000fe20000010000 */
[----:B------:R-:W-:Y:S01]  /*7e20*/  MUFU.EX2 R88, R88 ;  /* 0x0000005800587308 */ /* 0x000fe20000000800 */
[----:B------:R-:W-:Y:S01]  /*7e30*/  LOP3.LUT R4, R2, R0, RZ, 0xc0, !PT ;  /* 0x0000000002047212 */ /* 0x000fe200078ec0ff */
[----:B------:R-:W-:Y:S02]  /*7e40*/  FADD.FTZ R15, R143, R3 ;  /* 0x000000038f0f7221 */ /* 0x000fe40000010000 */
[----:B------:R-:W1:Y:S01]  /*7e50*/  MUFU.EX2 R112, R112 ;  /* 0x0000007000707308 */ /* 0x000e620000000800 */
[----:B------:R-:W-:Y:S01]  /*7e60*/  FADD.FTZ R0, R229, R13 ;  /* 0x0000000de5007221 */ /* 0x000fe20000010000 */
[----:B------:R-:W-:-:S02]  /*7e70*/  LOP3.LUT R3, R214, 0xff00ff, RZ, 0xc0, !PT ;  /* 0x00ff00ffd6037812 */ /* 0x000fc400078ec0ff */
[----:B------:R-:W-:Y:S01]  /*7e80*/  MUFU.EX2 R114, R114 ;  /* 0x0000007200727308 */ /* 0x000fe20000000800 */
[----:B------:R-:W-:-:S03]  /*7e90*/  FADD.FTZ R2, R238, R14 ;  /* 0x0000000eee027221 */ /* 0x000fc60000010000 */
[----:B------:R-:W2:Y:S01]  /*7ea0*/  MUFU.EX2 R117, R117 ;  /* 0x0000007500757308 */ /* 0x000ea20000000800 */
[----:B------:R-:W-:Y:S01]  /*7eb0*/  HMMA.16816.F32.BF16 R60, R8, R20, R44 ;  /* 0x00000014083c723c */ /* 0x000fe2000004182c */
[----:B------:R-:W-:Y:S01]  /*7ec0*/  FADD.FTZ R13, R215, R0 ;  /* 0x00000000d70d7221 */ /* 0x000fe20000010000 */
[----:B------:R-:W-:Y:S01]  /*7ed0*/  FADD.FTZ R14, R111, R2 ;  /* 0x000000026f0e7221 */ /* 0x000fe20000010000 */
[--C-:B------:R-:W-:Y:S02]  /*7ee0*/  HSET2.LE.AND R0, R166, R209.reuse, PT ;  /* 0x000000d1a6007233 */ /* 0x100fe40003803000 */
[----:B------:R-:W-:-:S03]  /*7ef0*/  HSET2.LE.AND R3, R3, R209, PT ;  /* 0x000000d103037233 */ /* 0x000fc60003803000 */
[C---:B------:R-:W-:Y:S01]  /*7f00*/  HMMA.16816.F32.BF16 R44, R8.reuse, R22, R32 ;  /* 0x00000016082c723c */ /* 0x040fe20000041820 */
[----:B---3--:R-:W-:Y:S01]  /*7f10*/  F2FP.BF16.F32.PACK_AB R2, R99, R90 ;  /* 0x0000005a6302723e */ /* 0x008fe200000010ff */
[----:B------:R-:W-:Y:S01]  /*7f20*/  MUFU.EX2 R68, R96 ;  /* 0x0000006000447308 */ /* 0x000fe20000000800 */
[----:B------:R-:W3:Y:S05]  /*7f30*/  LDSM.16.MT88.4 R20, [R139+0x5800] ;  /* 0x005800008b14783b */ /* 0x000eea0000004200 */
[C---:B------:R-:W-:Y:S08]  /*7f40*/  HMMA.16816.F32.BF16 R32, R8.reuse, R16, R36 ;  /* 0x000000100820723c */ /* 0x040ff00000041824 */
[----:B------:R-:W-:Y:S01]  /*7f50*/  HMMA.16816.F32.BF16 R36, R8, R18, R40 ;  /* 0x000000120824723c */ /* 0x000fe20000041828 */
[----:B----4-:R-:W-:Y:S01]  /*7f60*/  F2FP.BF16.F32.PACK_AB R11, R110, R104 ;  /* 0x000000686e0b723e */ /* 0x010fe200000010ff */
[----:B------:R-:W-:Y:S01]  /*7f70*/  FADD.FTZ R8, R220, R12 ;  /* 0x0000000cdc087221 */ /* 0x000fe20000010000 */
[----:B------:R-:W-:-:S02]  /*7f80*/  LOP3.LUT R10, R2, R0, RZ, 0xc0, !PT ;  /* 0x00000000020a7212 */ /* 0x000fc400078ec0ff */
[----:B------:R-:W-:Y:S02]  /*7f90*/  LOP3.LUT R11, R11, R3, RZ, 0xc0, !PT ;  /* 0x000000030b0b7212 */ /* 0x000fe400078ec0ff */
[--C-:B------:R-:W-:Y:S01]  /*7fa0*/  HSET2.LE.AND R0, R124, R209.reuse, PT ;  /* 0x000000d17c007233 */ /* 0x100fe20003803000 */
[----:B------:R-:W-:Y:S01]  /*7fb0*/  HMMA.16816.F32.BF16 R40, R4, R30, R48 ;  /* 0x0000001e0428723c */ /* 0x000fe20000041830 */
[----:B------:R-:W-:Y:S01]  /*7fc0*/  HSET2.LE.AND R3, R123, R209, PT ;  /* 0x000000d17b037233 */ /* 0x000fe20003803000 */
[----:B------:R-:W4:Y:S01]  /*7fd0*/  MUFU.EX2 R51, R106 ;  /* 0x0000006a00337308 */ /* 0x000f220000000800 */
[----:B-1----:R-:W-:Y:S02]  /*7fe0*/  F2FP.BF16.F32.PACK_AB R2, R112, R88 ;  /* 0x000000587002723e */ /* 0x002fe400000010ff */
[----:B--2---:R-:W-:Y:S01]  /*7ff0*/  F2FP.BF16.F32.PACK_AB R9, R117, R114 ;  /* 0x000000727509723e */ /* 0x004fe200000010ff */
[----:B------:R-:W-:Y:S01]  /*8000*/  FADD.FTZ R12, R168, R8 ;  /* 0x00000008a80c7221 */ /* 0x000fe20000010000 */
[----:B------:R-:W-:Y:S01]  /*8010*/  LOP3.LUT R8, R2, R0, RZ, 0xc0, !PT ;  /* 0x0000000002087212 */ /* 0x000fe200078ec0ff */
[----:B------:R-:W-:Y:S01]  /*8020*/  MUFU.EX2 R49, R105 ;  /* 0x0000006900317308 */ /* 0x000fe20000000800 */
[----:B------:R-:W-:Y:S01]  /*8030*/  LOP3.LUT R9, R9, R3, RZ, 0xc0, !PT ;  /* 0x0000000309097212 */ /* 0x000fe200078ec0ff */
[----:B------:R-:W-:-:S02]  /*8040*/  FADD.FTZ R0, R178, R13 ;  /* 0x0000000db2007221 */ /* 0x000fc40000010000 */
[----:B------:R-:W1:Y:S01]  /*8050*/  MUFU.EX2 R50, R109 ;  /* 0x0000006d00327308 */ /* 0x000e620000000800 */
[----:B------:R-:W-:Y:S01]  /*8060*/  FADD.FTZ R3, R146, R14 ;  /* 0x0000000e92037221 */ /* 0x000fe20000010000 */
[----:B------:R-:W-:Y:S02]  /*8070*/  FADD.FTZ R2, R182, R12 ;  /* 0x0000000cb6027221 */ /* 0x000fe40000010000 */
[----:B------:R-:W-:Y:S04]  /*8080*/  MUFU.EX2 R78, R78 ;  /* 0x0000004e004e7308 */ /* 0x000fe80000000800 */
[----:B------:R-:W2:Y:S01]  /*8090*/  MUFU.EX2 R89, R89 ;  /* 0x0000005900597308 */ /* 0x000ea20000000800 */
[----:B------:R-:W-:Y:S03]  /*80a0*/  HMMA.16816.F32.BF16 R156, R4, R24, R156 ;  /* 0x00000018049c723c */ /* 0x000fe6000004189c */
[----:B------:R-:W-:Y:S01]  /*80b0*/  MUFU.EX2 R97, R97 ;  /* 0x0000006100617308 */ /* 0x000fe20000000800 */
[----:B------:R-:W-:-:S03]  /*80c0*/  FADD.FTZ R17, R164, R3 ;  /* 0x00000003a4117221 */ /* 0x000fc60000010000 */
[----:B------:R-:W3:Y:S01]  /*80d0*/  MUFU.EX2 R113, R113 ;  /* 0x0000007100717308 */ /* 0x000ee20000000800 */
[----:B------:R-:W-:Y:S01]  /*80e0*/  HMMA.16816.F32.BF16 R56, R4, R26, R56 ;  /* 0x0000001a0438723c */ /* 0x000fe20000041838 */
[----:B------:R-:W-:Y:S01]  /*80f0*/  FADD.FTZ R16, R181, R2 ;  /* 0x00000002b5107221 */ /* 0x000fe20000010000 */
[----:B----4-:R-:W-:Y:S02]  /*8100*/  F2FP.BF16.F32.PACK_AB R2, R51, R68 ;  /* 0x000000443302723e */ /* 0x010fe400000010ff */
[----:B------:R-:W-:-:S04]  /*8110*/  LOP3.LUT R3, R223, 0xff00ff, RZ, 0xc0, !PT ;  /* 0x00ff00ffdf037812 */ /* 0x000fc800078ec0ff */
[----:B------:R-:W-:Y:S01]  /*8120*/  HMMA.16816.F32.BF16 R64, R4, R28, R52 ;  /* 0x0000001c0440723c */ /* 0x000fe20000041834 */
[----:B------:R-:W-:Y:S01]  /*8130*/  FADD.FTZ R7, R180, R0 ;  /* 0x00000000b4077221 */ /* 0x000fe20000010000 */
[----:B------:R-:W-:Y:S01]  /*8140*/  HSET2.LE.AND R0, R144, R209, PT ;  /* 0x000000d190007233 */ /* 0x000fe20003803000 */
[----:B------:R-:W-:-:S05]  /*8150*/  FADD.FTZ R4, R145, R15 ;  /* 0x0000000f91047221 */ /* 0x000fca0000010000 */
[----:B------:R-:W-:Y:S01]  /*8160*/  HMMA.16816.F32.BF16 R52, R8, R24, R60 ;  /* 0x000000180834723c */ /* 0x000fe2000004183c */
[----:B------:R-:W-:Y:S01]  /*8170*/  MUFU.EX2 R48, R129 ;  /* 0x0000008100307308 */ /* 0x000fe20000000800 */
[----:B------:R-:W-:-:S06]  /*8180*/  LOP3.LUT R14, R2, R0, RZ, 0xc0, !PT ;  /* 0x00000000020e7212 */ /* 0x000fcc00078ec0ff */
[----:B------:R-:W-:Y:S01]  /*8190*/  HMMA.16816.F32.BF16 R44, R8, R26, R44 ;  /* 0x0000001a082c723c */ /* 0x000fe2000004182c */
[----:B------:R-:W4:Y:S01]  /*81a0*/  LDSM.16.MT88.4 R24, [R205+0x5800] ;  /* 0x00580000cd18783b */ /* 0x000f220000004200 */
[--C-:B------:R-:W-:Y:S01]  /*81b0*/  HSET2.LE.AND R0, R3, R209.reuse, PT ;  /* 0x000000d103007233 */ /* 0x100fe20003803000 */
[----:B------:R-:W-:Y:S01]  /*81c0*/  FADD.FTZ R18, R165, R4 ;  /* 0x00000004a5127221 */ /* 0x000fe20000010000 */
[----:B------:R-:W-:-:S04]  /*81d0*/  HSET2.LE.AND R3, R122, R209, PT ;  /* 0x000000d17a037233 */ /* 0x000fc80003803000 */
[----:B------:R-:W-:Y:S01]  /*81e0*/  HMMA.16816.F32.BF16 R144, R8, R28, R32 ;  /* 0x0000001c0890723c */ /* 0x000fe20000041820 */
[----:B------:R-:W4:Y:S01]  /*81f0*/  MUFU.EX2 R35, R127 ;  /* 0x0000007f00237308 */ /* 0x000f220000000800 */
[----:B-1----:R-:W-:Y:S02]  /*8200*/  F2FP.BF16.F32.PACK_AB R2, R50, R49 ;  /* 0x000000313202723e */ /* 0x002fe400000010ff */
[----:B--2---:R-:W-:Y:S01]  /*8210*/  F2FP.BF16.F32.PACK_AB R4, R89, R78 ;  /* 0x0000004e5904723e */ /* 0x004fe200000010ff */
[----:B------:R-:W-:Y:S01]  /*8220*/  MUFU.EX2 R125, R125 ;  /* 0x0000007d007d7308 */ /* 0x000fe20000000800 */
[----:B------:R-:W-:Y:S02]  /*8230*/  HSET2.LE.AND R5, R119, R209, PT ;  /* 0x000000d177057233 */ /* 0x000fe40003803000 */
[----:B---3--:R-:W-:Y:S01]  /*8240*/  F2FP.BF16.F32.PACK_AB R6, R113, R97 ;  /* 0x000000617106723e */ /* 0x008fe200000010ff */
[----:B------:R-:W-:Y:S01]  /*8250*/  MUFU.EX2 R62, R126 ;  /* 0x0000007e003e7308 */ /* 0x000fe20000000800 */
[----:B------:R-:W-:Y:S01]  /*8260*/  LOP3.LUT R15, R2, R0, RZ, 0xc0, !PT ;  /* 0x00000000020f7212 */ /* 0x000fe200078ec0ff */
[----:B------:R-:W-:Y:S01]  /*8270*/  FADD.FTZ R0, R183, R7 ;  /* 0x00000007b7007221 */ /* 0x000fe20000010000 */
[----:B------:R-:W-:Y:S01]  /*8280*/  LOP3.LUT R12, R4, R3, RZ, 0xc0, !PT ;  /* 0x00000003040c7212 */ /* 0x000fe200078ec0ff */
[----:B------:R-:W-:Y:S01]  /*8290*/  MUFU.EX2 R61, R133 ;  /* 0x00000085003d7308 */ /* 0x000fe20000000800 */
[----:B------:R-:W-:Y:S01]  /*82a0*/  FADD.FTZ R3, R170, R18 ;  /* 0x00000012aa037221 */ /* 0x000fe20000010000 */
[----:B------:R-:W-:-:S02]  /*82b0*/  FADD.FTZ R2, R167, R17 ;  /* 0x00000011a7027221 */ /* 0x000fc40000010000 */
[----:B------:R-:W-:Y:S04]  /*82c0*/  MUFU.EX2 R32, R138 ;  /* 0x0000008a00207308 */ /* 0x000fe80000000800 */
[----:B------:R-:W1:Y:S04]  /*82d0*/  MUFU.EX2 R34, R140 ;  /* 0x0000008c00227308 */ /* 0x000e680000000800 */
[----:B------:R-:W2:Y:S01]  /*82e0*/  MUFU.EX2 R60, R141 ;  /* 0x0000008d003c7308 */ /* 0x000ea20000000800 */
[----:B------:R-:W-:Y:S01]  /*82f0*/  LOP3.LUT R13, R6, R5, RZ, 0xc0, !PT ;  /* 0x00000005060d7212 */ /* 0x000fe200078ec0ff */
[----:B------:R-:W-:Y:S01]  /*8300*/  HMMA.16816.F32.BF16 R28, R8, R30, R36 ;  /* 0x0000001e081c723c */ /* 0x000fe20000041824 */
[----:B------:R-:W-:Y:S01]  /*8310*/  FADD.FTZ R5, R186, R16 ;  /* 0x00000010ba057221 */ /* 0x000fe20000010000 */
[----:B------:R-:W-:Y:S01]  /*8320*/  FADD.FTZ R4, R185, R0 ;  /* 0x00000000b9047221 */ /* 0x000fe20000010000 */
[----:B------:R-:W-:Y:S01]  /*8330*/  FADD.FTZ R16, R77, R3 ;  /* 0x000000034d107221 */ /* 0x000fe20000010000 */
[----:B------:R-:W-:Y:S01]  /*8340*/  FADD.FTZ R11, R75, R2 ;  /* 0x000000024b0b7221 */ /* 0x000fe20000010000 */
[----:B------:R-:W-:-:S02]  /*8350*/  HSET2.LE.AND R0, R150, R209, PT ;  /* 0x000000d196007233 */ /* 0x000fc40003803000 */
[----:B------:R-:W-:Y:S02]  /*8360*/  LOP3.LUT R3, R151, 0xff00ff, RZ, 0xc0, !PT ;  /* 0x00ff00ff97037812 */ /* 0x000fe400078ec0ff */
[----:B----4-:R-:W-:Y:S01]  /*8370*/  F2FP.BF16.F32.PACK_AB R2, R48, R35 ;  /* 0x000000233002723e */ /* 0x010fe200000010ff */
[----:B------:R-:W-:Y:S01]  /*8380*/  FADD.FTZ R10, R169, R5 ;  /* 0x00000005a90a7221 */ /* 0x000fe20000010000 */
[----:B------:R-:W-:Y:S02]  /*8390*/  FADD.FTZ R9, R92, R4 ;  /* 0x000000045c097221 */ /* 0x000fe40000010000 */
[----:B------:R-:W-:Y:S02]  /*83a0*/  LOP3.LUT R6, R2, R0, RZ, 0xc0, !PT ;  /* 0x0000000002067212 */ /* 0x000fe400078ec0ff */
[--C-:B------:R-:W-:Y:S02]  /*83b0*/  HSET2.LE.AND R0, R3, R209.reuse, PT ;  /* 0x000000d103007233 */ /* 0x100fe40003803000 */
[----:B------:R-:W-:-:S02]  /*83c0*/  HSET2.LE.AND R3, R149, R209, PT ;  /* 0x000000d195037233 */ /* 0x000fc40003803000 */
[----:B------:R-:W-:Y:S02]  /*83d0*/  HSET2.LE.AND R5, R148, R209, PT ;  /* 0x000000d194057233 */ /* 0x000fe40003803000 */
[----:B-1----:R-:W-:Y:S02]  /*83e0*/  F2FP.BF16.F32.PACK_AB R2, R34, R32 ;  /* 0x000000202202723e */ /* 0x002fe400000010ff */
[----:B--2---:R-:W-:Y:S01]  /*83f0*/  F2FP.BF16.F32.PACK_AB R8, R60, R61 ;  /* 0x0000003d3c08723e */ /* 0x004fe200000010ff */
[----:B------:R-:W-:Y:S01]  /*8400*/  HMMA.16816.F32.BF16 R164, R12, R22, R56 ;  /* 0x000000160ca4723c */ /* 0x000fe20000041838 */
[----:B------:R-:W-:Y:S01]  /*8410*/  F2FP.BF16.F32.PACK_AB R4, R62, R125 ;  /* 0x0000007d3e04723e */ /* 0x000fe200000010ff */
[----:B------:R-:W-:Y:S01]  /*8420*/  MUFU.EX2 R56, R128 ;  /* 0x0000008000387308 */ /* 0x000fe20000000800 */
[----:B------:R-:W-:Y:S01]  /*8430*/  LOP3.LUT R7, R2, R0, RZ, 0xc0, !PT ;  /* 0x0000000002077212 */ /* 0x000fe200078ec0ff */
[----:B------:R-:W1:Y:S01]  /*8440*/  LDSM.16.MT88.4 R148, [R139+0x5c00] ;  /* 0x005c00008b94783b */ /* 0x000e620000004200 */
[----:B------:R-:W-:Y:S01]  /*8450*/  LOP3.LUT R4, R4, R3, RZ, 0xc0, !PT ;  /* 0x0000000304047212 */ /* 0x000fe200078ec0ff */
[----:B------:R-:W2:Y:S01]  /*8460*/  MUFU.EX2 R57, R130 ;  /* 0x0000008200397308 */ /* 0x000ea20000000800 */
[----:B------:R-:W-:-:S03]  /*8470*/  LOP3.LUT R5, R8, R5, RZ, 0xc0, !PT ;  /* 0x0000000508057212 */ /* 0x000fc600078ec0ff */
[----:B------:R-:W-:Y:S04]  /*8480*/  MUFU.EX2 R38, R118 ;  /* 0x0000007600267308 */ /* 0x000fe80000000800 */
[----:B------:R-:W3:Y:S01]  /*8490*/  MUFU.EX2 R39, R131 ;  /* 0x0000008300277308 */ /* 0x000ee20000000800 */
[----:B------:R-:W-:Y:S01]  /*84a0*/  FADD.FTZ R0, R71, R16 ;  /* 0x0000001047007221 */ /* 0x000fe20000010000 */
[----:B------:R-:W-:Y:S01]  /*84b0*/  HMMA.16816.F32.BF16 R156, R12, R20, R156 ;  /* 0x000000140c9c723c */ /* 0x000fe2000004189c */
[----:B------:R-:W-:Y:S01]  /*84c0*/  FADD.FTZ R2, R86, R9 ;  /* 0x0000000956027221 */ /* 0x000fe20000010000 */
[----:B------:R-:W-:Y:S01]  /*84d0*/  MUFU.EX2 R33, R137 ;  /* 0x0000008900217308 */ /* 0x000fe20000000800 */
[----:B------:R-:W-:Y:S01]  /*84e0*/  FADD.FTZ R3, R93, R10 ;  /* 0x0000000a5d037221 */ /* 0x000fe20000010000 */
[----:B------:R-:W-:-:S04]  /*84f0*/  FADD.FTZ R0, R85, R0 ;  /* 0x0000000055007221 */ /* 0x000fc80000010000 */
[----:B------:R-:W-:Y:S01]  /*8500*/  HMMA.16816.F32.BF16 R52, R4, R20, R52 ;  /* 0x000000140434723c */ /* 0x000fe20000041834 */
[----:B------:R-:W4:Y:S01]  /*8510*/  MUFU.EX2 R21, R142 ;  /* 0x0000008e00157308 */ /* 0x000f220000000800 */
[----:B------:R-:W-:Y:S01]  /*8520*/  FADD.FTZ R8, R76, R11 ;  /* 0x0000000b4c087221 */ /* 0x000fe20000010000 */
[----:B------:R-:W-:Y:S01]  /*8530*/  FADD.FTZ R10, R94, R2 ;  /* 0x000000025e0a7221 */ /* 0x000fe20000010000 */
[----:B------:R-:W1:Y:S01]  /*8540*/  LDSM.16.MT88.4 R16, [R205+0x5c00] ;  /* 0x005c0000cd10783b */ /* 0x000e620000004200 */
[----:B------:R-:W-:Y:S03]  /*8550*/  MUFU.EX2 R20, R115 ;  /* 0x0000007300147308 */ /* 0x000fe60000000800 */
[----:B------:R-:W-:Y:S01]  /*8560*/  HMMA.16816.F32.BF16 R64, R12, R24, R64 ;  /* 0x000000180c40723c */ /* 0x000fe20000041840 */
[----:B------:R-:W-:Y:S01]  /*8570*/  FADD.FTZ R11, R177, R3 ;  /* 0x00000003b10b7221 */ /* 0x000fe20000010000 */
[----:B------:R-:W-:Y:S01]  /*8580*/  HSET2.LE.AND R2, R153, R209, PT ;  /* 0x000000d199027233 */ /* 0x000fe20003803000 */
[----:B------:R-:W-:Y:S01]  /*8590*/  FADD.FTZ R9, R70, R8 ;  /* 0x0000000846097221 */ /* 0x000fe20000010000 */
[----:B--2---:R-:W-:-:S04]  /*85a0*/  F2FP.BF16.F32.PACK_AB R3, R57, R56 ;  /* 0x000000383903723e */ /* 0x004fc800000010ff */
[----:B------:R-:W-:Y:S01]  /*85b0*/  HMMA.16816.F32.BF16 R40, R12, R26, R40 ;  /* 0x0000001a0c28723c */ /* 0x000fe20000041828 */
[----:B------:R-:W2:Y:S01]  /*85c0*/  MUFU.EX2 R15, R116 ;  /* 0x00000074000f7308 */ /* 0x000ea20000000800 */
[----:B------:R-:W-:Y:S01]  /*85d0*/  FADD.FTZ R12, R84, R0 ;  /* 0x00000000540c7221 */ /* 0x000fe20000010000 */
[--C-:B------:R-:W-:Y:S02]  /*85e0*/  HSET2.LE.AND R0, R152, R209.reuse, PT ;  /* 0x000000d198007233 */ /* 0x100fe40003803000 */
[----:B---3--:R-:W-:Y:S02]  /*85f0*/  F2FP.BF16.F32.PACK_AB R8, R39, R38 ;  /* 0x000000262708723e */ /* 0x008fe400000010ff */
[----:B------:R-:W-:Y:S02]  /*8600*/  LOP3.LUT R168, R3, R2, RZ, 0xc0, !PT ;  /* 0x0000000203a87212 */ /* 0x000fe400078ec0ff */
[----:B------:R-:W-:Y:S02]  /*8610*/  LOP3.LUT R169, R8, R0, RZ, 0xc0, !PT ;  /* 0x0000000008a97212 */ /* 0x000fe400078ec0ff */
[----:B------:R-:W-:Y:S01]  /*8620*/  LOP3.LUT R3, R176, 0xff00ff, RZ, 0xc0, !PT ;  /* 0x00ff00ffb0037812 */ /* 0x000fe200078ec0ff */
[----:B------:R-:W-:Y:S01]  /*8630*/  MUFU.EX2 R13, R160 ;  /* 0x000000a0000d7308 */ /* 0x000fe20000000800 */
[----:B------:R-:W-:-:S02]  /*8640*/  HSET2.LE.AND R0, R171, R209, PT ;  /* 0x000000d1ab007233 */ /* 0x000fc40003803000 */
[----:B----4-:R-:W-:Y:S01]  /*8650*/  F2FP.BF16.F32.PACK_AB R2, R21, R33 ;  /* 0x000000211502723e */ /* 0x010fe200000010ff */
[----:B------:R-:W3:Y:S01]  /*8660*/  MUFU.EX2 R14, R161 ;  /* 0x000000a1000e7308 */ /* 0x000ee20000000800 */
[----:B------:R-:W-:Y:S01]  /*8670*/  HSET2.LE.AND R3, R3, R209, PT ;  /* 0x000000d103037233 */ /* 0x000fe20003803000 */
[C---:B------:R-:W-:Y:S01]  /*8680*/  HMMA.16816.F32.BF16 R44, R4.reuse, R22, R44 ;  /* 0x00000016042c723c */ /* 0x040fe2000004182c */
[----:B--2---:R-:W-:Y:S01]  /*8690*/  F2FP.BF16.F32.PACK_AB R8, R20, R15 ;  /* 0x0000000f1408723e */ /* 0x004fe200000010ff */
[----:B------:R-:W-:Y:S01]  /*86a0*/  FADD.FTZ R9, R73, R9 ;  /* 0x0000000949097221 */ /* 0x000fe20000010000 */
[----:B------:R-:W-:Y:S01]  /*86b0*/  LOP3.LUT R170, R2, R0, RZ, 0xc0, !PT ;  /* 0x0000000002aa7212 */ /* 0x000fe200078ec0ff */
[----:B------:R-:W-:Y:S01]  /*86c0*/  FADD.FTZ R2, R179, R11 ;  /* 0x0000000bb3027221 */ /* 0x000fe20000010000 */
[----:B------:R-:W-:Y:S03]  /*86d0*/  MUFU.EX2 R36, R154 ;  /* 0x0000009a00247308 */ /* 0x000fe60000000800 */
[----:B------:R-:W-:Y:S01]  /*86e0*/  HMMA.16816.F32.BF16 R144, R4, R24, R144 ;  /* 0x000000180490723c */ /* 0x000fe20000041890 */
[----:B------:R-:W-:Y:S01]  /*86f0*/  MUFU.EX2 R11, R163 ;  /* 0x000000a3000b7308 */ /* 0x000fe20000000800 */
[----:B------:R-:W-:Y:S01]  /*8700*/  LOP3.LUT R171, R8, R3, RZ, 0xc0, !PT ;  /* 0x0000000308ab7212 */ /* 0x000fe200078ec0ff */
[----:B------:R-:W-:-:S02]  /*8710*/  FADD.FTZ R0, R95, R10 ;  /* 0x0000000a5f007221 */ /* 0x000fc40000010000 */
[----:B------:R-:W-:Y:S03]  /*8720*/  MUFU.EX2 R37, R155 ;  /* 0x0000009b00257308 */ /* 0x000fe60000000800 */
[----:B------:R-:W-:Y:S01]  /*8730*/  HMMA.16816.F32.BF16 R28, R4, R26, R28 ;  /* 0x0000001a041c723c */ /* 0x000fe2000004181c */
[----:B------:R-:W-:Y:S02]  /*8740*/  FADD.FTZ R4, R88, R12 ;  /* 0x0000000c58047221 */ /* 0x000fe40000010000 */
[----:B------:R-:W2:Y:S01]  /*8750*/  MUFU.EX2 R12, R172 ;  /* 0x000000ac000c7308 */ /* 0x000ea20000000800 */
[----:B------:R-:W-:Y:S01]  /*8760*/  FADD.FTZ R3, R114, R9 ;  /* 0x0000000972037221 */ /* 0x000fe20000010000 */
[----:B------:R-:W-:Y:S02]  /*8770*/  FADD.FTZ R5, R69, R0 ;  /* 0x0000000045057221 */ /* 0x000fe40000010000 */
[----:B------:R-:W-:Y:S01]  /*8780*/  MUFU.EX2 R23, R162 ;  /* 0x000000a200177308 */ /* 0x000fe20000000800 */
[----:B------:R-:W-:Y:S01]  /*8790*/  FADD.FTZ R6, R80, R2 ;  /* 0x0000000250067221 */ /* 0x000fe20000010000 */
[----:B------:R-:W-:-:S02]  /*87a0*/  FADD.FTZ R9, R117, R3 ;  /* 0x0000000375097221 */ /* 0x000fc40000010000 */
[----:B------:R-:W4:Y:S01]  /*87b0*/  MUFU.EX2 R22, R173 ;  /* 0x000000ad00167308 */ /* 0x000f220000000800 */
[----:B------:R-:W-:Y:S02]  /*87c0*/  HSET2.LE.AND R0, R198, R209, PT ;  /* 0x000000d1c6007233 */ /* 0x000fe40003803000 */
[----:B------:R-:W-:Y:S02]  /*87d0*/  LOP3.LUT R3, R212, 0xff00ff, RZ, 0xc0, !PT ;  /* 0x00ff00ffd4037812 */ /* 0x000fe400078ec0ff */
[----:B---3--:R-:W-:Y:S01]  /*87e0*/  F2FP.BF16.F32.PACK_AB R2, R14, R13 ;  /* 0x0000000d0e02723e */ /* 0x008fe200000010ff */
[----:B------:R-:W-:-:S03]  /*87f0*/  FADD.FTZ R4, R112, R4 ;  /* 0x0000000470047221 */ /* 0x000fc60000010000 */
[----:B------:R-:W-:Y:S01]  /*8800*/  LOP3.LUT R142, R2, R0, RZ, 0xc0, !PT ;  /* 0x00000000028e7212 */ /* 0x000fe200078ec0ff */
[----:B------:R-:W-:Y:S01]  /*8810*/  FADD.FTZ R10, R90, R4 ;  /* 0x000000045a0a7221 */ /* 0x000fe20000010000 */
[--C-:B------:R-:W-:Y:S01]  /*8820*/  HSET2.LE.AND R0, R3, R209.reuse, PT ;  /* 0x000000d103007233 */ /* 0x100fe20003803000 */
[----:B------:R-:W-:Y:S01]  /*8830*/  FADD.FTZ R8, R74, R6 ;  /* 0x000000064a087221 */ /* 0x000fe20000010000 */
[--C-:B------:R-:W-:Y:S02]  /*8840*/  HSET2.LE.AND R3, R174, R209.reuse, PT ;  /* 0x000000d1ae037233 */ /* 0x100fe40003803000 */
[----:B--2---:R-:W-:Y:S01]  /*8850*/  F2FP.BF16.F32.PACK_AB R2, R12, R11 ;  /* 0x0000000b0c02723e */ /* 0x004fe200000010ff */
[----:B------:R-:W-:Y:S01]  /*8860*/  FADD.FTZ R7, R72, R5 ;  /* 0x0000000548077221 */ /* 0x000fe20000010000 */
[----:B------:R-:W-:Y:S02]  /*8870*/  F2FP.BF16.F32.PACK_AB R4, R37, R36 ;  /* 0x000000242504723e */ /* 0x000fe400000010ff */
[----:B------:R-:W-:-:S02]  /*8880*/  HSET2.LE.AND R5, R175, R209, PT ;  /* 0x000000d1af057233 */ /* 0x000fc40003803000 */
[----:B------:R-:W-:Y:S01]  /*8890*/  LOP3.LUT R143, R2, R0, RZ, 0xc0, !PT ;  /* 0x00000000028f7212 */ /* 0x000fe200078ec0ff */
[----:B------:R-:W-:Y:S01]  /*88a0*/  FADD.FTZ R0, R83, R8 ;  /* 0x0000000853007221 */ /* 0x000fe20000010000 */
[----:B----4-:R-:W-:Y:S02]  /*88b0*/  F2FP.BF16.F32.PACK_AB R6, R22, R23 ;  /* 0x000000171606723e */ /* 0x010fe400000010ff */
        /* <DEDUP_REMOVED lines=11> */
[----:B------:R-:W-:-:S02]  /*8970*/  FADD.FTZ R2, R61, R2 ;  /* 0x000000023d027221 */ /* 0x000fc40000010000 */
        /* <DEDUP_REMOVED lines=10> */
[----:B------:R-:W-:-:S03]  /*8a20*/  FADD.FTZ R2, R51, R3 ;  /* 0x0000000333027221 */ /* 0x000fc60000010000 */
[----:B------:R-:W-:Y:S01]  /*8a30*/  FADD.FTZ R0, R38, R0 ;  /* 0x0000000026007221 */ /* 0x000fe20000010000 */
[----:B------:R-:W-:-:S03]  /*8a40*/  FADD.FTZ R2, R56, R2 ;  /* 0x0000000238027221 */ /* 0x000fc60000010000 */
[----:B------:R-:W-:Y:S01]  /*8a50*/  FADD.FTZ R0, R39, R0 ;  /* 0x0000000027007221 */ /* 0x000fe20000010000 */
[----:B------:R-:W-:-:S03]  /*8a60*/  FADD.FTZ R2, R57, R2 ;  /* 0x0000000239027221 */ /* 0x000fc60000010000 */
[----:B------:R-:W-:Y:S01]  /*8a70*/  FADD.FTZ R0, R15, R0 ;  /* 0x000000000f007221 */ /* 0x000fe20000010000 */
[----:B------:R-:W-:-:S03]  /*8a80*/  FADD.FTZ R2, R33, R2 ;  /* 0x0000000221027221 */ /* 0x000fc60000010000 */
[----:B------:R-:W-:Y:S01]  /*8a90*/  FADD.FTZ R0, R20, R0 ;  /* 0x0000000014007221 */ /* 0x000fe20000010000 */
[----:B------:R-:W-:Y:S01]  /*8aa0*/  FADD.FTZ R2, R21, R2 ;  /* 0x0000000215027221 */ /* 0x000fe20000010000 */
[----:B------:R-:W2:Y:S03]  /*8ab0*/  S2R R220, SR_TID.X ;  /* 0x0000000000dc7919 */ /* 0x000ea60000002100 */
[----:B------:R3:W-:Y:S04]  /*8ac0*/  STL [R1+0x60], R0 ;  /* 0x0000600001007387 */ /* 0x0007e80000100800 */
[----:B------:R3:W-:Y:S01]  /*8ad0*/  STL [R1+0x38], R2 ;  /* 0x0000380201007387 */ /* 0x0007e20000100800 */
[----:B------:R-:W-:Y:S01]  /*8ae0*/  FADD.FTZ R4, R34, R4 ;  /* 0x0000000422047221 */ /* 0x000fe20000010000 */
[----:B------:R-:W-:-:S03]  /*8af0*/  FADD.FTZ R5, R36, R5 ;  /* 0x0000000524057221 */ /* 0x000fc60000010000 */
[----:B------:R-:W-:Y:S01]  /*8b00*/  FADD.FTZ R3, R23, R4 ;  /* 0x0000000417037221 */ /* 0x000fe20000010000 */
[----:B------:R-:W-:-:S03]  /*8b10*/  FADD.FTZ R4, R37, R5 ;  /* 0x0000000525047221 */ /* 0x000fc60000010000 */
[----:B------:R-:W-:Y:S01]  /*8b20*/  FADD.FTZ R3, R22, R3 ;  /* 0x0000000316037221 */ /* 0x000fe20000010000 */
[----:B-1----:R-:W-:Y:S01]  /*8b30*/  HMMA.16816.F32.BF16 R156, R168, R148, R156 ;  /* 0x00000094a89c723c */ /* 0x002fe2000004189c */
[----:B------:R-:W-:Y:S02]  /*8b40*/  FADD.FTZ R4, R13, R4 ;  /* 0x000000040d047221 */ /* 0x000fe40000010000 */
[----:B------:R-:W-:-:S05]  /*8b50*/  FADD.FTZ R3, R11, R3 ;  /* 0x000000030b037221 */ /* 0x000fca0000010000 */
[----:B------:R-:W-:Y:S01]  /*8b60*/  HMMA.16816.F32.BF16 R164, R168, R150, R164 ;  /* 0x00000096a8a4723c */ /* 0x000fe200000418a4 */
[----:B------:R-:W-:Y:S01]  /*8b70*/  FADD.FTZ R233, R14, R4 ;  /* 0x000000040ee97221 */ /* 0x000fe20000010000 */
[----:B------:R-:W-:-:S06]  /*8b80*/  FADD.FTZ R235, R12, R3 ;  /* 0x000000030ceb7221 */ /* 0x000fcc0000010000 */
[----:B------:R-:W-:Y:S08]  /*8b90*/  HMMA.16816.F32.BF16 R152, R140, R148, R52 ;  /* 0x000000948c98723c */ /* 0x000ff00000041834 */
[----:B------:R-:W-:Y:S08]  /*8ba0*/  HMMA.16816.F32.BF16 R160, R168, R16, R64 ;  /* 0x00000010a8a0723c */ /* 0x000ff00000041840 */
[C---:B------:R-:W-:Y:S08]  /*8bb0*/  HMMA.16816.F32.BF16 R148, R140.reuse, R150, R44 ;  /* 0x000000968c94723c */ /* 0x040ff0000004182c */
[----:B------:R-:W-:Y:S08]  /*8bc0*/  HMMA.16816.F32.BF16 R144, R140, R16, R144 ;  /* 0x000000108c90723c */ /* 0x000ff00000041890 */
[-C--:B------:R-:W-:Y:S08]  /*8bd0*/  HMMA.16816.F32.BF16 R168, R168, R18.reuse, R40 ;  /* 0x00000012a8a8723c */ /* 0x080ff00000041828 */
[----:B------:R-:W-:Y:S01]  /*8be0*/  HMMA.16816.F32.BF16 R140, R140, R18, R28 ;  /* 0x000000128c8c723c */ /* 0x000fe2000004181c */
[----:B------:R-:W-:-:S04]  /*8bf0*/  NOP ;  /* 0x0000000000007918 */ /* 0x000fc80000000000 */
[----:B--23--:R-:W-:-:S15]  /*8c00*/  @!P2 BRA `(.L_x_274) ;  /* 0x000000640034a947 */ /* 0x00cfde0003800000 */
[----:B------:R-:W2:Y:S01]  /*8c10*/  LDL.64 R226, [R1+0x20] ;  /* 0x0000200001e27983 */ /* 0x000ea20000100a00 */
[----:B------:R-:W1:Y:S03]  /*8c20*/  LDC.64 R4, c[0x0][0x3c0] ;  /* 0x0000f000ff047b82 */ /* 0x000e660000000a00 */
[----:B------:R-:W3:Y:S01]  /*8c30*/  LDL.64 R214, [R1+0x28] ;  /* 0x0000280001d67983 */ /* 0x000ee20000100a00 */
[----:B------:R-:W-:Y:S01]  /*8c40*/  SHF.R.U32.HI R220, RZ, 0x5, R220 ;  /* 0x00000005ffdc7819 */ /* 0x000fe200000116dc */
[----:B------:R-:W-:Y:S01]  /*8c50*/  VIADD R223, R216, 0x9e3779b9 ;  /* 0x9e3779b9d8df7836 */ /* 0x000fe20000000000 */
[----:B------:R-:W-:Y:S01]  /*8c60*/  MOV R137, R132 ;  /* 0x0000008400897202 */ /* 0x000fe20000000f00 */
[----:B------:R-:W4:Y:S01]  /*8c70*/  S2R R230, SR_CTAID.X ;  /* 0x0000000000e67919 */ /* 0x000f220000002500 */
[----:B-----5:R-:W-:Y:S01]  /*8c80*/  VIADD R211, R224, 0xfffffffe ;  /* 0xfffffffee0d37836 */ /* 0x020fe20000000000 */
[----:B------:R-:W-:Y:S01]  /*8c90*/  MOV R133, R135 ;  /* 0x0000008700857202 */ /* 0x000fe20000000f00 */
[----:B------:R-:W-:Y:S01]  /*8ca0*/  IMAD.MOV.U32 R138, RZ, RZ, R134 ;  /* 0x000000ffff8a7224 */ /* 0x000fe200078e0086 */
[----:B------:R-:W-:Y:S01]  /*8cb0*/  LOP3.LUT R246, R120, R223, RZ, 0x3c, !PT ;  /* 0x000000df78f67212 */ /* 0x000fe200078e3cff */
[----:B------:R-:W-:Y:S01]  /*8cc0*/  IMAD.MOV.U32 R3, RZ, RZ, R136 ;  /* 0x000000ffff037224 */ /* 0x000fe200078e0088 */
[----:B------:R-:W1:Y:S02]  /*8cd0*/  LDCU UR4, c[0x0][0x45c] ;  /* 0x00008b80ff0477ac */ /* 0x000e640008000800 */
[----:B-1----:R-:W-:Y:S01]  /*8ce0*/  IMAD.MOV.U32 R0, RZ, RZ, R4 ;  /* 0x000000ffff007224 */ /* 0x002fe200078e0004 */
[----:B------:R-:W-:Y:S01]  /*8cf0*/  MOV R2, R5 ;  /* 0x0000000500027202 */ /* 0x000fe20000000f00 */
[----:B------:R1:W-:Y:S03]  /*8d00*/  STL.64 [R1+0x50], R4 ;  /* 0x0000500401007387 */ /* 0x0003e60000100a00 */
[----:B------:R-:W-:-:S02]  /*8d10*/  SHF.L.U64.HI R2, R0, 0x5, R2 ;  /* 0x0000000500027819 */ /* 0x000fc40000010202 */
[----:B------:R-:W-:-:S05]  /*8d20*/  SHF.L.U32 R0, R0, 0x5, RZ ;  /* 0x0000000500007819 */ /* 0x000fca00000006ff */
[----:B------:R1:W-:Y:S01]  /*8d30*/  STL [R1+0x80], R0 ;  /* 0x0000800001007387 */ /* 0x0003e20000100800 */
[----:B----4-:R-:W-:-:S03]  /*8d40*/  IMAD R230, R230, 0x8, R220 ;  /* 0x00000008e6e67824 */ /* 0x010fc600078e02dc */
[----:B------:R1:W-:Y:S01]  /*8d50*/  STL [R1+0x84], R2 ;  /* 0x0000840201007387 */ /* 0x0003e20000100800 */
[----:B------:R-:W-:-:S03]  /*8d60*/  IMAD.WIDE.U32 R230, R230, -0x326172a9, RZ ;  /* 0xcd9e8d57e6e67825 */ /* 0x000fc600078e00ff */
[----:B------:R-:W-:Y:S01]  /*8d70*/  LOP3.LUT R242, R230, R223, RZ, 0x3c, !PT ;  /* 0x000000dfe6f27212 */ /* 0x000fe200078e3cff */
[----:B------:R-:W-:-:S05]  /*8d80*/  VIADD R223, R216, 0x3c6ef372 ;  /* 0x3c6ef372d8df7836 */ /* 0x000fca0000000000 */
[-C--:B--2---:R-:W-:Y:S02]  /*8d90*/  LOP3.LUT R241, R227, R223.reuse, RZ, 0x3c, !PT ;  /* 0x000000dfe3f17212 */ /* 0x084fe400078e3cff */
[----:B---3--:R-:W-:Y:S01]  /*8da0*/  LOP3.LUT R245, R215, R223, RZ, 0x3c, !PT ;  /* 0x000000dfd7f57212 */ /* 0x008fe200078e3cff */
[----:B-1----:R-:W-:Y:S06]  /*8db0*/  BRA `(.L_x_275) ;  /* 0x0000000000747947 */ /* 0x002fec0003800000 */
.L_x_277:
[----:B------:R-:W2:Y:S01]  /*8dc0*/  LDL R199, [R1+0x5c] ;  /* 0x00005c0001c77983 */ /* 0x000ea20000100800 */
[----:B------:R-:W-:Y:S03]  /*8dd0*/  VIADD R172, R211, 0xffffffff ;  /* 0xffffffffd3ac7836 */ /* 0x000fe60000000000 */
[----:B------:R-:W3:Y:S01]  /*8de0*/  LDL R198, [R1+0x58] ;  /* 0x0000580001c67983 */ /* 0x000ee20000100800 */
[C---:B------:R-:W-:Y:S02]  /*8df0*/  IMAD R2, R172.reuse, UR14, RZ ;  /* 0x0000000eac027c24 */ /* 0x040fe4000f8e02ff */
[----:B------:R-:W-:Y:S04]  /*8e00*/  IMAD.WIDE.U32 R172, R172, UR10, RZ ;  /* 0x0000000aacac7c25 */ /* 0x000fe8000f8e00ff */
[----:B------:R-:W-:Y:S01]  /*8e10*/  IMAD.IADD R2, R173, 0x1, R2 ;  /* 0x00000001ad027824 */ /* 0x000fe200078e0202 */
[C---:B------:R-:W-:Y:S02]  /*8e20*/  IADD3 R0, P0, PT, R172.reuse, UR15, RZ ;  /* 0x0000000fac007c10 */ /* 0x040fe4000ff1e0ff */
[CC--:B--2---:R-:W-:Y:S04]  /*8e30*/  LEA R174, P1, R172.reuse, R199.reuse, 0x1 ;  /* 0x000000c7acae7211 */ /* 0x0c4fe800078208ff */
[-C--:B---3--:R-:W-:Y:S02]  /*8e40*/  LEA.HI.X R175, R172, R198.reuse, R2, 0x1, P1 ;  /* 0x000000c6acaf7211 */ /* 0x088fe400008f0c02 */
[----:B------:R-:W-:Y:S02]  /*8e50*/  IADD3.X R2, PT, PT, R2, UR11, RZ, P0, !PT ;  /* 0x0000000b02027c10 */ /* 0x000fe400087fe4ff */
[CC--:B------:R-:W-:Y:S01]  /*8e60*/  LEA R172, P0, R0.reuse, R199.reuse, 0x1 ;  /* 0x000000c700ac7211 */ /* 0x0c0fe200078008ff */
[----:B------:R-:W-:Y:S01]  /*8e70*/  @!PT LDS RZ, [RZ] ;  /* 0x00000000fffff984 */ /* 0x000fe20000000800 */
[----:B------:R-:W-:Y:S01]  /*8e80*/  @!PT LDS RZ, [RZ] ;  /* 0x00000000fffff984 */ /* 0x000fe20000000800 */
[----:B------:R-:W-:Y:S01]  /*8e90*/  @!PT LDS RZ, [RZ] ;  /* 0x00000000fffff984 */ /* 0x000fe20000000800 */
[----:B------:R-:W-:Y:S01]  /*8ea0*/  LDGSTS.E.BYPASS.LTC128B.128 [R228+0x2000], desc[UR26][R174.64] ;  /* 0x02000000aee47fae */ /* 0x000fe2000b981a1a */
[C---:B------:R-:W-:Y:S02]  /*8eb0*/  IADD3 R136, P1, PT, R0.reuse, UR15, RZ ;  /* 0x0000000f00887c10 */ /* 0x040fe4000ff3e0ff */
[CC--:B------:R-:W-:Y:S02]  /*8ec0*/  LEA.HI.X R173, R0.reuse, R198.reuse, R2, 0x1, P0 ;  /* 0x000000c600ad7211 */ /* 0x0c0fe400000f0c02 */
[----:B------:R-:W-:Y:S03]  /*8ed0*/  IADD3 R0, P0, PT, R0, UR16, RZ ;  /* 0x0000001000007c10 */ /* 0x000fe6000ff1e0ff */
[----:B------:R1:W-:Y:S02]  /*8ee0*/  LDGSTS.E.BYPASS.LTC128B.128 [R228+0x2800], desc[UR26][R172.64] ;  /* 0x02800000ace47fae */ /* 0x0003e4000b981a1a */
[----:B-1----:R-:W-:Y:S02]  /*8ef0*/  IADD3.X R172, PT, PT, R2, UR11, RZ, P1, !PT ;  /* 0x0000000b02ac7c10 */ /* 0x002fe40008ffe4ff */
[-C--:B------:R-:W-:Y:S02]  /*8f00*/  LEA R174, P1, R136, R199.reuse, 0x1 ;  /* 0x000000c788ae7211 */ /* 0x080fe400078208ff */
[----:B------:R-:W-:Y:S02]  /*8f10*/  IADD3.X R2, PT, PT, R2, UR6, RZ, P0, !PT ;  /* 0x0000000602027c10 */ /* 0x000fe400087fe4ff */
[-C--:B------:R-:W-:Y:S02]  /*8f20*/  LEA.HI.X R175, R136, R198.reuse, R172, 0x1, P1 ;  /* 0x000000c688af7211 */ /* 0x080fe400008f0cac */
[C---:B------:R-:W-:Y:S03]  /*8f30*/  LEA R172, P0, R0.reuse, R199, 0x1 ;  /* 0x000000c700ac7211 */ /* 0x040fe600078008ff */
[----:B------:R1:W-:Y:S01]  /*8f40*/  LDGSTS.E.BYPASS.LTC128B.128 [R228+0x3000], desc[UR26][R174.64] ;  /* 0x03000000aee47fae */ /* 0x0003e2000b981a1a */
[----:B------:R-:W-:Y:S05]  /*8f50*/  LEA.HI.X R173, R0, R198, R2, 0x1, P0 ;  /* 0x000000c600ad7211 */ /* 0x000fea00000f0c02 */
[----:B------:R1:W-:Y:S04]  /*8f60*/  LDGSTS.E.BYPASS.LTC128B.128 [R228+0x3800], desc[UR26][R172.64] ;  /* 0x03800000ace47fae */ /* 0x0003e8000b981a1a */
[----:B------:R-:W0:Y:S01]  /*8f70*/  LDGDEPBAR ;  /* 0x00000000000079af */ /* 0x000e220000000000 */
[----:B------:R-:W-:Y:S05]  /*8f80*/  BRA `(.L_x_276) ;  /* 0x00000010000c7947 */ /* 0x000fea0003800000 */
.L_x_275:
[----:B------:R-:W2:Y:S01]  /*8f90*/  LDL R17, [R1+0x50] ;  /* 0x0000500001117983 */ /* 0x000ea20000100800 */
[----:B------:R-:W-:Y:S04]  /*8fa0*/  DEPBAR.LE SB0, 0x0 ;  /* 0x000080000000791a */ /* 0x000fe80000000000 */
[----:B------:R-:W3:Y:S01]  /*8fb0*/  LDL R18, [R1+0x54] ;  /* 0x0000540001127983 */ /* 0x000ee20000100800 */
[C---:B------:R-:W-:Y:S03]  /*8fc0*/  IMAD.SHL.U32 R210, R211.reuse, 0x4, RZ ;  /* 0x00000004d3d27824 */ /* 0x040fe600078e00ff */
[----:B------:R-:W4:Y:S04]  /*8fd0*/  LDL R4, [R1+0x68] ;  /* 0x0000680001047983 */ /* 0x000f280000100800 */
[----:B-----5:R-:W5:Y:S04]  /*8fe0*/  LDL R16, [R1+0x64] ;  /* 0x0000640001107983 */ /* 0x020f680000100800 */
[----:B------:R-:W5:Y:S04]  /*8ff0*/  LDL R7, [R1+0x80] ;  /* 0x0000800001077983 */ /* 0x000f680000100800 */
[----:B------:R-:W5:Y:S01]  /*9000*/  LDL R6, [R1+0x84] ;  /* 0x0000840001067983 */ /* 0x000f620000100800 */
[----:B------:R-:W-:Y:S06]  /*9010*/  BAR.SYNC.DEFER_BLOCKING 0x0 ;  /* 0x0000000000007b1d */ /* 0x000fec0000010000 */
[----:B------:R-:W5:Y:S06]  /*9020*/  LDL.64 R238, [R1+0x30] ;  /* 0x0000300001ee7983 */ /* 0x000f6c0000100a00 */
[----:B------:R-:W5:Y:S06]  /*9030*/  LDL.64 R236, [R1+0x48] ;  /* 0x0000480001ec7983 */ /* 0x000f6c0000100a00 */
[----:B------:R-:W5:Y:S06]  /*9040*/  LDL.64 R248, [R1+0x40] ;  /* 0x0000400001f87983 */ /* 0x000f6c0000100a00 */
[----:B------:R-:W5:Y:S06]  /*9050*/  LDL.64 R230, [R1+0x20] ;  /* 0x0000200001e67983 */ /* 0x000f6c0000100a00 */
[----:B------:R-:W5:Y:S01]  /*9060*/  LDL.64 R250, [R1+0x28] ;  /* 0x0000280001fa7983 */ /* 0x000f620000100a00 */
[C---:B--2---:R-:W-:Y:S04]  /*9070*/  IMAD.WIDE.U32 R14, R211.reuse, R17, RZ ;  /* 0x00000011d30e7225 */ /* 0x044fe800078e00ff */
[----:B---3--:R-:W-:Y:S01]  /*9080*/  IMAD R5, R211, R18, R15 ;  /* 0x00000012d3057224 */ /* 0x008fe200078e020f */
[C---:B----4-:R-:W-:Y:S04]  /*9090*/  LEA R10, P3, R14.reuse, R4, 0x8 ;  /* 0x000000040e0a7211 */ /* 0x050fe800078640ff */
[C-C-:B-----5:R-:W-:Y:S02]  /*90a0*/  LEA.HI.X R11, R14.reuse, R16, R5.reuse, 0x8, P3 ;  /* 0x000000100e0b7211 */ /* 0x160fe400018f4405 */
[-C--:B------:R-:W-:Y:S03]  /*90b0*/  LEA R0, P0, R14, R7.reuse, 0x7 ;  /* 0x000000070e007211 */ /* 0x080fe600078038ff */
[----:B------:R-:W-:Y:S01]  /*90c0*/  @!PT LDS RZ, [RZ] ;  /* 0x00000000fffff984 */ /* 0x000fe20000000800 */
[----:B------:R-:W-:Y:S01]  /*90d0*/  @!PT LDS RZ, [RZ] ;  /* 0x00000000fffff984 */ /* 0x000fe20000000800 */
[----:B------:R-:W-:Y:S01]  /*90e0*/  @!PT LDS RZ, [RZ] ;  /* 0x00000000fffff984 */ /* 0x000fe20000000800 */
[----:B------:R-:W-:Y:S01]  /*90f0*/  LDGSTS.E.BYPASS.LTC128B.128 [R228+0x4000], desc[UR26][R10.64] ;  /* 0x040000000ae47fae */ /* 0x000fe2000b981a1a */
[----:B------:R-:W-:Y:S02]  /*9100*/  LEA R8, P2, R0, R4, 0x1 ;  /* 0x0000000400087211 */ /* 0x000fe400078408ff */
[----:B------:R-:W-:Y:S02]  /*9110*/  LEA.HI.X R2, R14, R6, R5, 0x7, P0 ;  /* 0x000000060e027211 */ /* 0x000fe400000f3c05 */
[C---:B------:R-:W-:Y:S02]  /*9120*/  IADD3 R7, P1, PT, R0.reuse, R7, RZ ;  /* 0x0000000700077210 */ /* 0x040fe40007f3e0ff */
[----:B------:R-:W-:Y:S02]  /*9130*/  LEA.HI.X R9, R0, R16, R2, 0x1, P2 ;  /* 0x0000001000097211 */ /* 0x000fe400010f0c02 */
[----:B------:R-:W-:Y:S01]  /*9140*/  LEA R12, P0, R17, R0, 0x6 ;  /* 0x00000000110c7211 */ /* 0x000fe200078030ff */
[----:B------:R-:W-:Y:S01]  /*9150*/  IMAD.X R13, R2, 0x1, R6, P1 ;  /* 0x00000001020d7824 */ /* 0x000fe200008e0606 */
[----:B------:R-:W-:Y:S01]  /*9160*/  LEA R6, P1, R7, R4, 0x1 ;  /* 0x0000000407067211 */ /* 0x000fe200078208ff */
[----:B------:R-:W-:Y:S01]  /*9170*/  LDGSTS.E.BYPASS.LTC128B.128 [R228+0x4800], desc[UR26][R8.64] ;  /* 0x0480000008e47fae */ /* 0x000fe2000b981a1a */
[----:B------:R-:W-:Y:S02]  /*9180*/  LEA.HI.X R15, R17, R2, R18, 0x6, P0 ;  /* 0x00000002110f7211 */ /* 0x000fe400000f3412 */
[----:B------:R-:W-:Y:S02]  /*9190*/  LEA.HI.X R7, R7, R16, R13, 0x1, P1 ;  /* 0x0000001007077211 */ /* 0x000fe400008f0c0d */
[----:B------:R-:W-:Y:S02]  /*91a0*/  LEA R4, P0, R12, R4, 0x1 ;  /* 0x000000040c047211 */ /* 0x000fe400078008ff */
[----:B------:R-:W-:Y:S01]  /*91b0*/  LOP3.LUT R134, R210, R239, R217, 0x96, !PT ;  /* 0x000000efd2867212 */ /* 0x000fe200078e96d9 */
[----:B------:R-:W-:Y:S01]  /*91c0*/  LDGSTS.E.BYPASS.LTC128B.128 [R228+0x5000], desc[UR26][R6.64] ;  /* 0x0500000006e47fae */ /* 0x000fe2000b981a1a */
[----:B------:R-:W-:Y:S02]  /*91d0*/  LEA.HI.X R5, R12, R16, R15, 0x1, P0 ;  /* 0x000000100c057211 */ /* 0x000fe400000f0c0f */
[----:B------:R-:W-:Y:S01]  /*91e0*/  ISETP.NE.AND P0, PT, R211, RZ, PT ;  /* 0x000000ffd300720c */ /* 0x000fe20003f05270 */
[----:B------:R-:W-:Y:S04]  /*91f0*/  IMAD.WIDE.U32 R134, R134, -0x326172a9, RZ ;  /* 0xcd9e8d5786867825 */ /* 0x000fe800078e00ff */
[----:B------:R1:W-:Y:S08]  /*9200*/  LDGSTS.E.BYPASS.LTC128B.128 [R228+0x5800], desc[UR26][R4.64] ;  /* 0x0580000004e47fae */ /* 0x0003f0000b981a1a */
[----:B------:R-:W-:Y:S08]  /*9210*/  LDSM.16.M88.4 R128, [R207] ;  /* 0x00000000cf80783b */ /* 0x000ff00000000200 */
[----:B------:R-:W1:Y:S08]  /*9220*/  LDSM.16.M88.4 R16, [R204+0x2000] ;  /* 0x00200000cc10783b */ /* 0x000e700000000200 */
[----:B------:R-:W2:Y:S08]  /*9230*/  LDSM.16.M88.4 R124, [R207+0x1000] ;  /* 0x00100000cf7c783b */ /* 0x000eb00000000200 */
[----:B------:R-:W3:Y:S08]  /*9240*/  LDSM.16.M88.4 R32, [R204+0x2400] ;  /* 0x00240000cc20783b */ /* 0x000ef00000000200 */
[----:B------:R-:W0:Y:S08]  /*9250*/  LDGDEPBAR ;  /* 0x00000000000079af */ /* 0x000e300000000000 */
[----:B------:R-:W4:Y:S08]  /*9260*/  LDSM.16.M88.4 R48, [R204+0x2800] ;  /* 0x00280000cc30783b */ /* 0x000f300000000200 */
[----:B------:R-:W5:Y:S01]  /*9270*/  LDSM.16.M88.4 R64, [R204+0x2c00] ;  /* 0x002c0000cc40783b */ /* 0x000f620000000200 */
[-C--:B-1----:R-:W-:Y:S07]  /*9280*/  HMMA.16816.F32.BF16 R4, R128, R16.reuse, RZ ;  /* 0x000000108004723c */ /* 0x082fee00000418ff */
[----:B------:R-:W1:Y:S01]  /*9290*/  LDSM.16.M88.4 R80, [R204+0x3000] ;  /* 0x00300000cc50783b */ /* 0x000e620000000200 */
[C---:B--2---:R-:W-:Y:S07]  /*92a0*/  HMMA.16816.F32.BF16 R8, R124.reuse, R16, RZ ;  /* 0x000000107c08723c */ /* 0x044fee00000418ff */
[----:B------:R-:W2:Y:S01]  /*92b0*/  LDSM.16.M88.4 R96, [R204+0x3400] ;  /* 0x00340000cc60783b */ /* 0x000ea20000000200 */
[-C--:B------:R-:W-:Y:S07]  /*92c0*/  HMMA.16816.F32.BF16 R12, R124, R18.reuse, RZ ;  /* 0x000000127c0c723c */ /* 0x080fee00000418ff */
[----:B------:R-:W2:Y:S01]  /*92d0*/  LDSM.16.M88.4 R112, [R204+0x3800] ;  /* 0x00380000cc70783b */ /* 0x000ea20000000200 */
[C---:B------:R-:W-:Y:S07]  /*92e0*/  HMMA.16816.F32.BF16 R16, R128.reuse, R18, RZ ;  /* 0x000000128010723c */ /* 0x040fee00000418ff */
[----:B------:R-:W2:Y:S01]  /*92f0*/  LDSM.16.M88.4 R172, [R204+0x3c00] ;  /* 0x003c0000ccac783b */ /* 0x000ea20000000200 */
[-C--:B---3--:R-:W-:Y:S07]  /*9300*/  HMMA.16816.F32.BF16 R20, R128, R32.reuse, RZ ;  /* 0x000000208014723c */ /* 0x088fee00000418ff */
[----:B------:R-:W-:Y:S01]  /*9310*/  LDSM.16.M88.4 R176, [R208] ;  /* 0x00000000d0b0783b */ /* 0x000fe20000000200 */
[C---:B------:R-:W-:Y:S07]  /*9320*/  HMMA.16816.F32.BF16 R24, R124.reuse, R32, RZ ;  /* 0x000000207c18723c */ /* 0x040fee00000418ff */
[----:B------:R-:W3:Y:S01]  /*9330*/  LDSM.16.M88.4 R180, [R206+0x2000] ;  /* 0x00200000ceb4783b */ /* 0x000ee20000000200 */
[-C--:B------:R-:W-:Y:S07]  /*9340*/  HMMA.16816.F32.BF16 R28, R124, R34.reuse, RZ ;  /* 0x000000227c1c723c */ /* 0x080fee00000418ff */
[----:B------:R-:W3:Y:S01]  /*9350*/  LDSM.16.M88.4 R184, [R208+0x1000] ;  /* 0x00100000d0b8783b */ /* 0x000ee20000000200 */
[C---:B------:R-:W-:Y:S07]  /*9360*/  HMMA.16816.F32.BF16 R32, R128.reuse, R34, RZ ;  /* 0x000000228020723c */ /* 0x040fee00000418ff */
[----:B------:R-:W3:Y:S01]  /*9370*/  LDSM.16.M88.4 R188, [R206+0x2400] ;  /* 0x00240000cebc783b */ /* 0x000ee20000000200 */
[-C--:B----4-:R-:W-:Y:S07]  /*9380*/  HMMA.16816.F32.BF16 R36, R128, R48.reuse, RZ ;  /* 0x000000308024723c */ /* 0x090fee00000418ff */
[----:B------:R-:W4:Y:S01]  /*9390*/  LDSM.16.M88.4 R192, [R206+0x2800] ;  /* 0x00280000cec0783b */ /* 0x000f220000000200 */
[C---:B------:R-:W-:Y:S07]  /*93a0*/  HMMA.16816.F32.BF16 R40, R124.reuse, R48, RZ ;  /* 0x000000307c28723c */ /* 0x040fee00000418ff */
[----:B------:R-:W4:Y:S01]  /*93b0*/  LDSM.16.M88.4 R196, [R206+0x2c00] ;  /* 0x002c0000cec4783b */ /* 0x000f220000000200 */
[-C--:B------:R-:W-:Y:S07]  /*93c0*/  HMMA.16816.F32.BF16 R44, R124, R50.reuse, RZ ;  /* 0x000000327c2c723c */ /* 0x080fee00000418ff */
[----:B------:R-:W4:Y:S01]  /*93d0*/  LDSM.16.M88.4 R200, [R206+0x3000] ;  /* 0x00300000cec8783b */ /* 0x000f220000000200 */
[C---:B------:R-:W-:Y:S08]  /*93e0*/  HMMA.16816.F32.BF16 R48, R128.reuse, R50, RZ ;  /* 0x000000328030723c */ /* 0x040ff000000418ff */
[-C--:B-----5:R-:W-:Y:S08]  /*93f0*/  HMMA.16816.F32.BF16 R52, R128, R64.reuse, RZ ;  /* 0x000000408034723c */ /* 0x0a0ff000000418ff */
        /* <DEDUP_REMOVED lines=20> */
[-C--:B---3--:R-:W-:Y:S08]  /*9540*/  HMMA.16816.F32.BF16 R4, R176, R180.reuse, R4 ;  /* 0x000000b4b004723c */ /* 0x088ff00000041804 */
[C---:B------:R-:W-:Y:S04]  /*9550*/  HMMA.16816.F32.BF16 R8, R184.reuse, R180, R8 ;  /* 0x000000b4b808723c */ /* 0x040fe80000041808 */
[C---:B------:R-:W-:Y:S02]  /*9560*/  LOP3.LUT R180, R135.reuse, R242, RZ, 0x3c, !PT ;  /* 0x000000f287b47212 */ /* 0x040fe400078e3cff */
[----:B------:R-:W-:Y:S02]  /*9570*/  LOP3.LUT R135, R135, R246, RZ, 0x3c, !PT ;  /* 0x000000f687877212 */ /* 0x000fe400078e3cff */
[-C--:B------:R-:W-:Y:S03]  /*9580*/  HMMA.16816.F32.BF16 R12, R184, R182.reuse, R12 ;  /* 0x000000b6b80c723c */ /* 0x080fe6000004180c */
[----:B------:R-:W-:Y:S05]  /*9590*/  IMAD.WIDE.U32 R180, R180, -0x2daee0ad, RZ ;  /* 0xd2511f53b4b47825 */ /* 0x000fea00078e00ff */
[C---:B------:R-:W-:Y:S08]  /*95a0*/  HMMA.16816.F32.BF16 R16, R176.reuse, R182, R16 ;  /* 0x000000b6b010723c */ /* 0x040ff00000041810 */
[-C--:B------:R-:W-:Y:S08]  /*95b0*/  HMMA.16816.F32.BF16 R20, R176, R188.reuse, R20 ;  /* 0x000000bcb014723c */ /* 0x080ff00000041814 */
[C---:B------:R-:W-:Y:S04]  /*95c0*/  HMMA.16816.F32.BF16 R24, R184.reuse, R188, R24 ;  /* 0x000000bcb818723c */ /* 0x040fe80000041818 */
[----:B------:R-:W-:Y:S04]  /*95d0*/  LOP3.LUT R188, R134, R245, RZ, 0x3c, !PT ;  /* 0x000000f586bc7212 */ /* 0x000fe800078e3cff */
[-C--:B------:R-:W-:Y:S03]  /*95e0*/  HMMA.16816.F32.BF16 R28, R184, R190.reuse, R28 ;  /* 0x000000beb81c723c */ /* 0x080fe6000004181c */
[----:B------:R-:W-:Y:S05]  /*95f0*/  IMAD.WIDE.U32 R188, R188, -0x2daee0ad, RZ ;  /* 0xd2511f53bcbc7825 */ /* 0x000fea00078e00ff */
[C---:B------:R-:W-:Y:S04]  /*9600*/  HMMA.16816.F32.BF16 R32, R176.reuse, R190, R32 ;  /* 0x000000beb020723c */ /* 0x040fe80000041820 */
[C---:B------:R-:W-:Y:S02]  /*9610*/  VIADD R191, R217.reuse, 0x76cf5d0a ;  /* 0x76cf5d0ad9bf7836 */ /* 0x040fe40000000000 */
[C---:B------:R-:W-:Y:S02]  /*9620*/  VIADD R190, R217.reuse, 0xed9eba14 ;  /* 0xed9eba14d9be7836 */ /* 0x040fe40000000000 */
[-C--:B----4-:R-:W-:Y:S03]  /*9630*/  HMMA.16816.F32.BF16 R36, R176, R192.reuse, R36 ;  /* 0x000000c0b024723c */ /* 0x090fe60000041824 */
[----:B------:R-:W-:Y:S05]  /*9640*/  LOP3.LUT R2, R236, R191, R181, 0x96, !PT ;  /* 0x000000bfec027212 */ /* 0x000fea00078e96b5 */
[C---:B------:R-:W-:Y:S04]  /*9650*/  HMMA.16816.F32.BF16 R40, R184.reuse, R192, R40 ;  /* 0x000000c0b828723c */ /* 0x040fe80000041828 */
[----:B------:R-:W-:Y:S04]  /*9660*/  VIADD R192, R217, 0x32370b8f ;  /* 0x32370b8fd9c07836 */ /* 0x000fe80000000000 */
[-C--:B------:R-:W-:Y:S08]  /*9670*/  HMMA.16816.F32.BF16 R44, R184, R194.reuse, R44 ;  /* 0x000000c2b82c723c */ /* 0x080ff0000004182c */
[C---:B------:R-:W-:Y:S04]  /*9680*/  HMMA.16816.F32.BF16 R48, R176.reuse, R194, R48 ;  /* 0x000000c2b030723c */ /* 0x040fe80000041830 */
[----:B------:R-:W-:Y:S01]  /*9690*/  LOP3.LUT R194, R134, R241, RZ, 0x3c, !PT ;  /* 0x000000f186c27212 */ /* 0x000fe200078e3cff */
[----:B------:R-:W-:Y:S03]  /*96a0*/  IMAD.WIDE.U32 R134, R135, -0x2daee0ad, RZ ;  /* 0xd2511f5387867825 */ /* 0x000fe600078e00ff */
[-C--:B------:R-:W-:Y:S03]  /*96b0*/  HMMA.16816.F32.BF16 R52, R176, R196.reuse, R52 ;  /* 0x000000c4b034723c */ /* 0x080fe60000041834 */
[----:B------:R-:W-:Y:S01]  /*96c0*/  LOP3.LUT R0, R248, R191, R135, 0x96, !PT ;  /* 0x000000bff8007212 */ /* 0x000fe200078e9687 */
[----:B------:R-:W-:Y:S01]  /*96d0*/  IMAD.WIDE.U32 R194, R194, -0x2daee0ad, RZ ;  /* 0xd2511f53c2c27825 */ /* 0x000fe200078e00ff */
[C---:B------:R-:W-:Y:S03]  /*96e0*/  LOP3.LUT R135, R192.reuse, R134, R189, 0x96, !PT ;  /* 0x00000086c0877212 */ /* 0x040fe600078e96bd */
[C---:B------:R-:W-:Y:S04]  /*96f0*/  HMMA.16816.F32.BF16 R56, R184.reuse, R196, R56 ;  /* 0x000000c4b838723c */ /* 0x040fe80000041838 */
[----:B------:R-:W-:Y:S01]  /*9700*/  LOP3.LUT R180, R192, R180, R195, 0x96, !PT ;  /* 0x000000b4c0b47212 */ /* 0x000fe200078e96c3 */
[----:B------:R-:W-:Y:S02]  /*9710*/  VIADD R189, R217, 0xa9066899 ;  /* 0xa9066899d9bd7836 */ /* 0x000fe40000000000 */
[----:B------:R-:W-:Y:S01]  /*9720*/  IMAD.WIDE.U32 R196, R2, -0x326172a9, RZ ;  /* 0xcd9e8d5702c47825 */ /* 0x000fe200078e00ff */
[-C--:B------:R-:W-:Y:S03]  /*9730*/  HMMA.16816.F32.BF16 R60, R184, R198.reuse, R60 ;  /* 0x000000c6b83c723c */ /* 0x080fe6000004183c */
[----:B------:R-:W-:Y:S02]  /*9740*/  IMAD.WIDE.U32 R212, R180, -0x326172a9, RZ ;  /* 0xcd9e8d57b4d47825 */ /* 0x000fe400078e00ff */
[----:B------:R-:W2:Y:S03]  /*9750*/  LDSM.16.M88.4 R180, [R206+0x3800] ;  /* 0x00380000ceb4783b */ /* 0x000ea60000000200 */
[----:B------:R-:W-:Y:S01]  /*9760*/  LOP3.LUT R2, R222, R196, R213, 0x96, !PT ;  /* 0x000000c4de027212 */ /* 0x000fe200078e96d5 */
[C---:B------:R-:W-:Y:S04]  /*9770*/  HMMA.16816.F32.BF16 R64, R176.reuse, R198, R64 ;  /* 0x000000c6b040723c */ /* 0x040fe80000041840 */
[----:B------:R-:W-:Y:S01]  /*9780*/  IMAD.WIDE.U32 R198, R0, -0x326172a9, RZ ;  /* 0xcd9e8d5700c67825 */ /* 0x000fe200078e00ff */
[-C--:B------:R-:W-:Y:S03]  /*9790*/  LOP3.LUT R0, R230, R218.reuse, R197, 0x96, !PT ;  /* 0x000000dae6007212 */ /* 0x080fe600078e96c5 */
[-C--:B------:R-:W-:Y:S03]  /*97a0*/  HMMA.16816.F32.BF16 R68, R176, R200.reuse, R68 ;  /* 0x000000c8b044723c */ /* 0x080fe60000041844 */
[----:B------:R-:W-:Y:S01]  /*97b0*/  LOP3.LUT R134, R250, R218, R199, 0x96, !PT ;  /* 0x000000dafa867212 */ /* 0x000fe200078e96c7 */
[----:B------:R-:W-:Y:S04]  /*97c0*/  IMAD.WIDE.U32 R196, R0, -0x2daee0ad, RZ ;  /* 0xd2511f5300c47825 */ /* 0x000fe800078e00ff */
[C---:B------:R-:W-:Y:S04]  /*97d0*/  HMMA.16816.F32.BF16 R72, R184.reuse, R200, R72 ;  /* 0x000000c8b848723c */ /* 0x040fe80000041848 */
[----:B------:R-:W-:Y:S01]  /*97e0*/  LOP3.LUT R194, R190, R194, R197, 0x96, !PT ;  /* 0x000000c2bec27212 */ /* 0x000fe200078e96c5 */
[----:B------:R-:W-:Y:S03]  /*97f0*/  IMAD.WIDE.U32 R200, R135, -0x326172a9, RZ ;  /* 0xcd9e8d5787c87825 */ /* 0x000fe600078e00ff */
[-C--:B------:R-:W-:Y:S03]  /*9800*/  HMMA.16816.F32.BF16 R76, R184, R202.reuse, R76 ;  /* 0x000000cab84c723c */ /* 0x080fe6000004184c */
[----:B------:R-:W-:Y:S04]  /*9810*/  IMAD.WIDE.U32 R194, R194, -0x326172a9, RZ ;  /* 0xcd9e8d57c2c27825 */ /* 0x000fe800078e00ff */
[----:B------:R-:W-:Y:S01]  /*9820*/  IMAD.WIDE.U32 R214, R2, -0x2daee0ad, RZ ;  /* 0xd2511f5302d67825 */ /* 0x000fe200078e00ff */
[----:B------:R-:W-:Y:S01]  /*9830*/  LOP3.LUT R2, R222, R198, R201, 0x96, !PT ;  /* 0x000000c6de027212 */ /* 0x000fe200078e96c9 */
[C---:B------:R-:W-:Y:S04]  /*9840*/  HMMA.16816.F32.BF16 R80, R176.reuse, R202, R80 ;  /* 0x000000cab050723c */ /* 0x040fe80000041850 */
[----:B------:R-:W-:Y:S01]  /*9850*/  LOP3.LUT R0, R189, R196, R215, 0x96, !PT ;  /* 0x000000c4bd007212 */ /* 0x000fe200078e96d7 */
[----:B------:R-:W-:Y:S01]  /*9860*/  IMAD.WIDE.U32 R202, R2, -0x2daee0ad, RZ ;  /* 0xd2511f5302ca7825 */ /* 0x000fe200078e00ff */
[----:B------:R-:W-:Y:S02]  /*9870*/  LOP3.LUT R2, R221, R212, R195, 0x96, !PT ;  /* 0x000000d4dd027212 */ /* 0x000fe400078e96c3 */
[-C--:B-1----:R-:W-:Y:S03]  /*9880*/  HMMA.16816.F32.BF16 R84, R176, R172.reuse, R84 ;  /* 0x000000acb054723c */ /* 0x082fe60000041854 */
[----:B------:R-:W-:Y:S03]  /*9890*/  IMAD.WIDE.U32 R134, R134, -0x2daee0ad, RZ ;  /* 0xd2511f5386867825 */ /* 0x000fe600078e00ff */
[----:B------:R-:W-:Y:S02]  /*98a0*/  LOP3.LUT R134, R189, R134, R203, 0x96, !PT ;  /* 0x00000086bd867212 */ /* 0x000fe400078e96cb */
[C---:B------:R-:W-:Y:S04]  /*98b0*/  HMMA.16816.F32.BF16 R88, R184.reuse, R172, R88 ;  /* 0x000000acb858723c */ /* 0x040fe80000041858 */
[----:B------:R-:W-:Y:S01]  /*98c0*/  LOP3.LUT R188, R190, R188, R135, 0x96, !PT ;  /* 0x000000bcbebc7212 */ /* 0x000fe200078e9687 */
[----:B------:R-:W-:Y:S03]  /*98d0*/  IMAD.WIDE.U32 R172, R0, -0x326172a9, RZ ;  /* 0xcd9e8d5700ac7825 */ /* 0x000fe600078e00ff */
[-C--:B------:R-:W-:Y:S03]  /*98e0*/  HMMA.16816.F32.BF16 R92, R184, R174.reuse, R92 ;  /* 0x000000aeb85c723c */ /* 0x080fe6000004185c */
[----:B------:R-:W-:Y:S01]  /*98f0*/  LOP3.LUT R0, R219, R194, R173, 0x96, !PT ;  /* 0x000000c2db007212 */ /* 0x000fe200078e96ad */
[----:B------:R-:W-:Y:S01]  /*9900*/  IMAD.MOV.U32 R201, RZ, RZ, R172 ;  /* 0x000000ffffc97224 */ /* 0x000fe200078e00ac */
[----:B------:R-:W-:Y:S01]  /*9910*/  PRMT R198, R172, 0x7773, RZ ;  /* 0x00007773acc67816 */ /* 0x000fe200000000ff */
[----:B------:R-:W-:Y:S01]  /*9920*/  IMAD.WIDE.U32 R196, R188, -0x326172a9, RZ ;  /* 0xcd9e8d57bcc47825 */ /* 0x000fe200078e00ff */
[C---:B------:R-:W-:Y:S01]  /*9930*/  PRMT R193, R172.reuse, 0x7772, RZ ;  /* 0x00007772acc17816 */ /* 0x040fe200000000ff */
[C---:B------:R-:W-:Y:S04]  /*9940*/  HMMA.16816.F32.BF16 R96, R176.reuse, R174, R96 ;  /* 0x000000aeb060723c */ /* 0x040fe80000041860 */
[----:B------:R-:W-:Y:S01]  /*9950*/  PRMT R203, R172, 0x7771, RZ ;  /* 0x00007771accb7816 */ /* 0x000fe200000000ff */
[----:B------:R-:W-:Y:S01]  /*9960*/  IMAD.WIDE.U32 R194, R134, -0x326172a9, RZ ;  /* 0xcd9e8d5786c27825 */ /* 0x000fe200078e00ff */
[----:B------:R-:W-:Y:S01]  /*9970*/  LOP3.LUT R135, R221, R200, R197, 0x96, !PT ;  /* 0x000000c8dd877212 */ /* 0x000fe200078e96c5 */
[----:B------:R-:W1:Y:S01]  /*9980*/  LDSM.16.M88.4 R172, [R206+0x3c00] ;  /* 0x003c0000ceac783b */ /* 0x000e620000000200 */
[----:B------:R-:W-:Y:S01]  /*9990*/  PRMT R224, R193, 0x5410, R198 ;  /* 0x00005410c1e07816 */ /* 0x000fe200000000c6 */
[----:B------:R-:W-:Y:S04]  /*99a0*/  DEPBAR.LE SB0, 0x0 ;  /* 0x000080000000791a */ /* 0x000fe80000000000 */
[C---:B------:R-:W-:Y:S01]  /*99b0*/  PRMT R136, R194.reuse, 0x7773, RZ ;  /* 0x00007773c2887816 */ /* 0x040fe200000000ff */
[-C--:B--2---:R-:W-:Y:S01]  /*99c0*/  HMMA.16816.F32.BF16 R100, R176, R180.reuse, R100 ;  /* 0x000000b4b064723c */ /* 0x084fe20000041864 */
[----:B------:R-:W-:Y:S04]  /*99d0*/  BAR.SYNC.DEFER_BLOCKING 0x0 ;  /* 0x0000000000007b1d */ /* 0x000fe80000010000 */
[C---:B------:R-:W-:Y:S01]  /*99e0*/  PRMT R132, R194.reuse, 0x7772, RZ ;  /* 0x00007772c2847816 */ /* 0x040fe200000000ff */
[----:B------:R-:W-:Y:S01]  /*99f0*/  IMAD.MOV.U32 R199, RZ, RZ, R194 ;  /* 0x000000ffffc77224 */ /* 0x000fe200078e00c2 */
[----:B------:R-:W-:Y:S01]  /*9a00*/  LOP3.LUT R134, R219, R196, R195, 0x96, !PT ;  /* 0x000000c4db867212 */ /* 0x000fe200078e96c3 */
[C---:B------:R-:W-:Y:S04]  /*9a10*/  HMMA.16816.F32.BF16 R104, R184.reuse, R180, R104 ;  /* 0x000000b4b868723c */ /* 0x040fe80000041868 */
[----:B------:R-:W-:Y:S01]  /*9a20*/  PRMT R200, R194, 0x7771, RZ ;  /* 0x00007771c2c87816 */ /* 0x000fe200000000ff */
[----:B------:R-:W-:Y:S01]  /*9a30*/  IMAD.WIDE.U32 R194, R135, -0x2daee0ad, RZ ;  /* 0xd2511f5387c27825 */ /* 0x000fe200078e00ff */
[----:B------:R-:W-:Y:S02]  /*9a40*/  PRMT R229, R132, 0x5410, R136 ;  /* 0x0000541084e57816 */ /* 0x000fe40000000088 */
[----:B------:R-:W-:Y:S01]  /*9a50*/  LOP3.LUT R180, R201, 0xff, RZ, 0xc0, !PT ;  /* 0x000000ffc9b47812 */ /* 0x000fe200078ec0ff */
[-C--:B------:R-:W-:Y:S03]  /*9a60*/  HMMA.16816.F32.BF16 R108, R184, R182.reuse, R108 ;  /* 0x000000b6b86c723c */ /* 0x080fe6000004186c */
[----:B------:R-:W-:Y:S01]  /*9a70*/  LOP3.LUT R136, R0, 0xffff, RZ, 0xc0, !PT ;  /* 0x0000ffff00887812 */ /* 0x000fe200078ec0ff */
[----:B------:R-:W-:Y:S01]  /*9a80*/  IMAD.WIDE.U32 R196, R2, -0x2daee0ad, RZ ;  /* 0xd2511f5302c47825 */ /* 0x000fe200078e00ff */
[----:B------:R-:W-:Y:S02]  /*9a90*/  LOP3.LUT R135, R199, 0xff, RZ, 0xc0, !PT ;  /* 0x000000ffc7877812 */ /* 0x000fe400078ec0ff */
[----:B------:R-:W-:Y:S01]  /*9aa0*/  PRMT R203, R180, 0x5410, R203 ;  /* 0x00005410b4cb7816 */ /* 0x000fe200000000cb */
[C---:B------:R-:W-:Y:S04]  /*9ab0*/  HMMA.16816.F32.BF16 R112, R176.reuse, R182, R112 ;  /* 0x000000b6b070723c */ /* 0x040fe80000041870 */
[----:B------:R-:W-:Y:S01]  /*9ac0*/  LOP3.LUT R180, R0, 0xff, RZ, 0xc0, !PT ;  /* 0x000000ff00b47812 */ /* 0x000fe200078ec0ff */
[----:B------:R-:W-:Y:S01]  /*9ad0*/  VIADD R188, R217, 0x646e171e ;  /* 0x646e171ed9bc7836 */ /* 0x000fe20000000000 */
[----:B------:R-:W-:Y:S01]  /*9ae0*/  SHF.R.U32.HI R136, RZ, 0x8, R136 ;  /* 0x00000008ff887819 */ /* 0x000fe20000011688 */
[----:B------:R-:W-:Y:S01]  /*9af0*/  IMAD.MOV.U32 R213, RZ, RZ, R196 ;  /* 0x000000ffffd57224 */ /* 0x000fe200078e00c4 */
[----:B------:R-:W-:Y:S01]  /*9b00*/  PRMT R227, R135, 0x5410, R200 ;  /* 0x0000541087e37816 */ /* 0x000fe200000000c8 */
[----:B------:R-:W-:Y:S01]  /*9b10*/  VIADD R135, R210, 0x1 ;  /* 0x00000001d2877836 */ /* 0x000fe20000000000 */
[--C-:B------:R-:W-:Y:S01]  /*9b20*/  PRMT R225, R180, 0x5410, R136.reuse ;  /* 0x00005410b4e17816 */ /* 0x100fe20000000088 */
[-C--:B-1----:R-:W-:Y:S03]  /*9b30*/  HMMA.16816.F32.BF16 R116, R176, R172.reuse, R116 ;  /* 0x000000acb074723c */ /* 0x082fe60000041874 */
[----:B------:R-:W-:Y:S02]  /*9b40*/  PRMT R136, R0, 0x7632, R136 ;  /* 0x0000763200887816 */ /* 0x000fe40000000088 */
[----:B------:R-:W-:Y:S02]  /*9b50*/  SHF.R.U32.HI R181, RZ, 0x18, R0 ;  /* 0x00000018ffb57819 */ /* 0x000fe40000011600 */
[----:B------:R-:W-:Y:S01]  /*9b60*/  LOP3.LUT R135, R239, R217, R135, 0x96, !PT ;  /* 0x000000d9ef877212 */ /* 0x000fe200078e9687 */
[C---:B------:R-:W-:Y:S04]  /*9b70*/  HMMA.16816.F32.BF16 R120, R184.reuse, R172, R120 ;  /* 0x000000acb878723c */ /* 0x040fe80000041878 */
[C---:B------:R-:W-:Y:S01]  /*9b80*/  LOP3.LUT R0, R134.reuse, 0xffff, RZ, 0xc0, !PT ;  /* 0x0000ffff86007812 */ /* 0x040fe200078ec0ff */
[----:B------:R-:W-:Y:S01]  /*9b90*/  IMAD.WIDE.U32 R182, R135, -0x326172a9, RZ ;  /* 0xcd9e8d5787b67825 */ /* 0x000fe200078e00ff */
[----:B------:R-:W-:Y:S02]  /*9ba0*/  LOP3.LUT R180, R134, 0xff, RZ, 0xc0, !PT ;  /* 0x000000ff86b47812 */ /* 0x000fe400078ec0ff */
[----:B------:R-:W-:Y:S01]  /*9bb0*/  SHF.R.U32.HI R0, RZ, 0x8, R0 ;  /* 0x00000008ff007819 */ /* 0x000fe20000011600 */
[-C--:B------:R-:W-:Y:S03]  /*9bc0*/  HMMA.16816.F32.BF16 R124, R184, R174.reuse, R124 ;  /* 0x000000aeb87c723c */ /* 0x080fe6000004187c */
[----:B------:R-:W-:Y:S02]  /*9bd0*/  LOP3.LUT R136, R136, 0xff, RZ, 0xc0, !PT ;  /* 0x000000ff88887812 */ /* 0x000fe400078ec0ff */
[--C-:B------:R-:W-:Y:S02]  /*9be0*/  PRMT R223, R180, 0x5410, R0.reuse ;  /* 0x00005410b4df7816 */ /* 0x100fe40000000000 */
[----:B------:R-:W-:Y:S01]  /*9bf0*/  PRMT R0, R134, 0x7632, R0 ;  /* 0x0000763286007816 */ /* 0x000fe20000000000 */
[----:B------:R-:W-:Y:S04]  /*9c00*/  HMMA.16816.F32.BF16 R128, R176, R174, R128 ;  /* 0x000000aeb080723c */ /* 0x000fe80000041880 */
[----:B------:R-:W-:Y:S02]  /*9c10*/  LOP3.LUT R135, R183, R246, RZ, 0x3c, !PT ;  /* 0x000000f6b7877212 */ /* 0x000fe400078e3cff */
[----:B------:R-:W-:Y:S02]  /*9c20*/  PRMT R220, R136, 0x5410, R181 ;  /* 0x0000541088dc7816 */ /* 0x000fe400000000b5 */
[----:B------:R-:W-:Y:S01]  /*9c30*/  SHF.R.U32.HI R136, RZ, 0x18, R134 ;  /* 0x00000018ff887819 */ /* 0x000fe20000011686 */
[----:B------:R-:W-:Y:S01]  /*9c40*/  IMAD.WIDE.U32 R172, R135, -0x2daee0ad, RZ ;  /* 0xd2511f5387ac7825 */ /* 0x000fe200078e00ff */
[----:B------:R-:W-:Y:S02]  /*9c50*/  LOP3.LUT R134, R0, 0xff, RZ, 0xc0, !PT ;  /* 0x000000ff00867812 */ /* 0x000fe400078ec0ff */
[----:B------:R-:W-:Y:S02]  /*9c60*/  LOP3.LUT R0, R182, R245, RZ, 0x3c, !PT ;  /* 0x000000f5b6007212 */ /* 0x000fe400078e3cff */
[----:B------:R-:W-:Y:S02]  /*9c70*/  LOP3.LUT R132, R188, R214, R197, 0x96, !PT ;  /* 0x000000d6bc847212 */ /* 0x000fe400078e96c5 */
[C---:B------:R-:W-:Y:S02]  /*9c80*/  PRMT R212, R196.reuse, 0x7773, RZ ;  /* 0x00007773c4d47816 */ /* 0x040fe400000000ff */
[C---:B------:R-:W-:Y:S02]  /*9c90*/  PRMT R214, R196.reuse, 0x7771, RZ ;  /* 0x00007771c4d67816 */ /* 0x040fe400000000ff */
[----:B------:R-:W-:Y:S02]  /*9ca0*/  PRMT R198, R196, 0x7772, RZ ;  /* 0x00007772c4c67816 */ /* 0x000fe400000000ff */
[----:B------:R-:W-:Y:S02]  /*9cb0*/  LOP3.LUT R196, R183, R242, RZ, 0x3c, !PT ;  /* 0x000000f2b7c47212 */ /* 0x000fe400078e3cff */
[----:B------:R-:W-:Y:S01]  /*9cc0*/  LOP3.LUT R197, R182, R241, RZ, 0x3c, !PT ;  /* 0x000000f1b6c57212 */ /* 0x000fe200078e3cff */
[----:B------:R-:W-:Y:S01]  /*9cd0*/  IMAD.WIDE.U32 R182, R0, -0x2daee0ad, RZ ;  /* 0xd2511f5300b67825 */ /* 0x000fe200078e00ff */
[----:B------:R-:W-:Y:S02]  /*9ce0*/  PRMT R215, R134, 0x5410, R136 ;  /* 0x0000541086d77816 */ /* 0x000fe40000000088 */
[----:B------:R-:W-:Y:S02]  /*9cf0*/  LOP3.LUT R134, R248, R191, R173, 0x96, !PT ;  /* 0x000000bff8867212 */ /* 0x000fe400078e96ad */
[----:B------:R-:W-:Y:S02]  /*9d00*/  LOP3.LUT R0, R192, R172, R183, 0x96, !PT ;  /* 0x000000acc0007212 */ /* 0x000fe400078e96b7 */
[----:B------:R-:W-:Y:S01]  /*9d10*/  LOP3.LUT R2, R188, R202, R195, 0x96, !PT ;  /* 0x000000cabc027212 */ /* 0x000fe200078e96c3 */
[----:B------:R-:W-:Y:S01]  /*9d20*/  IMAD.WIDE.U32 R134, R134, -0x326172a9, RZ ;  /* 0xcd9e8d5786867825 */ /* 0x000fe200078e00ff */
[C---:B------:R-:W-:Y:S02]  /*9d30*/  PRMT R195, R194.reuse, 0x7773, RZ ;  /* 0x00007773c2c37816 */ /* 0x040fe400000000ff */
[----:B------:R-:W-:Y:S01]  /*9d40*/  PRMT R193, R194, 0x7772, RZ ;  /* 0x00007772c2c17816 */ /* 0x000fe200000000ff */
[----:B------:R-:W-:Y:S01]  /*9d50*/  IMAD.WIDE.U32 R172, R0, -0x326172a9, RZ ;  /* 0xcd9e8d5700ac7825 */ /* 0x000fe200078e00ff */
[----:B------:R-:W-:Y:S02]  /*9d60*/  LOP3.LUT R0, R250, R218, R135, 0x96, !PT ;  /* 0x000000dafa007212 */ /* 0x000fe400078e9687 */
[----:B------:R-:W-:Y:S01]  /*9d70*/  PRMT R201, R194, 0x7771, RZ ;  /* 0x00007771c2c97816 */ /* 0x000fe200000000ff */
[----:B------:R-:W-:Y:S01]  /*9d80*/  IMAD.MOV.U32 R202, RZ, RZ, R194 ;  /* 0x000000ffffca7224 */ /* 0x000fe200078e00c2 */
[----:B------:R-:W-:Y:S01]  /*9d90*/  LOP3.LUT R180, R222, R134, R173, 0x96, !PT ;  /* 0x00000086deb47212 */ /* 0x000fe200078e96ad */
[----:B------:R-:W-:Y:S01]  /*9da0*/  IMAD.WIDE.U32 R134, R0, -0x2daee0ad, RZ ;  /* 0xd2511f5300867825 */ /* 0x000fe200078e00ff */
[----:B------:R-:W-:Y:S02]  /*9db0*/  PRMT R226, R193, 0x5410, R195 ;  /* 0x00005410c1e27816 */ /* 0x000fe400000000c3 */
[----:B------:R-:W-:Y:S01]  /*9dc0*/  LOP3.LUT R136, R213, 0xff, RZ, 0xc0, !PT ;  /* 0x000000ffd5887812 */ /* 0x000fe200078ec0ff */
[----:B------:R-:W-:Y:S01]  /*9dd0*/  IMAD.WIDE.U32 R180, R180, -0x2daee0ad, RZ ;  /* 0xd2511f53b4b47825 */ /* 0x000fe200078e00ff */
[----:B------:R-:W-:Y:S02]  /*9de0*/  LOP3.LUT R0, R190, R182, R135, 0x96, !PT ;  /* 0x000000b6be007212 */ /* 0x000fe400078e9687 */
[----:B------:R-:W-:Y:S02]  /*9df0*/  LOP3.LUT R173, R2, 0xff, RZ, 0xc0, !PT ;  /* 0x000000ff02ad7812 */ /* 0x000fe400078ec0ff */
[----:B------:R-:W-:Y:S01]  /*9e00*/  PRMT R214, R136, 0x5410, R214 ;  /* 0x0000541088d67816 */ /* 0x000fe200000000d6 */
[----:B------:R-:W-:Y:S01]  /*9e10*/  IMAD.WIDE.U32 R194, R0, -0x326172a9, RZ ;  /* 0xcd9e8d5700c27825 */ /* 0x000fe200078e00ff */
[----:B------:R-:W-:Y:S02]  /*9e20*/  LOP3.LUT R0, R202, 0xff, RZ, 0xc0, !PT ;  /* 0x000000ffca007812 */ /* 0x000fe400078ec0ff */
[----:B------:R-:W-:Y:S02]  /*9e30*/  LOP3.LUT R134, R189, R134, R181, 0x96, !PT ;  /* 0x00000086bd867212 */ /* 0x000fe400078e96b5 */
[----:B------:R-:W-:Y:S02]  /*9e40*/  PRMT R213, R0, 0x5410, R201 ;  /* 0x0000541000d57816 */ /* 0x000fe400000000c9 */
[----:B------:R-:W-:Y:S01]  /*9e50*/  LOP3.LUT R0, R2, 0xffff, RZ, 0xc0, !PT ;  /* 0x0000ffff02007812 */ /* 0x000fe200078ec0ff */
[----:B------:R-:W-:Y:S01]  /*9e60*/  IMAD.WIDE.U32 R134, R134, -0x326172a9, RZ ;  /* 0xcd9e8d5786867825 */ /* 0x000fe200078e00ff */
[----:B------:R-:W-:Y:S02]  /*9e70*/  LOP3.LUT R193, R221, R172, R195, 0x96, !PT ;  /* 0x000000acddc17212 */ /* 0x000fe400078e96c3 */
[----:B------:R-:W-:Y:S02]  /*9e80*/  SHF.R.U32.HI R0, RZ, 0x8, R0 ;  /* 0x00000008ff007819 */ /* 0x000fe40000011600 */
[C---:B------:R-:W-:Y:S02]  /*9e90*/  PRMT R136, R132.reuse, 0x7632, R136 ;  /* 0x0000763284887816 */ /* 0x040fe40000000088 */
[----:B------:R-:W-:Y:S02]  /*9ea0*/  PRMT R202, R173, 0x5410, R0 ;  /* 0x00005410adca7816 */ /* 0x000fe40000000000 */
[----:B------:R-:W-:Y:S02]  /*9eb0*/  LOP3.LUT R172, R132, 0xffff, RZ, 0xc0, !PT ;  /* 0x0000ffff84ac7812 */ /* 0x000fe400078ec0ff */
[----:B------:R-:W-:Y:S02]  /*9ec0*/  FMNMX3.FTZ R0, R3, R4, R5, !PT ;  /* 0x0000000403007276 */ /* 0x000fe40007810005 */
[----:B------:R-:W-:Y:S02]  /*9ed0*/  SHF.R.U32.HI R182, RZ, 0x18, R132 ;  /* 0x00000018ffb67819 */ /* 0x000fe40000011684 */
[----:B------:R-:W-:Y:S02]  /*9ee0*/  LOP3.LUT R136, R136, 0xff, RZ, 0xc0, !PT ;  /* 0x000000ff88887812 */ /* 0x000fe400078ec0ff */
[----:B------:R-:W-:Y:S02]  /*9ef0*/  LOP3.LUT R183, R132, 0xff, RZ, 0xc0, !PT ;  /* 0x000000ff84b77812 */ /* 0x000fe400078ec0ff */
[----:B------:R-:W-:Y:S02]  /*9f00*/  SHF.R.U32.HI R172, RZ, 0x8, R172 ;  /* 0x00000008ffac7819 */ /* 0x000fe400000116ac */
[----:B------:R-:W-:Y:S02]  /*9f10*/  FMNMX3.FTZ R0, R0, R16, R17, !PT ;  /* 0x0000001000007276 */ /* 0x000fe40007810011 */
[----:B------:R-:W-:Y:S02]  /*9f20*/  PRMT R200, R136, 0x5410, R182 ;  /* 0x0000541088c87816 */ /* 0x000fe400000000b6 */
[----:B------:R-:W-:Y:S02]  /*9f30*/  PRMT R212, R198, 0x5410, R212 ;  /* 0x00005410c6d47816 */ /* 0x000fe400000000d4 */
[----:B------:R-:W-:Y:S02]  /*9f40*/  LOP3.LUT R132, R219, R194, R135, 0x96, !PT ;  /* 0x000000c2db847212 */ /* 0x000fe400078e9687 */
[----:B------:R-:W-:Y:S02]  /*9f50*/  PRMT R201, R183, 0x5410, R172 ;  /* 0x00005410b7c97816 */ /* 0x000fe400000000ac */
[----:B------:R-:W-:Y:S02]  /*9f60*/  PRMT R179, R2, 0x7632, R179 ;  /* 0x0000763202b37816 */ /* 0x000fe400000000b3 */
[----:B------:R-:W-:Y:S02]  /*9f70*/  SHF.R.U32.HI R182, RZ, 0x18, R2 ;  /* 0x00000018ffb67819 */ /* 0x000fe40000011602 */
[----:B------:R-:W-:Y:S02]  /*9f80*/  FMNMX3.FTZ R176, R133, R6, R7, !PT ;  /* 0x0000000685b07276 */ /* 0x000fe40007810007 */
[----:B------:R-:W-:Y:S02]  /*9f90*/  FMNMX3.FTZ R178, R138, R8, R9, !PT ;  /* 0x000000088ab27276 */ /* 0x000fe40007810009 */
[----:B------:R-:W-:Y:S01]  /*9fa0*/  FMNMX3.FTZ R177, R0, R20, R21, !PT ;  /* 0x0000001400b17276 */ /* 0x000fe20007810015 */
[----:B------:R-:W-:Y:S06]  /*9fb0*/  @P0 BRA `(.L_x_277) ;  /* 0xffffffec00800947 */ /* 0x000fec000383ffff */
.L_x_276:
[----:B------:R-:W-:Y:S01]  /*9fc0*/  FMNMX3.FTZ R0, R137, R10, R11, !PT ;  /* 0x0000000a89007276 */ /* 0x000fe2000781000b */
[----:B------:R2:W-:Y:S01]  /*9fd0*/  STL.64 [R1+0xb8], R170 ;  /* 0x0000b8aa01007387 */ /* 0x0005e20000100a00 */
[----:B------:R-:W-:Y:S01]  /*9fe0*/  FMNMX3.FTZ R2, R178, R12, R13, !PT ;  /* 0x0000000cb2027276 */ /* 0x000fe2000781000d */
[----:B------:R-:W-:Y:S01]  /*9ff0*/  IMAD.MOV.U32 R178, RZ, RZ, R134 ;  /* 0x000000ffffb27224 */ /* 0x000fe200078e0086 */
[----:B------:R-:W-:Y:S02]  /*a000*/  FMNMX3.FTZ R136, R177, R32, R33, !PT ;  /* 0x00000020b1887276 */ /* 0x000fe40007810021 */
[----:B------:R-:W-:Y:S01]  /*a010*/  FMNMX3.FTZ R135, R176, R18, R19, !PT ;  /* 0x00000012b0877276 */ /* 0x000fe20007810013 */
[----:B------:R-:W-:Y:S01]  /*a020*/  STL [R1+0x9c], R211 ;  /* 0x00009cd301007387 */ /* 0x000fe20000100800 */
        /* <DEDUP_REMOVED lines=8> */
[----:B------:R3:W-:Y:S01]  /*a0b0*/  STL [R1+0x90], R207 ;  /* 0x000090cf01007387 */ /* 0x0007e20000100800 */
[----:B------:R-:W-:Y:S02]  /*a0c0*/  FMNMX3.FTZ R136, R136, R48, R49, !PT ;  /* 0x0000003088887276 */ /* 0x000fe40007810031 */
[----:B------:R-:W-:Y:S01]  /*a0d0*/  FMNMX3.FTZ R135, R135, R34, R35, !PT ;  /* 0x0000002287877276 */ /* 0x000fe20007810023 */
[----:B------:R4:W-:Y:S01]  /*a0e0*/  STL [R1+0x8c], R206 ;  /* 0x00008cce01007387 */ /* 0x0009e20000100800 */
[----:B------:R-:W-:Y:S02]  /*a0f0*/  FMNMX3.FTZ R0, R0, R30, R31, !PT ;  /* 0x0000001e00007276 */ /* 0x000fe4000781001f */
[----:B------:R-:W-:Y:S01]  /*a100*/  FMNMX3.FTZ R2, R2, R40, R41, !PT ;  /* 0x0000002802027276 */ /* 0x000fe20007810029 */
[----:B------:R-:W-:Y:S01]  /*a110*/  STL [R1+0x88], R204 ;  /* 0x000088cc01007387 */ /* 0x000fe20000100800 */
[----:B------:R-:W-:Y:S01]  /*a120*/  FMNMX3.FTZ R136, R136, R52, R53, !PT ;  /* 0x0000003488887276 */ /* 0x000fe20007810035 */
[----:B--2---:R-:W-:Y:S01]  /*a130*/  IMAD.MOV.U32 R171, RZ, RZ, R231 ;  /* 0x000000ffffab7224 */ /* 0x004fe200078e00e7 */
[----:B------:R-:W-:Y:S01]  /*a140*/  FMNMX3.FTZ R135, R135, R38, R39, !PT ;  /* 0x0000002687877276 */ /* 0x000fe20007810027 */
[----:B------:R2:W-:Y:S01]  /*a150*/  STL [R1+0xac], R122 ;  /* 0x0000ac7a01007387 */ /* 0x0005e20000100800 */
[----:B------:R-:W-:Y:S01]  /*a160*/  FMNMX3.FTZ R0, R0, R42, R43, !PT ;  /* 0x0000002a00007276 */ /* 0x000fe2000781002b */
[----:B------:R-:W-:Y:S01]  /*a170*/  IMAD.MOV.U32 R170, RZ, RZ, R230 ;  /* 0x000000ffffaa7224 */ /* 0x000fe200078e00e6 */
[----:B------:R-:W-:Y:S01]  /*a180*/  FMNMX3.FTZ R2, R2, R44, R45, !PT ;  /* 0x0000002c02027276 */ /* 0x000fe2000781002d */
[----:B------:R2:W-:Y:S01]  /*a190*/  STL [R1+0xa8], R123 ;  /* 0x0000a87b01007387 */ /* 0x0005e20000100800 */
[----:B------:R-:W-:Y:S02]  /*a1a0*/  FMNMX3.FTZ R136, R136, R64, R65, !PT ;  /* 0x0000004088887276 */ /* 0x000fe40007810041 */
[----:B------:R-:W-:Y:S01]  /*a1b0*/  FMNMX3.FTZ R135, R135, R50, R51, !PT ;  /* 0x0000003287877276 */ /* 0x000fe20007810033 */
[----:B------:R-:W-:Y:S01]  /*a1c0*/  STL [R1+0xb0], R127 ;  /* 0x0000b07f01007387 */ /* 0x000fe20000100800 */
[----:B------:R-:W-:Y:S02]  /*a1d0*/  FMNMX3.FTZ R0, R0, R46, R47, !PT ;  /* 0x0000002e00007276 */ /* 0x000fe4000781002f */
[----:B------:R-:W-:Y:S02]  /*a1e0*/  FMNMX3.FTZ R2, R2, R56, R57, !PT ;  /* 0x0000003802027276 */ /* 0x000fe40007810039 */
[----:B------:R-:W-:Y:S01]  /*a1f0*/  FMNMX3.FTZ R136, R136, R68, R69, !PT ;  /* 0x0000004488887276 */ /* 0x000fe20007810045 */
[----:B---3--:R-:W-:Y:S01]  /*a200*/  IMAD.MOV.U32 R207, RZ, RZ, R249 ;  /* 0x000000ffffcf7224 */ /* 0x008fe200078e00f9 */
[----:B------:R-:W-:Y:S02]  /*a210*/  FMNMX3.FTZ R135, R135, R54, R55, !PT ;  /* 0x0000003687877276 */ /* 0x000fe40007810037 */
[----:B------:R-:W-:Y:S01]  /*a220*/  FMNMX3.FTZ R0, R0, R58, R59, !PT ;  /* 0x0000003a00007276 */ /* 0x000fe2000781003b */
[----:B----4-:R-:W-:Y:S01]  /*a230*/  IMAD.MOV.U32 R206, RZ, RZ, R248 ;  /* 0x000000ffffce7224 */ /* 0x010fe200078e00f8 */
        /* <DEDUP_REMOVED lines=28> */
[----:B------:R-:W3:Y:S01]  /*a400*/  SHFL.BFLY PT, R177, R136, 0x2, 0x1f ;  /* 0x0c401f0088b17f89 */ /* 0x000ee200000e0000 */
[----:B------:R-:W-:Y:S02]  /*a410*/  FMNMX3.FTZ R2, R2, R120, R121, !PT ;  /* 0x0000007802027276 */ /* 0x000fe40007810079 */
[----:B-1----:R-:W-:Y:S02]  /*a420*/  FMNMX3.FTZ R173, R135, R118, R119, !PT ;  /* 0x0000007687ad7276 */ /* 0x002fe40007810077 */
[----:B------:R-:W-:Y:S01]  /*a430*/  FMNMX3.FTZ R0, R0, R122, R123, !PT ;  /* 0x0000007a00007276 */ /* 0x000fe2000781007b */
[----:B--2---:R-:W-:Y:S01]  /*a440*/  IMAD.MOV.U32 R122, RZ, RZ, R236 ;  /* 0x000000ffff7a7224 */ /* 0x004fe200078e00ec */
[----:B------:R-:W-:Y:S01]  /*a450*/  FMNMX3.FTZ R174, R2, R124, R125, !PT ;  /* 0x0000007c02ae7276 */ /* 0x000fe2000781007d */
[----:B------:R-:W-:Y:S01]  /*a460*/  IMAD.MOV.U32 R123, RZ, RZ, R237 ;  /* 0x000000ffff7b7224 */ /* 0x000fe200078e00ed */
[----:B------:R-:W-:Y:S02]  /*a470*/  FMNMX3.FTZ R173, R173, R130, R131, !PT ;  /* 0x00000082adad7276 */ /* 0x000fe40007810083 */
[----:B------:R-:W-:Y:S01]  /*a480*/  FMNMX3.FTZ R0, R0, R126, R127, !PT ;  /* 0x0000007e00007276 */ /* 0x000fe2000781007f */
[----:B------:R-:W1:Y:S01]  /*a490*/  SHFL.BFLY PT, R176, R174, 0x2, 0x1f ;  /* 0x0c401f00aeb07f89 */ /* 0x000e6200000e0000 */
[----:B------:R-:W-:Y:S02]  /*a4a0*/  LOP3.LUT R172, R179, 0xff, RZ, 0xc0, !PT ;  /* 0x000000ffb3ac7812 */ /* 0x000fe400078ec0ff */
[C---:B------:R-:W-:Y:S05]  /*a4b0*/  PRMT R135, R134.reuse, 0x7773, RZ ;  /* 0x0000777386877816 */ /* 0x040fea00000000ff */
[----:B------:R-:W2:Y:S01]  /*a4c0*/  SHFL.BFLY PT, R175, R173, 0x2, 0x1f ;  /* 0x0c401f00adaf7f89 */ /* 0x000ea200000e0000 */
[C---:B------:R-:W-:Y:S02]  /*a4d0*/  PRMT R179, R134.reuse, 0x7771, RZ ;  /* 0x0000777186b37816 */ /* 0x040fe400000000ff */
[----:B------:R-:W-:Y:S05]  /*a4e0*/  PRMT R134, R134, 0x7772, RZ ;  /* 0x0000777286867816 */ /* 0x000fea00000000ff */
[----:B------:R-:W4:Y:S01]  /*a4f0*/  SHFL.BFLY PT, R2, R0, 0x2, 0x1f ;  /* 0x0c401f0000027f89 */ /* 0x000f2200000e0000 */
[----:B------:R-:W-:Y:S02]  /*a500*/  PRMT R194, R172, 0x5410, R182 ;  /* 0x00005410acc27816 */ /* 0x000fe400000000b6 */
[----:B------:R-:W-:Y:S01]  /*a510*/  PRMT R236, R134, 0x5410, R135 ;  /* 0x0000541086ec7816 */ /* 0x000fe20000000087 */
[----:B------:R-:W-:Y:S01]  /*a520*/  IMAD.WIDE.U32 R134, R193, -0x2daee0ad, RZ ;  /* 0xd2511f53c1867825 */ /* 0x000fe200078e00ff */
[----:B---3--:R-:W-:Y:S02]  /*a530*/  FMNMX.FTZ R136, R136, R177, !PT ;  /* 0x000000b188887209 */ /* 0x008fe40007810000 */
[----:B------:R-:W-:Y:S01]  /*a540*/  LOP3.LUT R178, R178, 0xff, RZ, 0xc0, !PT ;  /* 0x000000ffb2b27812 */ /* 0x000fe200078ec0ff */
[----:B------:R-:W-:Y:S01]  /*a550*/  IMAD.MOV.U32 R177, RZ, RZ, R134 ;  /* 0x000000ffffb17224 */ /* 0x000fe200078e0086 */
[----:B------:R-:W-:Y:S02]  /*a560*/  LOP3.LUT R172, R188, R180, R135, 0x96, !PT ;  /* 0x000000b4bcac7212 */ /* 0x000fe400078e9687 */
[C---:B------:R-:W-:Y:S02]  /*a570*/  PRMT R135, R134.reuse, 0x7773, RZ ;  /* 0x0000777386877816 */ /* 0x040fe400000000ff */
[C---:B------:R-:W-:Y:S02]  /*a580*/  PRMT R180, R134.reuse, 0x7771, RZ ;  /* 0x0000777186b47816 */ /* 0x040fe400000000ff */
[----:B------:R-:W-:Y:S02]  /*a590*/  PRMT R134, R134, 0x7772, RZ ;  /* 0x0000777286867816 */ /* 0x000fe400000000ff */
[----:B------:R-:W-:Y:S02]  /*a5a0*/  PRMT R232, R178, 0x5410, R179 ;  /* 0x00005410b2e87816 */ /* 0x000fe400000000b3 */
[----:B------:R-:W-:Y:S02]  /*a5b0*/  PRMT R234, R134, 0x5410, R135 ;  /* 0x0000541086ea7816 */ /* 0x000fe40000000087 */
[----:B-1----:R-:W-:Y:S02]  /*a5c0*/  FMNMX.FTZ R134, R174, R176, !PT ;  /* 0x000000b0ae867209 */ /* 0x002fe40007810000 */
[----:B------:R-:W-:Y:S02]  /*a5d0*/  LOP3.LUT R174, R132, 0xffff, RZ, 0xc0, !PT ;  /* 0x0000ffff84ae7812 */ /* 0x000fe400078ec0ff */
[----:B--2---:R-:W-:Y:S02]  /*a5e0*/  FMNMX.FTZ R135, R173, R175, !PT ;  /* 0x000000afad877209 */ /* 0x004fe40007810000 */
[----:B----4-:R-:W-:Y:S01]  /*a5f0*/  FMNMX.FTZ R0, R0, R2, !PT ;  /* 0x0000000200007209 */ /* 0x010fe20007810000 */
[----:B------:R-:W1:Y:S01]  /*a600*/  SHFL.BFLY PT, R175, R136, 0x1, 0x1f ;  /* 0x0c201f0088af7f89 */ /* 0x000e6200000e0000 */
[----:B------:R-:W-:Y:S02]  /*a610*/  SHF.R.U32.HI R2, RZ, 0x8, R174 ;  /* 0x00000008ff027819 */ /* 0x000fe400000116ae */
[C---:B------:R-:W-:Y:S05]  /*a620*/  LOP3.LUT R173, R132.reuse, 0xff, RZ, 0xc0, !PT ;  /* 0x000000ff84ad7812 */ /* 0x040fea00078ec0ff */
[----:B------:R-:W2:Y:S01]  /*a630*/  SHFL.BFLY PT, R174, R135, 0x1, 0x1f ;  /* 0x0c201f0087ae7f89 */ /* 0x000ea200000e0000 */
[--C-:B------:R-:W-:Y:S02]  /*a640*/  PRMT R187, R173, 0x5410, R2.reuse ;  /* 0x00005410adbb7816 */ /* 0x100fe40000000002 */
[----:B------:R-:W-:Y:S02]  /*a650*/  PRMT R2, R132, 0x7632, R2 ;  /* 0x0000763284027816 */ /* 0x000fe40000000002 */
[----:B------:R-:W-:Y:S02]  /*a660*/  SHF.R.U32.HI R132, RZ, 0x18, R132 ;  /* 0x00000018ff847819 */ /* 0x000fe40000011684 */
[----:B------:R-:W-:Y:S02]  /*a670*/  LOP3.LUT R2, R2, 0xff, RZ, 0xc0, !PT ;  /* 0x000000ff02027812 */ /* 0x000fe400078ec0ff */
[----:B------:R-:W-:Y:S02]  /*a680*/  LOP3.LUT R173, R172, 0xffff, RZ, 0xc0, !PT ;  /* 0x0000ffffacad7812 */ /* 0x000fe400078ec0ff */
[----:B------:R-:W-:Y:S02]  /*a690*/  PRMT R231, R2, 0x5410, R132 ;  /* 0x0000541002e77816 */ /* 0x000fe40000000084 */
[----:B------:R-:W-:Y:S01]  /*a6a0*/  SHF.R.U32.HI R173, RZ, 0x8, R173 ;  /* 0x00000008ffad7819 */ /* 0x000fe200000116ad */
[----:B------:R-:W3:Y:S01]  /*a6b0*/  SHFL.BFLY PT, R132, R134, 0x1, 0x1f ;  /* 0x0c201f0086847f89 */ /* 0x000ee200000e0000 */
[----:B-1----:R-:W-:Y:S07]  /*a6c0*/  FMNMX.FTZ R136, R136, R175, !PT ;  /* 0x000000af88887209 */ /* 0x002fee0007810000 */
[----:B------:R-:W1:Y:S01]  /*a6d0*/  SHFL.BFLY PT, R2, R0, 0x1, 0x1f ;  /* 0x0c201f0000027f89 */ /* 0x000e6200000e0000 */
[----:B--2---:R-:W-:Y:S02]  /*a6e0*/  FMNMX.FTZ R135, R135, R174, !PT ;  /* 0x000000ae87877209 */ /* 0x004fe40007810000 */
[----:B------:R-:W-:Y:S02]  /*a6f0*/  LOP3.LUT R174, R172, 0xff, RZ, 0xc0, !PT ;  /* 0x000000ffacae7812 */ /* 0x000fe400078ec0ff */
[----:B------:R-:W-:Y:S02]  /*a700*/  FSETP.NEU.FTZ.AND P1, PT, R136, -INF , PT ;  /* 0xff8000008800780b */ /* 0x000fe40003f3d000 */
[----:B------:R-:W-:Y:S02]  /*a710*/  PRMT R198, R174, 0x5410, R173 ;  /* 0x00005410aec67816 */ /* 0x000fe400000000ad */
[----:B------:R-:W-:Y:S02]  /*a720*/  PRMT R174, R172, 0x7632, R174 ;  /* 0x00007632acae7816 */ /* 0x000fe400000000ae */
[----:B------:R-:W-:Y:S02]  /*a730*/  SHF.R.U32.HI R173, RZ, 0x18, R172 ;  /* 0x00000018ffad7819 */ /* 0x000fe400000116ac */
[----:B------:R-:W-:Y:S02]  /*a740*/  LOP3.LUT R172, R174, 0xff, RZ, 0xc0, !PT ;  /* 0x000000ffaeac7812 */ /* 0x000fe400078ec0ff */
[C---:B------:R-:W-:Y:S02]  /*a750*/  FSETP.NEU.FTZ.AND P0, PT, R135.reuse, -INF , PT ;  /* 0xff8000008700780b */ /* 0x040fe40003f1d000 */
[----:B------:R-:W-:Y:S01]  /*a760*/  PRMT R199, R172, 0x5410, R173 ;  /* 0x00005410acc77816 */ /* 0x000fe200000000ad */
[----:B------:R-:W-:Y:S01]  /*a770*/  FMUL.FTZ R172, R136, UR4 ;  /* 0x0000000488ac7c20 */ /* 0x000fe20008410000 */
[----:B---3--:R-:W-:Y:S01]  /*a780*/  FMNMX.FTZ R134, R134, R132, !PT ;  /* 0x0000008486867209 */ /* 0x008fe20007810000 */
[----:B------:R-:W-:Y:S01]  /*a790*/  FMUL.FTZ R173, R135, UR4 ;  /* 0x0000000487ad7c20 */ /* 0x000fe20008410000 */
[----:B------:R-:W-:Y:S02]  /*a7a0*/  LOP3.LUT R132, R177, 0xff, RZ, 0xc0, !PT ;  /* 0x000000ffb1847812 */ /* 0x000fe400078ec0ff */
[----:B------:R-:W-:Y:S02]  /*a7b0*/  FSEL R172, R172, RZ, P1 ;  /* 0x000000ffacac7208 */ /* 0x000fe40000800000 */
[----:B------:R-:W-:Y:S02]  /*a7c0*/  PRMT R230, R132, 0x5410, R180 ;  /* 0x0000541084e67816 */ /* 0x000fe400000000b4 */
[----:B-1----:R-:W-:Y:S01]  /*a7d0*/  FMNMX.FTZ R132, R0, R2, !PT ;  /* 0x0000000200847209 */ /* 0x002fe20007810000 */
[--C-:B------:R-:W-:Y:S01]  /*a7e0*/  FFMA.FTZ R174, R16, UR4, -R172.reuse ;  /* 0x0000000410ae7c23 */ /* 0x100fe200080108ac */
[----:B------:R-:W-:Y:S01]  /*a7f0*/  FSEL R0, R173, RZ, P0 ;  /* 0x000000ffad007208 */ /* 0x000fe20000000000 */
[--C-:B------:R-:W-:Y:S01]  /*a800*/  FFMA.FTZ R16, R112, UR4, -R172.reuse ;  /* 0x0000000470107c23 */ /* 0x100fe200080108ac */
[----:B------:R-:W-:Y:S01]  /*a810*/  FSETP.NEU.FTZ.AND P0, PT, R134, -INF , PT ;  /* 0xff8000008600780b */ /* 0x000fe20003f1d000 */
[--C-:B------:R-:W-:Y:S01]  /*a820*/  FFMA.FTZ R2, R113, UR4, -R172.reuse ;  /* 0x0000000471027c23 */ /* 0x100fe200080108ac */
[--C-:B------:R-:W-:Y:S01]  /*a830*/  FFMA.FTZ R237, R85, UR4, -R172.reuse ;  /* 0x0000000455ed7c23 */ /* 0x100fe200080108ac */
[--C-:B------:R-:W-:Y:S01]  /*a840*/  FFMA.FTZ R175, R17, UR4, -R172.reuse ;  /* 0x0000000411af7c23 */ /* 0x100fe200080108ac */
[----:B------:R1:W-:Y:S01]  /*a850*/  STL [R1+0x14], R16 ;  /* 0x0000141001007387 */ /* 0x0003e20000100800 */
[--C-:B------:R-:W-:Y:S01]  /*a860*/  FFMA.FTZ R176, R5, UR4, -R172.reuse ;  /* 0x0000000405b07c23 */ /* 0x100fe200080108ac */
[--C-:B------:R-:W-:Y:S01]  /*a870*/  FFMA.FTZ R248, R84, UR4, -R172.reuse ;  /* 0x0000000454f87c23 */ /* 0x100fe200080108ac */
[----:B------:R-:W-:Y:S01]  /*a880*/  IMAD.MOV.U32 R5, RZ, RZ, R239 ;  /* 0x000000ffff057224 */ /* 0x000fe200078e00ef */
[----:B------:R2:W-:Y:S01]  /*a890*/  STL [R1+0x18], R2 ;  /* 0x0000180201007387 */ /* 0x0005e20000100800 */
        /* <DEDUP_REMOVED lines=20> */
[----:B-1----:R-:W-:Y:S02]  /*a9e0*/  IMAD.MOV.U32 R16, RZ, RZ, R206 ;  /* 0x000000ffff107224 */ /* 0x002fe400078e00ce */
[--C-:B------:R-:W-:Y:S01]  /*a9f0*/  FFMA.FTZ R206, R101, UR4, -R172.reuse ;  /* 0x0000000465ce7c23 */ /* 0x100fe200080108ac */
[--C-:B------:R-:W-:Y:S01]  /*aa00*/  FFMA.FTZ R228, R128, UR4, -R172.reuse ;  /* 0x0000000480e47c23 */ /* 0x100fe200080108ac */
[--C-:B------:R-:W-:Y:S01]  /*aa10*/  FFMA.FTZ R208, R129, UR4, -R172.reuse ;  /* 0x0000000481d07c23 */ /* 0x100fe200080108ac */
[--C-:B--2---:R-:W-:Y:S01]  /*aa20*/  FFMA.FTZ R2, R100, UR4, -R172.reuse ;  /* 0x0000000464027c23 */ /* 0x104fe200080108ac */
[--C-:B------:R-:W-:Y:S01]  /*aa30*/  FFMA.FTZ R207, R116, UR4, -R172.reuse ;  /* 0x0000000474cf7c23 */ /* 0x100fe200080108ac */
[----:B------:R-:W-:Y:S01]  /*aa40*/  FFMA.FTZ R172, R117, UR4, -R172 ;  /* 0x0000000475ac7c23 */ /* 0x000fe200080108ac */
[----:B------:R-:W-:Y:S01]  /*aa50*/  FFMA.FTZ R128, R83, UR4, -R0 ;  /* 0x0000000453807c23 */ /* 0x000fe20008010800 */
[----:B------:R-:W-:Y:S01]  /*aa60*/  MOV R83, R237 ;  /* 0x000000ed00537202 */ /* 0x000fe20000000f00 */
[----:B------:R-:W-:Y:S02]  /*aa70*/  IMAD.MOV.U32 R101, RZ, RZ, R2 ;  /* 0x000000ffff657224 */ /* 0x000fe400078e0002 */
[----:B------:R-:W-:Y:S01]  /*aa80*/  FADD.FTZ R2, -R136, R3 ;  /* 0x0000000388027221 */ /* 0x000fe20000010100 */
[--C-:B------:R-:W-:Y:S01]  /*aa90*/  FFMA.FTZ R247, R98, UR4, -R0.reuse ;  /* 0x0000000462f77c23 */ /* 0x100fe20008010800 */
[----:B------:R-:W-:Y:S01]  /*aaa0*/  FFMA.FTZ R37, R18, UR4, -R0 ;  /* 0x0000000412257c23 */ /* 0x000fe20008010800 */
[----:B------:R-:W-:Y:S02]  /*aab0*/  IMAD.MOV.U32 R98, RZ, RZ, R248 ;  /* 0x000000ffff627224 */ /* 0x000fe400078e00f8 */
[----:B------:R-:W-:Y:S01]  /*aac0*/  FMUL.FTZ R3, R134, UR4 ;  /* 0x0000000486037c20 */ /* 0x000fe20008410000 */
[----:B------:R-:W-:Y:S02]  /*aad0*/  IMAD.MOV.U32 R4, RZ, RZ, R238 ;  /* 0x000000ffff047224 */ /* 0x000fe400078e00ee */
[--C-:B------:R-:W-:Y:S01]  /*aae0*/  FFMA.FTZ R117, R82, UR4, -R0.reuse ;  /* 0x0000000452757c23 */ /* 0x100fe20008010800 */
[--C-:B------:R-:W-:Y:S01]  /*aaf0*/  FFMA.FTZ R251, R86, UR4, -R0.reuse ;  /* 0x0000000456fb7c23 */ /* 0x100fe20008010800 */
[--C-:B------:R-:W-:Y:S01]  /*ab00*/  FFMA.FTZ R127, R118, UR4, -R0.reuse ;  /* 0x00000004767f7c23 */ /* 0x100fe20008010800 */
[----:B------:R-:W-:Y:S01]  /*ab10*/  FSEL R3, R3, RZ, P0 ;  /* 0x000000ff03037208 */ /* 0x000fe20000000000 */
[--C-:B------:R-:W-:Y:S01]  /*ab20*/  FFMA.FTZ R53, R34, UR4, -R0.reuse ;  /* 0x0000000422357c23 */ /* 0x100fe20008010800 */
[----:B------:R-:W-:Y:S01]  /*ab30*/  FSETP.NEU.FTZ.AND P0, PT, R132, -INF , PT ;  /* 0xff8000008400780b */ /* 0x000fe20003f1d000 */
[--C-:B------:R-:W-:Y:S01]  /*ab40*/  FFMA.FTZ R69, R50, UR4, -R0.reuse ;  /* 0x0000000432457c23 */ /* 0x100fe20008010800 */
[--C-:B------:R-:W-:Y:S01]  /*ab50*/  FFMA.FTZ R80, R51, UR4, -R0.reuse ;  /* 0x0000000433507c23 */ /* 0x100fe20008010800 */
[--C-:B------:R-:W-:Y:S01]  /*ab60*/  FFMA.FTZ R84, R67, UR4, -R0.reuse ;  /* 0x0000000443547c23 */ /* 0x100fe20008010800 */
[--C-:B------:R-:W-:Y:S01]  /*ab70*/  FFMA.FTZ R85, R38, UR4, -R0.reuse ;  /* 0x0000000426557c23 */ /* 0x100fe20008010800 */
[--C-:B------:R-:W-:Y:S01]  /*ab80*/  HSET2.LE.AND R38, R203, R209.reuse, PT ;  /* 0x000000d1cb267233 */ /* 0x100fe20003803000 */
        /* <DEDUP_REMOVED lines=10> */
[----:B------:R-:W-:Y:S01]  /*ac30*/  LOP3.LUT R39, R224, 0xff00ff, RZ, 0xc0, !PT ;  /* 0x00ff00ffe0277812 */ /* 0x000fe200078ec0ff */
        /* <DEDUP_REMOVED lines=11> */
[----:B------:R-:W-:Y:S01]  /*acf0*/  FFMA.FTZ R82, R131, UR4, -R0 ;  /* 0x0000000483527c23 */ /* 0x000fe20008010800 */
[----:B------:R-:W-:Y:S01]  /*ad00*/  FADD.FTZ R0, -R135, R133 ;  /* 0x0000008587007221 */ /* 0x000fe20000010100 */
[--C-:B------:R-:W-:Y:S01]  /*ad10*/  FFMA.FTZ R66, R44, UR4, -R3.reuse ;  /* 0x000000042c427c23 */ /* 0x100fe20008010803 */
[----:B------:R-:W-:Y:S01]  /*ad20*/  FFMA.FTZ R113, R72, UR4, -R3 ;  /* 0x0000000448717c23 */ /* 0x000fe20008010803 */
[----:B------:R-:W-:Y:S01]  /*ad30*/  MUFU.EX2 R44, R18 ;  /* 0x00000012002c7308 */ /* 0x000fe20000000800 */
[----:B------:R-:W-:Y:S01]  /*ad40*/  FMUL.FTZ R0, R0, UR4 ;  /* 0x0000000400007c20 */ /* 0x000fe20008410000 */
[----:B------:R-:W-:Y:S01]  /*ad50*/  FMUL.FTZ R72, R132, UR4 ;  /* 0x0000000484487c20 */ /* 0x000fe20008410000 */
[----:B------:R1:W-:Y:S01]  /*ad60*/  STL [R1+0xa0], R172 ;  /* 0x0000a0ac01007387 */ /* 0x0003e20000100800 */
[----:B------:R-:W-:Y:S02]  /*ad70*/  IMAD.MOV.U32 R55, RZ, RZ, R5 ;  /* 0x000000ffff377224 */ /* 0x000fe400078e0005 */
[--C-:B------:R-:W-:Y:S01]  /*ad80*/  FFMA.FTZ R67, R45, UR4, -R3.reuse ;  /* 0x000000042d437c23 */ /* 0x100fe20008010803 */
[--C-:B------:R-:W-:Y:S01]  /*ad90*/  FFMA.FTZ R49, R9, UR4, -R3.reuse ;  /* 0x0000000409317c23 */ /* 0x100fe20008010803 */
[----:B------:R-:W-:Y:S02]  /*ada0*/  FSEL R72, R72, RZ, P0 ;  /* 0x000000ff48487208 */ /* 0x000fe40000000000 */
[----:B------:R-:W2:Y:S01]  /*adb0*/  MUFU.EX2 R0, R0 ;  /* 0x0000000000007308 */ /* 0x000ea20000000800 */
[----:B------:R-:W-:Y:S01]  /*adc0*/  FMUL.FTZ R2, R2, UR4 ;  /* 0x0000000402027c20 */ /* 0x000fe20008410000 */
[----:B------:R-:W-:Y:S02]  /*add0*/  IMAD.MOV.U32 R54, RZ, RZ, R4 ;  /* 0x000000ffff367224 */ /* 0x000fe400078e0004 */
[--C-:B------:R-:W-:Y:S01]  /*ade0*/  FFMA.FTZ R50, R24, UR4, -R3.reuse ;  /* 0x0000000418327c23 */ /* 0x100fe20008010803 */
[--C-:B------:R-:W-:Y:S01]  /*adf0*/  FFMA.FTZ R14, R14, UR4, -R72.reuse ;  /* 0x000000040e0e7c23 */ /* 0x100fe20008010848 */
[----:B------:R-:W-:Y:S01]  /*ae00*/  FFMA.FTZ R15, R15, UR4, -R72 ;  /* 0x000000040f0f7c23 */ /* 0x000fe20008010848 */
[----:B------:R-:W-:Y:S03]  /*ae10*/  IMAD.WIDE.U32 R4, R196, -0x2daee0ad, RZ ;  /* 0xd2511f53c4047825 */ /* 0x000fe600078e00ff */
[----:B------:R-:W3:Y:S01]  /*ae20*/  MUFU.EX2 R2, R2 ;  /* 0x0000000200027308 */ /* 0x000ee20000000800 */
[----:B------:R4:W-:Y:S01]  /*ae30*/  STL [R1+0xa4], R136 ;  /* 0x0000a48801007387 */ /* 0x0009e20000100800 */
[--C-:B------:R-:W-:Y:S01]  /*ae40*/  FFMA.FTZ R12, R12, UR4, -R3.reuse ;  /* 0x000000040c0c7c23 */ /* 0x100fe20008010803 */
[----:B------:R-:W-:Y:S01]  /*ae50*/  FFMA.FTZ R87, R104, UR4, -R3 ;  /* 0x0000000468577c23 */ /* 0x000fe20008010803 */
[----:B------:R-:W-:Y:S06]  /*ae60*/  LOP3.LUT R5, R122, R191, R5, 0x96, !PT ;  /* 0x000000bf7a057212 */ /* 0x000fec00078e9605 */
[----:B------:R-:W1:Y:S01]  /*ae70*/  MUFU.EX2 R173, R173 ;  /* 0x000000ad00ad7308 */ /* 0x000e620000000800 */
[----:B------:R-:W-:Y:S04]  /*ae80*/  IMAD.WIDE.U32 R6, R197, -0x2daee0ad, RZ ;  /* 0xd2511f53c5067825 */ /* 0x000fe800078e00ff */
[----:B--2---:R-:W-:Y:S05]  /*ae90*/  FMUL.FTZ R18, R0, R150 ;  /* 0x0000009600127220 */ /* 0x004fea0000410000 */
[----:B------:R-:W-:Y:S01]  /*aea0*/  MUFU.EX2 R114, R174 ;  /* 0x000000ae00727308 */ /* 0x000fe20000000800 */
[----:B------:R-:W-:Y:S01]  /*aeb0*/  FFMA.FTZ R51, R25, UR4, -R3 ;  /* 0x0000000419337c23 */ /* 0x000fe20008010803 */
[----:B------:R-:W-:Y:S01]  /*aec0*/  LOP3.LUT R36, R192, R4, R7, 0x96, !PT ;  /* 0x00000004c0247212 */ /* 0x000fe200078e9607 */
[----:B------:R-:W-:Y:S07]  /*aed0*/  IMAD.WIDE.U32 R24, R5, -0x326172a9, RZ ;  /* 0xcd9e8d5705187825 */ /* 0x000fee00078e00ff */
[----:B------:R2:W-:Y:S01]  /*aee0*/  MUFU.EX2 R150, R14 ;  /* 0x0000000e00967308 */ /* 0x0005e20000000800 */
[----:B------:R-:W-:Y:S01]  /*aef0*/  FFMA.FTZ R197, R93, UR4, -R3 ;  /* 0x000000045dc57c23 */ /* 0x000fe20008010803 */
[----:B------:R-:W-:Y:S08]  /*af00*/  IMAD.MOV.U32 R93, RZ, RZ, R123 ;  /* 0x000000ffff5d7224 */ /* 0x000ff000078e007b */
[----:B------:R4:W-:Y:S01]  /*af10*/  MUFU.EX2 R174, R15 ;  /* 0x0000000f00ae7308 */ /* 0x0009e20000000800 */
[--C-:B------:R-:W-:Y:S01]  /*af20*/  FFMA.FTZ R116, R77, UR4, -R3.reuse ;  /* 0x000000044d747c23 */ /* 0x100fe20008010803 */
[--C-:B------:R-:W-:Y:S01]  /*af30*/  FFMA.FTZ R123, R121, UR4, -R3.reuse ;  /* 0x00000004797b7c23 */ /* 0x100fe20008010803 */
[----:B------:R-:W-:Y:S01]  /*af40*/  FFMA.FTZ R77, R120, UR4, -R3 ;  /* 0x00000004784d7c23 */ /* 0x000fe20008010803 */
[----:B------:R-:W-:Y:S02]  /*af50*/  IMAD.MOV.U32 R118, RZ, RZ, R20 ;  /* 0x000000ffff767224 */ /* 0x000fe400078e0014 */
[C---:B---3--:R-:W-:Y:S01]  /*af60*/  FMUL.FTZ R4, R2.reuse, R152 ;  /* 0x0000009802047220 */ /* 0x048fe20000410000 */
[----:B------:R-:W-:Y:S02]  /*af70*/  IMAD.MOV.U32 R120, RZ, RZ, R16 ;  /* 0x000000ffff787224 */ /* 0x000fe400078e0010 */
[C---:B------:R-:W-:Y:S01]  /*af80*/  FMUL.FTZ R5, R2.reuse, R153 ;  /* 0x0000009902057220 */ /* 0x040fe20000410000 */
[----:B------:R-:W-:Y:S02]  /*af90*/  IMAD.MOV.U32 R121, RZ, RZ, R17 ;  /* 0x000000ffff797224 */ /* 0x000fe400078e0011 */
[C---:B------:R-:W-:Y:S01]  /*afa0*/  FMUL.FTZ R16, R2.reuse, R148 ;  /* 0x0000009402107220 */ /* 0x040fe20000410000 */
[C---:B------:R-:W-:Y:S01]  /*afb0*/  FMUL.FTZ R17, R2.reuse, R149 ;  /* 0x0000009502117220 */ /* 0x040fe20000410000 */
[C---:B------:R-:W-:Y:S01]  /*afc0*/  FMUL.FTZ R20, R2.reuse, R144 ;  /* 0x0000009002147220 */ /* 0x040fe20000410000 */
[C---:B------:R-:W-:Y:S01]  /*afd0*/  FMUL.FTZ R21, R2.reuse, R145 ;  /* 0x0000009102157220 */ /* 0x040fe20000410000 */
[C---:B------:R-:W-:Y:S01]  /*afe0*/  FMUL.FTZ R32, R2.reuse, R140 ;  /* 0x0000008c02207220 */ /* 0x040fe20000410000 */
[C---:B------:R-:W-:Y:S01]  /*aff0*/  FMUL.FTZ R33, R2.reuse, R141 ;  /* 0x0000008d02217220 */ /* 0x040fe20000410000 */
[----:B------:R-:W-:Y:S01]  /*b000*/  MOV R141, R121 ;  /* 0x00000079008d7202 */ /* 0x000fe20000000f00 */
[----:B-1----:R-:W-:Y:S01]  /*b010*/  FFMA.FTZ R233, R2, R233, R173 ;  /* 0x000000e902e97223 */ /* 0x002fe200000100ad */
[----:B------:R-:W-:Y:S01]  /*b020*/  LOP3.LUT R2, R170, R218, R25, 0x96, !PT ;  /* 0x000000daaa027212 */ /* 0x000fe200078e9619 */
[----:B--2---:R-:W-:Y:S01]  /*b030*/  IMAD.MOV.U32 R14, RZ, RZ, R170 ;  /* 0x000000ffff0e7224 */ /* 0x004fe200078e00aa */
[----:B------:R1:W-:Y:S01]  /*b040*/  MUFU.EX2 R172, R37 ;  /* 0x0000002500ac7308 */ /* 0x0003e20000000800 */
[----:B----4-:R-:W-:Y:S02]  /*b050*/  IMAD.MOV.U32 R15, RZ, RZ, R171 ;  /* 0x000000ffff0f7224 */ /* 0x010fe400078e00ab */
[--C-:B------:R-:W-:Y:S01]  /*b060*/  FFMA.FTZ R196, R92, UR4, -R3.reuse ;  /* 0x000000045cc47c23 */ /* 0x100fe20008010803 */
[----:B------:R-:W2:Y:S01]  /*b070*/  LDL.64 R170, [R1+0x28] ;  /* 0x0000280001aa7983 */ /* 0x000ea20000100a00 */
[----:B------:R-:W-:Y:S02]  /*b080*/  IMAD.MOV.U32 R99, RZ, RZ, R250 ;  /* 0x000000ffff637224 */ /* 0x000fe400078e00fa */
[----:B------:R-:W-:Y:S01]  /*b090*/  FFMA.FTZ R112, R73, UR4, -R3 ;  /* 0x0000000449707c23 */ /* 0x000fe20008010803 */
[----:B------:R-:W-:Y:S02]  /*b0a0*/  IMAD.MOV.U32 R102, RZ, RZ, R249 ;  /* 0x000000ffff667224 */ /* 0x000fe400078e00f9 */
[--C-:B------:R-:W-:Y:S01]  /*b0b0*/  FFMA.FTZ R250, R89, UR4, -R3.reuse ;  /* 0x0000000459fa7c23 */ /* 0x100fe20008010803 */
        /* <DEDUP_REMOVED lines=18> */
[----:B------:R-:W-:Y:S01]  /*b1e0*/  IMAD.WIDE.U32 R2, R2, -0x2daee0ad, RZ ;  /* 0xd2511f5302027825 */ /* 0x000fe200078e00ff */
[----:B------:R3:W-:Y:S03]  /*b1f0*/  MUFU.EX2 R148, R49 ;  /* 0x0000003100947308 */ /* 0x0007e60000000800 */
[----:B------:R-:W-:Y:S01]  /*b200*/  FMUL.FTZ R7, R0, R155 ;  /* 0x0000009b00077220 */ /* 0x000fe20000410000 */
[----:B-1----:R-:W-:Y:S01]  /*b210*/  IMAD.WIDE.U32 R36, R36, -0x326172a9, RZ ;  /* 0xcd9e8d5724247825 */ /* 0x002fe200078e00ff */
[----:B------:R-:W-:Y:S05]  /*b220*/  LOP3.LUT R8, R190, R6, R3, 0x96, !PT ;  /* 0x00000006be087212 */ /* 0x000fea00078e9603 */
[----:B------:R-:W-:Y:S01]  /*b230*/  MUFU.EX2 R136, R53 ;  /* 0x0000003500887308 */ /* 0x000fe20000000800 */
[C---:B------:R-:W-:Y:S01]  /*b240*/  FMUL.FTZ R6, R0.reuse, R154 ;  /* 0x0000009a00067220 */ /* 0x040fe20000410000 */
[----:B------:R-:W-:Y:S01]  /*b250*/  FMUL.FTZ R22, R0, R146 ;  /* 0x0000009200167220 */ /* 0x000fe20000410000 */
[----:B------:R-:W-:Y:S07]  /*b260*/  LOP3.LUT R3, R222, R24, R37, 0x96, !PT ;  /* 0x00000018de037212 */ /* 0x000fee00078e9625 */
[----:B------:R1:W-:Y:S01]  /*b270*/  MUFU.EX2 R108, R19 ;  /* 0x00000013006c7308 */ /* 0x0003e20000000800 */
[C---:B------:R-:W-:Y:S01]  /*b280*/  FMUL.FTZ R23, R0.reuse, R147 ;  /* 0x0000009300177220 */ /* 0x040fe20000410000 */
[C---:B------:R-:W-:Y:S01]  /*b290*/  FMUL.FTZ R34, R0.reuse, R142 ;  /* 0x0000008e00227220 */ /* 0x040fe20000410000 */
[----:B------:R-:W-:Y:S07]  /*b2a0*/  FMUL.FTZ R35, R0, R143 ;  /* 0x0000008f00237220 */ /* 0x000fee0000410000 */
[----:B------:R-:W4:Y:S01]  /*b2b0*/  MUFU.EX2 R124, R175 ;  /* 0x000000af007c7308 */ /* 0x000f220000000800 */
[--C-:B---3--:R-:W-:Y:S01]  /*b2c0*/  HSET2.LE.AND R49, R215, R209.reuse, PT ;  /* 0x000000d1d7317233 */ /* 0x108fe20003803000 */
[----:B------:R-:W-:Y:S04]  /*b2d0*/  IMAD.WIDE.U32 R24, R3, -0x2daee0ad, RZ ;  /* 0xd2511f5303187825 */ /* 0x000fe800078e00ff */
[--C-:B------:R-:W-:Y:S04]  /*b2e0*/  FFMA.FTZ R26, R26, UR4, -R72.reuse ;  /* 0x000000041a1a7c23 */ /* 0x100fe80008010848 */
[----:B------:R-:W-:Y:S01]  /*b2f0*/  MUFU.EX2 R149, R85 ;  /* 0x0000005500957308 */ /* 0x000fe20000000800 */
[----:B------:R-:W-:Y:S01]  /*b300*/  FFMA.FTZ R27, R27, UR4, -R72 ;  /* 0x000000041b1b7c23 */ /* 0x000fe20008010848 */
[----:B------:R-:W-:Y:S01]  /*b310*/  IMAD.MOV.U32 R144, RZ, RZ, R73 ;  /* 0x000000ffff907224 */ /* 0x000fe200078e0049 */
[----:B------:R-:W-:Y:S01]  /*b320*/  LOP3.LUT R2, R189, R2, R25, 0x96, !PT ;  /* 0x00000002bd027212 */ /* 0x000fe200078e9619 */
[----:B------:R-:W-:Y:S01]  /*b330*/  FFMA.FTZ R235, R0, R235, R44 ;  /* 0x000000eb00eb7223 */ /* 0x000fe2000001002c */
[----:B------:R-:W-:Y:S04]  /*b340*/  IMAD.WIDE.U32 R8, R8, -0x326172a9, RZ ;  /* 0xcd9e8d5708087825 */ /* 0x000fe800078e00ff */
[----:B-1----:R-:W-:Y:S01]  /*b350*/  FMUL.FTZ R19, R0, R151 ;  /* 0x0000009700137220 */ /* 0x002fe20000410000 */
[----:B------:R1:W-:Y:S01]  /*b360*/  MUFU.EX2 R104, R48 ;  /* 0x0000003000687308 */ /* 0x0003e20000000800 */
[--C-:B------:R-:W-:Y:S01]  /*b370*/  FFMA.FTZ R43, R43, UR4, -R72.reuse ;  /* 0x000000042b2b7c23 */ /* 0x100fe20008010848 */
[----:B------:R-:W-:Y:S01]  /*b380*/  IMAD.MOV.U32 R125, RZ, RZ, R45 ;  /* 0x000000ffff7d7224 */ /* 0x000fe200078e002d */
[----:B----4-:R-:W-:Y:S01]  /*b390*/  F2FP.BF16.F32.PACK_AB R0, R124, R114 ;  /* 0x000000727c00723e */ /* 0x010fe200000010ff */
[----:B------:R-:W-:Y:S01]  /*b3a0*/  IMAD.WIDE.U32 R2, R2, -0x326172a9, RZ ;  /* 0xcd9e8d5702027825 */ /* 0x000fe200078e00ff */
[--C-:B------:R-:W-:Y:S05]  /*b3b0*/  HSET2.LE.AND R45, R194, R209.reuse, PT ;  /* 0x000000d1c22d7233 */ /* 0x100fea0003803000 */
[----:B------:R3:W-:Y:S01]  /*b3c0*/  MUFU.EX2 R151, R12 ;  /* 0x0000000c00977308 */ /* 0x0007e20000000800 */
[----:B------:R-:W-:Y:S01]  /*b3d0*/  LOP3.LUT R38, R0, R38, RZ, 0xc0, !PT ;  /* 0x0000002600267212 */ /* 0x000fe200078ec0ff */
[----:B------:R-:W-:Y:S01]  /*b3e0*/  FFMA.FTZ R11, R11, UR4, -R72 ;  /* 0x000000040b0b7c23 */ /* 0x000fe20008010848 */
[----:B------:R-:W-:Y:S07]  /*b3f0*/  F2FP.BF16.F32.PACK_AB R0, R108, R172 ;  /* 0x000000ac6c00723e */ /* 0x000fee00000010ff */
[----:B------:R4:W-:Y:S01]  /*b400*/  MUFU.EX2 R224, R51 ;  /* 0x0000003300e07308 */ /* 0x0009e20000000800 */
[----:B------:R-:W-:Y:S01]  /*b410*/  LOP3.LUT R8, R219, R8, R3, 0x96, !PT ;  /* 0x00000008db087212 */ /* 0x000fe200078e9603 */
[----:B------:R-:W-:Y:S01]  /*b420*/  IMAD.MOV.U32 R3, RZ, RZ, R2 ;  /* 0x000000ffff037224 */ /* 0x000fe200078e0002 */
[----:B------:R-:W-:Y:S07]  /*b430*/  LOP3.LUT R39, R0, R39, RZ, 0xc0, !PT ;  /* 0x0000002700277212 */ /* 0x000fee00078ec0ff */
[----:B------:R4:W-:Y:S01]  /*b440*/  MUFU.EX2 R147, R11 ;  /* 0x0000000b00937308 */ /* 0x0009e20000000800 */
[----:B------:R-:W-:Y:S01]  /*b450*/  LOP3.LUT R0, R221, R36, R9, 0x96, !PT ;  /* 0x00000024dd007212 */ /* 0x000fe200078e9609 */
[----:B------:R-:W-:Y:S01]  /*b460*/  IMAD.MOV.U32 R133, RZ, RZ, R207 ;  /* 0x000000ffff857224 */ /* 0x000fe200078e00cf */
[----:B------:R-:W-:Y:S07]  /*b470*/  PRMT R9, R2, 0x7771, RZ ;  /* 0x0000777102097816 */ /* 0x000fee00000000ff */
[----:B------:R-:W-:Y:S01]  /*b480*/  MUFU.EX2 R207, R183 ;  /* 0x000000b700cf7308 */ /* 0x000fe20000000800 */
[----:B------:R-:W-:Y:S01]  /*b490*/  LOP3.LUT R3, R3, 0xff, RZ, 0xc0, !PT ;  /* 0x000000ff03037812 */ /* 0x000fe200078ec0ff */
[----:B------:R-:W-:Y:S01]  /*b4a0*/  FFMA.FTZ R10, R10, UR4, -R72 ;  /* 0x000000040a0a7c23 */ /* 0x000fe20008010848 */
[--C-:B-1----:R-:W-:Y:S07]  /*b4b0*/  HSET2.LE.AND R48, R223, R209.reuse, PT ;  /* 0x000000d1df307233 */ /* 0x102fee0003803000 */
[----:B------:R-:W-:Y:S01]  /*b4c0*/  MUFU.EX2 R175, R13 ;  /* 0x0000000d00af7308 */ /* 0x000fe20000000800 */
[----:B---3--:R-:W-:Y:S01]  /*b4d0*/  PRMT R12, R3, 0x5410, R9 ;  /* 0x00005410030c7816 */ /* 0x008fe20000000009 */
[----:B------:R-:W-:Y:S01]  /*b4e0*/  IMAD.MOV.U32 R121, RZ, RZ, R204 ;  /* 0x000000ffff797224 */ /* 0x000fe200078e00cc */
[C---:B------:R-:W-:Y:S07]  /*b4f0*/  PRMT R3, R2.reuse, 0x7773, RZ ;  /* 0x0000777302037816 */ /* 0x040fee00000000ff */
[----:B------:R1:W-:Y:S01]  /*b500*/  MUFU.EX2 R145, R10 ;  /* 0x0000000a00917308 */ /* 0x0003e20000000800 */
[----:B------:R-:W-:Y:S01]  /*b510*/  PRMT R2, R2, 0x7772, RZ ;  /* 0x0000777202027816 */ /* 0x000fe200000000ff */
[----:B------:R-:W-:Y:S01]  /*b520*/  IMAD.MOV.U32 R153, RZ, RZ, R118 ;  /* 0x000000ffff997224 */ /* 0x000fe200078e0076 */
[----:B----4-:R-:W-:Y:S07]  /*b530*/  LOP3.LUT R51, R229, 0xff00ff, RZ, 0xc0, !PT ;  /* 0x00ff00ffe5337812 */ /* 0x010fee00078ec0ff */
[----:B------:R-:W-:Y:S01]  /*b540*/  MUFU.EX2 R204, R84 ;  /* 0x0000005400cc7308 */ /* 0x000fe20000000800 */
[----:B------:R-:W-:Y:S01]  /*b550*/  PRMT R11, R2, 0x5410, R3 ;  /* 0x00005410020b7816 */ /* 0x000fe20000000003 */
[----:B------:R-:W-:Y:S04]  /*b560*/  IMAD.WIDE.U32 R2, R0, -0x2daee0ad, RZ ;  /* 0xd2511f5300027825 */ /* 0x000fe800078e00ff */
[----:B------:R-:W-:Y:S04]  /*b570*/  FFMA.FTZ R42, R42, UR4, -R72 ;  /* 0x000000042a2a7c23 */ /* 0x000fe80008010848 */
[----:B------:R-:W3:Y:S01]  /*b580*/  MUFU.EX2 R176, R176 ;  /* 0x000000b000b07308 */ /* 0x000ee20000000800 */
[--C-:B------:R-:W-:Y:S01]  /*b590*/  HSET2.LE.AND R51, R51, R209.reuse, PT ;  /* 0x000000d133337233 */ /* 0x100fe20003803000 */
[----:B------:R-:W-:Y:S02]  /*b5a0*/  IMAD.MOV.U32 R0, RZ, RZ, R2 ;  /* 0x000000ffff007224 */ /* 0x000fe400078e0002 */
[----:B------:R-:W-:Y:S06]  /*b5b0*/  FFMA.FTZ R63, R63, UR4, -R72 ;  /* 0x000000043f3f7c23 */ /* 0x000fec0008010848 */
[----:B------:R-:W-:Y:S01]  /*b5c0*/  MUFU.EX2 R109, R64 ;  /* 0x00000040006d7308 */ /* 0x000fe20000000800 */
[----:B------:R-:W-:Y:S01]  /*b5d0*/  IMAD.MOV.U32 R142, RZ, RZ, R92 ;  /* 0x000000ffff8e7224 */ /* 0x000fe200078e005c */
[----:B-1----:R-:W-:Y:S01]  /*b5e0*/  LOP3.LUT R10, R188, R24, R3, 0x96, !PT ;  /* 0x00000018bc0a7212 */ /* 0x002fe200078e9603 */
[----:B------:R-:W-:Y:S01]  /*b5f0*/  IMAD.MOV.U32 R92, RZ, RZ, R211 ;  /* 0x000000ffff5c7224 */ /* 0x000fe200078e00d3 */
[----:B------:R-:W-:Y:S06]  /*b600*/  PRMT R3, R2, 0x7771, RZ ;  /* 0x0000777102037816 */ /* 0x000fec00000000ff */
[----:B------:R-:W-:Y:S01]  /*b610*/  MUFU.EX2 R211, R69 ;  /* 0x0000004500d37308 */ /* 0x000fe20000000800 */
[----:B------:R-:W-:Y:S01]  /*b620*/  LOP3.LUT R0, R0, 0xff, RZ, 0xc0, !PT ;  /* 0x000000ff00007812 */ /* 0x000fe200078ec0ff */
[----:B------:R-:W-:Y:S02]  /*b630*/  IMAD.MOV.U32 R143, RZ, RZ, R93 ;  /* 0x000000ffff8f7224 */ /* 0x000fe400078e005d */
[----:B------:R-:W-:Y:S06]  /*b640*/  FFMA.FTZ R74, R74, UR4, -R72 ;  /* 0x000000044a4a7c23 */ /* 0x000fec0008010848 */
[----:B------:R-:W1:Y:S01]  /*b650*/  MUFU.EX2 R146, R52 ;  /* 0x0000003400927308 */ /* 0x000e620000000800 */
[----:B------:R-:W-:Y:S01]  /*b660*/  PRMT R70, R0, 0x5410, R3 ;  /* 0x0000541000467816 */ /* 0x000fe20000000003 */
[----:B------:R-:W-:Y:S01]  /*b670*/  IMAD.MOV.U32 R93, RZ, RZ, R208 ;  /* 0x000000ffff5d7224 */ /* 0x000fe200078e00d0 */
[C---:B------:R-:W-:Y:S07]  /*b680*/  PRMT R0, R2.reuse, 0x7773, RZ ;  /* 0x0000777302007816 */ /* 0x040fee00000000ff */
[----:B------:R-:W-:Y:S01]  /*b690*/  MUFU.EX2 R208, R67 ;  /* 0x0000004300d07308 */ /* 0x000fe20000000800 */
[----:B------:R-:W-:Y:S01]  /*b6a0*/  PRMT R2, R2, 0x7772, RZ ;  /* 0x0000777202027816 */ /* 0x000fe200000000ff */
[----:B------:R-:W-:Y:S01]  /*b6b0*/  IMAD.MOV.U32 R140, RZ, RZ, R120 ;  /* 0x000000ffff8c7224 */ /* 0x000fe200078e0078 */
[----:B---3--:R-:W-:Y:S07]  /*b6c0*/  F2FP.BF16.F32.PACK_AB R36, R176, R173 ;  /* 0x000000adb024723e */ /* 0x008fee00000010ff */
[----:B------:R-:W-:Y:S01]  /*b6d0*/  MUFU.EX2 R131, R177 ;  /* 0x000000b100837308 */ /* 0x000fe20000000800 */
[----:B------:R-:W-:Y:S01]  /*b6e0*/  PRMT R71, R2, 0x5410, R0 ;  /* 0x0000541002477816 */ /* 0x000fe20000000000 */
[----:B------:R-:W-:Y:S01]  /*b6f0*/  IMAD.MOV.U32 R120, RZ, RZ, R206 ;  /* 0x000000ffff787224 */ /* 0x000fe200078e00ce */
[--C-:B------:R-:W-:Y:S07]  /*b700*/  HSET2.LE.AND R0, R225, R209.reuse, PT ;  /* 0x000000d1e1007233 */ /* 0x100fee0003803000 */
[----:B------:R3:W-:Y:S01]  /*b710*/  MUFU.EX2 R177, R50 ;  /* 0x0000003200b17308 */ /* 0x0007e20000000800 */
[--C-:B------:R-:W-:Y:S01]  /*b720*/  HSET2.LE.AND R2, R220, R209.reuse, PT ;  /* 0x000000d1dc027233 */ /* 0x100fe20003803000 */
[--C-:B------:R-:W-:Y:S01]  /*b730*/  FFMA.FTZ R75, R75, UR4, -R72.reuse ;  /* 0x000000044b4b7c23 */ /* 0x100fe20008010848 */
[----:B-1----:R-:W-:Y:S07]  /*b740*/  F2FP.BF16.F32.PACK_AB R37, R146, R44 ;  /* 0x0000002c9225723e */ /* 0x002fee00000010ff */
[----:B------:R-:W-:Y:S01]  /*b750*/  MUFU.EX2 R130, R178 ;  /* 0x000000b200827308 */ /* 0x000fe20000000800 */
[----:B------:R-:W-:Y:S01]  /*b760*/  LOP3.LUT R36, R36, R0, RZ, 0xc0, !PT ;  /* 0x0000000024247212 */ /* 0x000fe200078ec0ff */
[--C-:B------:R-:W-:Y:S01]  /*b770*/  FFMA.FTZ R78, R78, UR4, -R72.reuse ;  /* 0x000000044e4e7c23 */ /* 0x100fe20008010848 */
[----:B------:R-:W-:Y:S07]  /*b780*/  F2FP.BF16.F32.PACK_AB R0, R148, R104 ;  /* 0x000000689400723e */ /* 0x000fee00000010ff */
[----:B------:R-:W-:Y:S01]  /*b790*/  MUFU.EX2 R206, R184 ;  /* 0x000000b800ce7308 */ /* 0x000fe20000000800 */
[----:B------:R-:W-:Y:S01]  /*b7a0*/  LOP3.LUT R37, R37, R2, RZ, 0xc0, !PT ;  /* 0x0000000225257212 */ /* 0x000fe200078ec0ff */
[--C-:B------:R-:W-:Y:S01]  /*b7b0*/  FFMA.FTZ R79, R79, UR4, -R72.reuse ;  /* 0x000000044f4f7c23 */ /* 0x100fe20008010848 */
[----:B------:R-:W-:Y:S07]  /*b7c0*/  F2FP.BF16.F32.PACK_AB R2, R147, R145 ;  /* 0x000000919302723e */ /* 0x000fee00000010ff */
[----:B------:R-:W-:Y:S01]  /*b7d0*/  MUFU.EX2 R180, R180 ;  /* 0x000000b400b47308 */ /* 0x000fe20000000800 */
[----:B------:R-:W-:Y:S01]  /*b7e0*/  LOP3.LUT R48, R0, R48, RZ, 0xc0, !PT ;  /* 0x0000003000307212 */ /* 0x000fe200078ec0ff */
[----:B------:R-:W-:Y:S01]  /*b7f0*/  FFMA.FTZ R9, R46, UR4, -R72 ;  /* 0x000000042e097c23 */ /* 0x000fe20008010848 */
[--C-:B---3--:R-:W-:Y:S07]  /*b800*/  HSET2.LE.AND R50, R227, R209.reuse, PT ;  /* 0x000000d1e3327233 */ /* 0x108fee0003803000 */
[----:B------:R-:W1:Y:S01]  /*b810*/  MUFU.EX2 R65, R65 ;  /* 0x0000004100417308 */ /* 0x000e620000000800 */
[----:B------:R-:W-:Y:S01]  /*b820*/  F2FP.BF16.F32.PACK_AB R0, R175, R151 ;  /* 0x00000097af00723e */ /* 0x000fe200000010ff */
[----:B------:R-:W-:Y:S01]  /*b830*/  IMAD.MOV.U32 R73, RZ, RZ, R82 ;  /* 0x000000ffff497224 */ /* 0x000fe200078e0052 */
[----:B------:R-:W-:Y:S07]  /*b840*/  LOP3.LUT R49, R2, R49, RZ, 0xc0, !PT ;  /* 0x0000003102317212 */ /* 0x000fee00078ec0ff */
[----:B------:R1:W-:Y:S01]  /*b850*/  MUFU.EX2 R220, R28 ;  /* 0x0000001c00dc7308 */ /* 0x0003e20000000800 */
[----:B------:R-:W-:Y:S01]  /*b860*/  F2FP.BF16.F32.PACK_AB R2, R174, R150 ;  /* 0x00000096ae02723e */ /* 0x000fe200000010ff */
[----:B------:R-:W-:Y:S01]  /*b870*/  IMAD.MOV.U32 R119, RZ, RZ, R102 ;  /* 0x000000ffff777224 */ /* 0x000fe200078e0066 */
[----:B------:R-:W-:Y:S07]  /*b880*/  LOP3.LUT R3, R212, 0xff00ff, RZ, 0xc0, !PT ;  /* 0x00ff00ffd4037812 */ /* 0x000fee00078ec0ff */
[----:B------:R-:W3:Y:S01]  /*b890*/  MUFU.EX2 R179, R179 ;  /* 0x000000b300b37308 */ /* 0x000ee20000000800 */
[----:B------:R-:W-:Y:S01]  /*b8a0*/  LOP3.LUT R50, R0, R50, RZ, 0xc0, !PT ;  /* 0x0000003200327212 */ /* 0x000fe200078ec0ff */
[----:B------:R-:W-:Y:S01]  /*b8b0*/  IMAD.MOV.U32 R102, RZ, RZ, R83 ;  /* 0x000000ffff667224 */ /* 0x000fe200078e0053 */
[----:B------:R-:W-:Y:S07]  /*b8c0*/  MOV R82, R54 ;  /* 0x0000003600527202 */ /* 0x000fee0000000f00 */
[----:B------:R-:W4:Y:S01]  /*b8d0*/  MUFU.EX2 R178, R68 ;  /* 0x0000004400b27308 */ /* 0x000f220000000800 */
[--C-:B------:R-:W-:Y:S01]  /*b8e0*/  HSET2.LE.AND R0, R214, R209.reuse, PT ;  /* 0x000000d1d6007233 */ /* 0x100fe20003803000 */
[----:B------:R-:W-:Y:S01]  /*b8f0*/  IMAD.MOV.U32 R83, RZ, RZ, R55 ;  /* 0x000000ffff537224 */ /* 0x000fe200078e0037 */
[--C-:B------:R-:W-:Y:S07]  /*b900*/  HSET2.LE.AND R46, R213, R209.reuse, PT ;  /* 0x000000d1d52e7233 */ /* 0x100fee0003803000 */
[----:B------:R2:W-:Y:S01]  /*b910*/  MUFU.EX2 R154, R26 ;  /* 0x0000001a009a7308 */ /* 0x0005e20000000800 */
[----:B------:R-:W-:Y:S01]  /*b920*/  LOP3.LUT R51, R2, R51, RZ, 0xc0, !PT ;  /* 0x0000003302337212 */ /* 0x000fe200078ec0ff */
[----:B-1----:R-:W-:Y:S01]  /*b930*/  IMAD.MOV.U32 R28, RZ, RZ, R65 ;  /* 0x000000ffff1c7224 */ /* 0x002fe200078e0041 */
[----:B------:R-:W-:Y:S07]  /*b940*/  F2FP.BF16.F32.PACK_AB R54, R131, R130 ;  /* 0x000000828336723e */ /* 0x000fee00000010ff */
[----:B------:R-:W1:Y:S01]  /*b950*/  MUFU.EX2 R203, R27 ;  /* 0x0000001b00cb7308 */ /* 0x000e620000000800 */
[--C-:B------:R-:W-:Y:S01]  /*b960*/  HSET2.LE.AND R2, R3, R209.reuse, PT ;  /* 0x000000d103027233 */ /* 0x100fe20003803000 */
[--C-:B------:R-:W-:Y:S01]  /*b970*/  FFMA.FTZ R3, R47, UR4, -R72.reuse ;  /* 0x000000042f037c23 */ /* 0x100fe20008010848 */
[----:B------:R-:W-:Y:S07]  /*b980*/  LOP3.LUT R54, R54, R0, RZ, 0xc0, !PT ;  /* 0x0000000036367212 */ /* 0x000fee00078ec0ff */
[----:B------:R1:W-:Y:S01]  /*b990*/  MUFU.EX2 R213, R9 ;  /* 0x0000000900d57308 */ /* 0x0003e20000000800 */
[----:B------:R-:W-:Y:S01]  /*b9a0*/  LOP3.LUT R47, R226, 0xff00ff, RZ, 0xc0, !PT ;  /* 0x00ff00ffe22f7812 */ /* 0x000fe200078ec0ff */
[--C-:B------:R-:W-:Y:S01]  /*b9b0*/  FFMA.FTZ R30, R30, UR4, -R72.reuse ;  /* 0x000000041e1e7c23 */ /* 0x100fe20008010848 */
[----:B------:R-:W-:Y:S07]  /*b9c0*/  F2FP.BF16.F32.PACK_AB R55, R109, R136 ;  /* 0x000000886d37723e */ /* 0x000fee00000010ff */
[----:B------:R-:W1:Y:S01]  /*b9d0*/  MUFU.EX2 R225, R29 ;  /* 0x0000001d00e17308 */ /* 0x000e620000000800 */
[--C-:B------:R-:W-:Y:S01]  /*b9e0*/  HSET2.LE.AND R0, R201, R209.reuse, PT ;  /* 0x000000d1c9007233 */ /* 0x100fe20003803000 */
[----:B------:R-:W-:Y:S01]  /*b9f0*/  FFMA.FTZ R31, R31, UR4, -R72 ;  /* 0x000000041f1f7c23 */ /* 0x000fe20008010848 */
[----:B---3--:R-:W-:Y:S07]  /*ba00*/  F2FP.BF16.F32.PACK_AB R52, R179, R180 ;  /* 0x000000b4b334723e */ /* 0x008fee00000010ff */
[----:B------:R3:W-:Y:S01]  /*ba10*/  MUFU.EX2 R226, R3 ;  /* 0x0000000300e27308 */ /* 0x0007e20000000800 */
[----:B------:R-:W-:Y:S01]  /*ba20*/  LOP3.LUT R55, R55, R2, RZ, 0xc0, !PT ;  /* 0x0000000237377212 */ /* 0x000fe200078ec0ff */
[----:B------:R-:W-:Y:S01]  /*ba30*/  IMAD.MOV.U32 R118, RZ, RZ, R99 ;  /* 0x000000ffff767224 */ /* 0x000fe200078e0063 */
[--C-:B------:R-:W-:Y:S07]  /*ba40*/  HSET2.LE.AND R2, R200, R209.reuse, PT ;  /* 0x000000d1c8027233 */ /* 0x100fee0003803000 */
[----:B------:R-:W-:Y:S01]  /*ba50*/  MUFU.EX2 R173, R30 ;  /* 0x0000001e00ad7308 */ /* 0x000fe20000000800 */
[----:B------:R-:W-:Y:S01]  /*ba60*/  LOP3.LUT R52, R52, R0, RZ, 0xc0, !PT ;  /* 0x0000000034347212 */ /* 0x000fe200078ec0ff */
[----:B------:R-:W-:Y:S01]  /*ba70*/  IMAD.MOV.U32 R99, RZ, RZ, R98 ;  /* 0x000000ffff637224 */ /* 0x000fe200078e0062 */
[--C-:B------:R-:W-:Y:S07]  /*ba80*/  HSET2.LE.AND R44, R202, R209.reuse, PT ;  /* 0x000000d1ca2c7233 */ /* 0x100fee0003803000 */
[----:B------:R3:W3:Y:S01]  /*ba90*/  MUFU.EX2 R215, R31 ;  /* 0x0000001f00d77308 */ /* 0x0006e20000000800 */
[----:B----4-:R-:W-:Y:S01]  /*baa0*/  F2FP.BF16.F32.PACK_AB R53, R28, R178 ;  /* 0x000000b21c35723e */ /* 0x010fe200000010ff */
[----:B------:R-:W-:Y:S01]  /*bab0*/  IMAD.MOV.U32 R98, RZ, RZ, R228 ;  /* 0x000000ffff627224 */ /* 0x000fe200078e00e4 */
[----:B------:R-:W-:Y:S07]  /*bac0*/  F2FP.BF16.F32.PACK_AB R0, R224, R177 ;  /* 0x000000b1e000723e */ /* 0x000fee00000010ff */
[----:B------:R-:W-:Y:S01]  /*bad0*/  MUFU.EX2 R105, R182 ;  /* 0x000000b600697308 */ /* 0x000fe20000000800 */
[----:B------:R-:W-:Y:S01]  /*bae0*/  LOP3.LUT R53, R53, R2, RZ, 0xc0, !PT ;  /* 0x0000000235357212 */ /* 0x000fe200078ec0ff */
[----:B--2---:R-:W-:Y:S01]  /*baf0*/  IMAD.MOV.U32 R26, RZ, RZ, R87 ;  /* 0x000000ffff1a7224 */ /* 0x004fe200078e0057 */
[----:B------:R-:W-:Y:S07]  /*bb00*/  LOP3.LUT R44, R0, R44, RZ, 0xc0, !PT ;  /* 0x0000002c002c7212 */ /* 0x000fee00078ec0ff */
[----:B------:R-:W2:Y:S01]  /*bb10*/  MUFU.EX2 R76, R181 ;  /* 0x000000b5004c7308 */ /* 0x000ea20000000800 */
[----:B-1----:R-:W-:Y:S01]  /*bb20*/  LOP3.LUT R9, R11, 0xff00ff, RZ, 0xc0, !PT ;  /* 0x00ff00ff0b097812 */ /* 0x002fe200078ec0ff */
[----:B------:R-:W-:Y:S01]  /*bb30*/  IMAD.MOV.U32 R27, RZ, RZ, R103 ;  /* 0x000000ffff1b7224 */ /* 0x000fe200078e0067 */
[----:B------:R-:W-:Y:S07]  /*bb40*/  F2FP.BF16.F32.PACK_AB R2, R203, R154 ;  /* 0x0000009acb02723e */ /* 0x000fee00000010ff */
[----:B------:R-:W1:Y:S01]  /*bb50*/  MUFU.EX2 R228, R80 ;  /* 0x0000005000e47308 */ /* 0x000e620000000800 */
[----:B------:R-:W-:Y:S01]  /*bb60*/  F2FP.BF16.F32.PACK_AB R0, R225, R220 ;  /* 0x000000dce100723e */ /* 0x000fe200000010ff */
[----:B------:R-:W-:Y:S01]  /*bb70*/  IMAD.MOV.U32 R29, RZ, RZ, R77 ;  /* 0x000000ffff1d7224 */ /* 0x000fe200078e004d */
[----:B------:R-:W-:Y:S07]  /*bb80*/  LOP3.LUT R45, R2, R45, RZ, 0xc0, !PT ;  /* 0x0000002d022d7212 */ /* 0x000fee00078ec0ff */
[----:B------:R4:W-:Y:S01]  /*bb90*/  MUFU.EX2 R212, R40 ;  /* 0x0000002800d47308 */ /* 0x0009e20000000800 */
[--C-:B------:R-:W-:Y:S01]  /*bba0*/  HSET2.LE.AND R47, R47, R209.reuse, PT ;  /* 0x000000d12f2f7233 */ /* 0x100fe20003803000 */
[----:B------:R-:W-:Y:S01]  /*bbb0*/  FFMA.FTZ R11, R59, UR4, -R72 ;  /* 0x000000043b0b7c23 */ /* 0x000fe20008010848 */
[----:B------:R-:W-:Y:S07]  /*bbc0*/  LOP3.LUT R46, R0, R46, RZ, 0xc0, !PT ;  /* 0x0000002e002e7212 */ /* 0x000fee00078ec0ff */
[----:B------:R1:W1:Y:S01]  /*bbd0*/  MUFU.EX2 R227, R41 ;  /* 0x0000002900e37308 */ /* 0x0002620000000800 */
[--C-:B---3--:R-:W-:Y:S01]  /*bbe0*/  HSET2.LE.AND R3, R9, R209.reuse, PT ;  /* 0x000000d109037233 */ /* 0x108fe20003803000 */
[----:B------:R-:W-:Y:S01]  /*bbf0*/  IMAD.MOV.U32 R31, RZ, RZ, R102 ;  /* 0x000000ffff1f7224 */ /* 0x000fe200078e0066 */
[----:B------:R-:W-:Y:S07]  /*bc00*/  F2FP.BF16.F32.PACK_AB R2, R215, R173 ;  /* 0x000000add702723e */ /* 0x000fee00000010ff */
[----:B------:R-:W-:Y:S01]  /*bc10*/  MUFU.EX2 R214, R43 ;  /* 0x0000002b00d67308 */ /* 0x000fe20000000800 */
[--C-:B------:R-:W-:Y:S01]  /*bc20*/  HSET2.LE.AND R0, R12, R209.reuse, PT ;  /* 0x000000d10c007233 */ /* 0x100fe20003803000 */
[----:B------:R-:W-:Y:S01]  /*bc30*/  FFMA.FTZ R9, R58, UR4, -R72 ;  /* 0x000000043a097c23 */ /* 0x000fe20008010848 */
[----:B--2---:R-:W-:Y:S07]  /*bc40*/  F2FP.BF16.F32.PACK_AB R58, R105, R76 ;  /* 0x0000004c693a723e */ /* 0x004fee00000010ff */
[----:B------:R-:W-:Y:S01]  /*bc50*/  MUFU.EX2 R223, R66 ;  /* 0x0000004200df7308 */ /* 0x000fe20000000800 */
[----:B------:R-:W-:Y:S01]  /*bc60*/  LOP3.LUT R47, R2, R47, RZ, 0xc0, !PT ;  /* 0x0000002f022f7212 */ /* 0x000fe200078ec0ff */
[----:B----4-:R-:W-:Y:S01]  /*bc70*/  IMAD.MOV.U32 R40, RZ, RZ, R124 ;  /* 0x000000ffff287224 */ /* 0x010fe200078e007c */
[----:B-1----:R-:W-:Y:S07]  /*bc80*/  F2FP.BF16.F32.PACK_AB R2, R228, R211 ;  /* 0x000000d3e402723e */ /* 0x002fee00000010ff */
[----:B------:R-:W1:Y:S01]  /*bc90*/  MUFU.EX2 R200, R42 ;  /* 0x0000002a00c87308 */ /* 0x000e620000000800 */
[----:B------:R-:W-:Y:S01]  /*bca0*/  LOP3.LUT R58, R58, R0, RZ, 0xc0, !PT ;  /* 0x000000003a3a7212 */ /* 0x000fe200078ec0ff */
[----:B------:R-:W-:Y:S01]  /*bcb0*/  IMAD.MOV.U32 R41, RZ, RZ, R121 ;  /* 0x000000ffff297224 */ /* 0x000fe200078e0079 */
[--C-:B------:R-:W-:Y:S07]  /*bcc0*/  HSET2.LE.AND R64, R187, R209.reuse, PT ;  /* 0x000000d1bb407233 */ /* 0x100fee0003803000 */
[----:B------:R-:W2:Y:S01]  /*bcd0*/  MUFU.EX2 R229, R81 ;  /* 0x0000005100e57308 */ /* 0x000ea20000000800 */
[----:B------:R-:W-:Y:S01]  /*bce0*/  F2FP.BF16.F32.PACK_AB R0, R227, R212 ;  /* 0x000000d4e300723e */ /* 0x000fe200000010ff */
[----:B------:R-:W-:Y:S01]  /*bcf0*/  IMAD.MOV.U32 R77, RZ, RZ, R129 ;  /* 0x000000ffff4d7224 */ /* 0x000fe200078e0081 */
[----:B------:R-:W-:Y:S07]  /*bd00*/  LOP3.LUT R59, R2, R3, RZ, 0xc0, !PT ;  /* 0x00000003023b7212 */ /* 0x000fee00078ec0ff */
[----:B------:R3:W-:Y:S01]  /*bd10*/  MUFU.EX2 R184, R60 ;  /* 0x0000003c00b87308 */ /* 0x0007e20000000800 */
[--C-:B------:R-:W-:Y:S01]  /*bd20*/  HSET2.LE.AND R65, R231, R209.reuse, PT ;  /* 0x000000d1e7417233 */ /* 0x100fe20003803000 */
[----:B------:R-:W-:Y:S01]  /*bd30*/  IMAD.MOV.U32 R231, RZ, RZ, R143 ;  /* 0x000000ffffe77224 */ /* 0x000fe200078e008f */
[----:B------:R-:W-:Y:S07]  /*bd40*/  LOP3.LUT R67, R236, 0xff00ff, RZ, 0xc0, !PT ;  /* 0x00ff00ffec437812 */ /* 0x000fee00078ec0ff */
[----:B------:R-:W-:Y:S01]  /*bd50*/  MUFU.EX2 R185, R185 ;  /* 0x000000b900b97308 */ /* 0x000fe20000000800 */
[----:B------:R-:W-:Y:S01]  /*bd60*/  LOP3.LUT R64, R0, R64, RZ, 0xc0, !PT ;  /* 0x0000004000407212 */ /* 0x000fe200078ec0ff */
[----:B------:R-:W-:Y:S01]  /*bd70*/  IMAD.MOV.U32 R143, RZ, RZ, R153 ;  /* 0x000000ffff8f7224 */ /* 0x000fe200078e0099 */
[----:B-1----:R-:W-:Y:S07]  /*bd80*/  F2FP.BF16.F32.PACK_AB R2, R214, R200 ;  /* 0x000000c8d602723e */ /* 0x002fee00000010ff */
[----:B------:R-:W-:Y:S01]  /*bd90*/  MUFU.EX2 R194, R61 ;  /* 0x0000003d00c27308 */ /* 0x000fe20000000800 */
[--C-:B------:R-:W-:Y:S01]  /*bda0*/  HSET2.LE.AND R66, R232, R209.reuse, PT ;  /* 0x000000d1e8427233 */ /* 0x100fe20003803000 */
[----:B------:R-:W-:Y:S01]  /*bdb0*/  IMAD.MOV.U32 R43, RZ, RZ, R143 ;  /* 0x000000ffff2b7224 */ /* 0x000fe200078e008f */
[----:B------:R-:W-:Y:S07]  /*bdc0*/  F2FP.BF16.F32.PACK_AB R0, R208, R223 ;  /* 0x000000dfd000723e */ /* 0x000fee00000010ff */
[----:B------:R-:W-:Y:S01]  /*bdd0*/  MUFU.EX2 R152, R96 ;  /* 0x0000006000987308 */ /* 0x000fe20000000800 */
[----:B------:R-:W-:Y:S01]  /*bde0*/  LOP3.LUT R65, R2, R65, RZ, 0xc0, !PT ;  /* 0x0000004102417212 */ /* 0x000fe200078ec0ff */
[----:B------:R-:W-:Y:S01]  /*bdf0*/  IMAD.MOV.U32 R231, RZ, RZ, R41 ;  /* 0x000000ffffe77224 */ /* 0x000fe200078e0029 */
[--C-:B------:R-:W-:Y:S01]  /*be00*/  HSET2.LE.AND R67, R67, R209.reuse, PT ;  /* 0x000000d143437233 */ /* 0x100fe20003803000 */
[----:B------:R-:W-:Y:S01]  /*be10*/  IMAD.MOV.U32 R41, RZ, RZ, R125 ;  /* 0x000000ffff297224 */ /* 0x000fe200078e007d */
[----:B------:R-:W-:Y:S01]  /*be20*/  LOP3.LUT R71, R71, 0xff00ff, RZ, 0xc0, !PT ;  /* 0x00ff00ff47477812 */ /* 0x000fe200078ec0ff */
[----:B------:R-:W-:Y:S01]  /*be30*/  IMAD.MOV.U32 R236, RZ, RZ, R40 ;  /* 0x000000ffffec7224 */ /* 0x000fe200078e0028 */
[----:B------:R-:W-:Y:S03]  /*be40*/  F2FP.BF16.F32.PACK_AB R2, R226, R213 ;  /* 0x000000d5e202723e */ /* 0x000fe600000010ff */
[----:B------:R-:W-:Y:S01]  /*be50*/  MUFU.EX2 R202, R57 ;  /* 0x0000003900ca7308 */ /* 0x000fe20000000800 */
[----:B------:R-:W-:Y:S01]  /*be60*/  LOP3.LUT R66, R0, R66, RZ, 0xc0, !PT ;  /* 0x0000004200427212 */ /* 0x000fe200078ec0ff */
[----:B------:R-:W-:Y:S01]  /*be70*/  IMAD.MOV.U32 R121, RZ, RZ, R93 ;  /* 0x000000ffff797224 */ /* 0x000fe200078e005d */
[--C-:B------:R-:W-:Y:S07]  /*be80*/  HSET2.LE.AND R70, R70, R209.reuse, PT ;  /* 0x000000d146467233 */ /* 0x100fee0003803000 */
[----:B------:R-:W1:Y:S01]  /*be90*/  MUFU.EX2 R201, R56 ;  /* 0x0000003800c97308 */ /* 0x000e620000000800 */
[----:B------:R-:W-:Y:S01]  /*bea0*/  F2FP.BF16.F32.PACK_AB R0, R206, R207 ;  /* 0x000000cfce00723e */ /* 0x000fe200000010ff */
[----:B------:R-:W-:Y:S01]  /*beb0*/  IMAD.MOV.U32 R30, RZ, RZ, R73 ;  /* 0x000000ffff1e7224 */ /* 0x000fe200078e0049 */
[----:B------:R-:W-:Y:S07]  /*bec0*/  LOP3.LUT R67, R2, R67, RZ, 0xc0, !PT ;  /* 0x0000004302437212 */ /* 0x000fee00078ec0ff */
[----:B------:R-:W-:Y:S01]  /*bed0*/  MUFU.EX2 R195, R195 ;  /* 0x000000c300c37308 */ /* 0x000fe20000000800 */
[--C-:B------:R-:W-:Y:S01]  /*bee0*/  HSET2.LE.AND R71, R71, R209.reuse, PT ;  /* 0x000000d147477233 */ /* 0x100fe20003803000 */
[----:B------:R-:W-:Y:S01]  /*bef0*/  IMAD.MOV.U32 R124, RZ, RZ, R92 ;  /* 0x000000ffff7c7224 */ /* 0x000fe200078e005c */
[----:B--2---:R-:W-:Y:S07]  /*bf00*/  F2FP.BF16.F32.PACK_AB R2, R204, R229 ;  /* 0x000000e5cc02723e */ /* 0x004fee00000010ff */
[----:B------:R-:W-:Y:S01]  /*bf10*/  MUFU.EX2 R155, R100 ;  /* 0x00000064009b7308 */ /* 0x000fe20000000800 */
[----:B------:R-:W-:Y:S01]  /*bf20*/  LOP3.LUT R70, R0, R70, RZ, 0xc0, !PT ;  /* 0x0000004600467212 */ /* 0x000fe200078ec0ff */
[----:B------:R-:W-:Y:S01]  /*bf30*/  FFMA.FTZ R62, R62, UR4, -R72 ;  /* 0x000000043e3e7c23 */ /* 0x000fe20008010848 */
[----:B------:R-:W-:Y:S07]  /*bf40*/  LOP3.LUT R0, R8, 0xffff, RZ, 0xc0, !PT ;  /* 0x0000ffff08007812 */ /* 0x000fee00078ec0ff */
[----:B------:R-:W2:Y:S01]  /*bf50*/  MUFU.EX2 R186, R186 ;  /* 0x000000ba00ba7308 */ /* 0x000ea20000000800 */
[----:B------:R-:W-:Y:S01]  /*bf60*/  LOP3.LUT R71, R2, R71, RZ, 0xc0, !PT ;  /* 0x0000004702477212 */ /* 0x000fe200078ec0ff */
[----:B------:R-:W-:Y:S01]  /*bf70*/  IMAD.MOV.U32 R80, RZ, RZ, R114 ;  /* 0x000000ffff507224 */ /* 0x000fe200078e0072 */
[----:B------:R-:W-:Y:S07]  /*bf80*/  LOP3.LUT R3, R8, 0xff, RZ, 0xc0, !PT ;  /* 0x000000ff08037812 */ /* 0x000fee00078ec0ff */
[----:B------:R4:W-:Y:S01]  /*bf90*/  MUFU.EX2 R181, R62 ;  /* 0x0000003e00b57308 */ /* 0x0009e20000000800 */
[----:B------:R-:W-:Y:S01]  /*bfa0*/  SHF.R.U32.HI R2, RZ, 0x8, R0 ;  /* 0x00000008ff027819 */ /* 0x000fe20000011600 */
[----:B------:R-:W-:Y:S01]  /*bfb0*/  IMAD.MOV.U32 R114, RZ, RZ, R98 ;  /* 0x000000ffff727224 */ /* 0x000fe200078e0062 */
[--C-:B---3--:R-:W-:Y:S07]  /*bfc0*/  HSET2.LE.AND R60, R198, R209.reuse, PT ;  /* 0x000000d1c63c7233 */ /* 0x108fee0003803000 */
[----:B------:R-:W-:Y:S01]  /*bfd0*/  MUFU.EX2 R182, R63 ;  /* 0x0000003f00b67308 */ /* 0x000fe20000000800 */
[----:B-1----:R-:W-:Y:S01]  /*bfe0*/  F2FP.BF16.F32.PACK_AB R0, R202, R201 ;  /* 0x000000c9ca00723e */ /* 0x002fe200000010ff */
[----:B------:R-:W-:Y:S01]  /*bff0*/  IMAD.MOV.U32 R198, RZ, RZ, R14 ;  /* 0x000000ffffc67224 */ /* 0x000fe200078e000e */
[----:B------:R-:W-:Y:S07]  /*c000*/  PRMT R2, R3, 0x5410, R2 ;  /* 0x0000541003027816 */ /* 0x000fee0000000002 */
[----:B------:R-:W-:Y:S01]  /*c010*/  MUFU.EX2 R187, R11 ;  /* 0x0000000b00bb7308 */ /* 0x000fe20000000800 */
[----:B------:R-:W-:Y:S01]  /*c020*/  PRMT R57, R8, 0x7632, R57 ;  /* 0x0000763208397816 */ /* 0x000fe20000000039 */
[----:B------:R-:W-:Y:S01]  /*c030*/  IMAD.MOV.U32 R93, RZ, RZ, R99 ;  /* 0x000000ffff5d7224 */ /* 0x000fe200078e0063 */
[----:B------:R-:W-:Y:S07]  /*c040*/  LOP3.LUT R60, R0, R60, RZ, 0xc0, !PT ;  /* 0x0000003c003c7212 */ /* 0x000fee00078ec0ff */
[----:B------:R-:W1:Y:S01]  /*c050*/  MUFU.EX2 R193, R193 ;  /* 0x000000c100c17308 */ /* 0x000e620000000800 */
[--C-:B------:R-:W-:Y:S01]  /*c060*/  HSET2.LE.AND R0, R2, R209.reuse, PT ;  /* 0x000000d102007233 */ /* 0x100fe20003803000 */
[----:B------:R-:W-:Y:S01]  /*c070*/  FFMA.FTZ R94, R94, UR4, -R72 ;  /* 0x000000045e5e7c23 */ /* 0x000fe20008010848 */
[----:B--2---:R-:W-:Y:S07]  /*c080*/  F2FP.BF16.F32.PACK_AB R56, R186, R185 ;  /* 0x000000b9ba38723e */ /* 0x004fee00000010ff */
[----:B------:R-:W2:Y:S01]  /*c090*/  MUFU.EX2 R153, R97 ;  /* 0x0000006100997308 */ /* 0x000ea20000000800 */
[----:B------:R-:W-:Y:S01]  /*c0a0*/  SHF.R.U32.HI R8, RZ, 0x18, R8 ;  /* 0x00000018ff087819 */ /* 0x000fe20000011608 */
[--C-:B------:R-:W-:Y:S01]  /*c0b0*/  FFMA.FTZ R95, R95, UR4, -R72.reuse ;  /* 0x000000045f5f7c23 */ /* 0x100fe20008010848 */
[----:B------:R-:W-:Y:S07]  /*c0c0*/  LOP3.LUT R57, R57, 0xff, RZ, 0xc0, !PT ;  /* 0x000000ff39397812 */ /* 0x000fee00078ec0ff */
[----:B------:R-:W3:Y:S01]  /*c0d0*/  MUFU.EX2 R183, R9 ;  /* 0x0000000900b77308 */ /* 0x000ee20000000800 */
[----:B------:R-:W-:Y:S01]  /*c0e0*/  LOP3.LUT R56, R56, R0, RZ, 0xc0, !PT ;  /* 0x0000000038387212 */ /* 0x000fe200078ec0ff */
[----:B------:R-:W-:Y:S01]  /*c0f0*/  FFMA.FTZ R90, R90, UR4, -R72 ;  /* 0x000000045a5a7c23 */ /* 0x000fe20008010848 */
[--C-:B----4-:R-:W-:Y:S01]  /*c100*/  HSET2.LE.AND R62, R230, R209.reuse, PT ;  /* 0x000000d1e63e7233 */ /* 0x110fe20003803000 */
[----:B------:R-:W-:Y:S01]  /*c110*/  IMAD.MOV.U32 R230, RZ, RZ, R142 ;  /* 0x000000ffffe67224 */ /* 0x000fe200078e008e */
[----:B------:R-:W-:Y:S05]  /*c120*/  PRMT R57, R57, 0x5410, R8 ;  /* 0x0000541039397816 */ /* 0x000fea0000000008 */
[----:B------:R-:W-:Y:S01]  /*c130*/  MUFU.EX2 R118, R118 ;  /* 0x0000007600767308 */ /* 0x000fe20000000800 */
[----:B------:R-:W-:Y:S01]  /*c140*/  F2FP.BF16.F32.PACK_AB R0, R194, R184 ;  /* 0x000000b8c200723e */ /* 0x000fe200000010ff */
[--C-:B------:R-:W-:Y:S01]  /*c150*/  FFMA.FTZ R91, R91, UR4, -R72.reuse ;  /* 0x000000045b5b7c23 */ /* 0x100fe20008010848 */
[----:B------:R-:W-:Y:S07]  /*c160*/  LOP3.LUT R68, R10, 0xffff, RZ, 0xc0, !PT ;  /* 0x0000ffff0a447812 */ /* 0x000fee00078ec0ff */
[----:B------:R-:W-:Y:S01]  /*c170*/  MUFU.EX2 R119, R119 ;  /* 0x0000007700777308 */ /* 0x000fe20000000800 */
[----:B------:R-:W-:Y:S01]  /*c180*/  LOP3.LUT R62, R0, R62, RZ, 0xc0, !PT ;  /* 0x0000003e003e7212 */ /* 0x000fe200078ec0ff */
[--C-:B------:R-:W-:Y:S01]  /*c190*/  FFMA.FTZ R106, R106, UR4, -R72.reuse ;  /* 0x000000046a6a7c23 */ /* 0x100fe20008010848 */
[--C-:B------:R-:W-:Y:S07]  /*c1a0*/  HSET2.LE.AND R57, R57, R209.reuse, PT ;  /* 0x000000d139397233 */ /* 0x100fee0003803000 */
[----:B------:R-:W-:Y:S01]  /*c1b0*/  MUFU.EX2 R113, R113 ;  /* 0x0000007100717308 */ /* 0x000fe20000000800 */
[----:B------:R-:W-:Y:S01]  /*c1c0*/  F2FP.BF16.F32.PACK_AB R0, R152, R149 ;  /* 0x000000959800723e */ /* 0x000fe200000010ff */
[----:B------:R-:W-:Y:S01]  /*c1d0*/  FFMA.FTZ R107, R107, UR4, -R72 ;  /* 0x000000046b6b7c23 */ /* 0x000fe20008010848 */
[----:B------:R-:W-:Y:S07]  /*c1e0*/  SHF.R.U32.HI R68, RZ, 0x8, R68 ;  /* 0x00000008ff447819 */ /* 0x000fee0000011644 */
[----:B------:R-:W-:Y:S01]  /*c1f0*/  MUFU.EX2 R94, R94 ;  /* 0x0000005e005e7308 */ /* 0x000fe20000000800 */
[----:B------:R-:W-:Y:S01]  /*c200*/  LOP3.LUT R57, R0, R57, RZ, 0xc0, !PT ;  /* 0x0000003900397212 */ /* 0x000fe200078ec0ff */
[--C-:B------:R-:W-:Y:S01]  /*c210*/  FFMA.FTZ R110, R110, UR4, -R72.reuse ;  /* 0x000000046e6e7c23 */ /* 0x100fe20008010848 */
[C---:B------:R-:W-:Y:S07]  /*c220*/  LOP3.LUT R0, R10.reuse, 0xff, RZ, 0xc0, !PT ;  /* 0x000000ff0a007812 */ /* 0x040fee00078ec0ff */
[----:B------:R-:W-:Y:S01]  /*c230*/  MUFU.EX2 R95, R95 ;  /* 0x0000005f005f7308 */ /* 0x000fe20000000800 */
[----:B------:R-:W-:Y:S01]  /*c240*/  PRMT R69, R10, 0x7632, R69 ;  /* 0x000076320a457816 */ /* 0x000fe20000000045 */
[----:B------:R-:W-:Y:S01]  /*c250*/  FFMA.FTZ R111, R111, UR4, -R72 ;  /* 0x000000046f6f7c23 */ /* 0x000fe20008010848 */
[----:B------:R-:W-:Y:S07]  /*c260*/  PRMT R68, R0, 0x5410, R68 ;  /* 0x0000541000447816 */ /* 0x000fee0000000044 */
[----:B------:R-:W-:Y:S01]  /*c270*/  MUFU.EX2 R90, R90 ;  /* 0x0000005a005a7308 */ /* 0x000fe20000000800 */
[----:B------:R-:W-:Y:S01]  /*c280*/  SHF.R.U32.HI R10, RZ, 0x18, R10 ;  /* 0x00000018ff0a7819 */ /* 0x000fe2000001160a */
[----:B------:R-:W-:Y:S01]  /*c290*/  FFMA.FTZ R126, R126, UR4, -R72 ;  /* 0x000000047e7e7c23 */ /* 0x000fe20008010848 */
[----:B------:R-:W-:Y:S07]  /*c2a0*/  LOP3.LUT R69, R69, 0xff, RZ, 0xc0, !PT ;  /* 0x000000ff45457812 */ /* 0x000fee00078ec0ff */
[----:B------:R-:W-:Y:S01]  /*c2b0*/  MUFU.EX2 R91, R91 ;  /* 0x0000005b005b7308 */ /* 0x000fe20000000800 */
[--C-:B------:R-:W-:Y:S01]  /*c2c0*/  HSET2.LE.AND R68, R68, R209.reuse, PT ;  /* 0x000000d144447233 */ /* 0x100fe20003803000 */
[----:B------:R-:W-:Y:S01]  /*c2d0*/  IMAD.MOV.U32 R232, RZ, RZ, R76 ;  /* 0x000000ffffe87224 */ /* 0x000fe200078e004c */
[----:B------:R-:W-:Y:S07]  /*c2e0*/  PRMT R69, R69, 0x5410, R10 ;  /* 0x0000541045457816 */ /* 0x000fee000000000a */
[----:B------:R-:W-:Y:S01]  /*c2f0*/  MUFU.EX2 R126, R126 ;  /* 0x0000007e007e7308 */ /* 0x000fe20000000800 */
[----:B-1----:R-:W-:Y:S01]  /*c300*/  F2FP.BF16.F32.PACK_AB R0, R195, R193 ;  /* 0x000000c1c300723e */ /* 0x002fe200000010ff */
[----:B------:R-:W-:Y:S01]  /*c310*/  IMAD.MOV.U32 R76, RZ, RZ, R101 ;  /* 0x000000ffff4c7224 */ /* 0x000fe200078e0065 */
[--C-:B------:R-:W-:Y:S01]  /*c320*/  HSET2.LE.AND R2, R199, R209.reuse, PT ;  /* 0x000000d1c7027233 */ /* 0x100fe20003803000 */
[----:B------:R-:W-:Y:S01]  /*c330*/  IMAD.MOV.U32 R199, RZ, RZ, R15 ;  /* 0x000000ffffc77224 */ /* 0x000fe200078e000f */
[----:B------:R-:W-:Y:S05]  /*c340*/  LOP3.LUT R68, R0, R68, RZ, 0xc0, !PT ;  /* 0x0000004400447212 */ /* 0x000fea00078ec0ff */
[----:B------:R-:W-:Y:S01]  /*c350*/  MUFU.EX2 R106, R106 ;  /* 0x0000006a006a7308 */ /* 0x000fe20000000800 */
[--C-:B------:R-:W-:Y:S02]  /*c360*/  HSET2.LE.AND R69, R69, R209.reuse, PT ;  /* 0x000000d145457233 */ /* 0x100fe40003803000 */
[----:B--2---:R-:W-:Y:S07]  /*c370*/  F2FP.BF16.F32.PACK_AB R0, R155, R153 ;  /* 0x000000999b00723e */ /* 0x004fee00000010ff */
[----:B------:R-:W-:Y:S01]  /*c380*/  MUFU.EX2 R107, R107 ;  /* 0x0000006b006b7308 */ /* 0x000fe20000000800 */
[----:B------:R-:W-:Y:S01]  /*c390*/  LOP3.LUT R63, R234, 0xff00ff, RZ, 0xc0, !PT ;  /* 0x00ff00ffea3f7812 */ /* 0x000fe200078ec0ff */
[----:B------:R-:W-:Y:S01]  /*c3a0*/  IMAD.MOV.U32 R234, RZ, RZ, R27 ;  /* 0x000000ffffea7224 */ /* 0x000fe200078e001b */
[----:B------:R-:W-:Y:S01]  /*c3b0*/  LOP3.LUT R69, R0, R69, RZ, 0xc0, !PT ;  /* 0x0000004500457212 */ /* 0x000fe200078ec0ff */
[----:B------:R-:W-:Y:S01]  /*c3c0*/  VIADD R0, R210, 0x2 ;  /* 0x00000002d2007836 */ /* 0x000fe20000000000 */
[----:B---3--:R-:W-:Y:S05]  /*c3d0*/  F2FP.BF16.F32.PACK_AB R61, R187, R183 ;  /* 0x000000b7bb3d723e */ /* 0x008fea00000010ff */
[----:B------:R-:W-:Y:S01]  /*c3e0*/  MUFU.EX2 R110, R110 ;  /* 0x0000006e006e7308 */ /* 0x000fe20000000800 */
[--C-:B------:R-:W-:Y:S02]  /*c3f0*/  HSET2.LE.AND R63, R63, R209.reuse, PT ;  /* 0x000000d13f3f7233 */ /* 0x100fe40003803000 */
[----:B------:R-:W-:Y:S07]  /*c400*/  LOP3.LUT R0, R83, R217, R0, 0x96, !PT ;  /* 0x000000d953007212 */ /* 0x000fee00078e9600 */
[----:B------:R-:W-:Y:S01]  /*c410*/  MUFU.EX2 R111, R111 ;  /* 0x0000006f006f7308 */ /* 0x000fe20000000800 */
[----:B------:R-:W-:Y:S02]  /*c420*/  LOP3.LUT R61, R61, R2, RZ, 0xc0, !PT ;  /* 0x000000023d3d7212 */ /* 0x000fe400078ec0ff */
[----:B------:R-:W-:Y:S01]  /*c430*/  F2FP.BF16.F32.PACK_AB R2, R182, R181 ;  /* 0x000000b5b602723e */ /* 0x000fe200000010ff */
[----:B------:R-:W-:Y:S01]  /*c440*/  IMAD.WIDE.U32 R10, R0, -0x326172a9, RZ ;  /* 0xcd9e8d57000a7825 */ /* 0x000fe200078e00ff */
[----:B------:R-:W-:Y:S02]  /*c450*/  MOV R42, R120 ;  /* 0x00000078002a7202 */ /* 0x000fe40000000f00 */
[----:B------:R-:W-:Y:S01]  /*c460*/  LOP3.LUT R63, R2, R63, RZ, 0xc0, !PT ;  /* 0x0000003f023f7212 */ /* 0x000fe200078ec0ff */
[----:B------:R-:W-:Y:S01]  /*c470*/  IMAD.MOV.U32 R120, RZ, RZ, R89 ;  /* 0x000000ffff787224 */ /* 0x000fe200078e0059 */
[C---:B------:R-:W-:Y:S01]  /*c480*/  LOP3.LUT R2, R11.reuse, R246, RZ, 0x3c, !PT ;  /* 0x000000f60b027212 */ /* 0x040fe200078e3cff */
[----:B------:R-:W-:Y:S01]  /*c490*/  IMAD.MOV.U32 R81, RZ, RZ, R42 ;  /* 0x000000ffff517224 */ /* 0x000fe200078e002a */
[----:B------:R-:W-:Y:S01]  /*c4a0*/  LOP3.LUT R9, R11, R242, RZ, 0x3c, !PT ;  /* 0x000000f20b097212 */ /* 0x000fe200078e3cff */
[----:B------:R-:W-:Y:S01]  /*c4b0*/  IMAD.MOV.U32 R42, RZ, RZ, R144 ;  /* 0x000000ffff2a7224 */ /* 0x000fe200078e0090 */
[C---:B------:R-:W-:Y:S02]  /*c4c0*/  LOP3.LUT R8, R10.reuse, R241, RZ, 0x3c, !PT ;  /* 0x000000f10a087212 */ /* 0x040fe400078e3cff */
[----:B------:R-:W-:Y:S01]  /*c4d0*/  LOP3.LUT R0, R10, R245, RZ, 0x3c, !PT ;  /* 0x000000f50a007212 */ /* 0x000fe200078e3cff */
[----:B------:R-:W-:Y:S01]  /*c4e0*/  IMAD.WIDE.U32 R10, R2, -0x2daee0ad, RZ ;  /* 0xd2511f53020a7825 */ /* 0x000fe200078e00ff */
[----:B------:R-:W-:Y:S03]  /*c4f0*/  MOV R40, R109 ;  /* 0x0000006d00287202 */ /* 0x000fe60000000f00 */
[----:B------:R-:W-:Y:S01]  /*c500*/  IMAD.WIDE.U32 R12, R0, -0x2daee0ad, RZ ;  /* 0xd2511f53000c7825 */ /* 0x000fe200078e00ff */
[-C--:B------:R-:W-:Y:S03]  /*c510*/  LOP3.LUT R2, R140, R191.reuse, R11, 0x96, !PT ;  /* 0x000000bf8c027212 */ /* 0x080fe600078e960b */
[----:B------:R-:W-:Y:S01]  /*c520*/  IMAD.MOV.U32 R109, RZ, RZ, R86 ;  /* 0x000000ffff6d7224 */ /* 0x000fe200078e0056 */
[----:B------:R-:W-:Y:S01]  /*c530*/  LOP3.LUT R0, R192, R10, R13, 0x96, !PT ;  /* 0x0000000ac0007212 */ /* 0x000fe200078e960d */
[----:B------:R-:W-:Y:S04]  /*c540*/  IMAD.WIDE.U32 R2, R2, -0x326172a9, RZ ;  /* 0xcd9e8d5702027825 */ /* 0x000fe800078e00ff */
[----:B------:R-:W-:Y:S01]  /*c550*/  IMAD.WIDE.U32 R10, R0, -0x326172a9, RZ ;  /* 0xcd9e8d57000a7825 */ /* 0x000fe200078e00ff */
[----:B------:R-:W-:Y:S04]  /*c560*/  LOP3.LUT R0, R170, R218, R3, 0x96, !PT ;  /* 0x000000daaa007212 */ /* 0x000fe800078e9603 */
[----:B------:R-:W-:Y:S01]  /*c570*/  LOP3.LUT R3, R222, R2, R11, 0x96, !PT ;  /* 0x00000002de037212 */ /* 0x000fe200078e960b */
[----:B------:R-:W-:Y:S04]  /*c580*/  IMAD.WIDE.U32 R24, R0, -0x2daee0ad, RZ ;  /* 0xd2511f5300187825 */ /* 0x000fe800078e00ff */
[----:B------:R-:W-:Y:S01]  /*c590*/  IMAD.WIDE.U32 R14, R3, -0x2daee0ad, RZ ;  /* 0xd2511f53030e7825 */ /* 0x000fe200078e00ff */
[----:B------:R-:W-:Y:S03]  /*c5a0*/  LOP3.LUT R0, R190, R12, R25, 0x96, !PT ;  /* 0x0000000cbe007212 */ /* 0x000fe600078e9619 */
[----:B------:R-:W-:Y:S02]  /*c5b0*/  IMAD.MOV.U32 R25, RZ, RZ, R83 ;  /* 0x000000ffff197224 */ /* 0x000fe400078e0053 */
[----:B------:R-:W-:Y:S01]  /*c5c0*/  IMAD.WIDE.U32 R12, R0, -0x326172a9, RZ ;  /* 0xcd9e8d57000c7825 */ /* 0x000fe200078e00ff */
[----:B------:R-:W-:Y:S02]  /*c5d0*/  LOP3.LUT R0, R189, R24, R15, 0x96, !PT ;  /* 0x00000018bd007212 */ /* 0x000fe400078e960f */
[----:B------:R-:W-:Y:S02]  /*c5e0*/  MOV R24, R82 ;  /* 0x0000005200187202 */ /* 0x000fe40000000f00 */
[----:B------:R-:W-:Y:S01]  /*c5f0*/  LOP3.LUT R2, R221, R10, R13, 0x96, !PT ;  /* 0x0000000add027212 */ /* 0x000fe200078e960d */
[----:B------:R-:W-:Y:S04]  /*c600*/  IMAD.WIDE.U32 R10, R0, -0x326172a9, RZ ;  /* 0xcd9e8d57000a7825 */ /* 0x000fe800078e00ff */
[----:B------:R-:W-:Y:S01]  /*c610*/  IMAD.MOV.U32 R13, RZ, RZ, R10 ;  /* 0x000000ffff0d7224 */ /* 0x000fe200078e000a */
[----:B------:R-:W-:Y:S02]  /*c620*/  LOP3.LUT R0, R219, R12, R11, 0x96, !PT ;  /* 0x0000000cdb007212 */ /* 0x000fe400078e960b */
[C---:B------:R-:W-:Y:S02]  /*c630*/  PRMT R11, R10.reuse, 0x7773, RZ ;  /* 0x000077730a0b7816 */ /* 0x040fe400000000ff */
[C---:B------:R-:W-:Y:S02]  /*c640*/  PRMT R3, R10.reuse, 0x7772, RZ ;  /* 0x000077720a037816 */ /* 0x040fe400000000ff */
[----:B------:R-:W-:Y:S02]  /*c650*/  PRMT R15, R10, 0x7771, RZ ;  /* 0x000077710a0f7816 */ /* 0x000fe400000000ff */
[----:B------:R-:W-:Y:S01]  /*c660*/  PRMT R102, R3, 0x5410, R11 ;  /* 0x0000541003667816 */ /* 0x000fe2000000000b */
[----:B------:R-:W-:Y:S04]  /*c670*/  IMAD.WIDE.U32 R2, R2, -0x2daee0ad, RZ ;  /* 0xd2511f5302027825 */ /* 0x000fe800078e00ff */
[----:B------:R-:W-:Y:S01]  /*c680*/  IMAD.MOV.U32 R11, RZ, RZ, R2 ;  /* 0x000000ffff0b7224 */ /* 0x000fe200078e0002 */
[C---:B------:R-:W-:Y:S02]  /*c690*/  PRMT R10, R2.reuse, 0x7773, RZ ;  /* 0x00007773020a7816 */ /* 0x040fe400000000ff */
[C---:B------:R-:W-:Y:S02]  /*c6a0*/  PRMT R12, R2.reuse, 0x7771, RZ ;  /* 0x00007771020c7816 */ /* 0x040fe400000000ff */
[----:B------:R-:W-:Y:S02]  /*c6b0*/  PRMT R2, R2, 0x7772, RZ ;  /* 0x0000777202027816 */ /* 0x000fe400000000ff */
[----:B------:R-:W-:Y:S02]  /*c6c0*/  LOP3.LUT R3, R188, R14, R3, 0x96, !PT ;  /* 0x0000000ebc037212 */ /* 0x000fe400078e9603 */
[----:B------:R-:W-:Y:S02]  /*c6d0*/  PRMT R142, R2, 0x5410, R10 ;  /* 0x00005410028e7816 */ /* 0x000fe4000000000a */
[C---:B------:R-:W-:Y:S02]  /*c6e0*/  LOP3.LUT R2, R0.reuse, 0xffff, RZ, 0xc0, !PT ;  /* 0x0000ffff00027812 */ /* 0x040fe400078ec0ff */
[----:B------:R-:W-:Y:S02]  /*c6f0*/  LOP3.LUT R10, R0, 0xff, RZ, 0xc0, !PT ;  /* 0x000000ff000a7812 */ /* 0x000fe400078ec0ff */
[----:B------:R-:W-:Y:S04]  /*c700*/  SHF.R.U32.HI R2, RZ, 0x8, R2 ;  /* 0x00000008ff027819 */ /* 0x000fe80000011602 */
[--C-:B------:R-:W-:Y:S02]  /*c710*/  PRMT R85, R10, 0x5410, R2.reuse ;  /* 0x000054100a557816 */ /* 0x100fe40000000002 */
[----:B------:R-:W-:Y:S02]  /*c720*/  PRMT R2, R0, 0x7632, R2 ;  /* 0x0000763200027816 */ /* 0x000fe40000000002 */
[----:B------:R-:W-:Y:S02]  /*c730*/  SHF.R.U32.HI R0, RZ, 0x18, R0 ;  /* 0x00000018ff007819 */ /* 0x000fe40000011600 */
[----:B------:R-:W-:Y:S04]  /*c740*/  LOP3.LUT R2, R2, 0xff, RZ, 0xc0, !PT ;  /* 0x000000ff02027812 */ /* 0x000fe800078ec0ff */
[----:B------:R-:W-:Y:S02]  /*c750*/  PRMT R87, R2, 0x5410, R0 ;  /* 0x0000541002577816 */ /* 0x000fe40000000000 */
[----:B------:R-:W-:Y:S04]  /*c760*/  LOP3.LUT R0, R13, 0xff, RZ, 0xc0, !PT ;  /* 0x000000ff0d007812 */ /* 0x000fe800078ec0ff */
[----:B------:R-:W-:Y:S02]  /*c770*/  PRMT R100, R0, 0x5410, R15 ;  /* 0x0000541000647816 */ /* 0x000fe4000000000f */
[----:B------:R-:W-:Y:S01]  /*c780*/  LOP3.LUT R0, R11, 0xff, RZ, 0xc0, !PT ;  /* 0x000000ff0b007812 */ /* 0x000fe200078ec0ff */
[----:B------:R-:W-:Y:S03]  /*c790*/  IMAD.WIDE.U32 R10, R9, -0x2daee0ad, RZ ;  /* 0xd2511f53090a7825 */ /* 0x000fe600078e00ff */
[----:B------:R-:W-:Y:S01]  /*c7a0*/  PRMT R129, R0, 0x5410, R12 ;  /* 0x0000541000817816 */ /* 0x000fe2000000000c */
[----:B------:R-:W-:Y:S01]  /*c7b0*/  IMAD.WIDE.U32 R12, R8, -0x2daee0ad, RZ ;  /* 0xd2511f53080c7825 */ /* 0x000fe200078e00ff */
[----:B------:R-:W-:Y:S04]  /*c7c0*/  LOP3.LUT R0, R230, R191, R11, 0x96, !PT ;  /* 0x000000bfe6007212 */ /* 0x000fe800078e960b */
[----:B------:R-:W-:Y:S01]  /*c7d0*/  LOP3.LUT R10, R192, R10, R13, 0x96, !PT ;  /* 0x0000000ac00a7212 */ /* 0x000fe200078e960d */
[----:B------:R-:W-:Y:S05]  /*c7e0*/  IMAD.WIDE.U32 R14, R0, -0x326172a9, RZ ;  /* 0xcd9e8d57000e7825 */ /* 0x000fea00078e00ff */
[----:B------:R-:W-:Y:S05]  /*c7f0*/  LOP3.LUT R8, R198, R218, R15, 0x96, !PT ;  /* 0x000000dac6087212 */ /* 0x000fea00078e960f */
[----:B------:R-:W-:Y:S05]  /*c800*/  IMAD.WIDE.U32 R8, R8, -0x2daee0ad, RZ ;  /* 0xd2511f5308087825 */ /* 0x000fea00078e00ff */
[----:B------:R-:W-:Y:S01]  /*c810*/  LOP3.LUT R2, R190, R12, R9, 0x96, !PT ;  /* 0x0000000cbe027212 */ /* 0x000fe200078e9609 */
[----:B------:R-:W-:Y:S04]  /*c820*/  IMAD.WIDE.U32 R12, R10, -0x326172a9, RZ ;  /* 0xcd9e8d570a0c7825 */ /* 0x000fe800078e00ff */
[----:B------:R-:W-:Y:S01]  /*c830*/  IMAD.WIDE.U32 R10, R2, -0x326172a9, RZ ;  /* 0xcd9e8d57020a7825 */ /* 0x000fe200078e00ff */
[----:B------:R-:W-:Y:S05]  /*c840*/  LOP3.LUT R0, R222, R14, R13, 0x96, !PT ;  /* 0x0000000ede007212 */ /* 0x000fea00078e960d */
[----:B------:R-:W-:Y:S01]  /*c850*/  IMAD.WIDE.U32 R14, R0, -0x2daee0ad, RZ ;  /* 0xd2511f53000e7825 */ /* 0x000fe200078e00ff */
[----:B------:R-:W-:Y:S04]  /*c860*/  LOP3.LUT R0, R221, R12, R11, 0x96, !PT ;  /* 0x0000000cdd007212 */ /* 0x000fe800078e960b */
[----:B------:R-:W-:Y:S05]  /*c870*/  LOP3.LUT R8, R189, R8, R15, 0x96, !PT ;  /* 0x00000008bd087212 */ /* 0x000fea00078e960f */
[----:B------:R-:W-:Y:S05]  /*c880*/  IMAD.WIDE.U32 R8, R8, -0x326172a9, RZ ;  /* 0xcd9e8d5708087825 */ /* 0x000fea00078e00ff */
[----:B------:R-:W-:Y:S01]  /*c890*/  LOP3.LUT R2, R219, R10, R9, 0x96, !PT ;  /* 0x0000000adb027212 */ /* 0x000fe200078e9609 */
[----:B------:R-:W-:Y:S01]  /*c8a0*/  IMAD.MOV.U32 R9, RZ, RZ, R8 ;  /* 0x000000ffff097224 */ /* 0x000fe200078e0008 */
[C---:B------:R-:W-:Y:S04]  /*c8b0*/  PRMT R10, R8.reuse, 0x7771, RZ ;  /* 0x00007771080a7816 */ /* 0x040fe800000000ff */
[----:B------:R-:W-:Y:S04]  /*c8c0*/  LOP3.LUT R9, R9, 0xff, RZ, 0xc0, !PT ;  /* 0x000000ff09097812 */ /* 0x000fe800078ec0ff */
[----:B------:R-:W-:Y:S02]  /*c8d0*/  PRMT R97, R9, 0x5410, R10 ;  /* 0x0000541009617816 */ /* 0x000fe4000000000a */
[C---:B------:R-:W-:Y:S02]  /*c8e0*/  PRMT R9, R8.reuse, 0x7773, RZ ;  /* 0x0000777308097816 */ /* 0x040fe400000000ff */
[----:B------:R-:W-:Y:S04]  /*c8f0*/  PRMT R8, R8, 0x7772, RZ ;  /* 0x0000777208087816 */ /* 0x000fe800000000ff */
[----:B------:R-:W-:Y:S01]  /*c900*/  PRMT R98, R8, 0x5410, R9 ;  /* 0x0000541008627816 */ /* 0x000fe20000000009 */
        /* <DEDUP_REMOVED lines=8> */
[----:B------:R-:W-:Y:S02]  /*c990*/  PRMT R103, R8, 0x5410, R9 ;  /* 0x0000541008677816 */ /* 0x000fe40000000009 */
[C---:B------:R-:W-:Y:S02]  /*c9a0*/  LOP3.LUT R8, R2.reuse, 0xffff, RZ, 0xc0, !PT ;  /* 0x0000ffff02087812 */ /* 0x040fe400078ec0ff */
[C---:B------:R-:W-:Y:S02]  /*c9b0*/  LOP3.LUT R9, R2.reuse, 0xff, RZ, 0xc0, !PT ;  /* 0x000000ff02097812 */ /* 0x040fe400078ec0ff */
[----:B------:R-:W-:Y:S04]  /*c9c0*/  SHF.R.U32.HI R8, RZ, 0x8, R8 ;  /* 0x00000008ff087819 */ /* 0x000fe80000011608 */
[--C-:B------:R-:W-:Y:S02]  /*c9d0*/  PRMT R73, R9, 0x5410, R8.reuse ;  /* 0x0000541009497816 */ /* 0x100fe40000000008 */
[----:B------:R-:W-:Y:S02]  /*c9e0*/  PRMT R8, R2, 0x7632, R8 ;  /* 0x0000763202087816 */ /* 0x000fe40000000008 */
[----:B------:R-:W-:Y:S02]  /*c9f0*/  SHF.R.U32.HI R2, RZ, 0x18, R2 ;  /* 0x00000018ff027819 */ /* 0x000fe40000011602 */
[----:B------:R-:W-:Y:S04]  /*ca00*/  LOP3.LUT R8, R8, 0xff, RZ, 0xc0, !PT ;  /* 0x000000ff08087812 */ /* 0x000fe800078ec0ff */
        /* <DEDUP_REMOVED lines=16> */
[----:B------:R-:W-:Y:S01]  /*cb10*/  PRMT R89, R0, 0x5410, R3 ;  /* 0x0000541000597816 */ /* 0x000fe20000000003 */
[----:B------:R-:W-:Y:S02]  /*cb20*/  VIADD R0, R210, 0x3 ;  /* 0x00000003d2007836 */ /* 0x000fe40000000000 */
[----:B------:R-:W-:Y:S03]  /*cb30*/  IMAD.MOV.U32 R210, RZ, RZ, R26 ;  /* 0x000000ffffd27224 */ /* 0x000fe600078e001a */
[----:B------:R-:W-:Y:S05]  /*cb40*/  LOP3.LUT R0, R25, R217, R0, 0x96, !PT ;  /* 0x000000d919007212 */ /* 0x000fea00078e9600 */
[----:B------:R-:W-:Y:S05]  /*cb50*/  IMAD.WIDE.U32 R24, R0, -0x326172a9, RZ ;  /* 0xcd9e8d5700187825 */ /* 0x000fea00078e00ff */
[----:B------:R-:W-:Y:S02]  /*cb60*/  LOP3.LUT R2, R25, R242, RZ, 0x3c, !PT ;  /* 0x000000f219027212 */ /* 0x000fe400078e3cff */
[----:B------:R-:W-:Y:S03]  /*cb70*/  LOP3.LUT R8, R24, R241, RZ, 0x3c, !PT ;  /* 0x000000f118087212 */ /* 0x000fe600078e3cff */
[----:B------:R-:W-:Y:S04]  /*cb80*/  IMAD.WIDE.U32 R2, R2, -0x2daee0ad, RZ ;  /* 0xd2511f5302027825 */ /* 0x000fe800078e00ff */
[----:B------:R-:W-:Y:S01]  /*cb90*/  IMAD.WIDE.U32 R8, R8, -0x2daee0ad, RZ ;  /* 0xd2511f5308087825 */ /* 0x000fe200078e00ff */
[----:B------:R-:W-:Y:S03]  /*cba0*/  LOP3.LUT R0, R230, R191, R3, 0x96, !PT ;  /* 0x000000bfe6007212 */ /* 0x000fe600078e9603 */
[----:B------:R-:W-:Y:S01]  /*cbb0*/  IMAD.MOV.U32 R230, RZ, RZ, R81 ;  /* 0x000000ffffe67224 */ /* 0x000fe200078e0051 */
[----:B------:R-:W-:Y:S01]  /*cbc0*/  LOP3.LUT R9, R192, R2, R9, 0x96, !PT ;  /* 0x00000002c0097212 */ /* 0x000fe200078e9609 */
        /* <DEDUP_REMOVED lines=11> */
[----:B------:R-:W-:Y:S01]  /*cc80*/  IMAD.MOV.U32 R8, RZ, RZ, R170 ;  /* 0x000000ffff087224 */ /* 0x000fe200078e00aa */
[----:B------:R-:W-:Y:S01]  /*cc90*/  LOP3.LUT R0, R221, R12, R11, 0x96, !PT ;  /* 0x0000000cdd007212 */ /* 0x000fe200078e960b */
[----:B------:R-:W2:Y:S01]  /*cca0*/  LDL.LU.64 R170, [R1+0xb8] ;  /* 0x0000b80001aa7983 */ /* 0x000ea20000300a00 */
[----:B------:R-:W-:Y:S02]  /*ccb0*/  IMAD.MOV.U32 R198, RZ, RZ, R88 ;  /* 0x000000ffffc67224 */ /* 0x000fe400078e0058 */
[----:B------:R-:W-:Y:S02]  /*ccc0*/  IMAD.MOV.U32 R12, RZ, RZ, R8 ;  /* 0x000000ffff0c7224 */ /* 0x000fe400078e0008 */
[----:B------:R-:W-:Y:S01]  /*ccd0*/  IMAD.WIDE.U32 R8, R2, -0x326172a9, RZ ;  /* 0xcd9e8d5702087825 */ /* 0x000fe200078e00ff */
[----:B------:R-:W-:Y:S03]  /*cce0*/  MOV R199, R198 ;  /* 0x000000c600c77202 */ /* 0x000fe60000000f00 */
[----:B------:R-:W-:Y:S01]  /*ccf0*/  IMAD.MOV.U32 R3, RZ, RZ, R8 ;  /* 0x000000ffff037224 */ /* 0x000fe200078e0008 */
[----:B------:R-:W-:Y:S01]  /*cd00*/  LOP3.LUT R2, R219, R10, R9, 0x96, !PT ;  /* 0x0000000adb027212 */ /* 0x000fe200078e9609 */
[----:B------:R-:W-:Y:S01]  /*cd10*/  IMAD.MOV.U32 R10, RZ, RZ, R140 ;  /* 0x000000ffff0a7224 */ /* 0x000fe200078e008c */
[C---:B------:R-:W-:Y:S01]  /*cd20*/  PRMT R9, R8.reuse, 0x7771, RZ ;  /* 0x0000777108097816 */ /* 0x040fe200000000ff */
[----:B------:R-:W-:Y:S01]  /*cd30*/  IMAD.MOV.U32 R11, RZ, RZ, R141 ;  /* 0x000000ffff0b7224 */ /* 0x000fe200078e008d */
[----:B------:R-:W-:Y:S01]  /*cd40*/  LOP3.LUT R3, R3, 0xff, RZ, 0xc0, !PT ;  /* 0x000000ff03037812 */ /* 0x000fe200078ec0ff */
[----:B------:R-:W-:Y:S02]  /*cd50*/  IMAD.MOV.U32 R198, RZ, RZ, R231 ;  /* 0x000000ffffc67224 */ /* 0x000fe400078e00e7 */
[----:B------:R-:W-:Y:S01]  /*cd60*/  IMAD.MOV.U32 R231, RZ, RZ, R80 ;  /* 0x000000ffffe77224 */ /* 0x000fe200078e0050 */
[----:B------:R-:W-:Y:S02]  /*cd70*/  PRMT R101, R3, 0x5410, R9 ;  /* 0x0000541003657816 */ /* 0x000fe40000000009 */
[C---:B------:R-:W-:Y:S02]  /*cd80*/  PRMT R3, R8.reuse, 0x7773, RZ ;  /* 0x0000777308037816 */ /* 0x040fe400000000ff */
[----:B------:R-:W-:Y:S04]  /*cd90*/  PRMT R8, R8, 0x7772, RZ ;  /* 0x0000777208087816 */ /* 0x000fe800000000ff */
[----:B------:R-:W-:Y:S01]  /*cda0*/  PRMT R125, R8, 0x5410, R3 ;  /* 0x00005410087d7816 */ /* 0x000fe20000000003 */
[----:B------:R-:W-:Y:S04]  /*cdb0*/  IMAD.WIDE.U32 R8, R0, -0x2daee0ad, RZ ;  /* 0xd2511f5300087825 */ /* 0x000fe800078e00ff */
[----:B------:R-:W-:Y:S01]  /*cdc0*/  IMAD.MOV.U32 R3, RZ, RZ, R8 ;  /* 0x000000ffff037224 */ /* 0x000fe200078e0008 */
[----:B------:R-:W-:Y:S02]  /*cdd0*/  LOP3.LUT R0, R188, R14, R9, 0x96, !PT ;  /* 0x0000000ebc007212 */ /* 0x000fe400078e9609 */
[C---:B------:R-:W-:Y:S02]  /*cde0*/  PRMT R9, R8.reuse, 0x7771, RZ ;  /* 0x0000777108097816 */ /* 0x040fe400000000ff */
[----:B------:R-:W-:Y:S04]  /*cdf0*/  LOP3.LUT R3, R3, 0xff, RZ, 0xc0, !PT ;  /* 0x000000ff03037812 */ /* 0x000fe800078ec0ff */
[----:B------:R-:W-:Y:S02]  /*ce00*/  PRMT R144, R3, 0x5410, R9 ;  /* 0x0000541003907816 */ /* 0x000fe40000000009 */
[C---:B------:R-:W-:Y:S02]  /*ce10*/  PRMT R3, R8.reuse, 0x7773, RZ ;  /* 0x0000777308037816 */ /* 0x040fe400000000ff */
[----:B------:R-:W-:Y:S04]  /*ce20*/  PRMT R8, R8, 0x7772, RZ ;  /* 0x0000777208087816 */ /* 0x000fe800000000ff */
[----:B------:R-:W-:Y:S02]  /*ce30*/  PRMT R143, R8, 0x5410, R3 ;  /* 0x00005410088f7816 */ /* 0x000fe40000000003 */
[C---:B------:R-:W-:Y:S02]  /*ce40*/  LOP3.LUT R3, R2.reuse, 0xffff, RZ, 0xc0, !PT ;  /* 0x0000ffff02037812 */ /* 0x040fe400078ec0ff */
[----:B------:R-:W-:Y:S02]  /*ce50*/  LOP3.LUT R8, R2, 0xff, RZ, 0xc0, !PT ;  /* 0x000000ff02087812 */ /* 0x000fe400078ec0ff */
[----:B------:R-:W-:Y:S02]  /*ce60*/  SHF.R.U32.HI R3, RZ, 0x8, R3 ;  /* 0x00000008ff037819 */ /* 0x000fe40000011603 */
[----:B------:R-:W-:Y:S02]  /*ce70*/  LOP3.LUT R143, R143, 0xff00ff, RZ, 0xc0, !PT ;  /* 0x00ff00ff8f8f7812 */ /* 0x000fe400078ec0ff */
[--C-:B------:R-:W-:Y:S02]  /*ce80*/  PRMT R86, R8, 0x5410, R3.reuse ;  /* 0x0000541008567816 */ /* 0x100fe40000000003 */
[----:B------:R-:W-:Y:S02]  /*ce90*/  PRMT R3, R2, 0x7632, R3 ;  /* 0x0000763202037816 */ /* 0x000fe40000000003 */
[----:B------:R-:W-:Y:S02]  /*cea0*/  SHF.R.U32.HI R2, RZ, 0x18, R2 ;  /* 0x00000018ff027819 */ /* 0x000fe40000011602 */
[----:B------:R-:W-:Y:S02]  /*ceb0*/  LOP3.LUT R3, R3, 0xff, RZ, 0xc0, !PT ;  /* 0x000000ff03037812 */ /* 0x000fe400078ec0ff */
[--C-:B------:R-:W-:Y:S02]  /*cec0*/  HSET2.LE.AND R143, R143, R209.reuse, PT ;  /* 0x000000d18f8f7233 */ /* 0x100fe40003803000 */
[----:B------:R-:W-:Y:S02]  /*ced0*/  PRMT R88, R3, 0x5410, R2 ;  /* 0x0000541003587816 */ /* 0x000fe40000000002 */
[C---:B------:R-:W-:Y:S02]  /*cee0*/  LOP3.LUT R2, R0.reuse, 0xffff, RZ, 0xc0, !PT ;  /* 0x0000ffff00027812 */ /* 0x040fe400078ec0ff */
[C---:B------:R-:W-:Y:S02]  /*cef0*/  LOP3.LUT R3, R0.reuse, 0xff, RZ, 0xc0, !PT ;  /* 0x000000ff00037812 */ /* 0x040fe400078ec0ff */
[----:B------:R-:W-:Y:S04]  /*cf00*/  SHF.R.U32.HI R2, RZ, 0x8, R2 ;  /* 0x00000008ff027819 */ /* 0x000fe80000011602 */
[--C-:B------:R-:W-:Y:S02]  /*cf10*/  PRMT R140, R3, 0x5410, R2.reuse ;  /* 0x00005410038c7816 */ /* 0x100fe40000000002 */
[----:B------:R-:W-:Y:S02]  /*cf20*/  PRMT R2, R0, 0x7632, R2 ;  /* 0x0000763200027816 */ /* 0x000fe40000000002 */
[----:B------:R-:W-:Y:S02]  /*cf30*/  SHF.R.U32.HI R0, RZ, 0x18, R0 ;  /* 0x00000018ff007819 */ /* 0x000fe40000011600 */
[----:B------:R-:W-:Y:S02]  /*cf40*/  LOP3.LUT R2, R2, 0xff, RZ, 0xc0, !PT ;  /* 0x000000ff02027812 */ /* 0x000fe400078ec0ff */
[--C-:B------:R-:W-:Y:S02]  /*cf50*/  HSET2.LE.AND R140, R140, R209.reuse, PT ;  /* 0x000000d18c8c7233 */ /* 0x100fe40003803000 */
[----:B------:R-:W-:Y:S02]  /*cf60*/  PRMT R141, R2, 0x5410, R0 ;  /* 0x00005410028d7816 */ /* 0x000fe40000000000 */
[----:B------:R-:W-:Y:S02]  /*cf70*/  LOP3.LUT R0, R25, R246, RZ, 0x3c, !PT ;  /* 0x000000f619007212 */ /* 0x000fe400078e3cff */
[----:B------:R-:W-:Y:S02]  /*cf80*/  LOP3.LUT R2, R24, R245, RZ, 0x3c, !PT ;  /* 0x000000f518027212 */ /* 0x000fe400078e3cff */
[----:B------:R-:W1:Y:S01]  /*cf90*/  LDSM.16.MT88.4 R24, [R139+0x4000] ;  /* 0x004000008b18783b */ /* 0x000e620000004200 */
[----:B------:R-:W-:Y:S01]  /*cfa0*/  IMAD.WIDE.U32 R8, R0, -0x2daee0ad, RZ ;  /* 0xd2511f5300087825 */ /* 0x000fe200078e00ff */
[--C-:B------:R-:W-:Y:S04]  /*cfb0*/  HSET2.LE.AND R141, R141, R209.reuse, PT ;  /* 0x000000d18d8d7233 */ /* 0x100fe80003803000 */
        /* <DEDUP_REMOVED lines=14> */
[----:B------:R-:W-:Y:S04]  /*d0a0*/  IMAD.WIDE.U32 R8, R3, -0x326172a9, RZ ;  /* 0xcd9e8d5703087825 */ /* 0x000fe800078e00ff */
[----:B------:R-:W-:Y:S01]  /*d0b0*/  IMAD.WIDE.U32 R76, R2, -0x326172a9, RZ ;  /* 0xcd9e8d57024c7825 */ /* 0x000fe200078e00ff */
[----:B------:R-:W-:Y:S01]  /*d0c0*/  LOP3.LUT R0, R221, R12, R9, 0x96, !PT ;  /* 0x0000000cdd007212 */ /* 0x000fe200078e9609 */
[-C--:B-1----:R-:W-:Y:S05]  /*d0d0*/  HMMA.16816.F32.BF16 R4, R36, R24.reuse, R4 ;  /* 0x000000182404723c */ /* 0x082fea0000041804 */
[----:B------:R-:W-:Y:S01]  /*d0e0*/  LOP3.LUT R2, R219, R8, R77, 0x96, !PT ;  /* 0x00000008db027212 */ /* 0x000fe200078e964d */
[----:B------:R-:W-:Y:S03]  /*d0f0*/  IMAD.WIDE.U32 R80, R0, -0x2daee0ad, RZ ;  /* 0xd2511f5300507825 */ /* 0x000fe600078e00ff */
[C---:B------:R-:W-:Y:S01]  /*d100*/  LOP3.LUT R3, R2.reuse, 0xffff, RZ, 0xc0, !PT ;  /* 0x0000ffff02037812 */ /* 0x040fe200078ec0ff */
[----:B------:R-:W-:Y:S01]  /*d110*/  IMAD.MOV.U32 R189, RZ, RZ, R133 ;  /* 0x000000ffffbd7224 */ /* 0x000fe200078e0085 */
[----:B------:R-:W-:Y:S01]  /*d120*/  LOP3.LUT R8, R2, 0xff, RZ, 0xc0, !PT ;  /* 0x000000ff02087812 */ /* 0x000fe200078ec0ff */
[----:B------:R-:W-:Y:S01]  /*d130*/  MUFU.EX2 R133, R128 ;  /* 0x0000008000857308 */ /* 0x000fe20000000800 */
[----:B------:R-:W-:Y:S02]  /*d140*/  SHF.R.U32.HI R3, RZ, 0x8, R3 ;  /* 0x00000008ff037819 */ /* 0x000fe40000011603 */
[----:B------:R-:W-:Y:S01]  /*d150*/  LOP3.LUT R0, R188, R10, R81, 0x96, !PT ;  /* 0x0000000abc007212 */ /* 0x000fe200078e9651 */
[----:B------:R-:W-:Y:S01]  /*d160*/  IMAD.MOV.U32 R188, RZ, RZ, R30 ;  /* 0x000000ffffbc7224 */ /* 0x000fe200078e001e */
[--C-:B------:R-:W-:Y:S05]  /*d170*/  PRMT R77, R8, 0x5410, R3.reuse ;  /* 0x00005410084d7816 */ /* 0x100fea0000000003 */
[----:B------:R-:W-:Y:S01]  /*d180*/  MUFU.EX2 R128, R244 ;  /* 0x000000f400807308 */ /* 0x000fe20000000800 */
[----:B------:R-:W-:Y:S02]  /*d190*/  PRMT R3, R2, 0x7632, R3 ;  /* 0x0000763202037816 */ /* 0x000fe40000000003 */
[----:B------:R-:W-:Y:S02]  /*d1a0*/  SHF.R.U32.HI R2, RZ, 0x18, R2 ;  /* 0x00000018ff027819 */ /* 0x000fe40000011602 */
[----:B------:R-:W-:Y:S04]  /*d1b0*/  LOP3.LUT R3, R3, 0xff, RZ, 0xc0, !PT ;  /* 0x000000ff03037812 */ /* 0x000fe800078ec0ff */
[----:B------:R-:W-:Y:S02]  /*d1c0*/  PRMT R81, R3, 0x5410, R2 ;  /* 0x0000541003517816 */ /* 0x000fe40000000002 */
[C---:B------:R-:W-:Y:S02]  /*d1d0*/  LOP3.LUT R2, R0.reuse, 0xffff, RZ, 0xc0, !PT ;  /* 0x0000ffff00027812 */ /* 0x040fe400078ec0ff */
[C---:B------:R-:W-:Y:S02]  /*d1e0*/  LOP3.LUT R3, R0.reuse, 0xff, RZ, 0xc0, !PT ;  /* 0x000000ff00037812 */ /* 0x040fe400078ec0ff */
[----:B------:R-:W-:Y:S04]  /*d1f0*/  SHF.R.U32.HI R2, RZ, 0x8, R2 ;  /* 0x00000008ff027819 */ /* 0x000fe80000011602 */
[----:B------:R-:W-:Y:S01]  /*d200*/  PRMT R93, R3, 0x5410, R2 ;  /* 0x00005410035d7816 */ /* 0x000fe20000000002 */
[----:B------:R-:W-:Y:S01]  /*d210*/  IMAD.MOV.U32 R3, RZ, RZ, R76 ;  /* 0x000000ffff037224 */ /* 0x000fe200078e004c */
[----:B------:R-:W-:Y:S02]  /*d220*/  PRMT R2, R0, 0x7632, R2 ;  /* 0x0000763200027816 */ /* 0x000fe40000000002 */
[----:B------:R-:W-:Y:S02]  /*d230*/  SHF.R.U32.HI R0, RZ, 0x18, R0 ;  /* 0x00000018ff007819 */ /* 0x000fe40000011600 */
[----:B------:R-:W-:Y:S02]  /*d240*/  LOP3.LUT R2, R2, 0xff, RZ, 0xc0, !PT ;  /* 0x000000ff02027812 */ /* 0x000fe400078ec0ff */
[----:B------:R-:W-:Y:S02]  /*d250*/  LOP3.LUT R3, R3, 0xff, RZ, 0xc0, !PT ;  /* 0x000000ff03037812 */ /* 0x000fe400078ec0ff */
[----:B------:R-:W-:Y:S01]  /*d260*/  PRMT R96, R2, 0x5410, R0 ;  /* 0x0000541002607816 */ /* 0x000fe20000000000 */
[----:B------:R-:W-:Y:S01]  /*d270*/  FADD.FTZ R2, -R134, R138 ;  /* 0x0000008a86027221 */ /* 0x000fe20000010100 */
[----:B------:R-:W-:Y:S01]  /*d280*/  FADD.FTZ R0, -R132, R137 ;  /* 0x0000008984007221 */ /* 0x000fe20000010100 */
[----:B------:R-:W-:Y:S01]  /*d290*/  IMAD.MOV.U32 R138, RZ, RZ, R121 ;  /* 0x000000ffff8a7224 */ /* 0x000fe200078e0079 */
[----:B------:R-:W-:Y:S01]  /*d2a0*/  MUFU.EX2 R137, R240 ;  /* 0x000000f000897308 */ /* 0x000fe20000000800 */
[----:B------:R-:W-:Y:S01]  /*d2b0*/  FMUL.FTZ R2, R2, UR4 ;  /* 0x0000000402027c20 */ /* 0x000fe20008410000 */
[----:B------:R-:W-:Y:S08]  /*d2c0*/  FMUL.FTZ R0, R0, UR4 ;  /* 0x0000000400007c20 */ /* 0x000ff00008410000 */
[----:B------:R-:W-:Y:S10]  /*d2d0*/  MUFU.EX2 R121, R112 ;  /* 0x0000007000797308 */ /* 0x000ff40000000800 */
[----:B------:R-:W1:Y:S10]  /*d2e0*/  MUFU.EX2 R2, R2 ;  /* 0x0000000200027308 */ /* 0x000e740000000800 */
[----:B------:R-:W3:Y:S10]  /*d2f0*/  MUFU.EX2 R0, R0 ;  /* 0x0000000000007308 */ /* 0x000ef40000000800 */
[----:B------:R-:W-:Y:S10]  /*d300*/  MUFU.EX2 R112, R116 ;  /* 0x0000007400707308 */ /* 0x000ff40000000800 */
[----:B------:R-:W-:Y:S01]  /*d310*/  MUFU.EX2 R116, R248 ;  /* 0x000000f800747308 */ /* 0x000fe20000000800 */
[C---:B-1----:R-:W-:Y:S01]  /*d320*/  FMUL.FTZ R8, R2.reuse, R156 ;  /* 0x0000009c02087220 */ /* 0x042fe20000410000 */
[C---:B------:R-:W-:Y:S01]  /*d330*/  FMUL.FTZ R9, R2.reuse, R157 ;  /* 0x0000009d02097220 */ /* 0x040fe20000410000 */
[C---:B------:R-:W-:Y:S01]  /*d340*/  FMUL.FTZ R12, R2.reuse, R164 ;  /* 0x000000a4020c7220 */ /* 0x040fe20000410000 */
[----:B------:R-:W-:Y:S01]  /*d350*/  FMUL.FTZ R13, R2, R165 ;  /* 0x000000a5020d7220 */ /* 0x000fe20000410000 */
[C---:B---3--:R-:W-:Y:S01]  /*d360*/  FMUL.FTZ R11, R0.reuse, R159 ;  /* 0x0000009f000b7220 */ /* 0x048fe20000410000 */
[C---:B------:R-:W-:Y:S01]  /*d370*/  FMUL.FTZ R10, R0.reuse, R158 ;  /* 0x0000009e000a7220 */ /* 0x040fe20000410000 */
[----:B------:R-:W-:Y:S02]  /*d380*/  IMAD.MOV.U32 R159, RZ, RZ, R41 ;  /* 0x000000ffff9f7224 */ /* 0x000fe400078e0029 */
[----:B------:R-:W-:Y:S01]  /*d390*/  FMUL.FTZ R14, R0, R166 ;  /* 0x000000a6000e7220 */ /* 0x000fe20000410000 */
[----:B------:R-:W-:Y:S02]  /*d3a0*/  IMAD.MOV.U32 R164, RZ, RZ, R28 ;  /* 0x000000ffffa47224 */ /* 0x000fe400078e001c */
[----:B------:R-:W-:Y:S01]  /*d3b0*/  FMUL.FTZ R28, R2, R168 ;  /* 0x000000a8021c7220 */ /* 0x000fe20000410000 */
[----:B------:R-:W-:Y:S01]  /*d3c0*/  FMUL.FTZ R15, R0, R167 ;  /* 0x000000a7000f7220 */ /* 0x000fe20000410000 */
[----:B------:R-:W-:Y:S01]  /*d3d0*/  IMAD.MOV.U32 R167, RZ, RZ, R192 ;  /* 0x000000ffffa77224 */ /* 0x000fe200078e00c0 */
[C---:B------:R-:W-:Y:S04]  /*d3e0*/  HMMA.16816.F32.BF16 R8, R48.reuse, R24, R8 ;  /* 0x000000183008723c */ /* 0x040fe80000041808 */
[----:B------:R-:W-:Y:S02]  /*d3f0*/  IMAD.MOV.U32 R192, RZ, RZ, R40 ;  /* 0x000000ffffc07224 */ /* 0x000fe400078e0028 */
[C---:B------:R-:W-:Y:S01]  /*d400*/  FMUL.FTZ R24, R2.reuse, R160 ;  /* 0x000000a002187220 */ /* 0x040fe20000410000 */
[C---:B------:R-:W-:Y:S01]  /*d410*/  FMUL.FTZ R25, R2.reuse, R161 ;  /* 0x000000a102197220 */ /* 0x040fe20000410000 */
[----:B------:R-:W-:Y:S01]  /*d420*/  IMAD.MOV.U32 R161, RZ, RZ, R234 ;  /* 0x000000ffffa17224 */ /* 0x000fe200078e00ea */
[-C--:B------:R-:W-:Y:S03]  /*d430*/  HMMA.16816.F32.BF16 R12, R48, R26.reuse, R12 ;  /* 0x0000001a300c723c */ /* 0x080fe6000004180c */
[----:B------:R-:W-:Y:S02]  /*d440*/  IMAD.MOV.U32 R234, RZ, RZ, R29 ;  /* 0x000000ffffea7224 */ /* 0x000fe400078e001d */
[----:B------:R-:W-:Y:S01]  /*d450*/  FMUL.FTZ R29, R2, R169 ;  /* 0x000000a9021d7220 */ /* 0x000fe20000410000 */
[----:B------:R-:W-:Y:S01]  /*d460*/  IMAD.MOV.U32 R158, RZ, RZ, R31 ;  /* 0x000000ffff9e7224 */ /* 0x000fe200078e001f */
[----:B------:R-:W3:Y:S01]  /*d470*/  LDL.LU R169, [R1+0x38] ;  /* 0x0000380001a97983 */ /* 0x000ee20000300800 */
[----:B------:R-:W-:Y:S01]  /*d480*/  IMAD.MOV.U32 R166, RZ, RZ, R190 ;  /* 0x000000ffffa67224 */ /* 0x000fe200078e00be */
[C---:B------:R-:W-:Y:S04]  /*d490*/  HMMA.16816.F32.BF16 R16, R36.reuse, R26, R16 ;  /* 0x0000001a2410723c */ /* 0x040fe80000041810 */
[C---:B------:R-:W-:Y:S01]  /*d4a0*/  FMUL.FTZ R26, R0.reuse, R162 ;  /* 0x000000a2001a7220 */ /* 0x040fe20000410000 */
[C---:B------:R-:W-:Y:S01]  /*d4b0*/  FMUL.FTZ R27, R0.reuse, R163 ;  /* 0x000000a3001b7220 */ /* 0x040fe20000410000 */
[----:B------:R-:W-:Y:S01]  /*d4c0*/  IMAD.MOV.U32 R162, RZ, RZ, R230 ;  /* 0x000000ffffa27224 */ /* 0x000fe200078e00e6 */
[----:B------:R-:W-:Y:S01]  /*d4d0*/  MOV R230, R236 ;  /* 0x000000ec00e67202 */ /* 0x000fe20000000f00 */
[----:B------:R-:W-:Y:S02]  /*d4e0*/  IMAD.MOV.U32 R163, RZ, RZ, R198 ;  /* 0x000000ffffa37224 */ /* 0x000fe400078e00c6 */
[----:B------:R-:W-:Y:S02]  /*d4f0*/  IMAD.MOV.U32 R236, RZ, RZ, R43 ;  /* 0x000000ffffec7224 */ /* 0x000fe400078e002b */
[----:B------:R-:W-:Y:S02]  /*d500*/  IMAD.MOV.U32 R198, RZ, RZ, R42 ;  /* 0x000000ffffc67224 */ /* 0x000fe400078e002a */
[----:B------:R-:W1:Y:S01]  /*d510*/  LDSM.16.MT88.4 R40, [R205+0x4000] ;  /* 0x00400000cd28783b */ /* 0x000e620000004200 */
[----:B------:R-:W-:Y:S02]  /*d520*/  IMAD.MOV.U32 R190, RZ, RZ, R131 ;  /* 0x000000ffffbe7224 */ /* 0x000fe400078e0083 */
[----:B------:R-:W-:Y:S01]  /*d530*/  IMAD.MOV.U32 R156, RZ, RZ, R120 ;  /* 0x000000ffff9c7224 */ /* 0x000fe200078e0078 */
[----:B------:R-:W4:Y:S01]  /*d540*/  MUFU.EX2 R131, R239 ;  /* 0x000000ef00837308 */ /* 0x000f220000000800 */
[----:B------:R-:W-:Y:S02]  /*d550*/  IMAD.MOV.U32 R168, RZ, RZ, R191 ;  /* 0x000000ffffa87224 */ /* 0x000fe400078e00bf */
[----:B------:R-:W-:Y:S07]  /*d560*/  IMAD.MOV.U32 R191, RZ, RZ, R114 ;  /* 0x000000ffffbf7224 */ /* 0x000fee00078e0072 */
[----:B------:R-:W-:Y:S01]  /*d570*/  MUFU.EX2 R120, R243 ;  /* 0x000000f300787308 */ /* 0x000fe20000000800 */
[----:B------:R-:W-:Y:S02]  /*d580*/  IMAD.MOV.U32 R165, RZ, RZ, R231 ;  /* 0x000000ffffa57224 */ /* 0x000fe400078e00e7 */
[----:B------:R-:W-:Y:S07]  /*d590*/  IMAD.MOV.U32 R231, RZ, RZ, R105 ;  /* 0x000000ffffe77224 */ /* 0x000fee00078e0069 */
[----:B------:R-:W-:Y:S01]  /*d5a0*/  MUFU.EX2 R114, R74 ;  /* 0x0000004a00727308 */ /* 0x000fe20000000800 */
[----:B------:R-:W-:Y:S02]  /*d5b0*/  IMAD.MOV.U32 R157, RZ, RZ, R130 ;  /* 0x000000ffff9d7224 */ /* 0x000fe400078e0082 */
[----:B------:R-:W-:Y:S07]  /*d5c0*/  IMAD.MOV.U32 R160, RZ, RZ, R210 ;  /* 0x000000ffffa07224 */ /* 0x000fee00078e00d2 */
[----:B------:R-:W-:Y:S01]  /*d5d0*/  MUFU.EX2 R105, R75 ;  /* 0x0000004b00697308 */ /* 0x000fe20000000800 */
[----:B------:R-:W-:Y:S09]  /*d5e0*/  MOV R210, R124 ;  /* 0x0000007c00d27202 */ /* 0x000ff20000000f00 */
[----:B------:R-:W-:Y:S10]  /*d5f0*/  MUFU.EX2 R130, R117 ;  /* 0x0000007500827308 */ /* 0x000ff40000000800 */
[----:B------:R-:W-:Y:S10]  /*d600*/  MUFU.EX2 R117, R237 ;  /* 0x000000ed00757308 */ /* 0x000ff40000000800 */
[----:B------:R-:W-:Y:S10]  /*d610*/  MUFU.EX2 R124, R238 ;  /* 0x000000ee007c7308 */ /* 0x000ff40000000800 */
[----:B------:R-:W-:Y:S01]  /*d620*/  MUFU.EX2 R75, R161 ;  /* 0x000000a1004b7308 */ /* 0x000fe20000000800 */
[-C--:B-1----:R-:W-:Y:S08]  /*d630*/  HMMA.16816.F32.BF16 R20, R36, R40.reuse, R20 ;  /* 0x000000282414723c */ /* 0x082ff00000041814 */
[C---:B------:R-:W-:Y:S04]  /*d640*/  HMMA.16816.F32.BF16 R24, R48.reuse, R40, R24 ;  /* 0x000000283018723c */ /* 0x040fe80000041818 */
[C---:B--2---:R-:W-:Y:S01]  /*d650*/  FMUL.FTZ R30, R0.reuse, R170 ;  /* 0x000000aa001e7220 */ /* 0x044fe20000410000 */
[----:B------:R-:W-:Y:S07]  /*d660*/  FMUL.FTZ R31, R0, R171 ;  /* 0x000000ab001f7220 */ /* 0x000fee0000410000 */
[-C--:B------:R-:W-:Y:S03]  /*d670*/  HMMA.16816.F32.BF16 R28, R48, R42.reuse, R28 ;  /* 0x0000002a301c723c */ /* 0x080fe6000004181c */
[----:B------:R-:W-:Y:S02]  /*d680*/  IMAD.MOV.U32 R51, RZ, RZ, R168 ;  /* 0x000000ffff337224 */ /* 0x000fe400078e00a8 */
[----:B------:R-:W-:Y:S02]  /*d690*/  IMAD.MOV.U32 R168, RZ, RZ, R162 ;  /* 0x000000ffffa87224 */ /* 0x000fe400078e00a2 */
[----:B------:R-:W-:Y:S01]  /*d6a0*/  IMAD.MOV.U32 R50, RZ, RZ, R51 ;  /* 0x000000ffff327224 */ /* 0x000fe200078e0033 */
[----:B------:R-:W-:Y:S01]  /*d6b0*/  HMMA.16816.F32.BF16 R32, R36, R42, R32 ;  /* 0x0000002a2420723c */ /* 0x000fe20000041820 */
[----:B------:R-:W1:Y:S03]  /*d6c0*/  LDSM.16.MT88.4 R36, [R139+0x4400] ;  /* 0x004400008b24783b */ /* 0x000e660000004200 */
[----:B------:R-:W-:Y:S02]  /*d6d0*/  IMAD.MOV.U32 R49, RZ, RZ, R50 ;  /* 0x000000ffff317224 */ /* 0x000fe400078e0032 */
[----:B------:R-:W-:Y:S02]  /*d6e0*/  IMAD.MOV.U32 R51, RZ, RZ, R165 ;  /* 0x000000ffff337224 */ /* 0x000fe400078e00a5 */
[----:B------:R-:W-:Y:S01]  /*d6f0*/  IMAD.MOV.U32 R165, RZ, RZ, R158 ;  /* 0x000000ffffa57224 */ /* 0x000fe200078e009e */
[----:B------:R-:W-:Y:S01]  /*d700*/  LDSM.16.MT88.4 R40, [R139+0x5000] ;  /* 0x005000008b28783b */ /* 0x000fe20000004200 */
[----:B------:R-:W-:Y:S02]  /*d710*/  IMAD.MOV.U32 R50, RZ, RZ, R51 ;  /* 0x000000ffff327224 */ /* 0x000fe400078e0033 */
[----:B------:R-:W-:Y:S02]  /*d720*/  IMAD.MOV.U32 R51, RZ, RZ, R165 ;  /* 0x000000ffff337224 */ /* 0x000fe400078e00a5 */
[----:B------:R-:W-:Y:S02]  /*d730*/  IMAD.MOV.U32 R165, RZ, RZ, R122 ;  /* 0x000000ffffa57224 */ /* 0x000fe400078e007a */
[----:B------:R-:W-:Y:S02]  /*d740*/  IMAD.MOV.U32 R158, RZ, RZ, R191 ;  /* 0x000000ffff9e7224 */ /* 0x000fe400078e00bf */
[----:B------:R-:W-:Y:S02]  /*d750*/  IMAD.MOV.U32 R191, RZ, RZ, R127 ;  /* 0x000000ffffbf7224 */ /* 0x000fe400078e007f */
[----:B------:R-:W2:Y:S01]  /*d760*/  LDL.LU R127, [R1+0xb0] ;  /* 0x0000b000017f7983 */ /* 0x000ea20000300800 */
[----:B------:R-:W-:Y:S02]  /*d770*/  IMAD.MOV.U32 R162, RZ, RZ, R166 ;  /* 0x000000ffffa27224 */ /* 0x000fe400078e00a6 */
[----:B------:R-:W-:Y:S01]  /*d780*/  IMAD.MOV.U32 R166, RZ, RZ, R108 ;  /* 0x000000ffffa67224 */ /* 0x000fe200078e006c */
[----:B------:R-:W2:Y:S01]  /*d790*/  LDL.LU R122, [R1+0xac] ;  /* 0x0000ac00017a7983 */ /* 0x000ea20000300800 */
[----:B------:R-:W-:Y:S01]  /*d7a0*/  MUFU.EX2 R108, R78 ;  /* 0x0000004e006c7308 */ /* 0x000fe20000000800 */
[-C--:B-1----:R-:W-:Y:S08]  /*d7b0*/  HMMA.16816.F32.BF16 R4, R52, R36.reuse, R4 ;  /* 0x000000243404723c */ /* 0x082ff00000041804 */
[C---:B------:R-:W-:Y:S08]  /*d7c0*/  HMMA.16816.F32.BF16 R8, R44.reuse, R36, R8 ;  /* 0x000000242c08723c */ /* 0x040ff00000041808 */
[-C--:B------:R-:W-:Y:S08]  /*d7d0*/  HMMA.16816.F32.BF16 R12, R44, R38.reuse, R12 ;  /* 0x000000262c0c723c */ /* 0x080ff0000004180c */
[C---:B------:R-:W-:Y:S01]  /*d7e0*/  HMMA.16816.F32.BF16 R16, R52.reuse, R38, R16 ;  /* 0x000000263410723c */ /* 0x040fe20000041810 */
[----:B------:R-:W1:Y:S07]  /*d7f0*/  LDSM.16.MT88.4 R36, [R205+0x4400] ;  /* 0x00440000cd24783b */ /* 0x000e6e0000004200 */
[-C--:B-1----:R-:W-:Y:S08]  /*d800*/  HMMA.16816.F32.BF16 R20, R52, R36.reuse, R20 ;  /* 0x000000243414723c */ /* 0x082ff00000041814 */
[C---:B------:R-:W-:Y:S08]  /*d810*/  HMMA.16816.F32.BF16 R24, R44.reuse, R36, R24 ;  /* 0x000000242c18723c */ /* 0x040ff00000041818 */
[-C--:B------:R-:W-:Y:S03]  /*d820*/  HMMA.16816.F32.BF16 R28, R44, R38.reuse, R28 ;  /* 0x000000262c1c723c */ /* 0x080fe6000004181c */
[--C-:B------:R-:W-:Y:S02]  /*d830*/  HSET2.LE.AND R45, R87, R209.reuse, PT ;  /* 0x000000d1572d7233 */ /* 0x100fe40003803000 */
[--C-:B------:R-:W-:Y:S01]  /*d840*/  HSET2.LE.AND R46, R100, R209.reuse, PT ;  /* 0x000000d1642e7233 */ /* 0x100fe20003803000 */
[----:B------:R-:W-:Y:S01]  /*d850*/  MUFU.EX2 R87, R251 ;  /* 0x000000fb00577308 */ /* 0x000fe20000000800 */
[--C-:B------:R-:W-:Y:S01]  /*d860*/  HSET2.LE.AND R44, R85, R209.reuse, PT ;  /* 0x000000d1552c7233 */ /* 0x100fe20003803000 */
[----:B------:R-:W-:Y:S01]  /*d870*/  HMMA.16816.F32.BF16 R32, R52, R38, R32 ;  /* 0x000000263420723c */ /* 0x000fe20000041820 */
[----:B------:R-:W1:Y:S07]  /*d880*/  LDSM.16.MT88.4 R36, [R139+0x4800] ;  /* 0x004800008b24783b */ /* 0x000e6e0000004200 */
[----:B------:R-:W-:Y:S01]  /*d890*/  MUFU.EX2 R100, R49 ;  /* 0x0000003100647308 */ /* 0x000fe20000000800 */
[----:B------:R-:W-:Y:S01]  /*d8a0*/  IMAD.MOV.U32 R53, RZ, RZ, R51 ;  /* 0x000000ffff357224 */ /* 0x000fe200078e0033 */
[----:B------:R-:W-:Y:S01]  /*d8b0*/  MOV R55, R50 ;  /* 0x0000003200377202 */ /* 0x000fe20000000f00 */
[----:B------:R-:W-:Y:S01]  /*d8c0*/  IMAD.MOV.U32 R54, RZ, RZ, R230 ;  /* 0x000000ffff367224 */ /* 0x000fe200078e00e6 */
[----:B------:R-:W-:Y:S01]  /*d8d0*/  LOP3.LUT R47, R102, 0xff00ff, RZ, 0xc0, !PT ;  /* 0x00ff00ff662f7812 */ /* 0x000fe200078ec0ff */
[----:B------:R-:W-:Y:S05]  /*d8e0*/  IMAD.MOV.U32 R230, RZ, RZ, R123 ;  /* 0x000000ffffe67224 */ /* 0x000fea00078e007b */
[----:B------:R4:W-:Y:S01]  /*d8f0*/  MUFU.EX2 R102, R53 ;  /* 0x0000003500667308 */ /* 0x0009e20000000800 */
[----:B------:R-:W2:Y:S01]  /*d900*/  LDL.LU R123, [R1+0xa8] ;  /* 0x0000a800017b7983 */ /* 0x000ea20000300800 */
[--C-:B------:R-:W-:Y:S02]  /*d910*/  HSET2.LE.AND R47, R47, R209.reuse, PT ;  /* 0x000000d12f2f7233 */ /* 0x100fe40003803000 */
[--C-:B----4-:R-:W-:Y:S01]  /*d920*/  HSET2.LE.AND R53, R84, R209.reuse, PT ;  /* 0x000000d154357233 */ /* 0x110fe20003803000 */
[-C--:B-1----:R-:W-:Y:S08]  /*d930*/  HMMA.16816.F32.BF16 R4, R56, R36.reuse, R4 ;  /* 0x000000243804723c */ /* 0x082ff00000041804 */
[C---:B------:R-:W-:Y:S08]  /*d940*/  HMMA.16816.F32.BF16 R8, R64.reuse, R36, R8 ;  /* 0x000000244008723c */ /* 0x040ff00000041808 */
[-C--:B------:R-:W-:Y:S08]  /*d950*/  HMMA.16816.F32.BF16 R12, R64, R38.reuse, R12 ;  /* 0x00000026400c723c */ /* 0x080ff0000004180c */
[C---:B------:R-:W-:Y:S01]  /*d960*/  HMMA.16816.F32.BF16 R16, R56.reuse, R38, R16 ;  /* 0x000000263810723c */ /* 0x040fe20000041810 */
[----:B------:R-:W1:Y:S03]  /*d970*/  LDSM.16.MT88.4 R36, [R205+0x4800] ;  /* 0x00480000cd24783b */ /* 0x000e660000004200 */
[----:B---3--:R-:W-:Y:S01]  /*d980*/  FFMA.FTZ R52, R2, R169, R104 ;  /* 0x000000a902347223 */ /* 0x008fe20000010068 */
[----:B------:R-:W-:Y:S01]  /*d990*/  F2FP.BF16.F32.PACK_AB R2, R137, R131 ;  /* 0x000000838902723e */ /* 0x000fe200000010ff */
[----:B------:R-:W3:Y:S01]  /*d9a0*/  MUFU.EX2 R104, R79 ;  /* 0x0000004f00687308 */ /* 0x000ee20000000800 */
[----:B------:R-:W-:Y:S01]  /*d9b0*/  IMAD.MOV.U32 R169, RZ, RZ, R163 ;  /* 0x000000ffffa97224 */ /* 0x000fe200078e00a3 */
[----:B------:R-:W-:Y:S01]  /*d9c0*/  MOV R163, R167 ;  /* 0x000000a700a37202 */ /* 0x000fe20000000f00 */
[----:B------:R-:W-:Y:S07]  /*d9d0*/  IMAD.MOV.U32 R167, RZ, RZ, R109 ;  /* 0x000000ffffa77224 */ /* 0x000fee00078e006d */
[----:B------:R-:W-:Y:S10]  /*d9e0*/  MUFU.EX2 R79, R250 ;  /* 0x000000fa004f7308 */ /* 0x000ff40000000800 */
[----:B------:R-:W4:Y:S10]  /*d9f0*/  MUFU.EX2 R109, R115 ;  /* 0x00000073006d7308 */ /* 0x000f340000000800 */
[----:B------:R-:W-:Y:S01]  /*da00*/  MUFU.EX2 R115, R247 ;  /* 0x000000f700737308 */ /* 0x000fe20000000800 */
[----:B---3--:R-:W-:Y:S01]  /*da10*/  F2FP.BF16.F32.PACK_AB R48, R104, R108 ;  /* 0x0000006c6830723e */ /* 0x008fe200000010ff */
[-C--:B-1----:R-:W-:Y:S03]  /*da20*/  HMMA.16816.F32.BF16 R20, R56, R36.reuse, R20 ;  /* 0x000000243814723c */ /* 0x082fe60000041814 */
[----:B------:R-:W-:Y:S02]  /*da30*/  LOP3.LUT R47, R48, R47, RZ, 0xc0, !PT ;  /* 0x0000002f302f7212 */ /* 0x000fe400078ec0ff */
[----:B------:R-:W-:Y:S03]  /*da40*/  LDSM.16.MT88.4 R48, [R205+0x5000] ;  /* 0x00500000cd30783b */ /* 0x000fe60000004200 */
[C---:B------:R-:W-:Y:S08]  /*da50*/  HMMA.16816.F32.BF16 R24, R64.reuse, R36, R24 ;  /* 0x000000244018723c */ /* 0x040ff00000041818 */
[-C--:B------:R-:W-:Y:S01]  /*da60*/  HMMA.16816.F32.BF16 R28, R64, R38.reuse, R28 ;  /* 0x00000026401c723c */ /* 0x080fe2000004181c */
[----:B------:R-:W-:Y:S02]  /*da70*/  MUFU.EX2 R64, R189 ;  /* 0x000000bd00407308 */ /* 0x000fe40000000800 */
[----:B------:R-:W-:Y:S01]  /*da80*/  IMAD.MOV.U32 R66, RZ, RZ, R55 ;  /* 0x000000ffff427224 */ /* 0x000fe200078e0037 */
[----:B------:R-:W-:Y:S01]  /*da90*/  LOP3.LUT R55, R103, 0xff00ff, RZ, 0xc0, !PT ;  /* 0x00ff00ff67377812 */ /* 0x000fe200078ec0ff */
[----:B------:R-:W-:Y:S01]  /*daa0*/  IMAD.MOV.U32 R67, RZ, RZ, R54 ;  /* 0x000000ffff437224 */ /* 0x000fe200078e0036 */
[--C-:B------:R-:W-:Y:S02]  /*dab0*/  HSET2.LE.AND R54, R99, R209.reuse, PT ;  /* 0x000000d163367233 */ /* 0x100fe40003803000 */
[----:B------:R-:W-:Y:S01]  /*dac0*/  HMMA.16816.F32.BF16 R32, R56, R38, R32 ;  /* 0x000000263820723c */ /* 0x000fe20000041820 */
[----:B------:R-:W1:Y:S02]  /*dad0*/  LDSM.16.MT88.4 R36, [R139+0x4c00] ;  /* 0x004c00008b24783b */ /* 0x000e640000004200 */
[----:B------:R-:W-:Y:S01]  /*dae0*/  MUFU.EX2 R99, R197 ;  /* 0x000000c500637308 */ /* 0x000fe20000000800 */
[----:B------:R-:W-:Y:S01]  /*daf0*/  FADD.FTZ R57, R176, R233 ;  /* 0x000000e9b0397221 */ /* 0x000fe20000010000 */
[--C-:B------:R-:W-:Y:S02]  /*db00*/  HSET2.LE.AND R55, R55, R209.reuse, PT ;  /* 0x000000d137377233 */ /* 0x100fe40003803000 */
[----:B------:R-:W-:Y:S01]  /*db10*/  F2FP.BF16.F32.PACK_AB R59, R95, R94 ;  /* 0x0000005e5f3b723e */ /* 0x000fe200000010ff */
[-C--:B-1----:R-:W-:Y:S08]  /*db20*/  HMMA.16816.F32.BF16 R4, R68, R36.reuse, R4 ;  /* 0x000000244404723c */ /* 0x082ff00000041804 */
[C---:B------:R-:W-:Y:S08]  /*db30*/  HMMA.16816.F32.BF16 R8, R60.reuse, R36, R8 ;  /* 0x000000243c08723c */ /* 0x040ff00000041808 */
[-C--:B------:R-:W-:Y:S03]  /*db40*/  HMMA.16816.F32.BF16 R12, R60, R38.reuse, R12 ;  /* 0x000000263c0c723c */ /* 0x080fe6000004180c */
[----:B--2---:R-:W-:Y:S05]  /*db50*/  FFMA.FTZ R122, R122, UR4, -R72 ;  /* 0x000000047a7a7c23 */ /* 0x004fea0008010848 */
[C---:B------:R-:W-:Y:S01]  /*db60*/  HMMA.16816.F32.BF16 R16, R68.reuse, R38, R16 ;  /* 0x000000264410723c */ /* 0x040fe20000041810 */
[----:B------:R-:W1:Y:S01]  /*db70*/  LDSM.16.MT88.4 R36, [R205+0x4c00] ;  /* 0x004c0000cd24783b */ /* 0x000e620000004200 */
[----:B------:R-:W-:Y:S06]  /*db80*/  MUFU.EX2 R122, R122 ;  /* 0x0000007a007a7308 */ /* 0x000fec0000000800 */
[-C--:B-1----:R-:W-:Y:S08]  /*db90*/  HMMA.16816.F32.BF16 R20, R68, R36.reuse, R20 ;  /* 0x000000244414723c */ /* 0x082ff00000041814 */
[C---:B------:R-:W-:Y:S04]  /*dba0*/  HMMA.16816.F32.BF16 R24, R60.reuse, R36, R24 ;  /* 0x000000243c18723c */ /* 0x040fe80000041818 */
[----:B------:R-:W-:Y:S02]  /*dbb0*/  PRMT R36, R76, 0x7771, RZ ;  /* 0x000077714c247816 */ /* 0x000fe400000000ff */
[----:B------:R-:W-:Y:S02]  /*dbc0*/  F2FP.BF16.F32.PACK_AB R37, R128, R120 ;  /* 0x000000788025723e */ /* 0x000fe400000010ff */
[-C--:B------:R-:W-:Y:S03]  /*dbd0*/  HMMA.16816.F32.BF16 R28, R60, R38.reuse, R28 ;  /* 0x000000263c1c723c */ /* 0x080fe6000004181c */
[----:B------:R-:W-:Y:S01]  /*dbe0*/  PRMT R62, R3, 0x5410, R36 ;  /* 0x00005410033e7816 */ /* 0x000fe20000000024 */
[----:B------:R-:W-:Y:S01]  /*dbf0*/  FADD.FTZ R61, R148, R52 ;  /* 0x00000034943d7221 */ /* 0x000fe20000010000 */
[----:B------:R-:W-:Y:S01]  /*dc00*/  PRMT R36, R76, 0x7773, RZ ;  /* 0x000077734c247816 */ /* 0x000fe200000000ff */
[----:B------:R-:W-:Y:S01]  /*dc10*/  FADD.FTZ R60, R146, R235 ;  /* 0x000000eb923c7221 */ /* 0x000fe20000010000 */
[----:B------:R-:W-:Y:S01]  /*dc20*/  PRMT R3, R76, 0x7772, RZ ;  /* 0x000077724c037816 */ /* 0x000fe200000000ff */
[----:B------:R-:W-:Y:S01]  /*dc30*/  HMMA.16816.F32.BF16 R32, R68, R38, R32 ;  /* 0x000000264420723c */ /* 0x000fe20000041820 */
[----:B------:R-:W-:Y:S03]  /*dc40*/  MUFU.EX2 R76, R168 ;  /* 0x000000a8004c7308 */ /* 0x000fe60000000800 */
[----:B------:R-:W-:Y:S01]  /*dc50*/  PRMT R63, R3, 0x5410, R36 ;  /* 0x00005410033f7816 */ /* 0x000fe20000000024 */
[----:B------:R-:W-:Y:S01]  /*dc60*/  IMAD.MOV.U32 R3, RZ, RZ, R80 ;  /* 0x000000ffff037224 */ /* 0x000fe200078e0050 */
[C---:B------:R-:W-:Y:S01]  /*dc70*/  PRMT R36, R80.reuse, 0x7771, RZ ;  /* 0x0000777150247816 */ /* 0x040fe200000000ff */
[----:B------:R-:W-:Y:S01]  /*dc80*/  FADD.FTZ R61, R151, R61 ;  /* 0x0000003d973d7221 */ /* 0x000fe20000010000 */
[--C-:B------:R-:W-:Y:S03]  /*dc90*/  HSET2.LE.AND R38, R97, R209.reuse, PT ;  /* 0x000000d161267233 */ /* 0x100fe60003803000 */
[----:B------:R-:W-:Y:S01]  /*dca0*/  MUFU.EX2 R71, R160 ;  /* 0x000000a000477308 */ /* 0x000fe20000000800 */
[----:B------:R-:W-:Y:S02]  /*dcb0*/  LOP3.LUT R3, R3, 0xff, RZ, 0xc0, !PT ;  /* 0x000000ff03037812 */ /* 0x000fe400078ec0ff */
[--C-:B------:R-:W-:Y:S07]  /*dcc0*/  HSET2.LE.AND R52, R83, R209.reuse, PT ;  /* 0x000000d153347233 */ /* 0x100fee0003803000 */
[----:B------:R-:W-:Y:S01]  /*dcd0*/  MUFU.EX2 R97, R252 ;  /* 0x000000fc00617308 */ /* 0x000fe20000000800 */
[----:B------:R-:W-:Y:S02]  /*dce0*/  PRMT R170, R3, 0x5410, R36 ;  /* 0x0000541003aa7816 */ /* 0x000fe40000000024 */
[C---:B------:R-:W-:Y:S02]  /*dcf0*/  PRMT R36, R80.reuse, 0x7773, RZ ;  /* 0x0000777350247816 */ /* 0x040fe400000000ff */
[----:B------:R-:W-:Y:S02]  /*dd00*/  PRMT R3, R80, 0x7772, RZ ;  /* 0x0000777250037816 */ /* 0x000fe400000000ff */
[----:B------:R-:W-:Y:S03]  /*dd10*/  LOP3.LUT R38, R2, R38, RZ, 0xc0, !PT ;  /* 0x0000002602267212 */ /* 0x000fe600078ec0ff */
[----:B------:R-:W-:Y:S01]  /*dd20*/  MUFU.EX2 R80, R249 ;  /* 0x000000f900507308 */ /* 0x000fe20000000800 */
[----:B------:R-:W-:Y:S02]  /*dd30*/  PRMT R171, R3, 0x5410, R36 ;  /* 0x0000541003ab7816 */ /* 0x000fe40000000024 */
[--C-:B------:R-:W-:Y:S02]  /*dd40*/  HSET2.LE.AND R36, R73, R209.reuse, PT ;  /* 0x000000d149247233 */ /* 0x100fe40003803000 */
[----:B------:R-:W-:Y:S02]  /*dd50*/  F2FP.BF16.F32.PACK_AB R2, R124, R117 ;  /* 0x000000757c02723e */ /* 0x000fe400000010ff */
[----:B------:R-:W-:Y:S02]  /*dd60*/  LOP3.LUT R39, R98, 0xff00ff, RZ, 0xc0, !PT ;  /* 0x00ff00ff62277812 */ /* 0x000fe400078ec0ff */
[----:B------:R-:W-:Y:S01]  /*dd70*/  LOP3.LUT R36, R37, R36, RZ, 0xc0, !PT ;  /* 0x0000002425247212 */ /* 0x000fe200078ec0ff */
[----:B------:R-:W1:Y:S01]  /*dd80*/  MUFU.EX2 R98, R196 ;  /* 0x000000c400627308 */ /* 0x000e620000000800 */
[--C-:B------:R-:W-:Y:S02]  /*dd90*/  HSET2.LE.AND R37, R82, R209.reuse, PT ;  /* 0x000000d152257233 */ /* 0x100fe40003803000 */
[--C-:B------:R-:W-:Y:S02]  /*dda0*/  HSET2.LE.AND R39, R39, R209.reuse, PT ;  /* 0x000000d127277233 */ /* 0x100fe40003803000 */
[----:B------:R-:W-:Y:S02]  /*ddb0*/  F2FP.BF16.F32.PACK_AB R3, R133, R130 ;  /* 0x000000828503723e */ /* 0x000fe400000010ff */
[----:B------:R-:W-:Y:S02]  /*ddc0*/  LOP3.LUT R37, R2, R37, RZ, 0xc0, !PT ;  /* 0x0000002502257212 */ /* 0x000fe400078ec0ff */
[----:B------:R-:W-:Y:S02]  /*ddd0*/  F2FP.BF16.F32.PACK_AB R2, R105, R114 ;  /* 0x000000726902723e */ /* 0x000fe400000010ff */
[----:B------:R-:W-:Y:S02]  /*dde0*/  LOP3.LUT R39, R3, R39, RZ, 0xc0, !PT ;  /* 0x0000002703277212 */ /* 0x000fe400078ec0ff */
[----:B------:R-:W-:Y:S02]  /*ddf0*/  LOP3.LUT R45, R2, R45, RZ, 0xc0, !PT ;  /* 0x0000002d022d7212 */ /* 0x000fe400078ec0ff */
[----:B------:R-:W2:Y:S01]  /*de00*/  LDL.LU R2, [R1+0x60] ;  /* 0x0000600001027983 */ /* 0x000ea20000300800 */
[----:B------:R-:W-:Y:S02]  /*de10*/  F2FP.BF16.F32.PACK_AB R3, R121, R113 ;  /* 0x000000717903723e */ /* 0x000fe400000010ff */
[-C--:B------:R-:W-:Y:S01]  /*de20*/  HMMA.16816.F32.BF16 R4, R36, R40.reuse, R4 ;  /* 0x000000282404723c */ /* 0x080fe20000041804 */
[----:B------:R-:W3:Y:S04]  /*de30*/  LDL.LU R65, [R1+0x14] ;  /* 0x0000140001417983 */ /* 0x000ee80000300800 */
[----:B------:R-:W-:Y:S01]  /*de40*/  LOP3.LUT R44, R3, R44, RZ, 0xc0, !PT ;  /* 0x0000002c032c7212 */ /* 0x000fe200078ec0ff */
[--C-:B------:R-:W-:Y:S01]  /*de50*/  FFMA.FTZ R123, R123, UR4, -R72.reuse ;  /* 0x000000047b7b7c23 */ /* 0x100fe20008010848 */
[----:B----4-:R-:W-:Y:S01]  /*de60*/  F2FP.BF16.F32.PACK_AB R3, R112, R109 ;  /* 0x0000006d7003723e */ /* 0x010fe200000010ff */
[----:B------:R-:W-:Y:S01]  /*de70*/  FFMA.FTZ R72, R127, UR4, -R72 ;  /* 0x000000047f487c23 */ /* 0x000fe20008010848 */
[----:B-1----:R-:W-:Y:S02]  /*de80*/  F2FP.BF16.F32.PACK_AB R58, R99, R98 ;  /* 0x00000062633a723e */ /* 0x002fe400000010ff */
[----:B------:R-:W-:Y:S01]  /*de90*/  LOP3.LUT R46, R3, R46, RZ, 0xc0, !PT ;  /* 0x0000002e032e7212 */ /* 0x000fe200078ec0ff */
[----:B------:R-:W-:Y:S01]  /*dea0*/  MUFU.EX2 R123, R123 ;  /* 0x0000007b007b7308 */ /* 0x000fe20000000800 */
[--C-:B------:R-:W-:Y:S02]  /*deb0*/  HSET2.LE.AND R170, R170, R209.reuse, PT ;  /* 0x000000d1aaaa7233 */ /* 0x100fe40003803000 */
[----:B------:R-:W-:Y:S07]  /*dec0*/  LOP3.LUT R3, R142, 0xff00ff, RZ, 0xc0, !PT ;  /* 0x00ff00ff8e037812 */ /* 0x000fee00078ec0ff */
[----:B------:R-:W-:Y:S01]  /*ded0*/  MUFU.EX2 R72, R72 ;  /* 0x0000004800487308 */ /* 0x000fe20000000800 */
[--C-:B------:R-:W-:Y:S01]  /*dee0*/  HSET2.LE.AND R142, R144, R209.reuse, PT ;  /* 0x000000d1908e7233 */ /* 0x100fe20003803000 */
[C---:B------:R-:W-:Y:S04]  /*def0*/  HMMA.16816.F32.BF16 R8, R44.reuse, R40, R8 ;  /* 0x000000282c08723c */ /* 0x040fe80000041808 */
[--C-:B------:R-:W-:Y:S02]  /*df00*/  HSET2.LE.AND R3, R3, R209.reuse, PT ;  /* 0x000000d103037233 */ /* 0x100fe40003803000 */
[--C-:B------:R-:W-:Y:S02]  /*df10*/  HSET2.LE.AND R168, R93, R209.reuse, PT ;  /* 0x000000d15da87233 */ /* 0x100fe40003803000 */
[-C--:B------:R-:W-:Y:S03]  /*df20*/  HMMA.16816.F32.BF16 R12, R44, R42.reuse, R12 ;  /* 0x0000002a2c0c723c */ /* 0x080fe6000004180c */
[----:B------:R-:W-:Y:S02]  /*df30*/  LOP3.LUT R59, R59, R3, RZ, 0xc0, !PT ;  /* 0x000000033b3b7212 */ /* 0x000fe400078ec0ff */
[----:B------:R-:W-:Y:S03]  /*df40*/  LOP3.LUT R171, R171, 0xff00ff, RZ, 0xc0, !PT ;  /* 0x00ff00ffabab7812 */ /* 0x000fe600078ec0ff */
[C---:B------:R-:W-:Y:S01]  /*df50*/  HMMA.16816.F32.BF16 R16, R36.reuse, R42, R16 ;  /* 0x0000002a2410723c */ /* 0x040fe20000041810 */
[----:B------:R-:W1:Y:S03]  /*df60*/  LDSM.16.MT88.4 R40, [R139+0x5400] ;  /* 0x005400008b28783b */ /* 0x000e660000004200 */
[--C-:B------:R-:W-:Y:S04]  /*df70*/  HSET2.LE.AND R171, R171, R209.reuse, PT ;  /* 0x000000d1abab7233 */ /* 0x100fe80003803000 */
[-C--:B------:R-:W-:Y:S08]  /*df80*/  HMMA.16816.F32.BF16 R20, R36, R48.reuse, R20 ;  /* 0x000000302414723c */ /* 0x080ff00000041814 */
[C---:B------:R-:W-:Y:S04]  /*df90*/  HMMA.16816.F32.BF16 R24, R44.reuse, R48, R24 ;  /* 0x000000302c18723c */ /* 0x040fe80000041818 */
[----:B------:R-:W-:Y:S04]  /*dfa0*/  FADD.FTZ R49, R172, R60 ;  /* 0x0000003cac317221 */ /* 0x000fe80000010000 */
[-C--:B------:R-:W-:Y:S03]  /*dfb0*/  HMMA.16816.F32.BF16 R28, R44, R50.reuse, R28 ;  /* 0x000000322c1c723c */ /* 0x080fe6000004181c */
[--C-:B------:R-:W-:Y:S02]  /*dfc0*/  HSET2.LE.AND R46, R101, R209.reuse, PT ;  /* 0x000000d1652e7233 */ /* 0x100fe40003803000 */
[--C-:B------:R-:W-:Y:S02]  /*dfd0*/  HSET2.LE.AND R44, R86, R209.reuse, PT ;  /* 0x000000d1562c7233 */ /* 0x100fe40003803000 */
[----:B------:R-:W-:Y:S01]  /*dfe0*/  LOP3.LUT R47, R125, 0xff00ff, RZ, 0xc0, !PT ;  /* 0x00ff00ff7d2f7812 */ /* 0x000fe200078ec0ff */
[----:B------:R-:W-:Y:S01]  /*dff0*/  HMMA.16816.F32.BF16 R32, R36, R50, R32 ;  /* 0x000000322420723c */ /* 0x000fe20000041820 */
[----:B------:R-:W4:Y:S03]  /*e000*/  LDSM.16.MT88.4 R36, [R205+0x5400] ;  /* 0x00540000cd24783b */ /* 0x000f260000004200 */
[--C-:B------:R-:W-:Y:S02]  /*e010*/  HSET2.LE.AND R47, R47, R209.reuse, PT ;  /* 0x000000d12f2f7233 */ /* 0x100fe40003803000 */
[--C-:B------:R-:W-:Y:S02]  /*e020*/  HSET2.LE.AND R50, R62, R209.reuse, PT ;  /* 0x000000d13e327233 */ /* 0x100fe40003803000 */
[----:B------:R-:W-:Y:S01]  /*e030*/  MUFU.EX2 R62, R210 ;  /* 0x000000d2003e7308 */ /* 0x000fe20000000800 */
[----:B--2---:R-:W-:Y:S01]  /*e040*/  FFMA.FTZ R2, R0, R2, R145 ;  /* 0x0000000200027223 */ /* 0x004fe20000010091 */
[----:B------:R-:W-:Y:S08]  /*e050*/  F2FP.BF16.F32.PACK_AB R0, R119, R118 ;  /* 0x000000767700723e */ /* 0x000ff000000010ff */
[----:B---3--:R2:W-:Y:S01]  /*e060*/  MUFU.EX2 R85, R65 ;  /* 0x0000004100557308 */ /* 0x0085e20000000800 */
[----:B------:R-:W-:Y:S01]  /*e070*/  LOP3.LUT R54, R0, R54, RZ, 0xc0, !PT ;  /* 0x0000003600367212 */ /* 0x000fe200078ec0ff */
[----:B------:R-:W-:Y:S01]  /*e080*/  FADD.FTZ R56, R147, R2 ;  /* 0x0000000293387221 */ /* 0x000fe20000010000 */
[----:B------:R-:W-:Y:S02]  /*e090*/  F2FP.BF16.F32.PACK_AB R0, R102, R100 ;  /* 0x000000646600723e */ /* 0x000fe400000010ff */
[----:B------:R-:W-:Y:S01]  /*e0a0*/  F2FP.BF16.F32.PACK_AB R2, R116, R115 ;  /* 0x000000737402723e */ /* 0x000fe200000010ff */
[----:B------:R-:W-:Y:S01]  /*e0b0*/  FADD.FTZ R48, R150, R56 ;  /* 0x0000003896307221 */ /* 0x000fe20000010000 */
[----:B------:R-:W-:Y:S02]  /*e0c0*/  LOP3.LUT R52, R0, R52, RZ, 0xc0, !PT ;  /* 0x0000003400347212 */ /* 0x000fe400078ec0ff */
[----:B------:R-:W-:Y:S02]  /*e0d0*/  F2FP.BF16.F32.PACK_AB R0, R97, R87 ;  /* 0x000000576100723e */ /* 0x000fe400000010ff */
[----:B------:R-:W-:Y:S02]  /*e0e0*/  LOP3.LUT R55, R2, R55, RZ, 0xc0, !PT ;  /* 0x0000003702377212 */ /* 0x000fe400078ec0ff */
[----:B------:R-:W-:Y:S01]  /*e0f0*/  LOP3.LUT R53, R0, R53, RZ, 0xc0, !PT ;  /* 0x0000003500357212 */ /* 0x000fe200078ec0ff */
[----:B--2---:R-:W-:Y:S01]  /*e100*/  IMAD.MOV.U32 R65, RZ, RZ, R66 ;  /* 0x000000ffff417224 */ /* 0x004fe200078e0042 */
[--C-:B------:R-:W-:Y:S01]  /*e110*/  HSET2.LE.AND R2, R129, R209.reuse, PT ;  /* 0x000000d181027233 */ /* 0x100fe20003803000 */
[----:B------:R-:W-:Y:S01]  /*e120*/  IMAD.MOV.U32 R66, RZ, RZ, R67 ;  /* 0x000000ffff427224 */ /* 0x000fe200078e0043 */
[--C-:B------:R-:W-:Y:S01]  /*e130*/  HSET2.LE.AND R56, R92, R209.reuse, PT ;  /* 0x000000d15c387233 */ /* 0x100fe20003803000 */
[----:B------:R-:W-:Y:S02]  /*e140*/  IMAD.MOV.U32 R67, RZ, RZ, R169 ;  /* 0x000000ffff437224 */ /* 0x000fe400078e00a9 */
[----:B------:R-:W-:Y:S01]  /*e150*/  FADD.FTZ R0, R65, R57 ;  /* 0x0000003941007221 */ /* 0x000fe20000010000 */
[-C--:B-1----:R-:W-:Y:S05]  /*e160*/  HMMA.16816.F32.BF16 R4, R52, R40.reuse, R4 ;  /* 0x000000283404723c */ /* 0x082fea0000041804 */
[----:B------:R-:W-:Y:S01]  /*e170*/  IMAD.MOV.U32 R169, RZ, RZ, R163 ;  /* 0x000000ffffa97224 */ /* 0x000fe200078e00a3 */
[----:B------:R-:W-:Y:S01]  /*e180*/  LOP3.LUT R58, R58, R2, RZ, 0xc0, !PT ;  /* 0x000000023a3a7212 */ /* 0x000fe200078ec0ff */
[----:B------:R-:W-:Y:S01]  /*e190*/  IMAD.MOV.U32 R163, RZ, RZ, R162 ;  /* 0x000000ffffa37224 */ /* 0x000fe200078e00a2 */
[--C-:B------:R-:W-:Y:S01]  /*e1a0*/  HSET2.LE.AND R57, R89, R209.reuse, PT ;  /* 0x000000d159397233 */ /* 0x100fe20003803000 */
[----:B------:R-:W-:Y:S01]  /*e1b0*/  IMAD.MOV.U32 R162, RZ, RZ, R167 ;  /* 0x000000ffffa27224 */ /* 0x000fe200078e00a7 */
[----:B------:R-:W-:Y:S01]  /*e1c0*/  F2FP.BF16.F32.PACK_AB R2, R91, R90 ;  /* 0x0000005a5b02723e */ /* 0x000fe200000010ff */
[----:B------:R-:W-:Y:S01]  /*e1d0*/  IMAD.MOV.U32 R167, RZ, RZ, R166 ;  /* 0x000000ffffa77224 */ /* 0x000fe200078e00a6 */
[----:B------:R-:W-:Y:S01]  /*e1e0*/  MOV R166, R165 ;  /* 0x000000a500a67202 */ /* 0x000fe20000000f00 */
[----:B------:R-:W-:Y:S01]  /*e1f0*/  IMAD.MOV.U32 R165, RZ, RZ, R159 ;  /* 0x000000ffffa57224 */ /* 0x000fe200078e009f */
[----:B------:R-:W-:Y:S01]  /*e200*/  LOP3.LUT R57, R2, R57, RZ, 0xc0, !PT ;  /* 0x0000003902397212 */ /* 0x000fe200078ec0ff */
[----:B------:R-:W-:Y:S02]  /*e210*/  IMAD.MOV.U32 R159, RZ, RZ, R158 ;  /* 0x000000ffff9f7224 */ /* 0x000fe400078e009e */
[----:B------:R-:W-:Y:S02]  /*e220*/  IMAD.MOV.U32 R158, RZ, RZ, R157 ;  /* 0x000000ffff9e7224 */ /* 0x000fe400078e009d */
[----:B------:R-:W-:Y:S01]  /*e230*/  IMAD.MOV.U32 R157, RZ, RZ, R156 ;  /* 0x000000ffff9d7224 */ /* 0x000fe200078e009c */
[----:B------:R-:W-:Y:S01]  /*e240*/  MUFU.EX2 R68, R159 ;  /* 0x0000009f00447308 */ /* 0x000fe20000000800 */
[----:B------:R-:W-:Y:S02]  /*e250*/  IMAD.MOV.U32 R156, RZ, RZ, R138 ;  /* 0x000000ffff9c7224 */ /* 0x000fe400078e008a */
[----:B------:R-:W-:Y:S02]  /*e260*/  IMAD.MOV.U32 R138, RZ, RZ, R136 ;  /* 0x000000ffff8a7224 */ /* 0x000fe400078e0088 */
[----:B------:R-:W2:Y:S04]  /*e270*/  LDL.LU R136, [R1+0xa4] ;  /* 0x0000a40001887983 */ /* 0x000ea80000300800 */
[----:B------:R-:W3:Y:S04]  /*e280*/  LDL.LU R65, [R1+0x18] ;  /* 0x0000180001417983 */ /* 0x000ee80000300800 */
[----:B------:R-:W4:Y:S01]  /*e290*/  LDL.LU R172, [R1+0xa0] ;  /* 0x0000a00001ac7983 */ /* 0x000f220000300800 */
[----:B---3--:R1:W3:Y:S10]  /*e2a0*/  MUFU.EX2 R84, R65 ;  /* 0x0000004100547308 */ /* 0x0082f40000000800 */
[----:B----4-:R-:W-:Y:S01]  /*e2b0*/  MUFU.EX2 R172, R172 ;  /* 0x000000ac00ac7308 */ /* 0x010fe20000000800 */
[----:B-1----:R-:W-:Y:S01]  /*e2c0*/  IMAD.MOV.U32 R65, RZ, RZ, R66 ;  /* 0x000000ffff417224 */ /* 0x002fe200078e0042 */
[----:B---3--:R-:W-:Y:S01]  /*e2d0*/  F2FP.BF16.F32.PACK_AB R3, R84, R85 ;  /* 0x000000555403723e */ /* 0x008fe200000010ff */
[----:B------:R-:W-:Y:S02]  /*e2e0*/  IMAD.MOV.U32 R66, RZ, RZ, R67 ;  /* 0x000000ffff427224 */ /* 0x000fe400078e0043 */
[----:B------:R-:W-:Y:S01]  /*e2f0*/  FADD.FTZ R60, R65, R0 ;  /* 0x00000000413c7221 */ /* 0x000fe20000010000 */
[----:B------:R-:W-:Y:S01]  /*e300*/  F2FP.BF16.F32.PACK_AB R0, R79, R80 ;  /* 0x000000504f00723e */ /* 0x000fe200000010ff */
[----:B------:R-:W-:Y:S03]  /*e310*/  IMAD.MOV.U32 R67, RZ, RZ, R169 ;  /* 0x000000ffff437224 */ /* 0x000fe600078e00a9 */
[----:B------:R-:W-:Y:S01]  /*e320*/  MUFU.EX2 R83, R66 ;  /* 0x0000004200537308 */ /* 0x000fe20000000800 */
[----:B------:R-:W-:Y:S01]  /*e330*/  IMAD.MOV.U32 R169, RZ, RZ, R163 ;  /* 0x000000ffffa97224 */ /* 0x000fe200078e00a3 */
[----:B------:R-:W-:Y:S01]  /*e340*/  LOP3.LUT R56, R0, R56, RZ, 0xc0, !PT ;  /* 0x0000003800387212 */ /* 0x000fe200078ec0ff */
[----:B------:R-:W-:Y:S01]  /*e350*/  IMAD.MOV.U32 R163, RZ, RZ, R162 ;  /* 0x000000ffffa37224 */ /* 0x000fe200078e00a2 */
[----:B------:R-:W-:Y:S01]  /*e360*/  LOP3.LUT R46, R3, R46, RZ, 0xc0, !PT ;  /* 0x0000002e032e7212 */ /* 0x000fe200078ec0ff */
[----:B------:R-:W-:Y:S02]  /*e370*/  IMAD.MOV.U32 R162, RZ, RZ, R167 ;  /* 0x000000ffffa27224 */ /* 0x000fe400078e00a7 */
[----:B------:R-:W-:Y:S01]  /*e380*/  FADD.FTZ R3, R174, R48 ;  /* 0x00000030ae037221 */ /* 0x000fe20000010000 */
[----:B------:R-:W-:Y:S02]  /*e390*/  FADD.FTZ R48, R180, R60 ;  /* 0x0000003cb4307221 */ /* 0x000fe40000010000 */
[----:B------:R-:W1:Y:S01]  /*e3a0*/  MUFU.EX2 R78, R169 ;  /* 0x000000a9004e7308 */ /* 0x000e620000000800 */
[C---:B------:R-:W-:Y:S09]  /*e3b0*/  HMMA.16816.F32.BF16 R8, R56.reuse, R40, R8 ;  /* 0x000000283808723c */ /* 0x040ff20000041808 */
[----:B------:R-:W3:Y:S01]  /*e3c0*/  MUFU.EX2 R82, R67 ;  /* 0x0000004300527308 */ /* 0x000ee20000000800 */
[----:B------:R-:W-:Y:S01]  /*e3d0*/  FADD.FTZ R45, R162, R49 ;  /* 0x00000031a22d7221 */ /* 0x000fe20000010000 */
[----:B------:R-:W-:Y:S01]  /*e3e0*/  FADD.FTZ R49, R175, R61 ;  /* 0x0000003daf317221 */ /* 0x000fe20000010000 */
[----:B------:R-:W-:Y:S01]  /*e3f0*/  FADD.FTZ R61, R179, R48 ;  /* 0x00000030b33d7221 */ /* 0x000fe20000010000 */
[--C-:B------:R-:W-:Y:S01]  /*e400*/  HSET2.LE.AND R48, R77, R209.reuse, PT ;  /* 0x000000d14d307233 */ /* 0x100fe20003803000 */
[-C--:B------:R-:W-:Y:S05]  /*e410*/  HMMA.16816.F32.BF16 R12, R56, R42.reuse, R12 ;  /* 0x0000002a380c723c */ /* 0x080fea000004180c */
[----:B------:R-:W-:Y:S01]  /*e420*/  MUFU.EX2 R74, R163 ;  /* 0x000000a3004a7308 */ /* 0x000fe20000000800 */
[----:B------:R-:W-:Y:S01]  /*e430*/  MOV R167, R166 ;  /* 0x000000a600a77202 */ /* 0x000fe20000000f00 */
[----:B------:R-:W-:Y:S01]  /*e440*/  FADD.FTZ R41, R178, R45 ;  /* 0x0000002db2297221 */ /* 0x000fe20000010000 */
[----:B------:R-:W-:Y:S01]  /*e450*/  FADD.FTZ R40, R177, R49 ;  /* 0x00000031b1287221 */ /* 0x000fe20000010000 */
[----:B------:R-:W-:Y:S06]  /*e460*/  IMAD.MOV.U32 R166, RZ, RZ, R165 ;  /* 0x000000ffffa67224 */ /* 0x000fec00078e00a5 */
[----:B------:R-:W4:Y:S01]  /*e470*/  MUFU.EX2 R73, R167 ;  /* 0x000000a700497308 */ /* 0x000f220000000800 */
[C---:B------:R-:W-:Y:S09]  /*e480*/  HMMA.16816.F32.BF16 R16, R52.reuse, R42, R16 ;  /* 0x0000002a3410723c */ /* 0x040ff20000041810 */
[----:B------:R-:W-:Y:S01]  /*e490*/  MUFU.EX2 R67, R166 ;  /* 0x000000a600437308 */ /* 0x000fe20000000800 */
[----:B------:R-:W-:Y:S02]  /*e4a0*/  IMAD.MOV.U32 R165, RZ, RZ, R157 ;  /* 0x000000ffffa57224 */ /* 0x000fe400078e009d */
[----:B------:R-:W-:Y:S01]  /*e4b0*/  FADD.FTZ R60, R164, R41 ;  /* 0x00000029a43c7221 */ /* 0x000fe20000010000 */
[----:B------:R-:W-:Y:S01]  /*e4c0*/  FADD.FTZ R51, R224, R40 ;  /* 0x00000028e0337221 */ /* 0x000fe20000010000 */
[----:B------:R-:W-:Y:S01]  /*e4d0*/  FADD.FTZ R61, R158, R61 ;  /* 0x0000003d9e3d7221 */ /* 0x000fe20000010000 */
[-C--:B------:R-:W-:Y:S01]  /*e4e0*/  HMMA.16816.F32.BF16 R20, R52, R36.reuse, R20 ;  /* 0x000000243414723c */ /* 0x080fe20000041814 */
[----:B------:R-:W2:Y:S03]  /*e4f0*/  LDSM.16.MT88.4 R40, [R139+0x5800] ;  /* 0x005800008b28783b */ /* 0x000ea60000004200 */
[----:B------:R-:W2:Y:S01]  /*e500*/  MUFU.EX2 R69, R165 ;  /* 0x000000a500457308 */ /* 0x000ea20000000800 */
[----:B-1----:R-:W-:Y:S01]  /*e510*/  F2FP.BF16.F32.PACK_AB R2, R76, R78 ;  /* 0x0000004e4c02723e */ /* 0x002fe200000010ff */
[----:B------:R-:W-:Y:S01]  /*e520*/  IMAD.MOV.U32 R157, RZ, RZ, R156 ;  /* 0x000000ffff9d7224 */ /* 0x000fe200078e009c */
[----:B---3--:R-:W-:Y:S01]  /*e530*/  F2FP.BF16.F32.PACK_AB R0, R82, R83 ;  /* 0x000000535200723e */ /* 0x008fe200000010ff */
[----:B------:R-:W-:Y:S01]  /*e540*/  IMAD.MOV.U32 R156, RZ, RZ, R236 ;  /* 0x000000ffff9c7224 */ /* 0x000fe200078e00ec */
[----:B------:R-:W-:Y:S01]  /*e550*/  LOP3.LUT R44, R2, R44, RZ, 0xc0, !PT ;  /* 0x0000002c022c7212 */ /* 0x000fe200078ec0ff */
[C---:B------:R-:W-:Y:S04]  /*e560*/  HMMA.16816.F32.BF16 R24, R56.reuse, R36, R24 ;  /* 0x000000243818723c */ /* 0x040fe80000041818 */
[----:B------:R-:W1:Y:S01]  /*e570*/  MUFU.EX2 R70, R157 ;  /* 0x0000009d00467308 */ /* 0x000e620000000800 */
[----:B----4-:R-:W-:Y:S01]  /*e580*/  F2FP.BF16.F32.PACK_AB R2, R73, R71 ;  /* 0x000000474902723e */ /* 0x010fe200000010ff */
[----:B------:R-:W-:Y:S01]  /*e590*/  FADD.FTZ R36, R190, R61 ;  /* 0x0000003dbe247221 */ /* 0x000fe20000010000 */
[----:B------:R-:W-:Y:S01]  /*e5a0*/  LOP3.LUT R47, R0, R47, RZ, 0xc0, !PT ;  /* 0x0000002f002f7212 */ /* 0x000fe200078ec0ff */
[----:B------:R-:W-:Y:S01]  /*e5b0*/  IMAD.MOV.U32 R236, RZ, RZ, R211 ;  /* 0x000000ffffec7224 */ /* 0x000fe200078e00d3 */
[-C--:B------:R-:W-:Y:S01]  /*e5c0*/  HMMA.16816.F32.BF16 R28, R56, R38.reuse, R28 ;  /* 0x00000026381c723c */ /* 0x080fe2000004181c */
[----:B------:R-:W3:Y:S04]  /*e5d0*/  LDL.LU R211, [R1+0x9c] ;  /* 0x00009c0001d37983 */ /* 0x000ee80000300800 */
[----:B------:R-:W-:Y:S01]  /*e5e0*/  MUFU.EX2 R57, R198 ;  /* 0x000000c600397308 */ /* 0x000fe20000000800 */
[--C-:B------:R-:W-:Y:S01]  /*e5f0*/  HSET2.LE.AND R45, R88, R209.reuse, PT ;  /* 0x000000d1582d7233 */ /* 0x100fe20003803000 */
[----:B------:R-:W-:Y:S01]  /*e600*/  FADD.FTZ R3, R154, R3 ;  /* 0x000000039a037221 */ /* 0x000fe20000010000 */
[----:B------:R-:W-:Y:S07]  /*e610*/  F2FP.BF16.F32.PACK_AB R0, R75, R74 ;  /* 0x0000004a4b00723e */ /* 0x000fee00000010ff */
[----:B------:R-:W-:Y:S01]  /*e620*/  MUFU.EX2 R65, R156 ;  /* 0x0000009c00417308 */ /* 0x000fe20000000800 */
[----:B------:R-:W-:Y:S01]  /*e630*/  LOP3.LUT R48, R2, R48, RZ, 0xc0, !PT ;  /* 0x0000003002307212 */ /* 0x000fe200078ec0ff */
[----:B------:R-:W-:Y:S08]  /*e640*/  HMMA.16816.F32.BF16 R32, R52, R38, R32 ;  /* 0x000000263420723c */ /* 0x000ff00000041820 */
[----:B------:R-:W4:Y:S01]  /*e650*/  MUFU.EX2 R66, R188 ;  /* 0x000000bc00427308 */ /* 0x000f220000000800 */
[----:B--2---:R-:W-:Y:S01]  /*e660*/  F2FP.BF16.F32.PACK_AB R2, R69, R67 ;  /* 0x000000434502723e */ /* 0x004fe200000010ff */
[----:B------:R-:W-:Y:S01]  /*e670*/  FADD.FTZ R3, R203, R3 ;  /* 0x00000003cb037221 */ /* 0x000fe20000010000 */
[----:B------:R-:W-:Y:S07]  /*e680*/  LOP3.LUT R45, R0, R45, RZ, 0xc0, !PT ;  /* 0x0000002d002d7212 */ /* 0x000fee00078ec0ff */
[----:B------:R-:W-:Y:S01]  /*e690*/  MUFU.EX2 R55, R199 ;  /* 0x000000c700377308 */ /* 0x000fe20000000800 */
[--C-:B------:R-:W-:Y:S02]  /*e6a0*/  HSET2.LE.AND R49, R81, R209.reuse, PT ;  /* 0x000000d151317233 */ /* 0x100fe40003803000 */
[----:B------:R-:W-:Y:S07]  /*e6b0*/  F2FP.BF16.F32.PACK_AB R0, R107, R106 ;  /* 0x0000006a6b00723e */ /* 0x000fee00000010ff */
[----:B------:R-:W-:Y:S01]  /*e6c0*/  MUFU.EX2 R61, R230 ;  /* 0x000000e6003d7308 */ /* 0x000fe20000000800 */
[----:B------:R-:W-:Y:S01]  /*e6d0*/  LOP3.LUT R50, R2, R50, RZ, 0xc0, !PT ;  /* 0x0000003202327212 */ /* 0x000fe200078ec0ff */
[----:B------:R-:W-:Y:S01]  /*e6e0*/  FADD.FTZ R2, R138, R60 ;  /* 0x0000003c8a027221 */ /* 0x000fe20000010000 */
[----:B------:R-:W-:Y:S01]  /*e6f0*/  LOP3.LUT R49, R0, R49, RZ, 0xc0, !PT ;  /* 0x0000003100317212 */ /* 0x000fe200078ec0ff */
[----:B------:R-:W-:Y:S01]  /*e700*/  FADD.FTZ R0, R220, R51 ;  /* 0x00000033dc007221 */ /* 0x000fe20000010000 */
[----:B------:R-:W-:Y:S01]  /*e710*/  LOP3.LUT R51, R63, 0xff00ff, RZ, 0xc0, !PT ;  /* 0x00ff00ff3f337812 */ /* 0x000fe200078ec0ff */
[-C--:B------:R-:W-:Y:S04]  /*e720*/  HMMA.16816.F32.BF16 R4, R44, R40.reuse, R4 ;  /* 0x000000282c04723c */ /* 0x080fe80000041804 */
[----:B------:R-:W2:Y:S01]  /*e730*/  MUFU.EX2 R59, R191 ;  /* 0x000000bf003b7308 */ /* 0x000ea20000000800 */
[----:B------:R-:W-:Y:S01]  /*e740*/  FADD.FTZ R56, R192, R2 ;  /* 0x00000002c0387221 */ /* 0x000fe20000010000 */
[----:B-1----:R-:W-:Y:S01]  /*e750*/  F2FP.BF16.F32.PACK_AB R2, R70, R68 ;  /* 0x000000444602723e */ /* 0x002fe200000010ff */
[----:B------:R-:W-:Y:S01]  /*e760*/  FADD.FTZ R37, R225, R0 ;  /* 0x00000000e1257221 */ /* 0x000fe20000010000 */
[--C-:B------:R-:W-:Y:S06]  /*e770*/  HSET2.LE.AND R51, R51, R209.reuse, PT ;  /* 0x000000d133337233 */ /* 0x100fec0003803000 */
[----:B------:R-:W1:Y:S01]  /*e780*/  MUFU.EX2 R58, R234 ;  /* 0x000000ea003a7308 */ /* 0x000e620000000800 */
[----:B------:R-:W-:Y:S01]  /*e790*/  LOP3.LUT R142, R2, R142, RZ, 0xc0, !PT ;  /* 0x0000008e028e7212 */ /* 0x000fe200078ec0ff */
[----:B------:R-:W-:Y:S01]  /*e7a0*/  FADD.FTZ R2, R185, R36 ;  /* 0x00000024b9027221 */ /* 0x000fe20000010000 */
[----:B------:R-:W-:Y:S01]  /*e7b0*/  FADD.FTZ R53, R212, R37 ;  /* 0x00000025d4357221 */ /* 0x000fe20000010000 */
[----:B------:R-:W-:Y:S01]  /*e7c0*/  F2FP.BF16.F32.PACK_AB R0, R111, R110 ;  /* 0x0000006e6f00723e */ /* 0x000fe200000010ff */
[----:B------:R-:W1:Y:S01]  /*e7d0*/  LDSM.16.MT88.4 R36, [R205+0x5800] ;  /* 0x00580000cd24783b */ /* 0x000e620000004200 */
[----:B------:R-:W-:Y:S01]  /*e7e0*/  FADD.FTZ R60, R173, R3 ;  /* 0x00000003ad3c7221 */ /* 0x000fe20000010000 */
[----:B----4-:R-:W-:Y:S01]  /*e7f0*/  F2FP.BF16.F32.PACK_AB R3, R66, R65 ;  /* 0x000000414203723e */ /* 0x010fe200000010ff */
[----:B------:R-:W-:Y:S01]  /*e800*/  FADD.FTZ R54, R186, R2 ;  /* 0x00000002ba367221 */ /* 0x000fe20000010000 */
[----:B------:R-:W-:Y:S01]  /*e810*/  LOP3.LUT R51, R0, R51, RZ, 0xc0, !PT ;  /* 0x0000003300337212 */ /* 0x000fe200078ec0ff */
[----:B------:R-:W-:Y:S01]  /*e820*/  FADD.FTZ R56, R149, R56 ;  /* 0x0000003895387221 */ /* 0x000fe20000010000 */
[----:B------:R-:W-:Y:S01]  /*e830*/  FADD.FTZ R0, R215, R60 ;  /* 0x0000003cd7007221 */ /* 0x000fe20000010000 */
[----:B--2---:R-:W-:Y:S01]  /*e840*/  F2FP.BF16.F32.PACK_AB R2, R62, R59 ;  /* 0x0000003b3e02723e */ /* 0x004fe200000010ff */
[----:B------:R-:W2:Y:S01]  /*e850*/  LDSM.16.MT88.4 R148, [R139+0x5c00] ;  /* 0x005c00008b94783b */ /* 0x000ea20000004200 */
[----:B------:R-:W-:Y:S01]  /*e860*/  HSET2.LE.AND R169, R96, R209, PT ;  /* 0x000000d160a97233 */ /* 0x000fe20003803000 */
[----:B------:R-:W-:Y:S01]  /*e870*/  FADD.FTZ R52, R200, R0 ;  /* 0x00000000c8347221 */ /* 0x000fe20000010000 */
[C---:B------:R-:W-:Y:S04]  /*e880*/  HMMA.16816.F32.BF16 R8, R48.reuse, R40, R8 ;  /* 0x000000283008723c */ /* 0x040fe80000041808 */
[----:B------:R-:W-:Y:S01]  /*e890*/  F2FP.BF16.F32.PACK_AB R0, R172, R64 ;  /* 0x00000040ac00723e */ /* 0x000fe200000010ff */
[----:B------:R-:W-:Y:S01]  /*e8a0*/  FADD.FTZ R40, R214, R52 ;  /* 0x00000034d6287221 */ /* 0x000fe20000010000 */
[----:B------:R-:W-:Y:S01]  /*e8b0*/  LOP3.LUT R143, R3, R143, RZ, 0xc0, !PT ;  /* 0x0000008f038f7212 */ /* 0x000fe200078ec0ff */
[----:B------:R-:W-:Y:S01]  /*e8c0*/  FADD.FTZ R52, R232, R54 ;  /* 0x00000036e8347221 */ /* 0x000fe20000010000 */
[-C--:B------:R-:W-:Y:S03]  /*e8d0*/  HMMA.16816.F32.BF16 R12, R48, R42.reuse, R12 ;  /* 0x0000002a300c723c */ /* 0x080fe6000004180c */
[----:B-1----:R-:W-:Y:S01]  /*e8e0*/  F2FP.BF16.F32.PACK_AB R3, R61, R58 ;  /* 0x0000003a3d03723e */ /* 0x002fe200000010ff */
[----:B------:R-:W-:Y:S01]  /*e8f0*/  IMAD.MOV.U32 R138, RZ, RZ, R134 ;  /* 0x000000ffff8a7224 */ /* 0x000fe200078e0086 */
[----:B------:R-:W-:Y:S01]  /*e900*/  LOP3.LUT R140, R0, R140, RZ, 0xc0, !PT ;  /* 0x0000008c008c7212 */ /* 0x000fe200078ec0ff */
[----:B------:R-:W-:Y:S01]  /*e910*/  FADD.FTZ R0, R227, R53 ;  /* 0x00000035e3007221 */ /* 0x000fe20000010000 */
[----:B------:R-:W-:Y:S01]  /*e920*/  LOP3.LUT R141, R2, R141, RZ, 0xc0, !PT ;  /* 0x0000008d028d7212 */ /* 0x000fe200078ec0ff */
[C---:B------:R-:W-:Y:S04]  /*e930*/  HMMA.16816.F32.BF16 R16, R44.reuse, R42, R16 ;  /* 0x0000002a2c10723c */ /* 0x040fe80000041810 */
[----:B------:R-:W-:Y:S01]  /*e940*/  LOP3.LUT R168, R3, R168, RZ, 0xc0, !PT ;  /* 0x000000a803a87212 */ /* 0x000fe200078ec0ff */
        /* <DEDUP_REMOVED lines=8> */
[-C--:B------:R-:W-:Y:S03]  /*e9d0*/  HMMA.16816.F32.BF16 R20, R44, R36.reuse, R20 ;  /* 0x000000242c14723c */ /* 0x080fe60000041814 */
[----:B------:R-:W-:Y:S01]  /*e9e0*/  F2FP.BF16.F32.PACK_AB R2, R57, R55 ;  /* 0x000000373902723e */ /* 0x000fe200000010ff */
[----:B------:R-:W-:Y:S01]  /*e9f0*/  FADD.FTZ R0, R213, R40 ;  /* 0x00000028d5007221 */ /* 0x000fe20000010000 */
[----:B------:R-:W-:Y:S01]  /*ea00*/  FADD.FTZ R40, R228, R41 ;  /* 0x00000029e4287221 */ /* 0x000fe20000010000 */
[----:B------:R-:W-:Y:S01]  /*ea10*/  FADD.FTZ R3, R193, R3 ;  /* 0x00000003c1037221 */ /* 0x000fe20000010000 */
[----:B------:R1:W5:Y:S01]  /*ea20*/  LDL.LU R228, [R1+0x98] ;  /* 0x0000980001e47983 */ /* 0x0003620000300800 */
[C---:B------:R-:W-:Y:S04]  /*ea30*/  HMMA.16816.F32.BF16 R24, R48.reuse, R36, R24 ;  /* 0x000000243018723c */ /* 0x040fe80000041818 */
[----:B------:R-:W-:Y:S01]  /*ea40*/  LOP3.LUT R170, R2, R170, RZ, 0xc0, !PT ;  /* 0x000000aa02aa7212 */ /* 0x000fe200078ec0ff */
[----:B------:R-:W-:Y:S01]  /*ea50*/  FADD.FTZ R2, R208, R53 ;  /* 0x00000035d0027221 */ /* 0x000fe20000010000 */
[----:B------:R-:W-:Y:S01]  /*ea60*/  FADD.FTZ R41, R195, R3 ;  /* 0x00000003c3297221 */ /* 0x000fe20000010000 */
[----:B------:R-:W-:Y:S01]  /*ea70*/  FADD.FTZ R40, R153, R40 ;  /* 0x0000002899287221 */ /* 0x000fe20000010000 */
[-C--:B------:R-:W-:Y:S01]  /*ea80*/  HMMA.16816.F32.BF16 R28, R48, R38.reuse, R28 ;  /* 0x00000026301c723c */ /* 0x080fe2000004181c */
[----:B------:R1:W5:Y:S02]  /*ea90*/  LDL.LU R208, [R1+0x94] ;  /* 0x0000940001d07983 */ /* 0x0003640000300800 */
[----:B------:R-:W-:Y:S01]  /*eaa0*/  FADD.FTZ R41, R207, R41 ;  /* 0x00000029cf297221 */ /* 0x000fe20000010000 */
[----:B------:R-:W-:Y:S01]  /*eab0*/  FADD.FTZ R3, R155, R40 ;  /* 0x000000289b037221 */ /* 0x000fe20000010000 */
[----:B------:R1:W5:Y:S01]  /*eac0*/  LDL.LU R207, [R1+0x90] ;  /* 0x0000900001cf7983 */ /* 0x0003620000300800 */
[----:B------:R-:W-:Y:S01]  /*ead0*/  FADD.FTZ R2, R201, R2 ;  /* 0x00000002c9027221 */ /* 0x000fe20000010000 */
[----:B------:R-:W-:Y:S01]  /*eae0*/  FADD.FTZ R0, R226, R0 ;  /* 0x00000000e2007221 */ /* 0x000fe20000010000 */
[----:B------:R-:W-:Y:S01]  /*eaf0*/  FADD.FTZ R37, R229, R3 ;  /* 0x00000003e5257221 */ /* 0x000fe20000010000 */
[----:B------:R-:W-:Y:S04]  /*eb00*/  HMMA.16816.F32.BF16 R32, R44, R38, R32 ;  /* 0x000000262c20723c */ /* 0x000fe80000041820 */
[----:B------:R-:W-:Y:S01]  /*eb10*/  FADD.FTZ R3, R206, R41 ;  /* 0x00000029ce037221 */ /* 0x000fe20000010000 */
[----:B------:R-:W-:Y:S01]  /*eb20*/  FADD.FTZ R2, R202, R2 ;  /* 0x00000002ca027221 */ /* 0x000fe20000010000 */
[----:B------:R1:W5:Y:S01]  /*eb30*/  LDL.LU R206, [R1+0x8c] ;  /* 0x00008c0001ce7983 */ /* 0x0003620000300800 */
[----:B------:R-:W-:Y:S01]  /*eb40*/  FADD.FTZ R0, R183, R0 ;  /* 0x00000000b7007221 */ /* 0x000fe20000010000 */
[-C--:B--2---:R-:W-:Y:S05]  /*eb50*/  HMMA.16816.F32.BF16 R152, R140, R148.reuse, R4 ;  /* 0x000000948c98723c */ /* 0x084fea0000041804 */
[----:B------:R-:W-:Y:S01]  /*eb60*/  FADD.FTZ R36, R184, R2 ;  /* 0x00000002b8247221 */ /* 0x000fe20000010000 */
[----:B------:R-:W-:Y:S01]  /*eb70*/  FADD.FTZ R2, R204, R37 ;  /* 0x00000025cc027221 */ /* 0x000fe20000010000 */
[----:B------:R-:W-:Y:S01]  /*eb80*/  FADD.FTZ R0, R187, R0 ;  /* 0x00000000bb007221 */ /* 0x000fe20000010000 */
[----:B------:R1:W5:Y:S01]  /*eb90*/  LDL.LU R204, [R1+0x88] ;  /* 0x0000880001cc7983 */ /* 0x0003620000300800 */
[----:B------:R-:W-:Y:S01]  /*eba0*/  FADD.FTZ R3, R120, R3 ;  /* 0x0000000378037221 */ /* 0x000fe20000010000 */
[----:B------:R-:W-:Y:S01]  /*ebb0*/  FADD.FTZ R2, R117, R2 ;  /* 0x0000000275027221 */ /* 0x000fe20000010000 */
[----:B------:R-:W-:Y:S01]  /*ebc0*/  FADD.FTZ R40, R181, R0 ;  /* 0x00000000b5287221 */ /* 0x000fe20000010000 */
[----:B------:R-:W-:Y:S01]  /*ebd0*/  FADD.FTZ R0, R194, R36 ;  /* 0x00000024c2007221 */ /* 0x000fe20000010000 */
[----:B------:R-:W-:Y:S01]  /*ebe0*/  FADD.FTZ R3, R128, R3 ;  /* 0x0000000380037221 */ /* 0x000fe20000010000 */
[----:B------:R-:W2:Y:S01]  /*ebf0*/  LDSM.16.MT88.4 R36, [R205+0x5c00] ;  /* 0x005c0000cd24783b */ /* 0x000ea20000004200 */
        /* <DEDUP_REMOVED lines=20> */
[----:B------:R-:W-:Y:S02]  /*ed40*/  IMAD.MOV.U32 R137, RZ, RZ, R132 ;  /* 0x000000ffff897224 */ /* 0x000fe400078e0084 */
        /* <DEDUP_REMOVED lines=14> */
[-C--:B--2---:R-:W-:Y:S03]  /*ee30*/  HMMA.16816.F32.BF16 R144, R140, R36.reuse, R20 ;  /* 0x000000248c90723c */ /* 0x084fe60000041814 */
        /* <DEDUP_REMOVED lines=26> */
[----:B------:R-:W-:Y:S04]  /*efe0*/  HMMA.16816.F32.BF16 R140, R140, R38, R32 ;  /* 0x000000268c8c723c */ /* 0x000fe80000041820 */
[----:B------:R-:W-:Y:S01]  /*eff0*/  FADD.FTZ R3, R55, R0 ;  /* 0x0000000037037221 */ /* 0x000fe20000010000 */
[----:B------:R-:W-:Y:S01]  /*f000*/  FADD.FTZ R4, R123, R4 ;  /* 0x000000047b047221 */ /* 0x000fe20000010000 */
[----:B------:R-:W-:Y:S01]  /*f010*/  FADD.FTZ R233, R70, R6 ;  /* 0x0000000646e97221 */ /* 0x000fe20000010000 */
[----:B------:R-:W-:Y:S01]  /*f020*/  FADD.FTZ R235, R66, R5 ;  /* 0x0000000542eb7221 */ /* 0x000fe20000010000 */
[----:B------:R-:W-:Y:S01]  /*f030*/  FADD.FTZ R3, R57, R3 ;  /* 0x0000000339037221 */ /* 0x000fe20000010000 */
[----:B------:R-:W-:Y:S01]  /*f040*/  FADD.FTZ R2, R126, R4 ;  /* 0x000000047e027221 */ /* 0x000fe20000010000 */
[----:B------:R-:W-:Y:S03]  /*f050*/  IMAD.MOV.U32 R133, RZ, RZ, R135 ;  /* 0x000000ffff857224 */ /* 0x000fe600078e0087 */
[----:B------:R2:W-:Y:S01]  /*f060*/  STL [R1+0x38], R3 ;  /* 0x0000380301007387 */ /* 0x0005e20000100800 */
[----:B------:R-:W-:Y:S05]  /*f070*/  FADD.FTZ R2, R72, R2 ;  /* 0x0000000248027221 */ /* 0x000fea0000010000 */
[----:B------:R1:W-:Y:S01]  /*f080*/  STL [R1+0x60], R2 ;  /* 0x0000600201007387 */ /* 0x0003e20000100800 */
[----:B--2---:R-:W-:Y:S02]  /*f090*/  IMAD.MOV.U32 R3, RZ, RZ, R136 ;  /* 0x000000ffff037224 */ /* 0x004fe400078e0088 */
[C---:B---3--:R-:W-:Y:S01]  /*f0a0*/  VIADD R0, R211.reuse, 0xffffffff ;  /* 0xffffffffd3007836 */ /* 0x048fe20000000000 */
[----:B------:R-:W-:Y:S03]  /*f0b0*/  ISETP.GT.AND P0, PT, R211, RZ, PT ;  /* 0x000000ffd300720c */ /* 0x000fe60003f04270 */
[----:B------:R-:W-:Y:S10]  /*f0c0*/  IMAD.MOV.U32 R211, RZ, RZ, R0 ;  /* 0x000000ffffd37224 */ /* 0x000ff400078e0000 */
[----:B-1----:R-:W-:Y:S05]  /*f0d0*/  @P0 BRA `(.L_x_275) ;  /* 0xffffff9c00ac0947 */ /* 0x002fea000383ffff */
.L_x_274:
[----:B------:R-:W2:Y:S01]  /*f0e0*/  LDL.LU R7, [R1+0x38] ;  /* 0x0000380001077983 */ /* 0x000ea20000300800 */
[----:B------:R-:W1:Y:S03]  /*f0f0*/  LDCU UR4, c[0x0][0x4fc] ;  /* 0x00009f80ff0477ac */ /* 0x000e660008000800 */
[----:B------:R-:W3:Y:S01]  /*f100*/  LDL.LU R6, [R1+0x60] ;  /* 0x0000600001067983 */ /* 0x000ee20000300800 */
[----:B------:R-:W4:Y:S01]  /*f110*/  S2UR UR5, SR_CgaCtaId ;  /* 0x00000000000579c3 */ /* 0x000f220000008800 */
[----:B------:R-:W-:Y:S02]  /*f120*/  UMOV UR6, 0x400 ;  /* 0x0000040000067882 */ /* 0x000fe40000000000 */
[----:B------:R-:W1:Y:S04]  /*f130*/  SHFL.BFLY PT, R3, R235, 0x2, 0x1f ;  /* 0x0c401f00eb037f89 */ /* 0x000e6800000e0000 */
[----:B------:R-:W1:Y:S01]  /*f140*/  SHFL.BFLY PT, R4, R233, 0x2, 0x1f ;  /* 0x0c401f00e9047f89 */ /* 0x000e6200000e0000 */
[----:B------:R-:W2:Y:S01]  /*f150*/  S2UR UR7, SR_CTAID.Y ;  /* 0x00000000000779c3 */ /* 0x000ea20000002600 */
[----:B------:R-:W1:Y:S01]  /*f160*/  S2R R27, SR_TID.X ;  /* 0x00000000001b7919 */ /* 0x000e620000002100 */
[----:B------:R-:W1:Y:S01]  /*f170*/  S2R R9, SR_TID.X ;  /* 0x0000000000097919 */ /* 0x000e620000002100 */
[----:B----4-:R-:W-:-:S05]  /*f180*/  ULEA UR5, UR5, UR6, 0x18 ;  /* 0x0000000605057291 */ /* 0x010fca000f8ec0ff */
[----:B------:R-:W4:Y:S01]  /*f190*/  S2UR UR6, SR_CTAID.Z ;  /* 0x00000000000679c3 */ /* 0x000f220000002700 */
[----:B-1----:R-:W-:Y:S01]  /*f1a0*/  FADD.FTZ R3, R3, R235 ;  /* 0x000000eb03037221 */ /* 0x002fe20000010000 */
[----:B------:R-:W-:-:S04]  /*f1b0*/  FADD.FTZ R4, R4, R233 ;  /* 0x000000e904047221 */ /* 0x000fc80000010000 */
[----:B------:R-:W1:Y:S04]  /*f1c0*/  SHFL.BFLY PT, R8, R3, 0x1, 0x1f ;  /* 0x0c201f0003087f89 */ /* 0x000e6800000e0000 */
[----:B------:R-:W4:Y:S01]  /*f1d0*/  SHFL.BFLY PT, R5, R4, 0x1, 0x1f ;  /* 0x0c201f0004057f89 */ /* 0x000f2200000e0000 */
[C---:B------:R-:W-:Y:S02]  /*f1e0*/  SHF.L.U32 R26, R27.reuse, 0x3, RZ ;  /* 0x000000031b1a7819 */ /* 0x040fe400000006ff */
[----:B------:R-:W-:Y:S02]  /*f1f0*/  SHF.L.U32 R25, R27, 0x2, RZ ;  /* 0x000000021b197819 */ /* 0x000fe400000006ff */
[----:B------:R-:W-:Y:S02]  /*f200*/  LOP3.LUT R30, R9, 0x3, RZ, 0xc0, !PT ;  /* 0x00000003091e7812 */ /* 0x000fe400078ec0ff */
[----:B------:R-:W-:-:S02]  /*f210*/  LOP3.LUT R23, R26, 0x20, RZ, 0xc0, !PT ;  /* 0x000000201a177812 */ /* 0x000fc400078ec0ff */
[----:B------:R-:W-:Y:S01]  /*f220*/  LOP3.LUT R24, R25, 0x20, RZ, 0xc0, !PT ;  /* 0x0000002019187812 */ /* 0x000fe200078ec0ff */
[----:B-1----:R-:W-:Y:S01]  /*f230*/  FADD.FTZ R20, R3, R8 ;  /* 0x0000000803147221 */ /* 0x002fe20000010000 */
[----:B------:R-:W-:Y:S01]  /*f240*/  SHF.L.U32 R3, R27, 0x4, RZ ;  /* 0x000000041b037819 */ /* 0x000fe200000006ff */
[----:B----4-:R-:W-:Y:S02]  /*f250*/  FADD.FTZ R19, R4, R5 ;  /* 0x0000000504137221 */ /* 0x010fe40000010000 */
[----:B------:R-:W-:Y:S01]  /*f260*/  MUFU.RCP R8, R20 ;  /* 0x0000001400087308 */ /* 0x000fe20000001000 */
[----:B------:R-:W-:Y:S02]  /*f270*/  FSETP.NE.FTZ.AND P4, PT, R20, RZ, PT ;  /* 0x000000ff1400720b */ /* 0x000fe40003f95000 */
[----:B------:R-:W-:-:S05]  /*f280*/  FSETP.NE.FTZ.AND P5, PT, R19, RZ, PT ;  /* 0x000000ff1300720b */ /* 0x000fca0003fb5000 */
[----:B------:R-:W1:Y:S01]  /*f290*/  MUFU.RCP R4, R19 ;  /* 0x0000001300047308 */ /* 0x000e620000001000 */
[----:B--2---:R-:W2:Y:S04]  /*f2a0*/  SHFL.BFLY PT, R2, R7, 0x2, 0x1f ;  /* 0x0c401f0007027f89 */ /* 0x004ea800000e0000 */
[----:B---3--:R-:W3:Y:S01]  /*f2b0*/  SHFL.BFLY PT, R0, R6, 0x2, 0x1f ;  /* 0x0c401f0006007f89 */ /* 0x008ee200000e0000 */
[----:B--2---:R-:W-:Y:S01]  /*f2c0*/  FADD.FTZ R2, R2, R7 ;  /* 0x0000000702027221 */ /* 0x004fe20000010000 */
[----:B---3--:R-:W-:-:S04]  /*f2d0*/  FADD.FTZ R0, R0, R6 ;  /* 0x0000000600007221 */ /* 0x008fc80000010000 */
[----:B------:R-:W2:Y:S04]  /*f2e0*/  SHFL.BFLY PT, R7, R2, 0x1, 0x1f ;  /* 0x0c201f0002077f89 */ /* 0x000ea800000e0000 */
[----:B------:R-:W3:Y:S01]  /*f2f0*/  SHFL.BFLY PT, R6, R0, 0x1, 0x1f ;  /* 0x0c201f0000067f89 */ /* 0x000ee200000e0000 */
[----:B--2---:R-:W-:Y:S01]  /*f300*/  FADD.FTZ R21, R2, R7 ;  /* 0x0000000702157221 */ /* 0x004fe20000010000 */
[----:B------:R-:W-:Y:S02]  /*f310*/  LOP3.LUT R2, R3, 0x3e00, RZ, 0xc0, !PT ;  /* 0x00003e0003027812 */ /* 0x000fe400078ec0ff */
[----:B------:R-:W-:Y:S01]  /*f320*/  LOP3.LUT R3, R26, 0xc0, RZ, 0xc0, !PT ;  /* 0x000000c01a037812 */ /* 0x000fe200078ec0ff */
[----:B---3--:R-:W-:Y:S01]  /*f330*/  FADD.FTZ R22, R0, R6 ;  /* 0x0000000600167221 */ /* 0x008fe20000010000 */
[----:B------:R-:W-:Y:S01]  /*f340*/  LEA R2, R30, R2, 0x1 ;  /* 0x000000021e027211 */ /* 0x000fe200078e08ff */
[----:B------:R-:W2:Y:S01]  /*f350*/  MUFU.RCP R5, R21 ;  /* 0x0000001500057308 */ /* 0x000ea20000001000 */
[----:B------:R-:W-:-:S02]  /*f360*/  LOP3.LUT R3, R3, 0x18, R27, 0xf8, !PT ;  /* 0x0000001803037812 */ /* 0x000fc400078ef81b */
[----:B-1----:R-:W-:Y:S02]  /*f370*/  FSEL R0, R4, 1, P5 ;  /* 0x3f80000004007808 */ /* 0x002fe40002800000 */
[----:B------:R-:W-:Y:S02]  /*f380*/  IADD3 R23, PT, PT, R3, R2, R23 ;  /* 0x0000000203177210 */ /* 0x000fe40007ffe017 */
[----:B------:R-:W-:Y:S01]  /*f390*/  FSETP.NE.FTZ.AND P3, PT, R21, RZ, PT ;  /* 0x000000ff1500720b */ /* 0x000fe20003f75000 */
[----:B------:R-:W1:Y:S01]  /*f3a0*/  MUFU.RCP R2, R22 ;  /* 0x0000001600027308 */ /* 0x000e620000001000 */
[----:B------:R-:W-:Y:S01]  /*f3b0*/  FMUL.FTZ R0, R0, UR4 ;  /* 0x0000000400007c20 */ /* 0x000fe20008410000 */
[----:B------:R-:W-:Y:S02]  /*f3c0*/  FSETP.NE.FTZ.AND P2, PT, R22, RZ, PT ;  /* 0x000000ff1600720b */ /* 0x000fe40003f55000 */
[----:B------:R-:W-:Y:S01]  /*f3d0*/  FSEL R4, R8, 1, P4 ;  /* 0x3f80000008047808 */ /* 0x000fe20002000000 */
[C---:B------:R-:W-:Y:S01]  /*f3e0*/  FMUL.FTZ R152, R0.reuse, R152 ;  /* 0x0000009800987220 */ /* 0x040fe20000410000 */
[C---:B------:R-:W-:Y:S01]  /*f3f0*/  FMUL.FTZ R153, R0.reuse, R153 ;  /* 0x0000009900997220 */ /* 0x040fe20000410000 */
[C---:B------:R-:W-:Y:S01]  /*f400*/  FMUL.FTZ R148, R0.reuse, R148 ;  /* 0x0000009400947220 */ /* 0x040fe20000410000 */
[C---:B------:R-:W-:Y:S01]  /*f410*/  FMUL.FTZ R149, R0.reuse, R149 ;  /* 0x0000009500957220 */ /* 0x040fe20000410000 */
[C---:B------:R-:W-:Y:S01]  /*f420*/  FMUL.FTZ R144, R0.reuse, R144 ;  /* 0x0000009000907220 */ /* 0x040fe20000410000 */
[C---:B------:R-:W-:Y:S01]  /*f430*/  FMUL.FTZ R12, R0.reuse, R145 ;  /* 0x00000091000c7220 */ /* 0x040fe20000410000 */
[C---:B------:R-:W-:Y:S01]  /*f440*/  FMUL.FTZ R140, R0.reuse, R140 ;  /* 0x0000008c008c7220 */ /* 0x040fe20000410000 */
[----:B------:R-:W-:Y:S01]  /*f450*/  FMUL.FTZ R10, R0, R141 ;  /* 0x0000008d000a7220 */ /* 0x000fe20000410000 */
[----:B--2---:R-:W-:Y:S01]  /*f460*/  FSEL R0, R5, 1, P3 ;  /* 0x3f80000005007808 */ /* 0x004fe20001800000 */
[----:B------:R-:W-:Y:S01]  /*f470*/  FMUL.FTZ R3, R4, UR4 ;  /* 0x0000000404037c20 */ /* 0x000fe20008410000 */
[----:B------:R-:W-:-:S02]  /*f480*/  F2FP.BF16.F32.PACK_AB R5, R153, R152 ;  /* 0x000000989905723e */ /* 0x000fc400000010ff */
[----:B------:R-:W-:Y:S01]  /*f490*/  F2FP.BF16.F32.PACK_AB R12, R12, R144 ;  /* 0x000000900c0c723e */ /* 0x000fe200000010ff */
[----:B------:R-:W-:Y:S01]  /*f4a0*/  FMUL.FTZ R0, R0, UR4 ;  /* 0x0000000400007c20 */ /* 0x000fe20008410000 */
[----:B-1----:R-:W-:Y:S01]  /*f4b0*/  FSEL R2, R2, 1, P2 ;  /* 0x3f80000002027808 */ /* 0x002fe20001000000 */
[C---:B------:R-:W-:Y:S01]  /*f4c0*/  FMUL.FTZ R154, R3.reuse, R154 ;  /* 0x0000009a039a7220 */ /* 0x040fe20000410000 */
[----:B------:R-:W-:Y:S01]  /*f4d0*/  FMUL.FTZ R4, R3, R155 ;  /* 0x0000009b03047220 */ /* 0x000fe20000410000 */
[C---:B------:R-:W-:Y:S01]  /*f4e0*/  FMUL.FTZ R156, R0.reuse, R156 ;  /* 0x0000009c009c7220 */ /* 0x040fe20000410000 */
[----:B------:R-:W-:Y:S01]  /*f4f0*/  FMUL.FTZ R8, R0, R157 ;  /* 0x0000009d00087220 */ /* 0x000fe20000410000 */
[----:B------:R-:W-:Y:S01]  /*f500*/  FMUL.FTZ R2, R2, UR4 ;  /* 0x0000000402027c20 */ /* 0x000fe20008410000 */
[----:B------:R-:W1:Y:S01]  /*f510*/  LDCU.U8 UR4, c[0x0][0x549] ;  /* 0x0000a920ff0477ac */ /* 0x000e620008000000 */
[C---:B------:R-:W-:Y:S01]  /*f520*/  FMUL.FTZ R164, R0.reuse, R164 ;  /* 0x000000a400a47220 */ /* 0x040fe20000410000 */
[C---:B------:R-:W-:Y:S01]  /*f530*/  FMUL.FTZ R14, R0.reuse, R165 ;  /* 0x000000a5000e7220 */ /* 0x040fe20000410000 */
[C---:B------:R-:W-:Y:S01]  /*f540*/  FMUL.FTZ R160, R0.reuse, R160 ;  /* 0x000000a000a07220 */ /* 0x040fe20000410000 */
[C---:B------:R-:W-:Y:S01]  /*f550*/  FMUL.FTZ R18, R0.reuse, R161 ;  /* 0x000000a100127220 */ /* 0x040fe20000410000 */
[C---:B------:R-:W-:Y:S01]  /*f560*/  FMUL.FTZ R168, R0.reuse, R168 ;  /* 0x000000a800a87220 */ /* 0x040fe20000410000 */
[----:B------:R-:W-:Y:S01]  /*f570*/  FMUL.FTZ R16, R0, R169 ;  /* 0x000000a900107220 */ /* 0x000fe20000410000 */
[----:B------:R-:W-:Y:S01]  /*f580*/  LEA R0, R23, UR5, 0x1 ;  /* 0x0000000517007c11 */ /* 0x000fe2000f8e08ff */
[C---:B------:R-:W-:Y:S01]  /*f590*/  FMUL.FTZ R150, R3.reuse, R150 ;  /* 0x0000009603967220 */ /* 0x040fe20000410000 */
[C---:B------:R-:W-:Y:S01]  /*f5a0*/  FMUL.FTZ R6, R3.reuse, R151 ;  /* 0x0000009703067220 */ /* 0x040fe20000410000 */
[C---:B------:R-:W-:Y:S01]  /*f5b0*/  FMUL.FTZ R146, R3.reuse, R146 ;  /* 0x0000009203927220 */ /* 0x040fe20000410000 */
[C---:B------:R-:W-:Y:S01]  /*f5c0*/  FMUL.FTZ R11, R3.reuse, R147 ;  /* 0x00000093030b7220 */ /* 0x040fe20000410000 */
[C---:B------:R-:W-:Y:S01]  /*f5d0*/  FMUL.FTZ R142, R3.reuse, R142 ;  /* 0x0000008e038e7220 */ /* 0x040fe20000410000 */
[----:B------:R-:W-:Y:S01]  /*f5e0*/  FMUL.FTZ R9, R3, R143 ;  /* 0x0000008f03097220 */ /* 0x000fe20000410000 */
[C---:B------:R-:W-:Y:S01]  /*f5f0*/  FMUL.FTZ R158, R2.reuse, R158 ;  /* 0x0000009e029e7220 */ /* 0x040fe20000410000 */
[C---:B------:R-:W-:Y:S01]  /*f600*/  FMUL.FTZ R7, R2.reuse, R159 ;  /* 0x0000009f02077220 */ /* 0x040fe20000410000 */
[C---:B------:R-:W-:Y:S01]  /*f610*/  FMUL.FTZ R166, R2.reuse, R166 ;  /* 0x000000a602a67220 */ /* 0x040fe20000410000 */
[C---:B------:R-:W-:Y:S01]  /*f620*/  FMUL.FTZ R13, R2.reuse, R167 ;  /* 0x000000a7020d7220 */ /* 0x040fe20000410000 */
[----:B-1----:R-:W-:Y:S01]  /*f630*/  ISETP.NE.AND P1, PT, RZ, UR4, PT ;  /* 0x00000004ff007c0c */ /* 0x002fe2000bf25270 */
[C---:B------:R-:W-:Y:S01]  /*f640*/  FMUL.FTZ R162, R2.reuse, R162 ;  /* 0x000000a202a27220 */ /* 0x040fe20000410000 */
[C---:B------:R-:W-:Y:S01]  /*f650*/  FMUL.FTZ R17, R2.reuse, R163 ;  /* 0x000000a302117220 */ /* 0x040fe20000410000 */
[C---:B------:R-:W-:Y:S01]  /*f660*/  FMUL.FTZ R170, R2.reuse, R170 ;  /* 0x000000aa02aa7220 */ /* 0x040fe20000410000 */
[----:B------:R-:W-:Y:S01]  /*f670*/  FMUL.FTZ R15, R2, R171 ;  /* 0x000000ab020f7220 */ /* 0x000fe20000410000 */
[----:B------:R-:W-:Y:S01]  /*f680*/  F2FP.BF16.F32.PACK_AB R4, R4, R154 ;  /* 0x0000009a0404723e */ /* 0x000fe200000010ff */
[----:B------:R1:W-:Y:S01]  /*f690*/  STS [R0], R5 ;  /* 0x0000000500007388 */ /* 0x0003e20000000800 */
[----:B------:R-:W-:Y:S01]  /*f6a0*/  F2FP.BF16.F32.PACK_AB R2, R149, R148 ;  /* 0x000000949502723e */ /* 0x000fe200000010ff */
[----:B------:R-:W2:Y:S01]  /*f6b0*/  LDCU.U8 UR4, c[0x0][0x548] ;  /* 0x0000a900ff0477ac */ /* 0x000ea20008000000 */
[----:B------:R-:W-:Y:S01]  /*f6c0*/  IADD3 R3, PT, PT, R0, -R24, RZ ;  /* 0x8000001800037210 */ /* 0x000fe20007ffe0ff */
[----:B------:R-:W-:Y:S01]  /*f6d0*/  STS [R0+0x200], R4 ;  /* 0x0002000400007388 */ /* 0x000fe20000000800 */
[----:B------:R-:W-:-:S02]  /*f6e0*/  F2FP.BF16.F32.PACK_AB R6, R6, R150 ;  /* 0x000000960606723e */ /* 0x000fc400000010ff */
[----:B------:R-:W-:Y:S01]  /*f6f0*/  F2FP.BF16.F32.PACK_AB R8, R8, R156 ;  /* 0x0000009c0808723e */ /* 0x000fe200000010ff */
[----:B------:R3:W-:Y:S01]  /*f700*/  STS [R3+0x10], R2 ;  /* 0x0000100203007388 */ /* 0x0007e20000000800 */
[----:B------:R-:W-:Y:S02]  /*f710*/  F2FP.BF16.F32.PACK_AB R7, R7, R158 ;  /* 0x0000009e0707723e */ /* 0x000fe400000010ff */
[----:B------:R-:W-:Y:S01]  /*f720*/  F2FP.BF16.F32.PACK_AB R14, R14, R164 ;  /* 0x000000a40e0e723e */ /* 0x000fe200000010ff */
[----:B------:R4:W-:Y:S01]  /*f730*/  STS [R3+0x210], R6 ;  /* 0x0002100603007388 */ /* 0x0009e20000000800 */
[----:B------:R-:W-:Y:S02]  /*f740*/  F2FP.BF16.F32.PACK_AB R13, R13, R166 ;  /* 0x000000a60d0d723e */ /* 0x000fe400000010ff */
[----:B------:R-:W-:Y:S01]  /*f750*/  F2FP.BF16.F32.PACK_AB R11, R11, R146 ;  /* 0x000000920b0b723e */ /* 0x000fe200000010ff */
[----:B------:R2:W-:Y:S01]  /*f760*/  STS [R0+0x1000], R8 ;  /* 0x0010000800007388 */ /* 0x0005e20000000800 */
[----:B------:R-:W-:-:S02]  /*f770*/  F2FP.BF16.F32.PACK_AB R10, R10, R140 ;  /* 0x0000008c0a0a723e */ /* 0x000fc400000010ff */
[----:B------:R-:W-:Y:S01]  /*f780*/  F2FP.BF16.F32.PACK_AB R9, R9, R142 ;  /* 0x0000008e0909723e */ /* 0x000fe200000010ff */
[----:B------:R2:W-:Y:S01]  /*f790*/  STS [R0+0x1200], R7 ;  /* 0x0012000700007388 */ /* 0x0005e20000000800 */
[----:B------:R-:W-:Y:S02]  /*f7a0*/  F2FP.BF16.F32.PACK_AB R18, R18, R160 ;  /* 0x000000a01212723e */ /* 0x000fe400000010ff */
[----:B------:R-:W-:Y:S01]  /*f7b0*/  F2FP.BF16.F32.PACK_AB R17, R17, R162 ;  /* 0x000000a21111723e */ /* 0x000fe200000010ff */
[----:B------:R-:W-:Y:S01]  /*f7c0*/  STS [R3+0x1010], R14 ;  /* 0x0010100e03007388 */ /* 0x000fe20000000800 */
[----:B-1----:R-:W-:Y:S02]  /*f7d0*/  LOP3.LUT R5, R25, 0x40, RZ, 0xc0, !PT ;  /* 0x0000004019057812 */ /* 0x002fe400078ec0ff */
[----:B------:R-:W-:Y:S01]  /*f7e0*/  F2FP.BF16.F32.PACK_AB R16, R16, R168 ;  /* 0x000000a81010723e */ /* 0x000fe200000010ff */
[----:B------:R1:W-:Y:S01]  /*f7f0*/  STS [R3+0x1210], R13 ;  /* 0x0012100d03007388 */ /* 0x0003e20000000800 */
[----:B------:R-:W-:-:S02]  /*f800*/  F2FP.BF16.F32.PACK_AB R15, R15, R170 ;  /* 0x000000aa0f0f723e */ /* 0x000fc400000010ff */
[----:B---3--:R-:W-:Y:S02]  /*f810*/  IADD3 R2, PT, PT, R0, -R5, RZ ;  /* 0x8000000500027210 */ /* 0x008fe40007ffe0ff */
[----:B------:R-:W3:Y:S01]  /*f820*/  @P1 LDC.64 R4, c[0x0][0x430] ;  /* 0x00010c00ff041b82 */ /* 0x000ee20000000a00 */
[----:B----4-:R4:W3:Y:S02]  /*f830*/  @P5 MUFU.LG2 R6, R19 ;  /* 0x0000001300065308 */ /* 0x0108e40000000c00 */
[----:B------:R4:W-:Y:S04]  /*f840*/  STS [R2+0x20], R12 ;  /* 0x0000200c02007388 */ /* 0x0009e80000000800 */
[----:B------:R-:W-:Y:S01]  /*f850*/  STS [R2+0x220], R11 ;  /* 0x0002200b02007388 */ /* 0x000fe20000000800 */
[----:B--2---:R-:W2:Y:S01]  /*f860*/  @P5 LDC R8, c[0x0][0x458] ;  /* 0x00011600ff085b82 */ /* 0x004ea20000000800 */
[----:B------:R-:W-:-:S05]  /*f870*/  IADD3 R0, PT, PT, -R24, R2, RZ ;  /* 0x0000000218007210 */ /* 0x000fca0007ffe1ff */
[----:B------:R3:W-:Y:S02]  /*f880*/  STS [R0+0x30], R10 ;  /* 0x0000300a00007388 */ /* 0x0007e40000000800 */
[----:B------:R-:W2:Y:S01]  /*f890*/  @P4 LDC R7, c[0x0][0x458] ;  /* 0x00011600ff074b82 */ /* 0x000ea20000000800 */
[----:B-1----:R-:W-:Y:S01]  /*f8a0*/  @P1 MOV R3, 0x1 ;  /* 0x0000000100031802 */ /* 0x002fe20000000f00 */
[----:B------:R-:W-:Y:S04]  /*f8b0*/  STS [R0+0x230], R9 ;  /* 0x0002300900007388 */ /* 0x000fe80000000800 */
[----:B------:R-:W-:Y:S04]  /*f8c0*/  STS [R2+0x1020], R18 ;  /* 0x0010201202007388 */ /* 0x000fe80000000800 */
[----:B------:R1:W-:Y:S01]  /*f8d0*/  STS [R2+0x1220], R17 ;  /* 0x0012201102007388 */ /* 0x0003e20000000800 */
[----:B----4-:R-:W4:Y:S03]  /*f8e0*/  LDC.64 R12, c[0x0][0x400] ;  /* 0x00010000ff0c7b82 */ /* 0x010f260000000a00 */
[----:B------:R-:W-:Y:S04]  /*f8f0*/  STS [R0+0x1030], R16 ;  /* 0x0010301000007388 */ /* 0x000fe80000000800 */
[----:B------:R2:W-:Y:S01]  /*f900*/  STS [R0+0x1230], R15 ;  /* 0x0012300f00007388 */ /* 0x0005e20000000800 */
[----:B---3--:R3:W2:Y:S08]  /*f910*/  @P3 MUFU.LG2 R10, R21 ;  /* 0x00000015000a3308 */ /* 0x0086b00000000c00 */
[----:B-1----:R3:W1:Y:S01]  /*f920*/  @P4 MUFU.LG2 R2, R20 ;  /* 0x0000001400024308 */ /* 0x0026620000000c00 */
[----:B--2---:R-:W-:Y:S01]  /*f930*/  @P1 IMAD R0, R5, R4, RZ ;  /* 0x0000000405001224 */ /* 0x004fe200078e02ff */
[----:B------:R-:W2:Y:S08]  /*f940*/  LDC R15, c[0x0][0x434] ;  /* 0x00010d00ff0f7b82 */ /* 0x000eb00000000800 */
[----:B------:R-:W1:Y:S01]  /*f950*/  @P1 LDC R4, c[0x0][0x430] ;  /* 0x00010c00ff041b82 */ /* 0x000e620000000800 */
[----:B---3--:R-:W-:Y:S05]  /*f960*/  @P1 BRA `(.L_x_278) ;  /* 0x0000000000281947 */ /* 0x008fea0003800000 */
[----:B------:R-:W-:Y:S01]  /*f970*/  ISETP.NE.AND P0, PT, RZ, UR4, PT ;  /* 0x00000004ff007c0c */ /* 0x000fe2000bf05270 */
[----:B------:R-:W3:-:S12]  /*f980*/  LDC R9, c[0x0][0x3e0] ;  /* 0x0000f800ff097b82 */ /* 0x000ed80000000800 */
[----:B------:R-:W2:Y:S01]  /*f990*/  @P0 LDC R0, c[0x0][0x454] ;  /* 0x00011500ff000b82 */ /* 0x000ea20000000800 */
[----:B-1----:R-:W-:Y:S02]  /*f9a0*/  @P0 MOV R4, 0x1 ;  /* 0x0000000100040802 */ /* 0x002fe40000000f00 */
[----:B------:R-:W-:-:S05]  /*f9b0*/  @!P0 MOV R4, 0x1 ;  /* 0x0000000100048802 */ /* 0x000fca0000000f00 */
[----:B------:R-:W3:Y:S08]  /*f9c0*/  @P0 LDC R3, c[0x0][0x454] ;  /* 0x00011500ff030b82 */ /* 0x000ef00000000800 */
[----:B------:R-:W1:Y:S08]  /*f9d0*/  @!P0 LDC R5, c[0x0][0x434] ;  /* 0x00010d00ff058b82 */ /* 0x000e700000000800 */
[----:B------:R-:W2:Y:S01]  /*f9e0*/  @!P0 LDC R0, c[0x0][0x434] ;  /* 0x00010d00ff008b82 */ /* 0x000ea20000000800 */
[----:B---3--:R-:W-:-:S02]  /*f9f0*/  @P0 IMAD R3, R3, R9, RZ ;  /* 0x0000000903030224 */ /* 0x008fc400078e02ff */
[----:B-1----:R-:W-:-:S07]  /*fa00*/  @!P0 IMAD R3, R5, R9, RZ ;  /* 0x0000000905038224 */ /* 0x002fce00078e02ff */
.L_x_278:
[----:B------:R-:W-:Y:S01]  /*fa10*/  BAR.SYNC.DEFER_BLOCKING 0x0 ;  /* 0x0000000000007b1d */ /* 0x000fe20000010000 */
[----:B------:R-:W-:Y:S01]  /*fa20*/  ISETP.NE.AND P1, PT, RZ, UR4, !P1 ;  /* 0x00000004ff007c0c */ /* 0x000fe2000cf25270 */
[----:B-1----:R-:W-:Y:S01]  /*fa30*/  @P4 FMUL.FTZ R2, R2, 0.69314718246459960938 ;  /* 0x3f31721802024820 */ /* 0x002fe20000410000 */
[----:B------:R-:W-:Y:S01]  /*fa40*/  ISETP.NE.AND P0, PT, R30, RZ, PT ;  /* 0x000000ff1e00720c */ /* 0x000fe20003f05270 */
[----:B--2---:R-:W-:Y:S02]  /*fa50*/  IMAD R5, R0, UR6, RZ ;  /* 0x0000000600057c24 */ /* 0x004fe4000f8e02ff */
[----:B------:R-:W-:Y:S02]  /*fa60*/  @P5 FMUL.FTZ R6, R6, 0.69314718246459960938 ;  /* 0x3f31721806065820 */ /* 0x000fe40000410000 */
[----:B------:R-:W1:Y:S01]  /*fa70*/  @P2 LDC R11, c[0x0][0x458] ;  /* 0x00011600ff0b2b82 */ /* 0x000e620000000800 */
[----:B------:R-:W2:Y:S01]  /*fa80*/  @P2 MUFU.LG2 R9, R22 ;  /* 0x0000001600092308 */ /* 0x000ea20000000c00 */
[----:B------:R-:W3:Y:S01]  /*fa90*/  S2R R18, SR_CTAID.X ;  /* 0x0000000000127919 */ /* 0x000ee20000002500 */
[----:B------:R-:W-:Y:S01]  /*faa0*/  MOV R28, 0x7f800000 ;  /* 0x7f800000001c7802 */ /* 0x000fe20000000f00 */
[----:B------:R-:W-:Y:S01]  /*fab0*/  @P4 FFMA.FTZ R28, R135, R7, R2 ;  /* 0x00000007871c4223 */ /* 0x000fe20000010002 */
[----:B------:R-:W-:Y:S01]  /*fac0*/  MOV R29, 0x7f800000 ;  /* 0x7f800000001d7802 */ /* 0x000fe20000000f00 */
[----:B------:R-:W-:Y:S01]  /*fad0*/  @P5 FFMA.FTZ R29, R136, R8, R6 ;  /* 0x00000008881d5223 */ /* 0x000fe20000010006 */
[----:B------:R-:W-:Y:S01]  /*fae0*/  LOP3.LUT R2, R26, 0x18, RZ, 0xc0, !PT ;  /* 0x000000181a027812 */ /* 0x000fe200078ec0ff */
[----:B------:R-:W3:Y:S01]  /*faf0*/  @P3 LDC R14, c[0x0][0x458] ;  /* 0x00011600ff0e3b82 */ /* 0x000ee20000000800 */
[----:B------:R-:W-:Y:S01]  /*fb00*/  @!P1 IMAD R5, R3, UR7, R5 ;  /* 0x0000000703059c24 */ /* 0x000fe2000f8e0205 */
[----:B------:R-:W-:Y:S01]  /*fb10*/  MOV R3, RZ ;  /* 0x000000ff00037202 */ /* 0x000fe20000000f00 */
[----:B------:R-:W-:-:S02]  /*fb20*/  IMAD R6, R15, UR7, RZ ;  /* 0x000000070f067c24 */ /* 0x000fc4000f8e02ff */
[----:B------:R-:W-:Y:S01]  /*fb30*/  @P3 FMUL.FTZ R8, R10, 0.69314718246459960938 ;  /* 0x3f3172180a083820 */ /* 0x000fe20000410000 */
[----:B------:R-:W-:Y:S01]  /*fb40*/  BSSY.RECONVERGENT B0, `(.L_x_279) ;  /* 0x000003e000007945 */ /* 0x000fe20003800200 */
[----:B------:R-:W-:Y:S01]  /*fb50*/  MOV R23, 0x7f800000 ;  /* 0x7f80000000177802 */ /* 0x000fe20000000f00 */
[----:B----4-:R-:W-:Y:S01]  /*fb60*/  IMAD.WIDE.U32 R16, R12, UR7, R2 ;  /* 0x000000070c107c25 */ /* 0x010fe2000f8e0002 */
[----:B------:R-:W4:Y:S01]  /*fb70*/  LDC.64 R30, c[0x0][0x410] ;  /* 0x00010400ff1e7b82 */ /* 0x000f220000000a00 */
[----:B------:R-:W-:Y:S01]  /*fb80*/  SEL R3, R6, RZ, P1 ;  /* 0x000000ff06037207 */ /* 0x000fe20000800000 */
[----:B-----5:R1:W4:Y:S01]  /*fb90*/  LDS.128 R36, [R228] ;  /* 0x00000000e4247984 */ /* 0x0203220000000c00 */
[----:B------:R-:W-:Y:S01]  /*fba0*/  SHF.R.S32.HI R2, RZ, 0x1f, R6 ;  /* 0x0000001fff027819 */ /* 0x000fe20000011406 */
[----:B--2---:R-:W-:Y:S01]  /*fbb0*/  @P2 FMUL.FTZ R7, R9, 0.69314718246459960938 ;  /* 0x3f31721809072820 */ /* 0x004fe20000410000 */
[----:B------:R-:W-:Y:S01]  /*fbc0*/  MOV R22, 0x7f800000 ;  /* 0x7f80000000167802 */ /* 0x000fe20000000f00 */
[----:B------:R2:W2:Y:S01]  /*fbd0*/  LDS.128 R32, [R228+0x800] ;  /* 0x00080000e4207984 */ /* 0x0004a20000000c00 */
[----:B------:R-:W-:Y:S01]  /*fbe0*/  SEL R2, R2, RZ, P1 ;  /* 0x000000ff02027207 */ /* 0x000fe20000800000 */
[----:B------:R-:W2:Y:S01]  /*fbf0*/  LDC.64 R20, c[0x0][0x408] ;  /* 0x00010200ff147b82 */ /* 0x000ea20000000a00 */
[----:B-1----:R-:W-:Y:S01]  /*fc00*/  @P2 FFMA.FTZ R22, R132, R11, R7 ;  /* 0x0000000b84162223 */ /* 0x002fe20000010007 */
[----:B------:R-:W-:-:S02]  /*fc10*/  IMAD R11, R13, UR7, R17 ;  /* 0x000000070d0b7c24 */ /* 0x000fc4000f8e0211 */
[----:B---3--:R-:W-:Y:S01]  /*fc20*/  @P3 FFMA.FTZ R23, R134, R14, R8 ;  /* 0x0000000e86173223 */ /* 0x008fe20000010008 */
[----:B------:R-:W-:-:S05]  /*fc30*/  SHF.L.U32 R18, R18, 0x7, RZ ;  /* 0x0000000712127819 */ /* 0x000fca00000006ff */
[----:B------:R-:W-:-:S05]  /*fc40*/  IMAD R0, R18, R4, RZ ;  /* 0x0000000412007224 */ /* 0x000fca00078e02ff */
[--C-:B------:R-:W-:Y:S02]  /*fc50*/  IADD3 R3, P5, P4, R0, R3, R5.reuse ;  /* 0x0000000300037210 */ /* 0x100fe40007cbe005 */
[----:B------:R-:W-:Y:S02]  /*fc60*/  SHF.R.S32.HI R6, RZ, 0x1f, R0 ;  /* 0x0000001fff067819 */ /* 0x000fe40000011400 */
[----:B------:R-:W-:-:S04]  /*fc70*/  SHF.R.S32.HI R0, RZ, 0x1f, R5 ;  /* 0x0000001fff007819 */ /* 0x000fc80000011405 */
[----:B------:R-:W-:Y:S01]  /*fc80*/  IADD3.X R5, PT, PT, R6, R2, R0, P5, P4 ;  /* 0x0000000206057210 */ /* 0x000fe20002fe8400 */
[----:B--2-4-:R-:W-:Y:S06]  /*fc90*/  @P0 BRA `(.L_x_280) ;  /* 0x0000000000a00947 */ /* 0x014fec0003800000 */
[----:B------:R-:W2:Y:S01]  /*fca0*/  LDL.LU.64 R24, [R1+0x70] ;  /* 0x0000700001187983 */ /* 0x000ea20000300a00 */
[----:B------:R-:W-:Y:S01]  /*fcb0*/  SHF.R.U32.HI R0, RZ, 0x1, R27 ;  /* 0x00000001ff007819 */ /* 0x000fe2000001161b */
[----:B------:R-:W-:-:S03]  /*fcc0*/  IMAD.IADD R2, R15, 0x1, -R18 ;  /* 0x000000010f027824 */ /* 0x000fc600078e0a12 */
[----:B------:R-:W-:-:S04]  /*fcd0*/  LOP3.LUT R0, R0, 0x30, RZ, 0xc0, !PT ;  /* 0x0000003000007812 */ /* 0x000fc800078ec0ff */
[----:B--2---:R-:W-:-:S04]  /*fce0*/  LOP3.LUT R0, R0, 0x7, R24, 0xf8, !PT ;  /* 0x0000000700007812 */ /* 0x004fc800078ef818 */
        /* <DEDUP_REMOVED lines=9> */
[-C--:B------:R-:W-:Y:S01]  /*fd80*/  @!P5 IMAD R0, R6, R4.reuse, RZ ;  /* 0x000000040600d224 */ /* 0x080fe200078e02ff */
[-C--:B------:R-:W-:Y:S01]  /*fd90*/  @!P6 IADD3 R9, P0, PT, R2, R3.reuse, RZ ;  /* 0x000000030209e210 */ /* 0x080fe20007f1e0ff */
[----:B------:R-:W2:Y:S01]  /*fda0*/  @!P5 LDC.64 R18, c[0x0][0x420] ;  /* 0x00010800ff12db82 */ /* 0x000ea20000000a00 */
[-C--:B------:R-:W-:Y:S02]  /*fdb0*/  @!P4 IMAD R6, R7, R4.reuse, RZ ;  /* 0x000000040706c224 */ /* 0x080fe400078e02ff */
[----:B------:R-:W-:Y:S01]  /*fdc0*/  @!P3 IMAD R7, R8, R4, RZ ;  /* 0x000000040807b224 */ /* 0x000fe200078e02ff */
[-C--:B------:R-:W-:Y:S02]  /*fdd0*/  @!P5 IADD3 R4, P2, PT, R0, R3.reuse, RZ ;  /* 0x000000030004d210 */ /* 0x080fe40007f5e0ff */
[----:B------:R-:W-:Y:S02]  /*fde0*/  @!P4 IADD3 R12, P1, PT, R6, R3, RZ ;  /* 0x00000003060cc210 */ /* 0x000fe40007f3e0ff */
[----:B------:R-:W3:Y:S01]  /*fdf0*/  @!P4 LDC.64 R24, c[0x0][0x420] ;  /* 0x00010800ff18cb82 */ /* 0x000ee20000000a00 */
[----:B------:R-:W-:-:S02]  /*fe00*/  @!P5 LEA.HI.X.SX32 R0, R0, R5, 0x1, P2 ;  /* 0x000000050000d211 */ /* 0x000fc400010f0eff */
[----:B------:R-:W-:Y:S02]  /*fe10*/  @!P6 LEA.HI.X.SX32 R2, R2, R5, 0x1, P0 ;  /* 0x000000050202e211 */ /* 0x000fe400000f0eff */
[----:B------:R-:W-:-:S03]  /*fe20*/  @!P3 IADD3 R3, P0, PT, R7, R3, RZ ;  /* 0x000000030703b210 */ /* 0x000fc60007f1e0ff */
[----:B------:R-:W4:Y:S01]  /*fe30*/  @!P3 LDC.64 R26, c[0x0][0x420] ;  /* 0x00010800ff1abb82 */ /* 0x000f220000000a00 */
[----:B-1----:R-:W-:Y:S02]  /*fe40*/  @!P6 LEA R8, P2, R9, R14, 0x2 ;  /* 0x0000000e0908e211 */ /* 0x002fe400078410ff */
[-C--:B------:R-:W-:Y:S02]  /*fe50*/  @!P4 LEA.HI.X.SX32 R14, R6, R5.reuse, 0x1, P1 ;  /* 0x00000005060ec211 */ /* 0x080fe400008f0eff */
[----:B------:R-:W-:Y:S02]  /*fe60*/  @!P3 LEA.HI.X.SX32 R13, R7, R5, 0x1, P0 ;  /* 0x00000005070db211 */ /* 0x000fe400000f0eff */
[----:B------:R-:W-:Y:S02]  /*fe70*/  @!P6 LEA.HI.X R9, R9, R15, R2, 0x2, P2 ;  /* 0x0000000f0909e211 */ /* 0x000fe400010f1402 */
[----:B--2---:R-:W-:-:S03]  /*fe80*/  @!P5 LEA R6, P1, R4, R18, 0x2 ;  /* 0x000000120406d211 */ /* 0x004fc600078210ff */
[----:B------:R1:W-:Y:S01]  /*fe90*/  @!P6 STG.E desc[UR26][R8.64], R29 ;  /* 0x0000001d0800e986 */ /* 0x0003e2000c10191a */
[----:B------:R-:W-:Y:S02]  /*fea0*/  @!P5 LEA.HI.X R7, R4, R19, R0, 0x2, P1 ;  /* 0x000000130407d211 */ /* 0x000fe400008f1400 */
[----:B---3--:R-:W-:-:S03]  /*feb0*/  @!P4 LEA R4, P1, R12, R24, 0x2 ;  /* 0x000000180c04c211 */ /* 0x008fc600078210ff */
[----:B------:R1:W-:Y:S01]  /*fec0*/  @!P5 STG.E desc[UR26][R6.64], R28 ;  /* 0x0000001c0600d986 */ /* 0x0003e2000c10191a */
[----:B------:R-:W-:Y:S02]  /*fed0*/  @!P4 LEA.HI.X R5, R12, R25, R14, 0x2, P1 ;  /* 0x000000190c05c211 */ /* 0x000fe400008f140e */
[----:B----4-:R-:W-:-:S03]  /*fee0*/  @!P3 LEA R2, P0, R3, R26, 0x2 ;  /* 0x0000001a0302b211 */ /* 0x010fc600078010ff */
[----:B------:R1:W-:Y:S01]  /*fef0*/  @!P4 STG.E desc[UR26][R4.64], R23 ;  /* 0x000000170400c986 */ /* 0x0003e2000c10191a */
[----:B------:R-:W-:-:S05]  /*ff00*/  @!P3 LEA.HI.X R3, R3, R27, R13, 0x2, P0 ;  /* 0x0000001b0303b211 */ /* 0x000fca00000f140d */
[----:B------:R1:W-:Y:S04]  /*ff10*/  @!P3 STG.E desc[UR26][R2.64], R22 ;  /* 0x000000160200b986 */ /* 0x0003e8000c10191a */
.L_x_280:
[----:B------:R-:W-:Y:S05]  /*ff20*/  BSYNC.RECONVERGENT B0 ;  /* 0x0000000000007941 */ /* 0x000fea0003800200 */
.L_x_279:
[----:B-1----:R-:W2:Y:S01]  /*ff30*/  LDL.LU.64 R4, [R1+0x78] ;  /* 0x0000780001047983 */ /* 0x002ea20000300a00 */
[----:B------:R-:W-:Y:S01]  /*ff40*/  IMAD.MOV.U32 R10, RZ, RZ, R16 ;  /* 0x000000ffff0a7224 */ /* 0x000fe200078e0010 */
[----:B------:R-:W1:Y:S01]  /*ff50*/  LDCU.64 UR4, c[0x0][0x3f0] ;  /* 0x00007e00ff0477ac */ /* 0x000e620008000a00 */
[----:B------:R-:W-:Y:S01]  /*ff60*/  IMAD.SHL.U32 R6, R20, 0x40, RZ ;  /* 0x0000004014067824 */ /* 0x000fe200078e00ff */
[----:B------:R-:W3:Y:S01]  /*ff70*/  LDS.128 R16, [R228+0x1000] ;  /* 0x00100000e4107984 */ /* 0x000ee20000000c00 */
[----:B------:R-:W-:-:S03]  /*ff80*/  IMAD.WIDE.U32 R2, R30, UR6, R10 ;  /* 0x000000061e027c25 */ /* 0x000fc6000f8e000a */
[----:B------:R-:W4:Y:S01]  /*ff90*/  LDS.128 R12, [R228+0x1800] ;  /* 0x00180000e40c7984 */ /* 0x000f220000000c00 */
[----:B------:R-:W-:Y:S02]  /*ffa0*/  IMAD R3, R31, UR6, R3 ;  /* 0x000000061f037c24 */ /* 0x000fe4000f8e0203 */
[----:B--2---:R-:W-:-:S04]  /*ffb0*/  IMAD R0, R5, R20, RZ ;  /* 0x0000001405007224 */ /* 0x004fc800078e02ff */
[C---:B------:R-:W-:Y:S02]  /*ffc0*/  IMAD R0, R4.reuse, R21, R0 ;  /* 0x0000001504007224 */ /* 0x040fe400078e0200 */
[----:B------:R-:W-:-:S05]  /*ffd0*/  IMAD.WIDE.U32 R4, R4, R20, R2 ;  /* 0x0000001404047225 */ /* 0x000fca00078e0002 */
[----:B------:R-:W-:Y:S02]  /*ffe0*/  IADD3 R0, PT, PT, R5, R0, RZ ;  /* 0x0000000005007210 */ /* 0x000fe40007ffe0ff */
[----:B-1----:R-:W-:-:S04]  /*fff0*/  LEA R2, P0, R4, UR4, 0x1 ;  /* 0x0000000404027c11 */ /* 0x002fc8000f8008ff */
[----:B------:R-:W-:Y:S02]  /*10000*/  LEA.HI.X R3, R4, UR5, R0, 0x1, P0 ;  /* 0x0000000504037c11 */ /* 0x000fe400080f0c00 */
[C---:B------:R-:W-:Y:S02]  /*10010*/  LEA R4, P0, R20.reuse, R2, 0x7 ;  /* 0x0000000214047211 */ /* 0x040fe400078038ff */
[--C-:B------:R-:W-:Y:S01]  /*10020*/  SHF.L.U64.HI R0, R20, 0x6, R21.reuse ;  /* 0x0000000614007819 */ /* 0x100fe20000010215 */
[----:B------:R-:W-:Y:S01]  /*10030*/  STG.E.128 desc[UR26][R2.64], R36 ;  /* 0x0000002402007986 */ /* 0x000fe2000c101d1a */
[-C--:B------:R-:W-:Y:S02]  /*10040*/  IADD3 R8, P1, PT, R2, R6.reuse, RZ ;  /* 0x0000000602087210 */ /* 0x080fe40007f3e0ff */
[----:B------:R-:W-:Y:S02]  /*10050*/  LEA.HI.X R5, R20, R3, R21, 0x7, P0 ;  /* 0x0000000314057211 */ /* 0x000fe400000f3c15 */
[----:B------:R-:W-:-:S02]  /*10060*/  IADD3 R6, P0, PT, R4, R6, RZ ;  /* 0x0000000604067210 */ /* 0x000fc40007f1e0ff */
[----:B------:R-:W-:-:S03]  /*10070*/  IADD3.X R9, PT, PT, R3, R0, RZ, P1, !PT ;  /* 0x0000000003097210 */ /* 0x000fc60000ffe4ff */
[----:B------:R-:W-:Y:S02]  /*10080*/  IMAD.X R7, R5, 0x1, R0, P0 ;  /* 0x0000000105077824 */ /* 0x000fe400000e0600 */
[----:B------:R-:W-:Y:S04]  /*10090*/  STG.E.128 desc[UR26][R8.64], R32 ;  /* 0x0000002008007986 */ /* 0x000fe8000c101d1a */
[----:B---3--:R-:W-:Y:S04]  /*100a0*/  STG.E.128 desc[UR26][R4.64], R16 ;  /* 0x0000001004007986 */ /* 0x008fe8000c101d1a */
[----:B----4-:R-:W-:Y:S01]  /*100b0*/  STG.E.128 desc[UR26][R6.64], R12 ;  /* 0x0000000c06007986 */ /* 0x010fe2000c101d1a */
[----:B------:R-:W-:Y:S05]  /*100c0*/  EXIT ;  /* 0x000000000000794d */ /* 0x000fea0003800000 */
.L_x_281:
        /* <DEDUP_REMOVED lines=11> */
.L_x_730:


//--------------------- .text._ZN5flash16flash_fwd_kernelI23Flash_fwd_kernel_traitsILi32ELi128ELi128ELi4ELb0ELb0EN7cutlass10bfloat16_tE19Flash_kernel_traitsILi32ELi128ELi128ELi4ES3_EELb0ELb1ELb0ELb0ELb1ELb1ELb1ELb0EEEvNS_16Flash_fwd_paramsE --------------------------
	.section	.text._ZN5flash16flash_fwd_kernelI23Flash_fwd_kernel_traitsILi32ELi128ELi128ELi4ELb0ELb0EN7cutlass10bfloat16_tE19Flash_kernel_traitsILi32ELi128ELi128ELi4ES3_EELb0ELb1ELb0ELb0ELb1ELb1ELb1ELb0EEEvNS_16Flash_fwd_paramsE,"ax",@progbits
	.align	128
        .global         _ZN5flash16flash_fwd_kernelI23Flash_fwd_kernel_traitsILi32ELi128ELi128ELi4ELb0ELb0EN7cutlass10bfloat16_tE19Flash_kernel_traitsILi32ELi128ELi128ELi4ES3_EELb0ELb1ELb0ELb0ELb1ELb1ELb1ELb0EEEvNS_16Flash_fwd_paramsE
        .type           _ZN5flash16flash_fwd_kernelI23Flash_fwd_kernel_traitsILi32ELi128ELi128ELi4ELb0ELb0EN7cutlass10bfloat16_tE19Flash_kernel_traitsILi32ELi128ELi128ELi4ES3_EELb0ELb1ELb0ELb0ELb1ELb1ELb1ELb0EEEvNS_16Flash_fwd_paramsE,@function
        .size           _ZN5flash16flash_fwd_kernelI23Flash_fwd_kernel_traitsILi32ELi128ELi128ELi4ELb0ELb0EN7cutlass10bfloat16_tE19Flash_kernel_traitsILi32ELi128ELi128ELi4ES3_EELb0ELb1ELb0ELb0ELb1ELb1ELb1ELb0EEEvNS_16Flash_fwd_paramsE,(.L_x_731 - _ZN5flash16flash_fwd_kernelI23Flash_fwd_kernel_traitsILi32ELi128ELi128ELi4ELb0ELb0EN7cutlass10bfloat16_tE19Flash_kernel_traitsILi32ELi128ELi128ELi4ES3_EELb0ELb1ELb0ELb0ELb1ELb1ELb1ELb0EEEvNS_16Flash_fwd_paramsE)
        .other          _ZN5flash16flash_fwd_kernelI23Flash_fwd_kernel_traitsILi32ELi128ELi128ELi4ELb0ELb0EN7cutlass10bfloat16_tE19Flash_kernel_traitsILi32ELi128ELi128ELi4ES3_EELb0ELb1ELb0ELb0ELb1ELb1ELb1ELb0EEEvNS_16Flash_fwd_paramsE,@"STO_CUDA_ENTRY STV_DEFAULT"
_ZN5flash16flash_fwd_kernelI23Flash_fwd_kernel_traitsILi32ELi128ELi128ELi4ELb0ELb0EN7cutlass10bfloat16_tE19Flash_kernel_traitsILi32ELi128ELi128ELi4ES3_EELb0ELb1ELb0ELb0ELb1ELb1ELb1ELb0EEEvNS_16Flash_fwd_paramsE:
.text._ZN5flash16flash_fwd_kernelI23Flash_fwd_kernel_traitsILi32ELi128ELi128ELi4ELb0ELb0EN7cutlass10bfloat16_tE19Flash_kernel_traitsILi32ELi128ELi128ELi4ES3_EELb0ELb1ELb0ELb0ELb1ELb1ELb1ELb0EEEvNS_16Flash_fwd_paramsE:
[----:B------:R-:W1:Y:S08]  /*0000*/  LDC R1, c[0x0][0x37c] ;  /* 0x0000df00ff017b82 */ /* 0x000e700000000800 */
[----:B------:R-:W2:Y:S01]  /*0010*/  LDC.64 R4, c[0x0][0x470] ;  /* 0x00011c00ff047b82 */ /* 0x000ea20000000a00 */
[----:B------:R-:W3:Y:S01]  /*0020*/  S2R R15, SR_CTAID.Y ;  /* 0x00000000000f7919 */ /* 0x000ee20000002600 */
[----:B------:R-:W4:Y:S01]  /*0030*/  LDCU.64 UR26, c[0x0][0x358] ;  /* 0x00006b00ff1a77ac */ /* 0x000f220008000a00 */
[----:B------:R-:W-:-:S02]  /*0040*/  IMAD.MOV.U32 R8, RZ, RZ, RZ ;  /* 0x000000ffff087224 */ /* 0x000fc400078e00ff */
[----:B-1----:R-:W-:-:S03]  /*0050*/  VIADD R1, R1, 0xffffffc8 ;  /* 0xffffffc801017836 */ /* 0x002fc60000000000 */
[----:B------:R-:W1:Y:S08]  /*0060*/  LDC.64 R2, c[0x0][0x478] ;  /* 0x00011e00ff027b82 */ /* 0x000e700000000a00 */
[----:B------:R-:W4:Y:S01]  /*0070*/  LDC R114, c[0x0][0x434] ;  /* 0x00010d00ff727b82 */ /* 0x000f220000000800 */
[----:B--2---:R-:W-:-:S04]  /*0080*/  ISETP.NE.U32.AND P0, PT, R4, RZ, PT ;  /* 0x000000ff0400720c */ /* 0x004fc80003f05070 */
[----:B------:R-:W-:Y:S02]  /*0090*/  ISETP.NE.AND.EX P0, PT, R5, RZ, PT, P0 ;  /* 0x000000ff0500720c */ /* 0x000fe40003f05300 */
[----:B-1----:R-:W-:-:S04]  /*00a0*/  ISETP.NE.U32.AND P2, PT, R2, RZ, PT ;  /* 0x000000ff0200720c */ /* 0x002fc80003f45070 */
[----:B------:R-:W-:-:S07]  /*00b0*/  ISETP.NE.AND.EX P2, PT, R3, RZ, PT, P2 ;  /* 0x000000ff0300720c */ /* 0x000fce0003f45320 */
[----:B------:R-:W3:Y:S08]  /*00c0*/  @P0 LDC.64 R2, c[0x0][0x470] ;  /* 0x00011c00ff020b82 */ /* 0x000ef00000000a00 */
[----:B------:R-:W1:Y:S01]  /*00d0*/  @P2 LDC.64 R6, c[0x0][0x478] ;  /* 0x00011e00ff062b82 */ /* 0x000e620000000a00 */
[----:B---3--:R-:W-:-:S05]  /*00e0*/  @P0 IMAD.WIDE.U32 R4, R15, 0x4, R2 ;  /* 0x000000040f040825 */ /* 0x008fca00078e0002 */
[----:B----4-:R2:W5:Y:S01]  /*00f0*/  @P0 LDG.E R8, desc[UR26][R4.64] ;  /* 0x0000001a04080981 */ /* 0x010562000c1e1900 */
[----:B-1----:R-:W-:Y:S02]  /*0100*/  @P2 IMAD.WIDE.U32 R2, R15, 0x4, R6 ;  /* 0x000000040f022825 */ /* 0x002fe400078e0006 */
[----:B------:R-:W1:Y:S03]  /*0110*/  S2R R7, SR_CTAID.X ;  /* 0x0000000000077919 */ /* 0x000e660000002500 */
[----:B------:R3:W5:Y:S01]  /*0120*/  @P2 LDG.E R0, desc[UR26][R2.64] ;  /* 0x0000001a02002981 */ /* 0x000762000c1e1900 */
[----:B--2---:R-:W2:Y:S08]  /*0130*/  @!P2 LDC.64 R4, c[0x0][0x438] ;  /* 0x00010e00ff04ab82 */ /* 0x004eb00000000a00 */
[----:B------:R-:W4:Y:S01]  /*0140*/  @!P2 LDC.64 R2, c[0x0][0x488] ;  /* 0x00012200ff02ab82 */ /* 0x000f220000000a00 */
[----:B-1----:R-:W-:-:S05]  /*0150*/  IMAD.SHL.U32 R128, R7, 0x80, RZ ;  /* 0x0000008007807824 */ /* 0x002fca00078e00ff */
[----:B------:R-:W-:Y:S02]  /*0160*/  ISETP.GE.AND P1, PT, R128, R114, PT ;  /* 0x000000728000720c */ /* 0x000fe40003f26270 */
[----:B----4-:R-:W-:-:S11]  /*0170*/  @!P2 ISETP.NE.U32.AND P0, PT, R2, RZ, PT ;  /* 0x000000ff0200a20c */ /* 0x010fd60003f05070 */
[----:B--23--:R-:W-:Y:S05]  /*0180*/  @P1 EXIT ;  /* 0x000000000000194d */ /* 0x00cfea0003800000 */
[----:B------:R-:W1:Y:S01]  /*0190*/  LDCU UR24, c[0x0][0x508] ;  /* 0x0000a100ff1877ac */ /* 0x000e620008000800 */
[----:B------:R-:W-:Y:S01]  /*01a0*/  @!P2 ISETP.NE.AND.EX P0, PT, R3, RZ, PT, P0 ;  /* 0x000000ff0300a20c */ /* 0x000fe20003f05300 */
[--C-:B-----5:R-:W-:Y:S01]  /*01b0*/  @P2 IMAD.IADD R72, R0, 0x1, -R8.reuse ;  /* 0x0000000100482824 */ /* 0x120fe200078e0a08 */
[----:B------:R-:W2:Y:S01]  /*01c0*/  S2R R23, SR_CTAID.Z ;  /* 0x0000000000177919 */ /* 0x000ea20000002700 */
[----:B------:R-:W-:Y:S01]  /*01d0*/  VIADD R2, R7, 0x1 ;  /* 0x0000000107027836 */ /* 0x000fe20000000000 */
[----:B------:R-:W-:Y:S01]  /*01e0*/  @!P2 SEL R0, R5, RZ, P0 ;  /* 0x000000ff0500a207 */ /* 0x000fe20000000000 */
[----:B------:R-:W3:Y:S03]  /*01f0*/  S2R R115, SR_TID.X ;  /* 0x0000000000737919 */ /* 0x000ee60000002100 */
[----:B------:R-:W-:Y:S01]  /*0200*/  @!P2 IADD3 R72, PT, PT, R0, R4, -R8 ;  /* 0x000000040048a210 */ /* 0x000fe20007ffe808 */
[----:B------:R-:W-:-:S04]  /*0210*/  IMAD R0, R2, 0x80, -R114 ;  /* 0x0000008002007824 */ /* 0x000fc800078e0a72 */
        /* <DEDUP_REMOVED lines=30> */
.L_x_283:
        /* <DEDUP_REMOVED lines=9> */
[----:B------:R-:W-:Y:S02]  /*0490*/  BSSY.RECONVERGENT B0, `(.L_x_284) ;  /* 0x0000037000007945 */ /* 0x000fe40003800200 */
[----:B------:R-:W-:Y:S01]  /*04a0*/  IMAD R3, R15, R5, R3 ;  /* 0x000000050f037224 */ /* 0x000fe200078e0203 */
[----:B------:R-:W-:Y:S01]  /*04b0*/  LEA.HI.X R0, R7, RZ, RZ, 0x7, P0 ;  /* 0x000000ff07007211 */ /* 0x000fe200000f3cff */
[----:B------:R-:W-:Y:S01]  /*04c0*/  IMAD R12, R15, R114, RZ ;  /* 0x000000720f0c7224 */ /* 0x000fe200078e02ff */
[----:B------:R-:W-:Y:S01]  /*04d0*/  LOP3.LUT P6, R7, R115, 0x3, RZ, 0xc0, !PT ;  /* 0x0000000373077812 */ /* 0x000fe200078cc0ff */
[----:B------:R-:W-:-:S02]  /*04e0*/  IMAD.IADD R9, R114, 0x1, -R128 ;  /* 0x0000000172097824 */ /* 0x000fc400078e0a80 */
[C---:B------:R-:W-:Y:S02]  /*04f0*/  VIADD R19, R18.reuse, 0x20 ;  /* 0x0000002012137836 */ /* 0x040fe40000000000 */
[----:B-1----:R-:W-:Y:S01]  /*0500*/  IMAD.WIDE.U32 R2, R23, UR4, R2 ;  /* 0x0000000417027c25 */ /* 0x002fe2000f8e0002 */
[-C--:B------:R-:W-:Y:S02]  /*0510*/  ISETP.GE.OR P6, PT, R18, R9.reuse, P6 ;  /* 0x000000091200720c */ /* 0x080fe400037c6670 */
[----:B------:R-:W-:Y:S01]  /*0520*/  ISETP.GE.AND P5, PT, R19, R9, PT ;  /* 0x000000091300720c */ /* 0x000fe20003fa6270 */
[----:B------:R-:W-:Y:S01]  /*0530*/  IMAD R3, R23, UR5, R3 ;  /* 0x0000000517037c24 */ /* 0x000fe2000f8e0203 */
[----:B------:R-:W1:Y:S01]  /*0540*/  LDCU.64 UR4, c[0x0][0x3f0] ;  /* 0x00007e00ff0477ac */ /* 0x000e620008000a00 */
[----:B------:R-:W-:Y:S01]  /*0550*/  @!P1 IMAD R6, R15, R8, R6 ;  /* 0x000000080f069224 */ /* 0x000fe200078e0206 */
[----:B------:R-:W-:Y:S01]  /*0560*/  ISETP.NE.OR P5, PT, R7, RZ, P5 ;  /* 0x000000ff0700720c */ /* 0x000fe20002fa5670 */
[----:B--2---:R-:W-:Y:S01]  /*0570*/  IMAD R0, R0, R10, RZ ;  /* 0x0000000a00007224 */ /* 0x004fe200078e02ff */
[C---:B------:R-:W-:Y:S01]  /*0580*/  SHF.L.U64.HI R17, R10.reuse, 0x6, R11 ;  /* 0x000000060a117819 */ /* 0x040fe2000001020b */
[----:B------:R-:W-:-:S02]  /*0590*/  IMAD.SHL.U32 R15, R10, 0x40, RZ ;  /* 0x000000400a0f7824 */ /* 0x000fc400078e00ff */
[C---:B------:R-:W-:Y:S02]  /*05a0*/  IMAD R0, R4.reuse, R11, R0 ;  /* 0x0000000b04007224 */ /* 0x040fe400078e0200 */
[----:B------:R-:W-:-:S04]  /*05b0*/  IMAD.WIDE.U32 R4, R4, R10, R2 ;  /* 0x0000000a04047225 */ /* 0x000fc800078e0002 */
[----:B------:R-:W-:Y:S01]  /*05c0*/  IMAD.IADD R0, R5, 0x1, R0 ;  /* 0x0000000105007824 */ /* 0x000fe200078e0200 */
[----:B------:R-:W-:Y:S01]  /*05d0*/  SHF.R.S32.HI R5, RZ, 0x1f, R12 ;  /* 0x0000001fff057819 */ /* 0x000fe2000001140c */
[C---:B------:R-:W-:Y:S02]  /*05e0*/  VIADD R20, R18.reuse, 0x40 ;  /* 0x0000004012147836 */ /* 0x040fe40000000000 */
[----:B------:R-:W-:Y:S01]  /*05f0*/  VIADD R21, R18, 0x60 ;  /* 0x0000006012157836 */ /* 0x000fe20000000000 */
[----:B-1----:R-:W-:Y:S02]  /*0600*/  LEA R2, P0, R4, UR4, 0x1 ;  /* 0x0000000404027c11 */ /* 0x002fe4000f8008ff */
[----:B------:R-:W-:Y:S02]  /*0610*/  ISETP.GE.AND P4, PT, R20, R9, PT ;  /* 0x000000091400720c */ /* 0x000fe40003f86270 */
[----:B------:R-:W-:Y:S01]  /*0620*/  LEA.HI.X R3, R4, UR5, R0, 0x1, P0 ;  /* 0x0000000504037c11 */ /* 0x000fe200080f0c00 */
[----:B----4-:R-:W-:Y:S01]  /*0630*/  IMAD R0, R128, R13, RZ ;  /* 0x0000000d80007224 */ /* 0x010fe200078e02ff */
[----:B------:R-:W-:-:S02]  /*0640*/  IADD3 R8, P0, PT, R15, R2, RZ ;  /* 0x000000020f087210 */ /* 0x000fc40007f1e0ff */
[----:B------:R-:W-:Y:S01]  /*0650*/  SEL R4, R12, RZ, P1 ;  /* 0x000000ff0c047207 */ /* 0x000fe20000800000 */
[----:B------:R1:W-:Y:S01]  /*0660*/  STG.E.128 desc[UR26][R2.64], RZ ;  /* 0x000000ff02007986 */ /* 0x0003e2000c101d1a */
[----:B------:R-:W-:Y:S01]  /*0670*/  ISETP.GE.AND P3, PT, R21, R9, PT ;  /* 0x000000091500720c */ /* 0x000fe20003f66270 */
[----:B------:R-:W-:Y:S01]  /*0680*/  IMAD.X R9, R17, 0x1, R3, P0 ;  /* 0x0000000111097824 */ /* 0x000fe200000e0603 */
[----:B------:R-:W-:Y:S02]  /*0690*/  SEL R16, R5, RZ, P1 ;  /* 0x000000ff05107207 */ /* 0x000fe40000800000 */
[----:B------:R-:W-:Y:S02]  /*06a0*/  IADD3 R12, P2, P1, R0, R4, R6 ;  /* 0x00000004000c7210 */ /* 0x000fe4000795e006 */
[----:B------:R-:W-:Y:S01]  /*06b0*/  LEA R4, P0, R10, R2, 0x7 ;  /* 0x000000020a047211 */ /* 0x000fe200078038ff */
[----:B------:R1:W-:Y:S01]  /*06c0*/  STG.E.128 desc[UR26][R8.64], RZ ;  /* 0x000000ff08007986 */ /* 0x0003e2000c101d1a */
[----:B------:R-:W-:-:S02]  /*06d0*/  SHF.R.S32.HI R14, RZ, 0x1f, R0 ;  /* 0x0000001fff0e7819 */ /* 0x000fc40000011400 */
[----:B------:R-:W-:Y:S02]  /*06e0*/  SHF.R.S32.HI R0, RZ, 0x1f, R6 ;  /* 0x0000001fff007819 */ /* 0x000fe40000011406 */
[----:B------:R-:W-:Y:S02]  /*06f0*/  LEA.HI.X R5, R10, R3, R11, 0x7, P0 ;  /* 0x000000030a057211 */ /* 0x000fe400000f3c0b */
[----:B------:R-:W-:Y:S02]  /*0700*/  IADD3 R6, P0, PT, R4, R15, RZ ;  /* 0x0000000f04067210 */ /* 0x000fe40007f1e0ff */
[C---:B------:R-:W-:Y:S01]  /*0710*/  ISETP.NE.OR P4, PT, R7.reuse, RZ, P4 ;  /* 0x000000ff0700720c */ /* 0x040fe20002785670 */
[----:B------:R1:W-:Y:S01]  /*0720*/  STG.E.128 desc[UR26][R4.64], RZ ;  /* 0x000000ff04007986 */ /* 0x0003e2000c101d1a */
[----:B------:R-:W-:Y:S01]  /*0730*/  ISETP.NE.OR P3, PT, R7, RZ, P3 ;  /* 0x000000ff0700720c */ /* 0x000fe20001f65670 */
[----:B------:R-:W-:Y:S01]  /*0740*/  IMAD.X R7, R5, 0x1, R17, P0 ;  /* 0x0000000105077824 */ /* 0x000fe200000e0611 */
[----:B------:R-:W-:-:S04]  /*0750*/  IADD3.X R10, PT, PT, R14, R16, R0, P2, P1 ;  /* 0x000000100e0a7210 */ /* 0x000fc800017e2400 */
[----:B------:R1:W-:Y:S01]  /*0760*/  STG.E.128 desc[UR26][R6.64], RZ ;  /* 0x000000ff06007986 */ /* 0x0003e2000c101d1a */
[----:B------:R-:W-:Y:S06]  /*0770*/  @P6 BRA `(.L_x_285) ;  /* 0x0000000000206947 */ /* 0x000fec0003800000 */
        /* <DEDUP_REMOVED lines=8> */
.L_x_285:
[----:B------:R-:W-:Y:S05]  /*0800*/  BSYNC.RECONVERGENT B0 ;  /* 0x0000000000007941 */ /* 0x000fea0003800200 */
.L_x_284:
        /* <DEDUP_REMOVED lines=10> */
.L_x_287:
[----:B------:R-:W-:Y:S05]  /*08b0*/  BSYNC.RECONVERGENT B0 ;  /* 0x0000000000007941 */ /* 0x000fea0003800200 */
.L_x_286:
        /* <DEDUP_REMOVED lines=10> */
.L_x_289:
[----:B------:R-:W-:Y:S05]  /*0960*/  BSYNC.RECONVERGENT B0 ;  /* 0x0000000000007941 */ /* 0x000fea0003800200 */
.L_x_288:
        /* <DEDUP_REMOVED lines=10> */
.L_x_282:
[----:B------:R-:W1:Y:S01]  /*0a10*/  LDC R24, c[0x0][0x3e8] ;  /* 0x0000fa00ff187b82 */ /* 0x000e620000000800 */
[----:B------:R-:W2:Y:S01]  /*0a20*/  LDCU.128 UR4, c[0x0][0x3b0] ;  /* 0x00007600ff0477ac */ /* 0x000ea20008000c00 */
[C---:B------:R-:W-:Y:S01]  /*0a30*/  IMAD.SHL.U32 R249, R115.reuse, 0x8, RZ ;  /* 0x0000000873f97824 */ /* 0x040fe200078e00ff */
[----:B------:R-:W-:Y:S01]  /*0a40*/  SHF.R.S32.HI R4, RZ, 0x1f, R8 ;  /* 0x0000001fff047819 */ /* 0x000fe20000011408 */
[C---:B------:R-:W-:Y:S01]  /*0a50*/  IMAD.SHL.U32 R185, R115.reuse, 0x20, RZ ;  /* 0x0000002073b97824 */ /* 0x040fe200078e00ff */
[----:B------:R-:W3:Y:S01]  /*0a60*/  LDCU.128 UR12, c[0x0][0x3c0] ;  /* 0x00007800ff0c77ac */ /* 0x000ee20008000c00 */
[----:B------:R-:W-:Y:S01]  /*0a70*/  IMAD.SHL.U32 R2, R115, 0x4, RZ ;  /* 0x0000000473027824 */ /* 0x000fe200078e00ff */
[----:B------:R-:W-:Y:S01]  /*0a80*/  LOP3.LUT R16, R249, 0x18, RZ, 0xc0, !PT ;  /* 0x00000018f9107812 */ /* 0x000fe200078ec0ff */
[----:B------:R-:W-:Y:S01]  /*0a90*/  IMAD.MOV.U32 R17, RZ, RZ, RZ ;  /* 0x000000ffff117224 */ /* 0x000fe200078e00ff */
[----:B------:R-:W-:Y:S01]  /*0aa0*/  LOP3.LUT R21, R185, 0xc0, RZ, 0xc0, !PT ;  /* 0x000000c0b9157812 */ /* 0x000fe200078ec0ff */
[----:B------:R-:W4:Y:S01]  /*0ab0*/  LDCU.128 UR20, c[0x0][0x390] ;  /* 0x00007200ff1477ac */ /* 0x000f220008000c00 */
[----:B------:R-:W-:Y:S01]  /*0ac0*/  SHF.R.U32.HI R134, RZ, 0x2, R115 ;  /* 0x00000002ff867819 */ /* 0x000fe20000011673 */
[----:B------:R-:W-:Y:S01]  /*0ad0*/  IMAD.MOV.U32 R135, RZ, RZ, RZ ;  /* 0x000000ffff877224 */ /* 0x000fe200078e00ff */
[----:B------:R-:W-:Y:S01]  /*0ae0*/  LOP3.LUT R21, R21, 0x18, R2, 0xf8, !PT ;  /* 0x0000001815157812 */ /* 0x000fe200078ef802 */
[----:B------:R-:W-:Y:S01]  /*0af0*/  VIADD R73, R190, 0xffffffff ;  /* 0xffffffffbe497836 */ /* 0x000fe20000000000 */
[----:B------:R-:W-:Y:S01]  /*0b00*/  IABS R14, R23 ;  /* 0x00000017000e7213 */ /* 0x000fe20000000000 */
[----:B------:R-:W-:Y:S01]  /*0b10*/  IMAD.WIDE.U32 R26, R7, 0x80, R134 ;  /* 0x00000080071a7825 */ /* 0x000fe200078e0086 */
[----:B------:R-:W-:Y:S01]  /*0b20*/  STL.64 [R1+0x20], R134 ;  /* 0x0000208601007387 */ /* 0x000fe20000100a00 */
[----:B------:R-:W-:Y:S01]  /*0b30*/  SHF.R.U32.HI R122, RZ, 0x1, R115 ;  /* 0x00000001ff7a7819 */ /* 0x000fe20000011673 */
[----:B--2---:R-:W-:Y:S01]  /*0b40*/  USHF.L.U32 UR9, UR4, 0x6, URZ ;  /* 0x0000000604097899 */ /* 0x004fe200080006ff */
[----:B------:R-:W-:Y:S01]  /*0b50*/  IMAD.WIDE.U32 R2, R8, UR6, R16 ;  /* 0x0000000608027c25 */ /* 0x000fe2000f8e0010 */
[----:B------:R-:W-:Y:S01]  /*0b60*/  USHF.L.U64.HI UR8, UR4, 0x6, UR5 ;  /* 0x0000000604087899 */ /* 0x000fe20008010205 */
[----:B------:R-:W-:Y:S01]  /*0b70*/  STL.64 [R1+0x28], R26 ;  /* 0x0000281a01007387 */ /* 0x000fe20000100a00 */
[----:B------:R-:W-:Y:S01]  /*0b80*/  USHF.L.U32 UR16, UR4, 0x5, URZ ;  /* 0x0000000504107899 */ /* 0x000fe200080006ff */
[----:B-1----:R-:W-:Y:S01]  /*0b90*/  IABS R0, R24 ;  /* 0x0000001800007213 */ /* 0x002fe20000000000 */
[----:B------:R-:W-:Y:S01]  /*0ba0*/  IMAD.MOV.U32 R10, RZ, RZ, R2 ;  /* 0x000000ffff0a7224 */ /* 0x000fe200078e0002 */
[----:B------:R1:W-:Y:S01]  /*0bb0*/  STL.64 [R1+0x30], R16 ;  /* 0x0000301001007387 */ /* 0x0003e20000100a00 */
[----:B------:R-:W-:Y:S01]  /*0bc0*/  IMAD.MOV.U32 R2, RZ, RZ, RZ ;  /* 0x000000ffff027224 */ /* 0x000fe200078e00ff */
[----:B------:R-:W-:Y:S01]  /*0bd0*/  USHF.L.U32 UR25, UR6, 0x5, URZ ;  /* 0x0000000506197899 */ /* 0x000fe200080006ff */
[----:B------:R-:W-:Y:S01]  /*0be0*/  IMAD.MOV.U32 R22, RZ, RZ, R0 ;  /* 0x000000ffff167224 */ /* 0x000fe200078e0000 */
[----:B------:R-:W-:Y:S01]  /*0bf0*/  USHF.L.U32 UR30, UR6, 0x6, URZ ;  /* 0x00000006061e7899 */ /* 0x000fe200080006ff */
[C---:B----4-:R-:W-:Y:S01]  /*0c00*/  IMAD.WIDE.U32 R6, R15.reuse, UR22, R16 ;  /* 0x000000160f067c25 */ /* 0x050fe2000f8e0010 */
[----:B------:R-:W-:Y:S01]  /*0c10*/  USHF.L.U64.HI UR22, UR4, 0x5, UR5 ;  /* 0x0000000504167899 */ /* 0x000fe20008010205 */
[----:B------:R-:W2:Y:S01]  /*0c20*/  I2F.RP R0, R22 ;  /* 0x0000001600007306 */ /* 0x000ea20000209400 */
[----:B------:R-:W-:Y:S01]  /*0c30*/  USHF.L.U64.HI UR29, UR6, 0x6, UR7 ;  /* 0x00000006061d7899 */ /* 0x000fe20008010207 */
[----:B------:R-:W-:Y:S01]  /*0c40*/  IMAD R7, R15, UR23, R7 ;  /* 0x000000170f077c24 */ /* 0x000fe2000f8e0207 */
[----:B------:R-:W-:Y:S01]  /*0c50*/  USHF.L.U64.HI UR23, UR6, 0x5, UR7 ;  /* 0x0000000506177899 */ /* 0x000fe20008010207 */
[----:B------:R-:W-:Y:S01]  /*0c60*/  IMAD.SHL.U32 R250, R115, 0x10, RZ ;  /* 0x0000001073fa7824 */ /* 0x000fe200078e00ff */
[----:B---3--:R-:W-:Y:S01]  /*0c70*/  USHF.L.U64.HI UR28, UR12, 0x5, UR13 ;  /* 0x000000050c1c7899 */ /* 0x008fe2000801020d */
[----:B------:R-:W-:Y:S01]  /*0c80*/  LOP3.LUT R167, R21, 0x8, R122, 0x78, !PT ;  /* 0x0000000815a77812 */ /* 0x000fe200078e787a */
[----:B------:R-:W-:Y:S01]  /*0c90*/  USHF.L.U32 UR31, UR12, 0x6, URZ ;  /* 0x000000060c1f7899 */ /* 0x000fe200080006ff */
[----:B--2---:R2:W3:Y:S02]  /*0ca0*/  MUFU.RCP R5, R0 ;  /* 0x0000000000057308 */ /* 0x0044e40000001000 */
[----:B--2---:R-:W-:-:S02]  /*0cb0*/  IMAD R0, R4, UR6, RZ ;  /* 0x0000000604007c24 */ /* 0x004fc4000f8e02ff */
[----:B---3--:R-:W-:Y:S02]  /*0cc0*/  VIADD R5, R5, 0xffffffe ;  /* 0x0ffffffe05057836 */ /* 0x008fe40000000000 */
[----:B------:R-:W-:Y:S02]  /*0cd0*/  IMAD R0, R8, UR7, R0 ;  /* 0x0000000708007c24 */ /* 0x000fe4000f8e0200 */
[----:B------:R-:W-:Y:S02]  /*0ce0*/  IMAD R4, R4, UR12, RZ ;  /* 0x0000000c04047c24 */ /* 0x000fe4000f8e02ff */
[----:B------:R-:W-:Y:S02]  /*0cf0*/  IMAD.IADD R11, R3, 0x1, R0 ;  /* 0x00000001030b7824 */ /* 0x000fe400078e0200 */
[----:B------:R2:W3:Y:S01]  /*0d00*/  F2I.FTZ.U32.TRUNC.NTZ R3, R5 ;  /* 0x0000000500037305 */ /* 0x0004e2000021f000 */
[----:B------:R-:W-:Y:S02]  /*0d10*/  IMAD R12, R8, UR13, R4 ;  /* 0x0000000d080c7c24 */ /* 0x000fe4000f8e0204 */
[----:B------:R-:W-:-:S02]  /*0d20*/  IMAD.U32 R4, RZ, RZ, UR9 ;  /* 0x00000009ff047e24 */ /* 0x000fc4000f8e00ff */
[----:B------:R-:W-:Y:S02]  /*0d30*/  IMAD R0, R27, UR4, RZ ;  /* 0x000000041b007c24 */ /* 0x000fe4000f8e02ff */
[----:B------:R-:W-:-:S04]  /*0d40*/  IMAD.WIDE.U32 R8, R8, UR12, R16 ;  /* 0x0000000c08087c25 */ /* 0x000fc8000f8e0010 */
[C---:B------:R-:W-:Y:S01]  /*0d50*/  IMAD R20, R26.reuse, UR5, R0 ;  /* 0x000000051a147c24 */ /* 0x040fe2000f8e0200 */
[----:B------:R-:W-:Y:S01]  /*0d60*/  USHF.L.U64.HI UR5, UR6, 0x7, UR7 ;  /* 0x0000000706057899 */ /* 0x000fe20008010207 */
[----:B------:R-:W-:Y:S02]  /*0d70*/  IMAD.IADD R9, R9, 0x1, R12 ;  /* 0x0000000109097824 */ /* 0x000fe400078e020c */
[----:B--2---:R-:W-:Y:S01]  /*0d80*/  IMAD.U32 R5, RZ, RZ, UR8 ;  /* 0x00000008ff057e24 */ /* 0x004fe2000f8e00ff */
[----:B------:R-:W2:Y:S01]  /*0d90*/  LDCU.128 UR8, c[0x0][0x3a0] ;  /* 0x00007400ff0877ac */ /* 0x000ea20008000c00 */
[----:B---3--:R-:W-:Y:S02]  /*0da0*/  IMAD.MOV R0, RZ, RZ, -R3 ;  /* 0x000000ffff007224 */ /* 0x008fe400078e0a03 */
[----:B------:R-:W-:-:S04]  /*0db0*/  IMAD.WIDE.U32 R4, R26, UR4, R4 ;  /* 0x000000041a047c25 */ /* 0x000fc8000f8e0004 */
[----:B------:R-:W-:Y:S02]  /*0dc0*/  IMAD R0, R0, R22, RZ ;  /* 0x0000001600007224 */ /* 0x000fe400078e02ff */
[----:B------:R-:W-:Y:S01]  /*0dd0*/  IMAD.WIDE.U32 R12, R23, UR14, R6 ;  /* 0x0000000e170c7c25 */ /* 0x000fe2000f8e0006 */
[----:B------:R-:W-:-:S03]  /*0de0*/  USHF.L.U32 UR14, UR6, 0x7, URZ ;  /* 0x00000007060e7899 */ /* 0x000fc600080006ff */
[----:B------:R-:W-:Y:S01]  /*0df0*/  IMAD.HI.U32 R0, R3, R0, R2 ;  /* 0x0000000003007227 */ /* 0x000fe200078e0002 */
[C---:B------:R-:W-:Y:S02]  /*0e00*/  IADD3 R19, P2, PT, R12.reuse, R4, RZ ;  /* 0x000000040c137210 */ /* 0x040fe40007f5e0ff */
[----:B------:R-:W-:Y:S01]  /*0e10*/  IADD3 R18, P1, P0, R12, UR16, R4 ;  /* 0x000000100c127c10 */ /* 0x000fe2000f83e004 */
[----:B-1----:R-:W-:Y:S02]  /*0e20*/  IMAD.IADD R17, R20, 0x1, R5 ;  /* 0x0000000114117824 */ /* 0x002fe400078e0205 */
[----:B--2---:R-:W-:Y:S01]  /*0e30*/  IMAD.WIDE.U32 R2, R15, UR8, R10 ;  /* 0x000000080f027c25 */ /* 0x004fe2000f8e000a */
[----:B------:R-:W1:Y:S03]  /*0e40*/  S2UR UR8, SR_CgaCtaId ;  /* 0x00000000000879c3 */ /* 0x000e660000008800 */
[----:B------:R-:W-:-:S04]  /*0e50*/  IMAD.HI.U32 R10, R0, R14, RZ ;  /* 0x0000000e000a7227 */ /* 0x000fc800078e00ff */
[----:B------:R-:W-:Y:S01]  /*0e60*/  IMAD.U32 R4, RZ, RZ, UR16 ;  /* 0x00000010ff047e24 */ /* 0x000fe2000f8e00ff */
[----:B------:R-:W2:Y:S01]  /*0e70*/  LDCU.128 UR16, c[0x0][0x380] ;  /* 0x00007000ff1077ac */ /* 0x000ea20008000c00 */
[----:B------:R-:W-:Y:S02]  /*0e80*/  IMAD.U32 R5, RZ, RZ, UR22 ;  /* 0x00000016ff057e24 */ /* 0x000fe4000f8e00ff */
[----:B------:R-:W-:Y:S02]  /*0e90*/  IMAD.MOV R0, RZ, RZ, -R10 ;  /* 0x000000ffff007224 */ /* 0x000fe400078e0a0a */
[----:B------:R-:W-:-:S04]  /*0ea0*/  IMAD.WIDE.U32 R6, R15, UR10, R8 ;  /* 0x0000000a0f067c25 */ /* 0x000fc8000f8e0008 */
[----:B------:R-:W-:-:S04]  /*0eb0*/  IMAD.WIDE.U32 R8, R26, UR4, R4 ;  /* 0x000000041a087c25 */ /* 0x000fc8000f8e0004 */
[----:B------:R-:W-:Y:S01]  /*0ec0*/  IMAD R5, R15, UR9, R3 ;  /* 0x000000090f057c24 */ /* 0x000fe2000f8e0203 */
[----:B------:R-:W-:Y:S01]  /*0ed0*/  IADD3 R8, P3, PT, R12, R8, RZ ;  /* 0x000000080c087210 */ /* 0x000fe20007f7e0ff */
[----:B------:R-:W-:Y:S01]  /*0ee0*/  IMAD R3, R23, UR15, R13 ;  /* 0x0000000f17037c24 */ /* 0x000fe2000f8e020d */
[----:B------:R-:W-:Y:S01]  /*0ef0*/  USHF.L.U64.HI UR15, UR12, 0x7, UR13 ;  /* 0x000000070c0f7899 */ /* 0x000fe2000801020d */
[C---:B------:R-:W-:Y:S02]  /*0f00*/  IMAD R0, R22.reuse, R0, R14 ;  /* 0x0000000016007224 */ /* 0x040fe400078e020e */
[----:B------:R-:W-:Y:S01]  /*0f10*/  IMAD.X R11, R17, 0x1, R3, P2 ;  /* 0x00000001110b7824 */ /* 0x000fe200010e0603 */
[----:B------:R-:W-:Y:S01]  /*0f20*/  IADD3.X R17, PT, PT, R3, UR22, R17, P1, P0 ;  /* 0x0000001603117c10 */ /* 0x000fe20008fe0411 */
[----:B------:R-:W-:Y:S01]  /*0f30*/  IMAD.MOV.U32 R4, RZ, RZ, R2 ;  /* 0x000000ffff047224 */ /* 0x000fe200078e0002 */
[----:B------:R-:W-:Y:S01]  /*0f40*/  ISETP.GT.U32.AND P2, PT, R22, R0, PT ;  /* 0x000000001600720c */ /* 0x000fe20003f44070 */
[----:B------:R-:W-:Y:S01]  /*0f50*/  IMAD.MOV.U32 R2, RZ, RZ, R12 ;  /* 0x000000ffff027224 */ /* 0x000fe200078e000c */
[----:B--2---:R-:W-:Y:S01]  /*0f60*/  LEA R12, P1, R19, UR16, 0x1 ;  /* 0x00000010130c7c11 */ /* 0x004fe2000f8208ff */
[----:B------:R-:W-:Y:S01]  /*0f70*/  IMAD R7, R15, UR11, R7 ;  /* 0x0000000b0f077c24 */ /* 0x000fe2000f8e0207 */
[----:B------:R-:W-:Y:S01]  /*0f80*/  IADD3.X R9, PT, PT, R3, R20, R9, P3, !PT ;  /* 0x0000001403097210 */ /* 0x000fe20001ffe409 */
[----:B------:R-:W-:Y:S01]  /*0f90*/  IMAD.WIDE.U32 R2, R26, UR4, R2 ;  /* 0x000000041a027c25 */ /* 0x000fe2000f8e0002 */
[----:B------:R-:W-:Y:S01]  /*0fa0*/  LEA R14, P3, R8, UR16, 0x1 ;  /* 0x00000010080e7c11 */ /* 0x000fe2000f8608ff */
[----:B------:R-:W-:Y:S01]  /*0fb0*/  UMOV UR4, 0x400 ;  /* 0x0000040000047882 */ /* 0x000fe20000000000 */
[----:B------:R-:W-:Y:S01]  /*0fc0*/  LEA R16, P0, R18, UR16, 0x1 ;  /* 0x0000001012107c11 */ /* 0x000fe2000f8008ff */
[----:B------:R-:W-:Y:S01]  /*0fd0*/  IMAD.WIDE.U32 R6, R134, UR12, R6 ;  /* 0x0000000c86067c25 */ /* 0x000fe2000f8e0006 */
[----:B------:R-:W-:Y:S01]  /*0fe0*/  LEA.HI.X R13, R19, UR17, R11, 0x1, P1 ;  /* 0x00000011130d7c11 */ /* 0x000fe200088f0c0b */
[----:B-1----:R-:W-:Y:S01]  /*0ff0*/  ULEA UR4, UR8, UR4, 0x18 ;  /* 0x0000000408047291 */ /* 0x002fe2000f8ec0ff */
[----:B------:R-:W-:Y:S01]  /*1000*/  LEA.HI.X R15, R8, UR17, R9, 0x1, P3 ;  /* 0x00000011080f7c11 */ /* 0x000fe200098f0c09 */
[----:B------:R-:W-:Y:S01]  /*1010*/  @!P2 IMAD.IADD R0, R0, 0x1, -R22 ;  /* 0x000000010000a824 */ /* 0x000fe200078e0a16 */
[----:B------:R-:W-:Y:S01]  /*1020*/  LEA.HI.X R17, R18, UR17, R17, 0x1, P0 ;  /* 0x0000001112117c11 */ /* 0x000fe200080f0c11 */
[----:B------:R-:W-:Y:S01]  /*1030*/  @!P2 VIADD R10, R10, 0x1 ;  /* 0x000000010a0aa836 */ /* 0x000fe20000000000 */
[----:B------:R-:W-:Y:S01]  /*1040*/  LEA R8, P0, R2, UR16, 0x1 ;  /* 0x0000001002087c11 */ /* 0x000fe2000f8008ff */
[----:B------:R-:W1:Y:S01]  /*1050*/  LDCU.128 UR8, c[0x0][0x3d0] ;  /* 0x00007a00ff0877ac */ /* 0x000e620008000c00 */
[----:B------:R-:W-:Y:S01]  /*1060*/  ISETP.GE.U32.AND P1, PT, R0, R22, PT ;  /* 0x000000160000720c */ /* 0x000fe20003f26070 */
[----:B------:R-:W-:Y:S01]  /*1070*/  IMAD.IADD R0, R3, 0x1, R20 ;  /* 0x0000000103007824 */ /* 0x000fe200078e0214 */
[----:B------:R-:W-:Y:S01]  /*1080*/  LOP3.LUT R11, R23, R24, RZ, 0x3c, !PT ;  /* 0x00000018170b7212 */ /* 0x000fe200078e3cff */
[C---:B------:R-:W-:Y:S01]  /*1090*/  IMAD R3, R134.reuse, UR13, R7 ;  /* 0x0000000d86037c24 */ /* 0x040fe2000f8e0207 */
[----:B------:R-:W-:Y:S01]  /*10a0*/  LOP3.LUT R7, R249, 0xd8, RZ, 0xc0, !PT ;  /* 0x000000d8f9077812 */ /* 0x000fe200078ec0ff */
[----:B------:R-:W-:Y:S01]  /*10b0*/  IMAD.WIDE.U32 R4, R134, UR6, R4 ;  /* 0x0000000686047c25 */ /* 0x000fe2000f8e0004 */
[----:B------:R-:W-:Y:S01]  /*10c0*/  LEA.HI.X R9, R2, UR17, R0, 0x1, P0 ;  /* 0x0000001102097c11 */ /* 0x000fe200080f0c00 */
[----:B------:R-:W-:Y:S01]  /*10d0*/  USHF.L.U32 UR22, UR12, 0x7, URZ ;  /* 0x000000070c167899 */ /* 0x000fe200080006ff */
[----:B------:R-:W-:Y:S01]  /*10e0*/  ISETP.GE.AND P0, PT, R11, RZ, PT ;  /* 0x000000ff0b00720c */ /* 0x000fe20003f06270 */
[----:B------:R-:W-:Y:S01]  /*10f0*/  IMAD.MOV.U32 R2, RZ, RZ, R6 ;  /* 0x000000ffff027224 */ /* 0x000fe200078e0006 */
[----:B------:R-:W-:Y:S01]  /*1100*/  LOP3.LUT R0, R7, 0x18, R115, 0x78, !PT ;  /* 0x0000001807007812 */ /* 0x000fe200078e7873 */
[----:B------:R-:W-:Y:S01]  /*1110*/  IMAD R7, R73, UR5, RZ ;  /* 0x0000000549077c24 */ /* 0x000fe2000f8e02ff */
[----:B------:R-:W-:Y:S01]  /*1120*/  ISETP.NE.AND P2, PT, R24, RZ, PT ;  /* 0x000000ff1800720c */ /* 0x000fe20003f45270 */
[----:B------:R-:W-:Y:S01]  /*1130*/  @P1 VIADD R10, R10, 0x1 ;  /* 0x000000010a0a1836 */ /* 0x000fe20000000000 */
[----:B------:R-:W-:Y:S01]  /*1140*/  LOP3.LUT R0, R0, 0x1f20, R249, 0xf8, !PT ;  /* 0x00001f2000007812 */ /* 0x000fe200078ef8f9 */
[----:B------:R-:W-:Y:S01]  /*1150*/  IMAD R5, R134, UR7, R5 ;  /* 0x0000000786057c24 */ /* 0x000fe2000f8e0205 */
[----:B------:R-:W-:-:S02]  /*1160*/  USHF.L.U32 UR6, UR12, 0x5, URZ ;  /* 0x000000050c067899 */ /* 0x000fc400080006ff */
[----:B------:R-:W-:Y:S01]  /*1170*/  LEA R194, R0, UR4, 0x1 ;  /* 0x0000000400c27c11 */ /* 0x000fe2000f8e08ff */
[----:B------:R-:W-:Y:S01]  /*1180*/  IMAD.MOV.U32 R0, RZ, RZ, R10 ;  /* 0x000000ffff007224 */ /* 0x000fe200078e000a */
[----:B------:R-:W-:-:S03]  /*1190*/  USHF.L.U64.HI UR7, UR12, 0x6, UR13 ;  /* 0x000000060c077899 */ /* 0x000fc6000801020d */
[----:B------:R-:W-:Y:S01]  /*11a0*/  @!P0 IMAD.MOV R0, RZ, RZ, -R0 ;  /* 0x000000ffff008224 */ /* 0x000fe200078e0a00 */
[----:B------:R-:W-:Y:S01]  /*11b0*/  @!PT LDS RZ, [RZ] ;  /* 0x00000000fffff984 */ /* 0x000fe20000000800 */
[----:B------:R-:W-:Y:S01]  /*11c0*/  @!PT LDS RZ, [RZ] ;  /* 0x00000000fffff984 */ /* 0x000fe20000000800 */
[----:B------:R-:W-:Y:S01]  /*11d0*/  @!PT LDS RZ, [RZ] ;  /* 0x00000000fffff984 */ /* 0x000fe20000000800 */
[----:B------:R2:W-:Y:S01]  /*11e0*/  LDGSTS.E.BYPASS.LTC128B.128 [R194], desc[UR26][R8.64] ;  /* 0x0000000008c27fae */ /* 0x0005e2000b981a1a */
[----:B------:R-:W-:-:S03]  /*11f0*/  @!P2 LOP3.LUT R0, RZ, R24, RZ, 0x33, !PT ;  /* 0x00000018ff00a212 */ /* 0x000fc600078e33ff */
[----:B------:R3:W-:Y:S01]  /*1200*/  LDGSTS.E.BYPASS.LTC128B.128 [R194+0x800], desc[UR26][R14.64] ;  /* 0x008000000ec27fae */ /* 0x0007e2000b981a1a */
[----:B------:R-:W-:Y:S01]  /*1210*/  SHF.R.S32.HI R6, RZ, 0x1f, R0 ;  /* 0x0000001fff067819 */ /* 0x000fe20000011400 */
[C---:B-1----:R-:W-:Y:S02]  /*1220*/  IMAD.WIDE.U32 R4, R0.reuse, UR8, R4 ;  /* 0x0000000800047c25 */ /* 0x042fe4000f8e0004 */
[----:B------:R1:W-:Y:S02]  /*1230*/  LDGSTS.E.BYPASS.LTC128B.128 [R194+0x1000], desc[UR26][R12.64] ;  /* 0x010000000cc27fae */ /* 0x0003e4000b981a1a */
[----:B------:R-:W-:Y:S01]  /*1240*/  IMAD.WIDE.U32 R2, R0, UR10, R2 ;  /* 0x0000000a00027c25 */ /* 0x000fe2000f8e0002 */
[----:B------:R-:W-:Y:S01]  /*1250*/  LEA R199, P3, R4, UR18, 0x1 ;  /* 0x0000001204c77c11 */ /* 0x000fe2000f8608ff */
[----:B------:R-:W-:Y:S01]  /*1260*/  LDGSTS.E.BYPASS.LTC128B.128 [R194+0x1800], desc[UR26][R16.64] ;  /* 0x0180000010c27fae */ /* 0x000fe2000b981a1a */
[----:B------:R-:W-:-:S03]  /*1270*/  LEA R19, P2, R2, UR20, 0x1 ;  /* 0x0000001402137c11 */ /* 0x000fc6000f8408ff */
[----:B------:R-:W-:Y:S04]  /*1280*/  STL [R1+0x4], R199 ;  /* 0x000004c701007387 */ /* 0x000fe80000100800 */
[----:B------:R-:W-:Y:S01]  /*1290*/  STL [R1+0x1c], R19 ;  /* 0x00001c1301007387 */ /* 0x000fe20000100800 */
[----:B--2---:R-:W-:Y:S01]  /*12a0*/  IMAD R8, R6, UR8, RZ ;  /* 0x0000000806087c24 */ /* 0x004fe2000f8e02ff */
[----:B------:R-:W2:Y:S01]  /*12b0*/  LDCU UR8, c[0x0][0x50c] ;  /* 0x0000a180ff0877ac */ /* 0x000ea20008000800 */
[----:B---3--:R-:W-:-:S04]  /*12c0*/  IMAD.WIDE.U32 R14, R73, UR14, RZ ;  /* 0x0000000e490e7c25 */ /* 0x008fc8000f8e00ff */
[----:B------:R-:W-:Y:S01]  /*12d0*/  IMAD.IADD R9, R15, 0x1, R7 ;  /* 0x000000010f097824 */ /* 0x000fe200078e0207 */
[----:B------:R-:W-:Y:S01]  /*12e0*/  IADD3 R10, P0, PT, R14, UR25, RZ ;  /* 0x000000190e0a7c10 */ /* 0x000fe2000ff1e0ff */
[----:B------:R-:W-:Y:S02]  /*12f0*/  IMAD R7, R6, UR10, RZ ;  /* 0x0000000a06077c24 */ /* 0x000fe4000f8e02ff */
[C---:B------:R-:W-:Y:S02]  /*1300*/  IMAD R6, R0.reuse, UR9, R8 ;  /* 0x0000000900067c24 */ /* 0x040fe4000f8e0208 */
[----:B------:R-:W-:Y:S01]  /*1310*/  IMAD R0, R0, UR11, R7 ;  /* 0x0000000b00007c24 */ /* 0x000fe2000f8e0207 */
[----:B------:R-:W-:Y:S01]  /*1320*/  IADD3.X R7, PT, PT, R9, UR23, RZ, P0, !PT ;  /* 0x0000001709077c10 */ /* 0x000fe200087fe4ff */
[----:B------:R-:W-:Y:S01]  /*1330*/  IMAD.IADD R6, R5, 0x1, R6 ;  /* 0x0000000105067824 */ /* 0x000fe200078e0206 */
[C---:B------:R-:W-:Y:S01]  /*1340*/  IADD3 R11, P0, PT, R10.reuse, UR30, RZ ;  /* 0x0000001e0a0b7c10 */ /* 0x040fe2000ff1e0ff */
[----:B------:R-:W-:Y:S01]  /*1350*/  IMAD.IADD R0, R3, 0x1, R0 ;  /* 0x0000000103007824 */ /* 0x000fe200078e0200 */
[----:B------:R-:W-:-:S02]  /*1360*/  IADD3 R3, P1, PT, R10, UR25, RZ ;  /* 0x000000190a037c10 */ /* 0x000fc4000ff3e0ff */
[----:B------:R-:W-:Y:S02]  /*1370*/  LEA.HI.X R168, R4, UR19, R6, 0x1, P3 ;  /* 0x0000001304a87c11 */ /* 0x000fe400098f0c06 */
[----:B------:R-:W-:Y:S02]  /*1380*/  LEA.HI.X R18, R2, UR21, R0, 0x1, P2 ;  /* 0x0000001502127c11 */ /* 0x000fe400090f0c00 */
[-C--:B------:R-:W-:Y:S01]  /*1390*/  LEA R8, P3, R14, R199.reuse, 0x1 ;  /* 0x000000c70e087211 */ /* 0x080fe200078608ff */
[----:B------:R-:W-:Y:S01]  /*13a0*/  STL [R1], R168 ;  /* 0x000000a801007387 */ /* 0x000fe20000100800 */
[C---:B------:R-:W-:Y:S02]  /*13b0*/  IADD3.X R0, PT, PT, R7.reuse, UR23, RZ, P1, !PT ;  /* 0x0000001707007c10 */ /* 0x040fe40008ffe4ff */
[----:B------:R-:W-:Y:S01]  /*13c0*/  LEA R6, P2, R10, R199, 0x1 ;  /* 0x000000c70a067211 */ /* 0x000fe200078408ff */
[----:B------:R-:W-:Y:S01]  /*13d0*/  STL [R1+0x18], R18 ;  /* 0x0000181201007387 */ /* 0x000fe20000100800 */
[----:B-1----:R-:W-:-:S02]  /*13e0*/  IADD3.X R12, PT, PT, R7, UR29, RZ, P0, !PT ;  /* 0x0000001d070c7c10 */ /* 0x002fc400087fe4ff */
[-C--:B------:R-:W-:Y:S02]  /*13f0*/  LEA R4, P1, R3, R199.reuse, 0x1 ;  /* 0x000000c703047211 */ /* 0x080fe400078208ff */
[----:B------:R-:W-:Y:S02]  /*1400*/  LEA R2, P0, R11, R199, 0x1 ;  /* 0x000000c70b027211 */ /* 0x000fe400078008ff */
[-C--:B------:R-:W-:Y:S02]  /*1410*/  LEA.HI.X R9, R14, R168.reuse, R9, 0x1, P3 ;  /* 0x000000a80e097211 */ /* 0x080fe400018f0c09 */
[-C--:B------:R-:W-:Y:S02]  /*1420*/  LEA.HI.X R7, R10, R168.reuse, R7, 0x1, P2 ;  /* 0x000000a80a077211 */ /* 0x080fe400010f0c07 */
[-C--:B------:R-:W-:Y:S01]  /*1430*/  LEA.HI.X R5, R3, R168.reuse, R0, 0x1, P1 ;  /* 0x000000a803057211 */ /* 0x080fe200008f0c00 */
[----:B------:R1:W-:Y:S01]  /*1440*/  LDGSTS.E.BYPASS.LTC128B.128 [R194+0x2000], desc[UR26][R8.64] ;  /* 0x0200000008c27fae */ /* 0x0003e2000b981a1a */
[----:B------:R-:W-:-:S02]  /*1450*/  LEA.HI.X R3, R11, R168, R12, 0x1, P0 ;  /* 0x000000a80b037211 */ /* 0x000fc400000f0c0c */
[----:B------:R-:W-:Y:S01]  /*1460*/  LOP3.LUT R0, R250, 0x100, RZ, 0xc0, !PT ;  /* 0x00000100fa007812 */ /* 0x000fe200078ec0ff */
[----:B------:R3:W-:Y:S01]  /*1470*/  LDGSTS.E.BYPASS.LTC128B.128 [R194+0x2800], desc[UR26][R6.64] ;  /* 0x0280000006c27fae */ /* 0x0007e2000b981a1a */
[----:B------:R-:W-:Y:S02]  /*1480*/  LOP3.LUT R14, R185, 0x120, RZ, 0xc0, !PT ;  /* 0x00000120b90e7812 */ /* 0x000fe400078ec0ff */
[----:B------:R-:W-:Y:S01]  /*1490*/  LOP3.LUT R0, R0, 0x20, R185, 0xf8, !PT ;  /* 0x0000002000007812 */ /* 0x000fe200078ef8b9 */
[----:B------:R4:W-:Y:S01]  /*14a0*/  LDGSTS.E.BYPASS.LTC128B.128 [R194+0x3000], desc[UR26][R4.64] ;  /* 0x0300000004c27fae */ /* 0x0009e2000b981a1a */
[----:B------:R-:W-:-:S03]  /*14b0*/  LOP3.LUT R14, R14, 0x3e00, R250, 0xf8, !PT ;  /* 0x00003e000e0e7812 */ /* 0x000fc600078ef8fa */
[----:B------:R5:W-:Y:S04]  /*14c0*/  LDGSTS.E.BYPASS.LTC128B.128 [R194+0x3800], desc[UR26][R2.64] ;  /* 0x0380000002c27fae */ /* 0x000be8000b981a1a */
[----:B------:R-:W0:Y:S01]  /*14d0*/  LDGDEPBAR ;  /* 0x00000000000079af */ /* 0x000e220000000000 */
[C---:B-1----:R-:W-:Y:S02]  /*14e0*/  IMAD R8, R73.reuse, UR15, RZ ;  /* 0x0000000f49087c24 */ /* 0x042fe4000f8e02ff */
[----:B---3--:R-:W-:Y:S01]  /*14f0*/  IMAD.WIDE.U32 R6, R73, UR22, RZ ;  /* 0x0000001649067c25 */ /* 0x008fe2000f8e00ff */
[----:B----4-:R-:W-:Y:S02]  /*1500*/  LOP3.LUT R4, R21, 0x8, R115, 0x78, !PT ;  /* 0x0000000815047812 */ /* 0x010fe400078e7873 */
[----:B------:R-:W-:Y:S01]  /*1510*/  LEA R10, P1, R6, R19, 0x1 ;  /* 0x00000013060a7211 */ /* 0x000fe200078208ff */
[----:B-----5:R-:W-:Y:S01]  /*1520*/  IMAD.IADD R3, R7, 0x1, R8 ;  /* 0x0000000107037824 */ /* 0x020fe200078e0208 */
[----:B------:R-:W-:-:S04]  /*1530*/  DEPBAR.LE SB0, 0x0 ;  /* 0x000080000000791a */ /* 0x000fc80000000000 */
[----:B------:R-:W-:Y:S01]  /*1540*/  BAR.SYNC.DEFER_BLOCKING 0x0 ;  /* 0x0000000000007b1d */ /* 0x000fe20000010000 */
[C---:B------:R-:W-:Y:S02]  /*1550*/  IADD3 R2, P0, PT, R6.reuse, UR6, RZ ;  /* 0x0000000606027c10 */ /* 0x040fe4000ff1e0ff */
[----:B------:R-:W-:Y:S02]  /*1560*/  LEA.HI.X R11, R6, R18, R3, 0x1, P1 ;  /* 0x00000012060b7211 */ /* 0x000fe400008f0c03 */
[----:B------:R-:W-:Y:S02]  /*1570*/  IADD3.X R3, PT, PT, R3, UR28, RZ, P0, !PT ;  /* 0x0000001c03037c10 */ /* 0x000fe400087fe4ff */
[----:B------:R-:W-:Y:S02]  /*1580*/  IADD3 R7, P1, PT, R2, UR6, RZ ;  /* 0x0000000602077c10 */ /* 0x000fe4000ff3e0ff */
[----:B------:R-:W-:Y:S02]  /*1590*/  LOP3.LUT R0, R0, R4, RZ, 0xfc, !PT ;  /* 0x0000000400007212 */ /* 0x000fe400078efcff */
[----:B------:R-:W-:-:S02]  /*15a0*/  IADD3 R12, P0, PT, R2, UR31, RZ ;  /* 0x0000001f020c7c10 */ /* 0x000fc4000ff1e0ff */
[-C--:B------:R-:W-:Y:S02]  /*15b0*/  LEA R4, P2, R2, R19.reuse, 0x1 ;  /* 0x0000001302047211 */ /* 0x080fe400078408ff */
[C---:B------:R-:W-:Y:S02]  /*15c0*/  IADD3.X R9, PT, PT, R3.reuse, UR28, RZ, P1, !PT ;  /* 0x0000001c03097c10 */ /* 0x040fe40008ffe4ff */
[----:B------:R-:W-:Y:S02]  /*15d0*/  IADD3.X R13, PT, PT, R3, UR7, RZ, P0, !PT ;  /* 0x00000007030d7c10 */ /* 0x000fe400087fe4ff */
        /* <DEDUP_REMOVED lines=17> */
[----:B------:R-:W-:-:S02]  /*16f0*/  LOP3.LUT R3, R134, 0x7, RZ, 0xc0, !PT ;  /* 0x0000000786037812 */ /* 0x000fc400078ec0ff */
[----:B------:R-:W-:Y:S01]  /*1700*/  SEL R0, R0, 0xffffffe0, !P0 ;  /* 0xffffffe000007807 */ /* 0x000fe20004000000 */
[----:B------:R-:W-:Y:S04]  /*1710*/  LDSM.16.M88.4 R20, [R187] ;  /* 0x00000000bb14783b */ /* 0x000fe80000000200 */
[----:B------:R-:W4:Y:S01]  /*1720*/  LDSM.16.M88.4 R28, [R184+0x2000] ;  /* 0x00200000b81c783b */ /* 0x000f220000000200 */
[C---:B------:R-:W-:Y:S02]  /*1730*/  IMAD.IADD R188, R0.reuse, 0x1, R187 ;  /* 0x0000000100bc7824 */ /* 0x040fe400078e02bb */
[----:B------:R-:W-:Y:S01]  /*1740*/  IMAD.IADD R186, R0, 0x1, R184 ;  /* 0x0000000100ba7824 */ /* 0x000fe200078e02b8 */
[----:B------:R-:W5:Y:S04]  /*1750*/  LDSM.16.M88.4 R16, [R187+0x1000] ;  /* 0x00100000bb10783b */ /* 0x000f680000000200 */
[----:B------:R-:W-:Y:S04]  /*1760*/  LDSM.16.M88.4 R12, [R188] ;  /* 0x00000000bc0c783b */ /* 0x000fe80000000200 */
[----:B------:R-:W-:Y:S04]  /*1770*/  LDSM.16.M88.4 R68, [R184+0x3000] ;  /* 0x00300000b844783b */ /* 0x000fe80000000200 */
[----:B-1----:R-:W-:Y:S04]  /*1780*/  LDSM.16.M88.4 R8, [R188+0x1000] ;  /* 0x00100000bc08783b */ /* 0x002fe80000000200 */
[----:B---3--:R-:W1:Y:S04]  /*1790*/  LDSM.16.M88.4 R4, [R186+0x2000] ;  /* 0x00200000ba04783b */ /* 0x008e680000000200 */
[----:B------:R-:W-:Y:S04]  /*17a0*/  LDSM.16.M88.4 R64, [R186+0x3000] ;  /* 0x00300000ba40783b */ /* 0x000fe80000000200 */
[----:B------:R-:W-:Y:S04]  /*17b0*/  LDSM.16.M88.4 R56, [R184+0x3400] ;  /* 0x00340000b838783b */ /* 0x000fe80000000200 */
[----:B------:R-:W-:Y:S04]  /*17c0*/  LDSM.16.M88.4 R60, [R186+0x3400] ;  /* 0x00340000ba3c783b */ /* 0x000fe80000000200 */
[----:B------:R-:W-:Y:S01]  /*17d0*/  LDSM.16.M88.4 R48, [R184+0x3800] ;  /* 0x00380000b830783b */ /* 0x000fe20000000200 */
[----:B----4-:R-:W-:Y:S03]  /*17e0*/  HMMA.16816.F32.BF16 R24, R20, R28, RZ ;  /* 0x0000001c1418723c */ /* 0x010fe600000418ff */
[----:B------:R-:W-:Y:S04]  /*17f0*/  LDSM.16.M88.4 R52, [R186+0x3800] ;  /* 0x00380000ba34783b */ /* 0x000fe80000000200 */
[----:B------:R-:W0:Y:S01]  /*1800*/  LDGDEPBAR ;  /* 0x00000000000079af */ /* 0x000e220000000000 */
[----:B-----5:R-:W-:-:S12]  /*1810*/  HMMA.16816.F32.BF16 R40, R16, R30, RZ ;  /* 0x0000001e1028723c */ /* 0x020fd800000418ff */
[----:B-1----:R-:W-:Y:S08]  /*1820*/  HMMA.16816.F32.BF16 R32, R12, R4, R24 ;  /* 0x000000040c20723c */ /* 0x002ff00000041818 */
[----:B------:R-:W-:Y:S08]  /*1830*/  HMMA.16816.F32.BF16 R24, R16, R28, RZ ;  /* 0x0000001c1018723c */ /* 0x000ff000000418ff */
[----:B------:R-:W-:Y:S03]  /*1840*/  HMMA.16816.F32.BF16 R28, R20, R30, RZ ;  /* 0x0000001e141c723c */ /* 0x000fe600000418ff */
[----:B--2---:R-:W-:Y:S01]  /*1850*/  FMUL.FTZ R32, R32, UR8 ;  /* 0x0000000820207c20 */ /* 0x004fe20008410000 */
[----:B------:R-:W-:Y:S01]  /*1860*/  FMUL.FTZ R33, R33, UR8 ;  /* 0x0000000821217c20 */ /* 0x000fe20008410000 */
[----:B------:R-:W-:Y:S01]  /*1870*/  FMUL.FTZ R34, R34, UR8 ;  /* 0x0000000822227c20 */ /* 0x000fe20008410000 */
[----:B------:R-:W-:Y:S01]  /*1880*/  FMUL.FTZ R35, R35, UR8 ;  /* 0x0000000823237c20 */ /* 0x000fe20008410000 */
[----:B------:R-:W1:Y:S01]  /*1890*/  MUFU.TANH R74, R32 ;  /* 0x00000020004a7308 */ /* 0x000e620000002400 */
[C---:B------:R-:W-:Y:S07]  /*18a0*/  HMMA.16816.F32.BF16 R40, R8.reuse, R6, R40 ;  /* 0x000000060828723c */ /* 0x040fee0000041828 */
[----:B------:R-:W2:Y:S01]  /*18b0*/  MUFU.TANH R85, R33 ;  /* 0x0000002100557308 */ /* 0x000ea20000002400 */
[----:B------:R-:W-:Y:S01]  /*18c0*/  HMMA.16816.F32.BF16 R36, R8, R4, R24 ;  /* 0x000000040824723c */ /* 0x000fe20000041818 */
[----:B------:R-:W3:Y:S06]  /*18d0*/  LDSM.16.M88.4 R24, [R184+0x2400] ;  /* 0x00240000b818783b */ /* 0x000eec0000000200 */
[----:B------:R-:W4:Y:S01]  /*18e0*/  MUFU.TANH R87, R34 ;  /* 0x0000002200577308 */ /* 0x000f220000002400 */
[----:B------:R-:W-:Y:S03]  /*18f0*/  HMMA.16816.F32.BF16 R28, R12, R6, R28 ;  /* 0x000000060c1c723c */ /* 0x000fe6000004181c */
[----:B------:R-:W-:Y:S01]  /*1900*/  FMUL.FTZ R40, R40, UR8 ;  /* 0x0000000828287c20 */ /* 0x000fe20008410000 */
[----:B------:R-:W-:Y:S01]  /*1910*/  FMUL.FTZ R41, R41, UR8 ;  /* 0x0000000829297c20 */ /* 0x000fe20008410000 */
[----:B------:R-:W-:Y:S01]  /*1920*/  FMUL.FTZ R42, R42, UR8 ;  /* 0x000000082a2a7c20 */ /* 0x000fe20008410000 */
[----:B------:R-:W-:Y:S01]  /*1930*/  FMUL.FTZ R43, R43, UR8 ;  /* 0x000000082b2b7c20 */ /* 0x000fe20008410000 */
[----:B------:R5:W4:Y:S04]  /*1940*/  MUFU.TANH R86, R35 ;  /* 0x0000002300567308 */ /* 0x000b280000002400 */
[----:B------:R-:W-:Y:S01]  /*1950*/  FMUL.FTZ R36, R36, UR8 ;  /* 0x0000000824247c20 */ /* 0x000fe20008410000 */
[----:B------:R-:W-:Y:S01]  /*1960*/  FMUL.FTZ R37, R37, UR8 ;  /* 0x0000000825257c20 */ /* 0x000fe20008410000 */
[----:B------:R-:W-:Y:S01]  /*1970*/  FMUL.FTZ R38, R38, UR8 ;  /* 0x0000000826267c20 */ /* 0x000fe20008410000 */
[----:B------:R-:W-:Y:S01]  /*1980*/  FMUL.FTZ R39, R39, UR8 ;  /* 0x0000000827277c20 */ /* 0x000fe20008410000 */
[----:B------:R-:W-:Y:S04]  /*1990*/  MUFU.TANH R93, R36 ;  /* 0x00000024005d7308 */ /* 0x000fe80000002400 */
[----:B------:R-:W-:Y:S01]  /*19a0*/  FMUL.FTZ R28, R28, UR8 ;  /* 0x000000081c1c7c20 */ /* 0x000fe20008410000 */
[----:B------:R-:W-:Y:S01]  /*19b0*/  FMUL.FTZ R30, R30, UR8 ;  /* 0x000000081e1e7c20 */ /* 0x000fe20008410000 */
[----:B------:R-:W-:Y:S01]  /*19c0*/  FMUL.FTZ R29, R29, UR8 ;  /* 0x000000081d1d7c20 */ /* 0x000fe20008410000 */
[----:B------:R-:W-:Y:S01]  /*19d0*/  FMUL.FTZ R31, R31, UR8 ;  /* 0x000000081f1f7c20 */ /* 0x000fe20008410000 */
[----:B------:R-:W4:Y:S01]  /*19e0*/  MUFU.TANH R90, R37 ;  /* 0x00000025005a7308 */ /* 0x000f220000002400 */
[----:B-----5:R-:W5:Y:S07]  /*19f0*/  LDSM.16.M88.4 R32, [R186+0x2400] ;  /* 0x00240000ba20783b */ /* 0x020f6e0000000200 */
[----:B------:R-:W-:Y:S01]  /*1a00*/  MUFU.TANH R77, R38 ;  /* 0x00000026004d7308 */ /* 0x000fe20000002400 */
[-C--:B---3--:R-:W-:Y:S07]  /*1a10*/  HMMA.16816.F32.BF16 R4, R16, R24.reuse, RZ ;  /* 0x000000181004723c */ /* 0x088fee00000418ff */
[----:B------:R3:W4:Y:S08]  /*1a20*/  MUFU.TANH R76, R39 ;  /* 0x00000027004c7308 */ /* 0x0007300000002400 */
[----:B------:R-:W4:Y:S08]  /*1a30*/  MUFU.TANH R94, R40 ;  /* 0x00000028005e7308 */ /* 0x000f300000002400 */
[----:B------:R-:W-:Y:S01]  /*1a40*/  MUFU.TANH R112, R41 ;  /* 0x0000002900707308 */ /* 0x000fe20000002400 */
[----:B---3--:R-:W-:Y:S07]  /*1a50*/  HMMA.16816.F32.BF16 R36, R20, R24, RZ ;  /* 0x000000181424723c */ /* 0x008fee00000418ff */
[----:B------:R-:W3:Y:S01]  /*1a60*/  MUFU.TANH R88, R42 ;  /* 0x0000002a00587308 */ /* 0x000ee20000002400 */
[----:B-----5:R-:W-:Y:S07]  /*1a70*/  HMMA.16816.F32.BF16 R4, R8, R32, R4 ;  /* 0x000000200804723c */ /* 0x020fee0000041804 */
[----:B------:R5:W-:Y:S08]  /*1a80*/  MUFU.TANH R110, R43 ;  /* 0x0000002b006e7308 */ /* 0x000bf00000002400 */
[----:B------:R-:W3:Y:S04]  /*1a90*/  MUFU.TANH R75, R28 ;  /* 0x0000001c004b7308 */ /* 0x000ee80000002400 */
[----:B------:R-:W-:Y:S01]  /*1aa0*/  FMUL.FTZ R4, R4, UR8 ;  /* 0x0000000804047c20 */ /* 0x000fe20008410000 */
[----:B------:R-:W-:Y:S01]  /*1ab0*/  FMUL.FTZ R5, R5, UR8 ;  /* 0x0000000805057c20 */ /* 0x000fe20008410000 */
[----:B------:R-:W-:-:S02]  /*1ac0*/  FMUL.FTZ R6, R6, UR8 ;  /* 0x0000000806067c20 */ /* 0x000fc40008410000 */
[----:B------:R-:W3:Y:S01]  /*1ad0*/  MUFU.TANH R80, R30 ;  /* 0x0000001e00507308 */ /* 0x000ee20000002400 */
[----:B------:R-:W-:Y:S01]  /*1ae0*/  FMUL.FTZ R7, R7, UR8 ;  /* 0x0000000807077c20 */ /* 0x000fe20008410000 */
[----:B-----5:R-:W-:Y:S01]  /*1af0*/  HMMA.16816.F32.BF16 R40, R12, R32, R36 ;  /* 0x000000200c28723c */ /* 0x020fe20000041824 */
[----:B------:R-:W5:Y:S05]  /*1b00*/  LDSM.16.M88.4 R36, [R184+0x2800] ;  /* 0x00280000b824783b */ /* 0x000f6a0000000200 */
[----:B------:R-:W3:Y:S08]  /*1b10*/  MUFU.TANH R81, R29 ;  /* 0x0000001d00517308 */ /* 0x000ef00000002400 */
[----:B------:R1:W3:Y:S05]  /*1b20*/  MUFU.TANH R83, R31 ;  /* 0x0000001f00537308 */ /* 0x0002ea0000002400 */
[----:B------:R-:W-:Y:S01]  /*1b30*/  FMUL.FTZ R40, R40, UR8 ;  /* 0x0000000828287c20 */ /* 0x000fe20008410000 */
[----:B------:R-:W-:Y:S01]  /*1b40*/  FMUL.FTZ R41, R41, UR8 ;  /* 0x0000000829297c20 */ /* 0x000fe20008410000 */
[----:B------:R-:W-:Y:S01]  /*1b50*/  FMUL.FTZ R42, R42, UR8 ;  /* 0x000000082a2a7c20 */ /* 0x000fe20008410000 */
[----:B------:R-:W-:Y:S01]  /*1b60*/  FMUL.FTZ R43, R43, UR8 ;  /* 0x000000082b2b7c20 */ /* 0x000fe20008410000 */
[----:B------:R-:W3:Y:S08]  /*1b70*/  MUFU.TANH R102, R40 ;  /* 0x0000002800667308 */ /* 0x000ef00000002400 */
[----:B------:R-:W3:Y:S01]  /*1b80*/  MUFU.TANH R105, R41 ;  /* 0x0000002900697308 */ /* 0x000ee20000002400 */
[----:B-1----:R-:W-:Y:S07]  /*1b90*/  HMMA.16816.F32.BF16 R28, R16, R26, RZ ;  /* 0x0000001a101c723c */ /* 0x002fee00000418ff */
[----:B------:R-:W-:Y:S08]  /*1ba0*/  MUFU.TANH R109, R42 ;  /* 0x0000002a006d7308 */ /* 0x000ff00000002400 */
[----:B------:R1:W-:Y:S08]  /*1bb0*/  MUFU.TANH R111, R43 ;  /* 0x0000002b006f7308 */ /* 0x0003f00000002400 */
[----:B------:R-:W-:Y:S08]  /*1bc0*/  MUFU.TANH R82, R4 ;  /* 0x0000000400527308 */ /* 0x000ff00000002400 */
[----:B------:R-:W3:Y:S01]  /*1bd0*/  MUFU.TANH R79, R5 ;  /* 0x00000005004f7308 */ /* 0x000ee20000002400 */
[----:B-1----:R-:W-:Y:S07]  /*1be0*/  HMMA.16816.F32.BF16 R40, R8, R34, R28 ;  /* 0x000000220828723c */ /* 0x002fee000004181c */
[----:B------:R-:W1:Y:S01]  /*1bf0*/  MUFU.TANH R84, R6 ;  /* 0x0000000600547308 */ /* 0x000e620000002400 */
[----:B------:R-:W-:Y:S01]  /*1c00*/  HMMA.16816.F32.BF16 R28, R20, R26, RZ ;  /* 0x0000001a141c723c */ /* 0x000fe200000418ff */
[----:B------:R-:W2:Y:S06]  /*1c10*/  LDSM.16.M88.4 R24, [R186+0x2800] ;  /* 0x00280000ba18783b */ /* 0x000eac0000000200 */
[----:B------:R4:W1:Y:S04]  /*1c20*/  MUFU.TANH R89, R7 ;  /* 0x0000000700597308 */ /* 0x0008680000002400 */
[----:B------:R-:W-:Y:S01]  /*1c30*/  FMUL.FTZ R40, R40, UR8 ;  /* 0x0000000828287c20 */ /* 0x000fe20008410000 */
[----:B------:R-:W-:Y:S01]  /*1c40*/  FMUL.FTZ R41, R41, UR8 ;  /* 0x0000000829297c20 */ /* 0x000fe20008410000 */
[----:B------:R-:W-:Y:S01]  /*1c50*/  FMUL.FTZ R42, R42, UR8 ;  /* 0x000000082a2a7c20 */ /* 0x000fe20008410000 */
[----:B------:R-:W-:Y:S01]  /*1c60*/  FMUL.FTZ R43, R43, UR8 ;  /* 0x000000082b2b7c20 */ /* 0x000fe20008410000 */
[----:B------:R-:W1:Y:S05]  /*1c70*/  MUFU.TANH R78, R40 ;  /* 0x00000028004e7308 */ /* 0x000e6a0000002400 */
[----:B------:R-:W-:Y:S03]  /*1c80*/  HMMA.16816.F32.BF16 R32, R12, R34, R28 ;  /* 0x000000220c20723c */ /* 0x000fe6000004181c */
[----:B------:R-:W-:Y:S05]  /*1c90*/  MUFU.TANH R106, R41 ;  /* 0x00000029006a7308 */ /* 0x000fea0000002400 */
[-C--:B-----5:R-:W-:Y:S03]  /*1ca0*/  HMMA.16816.F32.BF16 R28, R20, R36.reuse, RZ ;  /* 0x00000024141c723c */ /* 0x0a0fe600000418ff */
[----:B------:R-:W-:Y:S05]  /*1cb0*/  MUFU.TANH R91, R42 ;  /* 0x0000002a005b7308 */ /* 0x000fea0000002400 */
[----:B----4-:R-:W-:Y:S03]  /*1cc0*/  HMMA.16816.F32.BF16 R4, R16, R36, RZ ;  /* 0x000000241004723c */ /* 0x010fe600000418ff */
[----:B------:R4:W-:Y:S01]  /*1cd0*/  MUFU.TANH R92, R43 ;  /* 0x0000002b005c7308 */ /* 0x0009e20000002400 */
[----:B------:R-:W-:Y:S01]  /*1ce0*/  FMUL.FTZ R32, R32, UR8 ;  /* 0x0000000820207c20 */ /* 0x000fe20008410000 */
[----:B------:R-:W-:Y:S01]  /*1cf0*/  FMUL.FTZ R34, R34, UR8 ;  /* 0x0000000822227c20 */ /* 0x000fe20008410000 */
[----:B------:R-:W-:Y:S01]  /*1d00*/  FMUL.FTZ R33, R33, UR8 ;  /* 0x0000000821217c20 */ /* 0x000fe20008410000 */
[----:B------:R-:W-:-:S04]  /*1d10*/  FMUL.FTZ R35, R35, UR8 ;  /* 0x0000000823237c20 */ /* 0x000fc80008410000 */
[----:B------:R-:W5:Y:S01]  /*1d20*/  MUFU.TANH R95, R32 ;  /* 0x00000020005f7308 */ /* 0x000f620000002400 */
[-C--:B--2---:R-:W-:Y:S01]  /*1d30*/  HMMA.16816.F32.BF16 R44, R12, R24.reuse, R28 ;  /* 0x000000180c2c723c */ /* 0x084fe2000004181c */
[----:B------:R-:W2:Y:S06]  /*1d40*/  LDSM.16.M88.4 R28, [R184+0x2c00] ;  /* 0x002c0000b81c783b */ /* 0x000eac0000000200 */
[----:B------:R-:W5:Y:S01]  /*1d50*/  MUFU.TANH R103, R34 ;  /* 0x0000002200677308 */ /* 0x000f620000002400 */
[----:B----4-:R-:W-:Y:S07]  /*1d60*/  HMMA.16816.F32.BF16 R40, R8, R24, R4 ;  /* 0x000000180828723c */ /* 0x010fee0000041804 */
[----:B------:R-:W4:Y:S01]  /*1d70*/  MUFU.TANH R100, R33 ;  /* 0x0000002100647308 */ /* 0x000f220000002400 */
[-C--:B------:R-:W-:Y:S03]  /*1d80*/  HMMA.16816.F32.BF16 R4, R16, R38.reuse, RZ ;  /* 0x000000261004723c */ /* 0x080fe600000418ff */
[----:B------:R-:W-:Y:S01]  /*1d90*/  FMUL.FTZ R44, R44, UR8 ;  /* 0x000000082c2c7c20 */ /* 0x000fe20008410000 */
[----:B------:R-:W-:Y:S01]  /*1da0*/  FMUL.FTZ R45, R45, UR8 ;  /* 0x000000082d2d7c20 */ /* 0x000fe20008410000 */
[----:B------:R-:W-:Y:S01]  /*1db0*/  FMUL.FTZ R46, R46, UR8 ;  /* 0x000000082e2e7c20 */ /* 0x000fe20008410000 */
[----:B------:R-:W-:Y:S01]  /*1dc0*/  FMUL.FTZ R47, R47, UR8 ;  /* 0x000000082f2f7c20 */ /* 0x000fe20008410000 */
[----:B------:R-:W-:Y:S01]  /*1dd0*/  MUFU.TANH R124, R44 ;  /* 0x0000002c007c7308 */ /* 0x000fe20000002400 */
[----:B------:R-:W-:Y:S03]  /*1de0*/  HMMA.16816.F32.BF16 R36, R20, R38, RZ ;  /* 0x000000261424723c */ /* 0x000fe600000418ff */
[----:B------:R-:W-:Y:S01]  /*1df0*/  FMUL.FTZ R40, R40, UR8 ;  /* 0x0000000828287c20 */ /* 0x000fe20008410000 */
[----:B------:R-:W-:Y:S01]  /*1e00*/  FMUL.FTZ R41, R41, UR8 ;  /* 0x0000000829297c20 */ /* 0x000fe20008410000 */
[----:B------:R-:W-:-:S02]  /*1e10*/  FMUL.FTZ R42, R42, UR8 ;  /* 0x000000082a2a7c20 */ /* 0x000fc40008410000 */
[----:B------:R-:W-:Y:S01]  /*1e20*/  MUFU.TANH R125, R45 ;  /* 0x0000002d007d7308 */ /* 0x000fe20000002400 */
[----:B------:R-:W-:-:S07]  /*1e30*/  FMUL.FTZ R43, R43, UR8 ;  /* 0x000000082b2b7c20 */ /* 0x000fce0008410000 */
[----:B------:R-:W-:Y:S05]  /*1e40*/  MUFU.TANH R131, R46 ;  /* 0x0000002e00837308 */ /* 0x000fea0000002400 */
[-C--:B------:R-:W-:Y:S03]  /*1e50*/  HMMA.16816.F32.BF16 R36, R12, R26.reuse, R36 ;  /* 0x0000001a0c24723c */ /* 0x080fe60000041824 */
[----:B------:R3:W-:Y:S08]  /*1e60*/  MUFU.TANH R132, R47 ;  /* 0x0000002f00847308 */ /* 0x0007f00000002400 */
[----:B------:R2:W4:Y:S08]  /*1e70*/  MUFU.TANH R99, R35 ;  /* 0x0000002300637308 */ /* 0x0005300000002400 */
[----:B------:R-:W-:Y:S01]  /*1e80*/  MUFU.TANH R98, R40 ;  /* 0x0000002800627308 */ /* 0x000fe20000002400 */
[----:B------:R-:W-:Y:S01]  /*1e90*/  FMUL.FTZ R36, R36, UR8 ;  /* 0x0000000824247c20 */ /* 0x000fe20008410000 */
[----:B---3--:R-:W-:Y:S01]  /*1ea0*/  HMMA.16816.F32.BF16 R44, R8, R26, R4 ;  /* 0x0000001a082c723c */ /* 0x008fe20000041804 */
[----:B------:R-:W3:Y:S01]  /*1eb0*/  LDSM.16.M88.4 R4, [R186+0x2c00] ;  /* 0x002c0000ba04783b */ /* 0x000ee20000000200 */
[----:B------:R-:W-:Y:S01]  /*1ec0*/  FMUL.FTZ R38, R38, UR8 ;  /* 0x0000000826267c20 */ /* 0x000fe20008410000 */
[----:B------:R-:W-:Y:S01]  /*1ed0*/  FMUL.FTZ R37, R37, UR8 ;  /* 0x0000000825257c20 */ /* 0x000fe20008410000 */
[----:B------:R-:W-:-:S02]  /*1ee0*/  FMUL.FTZ R39, R39, UR8 ;  /* 0x0000000827277c20 */ /* 0x000fc40008410000 */
[----:B------:R-:W-:Y:S02]  /*1ef0*/  MUFU.TANH R117, R36 ;  /* 0x0000002400757308 */ /* 0x000fe40000002400 */
[-C--:B--2---:R-:W-:Y:S06]  /*1f00*/  HMMA.16816.F32.BF16 R32, R20, R28.reuse, RZ ;  /* 0x0000001c1420723c */ /* 0x084fec00000418ff */
[----:B------:R-:W-:Y:S02]  /*1f10*/  MUFU.TANH R127, R38 ;  /* 0x00000026007f7308 */ /* 0x000fe40000002400 */
[----:B------:R-:W-:Y:S03]  /*1f20*/  HMMA.16816.F32.BF16 R24, R16, R28, RZ ;  /* 0x0000001c1018723c */ /* 0x000fe600000418ff */
[----:B------:R-:W-:Y:S01]  /*1f30*/  FMUL.FTZ R44, R44, UR8 ;  /* 0x000000082c2c7c20 */ /* 0x000fe20008410000 */
[----:B------:R-:W-:Y:S01]  /*1f40*/  FMUL.FTZ R45, R45, UR8 ;  /* 0x000000082d2d7c20 */ /* 0x000fe20008410000 */
[----:B------:R-:W-:Y:S01]  /*1f50*/  FMUL.FTZ R46, R46, UR8 ;  /* 0x000000082e2e7c20 */ /* 0x000fe20008410000 */
[----:B------:R-:W-:Y:S01]  /*1f60*/  MUFU.TANH R120, R37 ;  /* 0x0000002500787308 */ /* 0x000fe20000002400 */
[----:B------:R-:W-:-:S07]  /*1f70*/  FMUL.FTZ R47, R47, UR8 ;  /* 0x000000082f2f7c20 */ /* 0x000fce0008410000 */
[----:B------:R2:W-:Y:S08]  /*1f80*/  MUFU.TANH R123, R39 ;  /* 0x00000027007b7308 */ /* 0x0005f00000002400 */
[----:B------:R-:W4:Y:S01]  /*1f90*/  MUFU.TANH R96, R41 ;  /* 0x0000002900607308 */ /* 0x000f220000002400 */
[-C--:B---3--:R-:W-:Y:S07]  /*1fa0*/  HMMA.16816.F32.BF16 R32, R12, R4.reuse, R32 ;  /* 0x000000040c20723c */ /* 0x088fee0000041820 */
[----:B------:R-:W3:Y:S01]  /*1fb0*/  MUFU.TANH R108, R42 ;  /* 0x0000002a006c7308 */ /* 0x000ee20000002400 */
[----:B--2---:R-:W-:Y:S07]  /*1fc0*/  HMMA.16816.F32.BF16 R36, R8, R4, R24 ;  /* 0x000000040824723c */ /* 0x004fee0000041818 */
[----:B------:R2:W3:Y:S01]  /*1fd0*/  MUFU.TANH R113, R43 ;  /* 0x0000002b00717308 */ /* 0x0004e20000002400 */
[----:B------:R-:W-:Y:S03]  /*1fe0*/  HMMA.16816.F32.BF16 R24, R16, R30, RZ ;  /* 0x0000001e1018723c */ /* 0x000fe600000418ff */
[----:B------:R-:W-:Y:S01]  /*1ff0*/  FMUL.FTZ R2, R34, UR8 ;  /* 0x0000000822027c20 */ /* 0x000fe20008410000 */
[----:B------:R-:W-:Y:S01]  /*2000*/  FMUL.FTZ R32, R32, UR8 ;  /* 0x0000000820207c20 */ /* 0x000fe20008410000 */
[----:B------:R-:W-:-:S02]  /*2010*/  FMUL.FTZ R33, R33, UR8 ;  /* 0x0000000821217c20 */ /* 0x000fc40008410000 */
[----:B------:R-:W3:Y:S01]  /*2020*/  MUFU.TANH R101, R44 ;  /* 0x0000002c00657308 */ /* 0x000ee20000002400 */
[----:B------:R-:W-:Y:S07]  /*2030*/  HMMA.16816.F32.BF16 R28, R20, R30, RZ ;  /* 0x0000001e141c723c */ /* 0x000fee00000418ff */
[----:B------:R1:W-:Y:S01]  /*2040*/  MUFU.TANH R153, R2 ;  /* 0x0000000200997308 */ /* 0x0003e20000002400 */
[----:B--2---:R-:W2:Y:S07]  /*2050*/  LDSM.16.M88.4 R40, [R184+0x3c00] ;  /* 0x003c0000b828783b */ /* 0x004eae0000000200 */
[----:B------:R-:W-:Y:S08]  /*2060*/  MUFU.TANH R151, R32 ;  /* 0x0000002000977308 */ /* 0x000ff00000002400 */
[----:B------:R5:W-:Y:S01]  /*2070*/  MUFU.TANH R152, R33 ;  /* 0x0000002100987308 */ /* 0x000be20000002400 */
[----:B-1----:R-:W-:-:S07]  /*2080*/  FMUL.FTZ R2, R35, UR8 ;  /* 0x0000000823027c20 */ /* 0x002fce0008410000 */
[----:B------:R1:W-:Y:S08]  /*2090*/  MUFU.TANH R154, R2 ;  /* 0x00000002009a7308 */ /* 0x0003f00000002400 */
[----:B------:R-:W-:Y:S01]  /*20a0*/  MUFU.TANH R97, R45 ;  /* 0x0000002d00617308 */ /* 0x000fe20000002400 */
[-C--:B-----5:R-:W-:Y:S07]  /*20b0*/  HMMA.16816.F32.BF16 R32, R8, R6.reuse, R24 ;  /* 0x000000060820723c */ /* 0x0a0fee0000041818 */
[----:B------:R-:W5:Y:S01]  /*20c0*/  MUFU.TANH R107, R46 ;  /* 0x0000002e006b7308 */ /* 0x000f620000002400 */
[----:B-1----:R-:W-:Y:S01]  /*20d0*/  FMUL.FTZ R2, R36, UR8 ;  /* 0x0000000824027c20 */ /* 0x002fe20008410000 */
[----:B------:R-:W-:Y:S06]  /*20e0*/  HMMA.16816.F32.BF16 R4, R12, R6, R28 ;  /* 0x000000060c04723c */ /* 0x000fec000004181c */
[----:B------:R1:W5:Y:S02]  /*20f0*/  MUFU.TANH R121, R2 ;  /* 0x0000000200797308 */ /* 0x0003640000002400 */
[----:B------:R-:W-:Y:S06]  /*2100*/  HMMA.16816.F32.BF16 R24, R20, R68, RZ ;  /* 0x000000441418723c */ /* 0x000fec00000418ff */
[----:B------:R4:W5:Y:S01]  /*2110*/  MUFU.TANH R104, R47 ;  /* 0x0000002f00687308 */ /* 0x0009620000002400 */
[----:B-1----:R-:W-:-:S07]  /*2120*/  FMUL.FTZ R2, R37, UR8 ;  /* 0x0000000825027c20 */ /* 0x002fce0008410000 */
[----:B------:R1:W5:Y:S01]  /*2130*/  MUFU.TANH R119, R2 ;  /* 0x0000000200777308 */ /* 0x0003620000002400 */
[----:B----4-:R-:W4:Y:S01]  /*2140*/  LDSM.16.M88.4 R44, [R186+0x3c00] ;  /* 0x003c0000ba2c783b */ /* 0x010f220000000200 */
[----:B------:R-:W-:-:S04]  /*2150*/  DEPBAR.LE SB0, 0x0 ;  /* 0x000080000000791a */ /* 0x000fc80000000000 */
[----:B-1----:R-:W-:-:S04]  /*2160*/  FMUL.FTZ R2, R38, UR8 ;  /* 0x0000000826027c20 */ /* 0x002fc80008410000 */
[----:B------:R1:W5:Y:S02]  /*2170*/  MUFU.TANH R129, R2 ;  /* 0x0000000200817308 */ /* 0x0003640000002400 */
[----:B-1----:R-:W-:-:S06]  /*2180*/  FMUL.FTZ R2, R39, UR8 ;  /* 0x0000000827027c20 */ /* 0x002fcc0008410000 */
[----:B------:R1:W5:Y:S02]  /*2190*/  MUFU.TANH R130, R2 ;  /* 0x0000000200827308 */ /* 0x0003640000002400 */
[----:B-1----:R-:W-:-:S06]  /*21a0*/  FMUL.FTZ R2, R32, UR8 ;  /* 0x0000000820027c20 */ /* 0x002fcc0008410000 */
[----:B------:R1:W5:Y:S02]  /*21b0*/  MUFU.TANH R118, R2 ;  /* 0x0000000200767308 */ /* 0x0003640000002400 */
[----:B-1----:R-:W-:-:S06]  /*21c0*/  FMUL.FTZ R2, R33, UR8 ;  /* 0x0000000821027c20 */ /* 0x002fcc0008410000 */
[----:B------:R1:W-:Y:S02]  /*21d0*/  MUFU.TANH R116, R2 ;  /* 0x0000000200747308 */ /* 0x0003e40000002400 */
[----:B-1----:R-:W-:-:S06]  /*21e0*/  FMUL.FTZ R2, R34, UR8 ;  /* 0x0000000822027c20 */ /* 0x002fcc0008410000 */
[----:B------:R1:W5:Y:S02]  /*21f0*/  MUFU.TANH R133, R2 ;  /* 0x0000000200857308 */ /* 0x0003640000002400 */
[----:B-1----:R-:W-:Y:S02]  /*2200*/  FMUL.FTZ R2, R35, UR8 ;  /* 0x0000000823027c20 */ /* 0x002fe40008410000 */
[----:B------:R-:W-:Y:S04]  /*2210*/  HMMA.16816.F32.BF16 R32, R12, R64, R24 ;  /* 0x000000400c20723c */ /* 0x000fe80000041818 */
[----:B------:R1:W-:Y:S04]  /*2220*/  MUFU.TANH R126, R2 ;  /* 0x00000002007e7308 */ /* 0x0003e80000002400 */
[----:B------:R-:W-:Y:S01]  /*2230*/  HMMA.16816.F32.BF16 R24, R16, R68, RZ ;  /* 0x000000441018723c */ /* 0x000fe200000418ff */
[----:B-1----:R-:W-:-:S04]  /*2240*/  FMUL.FTZ R2, R4, UR8 ;  /* 0x0000000804027c20 */ /* 0x002fc80008410000 */
[----:B------:R1:W-:-:S15]  /*2250*/  MUFU.TANH R144, R2 ;  /* 0x0000000200907308 */ /* 0x0003de0000002400 */
[----:B------:R-:W-:Y:S01]  /*2260*/  HMMA.16816.F32.BF16 R28, R8, R64, R24 ;  /* 0x00000040081c723c */ /* 0x000fe20000041818 */
[----:B-1----:R-:W-:-:S04]  /*2270*/  FMUL.FTZ R2, R6, UR8 ;  /* 0x0000000806027c20 */ /* 0x002fc80008410000 */
[----:B------:R1:W-:Y:S02]  /*2280*/  MUFU.TANH R150, R2 ;  /* 0x0000000200967308 */ /* 0x0003e40000002400 */
[----:B-1----:R-:W-:-:S06]  /*2290*/  FMUL.FTZ R2, R5, UR8 ;  /* 0x0000000805027c20 */ /* 0x002fcc0008410000 */
[----:B------:R1:W-:Y:S02]  /*22a0*/  MUFU.TANH R143, R2 ;  /* 0x00000002008f7308 */ /* 0x0003e40000002400 */
[----:B-1----:R-:W-:Y:S02]  /*22b0*/  FMUL.FTZ R2, R7, UR8 ;  /* 0x0000000807027c20 */ /* 0x002fe40008410000 */
[----:B------:R-:W-:Y:S04]  /*22c0*/  HMMA.16816.F32.BF16 R4, R20, R56, RZ ;  /* 0x000000381404723c */ /* 0x000fe800000418ff */
[----:B------:R1:W5:-:S15]  /*22d0*/  MUFU.TANH R147, R2 ;  /* 0x0000000200937308 */ /* 0x00035e0000002400 */
[----:B------:R-:W-:-:S01]  /*22e0*/  NOP ;  /* 0x0000000000007918 */ /* 0x000fc20000000000 */
[----:B------:R-:W-:Y:S01]  /*22f0*/  HMMA.16816.F32.BF16 R24, R12, R60, R4 ;  /* 0x0000003c0c18723c */ /* 0x000fe20000041804 */
[----:B-1----:R-:W-:-:S04]  /*2300*/  FMUL.FTZ R2, R32, UR8 ;  /* 0x0000000820027c20 */ /* 0x002fc80008410000 */
[----:B------:R1:W5:Y:S03]  /*2310*/  MUFU.TANH R158, R2 ;  /* 0x00000002009e7308 */ /* 0x0003660000002400 */
[----:B------:R-:W-:Y:S01]  /*2320*/  HMMA.16816.F32.BF16 R4, R16, R56, RZ ;  /* 0x000000381004723c */ /* 0x000fe200000418ff */
[----:B-1----:R-:W-:-:S04]  /*2330*/  FMUL.FTZ R2, R33, UR8 ;  /* 0x0000000821027c20 */ /* 0x002fc80008410000 */
[----:B------:R1:W5:Y:S02]  /*2340*/  MUFU.TANH R156, R2 ;  /* 0x00000002009c7308 */ /* 0x0003640000002400 */
[----:B-1----:R-:W-:-:S06]  /*2350*/  FMUL.FTZ R2, R34, UR8 ;  /* 0x0000000822027c20 */ /* 0x002fcc0008410000 */
[----:B------:R1:W5:Y:S02]  /*2360*/  MUFU.TANH R160, R2 ;  /* 0x0000000200a07308 */ /* 0x0003640000002400 */
[----:B-1----:R-:W-:-:S05]  /*2370*/  FMUL.FTZ R2, R35, UR8 ;  /* 0x0000000823027c20 */ /* 0x002fca0008410000 */
[----:B------:R-:W-:Y:S01]  /*2380*/  HMMA.16816.F32.BF16 R32, R8, R60, R4 ;  /* 0x0000003c0820723c */ /* 0x000fe20000041804 */
[----:B------:R-:W-:Y:S01]  /*2390*/  LOP3.LUT R4, R122, 0x1f0, RZ, 0xc0, !PT ;  /* 0x000001f07a047812 */ /* 0x000fe200078ec0ff */
[----:B------:R1:W5:Y:S01]  /*23a0*/  MUFU.TANH R159, R2 ;  /* 0x00000002009f7308 */ /* 0x0003620000002400 */
[----:B------:R-:W-:-:S05]  /*23b0*/  IMAD.SHL.U32 R6, R115, 0x2, RZ ;  /* 0x0000000273067824 */ /* 0x000fca00078e00ff */
[----:B------:R-:W-:-:S05]  /*23c0*/  LOP3.LUT R6, R6, 0x6, RZ, 0xc0, !PT ;  /* 0x0000000606067812 */ /* 0x000fca00078ec0ff */
[----:B------:R-:W-:-:S04]  /*23d0*/  IMAD R6, R73, 0x80, R6 ;  /* 0x0000008049067824 */ /* 0x000fc800078e0206 */
[----:B------:R-:W-:Y:S02]  /*23e0*/  VIADD R7, R6, 0x1 ;  /* 0x0000000106077836 */ /* 0x000fe40000000000 */
[----:B------:R-:W-:Y:S01]  /*23f0*/  FMUL.FTZ R35, R35, UR8 ;  /* 0x0000000823237c20 */ /* 0x000fe20008410000 */
[----:B-1----:R-:W-:Y:S01]  /*2400*/  FMUL.FTZ R2, R28, UR8 ;  /* 0x000000081c027c20 */ /* 0x002fe20008410000 */
[----:B------:R-:W-:Y:S02]  /*2410*/  FMUL.FTZ R28, R32, UR8 ;  /* 0x00000008201c7c20 */ /* 0x000fe40008410000 */
[----:B------:R-:W-:Y:S08]  /*2420*/  MUFU.TANH R148, R35 ;  /* 0x0000002300947308 */ /* 0x000ff00000002400 */
[----:B------:R1:W5:Y:S08]  /*2430*/  MUFU.TANH R137, R2 ;  /* 0x0000000200897308 */ /* 0x0003700000002400 */
[----:B------:R3:W-:Y:S01]  /*2440*/  MUFU.TANH R142, R28 ;  /* 0x0000001c008e7308 */ /* 0x0007e20000002400 */
[----:B-1----:R-:W-:-:S07]  /*2450*/  FMUL.FTZ R2, R29, UR8 ;  /* 0x000000081d027c20 */ /* 0x002fce0008410000 */
[----:B------:R1:W5:Y:S01]  /*2460*/  MUFU.TANH R140, R2 ;  /* 0x00000002008c7308 */ /* 0x0003620000002400 */
[----:B---3--:R-:W-:-:S07]  /*2470*/  FMUL.FTZ R28, R33, UR8 ;  /* 0x00000008211c7c20 */ /* 0x008fce0008410000 */
[----:B------:R3:W-:Y:S01]  /*2480*/  MUFU.TANH R161, R28 ;  /* 0x0000001c00a17308 */ /* 0x0007e20000002400 */
[----:B-1----:R-:W-:-:S07]  /*2490*/  FMUL.FTZ R2, R30, UR8 ;  /* 0x000000081e027c20 */ /* 0x002fce0008410000 */
[----:B------:R1:W5:Y:S01]  /*24a0*/  MUFU.TANH R145, R2 ;  /* 0x0000000200917308 */ /* 0x0003620000002400 */
[----:B---3--:R-:W-:-:S07]  /*24b0*/  FMUL.FTZ R28, R34, UR8 ;  /* 0x00000008221c7c20 */ /* 0x008fce0008410000 */
[----:B------:R3:W-:Y:S01]  /*24c0*/  MUFU.TANH R149, R28 ;  /* 0x0000001c00957308 */ /* 0x0007e20000002400 */
[----:B-1----:R-:W-:-:S07]  /*24d0*/  FMUL.FTZ R2, R31, UR8 ;  /* 0x000000081f027c20 */ /* 0x002fce0008410000 */
[----:B------:R1:W5:Y:S01]  /*24e0*/  MUFU.TANH R146, R2 ;  /* 0x0000000200927308 */ /* 0x0003620000002400 */
[----:B---3--:R-:W-:Y:S01]  /*24f0*/  HMMA.16816.F32.BF16 R28, R16, R48, RZ ;  /* 0x00000030101c723c */ /* 0x008fe200000418ff */
[----:B-1----:R-:W-:-:S06]  /*2500*/  FMUL.FTZ R2, R24, UR8 ;  /* 0x0000000818027c20 */ /* 0x002fcc0008410000 */
[----:B------:R1:W3:-:S13]  /*2510*/  MUFU.TANH R172, R2 ;  /* 0x0000000200ac7308 */ /* 0x0002da0000002400 */
[----:B------:R-:W-:Y:S08]  /*2520*/  HMMA.16816.F32.BF16 R32, R8, R52, R28 ;  /* 0x000000340820723c */ /* 0x000ff0000004181c */
[----:B--2---:R-:W-:Y:S01]  /*2530*/  HMMA.16816.F32.BF16 R28, R20, R40, RZ ;  /* 0x00000028141c723c */ /* 0x004fe200000418ff */
[----:B-1----:R-:W-:-:S04]  /*2540*/  FMUL.FTZ R2, R25, UR8 ;  /* 0x0000000819027c20 */ /* 0x002fc80008410000 */
[----:B------:R1:W2:-:S15]  /*2550*/  MUFU.TANH R162, R2 ;  /* 0x0000000200a27308 */ /* 0x00029e0000002400 */
[----:B----4-:R-:W-:Y:S01]  /*2560*/  HMMA.16816.F32.BF16 R28, R12, R44, R28 ;  /* 0x0000002c0c1c723c */ /* 0x010fe2000004181c */
[----:B-1----:R-:W-:Y:S01]  /*2570*/  IADD3 R2, PT, PT, R4, 0x1, R128 ;  /* 0x0000000104027810 */ /* 0x002fe20007ffe080 */
[----:B------:R-:W-:-:S03]  /*2580*/  FMUL.FTZ R4, R26, UR8 ;  /* 0x000000081a047c20 */ /* 0x000fc60008410000 */
[----:B------:R-:W-:Y:S01]  /*2590*/  IADD3 R2, PT, PT, R2, -R114, R3 ;  /* 0x8000007202027210 */ /* 0x000fe20007ffe003 */
[----:B------:R1:W-:Y:S03]  /*25a0*/  MUFU.TANH R157, R4 ;  /* 0x00000004009d7308 */ /* 0x0003e60000002400 */
[----:B------:R-:W-:-:S10]  /*25b0*/  IADD3 R3, PT, PT, R2, UR24, R72 ;  /* 0x0000001802037c10 */ /* 0x000fd4000fffe048 */
[----:B------:R-:W-:Y:S01]  /*25c0*/  FMUL.FTZ R29, R29, UR8 ;  /* 0x000000081d1d7c20 */ /* 0x000fe20008410000 */
[----:B------:R-:W-:Y:S01]  /*25d0*/  FMUL.FTZ R30, R30, UR8 ;  /* 0x000000081e1e7c20 */ /* 0x000fe20008410000 */
[C---:B------:R-:W-:Y:S02]  /*25e0*/  VIMNMX R5, PT, PT, R3.reuse, R72, PT ;  /* 0x0000004803057248 */ /* 0x040fe40003fe0100 */
[----:B------:R-:W-:Y:S01]  /*25f0*/  VIADDMNMX R2, R3, 0x8, R72, PT ;  /* 0x0000000803027846 */ /* 0x000fe20003800148 */
[----:B------:R-:W-:Y:S01]  /*2600*/  MUFU.TANH R122, R30 ;  /* 0x0000001e007a7308 */ /* 0x000fe20000002400 */
[----:B------:R-:W-:Y:S01]  /*2610*/  BAR.SYNC.DEFER_BLOCKING 0x0 ;  /* 0x0000000000007b1d */ /* 0x000fe20000010000 */
[CC--:B------:R-:W-:Y:S02]  /*2620*/  ISETP.GE.AND P3, PT, R7.reuse, R5.reuse, PT ;  /* 0x000000050700720c */ /* 0x0c0fe40003f66270 */
[-C--:B------:R-:W-:Y:S02]  /*2630*/  ISETP.GE.AND P0, PT, R7, R2.reuse, PT ;  /* 0x000000020700720c */ /* 0x080fe40003f06270 */
[C---:B------:R-:W-:Y:S01]  /*2640*/  ISETP.GE.AND P4, PT, R6.reuse, R5, PT ;  /* 0x000000050600720c */ /* 0x040fe20003f86270 */
[----:B-1----:R-:W-:Y:S01]  /*2650*/  FMUL.FTZ R4, R27, UR8 ;  /* 0x000000081b047c20 */ /* 0x002fe20008410000 */
[----:B------:R-:W-:Y:S01]  /*2660*/  ISETP.GE.AND P5, PT, R6, R2, PT ;  /* 0x000000020600720c */ /* 0x000fe20003fa6270 */
[----:B------:R-:W-:Y:S01]  /*2670*/  HMMA.16816.F32.BF16 R24, R20, R48, RZ ;  /* 0x000000301418723c */ /* 0x000fe200000418ff */
[----:B------:R-:W-:Y:S01]  /*2680*/  FSEL R69, R74, -INF , !P4 ;  /* 0xff8000004a457808 */ /* 0x000fe20006000000 */
[----:B------:R1:W4:Y:S01]  /*2690*/  MUFU.TANH R155, R4 ;  /* 0x00000004009b7308 */ /* 0x0003220000002400 */
[----:B------:R-:W-:-:S02]  /*26a0*/  FSEL R85, R85, -INF , !P3 ;  /* 0xff80000055557808 */ /* 0x000fc40005800000 */
[----:B------:R-:W-:Y:S02]  /*26b0*/  FSEL R87, R87, -INF , !P5 ;  /* 0xff80000057577808 */ /* 0x000fe40006800000 */
[----:B------:R-:W-:-:S13]  /*26c0*/  FSEL R86, R86, -INF , !P0 ;  /* 0xff80000056567808 */ /* 0x000fda0004000000 */
[----:B------:R-:W-:Y:S01]  /*26d0*/  HMMA.16816.F32.BF16 R24, R12, R52, R24 ;  /* 0x000000340c18723c */ /* 0x000fe20000041818 */
[C-C-:B-1----:R-:W-:Y:S02]  /*26e0*/  VIADDMNMX R4, R3.reuse, 0x40, R72.reuse, PT ;  /* 0x0000004003047846 */ /* 0x142fe40003800148 */
[----:B------:R-:W-:Y:S02]  /*26f0*/  VIADDMNMX R3, R3, 0x48, R72, PT ;  /* 0x0000004803037846 */ /* 0x000fe40003800148 */
[CC--:B------:R-:W-:Y:S02]  /*2700*/  ISETP.GE.AND P1, PT, R7.reuse, R4.reuse, PT ;  /* 0x000000040700720c */ /* 0x0c0fe40003f26270 */
[----:B------:R-:W-:Y:S01]  /*2710*/  ISETP.GE.AND P2, PT, R7, R3, PT ;  /* 0x000000030700720c */ /* 0x000fe20003f46270 */
[C---:B------:R-:W-:Y:S01]  /*2720*/  VIADD R7, R6.reuse, 0x8 ;  /* 0x0000000806077836 */ /* 0x040fe20000000000 */
[----:B------:R-:W-:Y:S02]  /*2730*/  ISETP.GE.AND P6, PT, R6, R4, PT ;  /* 0x000000040600720c */ /* 0x000fe40003fc6270 */
[----:B------:R-:W-:-:S02]  /*2740*/  FSEL R64, R90, -INF , !P1 ;  /* 0xff8000005a407808 */ /* 0x000fc40004800000 */
[C---:B------:R-:W-:Y:S02]  /*2750*/  ISETP.GE.AND P4, PT, R7.reuse, R4, PT ;  /* 0x000000040700720c */ /* 0x040fe40003f86270 */
[C---:B------:R-:W-:Y:S02]  /*2760*/  ISETP.GE.AND P3, PT, R7.reuse, R5, PT ;  /* 0x000000050700720c */ /* 0x040fe40003f66270 */
[C---:B------:R-:W-:Y:S02]  /*2770*/  ISETP.GE.AND P5, PT, R7.reuse, R2, PT ;  /* 0x000000020700720c */ /* 0x040fe40003fa6270 */
[-C--:B------:R-:W-:Y:S01]  /*2780*/  ISETP.GE.AND P0, PT, R7, R3.reuse, PT ;  /* 0x000000030700720c */ /* 0x080fe20003f06270 */
[----:B------:R-:W-:Y:S01]  /*2790*/  VIADD R7, R6, 0x9 ;  /* 0x0000000906077836 */ /* 0x000fe20000000000 */
[----:B------:R-:W-:Y:S01]  /*27a0*/  FSEL R57, R93, -INF , !P6 ;  /* 0xff8000005d397808 */ /* 0x000fe20007000000 */
[----:B------:R-:W-:Y:S01]  /*27b0*/  FMUL.FTZ R24, R24, UR8 ;  /* 0x0000000818187c20 */ /* 0x000fe20008410000 */
[----:B------:R-:W-:Y:S01]  /*27c0*/  ISETP.GE.AND P6, PT, R6, R3, PT ;  /* 0x000000030600720c */ /* 0x000fe20003fc6270 */
[----:B------:R-:W-:Y:S01]  /*27d0*/  FMUL.FTZ R25, R25, UR8 ;  /* 0x0000000819197c20 */ /* 0x000fe20008410000 */
[----:B------:R-:W-:Y:S01]  /*27e0*/  FSEL R74, R76, -INF , !P2 ;  /* 0xff8000004c4a7808 */ /* 0x000fe20005000000 */
[----:B------:R1:W4:Y:S01]  /*27f0*/  MUFU.TANH R141, R24 ;  /* 0x00000018008d7308 */ /* 0x0003220000002400 */
[----:B------:R-:W-:Y:S01]  /*2800*/  FSEL R73, R77, -INF , !P6 ;  /* 0xff8000004d497808 */ /* 0x000fe20007000000 */
[----:B------:R-:W-:Y:S01]  /*2810*/  FMUL.FTZ R26, R26, UR8 ;  /* 0x000000081a1a7c20 */ /* 0x000fe20008410000 */
[----:B------:R-:W-:Y:S01]  /*2820*/  FSEL R60, R94, -INF , !P4 ;  /* 0xff8000005e3c7808 */ /* 0x000fe20006000000 */
[----:B------:R-:W-:Y:S01]  /*2830*/  FMUL.FTZ R27, R27, UR8 ;  /* 0x000000081b1b7c20 */ /* 0x000fe20008410000 */
[----:B------:R-:W-:-:S02]  /*2840*/  ISETP.GE.AND P1, PT, R7, R5, PT ;  /* 0x000000050700720c */ /* 0x000fc40003f26270 */
[C---:B------:R-:W-:Y:S01]  /*2850*/  ISETP.GE.AND P6, PT, R7.reuse, R2, PT ;  /* 0x000000020700720c */ /* 0x040fe20003fc6270 */
[----:B------:R5:W4:Y:S01]  /*2860*/  MUFU.TANH R139, R25 ;  /* 0x00000019008b7308 */ /* 0x000b220000002400 */
[C---:B------:R-:W-:Y:S02]  /*2870*/  ISETP.GE.AND P2, PT, R7.reuse, R4, PT ;  /* 0x000000040700720c */ /* 0x040fe40003f46270 */
[----:B------:R-:W-:Y:S01]  /*2880*/  ISETP.GE.AND P4, PT, R7, R3, PT ;  /* 0x000000030700720c */ /* 0x000fe20003f86270 */
[----:B------:R-:W-:Y:S01]  /*2890*/  VIADD R7, R6, 0x10 ;  /* 0x0000001006077836 */ /* 0x000fe20000000000 */
[----:B------:R-:W-:Y:S02]  /*28a0*/  FSEL R68, R88, -INF , !P0 ;  /* 0xff80000058447808 */ /* 0x000fe40004000000 */
[----:B------:R-:W-:Y:S01]  /*28b0*/  FSEL R75, R75, -INF , !P3 ;  /* 0xff8000004b4b7808 */ /* 0x000fe20005800000 */
[----:B------:R3:W4:Y:S01]  /*28c0*/  MUFU.TANH R138, R26 ;  /* 0x0000001a008a7308 */ /* 0x0007220000002400 */
[----:B------:R-:W-:Y:S01]  /*28d0*/  ISETP.GE.AND P0, PT, R7, R5, PT ;  /* 0x000000050700720c */ /* 0x000fe20003f06270 */
[----:B-1----:R-:W-:Y:S01]  /*28e0*/  VIADD R24, R6, 0x11 ;  /* 0x0000001106187836 */ /* 0x002fe20000000000 */
[----:B------:R-:W-:-:S02]  /*28f0*/  FSEL R80, R80, -INF , !P5 ;  /* 0xff80000050507808 */ /* 0x000fc40006800000 */
[----:B------:R-:W-:Y:S02]  /*2900*/  FSEL R81, R81, -INF , !P1 ;  /* 0xff80000051517808 */ /* 0x000fe40004800000 */
[----:B------:R-:W-:Y:S01]  /*2910*/  FSEL R83, R83, -INF , !P6 ;  /* 0xff80000053537808 */ /* 0x000fe20007000000 */
[----:B------:R-:W1:Y:S01]  /*2920*/  MUFU.TANH R136, R27 ;  /* 0x0000001b00887308 */ /* 0x000e620000002400 */
[----:B------:R-:W-:Y:S01]  /*2930*/  FSEL R61, R112, -INF , !P2 ;  /* 0xff800000703d7808 */ /* 0x000fe20005000000 */
[----:B-----5:R-:W-:Y:S01]  /*2940*/  FMUL.FTZ R25, R32, UR8 ;  /* 0x0000000820197c20 */ /* 0x020fe20008410000 */
[----:B------:R-:W-:Y:S02]  /*2950*/  FSEL R76, R110, -INF , !P4 ;  /* 0xff8000006e4c7808 */ /* 0x000fe40006000000 */
[----:B------:R-:W-:Y:S02]  /*2960*/  FSEL R102, R102, -INF , !P0 ;  /* 0xff80000066667808 */ /* 0x000fe40004000000 */
[C---:B------:R-:W-:Y:S01]  /*2970*/  ISETP.GE.AND P3, PT, R7.reuse, R2, PT ;  /* 0x000000020700720c */ /* 0x040fe20003f66270 */
[----:B------:R5:W1:Y:S01]  /*2980*/  MUFU.TANH R134, R25 ;  /* 0x0000001900867308 */ /* 0x000a620000002400 */
[C---:B------:R-:W-:Y:S01]  /*2990*/  ISETP.GE.AND P5, PT, R7.reuse, R4, PT ;  /* 0x000000040700720c */ /* 0x040fe20003fa6270 */
[----:B---3--:R-:W-:Y:S01]  /*29a0*/  FMUL.FTZ R26, R34, UR8 ;  /* 0x00000008221a7c20 */ /* 0x008fe20008410000 */
[----:B------:R-:W-:Y:S01]  /*29b0*/  ISETP.GE.AND P1, PT, R7, R3, PT ;  /* 0x000000030700720c */ /* 0x000fe20003f26270 */
[----:B------:R-:W-:Y:S01]  /*29c0*/  VIADD R7, R6, 0x18 ;  /* 0x0000001806077836 */ /* 0x000fe20000000000 */
[----:B------:R-:W-:-:S02]  /*29d0*/  ISETP.GE.AND P6, PT, R24, R5, PT ;  /* 0x000000051800720c */ /* 0x000fc40003fc6270 */
[C---:B------:R-:W-:Y:S01]  /*29e0*/  ISETP.GE.AND P2, PT, R24.reuse, R2, PT ;  /* 0x000000021800720c */ /* 0x040fe20003f46270 */
[----:B------:R-:W-:Y:S01]  /*29f0*/  MUFU.TANH R110, R29 ;  /* 0x0000001d006e7308 */ /* 0x000fe20000002400 */
[CC--:B------:R-:W-:Y:S02]  /*2a00*/  ISETP.GE.AND P4, PT, R24.reuse, R4.reuse, PT ;  /* 0x000000041800720c */ /* 0x0c0fe40003f86270 */
[----:B------:R-:W-:Y:S01]  /*2a10*/  ISETP.GE.AND P0, PT, R24, R3, PT ;  /* 0x000000031800720c */ /* 0x000fe20003f06270 */
[----:B------:R-:W-:Y:S01]  /*2a20*/  FMUL.FTZ R24, R33, UR8 ;  /* 0x0000000821187c20 */ /* 0x000fe20008410000 */
[----:B------:R-:W-:Y:S02]  /*2a30*/  FSEL R105, R105, -INF , !P6 ;  /* 0xff80000069697808 */ /* 0x000fe40007000000 */
[----:B------:R-:W-:Y:S01]  /*2a40*/  ISETP.GE.AND P6, PT, R7, R4, PT ;  /* 0x000000040700720c */ /* 0x000fe20003fc6270 */
[----:B------:R3:W1:Y:S01]  /*2a50*/  MUFU.TANH R135, R24 ;  /* 0x0000001800877308 */ /* 0x0006620000002400 */
[----:B------:R-:W-:Y:S01]  /*2a60*/  FSEL R79, R79, -INF , !P4 ;  /* 0xff8000004f4f7808 */ /* 0x000fe20006000000 */
[----:B-----5:R-:W-:Y:S01]  /*2a70*/  FMUL.FTZ R25, R35, UR8 ;  /* 0x0000000823197c20 */ /* 0x020fe20008410000 */
[----:B------:R-:W-:Y:S01]  /*2a80*/  FSEL R84, R84, -INF , !P1 ;  /* 0xff80000054547808 */ /* 0x000fe20004800000 */
[----:B------:R-:W-:Y:S01]  /*2a90*/  HMMA.16816.F32.BF16 R32, R16, R40, RZ ;  /* 0x000000281020723c */ /* 0x000fe200000418ff */
[----:B------:R-:W-:-:S02]  /*2aa0*/  FSEL R89, R89, -INF , !P0 ;  /* 0xff80000059597808 */ /* 0x000fc40004000000 */
[----:B------:R-:W-:Y:S01]  /*2ab0*/  FSEL R78, R78, -INF , !P6 ;  /* 0xff8000004e4e7808 */ /* 0x000fe20007000000 */
[----:B------:R5:W-:Y:S01]  /*2ac0*/  MUFU.TANH R114, R25 ;  /* 0x0000001900727308 */ /* 0x000be20000002400 */
[----:B------:R-:W-:Y:S02]  /*2ad0*/  FSEL R109, R109, -INF , !P3 ;  /* 0xff8000006d6d7808 */ /* 0x000fe40005800000 */
[----:B------:R-:W-:Y:S02]  /*2ae0*/  FSEL R111, R111, -INF , !P2 ;  /* 0xff8000006f6f7808 */ /* 0x000fe40005000000 */
[----:B------:R-:W-:Y:S02]  /*2af0*/  FSEL R82, R82, -INF , !P5 ;  /* 0xff80000052527808 */ /* 0x000fe40006800000 */
[C---:B------:R-:W-:Y:S01]  /*2b00*/  ISETP.GE.AND P3, PT, R7.reuse, R5, PT ;  /* 0x000000050700720c */ /* 0x040fe20003f66270 */
[----:B------:R-:W1:Y:S01]  /*2b10*/  MUFU.TANH R115, R26 ;  /* 0x0000001a00737308 */ /* 0x000e620000002400 */
[C---:B------:R-:W-:Y:S01]  /*2b20*/  ISETP.GE.AND P2, PT, R7.reuse, R2, PT ;  /* 0x000000020700720c */ /* 0x040fe20003f46270 */
[C---:B---3--:R-:W-:Y:S01]  /*2b30*/  VIADD R24, R6.reuse, 0x19 ;  /* 0x0000001906187836 */ /* 0x048fe20000000000 */
[----:B------:R-:W-:Y:S01]  /*2b40*/  ISETP.GE.AND P5, PT, R7, R3, PT ;  /* 0x000000030700720c */ /* 0x000fe20003fa6270 */
[----:B------:R-:W-:Y:S01]  /*2b50*/  VIADD R7, R6, 0x20 ;  /* 0x0000002006077836 */ /* 0x000fe20000000000 */
[----:B------:R-:W-:-:S02]  /*2b60*/  FSEL R95, R95, -INF , !P3 ;  /* 0xff8000005f5f7808 */ /* 0x000fc40005800000 */
[C---:B------:R-:W-:Y:S01]  /*2b70*/  ISETP.GE.AND P4, PT, R24.reuse, R5, PT ;  /* 0x000000051800720c */ /* 0x040fe20003f86270 */
[----:B------:R-:W-:Y:S01]  /*2b80*/  HMMA.16816.F32.BF16 R36, R8, R44, R32 ;  /* 0x0000002c0824723c */ /* 0x000fe20000041820 */
[C---:B------:R-:W-:Y:S01]  /*2b90*/  ISETP.GE.AND P1, PT, R24.reuse, R2, PT ;  /* 0x000000021800720c */ /* 0x040fe20003f26270 */
[----:B-----5:R-:W-:Y:S01]  /*2ba0*/  FMUL.FTZ R25, R31, UR8 ;  /* 0x000000081f197c20 */ /* 0x020fe20008410000 */
[C---:B------:R-:W-:Y:S02]  /*2bb0*/  ISETP.GE.AND P0, PT, R24.reuse, R4, PT ;  /* 0x000000041800720c */ /* 0x040fe40003f06270 */
[----:B------:R-:W-:Y:S01]  /*2bc0*/  ISETP.GE.AND P6, PT, R24, R3, PT ;  /* 0x000000031800720c */ /* 0x000fe20003fc6270 */
[----:B------:R-:W-:Y:S01]  /*2bd0*/  FMUL.FTZ R24, R28, UR8 ;  /* 0x000000081c187c20 */ /* 0x000fe20008410000 */
[----:B------:R-:W-:Y:S01]  /*2be0*/  FSEL R91, R91, -INF , !P5 ;  /* 0xff8000005b5b7808 */ /* 0x000fe20006800000 */
[----:B------:R-:W-:Y:S01]  /*2bf0*/  HMMA.16816.F32.BF16 R28, R16, R70, RZ ;  /* 0x00000046101c723c */ /* 0x000fe200000418ff */
[----:B------:R-:W-:Y:S01]  /*2c00*/  FSEL R103, R103, -INF , !P2 ;  /* 0xff80000067677808 */ /* 0x000fe20005000000 */
[----:B------:R3:W5:Y:S01]  /*2c10*/  MUFU.TANH R112, R24 ;  /* 0x0000001800707308 */ /* 0x0007620000002400 */
[----:B------:R-:W-:-:S02]  /*2c20*/  FSEL R100, R100, -INF , !P4 ;  /* 0xff80000064647808 */ /* 0x000fc40006000000 */
[C---:B------:R-:W-:Y:S02]  /*2c30*/  ISETP.GE.AND P5, PT, R7.reuse, R5, PT ;  /* 0x000000050700720c */ /* 0x040fe40003fa6270 */
[C---:B------:R-:W-:Y:S02]  /*2c40*/  ISETP.GE.AND P3, PT, R7.reuse, R2, PT ;  /* 0x000000020700720c */ /* 0x040fe40003f66270 */
[C---:B------:R-:W-:Y:S01]  /*2c50*/  ISETP.GE.AND P2, PT, R7.reuse, R4, PT ;  /* 0x000000040700720c */ /* 0x040fe20003f46270 */
[----:B------:R-:W-:Y:S01]  /*2c60*/  MUFU.TANH R128, R25 ;  /* 0x0000001900807308 */ /* 0x000fe20000002400 */
[----:B------:R-:W-:Y:S01]  /*2c70*/  ISETP.GE.AND P4, PT, R7, R3, PT ;  /* 0x000000030700720c */ /* 0x000fe20003f86270 */
[----:B------:R-:W-:Y:S01]  /*2c80*/  VIADD R7, R6, 0x21 ;  /* 0x0000002106077836 */ /* 0x000fe20000000000 */
[----:B------:R-:W-:Y:S01]  /*2c90*/  FSEL R99, R99, -INF , !P1 ;  /* 0xff80000063637808 */ /* 0x000fe20004800000 */
[----:B------:R-:W-:Y:S01]  /*2ca0*/  FMUL.FTZ R36, R36, UR8 ;  /* 0x0000000824247c20 */ /* 0x000fe20008410000 */
[----:B------:R-:W-:Y:S01]  /*2cb0*/  FSEL R72, R106, -INF , !P0 ;  /* 0xff8000006a487808 */ /* 0x000fe20004000000 */
[----:B------:R-:W-:Y:S01]  /*2cc0*/  FMUL.FTZ R37, R37, UR8 ;  /* 0x0000000825257c20 */ /* 0x000fe20008410000 */
[----:B------:R-:W-:Y:S01]  /*2cd0*/  ISETP.GE.AND P1, PT, R7, R5, PT ;  /* 0x000000050700720c */ /* 0x000fe20003f26270 */
[----:B------:R-:W-:Y:S01]  /*2ce0*/  FMUL.FTZ R38, R38, UR8 ;  /* 0x0000000826267c20 */ /* 0x000fe20008410000 */
[----:B------:R-:W-:Y:S01]  /*2cf0*/  FSEL R88, R92, -INF , !P6 ;  /* 0xff8000005c587808 */ /* 0x000fe20007000000 */
[----:B------:R-:W-:Y:S01]  /*2d00*/  HMMA.16816.F32.BF16 R32, R8, R66, R28 ;  /* 0x000000420820723c */ /* 0x000fe2000004181c */
[----:B---3--:R-:W-:Y:S01]  /*2d10*/  VIADD R24, R6, 0x28 ;  /* 0x0000002806187836 */ /* 0x008fe20000000000 */
[----:B------:R-:W-:Y:S01]  /*2d20*/  FSEL R124, R124, -INF , !P5 ;  /* 0xff8000007c7c7808 */ /* 0x000fe20006800000 */
[----:B------:R-:W-:Y:S01]  /*2d30*/  FMUL.FTZ R39, R39, UR8 ;  /* 0x0000000827277c20 */ /* 0x000fe20008410000 */
[C---:B------:R-:W-:Y:S01]  /*2d40*/  ISETP.GE.AND P0, PT, R7.reuse, R2, PT ;  /* 0x000000020700720c */ /* 0x040fe20003f06270 */
[----:B------:R-:W3:Y:S01]  /*2d50*/  MUFU.TANH R92, R36 ;  /* 0x00000024005c7308 */ /* 0x000ee20000002400 */
[----:B------:R-:W-:-:S02]  /*2d60*/  ISETP.GE.AND P6, PT, R7, R4, PT ;  /* 0x000000040700720c */ /* 0x000fc40003fc6270 */
[----:B------:R-:W-:Y:S01]  /*2d70*/  HMMA.16816.F32.BF16 R28, R16, R58, RZ ;  /* 0x0000003a101c723c */ /* 0x000fe200000418ff */
[----:B------:R-:W-:Y:S01]  /*2d80*/  ISETP.GE.AND P5, PT, R7, R3, PT ;  /* 0x000000030700720c */ /* 0x000fe20003fa6270 */
[----:B------:R-:W-:Y:S01]  /*2d90*/  VIADD R7, R6, 0x29 ;  /* 0x0000002906077836 */ /* 0x000fe20000000000 */
[----:B------:R-:W-:Y:S02]  /*2da0*/  FSEL R125, R125, -INF , !P1 ;  /* 0xff8000007d7d7808 */ /* 0x000fe40004800000 */
[----:B------:R-:W-:Y:S01]  /*2db0*/  ISETP.GE.AND P1, PT, R24, R4, PT ;  /* 0x000000041800720c */ /* 0x000fe20003f26270 */
[----:B------:R-:W3:Y:S01]  /*2dc0*/  MUFU.TANH R90, R37 ;  /* 0x00000025005a7308 */ /* 0x000ee20000002400 */
[----:B------:R-:W-:Y:S02]  /*2dd0*/  FSEL R96, R96, -INF , !P6 ;  /* 0xff80000060607808 */ /* 0x000fe40007000000 */
[----:B------:R-:W-:Y:S02]  /*2de0*/  FSEL R108, R108, -INF , !P4 ;  /* 0xff8000006c6c7808 */ /* 0x000fe40006000000 */
[----:B------:R-:W-:Y:S01]  /*2df0*/  FSEL R113, R113, -INF , !P5 ;  /* 0xff80000071717808 */ /* 0x000fe20006800000 */
[----:B------:R-:W-:Y:S01]  /*2e00*/  FMUL.FTZ R32, R32, UR8 ;  /* 0x0000000820207c20 */ /* 0x000fe20008410000 */
[----:B------:R-:W-:Y:S01]  /*2e10*/  FSEL R101, R101, -INF , !P1 ;  /* 0xff80000065657808 */ /* 0x000fe20004800000 */
[----:B------:R-:W3:Y:S01]  /*2e20*/  MUFU.TANH R65, R38 ;  /* 0x0000002600417308 */ /* 0x000ee20000002400 */
[----:B------:R-:W-:Y:S01]  /*2e30*/  FSEL R131, R131, -INF , !P3 ;  /* 0xff80000083837808 */ /* 0x000fe20005800000 */
[----:B------:R-:W-:Y:S01]  /*2e40*/  FMUL.FTZ R33, R33, UR8 ;  /* 0x0000000821217c20 */ /* 0x000fe20008410000 */
[----:B------:R-:W-:Y:S01]  /*2e50*/  FSEL R132, R132, -INF , !P0 ;  /* 0xff80000084847808 */ /* 0x000fe20004000000 */
[----:B------:R-:W-:Y:S01]  /*2e60*/  FMUL.FTZ R34, R34, UR8 ;  /* 0x0000000822227c20 */ /* 0x000fe20008410000 */
[----:B------:R-:W-:Y:S01]  /*2e70*/  FSEL R98, R98, -INF , !P2 ;  /* 0xff80000062627808 */ /* 0x000fe20005000000 */
[----:B------:R-:W-:Y:S01]  /*2e80*/  FMUL.FTZ R35, R35, UR8 ;  /* 0x0000000823237c20 */ /* 0x000fe20008410000 */
[C---:B------:R-:W-:Y:S01]  /*2e90*/  ISETP.GE.AND P6, PT, R7.reuse, R5, PT ;  /* 0x000000050700720c */ /* 0x040fe20003fc6270 */
[----:B------:R2:W3:Y:S01]  /*2ea0*/  MUFU.TANH R106, R39 ;  /* 0x00000027006a7308 */ /* 0x0004e20000002400 */
[----:B------:R-:W-:-:S02]  /*2eb0*/  ISETP.GE.AND P4, PT, R7, R2, PT ;  /* 0x000000020700720c */ /* 0x000fc40003f86270 */
[C---:B------:R-:W-:Y:S02]  /*2ec0*/  ISETP.GE.AND P5, PT, R7.reuse, R4, PT ;  /* 0x000000040700720c */ /* 0x040fe40003fa6270 */
[----:B------:R-:W-:Y:S01]  /*2ed0*/  ISETP.GE.AND P1, PT, R7, R3, PT ;  /* 0x000000030700720c */ /* 0x000fe20003f26270 */
[----:B------:R-:W-:Y:S01]  /*2ee0*/  VIADD R7, R6, 0x30 ;  /* 0x0000003006077836 */ /* 0x000fe20000000000 */
[C---:B------:R-:W-:Y:S01]  /*2ef0*/  ISETP.GE.AND P3, PT, R24.reuse, R5, PT ;  /* 0x000000051800720c */ /* 0x040fe20003f66270 */
[----:B------:R-:W-:Y:S01]  /*2f00*/  MUFU.TANH R94, R32 ;  /* 0x00000020005e7308 */ /* 0x000fe20000002400 */
[C---:B------:R-:W-:Y:S02]  /*2f10*/  ISETP.GE.AND P0, PT, R24.reuse, R2, PT ;  /* 0x000000021800720c */ /* 0x040fe40003f06270 */
[----:B------:R-:W-:Y:S01]  /*2f20*/  ISETP.GE.AND P2, PT, R24, R3, PT ;  /* 0x000000031800720c */ /* 0x000fe20003f46270 */
[----:B------:R-:W-:Y:S01]  /*2f30*/  VIADD R24, R6, 0x31 ;  /* 0x0000003106187836 */ /* 0x000fe20000000000 */
[----:B------:R-:W-:-:S02]  /*2f40*/  FSEL R117, R117, -INF , !P3 ;  /* 0xff80000075757808 */ /* 0x000fc40005800000 */
[----:B------:R-:W-:Y:S01]  /*2f50*/  FSEL R107, R107, -INF , !P2 ;  /* 0xff8000006b6b7808 */ /* 0x000fe20005000000 */
[----:B------:R-:W-:Y:S01]  /*2f60*/  MUFU.TANH R93, R33 ;  /* 0x00000021005d7308 */ /* 0x000fe20000002400 */
[----:B------:R-:W-:Y:S01]  /*2f70*/  FSEL R127, R127, -INF , !P0 ;  /* 0xff8000007f7f7808 */ /* 0x000fe20004000000 */
[----:B--2---:R-:W-:Y:S01]  /*2f80*/  HMMA.16816.F32.BF16 R36, R8, R62, R28 ;  /* 0x0000003e0824723c */ /* 0x004fe2000004181c */
[----:B------:R-:W-:Y:S02]  /*2f90*/  FSEL R120, R120, -INF , !P6 ;  /* 0xff80000078787808 */ /* 0x000fe40007000000 */
[C---:B------:R-:W-:Y:S02]  /*2fa0*/  ISETP.GE.AND P2, PT, R7.reuse, R5, PT ;  /* 0x000000050700720c */ /* 0x040fe40003f46270 */
[C---:B------:R-:W-:Y:S01]  /*2fb0*/  ISETP.GE.AND P3, PT, R7.reuse, R2, PT ;  /* 0x000000020700720c */ /* 0x040fe20003f66270 */
[----:B------:R-:W2:Y:S01]  /*2fc0*/  MUFU.TANH R77, R34 ;  /* 0x00000022004d7308 */ /* 0x000ea20000002400 */
[C---:B------:R-:W-:Y:S01]  /*2fd0*/  ISETP.GE.AND P0, PT, R7.reuse, R4, PT ;  /* 0x000000040700720c */ /* 0x040fe20003f06270 */
[----:B------:R-:W-:Y:S01]  /*2fe0*/  HMMA.16816.F32.BF16 R28, R16, R50, RZ ;  /* 0x00000032101c723c */ /* 0x000fe200000418ff */
[----:B------:R-:W-:Y:S01]  /*2ff0*/  ISETP.GE.AND P6, PT, R7, R3, PT ;  /* 0x000000030700720c */ /* 0x000fe20003fc6270 */
[----:B------:R-:W-:Y:S01]  /*3000*/  VIADD R7, R6, 0x38 ;  /* 0x0000003806077836 */ /* 0x000fe20000000000 */
[----:B------:R-:W-:-:S02]  /*3010*/  FSEL R123, R123, -INF , !P4 ;  /* 0xff8000007b7b7808 */ /* 0x000fc40006000000 */
[----:B------:R-:W-:Y:S01]  /*3020*/  FSEL R97, R97, -INF , !P5 ;  /* 0xff80000061617808 */ /* 0x000fe20006800000 */
[----:B------:R4:W-:Y:S01]  /*3030*/  MUFU.TANH R56, R35 ;  /* 0x0000002300387308 */ /* 0x0009e20000002400 */
[C---:B------:R-:W-:Y:S01]  /*3040*/  ISETP.GE.AND P4, PT, R24.reuse, R5, PT ;  /* 0x000000051800720c */ /* 0x040fe20003f86270 */
[----:B------:R-:W-:Y:S01]  /*3050*/  HMMA.16816.F32.BF16 R16, R16, R42, RZ ;  /* 0x0000002a1010723c */ /* 0x000fe200000418ff */
[----:B------:R-:W-:Y:S02]  /*3060*/  ISETP.GE.AND P5, PT, R24, R2, PT ;  /* 0x000000021800720c */ /* 0x000fe40003fa6270 */
[----:B------:R-:W-:Y:S01]  /*3070*/  FSEL R152, R152, -INF , !P4 ;  /* 0xff80000098987808 */ /* 0x000fe20006000000 */
[----:B------:R-:W-:Y:S01]  /*3080*/  FMUL.FTZ R36, R36, UR8 ;  /* 0x0000000824247c20 */ /* 0x000fe20008410000 */
[----:B------:R-:W-:Y:S01]  /*3090*/  FSEL R153, R153, -INF , !P3 ;  /* 0xff80000099997808 */ /* 0x000fe20005800000 */
[----:B------:R-:W-:Y:S01]  /*30a0*/  FMUL.FTZ R37, R37, UR8 ;  /* 0x0000000825257c20 */ /* 0x000fe20008410000 */
[----:B------:R-:W-:Y:S01]  /*30b0*/  FSEL R154, R154, -INF , !P5 ;  /* 0xff8000009a9a7808 */ /* 0x000fe20006800000 */
[----:B------:R-:W2:Y:S01]  /*30c0*/  MUFU.TANH R53, R36 ;  /* 0x0000002400357308 */ /* 0x000ea20000002400 */
[----:B------:R-:W-:Y:S01]  /*30d0*/  FSEL R121, R121, -INF , !P0 ;  /* 0xff80000079797808 */ /* 0x000fe20004000000 */
[----:B------:R-:W-:Y:S01]  /*30e0*/  FMUL.FTZ R38, R38, UR8 ;  /* 0x0000000826267c20 */ /* 0x000fe20008410000 */
[----:B------:R-:W-:-:S02]  /*30f0*/  FSEL R104, R104, -INF , !P1 ;  /* 0xff80000068687808 */ /* 0x000fc40004800000 */
[----:B------:R-:W-:Y:S02]  /*3100*/  FSEL R151, R151, -INF , !P2 ;  /* 0xff80000097977808 */ /* 0x000fe40005000000 */
[C---:B------:R-:W-:Y:S01]  /*3110*/  ISETP.GE.AND P4, PT, R7.reuse, R4, PT ;  /* 0x000000040700720c */ /* 0x040fe20003f86270 */
[C---:B----4-:R-:W-:Y:S01]  /*3120*/  HMMA.16816.F32.BF16 R32, R8.reuse, R54, R28 ;  /* 0x000000360820723c */ /* 0x050fe2000004181c */
[C---:B------:R-:W-:Y:S01]  /*3130*/  ISETP.GE.AND P3, PT, R7.reuse, R5, PT ;  /* 0x000000050700720c */ /* 0x040fe20003f66270 */
[----:B------:R-:W4:Y:S01]  /*3140*/  MUFU.TANH R49, R38 ;  /* 0x0000002600317308 */ /* 0x000f220000002400 */
[C---:B------:R-:W-:Y:S02]  /*3150*/  ISETP.GE.AND P5, PT, R7.reuse, R2, PT ;  /* 0x000000020700720c */ /* 0x040fe40003fa6270 */
[-C--:B------:R-:W-:Y:S01]  /*3160*/  ISETP.GE.AND P0, PT, R7, R3.reuse, PT ;  /* 0x000000030700720c */ /* 0x080fe20003f06270 */
[----:B------:R-:W-:Y:S01]  /*3170*/  VIADD R7, R6, 0x39 ;  /* 0x0000003906077836 */ /* 0x000fe20000000000 */
[C---:B------:R-:W-:Y:S01]  /*3180*/  ISETP.GE.AND P1, PT, R24.reuse, R4, PT ;  /* 0x000000041800720c */ /* 0x040fe20003f26270 */
[----:B------:R-:W-:Y:S01]  /*3190*/  HMMA.16816.F32.BF16 R28, R8, R46, R16 ;  /* 0x0000002e081c723c */ /* 0x000fe20000041810 */
[----:B------:R-:W-:Y:S01]  /*31a0*/  ISETP.GE.AND P2, PT, R24, R3, PT ;  /* 0x000000031800720c */ /* 0x000fe20003f46270 */
[----:B------:R-:W-:Y:S01]  /*31b0*/  VIADD R24, R6, 0x40 ;  /* 0x0000004006187836 */ /* 0x000fe20000000000 */
[----:B------:R-:W-:Y:S01]  /*31c0*/  FSEL R119, R119, -INF , !P1 ;  /* 0xff80000077777808 */ /* 0x000fe20004800000 */
[----:B------:R-:W-:Y:S01]  /*31d0*/  FMUL.FTZ R8, R39, UR8 ;  /* 0x0000000827087c20 */ /* 0x000fe20008410000 */
[----:B------:R-:W-:Y:S01]  /*31e0*/  FSEL R129, R129, -INF , !P6 ;  /* 0xff80000081817808 */ /* 0x000fe20007000000 */
[----:B------:R-:W-:Y:S01]  /*31f0*/  MUFU.TANH R52, R37 ;  /* 0x0000002500347308 */ /* 0x000fe20000002400 */
[----:B------:R-:W-:Y:S01]  /*3200*/  FSEL R130, R130, -INF , !P2 ;  /* 0xff80000082827808 */ /* 0x000fe20005000000 */
[----:B------:R-:W-:Y:S01]  /*3210*/  HMMA.16816.F32.BF16 R16, R20, R70, RZ ;  /* 0x000000461410723c */ /* 0x000fe200000418ff */
[----:B------:R-:W-:-:S02]  /*3220*/  FSEL R118, R118, -INF , !P4 ;  /* 0xff80000076767808 */ /* 0x000fc40006000000 */
[C---:B------:R-:W-:Y:S01]  /*3230*/  ISETP.GE.AND P1, PT, R7.reuse, R5, PT ;  /* 0x000000050700720c */ /* 0x040fe20003f26270 */
[----:B------:R-:W-:Y:S01]  /*3240*/  FMUL.FTZ R32, R32, UR8 ;  /* 0x0000000820207c20 */ /* 0x000fe20008410000 */
[C---:B------:R-:W-:Y:S01]  /*3250*/  ISETP.GE.AND P6, PT, R7.reuse, R2, PT ;  /* 0x000000020700720c */ /* 0x040fe20003fc6270 */
[----:B------:R1:W-:Y:S01]  /*3260*/  MUFU.TANH R48, R8 ;  /* 0x0000000800307308 */ /* 0x0003e20000002400 */
[----:B------:R-:W-:Y:S01]  /*3270*/  ISETP.GE.AND P2, PT, R7, R4, PT ;  /* 0x000000040700720c */ /* 0x000fe20003f46270 */
[----:B------:R-:W-:Y:S01]  /*3280*/  FMUL.FTZ R33, R33, UR8 ;  /* 0x0000000821217c20 */ /* 0x000fe20008410000 */
[----:B------:R-:W-:Y:S01]  /*3290*/  ISETP.GE.AND P4, PT, R7, R3, PT ;  /* 0x000000030700720c */ /* 0x000fe20003f86270 */
[----:B------:R-:W-:Y:S01]  /*32a0*/  VIADD R7, R6, 0x41 ;  /* 0x0000004106077836 */ /* 0x000fe20000000000 */
[----:B------:R-:W-:Y:S01]  /*32b0*/  FSEL R133, R133, -INF , !P0 ;  /* 0xff80000085857808 */ /* 0x000fe20004000000 */
[----:B------:R-:W-:Y:S01]  /*32c0*/  FMUL.FTZ R28, R28, UR8 ;  /* 0x000000081c1c7c20 */ /* 0x000fe20008410000 */
[-C--:B------:R-:W-:Y:S01]  /*32d0*/  ISETP.GE.AND P0, PT, R24, R5.reuse, PT ;  /* 0x000000051800720c */ /* 0x080fe20003f06270 */
[----:B------:R-:W-:Y:S01]  /*32e0*/  FMUL.FTZ R29, R29, UR8 ;  /* 0x000000081d1d7c20 */ /* 0x000fe20008410000 */
[----:B------:R-:W-:Y:S01]  /*32f0*/  FSEL R147, R147, -INF , !P6 ;  /* 0xff80000093937808 */ /* 0x000fe20007000000 */
[----:B------:R-:W-:Y:S01]  /*3300*/  FMUL.FTZ R30, R30, UR8 ;  /* 0x000000081e1e7c20 */ /* 0x000fe20008410000 */
[----:B------:R-:W-:Y:S01]  /*3310*/  FSEL R116, R116, -INF , !P2 ;  /* 0xff80000074747808 */ /* 0x000fe20005000000 */
[----:B------:R-:W-:Y:S01]  /*3320*/  FMUL.FTZ R31, R31, UR8 ;  /* 0x000000081f1f7c20 */ /* 0x000fe20008410000 */
[----:B------:R-:W-:Y:S01]  /*3330*/  FSEL R126, R126, -INF , !P4 ;  /* 0xff8000007e7e7808 */ /* 0x000fe20006000000 */
[----:B------:R-:W-:Y:S01]  /*3340*/  HMMA.16816.F32.BF16 R16, R12, R66, R16 ;  /* 0x000000420c10723c */ /* 0x000fe20000041810 */
[----:B------:R-:W-:Y:S01]  /*3350*/  FSEL R158, R158, -INF , !P0 ;  /* 0xff8000009e9e7808 */ /* 0x000fe20004000000 */
[----:B------:R-:W-:Y:S01]  /*3360*/  MUFU.TANH R41, R28 ;  /* 0x0000001c00297308 */ /* 0x000fe20000002400 */
[----:B------:R-:W-:Y:S01]  /*3370*/  FSEL R144, R144, -INF , !P3 ;  /* 0xff80000090907808 */ /* 0x000fe20005800000 */
[----:B-1----:R-:W-:Y:S01]  /*3380*/  VIADD R8, R6, 0x51 ;  /* 0x0000005106087836 */ /* 0x002fe20000000000 */
[----:B------:R-:W-:Y:S01]  /*3390*/  FSEL R150, R150, -INF , !P5 ;  /* 0xff80000096967808 */ /* 0x000fe20006800000 */
[----:B------:R-:W-:Y:S01]  /*33a0*/  FMUL.FTZ R34, R34, UR8 ;  /* 0x0000000822227c20 */ /* 0x000fe20008410000 */
[----:B------:R-:W-:Y:S01]  /*33b0*/  ISETP.GE.AND P6, PT, R7, R5, PT ;  /* 0x000000050700720c */ /* 0x000fe20003fc6270 */
[----:B------:R-:W-:Y:S01]  /*33c0*/  FMUL.FTZ R35, R35, UR8 ;  /* 0x0000000823237c20 */ /* 0x000fe20008410000 */
[C---:B------:R-:W-:Y:S01]  /*33d0*/  ISETP.GE.AND P2, PT, R7.reuse, R2, PT ;  /* 0x000000020700720c */ /* 0x040fe20003f46270 */
[----:B------:R-:W-:Y:S01]  /*33e0*/  MUFU.TANH R40, R29 ;  /* 0x0000001d00287308 */ /* 0x000fe20000002400 */
[----:B------:R-:W-:-:S02]  /*33f0*/  ISETP.GE.AND P4, PT, R7, R4, PT ;  /* 0x000000040700720c */ /* 0x000fc40003f86270 */
[----:B------:R-:W-:Y:S01]  /*3400*/  ISETP.GE.AND P0, PT, R7, R3, PT ;  /* 0x000000030700720c */ /* 0x000fe20003f06270 */
[----:B------:R-:W-:Y:S01]  /*3410*/  VIADD R7, R6, 0x50 ;  /* 0x0000005006077836 */ /* 0x000fe20000000000 */
[C---:B------:R-:W-:Y:S02]  /*3420*/  ISETP.GE.AND P3, PT, R24.reuse, R2, PT ;  /* 0x000000021800720c */ /* 0x040fe40003f66270 */
[----:B------:R-:W-:Y:S01]  /*3430*/  ISETP.GE.AND P5, PT, R24, R4, PT ;  /* 0x000000041800720c */ /* 0x000fe20003fa6270 */
[----:B------:R-:W-:Y:S01]  /*3440*/  MUFU.TANH R37, R30 ;  /* 0x0000001e00257308 */ /* 0x000fe20000002400 */
[----:B------:R-:W-:Y:S01]  /*3450*/  FSEL R143, R143, -INF , !P1 ;  /* 0xff8000008f8f7808 */ /* 0x000fe20004800000 */
[----:B------:R-:W-:Y:S01]  /*3460*/  FMUL.FTZ R16, R16, UR8 ;  /* 0x0000000810107c20 */ /* 0x000fe20008410000 */
[----:B------:R-:W-:Y:S02]  /*3470*/  FSEL R156, R156, -INF , !P6 ;  /* 0xff8000009c9c7808 */ /* 0x000fe40007000000 */
[----:B------:R-:W-:-:S02]  /*3480*/  FSEL R160, R160, -INF , !P3 ;  /* 0xff800000a0a07808 */ /* 0x000fc40005800000 */
[----:B------:R-:W-:Y:S01]  /*3490*/  FSEL R159, R159, -INF , !P2 ;  /* 0xff8000009f9f7808 */ /* 0x000fe20005000000 */
[----:B------:R-:W-:Y:S01]  /*34a0*/  MUFU.TANH R36, R31 ;  /* 0x0000001f00247308 */ /* 0x000fe20000002400 */
[----:B------:R-:W-:Y:S02]  /*34b0*/  FSEL R137, R137, -INF , !P5 ;  /* 0xff80000089897808 */ /* 0x000fe40006800000 */
[----:B------:R-:W-:Y:S02]  /*34c0*/  ISETP.GE.AND P1, PT, R24, R3, PT ;  /* 0x000000031800720c */ /* 0x000fe40003f26270 */
[C---:B------:R-:W-:Y:S01]  /*34d0*/  ISETP.GE.AND P6, PT, R7.reuse, R5, PT ;  /* 0x000000050700720c */ /* 0x040fe20003fc6270 */
[----:B------:R-:W-:Y:S01]  /*34e0*/  HMMA.16816.F32.BF16 R24, R20, R58, RZ ;  /* 0x0000003a1418723c */ /* 0x000fe200000418ff */
[C---:B------:R-:W-:Y:S01]  /*34f0*/  ISETP.GE.AND P3, PT, R7.reuse, R2, PT ;  /* 0x000000020700720c */ /* 0x040fe20003f66270 */
[----:B------:R-:W-:Y:S01]  /*3500*/  MUFU.TANH R44, R32 ;  /* 0x00000020002c7308 */ /* 0x000fe20000002400 */
[----:B------:R-:W-:-:S02]  /*3510*/  ISETP.GE.AND P2, PT, R7, R4, PT ;  /* 0x000000040700720c */ /* 0x000fc40003f46270 */
[----:B------:R-:W-:Y:S01]  /*3520*/  ISETP.GE.AND P5, PT, R7, R3, PT ;  /* 0x000000030700720c */ /* 0x000fe20003fa6270 */
[----:B------:R-:W-:Y:S01]  /*3530*/  VIADD R7, R6, 0x60 ;  /* 0x0000006006077836 */ /* 0x000fe20000000000 */
[----:B------:R-:W-:Y:S02]  /*3540*/  FSEL R140, R140, -INF , !P4 ;  /* 0xff8000008c8c7808 */ /* 0x000fe40006000000 */
[----:B------:R-:W-:Y:S01]  /*3550*/  ISETP.GE.AND P4, PT, R8, R5, PT ;  /* 0x000000050800720c */ /* 0x000fe20003f86270 */
[----:B------:R-:W-:Y:S01]  /*3560*/  MUFU.TANH R45, R33 ;  /* 0x00000021002d7308 */ /* 0x000fe20000002400 */
[----:B------:R-:W-:Y:S02]  /*3570*/  FSEL R145, R145, -INF , !P1 ;  /* 0xff80000091917808 */ /* 0x000fe40004800000 */
[----:B------:R-:W-:Y:S02]  /*3580*/  FSEL R146, R146, -INF , !P0 ;  /* 0xff80000092927808 */ /* 0x000fe40004000000 */
[----:B------:R-:W-:-:S02]  /*3590*/  FSEL R172, R172, -INF , !P6 ;  /* 0xff800000acac7808 */ /* 0x000fc40007000000 */
[C---:B------:R-:W-:Y:S01]  /*35a0*/  ISETP.GE.AND P1, PT, R8.reuse, R2, PT ;  /* 0x000000020800720c */ /* 0x040fe20003f26270 */
[----:B------:R-:W-:Y:S01]  /*35b0*/  MUFU.TANH R39, R34 ;  /* 0x0000002200277308 */ /* 0x000fe20000002400 */
[C---:B------:R-:W-:Y:S01]  /*35c0*/  ISETP.GE.AND P0, PT, R8.reuse, R4, PT ;  /* 0x000000040800720c */ /* 0x040fe20003f06270 */
[----:B------:R-:W-:Y:S01]  /*35d0*/  HMMA.16816.F32.BF16 R24, R12, R62, R24 ;  /* 0x0000003e0c18723c */ /* 0x000fe20000041818 */
[----:B------:R-:W-:Y:S01]  /*35e0*/  ISETP.GE.AND P6, PT, R8, R3, PT ;  /* 0x000000030800720c */ /* 0x000fe20003fc6270 */
[----:B------:R-:W-:Y:S01]  /*35f0*/  VIADD R8, R6, 0x61 ;  /* 0x0000006106087836 */ /* 0x000fe20000000000 */
[----:B------:R-:W-:Y:S02]  /*3600*/  FSEL R174, R162, -INF , !P4 ;  /* 0xff800000a2ae7808 */ /* 0x000fe40006000000 */
[----:B------:R-:W-:Y:S01]  /*3610*/  ISETP.GE.AND P4, PT, R7, R5, PT ;  /* 0x000000050700720c */ /* 0x000fe20003f86270 */
[----:B------:R-:W-:Y:S01]  /*3620*/  MUFU.TANH R38, R35 ;  /* 0x0000002300267308 */ /* 0x000fe20000002400 */
[----:B------:R-:W-:-:S02]  /*3630*/  FSEL R175, R155, -INF , !P1 ;  /* 0xff8000009baf7808 */ /* 0x000fc40004800000 */
[----:B------:R-:W-:Y:S02]  /*3640*/  FSEL R155, R161, -INF , !P0 ;  /* 0xff800000a19b7808 */ /* 0x000fe40004000000 */
[----:B------:R-:W-:Y:S02]  /*3650*/  FSEL R166, R149, -INF , !P5 ;  /* 0xff80000095a67808 */ /* 0x000fe40006800000 */
[----:B------:R-:W-:Y:S01]  /*3660*/  FSEL R164, R148, -INF , !P6 ;  /* 0xff80000094a47808 */ /* 0x000fe20007000000 */
[----:B------:R1:W4:Y:S01]  /*3670*/  MUFU.TANH R35, R16 ;  /* 0x0000001000237308 */ /* 0x0003220000002400 */
[----:B------:R-:W-:Y:S02]  /*3680*/  FSEL R170, R141, -INF , !P4 ;  /* 0xff8000008daa7808 */ /* 0x000fe40006000000 */
[C---:B------:R-:W-:Y:S02]  /*3690*/  ISETP.GE.AND P0, PT, R8.reuse, R5, PT ;  /* 0x000000050800720c */ /* 0x040fe40003f06270 */
[----:B------:R-:W-:-:S02]  /*36a0*/  ISETP.GE.AND P5, PT, R8, R2, PT ;  /* 0x000000020800720c */ /* 0x000fc40003fa6270 */
[C---:B------:R-:W-:Y:S02]  /*36b0*/  ISETP.GE.AND P6, PT, R8.reuse, R4, PT ;  /* 0x000000040800720c */ /* 0x040fe40003fc6270 */
[-C--:B------:R-:W-:Y:S02]  /*36c0*/  ISETP.GE.AND P4, PT, R8, R3.reuse, PT ;  /* 0x000000030800720c */ /* 0x080fe40003f86270 */
[----:B------:R-:W-:Y:S01]  /*36d0*/  FSEL R176, R157, -INF , !P3 ;  /* 0xff8000009db07808 */ /* 0x000fe20005800000 */
[C---:B------:R-:W-:Y:S01]  /*36e0*/  HMMA.16816.F32.BF16 R8, R20.reuse, R50, RZ ;  /* 0x000000321408723c */ /* 0x040fe200000418ff */
[----:B------:R-:W-:Y:S02]  /*36f0*/  FSEL R157, R142, -INF , !P2 ;  /* 0xff8000008e9d7808 */ /* 0x000fe40005000000 */
[C---:B------:R-:W-:Y:S02]  /*3700*/  ISETP.GE.AND P3, PT, R7.reuse, R2, PT ;  /* 0x000000020700720c */ /* 0x040fe40003f66270 */
[C---:B------:R-:W-:Y:S01]  /*3710*/  ISETP.GE.AND P1, PT, R7.reuse, R4, PT ;  /* 0x000000040700720c */ /* 0x040fe20003f26270 */
[C---:B-1----:R-:W-:Y:S01]  /*3720*/  VIADD R16, R6.reuse, 0x68 ;  /* 0x0000006806107836 */ /* 0x042fe20000000000 */
[----:B------:R-:W-:Y:S01]  /*3730*/  ISETP.GE.AND P2, PT, R7, R3, PT ;  /* 0x000000030700720c */ /* 0x000fe20003f46270 */
[----:B------:R-:W-:Y:S01]  /*3740*/  VIADD R7, R6, 0x70 ;  /* 0x0000007006077836 */ /* 0x000fe20000000000 */
[----:B------:R-:W-:Y:S01]  /*3750*/  FSEL R171, R139, -INF , !P0 ;  /* 0xff8000008bab7808 */ /* 0x000fe20004000000 */
[----:B------:R-:W-:Y:S01]  /*3760*/  HMMA.16816.F32.BF16 R20, R20, R42, RZ ;  /* 0x0000002a1414723c */ /* 0x000fe200000418ff */
[----:B------:R-:W-:-:S02]  /*3770*/  FSEL R189, R138, -INF , !P3 ;  /* 0xff8000008abd7808 */ /* 0x000fc40005800000 */
[----:B------:R-:W-:Y:S02]  /*3780*/  FSEL R191, R136, -INF , !P5 ;  /* 0xff80000088bf7808 */ /* 0x000fe40006800000 */
[----:B------:R-:W-:Y:S02]  /*3790*/  FSEL R173, R134, -INF , !P1 ;  /* 0xff80000086ad7808 */ /* 0x000fe40004800000 */
[C---:B------:R-:W-:Y:S02]  /*37a0*/  ISETP.GE.AND P0, PT, R7.reuse, R5, PT ;  /* 0x000000050700720c */ /* 0x040fe40003f06270 */
[C---:B------:R-:W-:Y:S01]  /*37b0*/  ISETP.GE.AND P3, PT, R7.reuse, R2, PT ;  /* 0x000000020700720c */ /* 0x040fe20003f66270 */
[C---:B------:R-:W-:Y:S01]  /*37c0*/  HMMA.16816.F32.BF16 R28, R12.reuse, R54, R8 ;  /* 0x000000360c1c723c */ /* 0x040fe20000041808 */
[C---:B------:R-:W-:Y:S01]  /*37d0*/  ISETP.GE.AND P5, PT, R7.reuse, R4, PT ;  /* 0x000000040700720c */ /* 0x040fe20003fa6270 */
[C---:B------:R-:W-:Y:S01]  /*37e0*/  VIADD R9, R6.reuse, 0x49 ;  /* 0x0000004906097836 */ /* 0x040fe20000000000 */
[----:B------:R-:W-:Y:S01]  /*37f0*/  ISETP.GE.AND P1, PT, R7, R3, PT ;  /* 0x000000030700720c */ /* 0x000fe20003f26270 */
[C---:B------:R-:W-:Y:S01]  /*3800*/  VIADD R7, R6.reuse, 0x71 ;  /* 0x0000007106077836 */ /* 0x040fe20000000000 */
[----:B------:R-:W-:Y:S01]  /*3810*/  FSEL R169, R135, -INF , !P6 ;  /* 0xff80000087a97808 */ /* 0x000fe20007000000 */
[----:B------:R-:W-:Y:S01]  /*3820*/  VIADD R8, R6, 0x58 ;  /* 0x0000005806087836 */ /* 0x000fe20000000000 */
[----:B------:R-:W-:Y:S01]  /*3830*/  FSEL R178, R115, -INF , !P2 ;  /* 0xff80000073b27808 */ /* 0x000fe20005000000 */
[----:B------:R-:W-:Y:S01]  /*3840*/  FMUL.FTZ R11, R18, UR8 ;  /* 0x00000008120b7c20 */ /* 0x000fe20008410000 */
[----:B------:R-:W-:Y:S01]  /*3850*/  FSEL R177, R114, -INF , !P4 ;  /* 0xff80000072b17808 */ /* 0x000fe20006000000 */
[----:B------:R-:W-:Y:S01]  /*3860*/  FMUL.FTZ R10, R19, UR8 ;  /* 0x00000008130a7c20 */ /* 0x000fe20008410000 */
[----:B-----5:R-:W-:Y:S01]  /*3870*/  FSEL R198, R112, -INF , !P0 ;  /* 0xff80000070c67808 */ /* 0x020fe20004000000 */
[C---:B------:R-:W-:Y:S01]  /*3880*/  VIADD R18, R6.reuse, 0x78 ;  /* 0x0000007806127836 */ /* 0x040fe20000000000 */
[C---:B------:R-:W-:Y:S01]  /*3890*/  ISETP.GE.AND P6, PT, R7.reuse, R5, PT ;  /* 0x000000050700720c */ /* 0x040fe20003fc6270 */
[C---:B------:R-:W-:Y:S01]  /*38a0*/  VIADD R19, R6.reuse, 0x79 ;  /* 0x0000007906137836 */ /* 0x040fe20000000000 */
[C---:B------:R-:W-:Y:S01]  /*38b0*/  ISETP.GE.AND P2, PT, R7.reuse, R2, PT ;  /* 0x000000020700720c */ /* 0x040fe20003f46270 */
[----:B------:R-:W-:Y:S01]  /*38c0*/  HMMA.16816.F32.BF16 R20, R12, R46, R20 ;  /* 0x0000002e0c14723c */ /* 0x000fe20000041814 */
[C---:B------:R-:W-:Y:S01]  /*38d0*/  ISETP.GE.AND P4, PT, R7.reuse, R4, PT ;  /* 0x000000040700720c */ /* 0x040fe20003f86270 */
[----:B------:R-:W-:Y:S01]  /*38e0*/  MUFU.TANH R33, R11 ;  /* 0x0000000b00217308 */ /* 0x000fe20000002400 */
[----:B------:R-:W-:Y:S01]  /*38f0*/  ISETP.GE.AND P0, PT, R7, R3, PT ;  /* 0x000000030700720c */ /* 0x000fe20003f06270 */
[----:B------:R-:W-:Y:S01]  /*3900*/  VIADD R7, R6, 0x48 ;  /* 0x0000004806077836 */ /* 0x000fe20000000000 */
[----:B------:R-:W-:Y:S01]  /*3910*/  FSEL R197, R110, -INF , !P6 ;  /* 0xff8000006ec57808 */ /* 0x000fe20007000000 */
[----:B------:R-:W-:Y:S01]  /*3920*/  FMUL.FTZ R13, R26, UR8 ;  /* 0x000000081a0d7c20 */ /* 0x000fe20008410000 */
[----:B---3--:R-:W-:-:S02]  /*3930*/  FSEL R193, R92, -INF , !P5 ;  /* 0xff8000005cc17808 */ /* 0x008fc40006800000 */
[----:B------:R-:W-:Y:S01]  /*3940*/  FSEL R192, R90, -INF , !P4 ;  /* 0xff8000005ac07808 */ /* 0x000fe20006000000 */
[----:B------:R-:W-:Y:S01]  /*3950*/  MUFU.TANH R32, R10 ;  /* 0x0000000a00207308 */ /* 0x000fe20000002400 */
[----:B------:R-:W-:Y:S02]  /*3960*/  FSEL R196, R65, -INF , !P1 ;  /* 0xff80000041c47808 */ /* 0x000fe40004800000 */
[C---:B------:R-:W-:Y:S02]  /*3970*/  ISETP.GE.AND P6, PT, R7.reuse, R4, PT ;  /* 0x000000040700720c */ /* 0x040fe40003fc6270 */
[C---:B------:R-:W-:Y:S02]  /*3980*/  ISETP.GE.AND P5, PT, R7.reuse, R5, PT ;  /* 0x000000050700720c */ /* 0x040fe40003fa6270 */
[C---:B------:R-:W-:Y:S02]  /*3990*/  ISETP.GE.AND P4, PT, R7.reuse, R2, PT ;  /* 0x000000020700720c */ /* 0x040fe40003f86270 */
[----:B------:R-:W-:Y:S01]  /*39a0*/  ISETP.GE.AND P1, PT, R7, R3, PT ;  /* 0x000000030700720c */ /* 0x000fe20003f26270 */
[----:B------:R-:W-:Y:S01]  /*39b0*/  FMUL.FTZ R7, R17, UR8 ;  /* 0x0000000811077c20 */ /* 0x000fe20008410000 */
[----:B------:R-:W-:Y:S01]  /*39c0*/  FSEL R195, R106, -INF , !P0 ;  /* 0xff8000006ac37808 */ /* 0x000fe20004000000 */
[----:B------:R-:W-:Y:S01]  /*39d0*/  VIADD R17, R6, 0x69 ;  /* 0x0000006906117836 */ /* 0x000fe20000000000 */
[----:B--2---:R-:W-:Y:S01]  /*39e0*/  FSEL R114, R77, -INF , !P1 ;  /* 0xff8000004d727808 */ /* 0x004fe20004800000 */
[----:B------:R1:W2:Y:S01]  /*39f0*/  MUFU.TANH R34, R7 ;  /* 0x0000000700227308 */ /* 0x0002a20000002400 */
[----:B------:R-:W-:-:S02]  /*3a00*/  ISETP.GE.AND P0, PT, R9, R4, PT ;  /* 0x000000040900720c */ /* 0x000fc40003f06270 */
[----:B------:R-:W-:Y:S02]  /*3a10*/  FSEL R94, R94, -INF , !P6 ;  /* 0xff8000005e5e7808 */ /* 0x000fe40007000000 */
[C---:B------:R-:W-:Y:S02]  /*3a20*/  ISETP.GE.AND P1, PT, R8.reuse, R4, PT ;  /* 0x000000040800720c */ /* 0x040fe40003f26270 */
[-C--:B------:R-:W-:Y:S02]  /*3a30*/  ISETP.GE.AND P6, PT, R9, R3.reuse, PT ;  /* 0x000000030900720c */ /* 0x080fe40003fc6270 */
[----:B------:R-:W-:Y:S02]  /*3a40*/  FSEL R93, R93, -INF , !P0 ;  /* 0xff8000005d5d7808 */ /* 0x000fe40004000000 */
[----:B------:R-:W-:Y:S02]  /*3a50*/  FSEL R134, R53, -INF , !P1 ;  /* 0xff80000035867808 */ /* 0x000fe40004800000 */
[----:B------:R-:W-:-:S02]  /*3a60*/  ISETP.GE.AND P0, PT, R8, R3, PT ;  /* 0x000000030800720c */ /* 0x000fc40003f06270 */
[----:B------:R-:W-:Y:S02]  /*3a70*/  FSEL R115, R56, -INF , !P6 ;  /* 0xff80000038737808 */ /* 0x000fe40007000000 */
[----:B----4-:R-:W-:Y:S01]  /*3a80*/  FSEL R142, R49, -INF , !P0 ;  /* 0xff800000318e7808 */ /* 0x010fe20004000000 */
[----:B-1----:R-:W-:Y:S02]  /*3a90*/  VIADD R7, R6, 0x59 ;  /* 0x0000005906077836 */ /* 0x002fe40000000000 */
[----:B------:R-:W-:Y:S01]  /*3aa0*/  FMUL.FTZ R6, R24, UR8 ;  /* 0x0000000818067c20 */ /* 0x000fe20008410000 */
[----:B------:R-:W-:Y:S02]  /*3ab0*/  ISETP.GE.AND P0, PT, R16, R4, PT ;  /* 0x000000041000720c */ /* 0x000fe40003f06270 */
[----:B------:R-:W-:Y:S01]  /*3ac0*/  FSEL R92, R35, -INF , !P5 ;  /* 0xff800000235c7808 */ /* 0x000fe20006800000 */
[----:B------:R1:W-:Y:S01]  /*3ad0*/  MUFU.TANH R24, R6 ;  /* 0x0000000600187308 */ /* 0x0003e20000002400 */
[----:B------:R-:W-:-:S02]  /*3ae0*/  ISETP.GE.AND P1, PT, R7, R3, PT ;  /* 0x000000030700720c */ /* 0x000fc40003f26270 */
[-C--:B------:R-:W-:Y:S02]  /*3af0*/  ISETP.GE.AND P6, PT, R7, R4.reuse, PT ;  /* 0x000000040700720c */ /* 0x080fe40003fc6270 */
[----:B------:R-:W-:Y:S02]  /*3b00*/  FSEL R141, R48, -INF , !P1 ;  /* 0xff800000308d7808 */ /* 0x000fe40004800000 */
[----:B------:R-:W-:Y:S02]  /*3b10*/  FSEL R138, R52, -INF , !P6 ;  /* 0xff800000348a7808 */ /* 0x000fe40007000000 */
[-C--:B------:R-:W-:Y:S02]  /*3b20*/  ISETP.GE.AND P1, PT, R18, R4.reuse, PT ;  /* 0x000000041200720c */ /* 0x080fe40003f26270 */
[----:B------:R-:W-:Y:S02]  /*3b30*/  ISETP.GE.AND P6, PT, R17, R4, PT ;  /* 0x000000041100720c */ /* 0x000fe40003fc6270 */
[----:B------:R-:W-:-:S02]  /*3b40*/  FSEL R165, R44, -INF , !P0 ;  /* 0xff8000002ca57808 */ /* 0x000fc40004000000 */
[----:B------:R-:W-:Y:S02]  /*3b50*/  FSEL R179, R41, -INF , !P1 ;  /* 0xff80000029b37808 */ /* 0x000fe40004800000 */
[----:B------:R-:W-:Y:S01]  /*3b60*/  ISETP.GE.AND P0, PT, R19, R4, PT ;  /* 0x000000041300720c */ /* 0x000fe20003f06270 */
[----:B-1----:R-:W-:Y:S01]  /*3b70*/  FMUL.FTZ R6, R25, UR8 ;  /* 0x0000000819067c20 */ /* 0x002fe20008410000 */
[----:B------:R-:W-:Y:S01]  /*3b80*/  FSEL R162, R45, -INF , !P6 ;  /* 0xff8000002da27808 */ /* 0x000fe20007000000 */
[----:B------:R-:W-:Y:S01]  /*3b90*/  FMUL.FTZ R4, R28, UR8 ;  /* 0x000000081c047c20 */ /* 0x000fe20008410000 */
[-C--:B------:R-:W-:Y:S01]  /*3ba0*/  ISETP.GE.AND P1, PT, R17, R3.reuse, PT ;  /* 0x000000031100720c */ /* 0x080fe20003f26270 */
[----:B------:R-:W1:Y:S01]  /*3bb0*/  MUFU.TANH R11, R6 ;  /* 0x00000006000b7308 */ /* 0x000e620000002400 */
[----:B------:R-:W-:Y:S02]  /*3bc0*/  ISETP.GE.AND P6, PT, R16, R3, PT ;  /* 0x000000031000720c */ /* 0x000fe40003fc6270 */
[----:B------:R-:W-:-:S02]  /*3bd0*/  FSEL R161, R38, -INF , !P1 ;  /* 0xff80000026a17808 */ /* 0x000fc40004800000 */
[----:B------:R-:W-:Y:S02]  /*3be0*/  FSEL R180, R40, -INF , !P0 ;  /* 0xff80000028b47808 */ /* 0x000fe40004000000 */
[----:B------:R-:W-:Y:S01]  /*3bf0*/  FSEL R163, R39, -INF , !P6 ;  /* 0xff80000027a37808 */ /* 0x000fe20007000000 */
[----:B------:R3:W4:Y:S01]  /*3c00*/  MUFU.TANH R10, R4 ;  /* 0x00000004000a7308 */ /* 0x0007220000002400 */
[----:B------:R-:W-:Y:S02]  /*3c10*/  ISETP.GE.AND P1, PT, R9, R5, PT ;  /* 0x000000050900720c */ /* 0x000fe40003f26270 */
[-C--:B------:R-:W-:Y:S02]  /*3c20*/  ISETP.GE.AND P0, PT, R18, R3.reuse, PT ;  /* 0x000000031200720c */ /* 0x080fe40003f06270 */
[----:B------:R-:W-:Y:S01]  /*3c30*/  ISETP.GE.AND P6, PT, R19, R3, PT ;  /* 0x000000031300720c */ /* 0x000fe20003fc6270 */
[----:B------:R-:W-:Y:S01]  /*3c40*/  FMUL.FTZ R3, R29, UR8 ;  /* 0x000000081d037c20 */ /* 0x000fe20008410000 */
[----:B--2---:R-:W-:-:S02]  /*3c50*/  FSEL R106, R34, -INF , !P1 ;  /* 0xff800000226a7808 */ /* 0x004fc40004800000 */
[----:B------:R-:W-:Y:S01]  /*3c60*/  ISETP.GE.AND P1, PT, R7, R5, PT ;  /* 0x000000050700720c */ /* 0x000fe20003f26270 */
[----:B------:R2:W5:Y:S01]  /*3c70*/  MUFU.TANH R6, R3 ;  /* 0x0000000300067308 */ /* 0x0005620000002400 */
[----:B------:R-:W-:Y:S02]  /*3c80*/  FSEL R183, R37, -INF , !P0 ;  /* 0xff80000025b77808 */ /* 0x000fe40004000000 */
[----:B-1----:R-:W-:Y:S02]  /*3c90*/  FSEL R139, R11, -INF , !P1 ;  /* 0xff8000000b8b7808 */ /* 0x002fe40004800000 */
[----:B------:R-:W-:Y:S02]  /*3ca0*/  ISETP.NE.AND P1, PT, R190, 0x1, PT ;  /* 0x00000001be00780c */ /* 0x000fe40003f25270 */
[----:B------:R-:W-:Y:S01]  /*3cb0*/  ISETP.GE.AND P0, PT, R9, R2, PT ;  /* 0x000000020900720c */ /* 0x000fe20003f06270 */
[----:B---3--:R-:W-:Y:S01]  /*3cc0*/  FMUL.FTZ R4, R20, UR8 ;  /* 0x0000000814047c20 */ /* 0x008fe20008410000 */
[----:B------:R-:W-:-:S02]  /*3cd0*/  FSEL R182, R36, -INF , !P6 ;  /* 0xff80000024b67808 */ /* 0x000fc40007000000 */
[-C--:B------:R-:W-:Y:S02]  /*3ce0*/  ISETP.GE.AND P6, PT, R8, R5.reuse, PT ;  /* 0x000000050800720c */ /* 0x080fe40003fc6270 */
[----:B------:R-:W-:Y:S01]  /*3cf0*/  FSEL R110, R32, -INF , !P0 ;  /* 0xff800000206e7808 */ /* 0x000fe20004000000 */
[----:B------:R-:W1:Y:S01]  /*3d00*/  MUFU.TANH R4, R4 ;  /* 0x0000000400047308 */ /* 0x000e620000002400 */
[-C--:B------:R-:W-:Y:S02]  /*3d10*/  ISETP.GE.AND P0, PT, R16, R5.reuse, PT ;  /* 0x000000051000720c */ /* 0x080fe40003f06270 */
[----:B------:R-:W-:Y:S01]  /*3d20*/  FSEL R136, R24, -INF , !P6 ;  /* 0xff80000018887808 */ /* 0x000fe20007000000 */
[----:B--2---:R-:W-:Y:S01]  /*3d30*/  FMUL.FTZ R3, R21, UR8 ;  /* 0x0000000815037c20 */ /* 0x004fe20008410000 */
[-C--:B------:R-:W-:Y:S02]  /*3d40*/  ISETP.GE.AND P6, PT, R17, R5.reuse, PT ;  /* 0x000000051100720c */ /* 0x080fe40003fc6270 */
[----:B----4-:R-:W-:Y:S01]  /*3d50*/  FSEL R149, R10, -INF , !P0 ;  /* 0xff8000000a957808 */ /* 0x010fe20004000000 */
[----:B------:R2:W3:Y:S01]  /*3d60*/  MUFU.TANH R14, R3 ;  /* 0x00000003000e7308 */ /* 0x0004e20000002400 */
[----:B------:R-:W-:-:S02]  /*3d70*/  ISETP.GE.AND P0, PT, R18, R5, PT ;  /* 0x000000051200720c */ /* 0x000fc40003f06270 */
[----:B------:R-:W-:Y:S02]  /*3d80*/  FSEL R112, R33, -INF , !P4 ;  /* 0xff80000021707808 */ /* 0x000fe40006000000 */
[----:B-----5:R-:W-:Y:S02]  /*3d90*/  FSEL R148, R6, -INF , !P6 ;  /* 0xff80000006947808 */ /* 0x020fe40007000000 */
[-C--:B------:R-:W-:Y:S02]  /*3da0*/  ISETP.GE.AND P5, PT, R8, R2.reuse, PT ;  /* 0x000000020800720c */ /* 0x080fe40003fa6270 */
[----:B------:R-:W-:Y:S02]  /*3db0*/  ISETP.GE.AND P4, PT, R7, R2, PT ;  /* 0x000000020700720c */ /* 0x000fe40003f86270 */
[----:B------:R-:W-:Y:S02]  /*3dc0*/  ISETP.GE.AND P6, PT, R19, R5, PT ;  /* 0x000000051300720c */ /* 0x000fe40003fc6270 */
[----:B-1----:R-:W-:Y:S01]  /*3dd0*/  FSEL R181, R4, -INF , !P0 ;  /* 0xff80000004b57808 */ /* 0x002fe20004000000 */
[----:B------:R-:W-:Y:S10]  /*3de0*/  @!P1 BRA `(.L_x_290) ;  /* 0x0000000000689947 */ /* 0x000ff40003800000 */
[----:B------:R-:W-:-:S04]  /*3df0*/  VIADD R4, R190, 0xfffffffe ;  /* 0xfffffffebe047836 */ /* 0x000fc80000000000 */
[C---:B--2---:R-:W-:Y:S02]  /*3e00*/  IMAD R3, R4.reuse, UR5, RZ ;  /* 0x0000000504037c24 */ /* 0x044fe4000f8e02ff */
        /* <DEDUP_REMOVED lines=24> */
.L_x_290:
[----:B-1----:R-:W-:Y:S01]  /*3f90*/  FMNMX3.FTZ R4, R69, R85, R75, !PT ;  /* 0x0000005545047276 */ /* 0x002fe2000781004b */
[----:B------:R-:W-:Y:S01]  /*3fa0*/  FMUL.FTZ R6, R27, UR8 ;  /* 0x000000081b067c20 */ /* 0x000fe20008410000 */
[----:B--2---:R-:W-:Y:S01]  /*3fb0*/  FMNMX3.FTZ R3, R57, R64, R60, !PT ;  /* 0x0000004039037276 */ /* 0x004fe2000781003c */
[----:B------:R-:W1:Y:S01]  /*3fc0*/  MUFU.TANH R13, R13 ;  /* 0x0000000d000d7308 */ /* 0x000e620000002400 */
[----:B------:R-:W-:Y:S01]  /*3fd0*/  FMNMX3.FTZ R4, R4, R81, R102, !PT ;  /* 0x0000005104047276 */ /* 0x000fe20007810066 */
[----:B------:R-:W-:Y:S01]  /*3fe0*/  FMUL.FTZ R7, R30, UR8 ;  /* 0x000000081e077c20 */ /* 0x000fe20008410000 */
[----:B------:R-:W-:Y:S02]  /*3ff0*/  FMNMX3.FTZ R3, R3, R61, R82, !PT ;  /* 0x0000003d03037276 */ /* 0x000fe40007810052 */
[----:B------:R-:W-:Y:S02]  /*4000*/  FMNMX3.FTZ R5, R4, R105, R95, !PT ;  /* 0x0000006904057276 */ /* 0x000fe4000781005f */
[----:B------:R-:W-:Y:S01]  /*4010*/  FMNMX3.FTZ R4, R3, R79, R78, !PT ;  /* 0x0000004f03047276 */ /* 0x000fe2000781004e */
[----:B------:R2:W-:Y:S01]  /*4020*/  MUFU.TANH R12, R7 ;  /* 0x00000007000c7308 */ /* 0x0005e20000002400 */
        /* <DEDUP_REMOVED lines=9> */
[----:B--2---:R-:W-:Y:S01]  /*40c0*/  FMUL.FTZ R7, R22, UR8 ;  /* 0x0000000816077c20 */ /* 0x004fe20008410000 */
[----:B------:R-:W-:Y:S02]  /*40d0*/  FMNMX3.FTZ R5, R5, R152, R144, !PT ;  /* 0x0000009805057276 */ /* 0x000fe40007810090 */
[----:B---3--:R-:W-:Y:S01]  /*40e0*/  FSEL R168, R14, -INF , !P6 ;  /* 0xff8000000ea87808 */ /* 0x008fe20007000000 */
[----:B------:R-:W-:Y:S01]  /*40f0*/  MUFU.TANH R10, R7 ;  /* 0x00000007000a7308 */ /* 0x000fe20000002400 */
[----:B------:R-:W-:Y:S02]  /*4100*/  FMNMX3.FTZ R3, R3, R88, R108, !PT ;  /* 0x0000005803037276 */ /* 0x000fe4000781006c */
[----:B------:R-:W-:-:S02]  /*4110*/  FMNMX3.FTZ R4, R4, R119, R118, !PT ;  /* 0x0000007704047276 */ /* 0x000fc40007810076 */
[----:B------:R-:W-:Y:S02]  /*4120*/  FMNMX3.FTZ R5, R5, R143, R158, !PT ;  /* 0x0000008f05057276 */ /* 0x000fe4000781009e */
[----:B------:R-:W-:Y:S01]  /*4130*/  FMNMX3.FTZ R3, R3, R113, R107, !PT ;  /* 0x0000007103037276 */ /* 0x000fe2000781006b */
[----:B------:R2:W3:Y:S01]  /*4140*/  MUFU.TANH R14, R6 ;  /* 0x00000006000e7308 */ /* 0x0004e20000002400 */
        /* <DEDUP_REMOVED lines=9> */
[----:B--2---:R-:W-:Y:S01]  /*41e0*/  FMUL.FTZ R6, R31, UR8 ;  /* 0x000000081f067c20 */ /* 0x004fe20008410000 */
[----:B------:R-:W-:-:S02]  /*41f0*/  FMNMX3.FTZ R3, R3, R115, R166, !PT ;  /* 0x0000007303037276 */ /* 0x000fc400078100a6 */
[----:B------:R-:W-:Y:S01]  /*4200*/  FMNMX3.FTZ R4, R4, R169, R165, !PT ;  /* 0x000000a904047276 */ /* 0x000fe200078100a5 */
[----:B------:R2:W4:Y:S01]  /*4210*/  MUFU.TANH R11, R6 ;  /* 0x00000006000b7308 */ /* 0x0005220000002400 */
[----:B------:R-:W-:Y:S02]  /*4220*/  FMNMX3.FTZ R3, R3, R164, R142, !PT ;  /* 0x000000a403037276 */ /* 0x000fe4000781008e */
[----:B------:R-:W-:Y:S02]  /*4230*/  FMNMX3.FTZ R4, R4, R162, R193, !PT ;  /* 0x000000a204047276 */ /* 0x000fe400078100c1 */
[----:B------:R-:W-:Y:S02]  /*4240*/  FMNMX3.FTZ R3, R3, R141, R178, !PT ;  /* 0x0000008d03037276 */ /* 0x000fe400078100b2 */
[----:B------:R-:W-:Y:S02]  /*4250*/  FMNMX3.FTZ R4, R4, R192, R179, !PT ;  /* 0x000000c004047276 */ /* 0x000fe400078100b3 */
[----:B------:R-:W-:-:S02]  /*4260*/  FMNMX3.FTZ R3, R3, R177, R163, !PT ;  /* 0x000000b103037276 */ /* 0x000fc400078100a3 */
[----:B------:R-:W-:Y:S02]  /*4270*/  FMNMX.FTZ R37, R180, R4, !PT ;  /* 0x00000004b4257209 */ /* 0x000fe40007810000 */
[----:B------:R-:W-:Y:S02]  /*4280*/  FMNMX3.FTZ R3, R3, R161, R196, !PT ;  /* 0x000000a103037276 */ /* 0x000fe400078100c4 */
[----:B-1----:R-:W-:Y:S01]  /*4290*/  FSEL R90, R13, -INF , !P5 ;  /* 0xff8000000d5a7808 */ /* 0x002fe20006800000 */
[----:B------:R-:W-:Y:S01]  /*42a0*/  SHFL.BFLY PT, R8, R37, 0x2, 0x1f ;  /* 0x0c401f0025087f89 */ /* 0x000fe200000e0000 */
[----:B------:R-:W-:Y:S02]  /*42b0*/  FMNMX3.FTZ R3, R3, R195, R183, !PT ;  /* 0x000000c303037276 */ /* 0x000fe400078100b7 */
[----:B--2---:R-:W-:Y:S02]  /*42c0*/  FMNMX3.FTZ R6, R5, R156, R92, !PT ;  /* 0x0000009c05067276 */ /* 0x004fe4000781005c */
        /* <DEDUP_REMOVED lines=13> */
[----:B------:R-:W-:Y:S01]  /*43a0*/  FMNMX.FTZ R39, R168, R6, !PT ;  /* 0x00000006a8277209 */ /* 0x000fe20007810000 */
[----:B------:R-:W-:Y:S01]  /*43b0*/  FMUL.FTZ R6, R23, UR8 ;  /* 0x0000000817067c20 */ /* 0x000fe20008410000 */
[----:B------:R-:W-:Y:S01]  /*43c0*/  FMNMX3.FTZ R5, R5, R147, R160, !PT ;  /* 0x0000009305057276 */ /* 0x000fe200078100a0 */
[----:B------:R-:W1:Y:S01]  /*43d0*/  LDCU UR8, c[0x0][0x45c] ;  /* 0x00008b80ff0877ac */ /* 0x000e620008000800 */
[----:B------:R-:W-:Y:S01]  /*43e0*/  ISETP.GE.AND P0, PT, R16, R2, PT ;  /* 0x000000021000720c */ /* 0x000fe20003f06270 */
[----:B------:R-:W2:Y:S01]  /*43f0*/  SHFL.BFLY PT, R9, R39, 0x2, 0x1f ;  /* 0x0c401f0027097f89 */ /* 0x000ea200000e0000 */
[----:B------:R-:W-:Y:S01]  /*4400*/  FMNMX3.FTZ R4, R5, R159, R112, !PT ;  /* 0x0000009f05047276 */ /* 0x000fe20007810070 */
[----:B------:R-:W5:Y:S01]  /*4410*/  MUFU.TANH R6, R6 ;  /* 0x0000000600067308 */ /* 0x000f620000002400 */
[----:B---3--:R-:W-:Y:S02]  /*4420*/  FSEL R77, R14, -INF , !P4 ;  /* 0xff8000000e4d7808 */ /* 0x008fe40006000000 */
[----:B------:R-:W-:-:S02]  /*4430*/  FMNMX3.FTZ R4, R4, R110, R176, !PT ;  /* 0x0000006e04047276 */ /* 0x000fc400078100b0 */
[----:B------:R-:W-:Y:S02]  /*4440*/  FMNMX.FTZ R5, R182, R3, !PT ;  /* 0x00000003b6057209 */ /* 0x000fe40007810000 */
[----:B------:R-:W-:Y:S02]  /*4450*/  FMNMX3.FTZ R4, R4, R175, R90, !PT ;  /* 0x000000af04047276 */ /* 0x000fe4000781005a */
[-C--:B------:R-:W-:Y:S01]  /*4460*/  ISETP.GE.AND P6, PT, R17, R2.reuse, PT ;  /* 0x000000021100720c */ /* 0x080fe20003fc6270 */
[----:B------:R-:W3:Y:S01]  /*4470*/  SHFL.BFLY PT, R7, R5, 0x2, 0x1f ;  /* 0x0c401f0005077f89 */ /* 0x000ee200000e0000 */
[----:B------:R-:W-:Y:S02]  /*4480*/  FSEL R200, R12, -INF , !P0 ;  /* 0xff8000000cc87808 */ /* 0x000fe40004000000 */
[----:B------:R-:W-:Y:S02]  /*4490*/  FMNMX3.FTZ R3, R4, R77, R189, !PT ;  /* 0x0000004d04037276 */ /* 0x000fe400078100bd */
[----:B------:R-:W-:-:S02]  /*44a0*/  ISETP.GE.AND P4, PT, R18, R2, PT ;  /* 0x000000021200720c */ /* 0x000fc40003f86270 */
[----:B------:R-:W-:Y:S02]  /*44b0*/  FSEL R122, R122, -INF , !P3 ;  /* 0xff8000007a7a7808 */ /* 0x000fe40005800000 */
[----:B----4-:R-:W-:Y:S02]  /*44c0*/  FSEL R199, R11, -INF , !P6 ;  /* 0xff8000000bc77808 */ /* 0x010fe40007000000 */
[----:B------:R-:W-:Y:S02]  /*44d0*/  FMNMX3.FTZ R3, R3, R191, R200, !PT ;  /* 0x000000bf03037276 */ /* 0x000fe400078100c8 */
[----:B------:R-:W-:Y:S02]  /*44e0*/  ISETP.GE.AND P0, PT, R19, R2, PT ;  /* 0x000000021300720c */ /* 0x000fe40003f06270 */
[----:B------:R-:W-:Y:S02]  /*44f0*/  FSEL R128, R128, -INF , !P2 ;  /* 0xff80000080807808 */ /* 0x000fe40005000000 */
[----:B------:R-:W-:-:S02]  /*4500*/  FSEL R202, R10, -INF , !P4 ;  /* 0xff8000000aca7808 */ /* 0x000fc40006000000 */
[----:B------:R-:W-:Y:S02]  /*4510*/  FMNMX3.FTZ R2, R3, R199, R122, !PT ;  /* 0x000000c703027276 */ /* 0x000fe4000781007a */
[----:B-----5:R-:W-:Y:S02]  /*4520*/  FSEL R201, R6, -INF , !P0 ;  /* 0xff80000006c97808 */ /* 0x020fe40004000000 */
[----:B------:R-:W-:Y:S02]  /*4530*/  FMNMX3.FTZ R2, R2, R128, R202, !PT ;  /* 0x0000008002027276 */ /* 0x000fe400078100ca */
[----:B--2---:R-:W-:Y:S02]  /*4540*/  FMNMX.FTZ R39, R39, R9, !PT ;  /* 0x0000000927277209 */ /* 0x004fe40007810000 */
[----:B------:R-:W-:Y:S02]  /*4550*/  FMNMX.FTZ R2, R201, R2, !PT ;  /* 0x00000002c9027209 */ /* 0x000fe40007810000 */
[----:B------:R-:W-:Y:S01]  /*4560*/  FMNMX.FTZ R37, R37, R8, !PT ;  /* 0x0000000825257209 */ /* 0x000fe20007810000 */
[----:B------:R-:W2:Y:S01]  /*4570*/  SHFL.BFLY PT, R3, R39, 0x1, 0x1f ;  /* 0x0c201f0027037f89 */ /* 0x000ea200000e0000 */
[----:B---3--:R-:W-:-:S02]  /*4580*/  FMNMX.FTZ R5, R5, R7, !PT ;  /* 0x0000000705057209 */ /* 0x008fc40007810000 */
[----:B------:R-:W-:Y:S01]  /*4590*/  LOP3.LUT R135, R167, 0x120, R185, 0xf8, !PT ;  /* 0x00000120a7877812 */ /* 0x000fe200078ef8b9 */
[----:B------:R-:W3:Y:S03]  /*45a0*/  SHFL.BFLY PT, R6, R2, 0x2, 0x1f ;  /* 0x0c401f0002067f89 */ /* 0x000ee600000e0000 */
[----:B------:R-:W-:Y:S01]  /*45b0*/  LEA R135, R135, UR4, 0x1 ;  /* 0x0000000487877c11 */ /* 0x000fe2000f8e08ff */
[----:B------:R-:W4:Y:S03]  /*45c0*/  SHFL.BFLY PT, R4, R37, 0x1, 0x1f ;  /* 0x0c201f0025047f89 */ /* 0x000f2600000e0000 */
[----:B------:R-:W-:Y:S01]  /*45d0*/  IADD3 R185, PT, PT, R0, R135, RZ ;  /* 0x0000008700b97210 */ /* 0x000fe20007ffe0ff */
[----:B------:R-:W5:Y:S04]  /*45e0*/  SHFL.BFLY PT, R36, R5, 0x1, 0x1f ;  /* 0x0c201f0005247f89 */ /* 0x000f6800000e0000 */
[----:B------:R-:W-:Y:S04]  /*45f0*/  LDSM.16.MT88.4 R20, [R135+0x4000] ;  /* 0x004000008714783b */ /* 0x000fe80000004200 */
[----:B------:R-:W-:Y:S01]  /*4600*/  LDSM.16.MT88.4 R16, [R185+0x4000] ;  /* 0x00400000b910783b */ /* 0x000fe20000004200 */
[----:B--2---:R-:W-:-:S03]  /*4610*/  FMNMX.FTZ R39, R39, R3, !PT ;  /* 0x0000000327277209 */ /* 0x004fc60007810000 */
[----:B------:R-:W-:Y:S01]  /*4620*/  LDSM.16.MT88.4 R24, [R135+0x4400] ;  /* 0x004400008718783b */ /* 0x000fe20000004200 */
[----:B---3--:R-:W-:-:S03]  /*4630*/  FMNMX.FTZ R7, R2, R6, !PT ;  /* 0x0000000602077209 */ /* 0x008fc60007810000 */
[----:B------:R-:W-:Y:S01]  /*4640*/  LDSM.16.MT88.4 R28, [R185+0x4400] ;  /* 0x00440000b91c783b */ /* 0x000fe20000004200 */
[----:B------:R-:W-:Y:S02]  /*4650*/  FSETP.NEU.FTZ.AND P2, PT, R39, -INF , PT ;  /* 0xff8000002700780b */ /* 0x000fe40003f5d000 */
[----:B----4-:R-:W-:Y:S01]  /*4660*/  FMNMX.FTZ R37, R37, R4, !PT ;  /* 0x0000000425257209 */ /* 0x010fe20007810000 */
[----:B-1----:R-:W-:Y:S01]  /*4670*/  FMUL.FTZ R4, R39, UR8 ;  /* 0x0000000827047c20 */ /* 0x002fe20008410000 */
[----:B------:R-:W1:Y:S01]  /*4680*/  SHFL.BFLY PT, R8, R7, 0x1, 0x1f ;  /* 0x0c201f0007087f89 */ /* 0x000e6200000e0000 */
[----:B-----5:R-:W-:Y:S02]  /*4690*/  FMNMX.FTZ R36, R5, R36, !PT ;  /* 0x0000002405247209 */ /* 0x020fe40007810000 */
[C---:B------:R-:W-:Y:S01]  /*46a0*/  FMUL.FTZ R3, R37.reuse, UR8 ;  /* 0x0000000825037c20 */ /* 0x040fe20008410000 */
[----:B------:R-:W-:Y:S02]  /*46b0*/  FSEL R4, R4, RZ, P2 ;  /* 0x000000ff04047208 */ /* 0x000fe40001000000 */
[----:B------:R-:W-:-:S03]  /*46c0*/  FSETP.NEU.FTZ.AND P0, PT, R37, -INF , PT ;  /* 0xff8000002500780b */ /* 0x000fc60003f1d000 */
[----:B------:R-:W-:Y:S01]  /*46d0*/  FFMA.FTZ R2, R69, UR8, -R4 ;  /* 0x0000000845027c23 */ /* 0x000fe20008010804 */
[----:B------:R-:W-:Y:S02]  /*46e0*/  FSEL R3, R3, RZ, P0 ;  /* 0x000000ff03037208 */ /* 0x000fe40000000000 */
[----:B------:R-:W-:Y:S01]  /*46f0*/  FSETP.NEU.FTZ.AND P0, PT, R36, -INF , PT ;  /* 0xff8000002400780b */ /* 0x000fe20003f1d000 */
[----:B------:R2:W-:Y:S02]  /*4700*/  MUFU.EX2 R244, R2 ;  /* 0x0000000200f47308 */ /* 0x0005e40000000800 */
[--C-:B------:R-:W-:Y:S01]  /*4710*/  FFMA.FTZ R5, R64, UR8, -R3.reuse ;  /* 0x0000000840057c23 */ /* 0x100fe20008010803 */
[----:B------:R-:W-:-:S03]  /*4720*/  FFMA.FTZ R6, R57, UR8, -R3 ;  /* 0x0000000839067c23 */ /* 0x000fc60008010803 */
[----:B------:R3:W-:Y:S04]  /*4730*/  MUFU.EX2 R242, R5 ;  /* 0x0000000500f27308 */ /* 0x0007e80000000800 */
[----:B------:R4:W5:Y:S01]  /*4740*/  MUFU.EX2 R243, R6 ;  /* 0x0000000600f37308 */ /* 0x0009620000000800 */
[----:B-1----:R-:W-:Y:S01]  /*4750*/  FMNMX.FTZ R38, R7, R8, !PT ;  /* 0x0000000807267209 */ /* 0x002fe20007810000 */
[----:B--2---:R-:W-:-:S05]  /*4760*/  FMUL.FTZ R2, R36, UR8 ;  /* 0x0000000824027c20 */ /* 0x004fca0008410000 */
[----:B------:R-:W-:Y:S01]  /*4770*/  FSEL R2, R2, RZ, P0 ;  /* 0x000000ff02027208 */ /* 0x000fe20000000000 */
[----:B---3--:R-:W-:Y:S01]  /*4780*/  FFMA.FTZ R5, R61, UR8, -R3 ;  /* 0x000000083d057c23 */ /* 0x008fe20008010803 */
[----:B------:R-:W-:-:S03]  /*4790*/  FSETP.NEU.FTZ.AND P0, PT, R38, -INF , PT ;  /* 0xff8000002600780b */ /* 0x000fc60003f1d000 */
[--C-:B------:R-:W-:Y:S01]  /*47a0*/  FFMA.FTZ R0, R74, UR8, -R2.reuse ;  /* 0x000000084a007c23 */ /* 0x100fe20008010802 */
[----:B------:R1:W-:Y:S01]  /*47b0*/  MUFU.EX2 R248, R5 ;  /* 0x0000000500f87308 */ /* 0x0003e20000000800 */
[----:B----4-:R-:W-:Y:S01]  /*47c0*/  FFMA.FTZ R6, R60, UR8, -R3 ;  /* 0x000000083c067c23 */ /* 0x010fe20008010803 */
[----:B-----5:R-:W-:Y:S01]  /*47d0*/  F2FP.BF16.F32.PACK_AB R8, R242, R243 ;  /* 0x000000f3f208723e */ /* 0x020fe200000010ff */
[--C-:B------:R-:W-:Y:S01]  /*47e0*/  FFMA.FTZ R7, R89, UR8, -R2.reuse ;  /* 0x0000000859077c23 */ /* 0x100fe20008010802 */
[----:B------:R2:W-:Y:S04]  /*47f0*/  MUFU.EX2 R234, R0 ;  /* 0x0000000000ea7308 */ /* 0x0005e80000000800 */
[----:B------:R3:W4:Y:S04]  /*4800*/  MUFU.EX2 R247, R6 ;  /* 0x0000000600f77308 */ /* 0x0007280000000800 */
[----:B------:R-:W-:Y:S01]  /*4810*/  MUFU.EX2 R232, R7 ;  /* 0x0000000700e87308 */ /* 0x000fe20000000800 */
[----:B-1----:R-:W-:Y:S01]  /*4820*/  FMUL.FTZ R5, R38, UR8 ;  /* 0x0000000826057c20 */ /* 0x002fe20008410000 */
[----:B--2---:R-:W-:-:S04]  /*4830*/  FFMA.FTZ R0, R76, UR8, -R2 ;  /* 0x000000084c007c23 */ /* 0x004fc80008010802 */
[----:B------:R1:W-:Y:S01]  /*4840*/  MUFU.EX2 R245, R0 ;  /* 0x0000000000f57308 */ /* 0x0003e20000000800 */
[----:B---3--:R-:W-:Y:S01]  /*4850*/  FFMA.FTZ R6, R73, UR8, -R2 ;  /* 0x0000000849067c23 */ /* 0x008fe20008010802 */
[----:B----4-:R-:W-:-:S03]  /*4860*/  F2FP.BF16.F32.PACK_AB R10, R248, R247 ;  /* 0x000000f7f80a723e */ /* 0x010fc600000010ff */
[----:B------:R2:W3:Y:S01]  /*4870*/  MUFU.EX2 R235, R6 ;  /* 0x0000000600eb7308 */ /* 0x0004e20000000800 */
[----:B-1----:R-:W-:Y:S01]  /*4880*/  FSEL R0, R5, RZ, P0 ;  /* 0x000000ff05007208 */ /* 0x002fe20000000000 */
[----:B------:R-:W-:-:S04]  /*4890*/  FFMA.FTZ R5, R75, UR8, -R4 ;  /* 0x000000084b057c23 */ /* 0x000fc80008010804 */
[----:B------:R1:W-:Y:S01]  /*48a0*/  MUFU.EX2 R228, R5 ;  /* 0x0000000500e47308 */ /* 0x0003e20000000800 */
[----:B--2---:R-:W-:Y:S01]  /*48b0*/  FFMA.FTZ R6, R68, UR8, -R2 ;  /* 0x0000000844067c23 */ /* 0x004fe20008010802 */
[----:B---3--:R-:W-:Y:S01]  /*48c0*/  F2FP.BF16.F32.PACK_AB R9, R234, R235 ;  /* 0x000000ebea09723e */ /* 0x008fe200000010ff */
[--C-:B------:R-:W-:Y:S02]  /*48d0*/  FFMA.FTZ R7, R111, UR8, -R0.reuse ;  /* 0x000000086f077c23 */ /* 0x100fe40008010800 */
[----:B------:R2:W3:Y:S04]  /*48e0*/  MUFU.EX2 R240, R6 ;  /* 0x0000000600f07308 */ /* 0x0004e80000000800 */
[----:B------:R4:W-:Y:S01]  /*48f0*/  MUFU.EX2 R214, R7 ;  /* 0x0000000700d67308 */ /* 0x0009e20000000800 */
[----:B-1----:R-:W-:-:S04]  /*4900*/  FFMA.FTZ R5, R87, UR8, -R0 ;  /* 0x0000000857057c23 */ /* 0x002fc80008010800 */
[----:B------:R1:W-:Y:S01]  /*4910*/  MUFU.EX2 R226, R5 ;  /* 0x0000000500e27308 */ /* 0x0003e20000000800 */
[----:B--2---:R-:W-:Y:S01]  /*4920*/  FFMA.FTZ R6, R85, UR8, -R4 ;  /* 0x0000000855067c23 */ /* 0x004fe20008010804 */
[----:B---3--:R-:W-:-:S03]  /*4930*/  F2FP.BF16.F32.PACK_AB R11, R245, R240 ;  /* 0x000000f0f50b723e */ /* 0x008fc600000010ff */
[----:B------:R2:W3:Y:S01]  /*4940*/  MUFU.EX2 R227, R6 ;  /* 0x0000000600e37308 */ /* 0x0004e20000000800 */
[----:B----4-:R-:W-:-:S03]  /*4950*/  FFMA.FTZ R7, R113, UR8, -R2 ;  /* 0x0000000871077c23 */ /* 0x010fc60008010802 */
[----:B------:R-:W-:Y:S01]  /*4960*/  HMMA.16816.F32.BF16 R48, R8, R20, RZ ;  /* 0x000000140830723c */ /* 0x000fe200000418ff */
[----:B------:R4:W-:Y:S01]  /*4970*/  MUFU.EX2 R212, R7 ;  /* 0x0000000700d47308 */ /* 0x0009e20000000800 */
[----:B-1----:R-:W-:-:S06]  /*4980*/  FFMA.FTZ R5, R80, UR8, -R0 ;  /* 0x0000000850057c23 */ /* 0x002fcc0008010800 */
[----:B------:R-:W-:Y:S01]  /*4990*/  HMMA.16816.F32.BF16 R40, R8, R16, RZ ;  /* 0x000000100828723c */ /* 0x000fe200000418ff */
[----:B------:R1:W-:Y:S01]  /*49a0*/  MUFU.EX2 R229, R5 ;  /* 0x0000000500e57308 */ /* 0x0003e20000000800 */
[----:B--2---:R-:W-:Y:S01]  /*49b0*/  FFMA.FTZ R6, R81, UR8, -R4 ;  /* 0x0000000851067c23 */ /* 0x004fe20008010804 */
[----:B---3--:R-:W-:-:S03]  /*49c0*/  F2FP.BF16.F32.PACK_AB R12, R227, R244 ;  /* 0x000000f4e30c723e */ /* 0x008fc600000010ff */
[----:B------:R2:W3:Y:S01]  /*49d0*/  MUFU.EX2 R237, R6 ;  /* 0x0000000600ed7308 */ /* 0x0004e20000000800 */
[----:B----4-:R-:W-:Y:S01]  /*49e0*/  FFMA.FTZ R7, R130, UR8, -R2 ;  /* 0x0000000882077c23 */ /* 0x010fe20008010802 */
[----:B------:R-:W-:Y:S01]  /*49f0*/  HMMA.16816.F32.BF16 R44, R8, R22, RZ ;  /* 0x00000016082c723c */ /* 0x000fe200000418ff */
[----:B-1----:R-:W-:-:S07]  /*4a00*/  FFMA.FTZ R5, R82, UR8, -R3 ;  /* 0x0000000852057c23 */ /* 0x002fce0008010803 */
[----:B------:R-:W-:Y:S01]  /*4a10*/  HMMA.16816.F32.BF16 R32, R8, R18, RZ ;  /* 0x000000120820723c */ /* 0x000fe200000418ff */
[----:B------:R1:W-:Y:S01]  /*4a20*/  MUFU.EX2 R236, R5 ;  /* 0x0000000500ec7308 */ /* 0x0003e20000000800 */
[----:B--2---:R-:W-:Y:S01]  /*4a30*/  FFMA.FTZ R6, R86, UR8, -R0 ;  /* 0x0000000856067c23 */ /* 0x004fe20008010800 */
[----:B---3--:R-:W-:-:S03]  /*4a40*/  F2FP.BF16.F32.PACK_AB R14, R237, R228 ;  /* 0x000000e4ed0e723e */ /* 0x008fc600000010ff */
[----:B------:R2:W3:Y:S01]  /*4a50*/  MUFU.EX2 R167, R6 ;  /* 0x0000000600a77308 */ /* 0x0004e20000000800 */
[----:B-1----:R-:W-:-:S04]  /*4a60*/  FFMA.FTZ R5, R78, UR8, -R3 ;  /* 0x000000084e057c23 */ /* 0x002fc80008010803 */
[----:B------:R1:W-:Y:S01]  /*4a70*/  MUFU.EX2 R241, R5 ;  /* 0x0000000500f17308 */ /* 0x0003e20000000800 */
[----:B--2---:R-:W-:Y:S01]  /*4a80*/  FFMA.FTZ R6, R83, UR8, -R0 ;  /* 0x0000000853067c23 */ /* 0x004fe20008010800 */
[----:B---3--:R-:W-:-:S03]  /*4a90*/  F2FP.BF16.F32.PACK_AB R13, R167, R226 ;  /* 0x000000e2a70d723e */ /* 0x008fc600000010ff */
[----:B------:R2:W3:Y:S01]  /*4aa0*/  MUFU.EX2 R231, R6 ;  /* 0x0000000600e77308 */ /* 0x0004e20000000800 */
[----:B-1----:R-:W-:-:S04]  /*4ab0*/  FFMA.FTZ R5, R84, UR8, -R2 ;  /* 0x0000000854057c23 */ /* 0x002fc80008010802 */
[----:B------:R1:W4:Y:S01]  /*4ac0*/  MUFU.EX2 R230, R5 ;  /* 0x0000000500e67308 */ /* 0x0003220000000800 */
[----:B--2---:R-:W-:Y:S01]  /*4ad0*/  FFMA.FTZ R6, R79, UR8, -R3 ;  /* 0x000000084f067c23 */ /* 0x004fe20008010803 */
[----:B---3--:R-:W-:-:S03]  /*4ae0*/  F2FP.BF16.F32.PACK_AB R15, R231, R229 ;  /* 0x000000e5e70f723e */ /* 0x008fc600000010ff */
[----:B------:R2:W3:Y:S04]  /*4af0*/  MUFU.EX2 R239, R6 ;  /* 0x0000000600ef7308 */ /* 0x0004e80000000800 */
[----:B------:R-:W-:Y:S01]  /*4b00*/  HMMA.16816.F32.BF16 R52, R12, R20, RZ ;  /* 0x000000140c34723c */ /* 0x000fe200000418ff */
[----:B-1----:R-:W-:Y:S01]  /*4b10*/  FFMA.FTZ R5, R88, UR8, -R2 ;  /* 0x0000000858057c23 */ /* 0x002fe20008010802 */
[----:B----4-:R-:W-:-:S06]  /*4b20*/  F2FP.BF16.F32.PACK_AB R9, R232, R230 ;  /* 0x000000e6e809723e */ /* 0x010fcc00000010ff */
[----:B------:R-:W-:Y:S01]  /*4b30*/  HMMA.16816.F32.BF16 R60, R12, R22, RZ ;  /* 0x000000160c3c723c */ /* 0x000fe200000418ff */
[----:B------:R1:W-:Y:S01]  /*4b40*/  MUFU.EX2 R238, R5 ;  /* 0x0000000500ee7308 */ /* 0x0003e20000000800 */
[----:B--2---:R-:W-:Y:S01]  /*4b50*/  FFMA.FTZ R6, R72, UR8, -R3 ;  /* 0x0000000848067c23 */ /* 0x004fe20008010803 */
[----:B---3--:R-:W-:-:S03]  /*4b60*/  F2FP.BF16.F32.PACK_AB R8, R239, R236 ;  /* 0x000000ecef08723e */ /* 0x008fc600000010ff */
[----:B------:R2:W3:Y:S02]  /*4b70*/  MUFU.EX2 R246, R6 ;  /* 0x0000000600f67308 */ /* 0x0004e40000000800 */
[----:B------:R-:W-:Y:S01]  /*4b80*/  HMMA.16816.F32.BF16 R56, R12, R16, RZ ;  /* 0x000000100c38723c */ /* 0x000fe200000418ff */
[----:B-1----:R-:W-:-:S07]  /*4b90*/  FFMA.FTZ R5, R102, UR8, -R4 ;  /* 0x0000000866057c23 */ /* 0x002fce0008010804 */
[----:B------:R-:W-:Y:S01]  /*4ba0*/  HMMA.16816.F32.BF16 R20, R12, R18, RZ ;  /* 0x000000120c14723c */ /* 0x000fe200000418ff */
[----:B------:R-:W1:Y:S01]  /*4bb0*/  LDSM.16.MT88.4 R16, [R135+0x4800] ;  /* 0x004800008710783b */ /* 0x000e620000004200 */
[----:B------:R4:W-:Y:S01]  /*4bc0*/  MUFU.EX2 R222, R5 ;  /* 0x0000000500de7308 */ /* 0x0009e20000000800 */
[----:B--2---:R-:W-:Y:S02]  /*4bd0*/  FFMA.FTZ R6, R91, UR8, -R2 ;  /* 0x000000085b067c23 */ /* 0x004fe40008010802 */
[----:B------:R-:W2:Y:S01]  /*4be0*/  LDSM.16.MT88.4 R12, [R185+0x4800] ;  /* 0x00480000b90c783b */ /* 0x000ea20000004200 */
[----:B---3--:R-:W-:Y:S01]  /*4bf0*/  F2FP.BF16.F32.PACK_AB R10, R246, R241 ;  /* 0x000000f1f60a723e */ /* 0x008fe200000010ff */
[----:B------:R3:W5:Y:S01]  /*4c00*/  MUFU.EX2 R233, R6 ;  /* 0x0000000600e97308 */ /* 0x0007620000000800 */
[----:B----4-:R-:W-:-:S04]  /*4c10*/  FFMA.FTZ R5, R95, UR8, -R4 ;  /* 0x000000085f057c23 */ /* 0x010fc80008010804 */
[----:B------:R4:W-:Y:S01]  /*4c20*/  MUFU.EX2 R224, R5 ;  /* 0x0000000500e07308 */ /* 0x0009e20000000800 */
[----:B---3--:R-:W-:Y:S01]  /*4c30*/  FFMA.FTZ R6, R105, UR8, -R4 ;  /* 0x0000000869067c23 */ /* 0x008fe20008010804 */
[----:B-----5:R-:W-:-:S03]  /*4c40*/  F2FP.BF16.F32.PACK_AB R11, R238, R233 ;  /* 0x000000e9ee0b723e */ /* 0x020fc600000010ff */
[----:B------:R3:W5:Y:S04]  /*4c50*/  MUFU.EX2 R223, R6 ;  /* 0x0000000600df7308 */ /* 0x0007680000000800 */
[----:B------:R-:W-:Y:S01]  /*4c60*/  HMMA.16816.F32.BF16 R68, R8, R24, R48 ;  /* 0x000000180844723c */ /* 0x000fe20000041830 */
[----:B----4-:R-:W-:-:S07]  /*4c70*/  FFMA.FTZ R5, R109, UR8, -R0 ;  /* 0x000000086d057c23 */ /* 0x010fce0008010800 */
[----:B------:R-:W-:Y:S01]  /*4c80*/  HMMA.16816.F32.BF16 R64, R8, R28, R40 ;  /* 0x0000001c0840723c */ /* 0x000fe20000041828 */
[----:B------:R4:W1:Y:S01]  /*4c90*/  MUFU.EX2 R215, R5 ;  /* 0x0000000500d77308 */ /* 0x0008620000000800 */
[----:B---3--:R-:W-:-:S04]  /*4ca0*/  FFMA.FTZ R6, R100, UR8, -R4 ;  /* 0x0000000864067c23 */ /* 0x008fc80008010804 */
[----:B------:R3:W2:Y:S02]  /*4cb0*/  MUFU.EX2 R225, R6 ;  /* 0x0000000600e17308 */ /* 0x0006a40000000800 */
[----:B------:R-:W-:Y:S01]  /*4cc0*/  HMMA.16816.F32.BF16 R44, R8, R26, R44 ;  /* 0x0000001a082c723c */ /* 0x000fe2000004182c */
[----:B----4-:R-:W-:-:S07]  /*4cd0*/  FFMA.FTZ R5, R99, UR8, -R0 ;  /* 0x0000000863057c23 */ /* 0x010fce0008010800 */
[----:B------:R-:W-:Y:S01]  /*4ce0*/  HMMA.16816.F32.BF16 R32, R8, R30, R32 ;  /* 0x0000001e0820723c */ /* 0x000fe20000041820 */
[----:B-----5:R-:W-:Y:S01]  /*4cf0*/  F2FP.BF16.F32.PACK_AB R8, R223, R222 ;  /* 0x000000dedf08723e */ /* 0x020fe200000010ff */
[----:B------:R4:W-:Y:S01]  /*4d00*/  MUFU.EX2 R218, R5 ;  /* 0x0000000500da7308 */ /* 0x0009e20000000800 */
[----:B---3--:R-:W-:Y:S01]  /*4d10*/  FFMA.FTZ R6, R103, UR8, -R0 ;  /* 0x0000000867067c23 */ /* 0x008fe20008010800 */
[----:B-1----:R-:W-:Y:S02]  /*4d20*/  F2FP.BF16.F32.PACK_AB R9, R214, R215 ;  /* 0x000000d7d609723e */ /* 0x002fe400000010ff */
[----:B--2---:R-:W-:Y:S01]  /*4d30*/  F2FP.BF16.F32.PACK_AB R10, R225, R224 ;  /* 0x000000e0e10a723e */ /* 0x004fe200000010ff */
[----:B------:R1:W2:Y:S01]  /*4d40*/  MUFU.EX2 R216, R6 ;  /* 0x0000000600d87308 */ /* 0x0002a20000000800 */
[----:B----4-:R-:W-:-:S04]  /*4d50*/  FFMA.FTZ R5, R98, UR8, -R3 ;  /* 0x0000000862057c23 */ /* 0x010fc80008010803 */
[----:B------:R3:W-:Y:S01]  /*4d60*/  MUFU.EX2 R220, R5 ;  /* 0x0000000500dc7308 */ /* 0x0007e20000000800 */
[----:B-1----:R-:W-:Y:S01]  /*4d70*/  FFMA.FTZ R6, R96, UR8, -R3 ;  /* 0x0000000860067c23 */ /* 0x002fe20008010803 */
[----:B--2---:R-:W-:-:S03]  /*4d80*/  F2FP.BF16.F32.PACK_AB R11, R218, R216 ;  /* 0x000000d8da0b723e */ /* 0x004fc600000010ff */
[----:B------:R1:W2:Y:S04]  /*4d90*/  MUFU.EX2 R217, R6 ;  /* 0x0000000600d97308 */ /* 0x0002a80000000800 */
[----:B------:R-:W-:Y:S01]  /*4da0*/  HMMA.16816.F32.BF16 R48, R8, R24, R52 ;  /* 0x000000180830723c */ /* 0x000fe20000041834 */
[----:B---3--:R-:W-:-:S07]  /*4db0*/  FFMA.FTZ R5, R101, UR8, -R3 ;  /* 0x0000000865057c23 */ /* 0x008fce0008010803 */
[----:B------:R-:W-:Y:S01]  /*4dc0*/  HMMA.16816.F32.BF16 R52, R8, R28, R56 ;  /* 0x0000001c0834723c */ /* 0x000fe20000041838 */
[----:B------:R3:W-:Y:S01]  /*4dd0*/  MUFU.EX2 R219, R5 ;  /* 0x0000000500db7308 */ /* 0x0007e20000000800 */
[----:B-1----:R-:W-:-:S04]  /*4de0*/  FFMA.FTZ R6, R97, UR8, -R3 ;  /* 0x0000000861067c23 */ /* 0x002fc80008010803 */
[----:B------:R1:W4:Y:S02]  /*4df0*/  MUFU.EX2 R221, R6 ;  /* 0x0000000600dd7308 */ /* 0x0003240000000800 */
[----:B------:R-:W-:Y:S01]  /*4e00*/  HMMA.16816.F32.BF16 R40, R8, R26, R60 ;  /* 0x0000001a0828723c */ /* 0x000fe2000004183c */
[----:B------:R-:W5:Y:S01]  /*4e10*/  LDSM.16.MT88.4 R24, [R135+0x4c00] ;  /* 0x004c00008718783b */ /* 0x000f620000004200 */
[----:B---3--:R-:W-:-:S06]  /*4e20*/  FFMA.FTZ R5, R108, UR8, -R2 ;  /* 0x000000086c057c23 */ /* 0x008fcc0008010802 */
[----:B------:R-:W-:Y:S01]  /*4e30*/  HMMA.16816.F32.BF16 R28, R8, R30, R20 ;  /* 0x0000001e081c723c */ /* 0x000fe20000041814 */
[----:B------:R-:W3:Y:S01]  /*4e40*/  LDSM.16.MT88.4 R20, [R185+0x4c00] ;  /* 0x004c0000b914783b */ /* 0x000ee20000004200 */
[----:B--2---:R-:W-:Y:S01]  /*4e50*/  F2FP.BF16.F32.PACK_AB R8, R217, R220 ;  /* 0x000000dcd908723e */ /* 0x004fe200000010ff */
[----:B------:R2:W2:Y:S01]  /*4e60*/  MUFU.EX2 R210, R5 ;  /* 0x0000000500d27308 */ /* 0x0004a20000000800 */
[----:B-1----:R-:W-:Y:S01]  /*4e70*/  FFMA.FTZ R6, R107, UR8, -R2 ;  /* 0x000000086b067c23 */ /* 0x002fe20008010802 */
[----:B----4-:R-:W-:-:S03]  /*4e80*/  F2FP.BF16.F32.PACK_AB R10, R221, R219 ;  /* 0x000000dbdd0a723e */ /* 0x010fc600000010ff */
[----:B------:R1:W-:Y:S01]  /*4e90*/  MUFU.EX2 R213, R6 ;  /* 0x0000000600d57308 */ /* 0x0003e20000000800 */
[----:B--2---:R-:W-:Y:S01]  /*4ea0*/  FFMA.FTZ R5, R104, UR8, -R2 ;  /* 0x0000000868057c23 */ /* 0x004fe20008010802 */
[----:B------:R-:W-:-:S03]  /*4eb0*/  F2FP.BF16.F32.PACK_AB R9, R212, R210 ;  /* 0x000000d2d409723e */ /* 0x000fc600000010ff */
[----:B------:R2:W4:Y:S01]  /*4ec0*/  MUFU.EX2 R211, R5 ;  /* 0x0000000500d37308 */ /* 0x0005220000000800 */
[----:B-1----:R-:W-:-:S04]  /*4ed0*/  FFMA.FTZ R6, R125, UR8, -R4 ;  /* 0x000000087d067c23 */ /* 0x002fc80008010804 */
[----:B------:R1:W-:Y:S01]  /*4ee0*/  MUFU.EX2 R209, R6 ;  /* 0x0000000600d17308 */ /* 0x0003e20000000800 */
[----:B--2---:R-:W-:Y:S01]  /*4ef0*/  FFMA.FTZ R5, R124, UR8, -R4 ;  /* 0x000000087c057c23 */ /* 0x004fe20008010804 */
[----:B----4-:R-:W-:-:S03]  /*4f00*/  F2FP.BF16.F32.PACK_AB R11, R211, R213 ;  /* 0x000000d5d30b723e */ /* 0x010fc600000010ff */
[----:B------:R2:W4:Y:S01]  /*4f10*/  MUFU.EX2 R206, R5 ;  /* 0x0000000500ce7308 */ /* 0x0005220000000800 */
[----:B-1----:R-:W-:-:S03]  /*4f20*/  FFMA.FTZ R6, R120, UR8, -R4 ;  /* 0x0000000878067c23 */ /* 0x002fc60008010804 */
[C---:B------:R-:W-:Y:S01]  /*4f30*/  HMMA.16816.F32.BF16 R60, R8.reuse, R16, R68 ;  /* 0x00000010083c723c */ /* 0x040fe20000041844 */
[----:B------:R1:W-:Y:S07]  /*4f40*/  MUFU.EX2 R208, R6 ;  /* 0x0000000600d07308 */ /* 0x0003ee0000000800 */
[----:B------:R-:W-:Y:S01]  /*4f50*/  HMMA.16816.F32.BF16 R44, R8, R18, R44 ;  /* 0x00000012082c723c */ /* 0x000fe2000004182c */
[----:B--2---:R-:W-:-:S04]  /*4f60*/  FFMA.FTZ R5, R117, UR8, -R4 ;  /* 0x0000000875057c23 */ /* 0x004fc80008010804 */
[----:B------:R2:W5:Y:S01]  /*4f70*/  MUFU.EX2 R207, R5 ;  /* 0x0000000500cf7308 */ /* 0x0005620000000800 */
[--C-:B-1----:R-:W-:Y:S02]  /*4f80*/  FFMA.FTZ R6, R132, UR8, -R0.reuse ;  /* 0x0000000884067c23 */ /* 0x102fe40008010800 */
[C---:B------:R-:W-:Y:S02]  /*4f90*/  HMMA.16816.F32.BF16 R68, R8.reuse, R12, R64 ;  /* 0x0000000c0844723c */ /* 0x040fe40000041840 */
[----:B------:R1:W-:Y:S06]  /*4fa0*/  MUFU.EX2 R132, R6 ;  /* 0x0000000600847308 */ /* 0x0003ec0000000800 */
[----:B------:R-:W-:Y:S01]  /*4fb0*/  HMMA.16816.F32.BF16 R32, R8, R14, R32 ;  /* 0x0000000e0820723c */ /* 0x000fe20000041820 */
[----:B----4-:R-:W-:Y:S01]  /*4fc0*/  F2FP.BF16.F32.PACK_AB R8, R209, R206 ;  /* 0x000000ced108723e */ /* 0x010fe200000010ff */
[----:B--2---:R-:W-:Y:S01]  /*4fd0*/  FFMA.FTZ R5, R131, UR8, -R0 ;  /* 0x0000000883057c23 */ /* 0x004fe20008010800 */
[----:B-----5:R-:W-:-:S03]  /*4fe0*/  F2FP.BF16.F32.PACK_AB R10, R208, R207 ;  /* 0x000000cfd00a723e */ /* 0x020fc600000010ff */
[----:B------:R2:W4:Y:S01]  /*4ff0*/  MUFU.EX2 R125, R5 ;  /* 0x00000005007d7308 */ /* 0x0005220000000800 */
[----:B-1----:R-:W-:-:S04]  /*5000*/  FFMA.FTZ R6, R123, UR8, -R0 ;  /* 0x000000087b067c23 */ /* 0x002fc80008010800 */
[----:B------:R1:W-:Y:S01]  /*5010*/  MUFU.EX2 R131, R6 ;  /* 0x0000000600837308 */ /* 0x0003e20000000800 */
[----:B--2---:R-:W-:Y:S01]  /*5020*/  FFMA.FTZ R5, R127, UR8, -R0 ;  /* 0x000000087f057c23 */ /* 0x004fe20008010800 */
[----:B----4-:R-:W-:-:S03]  /*5030*/  F2FP.BF16.F32.PACK_AB R9, R132, R125 ;  /* 0x0000007d8409723e */ /* 0x010fc600000010ff */
[----:B------:R2:W4:Y:S01]  /*5040*/  MUFU.EX2 R203, R5 ;  /* 0x0000000500cb7308 */ /* 0x0005220000000800 */
[----:B-1----:R-:W-:-:S04]  /*5050*/  FFMA.FTZ R6, R119, UR8, -R3 ;  /* 0x0000000877067c23 */ /* 0x002fc80008010803 */
[----:B------:R1:W-:Y:S01]  /*5060*/  MUFU.EX2 R205, R6 ;  /* 0x0000000600cd7308 */ /* 0x0003e20000000800 */
[--C-:B--2---:R-:W-:Y:S01]  /*5070*/  FFMA.FTZ R5, R121, UR8, -R3.reuse ;  /* 0x0000000879057c23 */ /* 0x104fe20008010803 */
[----:B----4-:R-:W-:Y:S02]  /*5080*/  F2FP.BF16.F32.PACK_AB R11, R131, R203 ;  /* 0x000000cb830b723e */ /* 0x010fe400000010ff */
[----:B------:R2:W-:Y:S01]  /*5090*/  MUFU.EX2 R121, R7 ;  /* 0x0000000700797308 */ /* 0x0005e20000000800 */
[----:B-1----:R-:W-:-:S03]  /*50a0*/  FFMA.FTZ R6, R116, UR8, -R3 ;  /* 0x0000000874067c23 */ /* 0x002fc60008010803 */
[----:B------:R1:W4:Y:S01]  /*50b0*/  MUFU.EX2 R204, R5 ;  /* 0x0000000500cc7308 */ /* 0x0003220000000800 */
[C---:B------:R-:W-:Y:S08]  /*50c0*/  HMMA.16816.F32.BF16 R64, R8.reuse, R16, R48 ;  /* 0x000000100840723c */ /* 0x040ff00000041830 */
[----:B------:R-:W-:Y:S01]  /*50d0*/  HMMA.16816.F32.BF16 R56, R8, R18, R40 ;  /* 0x000000120838723c */ /* 0x000fe20000041828 */
[----:B------:R-:W5:Y:S01]  /*50e0*/  LDSM.16.MT88.4 R16, [R135+0x5000] ;  /* 0x005000008710783b */ /* 0x000f620000004200 */
[----:B--2---:R-:W-:Y:S01]  /*50f0*/  FFMA.FTZ R7, R146, UR8, -R2 ;  /* 0x0000000892077c23 */ /* 0x004fe20008010802 */
[----:B-1----:R-:W-:-:S03]  /*5100*/  FFMA.FTZ R5, R118, UR8, -R3 ;  /* 0x0000000876057c23 */ /* 0x002fc60008010803 */
[----:B------:R1:W-:Y:S02]  /*5110*/  MUFU.EX2 R100, R7 ;  /* 0x0000000700647308 */ /* 0x0003e40000000800 */
[C---:B------:R-:W-:Y:S02]  /*5120*/  HMMA.16816.F32.BF16 R52, R8.reuse, R12, R52 ;  /* 0x0000000c0834723c */ /* 0x040fe40000041834 */
[----:B------:R2:W-:Y:S06]  /*5130*/  MUFU.EX2 R127, R5 ;  /* 0x00000005007f7308 */ /* 0x0005ec0000000800 */
[----:B------:R-:W-:Y:S01]  /*5140*/  HMMA.16816.F32.BF16 R28, R8, R14, R28 ;  /* 0x0000000e081c723c */ /* 0x000fe2000004181c */
[----:B------:R-:W5:Y:S01]  /*5150*/  LDSM.16.MT88.4 R12, [R185+0x5000] ;  /* 0x00500000b90c783b */ /* 0x000f620000004200 */
[----:B----4-:R-:W-:Y:S01]  /*5160*/  F2FP.BF16.F32.PACK_AB R8, R205, R204 ;  /* 0x000000cccd08723e */ /* 0x010fe200000010ff */
[--C-:B-1----:R-:W-:Y:S01]  /*5170*/  FFMA.FTZ R7, R164, UR8, -R2.reuse ;  /* 0x00000008a4077c23 */ /* 0x102fe20008010802 */
[----:B--2---:R-:W-:-:S03]  /*5180*/  FFMA.FTZ R5, R129, UR8, -R2 ;  /* 0x0000000881057c23 */ /* 0x004fc60008010802 */
[----:B------:R1:W-:Y:S04]  /*5190*/  MUFU.EX2 R83, R7 ;  /* 0x0000000700537308 */ /* 0x0003e80000000800 */
[----:B------:R2:W4:Y:S04]  /*51a0*/  MUFU.EX2 R124, R5 ;  /* 0x00000005007c7308 */ /* 0x0005280000000800 */
[----:B------:R3:W3:Y:S01]  /*51b0*/  MUFU.EX2 R129, R6 ;  /* 0x0000000600817308 */ /* 0x0006e20000000800 */
[----:B-1----:R-:W-:Y:S01]  /*51c0*/  FFMA.FTZ R7, R175, UR8, -R0 ;  /* 0x00000008af077c23 */ /* 0x002fe20008010800 */
[----:B--2---:R-:W-:Y:S01]  /*51d0*/  FFMA.FTZ R5, R126, UR8, -R2 ;  /* 0x000000087e057c23 */ /* 0x004fe20008010802 */
[----:B----4-:R-:W-:-:S02]  /*51e0*/  F2FP.BF16.F32.PACK_AB R9, R121, R124 ;  /* 0x0000007c7909723e */ /* 0x010fc400000010ff */
[----:B------:R-:W-:Y:S01]  /*51f0*/  MUFU.EX2 R73, R7 ;  /* 0x0000000700497308 */ /* 0x000fe20000000800 */
[----:B---3--:R-:W-:Y:S01]  /*5200*/  FFMA.FTZ R6, R133, UR8, -R2 ;  /* 0x0000000885067c23 */ /* 0x008fe20008010802 */
[----:B------:R-:W-:Y:S02]  /*5210*/  F2FP.BF16.F32.PACK_AB R10, R129, R127 ;  /* 0x0000007f810a723e */ /* 0x000fe400000010ff */
[----:B------:R1:W-:Y:S04]  /*5220*/  MUFU.EX2 R120, R5 ;  /* 0x0000000500787308 */ /* 0x0003e80000000800 */
[----:B------:R2:W3:Y:S01]  /*5230*/  MUFU.EX2 R123, R6 ;  /* 0x00000006007b7308 */ /* 0x0004e20000000800 */
[----:B-1----:R-:W-:-:S04]  /*5240*/  FFMA.FTZ R5, R151, UR8, -R4 ;  /* 0x0000000897057c23 */ /* 0x002fc80008010804 */
[----:B------:R1:W-:Y:S01]  /*5250*/  MUFU.EX2 R117, R5 ;  /* 0x0000000500757308 */ /* 0x0003e20000000800 */
[----:B--2---:R-:W-:Y:S01]  /*5260*/  FFMA.FTZ R6, R152, UR8, -R4 ;  /* 0x0000000898067c23 */ /* 0x004fe20008010804 */
[----:B---3--:R-:W-:-:S03]  /*5270*/  F2FP.BF16.F32.PACK_AB R11, R120, R123 ;  /* 0x0000007b780b723e */ /* 0x008fc600000010ff */
[----:B------:R2:W3:Y:S04]  /*5280*/  MUFU.EX2 R119, R6 ;  /* 0x0000000600777308 */ /* 0x0004e80000000800 */
[----:B------:R-:W-:Y:S01]  /*5290*/  HMMA.16816.F32.BF16 R40, R8, R26, R44 ;  /* 0x0000001a0828723c */ /* 0x000fe2000004182c */
[----:B-1----:R-:W-:-:S07]  /*52a0*/  FFMA.FTZ R5, R144, UR8, -R4 ;  /* 0x0000000890057c23 */ /* 0x002fce0008010804 */
[----:B------:R-:W-:Y:S01]  /*52b0*/  HMMA.16816.F32.BF16 R48, R8, R24, R60 ;  /* 0x000000180830723c */ /* 0x000fe2000004183c */
[----:B------:R1:W-:Y:S01]  /*52c0*/  MUFU.EX2 R116, R5 ;  /* 0x0000000500747308 */ /* 0x0003e20000000800 */
[----:B--2---:R-:W-:-:S04]  /*52d0*/  FFMA.FTZ R6, R143, UR8, -R4 ;  /* 0x000000088f067c23 */ /* 0x004fc80008010804 */
[----:B------:R2:W4:Y:S02]  /*52e0*/  MUFU.EX2 R118, R6 ;  /* 0x0000000600767308 */ /* 0x0005240000000800 */
[----:B------:R-:W-:Y:S01]  /*52f0*/  HMMA.16816.F32.BF16 R44, R8, R20, R68 ;  /* 0x00000014082c723c */ /* 0x000fe20000041844 */
[----:B-1----:R-:W-:-:S07]  /*5300*/  FFMA.FTZ R5, R153, UR8, -R0 ;  /* 0x0000000899057c23 */ /* 0x002fce0008010800 */
[----:B------:R-:W-:Y:S01]  /*5310*/  HMMA.16816.F32.BF16 R32, R8, R22, R32 ;  /* 0x000000160820723c */ /* 0x000fe20000041820 */
[----:B---3--:R-:W-:Y:S01]  /*5320*/  F2FP.BF16.F32.PACK_AB R8, R119, R117 ;  /* 0x000000757708723e */ /* 0x008fe200000010ff */
[----:B------:R1:W-:Y:S01]  /*5330*/  MUFU.EX2 R109, R5 ;  /* 0x00000005006d7308 */ /* 0x0003e20000000800 */
[----:B--2---:R-:W-:Y:S01]  /*5340*/  FFMA.FTZ R6, R154, UR8, -R0 ;  /* 0x000000089a067c23 */ /* 0x004fe20008010800 */
[----:B----4-:R-:W-:-:S03]  /*5350*/  F2FP.BF16.F32.PACK_AB R10, R118, R116 ;  /* 0x00000074760a723e */ /* 0x010fc600000010ff */
[----:B------:R2:W3:Y:S01]  /*5360*/  MUFU.EX2 R105, R6 ;  /* 0x0000000600697308 */ /* 0x0004e20000000800 */
[----:B-1----:R-:W-:-:S04]  /*5370*/  FFMA.FTZ R5, R150, UR8, -R0 ;  /* 0x0000000896057c23 */ /* 0x002fc80008010800 */
        /* <DEDUP_REMOVED lines=11> */
[C---:B------:R-:W-:Y:S01]  /*5430*/  HMMA.16816.F32.BF16 R56, R8.reuse, R26, R56 ;  /* 0x0000001a0838723c */ /* 0x040fe20000041838 */
[----:B------:R1:W-:Y:S01]  /*5440*/  MUFU.EX2 R103, R5 ;  /* 0x0000000500677308 */ /* 0x0003e20000000800 */
[----:B--2---:R-:W-:Y:S01]  /*5450*/  FFMA.FTZ R6, R93, UR8, -R3 ;  /* 0x000000085d067c23 */ /* 0x004fe20008010803 */
[----:B------:R-:W2:Y:S03]  /*5460*/  LDSM.16.MT88.4 R24, [R135+0x5400] ;  /* 0x005400008718783b */ /* 0x000ea60000004200 */
[----:B------:R4:W5:Y:S02]  /*5470*/  MUFU.EX2 R107, R6 ;  /* 0x00000006006b7308 */ /* 0x0009640000000800 */
[----:B------:R-:W-:Y:S01]  /*5480*/  HMMA.16816.F32.BF16 R52, R8, R20, R52 ;  /* 0x000000140834723c */ /* 0x000fe20000041834 */
[----:B-1----:R-:W-:-:S07]  /*5490*/  FFMA.FTZ R5, R145, UR8, -R2 ;  /* 0x0000000891057c23 */ /* 0x002fce0008010802 */
[----:B------:R-:W-:Y:S01]  /*54a0*/  HMMA.16816.F32.BF16 R28, R8, R22, R28 ;  /* 0x00000016081c723c */ /* 0x000fe2000004181c */
[----:B------:R-:W1:Y:S01]  /*54b0*/  LDSM.16.MT88.4 R20, [R185+0x5400] ;  /* 0x00540000b914783b */ /* 0x000e620000004200 */
[----:B---3--:R-:W-:Y:S01]  /*54c0*/  F2FP.BF16.F32.PACK_AB R8, R113, R111 ;  /* 0x0000006f7108723e */ /* 0x008fe200000010ff */
[----:B------:R3:W3:Y:S01]  /*54d0*/  MUFU.EX2 R102, R5 ;  /* 0x0000000500667308 */ /* 0x0006e20000000800 */
[----:B----4-:R-:W-:Y:S01]  /*54e0*/  FFMA.FTZ R6, R114, UR8, -R2 ;  /* 0x0000000872067c23 */ /* 0x010fe20008010802 */
[----:B-----5:R-:W-:-:S03]  /*54f0*/  F2FP.BF16.F32.PACK_AB R10, R107, R103 ;  /* 0x000000676b0a723e */ /* 0x020fc600000010ff */
[----:B------:R4:W-:Y:S01]  /*5500*/  MUFU.EX2 R101, R6 ;  /* 0x0000000600657308 */ /* 0x0009e20000000800 */
[----:B---3--:R-:W-:Y:S01]  /*5510*/  FFMA.FTZ R5, R115, UR8, -R2 ;  /* 0x0000000873057c23 */ /* 0x008fe20008010802 */
[----:B------:R-:W-:-:S03]  /*5520*/  F2FP.BF16.F32.PACK_AB R9, R100, R102 ;  /* 0x000000666409723e */ /* 0x000fc600000010ff */
[----:B------:R3:W5:Y:S01]  /*5530*/  MUFU.EX2 R99, R5 ;  /* 0x0000000500637308 */ /* 0x0007620000000800 */
[----:B----4-:R-:W-:-:S04]  /*5540*/  FFMA.FTZ R6, R156, UR8, -R4 ;  /* 0x000000089c067c23 */ /* 0x010fc80008010804 */
[----:B------:R4:W-:Y:S01]  /*5550*/  MUFU.EX2 R98, R6 ;  /* 0x0000000600627308 */ /* 0x0009e20000000800 */
[----:B---3--:R-:W-:Y:S01]  /*5560*/  FFMA.FTZ R5, R158, UR8, -R4 ;  /* 0x000000089e057c23 */ /* 0x008fe20008010804 */
[----:B-----5:R-:W-:-:S03]  /*5570*/  F2FP.BF16.F32.PACK_AB R11, R99, R101 ;  /* 0x00000065630b723e */ /* 0x020fc600000010ff */
[----:B------:R3:W5:Y:S01]  /*5580*/  MUFU.EX2 R96, R5 ;  /* 0x0000000500607308 */ /* 0x0007620000000800 */
[----:B----4-:R-:W-:-:S03]  /*5590*/  FFMA.FTZ R6, R106, UR8, -R4 ;  /* 0x000000086a067c23 */ /* 0x010fc60008010804 */
[C---:B------:R-:W-:Y:S01]  /*55a0*/  HMMA.16816.F32.BF16 R48, R8.reuse, R16, R48 ;  /* 0x000000100830723c */ /* 0x040fe20000041830 */
[----:B------:R4:W-:Y:S07]  /*55b0*/  MUFU.EX2 R97, R6 ;  /* 0x0000000600617308 */ /* 0x0009ee0000000800 */
[----:B------:R-:W-:Y:S01]  /*55c0*/  HMMA.16816.F32.BF16 R40, R8, R18, R40 ;  /* 0x000000120828723c */ /* 0x000fe20000041828 */
[----:B---3--:R-:W-:-:S04]  /*55d0*/  FFMA.FTZ R5, R92, UR8, -R4 ;  /* 0x000000085c057c23 */ /* 0x008fc80008010804 */
[----:B------:R3:W2:Y:S01]  /*55e0*/  MUFU.EX2 R95, R5 ;  /* 0x00000005005f7308 */ /* 0x0006a20000000800 */
[--C-:B----4-:R-:W-:Y:S02]  /*55f0*/  FFMA.FTZ R6, R159, UR8, -R0.reuse ;  /* 0x000000089f067c23 */ /* 0x110fe40008010800 */
[C---:B------:R-:W-:Y:S02]  /*5600*/  HMMA.16816.F32.BF16 R44, R8.reuse, R12, R44 ;  /* 0x0000000c082c723c */ /* 0x040fe4000004182c */
[----:B------:R4:W-:Y:S06]  /*5610*/  MUFU.EX2 R88, R6 ;  /* 0x0000000600587308 */ /* 0x0009ec0000000800 */
[----:B------:R-:W-:Y:S01]  /*5620*/  HMMA.16816.F32.BF16 R32, R8, R14, R32 ;  /* 0x0000000e0820723c */ /* 0x000fe20000041820 */
[----:B-----5:R-:W-:Y:S01]  /*5630*/  F2FP.BF16.F32.PACK_AB R8, R98, R96 ;  /* 0x000000606208723e */ /* 0x020fe200000010ff */
[----:B---3--:R-:W-:Y:S01]  /*5640*/  FFMA.FTZ R5, R160, UR8, -R0 ;  /* 0x00000008a0057c23 */ /* 0x008fe20008010800 */
[----:B--2---:R-:W-:-:S03]  /*5650*/  F2FP.BF16.F32.PACK_AB R10, R97, R95 ;  /* 0x0000005f610a723e */ /* 0x004fc600000010ff */
[----:B------:R2:W3:Y:S01]  /*5660*/  MUFU.EX2 R92, R5 ;  /* 0x00000005005c7308 */ /* 0x0004e20000000800 */
[----:B----4-:R-:W-:-:S04]  /*5670*/  FFMA.FTZ R6, R110, UR8, -R0 ;  /* 0x000000086e067c23 */ /* 0x010fc80008010800 */
[----:B------:R4:W-:Y:S01]  /*5680*/  MUFU.EX2 R87, R6 ;  /* 0x0000000600577308 */ /* 0x0009e20000000800 */
[----:B--2---:R-:W-:Y:S01]  /*5690*/  FFMA.FTZ R5, R112, UR8, -R0 ;  /* 0x0000000870057c23 */ /* 0x004fe20008010800 */
[----:B---3--:R-:W-:-:S03]  /*56a0*/  F2FP.BF16.F32.PACK_AB R9, R88, R92 ;  /* 0x0000005c5809723e */ /* 0x008fc600000010ff */
[----:B------:R2:W3:Y:S01]  /*56b0*/  MUFU.EX2 R91, R5 ;  /* 0x00000005005b7308 */ /* 0x0004e20000000800 */
[----:B----4-:R-:W-:-:S04]  /*56c0*/  FFMA.FTZ R6, R155, UR8, -R3 ;  /* 0x000000089b067c23 */ /* 0x010fc80008010803 */
[----:B------:R4:W-:Y:S01]  /*56d0*/  MUFU.EX2 R94, R6 ;  /* 0x00000006005e7308 */ /* 0x0009e20000000800 */
[----:B--2---:R-:W-:Y:S01]  /*56e0*/  FFMA.FTZ R5, R157, UR8, -R3 ;  /* 0x000000089d057c23 */ /* 0x004fe20008010803 */
[----:B---3--:R-:W-:-:S03]  /*56f0*/  F2FP.BF16.F32.PACK_AB R11, R87, R91 ;  /* 0x0000005b570b723e */ /* 0x008fc600000010ff */
[----:B------:R2:W3:Y:S01]  /*5700*/  MUFU.EX2 R93, R5 ;  /* 0x00000005005d7308 */ /* 0x0004e20000000800 */
[----:B----4-:R-:W-:-:S03]  /*5710*/  FFMA.FTZ R6, R138, UR8, -R3 ;  /* 0x000000088a067c23 */ /* 0x010fc60008010803 */
[C---:B------:R-:W-:Y:S01]  /*5720*/  HMMA.16816.F32.BF16 R64, R8.reuse, R16, R64 ;  /* 0x000000100840723c */ /* 0x040fe20000041840 */
[----:B------:R4:W-:Y:S07]  /*5730*/  MUFU.EX2 R89, R6 ;  /* 0x0000000600597308 */ /* 0x0009ee0000000800 */
[----:B------:R-:W-:Y:S01]  /*5740*/  HMMA.16816.F32.BF16 R60, R8, R18, R56 ;  /* 0x00000012083c723c */ /* 0x000fe20000041838 */
[----:B------:R-:W-:Y:S01]  /*5750*/  LDSM.16.MT88.4 R16, [R185+0x5800] ;  /* 0x00580000b910783b */ /* 0x000fe20000004200 */
[----:B--2---:R-:W-:-:S04]  /*5760*/  FFMA.FTZ R5, R134, UR8, -R3 ;  /* 0x0000000886057c23 */ /* 0x004fc80008010803 */
[----:B------:R2:W5:Y:S01]  /*5770*/  MUFU.EX2 R86, R5 ;  /* 0x0000000500567308 */ /* 0x0005620000000800 */
[--C-:B----4-:R-:W-:Y:S01]  /*5780*/  FFMA.FTZ R6, R142, UR8, -R2.reuse ;  /* 0x000000088e067c23 */ /* 0x110fe20008010802 */
[C---:B------:R-:W-:Y:S03]  /*5790*/  HMMA.16816.F32.BF16 R56, R8.reuse, R12, R52 ;  /* 0x0000000c0838723c */ /* 0x040fe60000041834 */
[----:B------:R4:W-:Y:S05]  /*57a0*/  MUFU.EX2 R84, R6 ;  /* 0x0000000600547308 */ /* 0x0009ea0000000800 */
[----:B------:R-:W-:Y:S01]  /*57b0*/  HMMA.16816.F32.BF16 R52, R8, R14, R28 ;  /* 0x0000000e0834723c */ /* 0x000fe2000004181c */
[----:B---3--:R-:W-:Y:S01]  /*57c0*/  F2FP.BF16.F32.PACK_AB R8, R94, R93 ;  /* 0x0000005d5e08723e */ /* 0x008fe200000010ff */
[----:B------:R-:W3:Y:S01]  /*57d0*/  LDSM.16.MT88.4 R12, [R135+0x5800] ;  /* 0x00580000870c783b */ /* 0x000ee20000004200 */
[----:B--2---:R-:W-:Y:S01]  /*57e0*/  FFMA.FTZ R5, R166, UR8, -R2 ;  /* 0x00000008a6057c23 */ /* 0x004fe20008010802 */
[----:B-----5:R-:W-:-:S03]  /*57f0*/  F2FP.BF16.F32.PACK_AB R10, R89, R86 ;  /* 0x00000056590a723e */ /* 0x020fc600000010ff */
[----:B------:R2:W5:Y:S01]  /*5800*/  MUFU.EX2 R85, R5 ;  /* 0x0000000500557308 */ /* 0x0005620000000800 */
[----:B----4-:R-:W-:-:S04]  /*5810*/  FFMA.FTZ R6, R174, UR8, -R4 ;  /* 0x00000008ae067c23 */ /* 0x010fc80008010804 */
[----:B------:R4:W-:Y:S01]  /*5820*/  MUFU.EX2 R81, R6 ;  /* 0x0000000600517308 */ /* 0x0009e20000000800 */
        /* <DEDUP_REMOVED lines=8> */
[----:B----4-:R-:W-:-:S03]  /*58b0*/  FFMA.FTZ R6, R90, UR8, -R0 ;  /* 0x000000085a067c23 */ /* 0x010fc60008010800 */
[C---:B------:R-:W-:Y:S01]  /*58c0*/  HMMA.16816.F32.BF16 R48, R8.reuse, R24, R48 ;  /* 0x000000180830723c */ /* 0x040fe20000041830 */
[----:B------:R4:W-:Y:S07]  /*58d0*/  MUFU.EX2 R68, R6 ;  /* 0x0000000600447308 */ /* 0x0009ee0000000800 */
[----:B------:R-:W-:Y:S01]  /*58e0*/  HMMA.16816.F32.BF16 R144, R8, R26, R40 ;  /* 0x0000001a0890723c */ /* 0x000fe20000041828 */
[----:B--2---:R-:W-:-:S04]  /*58f0*/  FFMA.FTZ R5, R136, UR8, -R4 ;  /* 0x0000000888057c23 */ /* 0x004fc80008010804 */
[----:B------:R2:W3:Y:S01]  /*5900*/  MUFU.EX2 R78, R5 ;  /* 0x00000005004e7308 */ /* 0x0004e20000000800 */
[----:B----4-:R-:W-:Y:S02]  /*5910*/  FFMA.FTZ R6, R170, UR8, -R4 ;  /* 0x00000008aa067c23 */ /* 0x010fe40008010804 */
[C---:B-1----:R-:W-:Y:S02]  /*5920*/  HMMA.16816.F32.BF16 R44, R8.reuse, R20, R44 ;  /* 0x00000014082c723c */ /* 0x042fe4000004182c */
[----:B------:R1:W-:Y:S06]  /*5930*/  MUFU.EX2 R74, R6 ;  /* 0x00000006004a7308 */ /* 0x0003ec0000000800 */
[----:B------:R-:W-:Y:S01]  /*5940*/  HMMA.16816.F32.BF16 R28, R8, R22, R32 ;  /* 0x00000016081c723c */ /* 0x000fe20000041820 */
[----:B-----5:R-:W-:Y:S01]  /*5950*/  F2FP.BF16.F32.PACK_AB R8, R81, R79 ;  /* 0x0000004f5108723e */ /* 0x020fe200000010ff */
[----:B--2---:R-:W-:Y:S01]  /*5960*/  FFMA.FTZ R5, R176, UR8, -R0 ;  /* 0x00000008b0057c23 */ /* 0x004fe20008010800 */
[----:B---3--:R-:W-:-:S03]  /*5970*/  F2FP.BF16.F32.PACK_AB R10, R80, R78 ;  /* 0x0000004e500a723e */ /* 0x008fc600000010ff */
[----:B------:R2:W3:Y:S01]  /*5980*/  MUFU.EX2 R75, R5 ;  /* 0x00000005004b7308 */ /* 0x0004e20000000800 */
[----:B-1----:R-:W-:Y:S01]  /*5990*/  FFMA.FTZ R6, R149, UR8, -R4 ;  /* 0x0000000895067c23 */ /* 0x002fe20008010804 */
[----:B--2---:R-:W-:Y:S01]  /*59a0*/  FFMA.FTZ R5, R77, UR8, -R0 ;  /* 0x000000084d057c23 */ /* 0x004fe20008010800 */
[----:B---3--:R-:W-:Y:S02]  /*59b0*/  F2FP.BF16.F32.PACK_AB R9, R73, R75 ;  /* 0x0000004b4909723e */ /* 0x008fe400000010ff */
[----:B------:R1:W-:Y:S04]  /*59c0*/  MUFU.EX2 R77, R6 ;  /* 0x00000006004d7308 */ /* 0x0003e80000000800 */
[----:B------:R2:W3:Y:S01]  /*59d0*/  MUFU.EX2 R69, R5 ;  /* 0x0000000500457308 */ /* 0x0004e20000000800 */
[----:B-1----:R-:W-:Y:S01]  /*59e0*/  FFMA.FTZ R6, R173, UR8, -R3 ;  /* 0x00000008ad067c23 */ /* 0x002fe20008010803 */
[----:B--2---:R-:W-:Y:S01]  /*59f0*/  FFMA.FTZ R5, R171, UR8, -R4 ;  /* 0x00000008ab057c23 */ /* 0x004fe20008010804 */
[----:B---3--:R-:W-:-:S02]  /*5a00*/  F2FP.BF16.F32.PACK_AB R11, R69, R68 ;  /* 0x00000044450b723e */ /* 0x008fc400000010ff */
[----:B------:R1:W-:Y:S04]  /*5a10*/  MUFU.EX2 R70, R6 ;  /* 0x0000000600467308 */ /* 0x0003e80000000800 */
[----:B------:R2:W-:Y:S01]  /*5a20*/  MUFU.EX2 R76, R5 ;  /* 0x00000005004c7308 */ /* 0x0005e20000000800 */
[----:B------:R-:W-:Y:S01]  /*5a30*/  HMMA.16816.F32.BF16 R32, R8, R24, R64 ;  /* 0x000000180820723c */ /* 0x000fe20000041840 */
[----:B-1----:R-:W-:-:S07]  /*5a40*/  FFMA.FTZ R6, R165, UR8, -R3 ;  /* 0x00000008a5067c23 */ /* 0x002fce0008010803 */
[C---:B------:R-:W-:Y:S01]  /*5a50*/  HMMA.16816.F32.BF16 R24, R8.reuse, R26, R60 ;  /* 0x0000001a0818723c */ /* 0x040fe2000004183c */
[----:B--2---:R-:W-:Y:S01]  /*5a60*/  FFMA.FTZ R5, R148, UR8, -R4 ;  /* 0x0000000894057c23 */ /* 0x004fe20008010804 */
[----:B------:R1:W-:Y:S01]  /*5a70*/  MUFU.EX2 R66, R6 ;  /* 0x0000000600427308 */ /* 0x0003e20000000800 */
[----:B------:R-:W2:Y:S03]  /*5a80*/  LDSM.16.MT88.4 R148, [R135+0x5c00] ;  /* 0x005c00008794783b */ /* 0x000ea60000004200 */
[----:B------:R3:W-:Y:S02]  /*5a90*/  MUFU.EX2 R72, R5 ;  /* 0x0000000500487308 */ /* 0x0007e40000000800 */
[C---:B------:R-:W-:Y:S08]  /*5aa0*/  HMMA.16816.F32.BF16 R40, R8.reuse, R20, R56 ;  /* 0x000000140828723c */ /* 0x040ff00000041838 */
[----:B------:R-:W-:Y:S01]  /*5ab0*/  HMMA.16816.F32.BF16 R20, R8, R22, R52 ;  /* 0x000000160814723c */ /* 0x000fe20000041834 */
[----:B-1----:R-:W-:Y:S01]  /*5ac0*/  FFMA.FTZ R6, R178, UR8, -R2 ;  /* 0x00000008b2067c23 */ /* 0x002fe20008010802 */
[----:B---3--:R-:W-:-:S03]  /*5ad0*/  FFMA.FTZ R5, R169, UR8, -R3 ;  /* 0x00000008a9057c23 */ /* 0x008fc60008010803 */
[----:B------:R1:W-:Y:S04]  /*5ae0*/  MUFU.EX2 R65, R6 ;  /* 0x0000000600417308 */ /* 0x0003e80000000800 */
[----:B------:R3:W4:Y:S01]  /*5af0*/  MUFU.EX2 R71, R5 ;  /* 0x0000000500477308 */ /* 0x0007220000000800 */
[----:B-1----:R-:W-:Y:S01]  /*5b00*/  FFMA.FTZ R6, R163, UR8, -R2 ;  /* 0x00000008a3067c23 */ /* 0x002fe20008010802 */
[----:B---3--:R-:W-:-:S03]  /*5b10*/  FFMA.FTZ R5, R162, UR8, -R3 ;  /* 0x00000008a2057c23 */ /* 0x008fc60008010803 */
[----:B------:R1:W-:Y:S01]  /*5b20*/  MUFU.EX2 R63, R6 ;  /* 0x00000006003f7308 */ /* 0x0003e20000000800 */
[----:B----4-:R-:W-:-:S03]  /*5b30*/  F2FP.BF16.F32.PACK_AB R8, R71, R70 ;  /* 0x000000464708723e */ /* 0x010fc600000010ff */
[----:B------:R3:W4:Y:S01]  /*5b40*/  MUFU.EX2 R67, R5 ;  /* 0x0000000500437308 */ /* 0x0007220000000800 */
[----:B-1----:R-:W-:Y:S01]  /*5b50*/  FFMA.FTZ R6, R189, UR8, -R0 ;  /* 0x00000008bd067c23 */ /* 0x002fe20008010800 */
[----:B---3--:R-:W-:-:S03]  /*5b60*/  FFMA.FTZ R5, R177, UR8, -R2 ;  /* 0x00000008b1057c23 */ /* 0x008fc60008010802 */
[----:B------:R1:W-:Y:S01]  /*5b70*/  MUFU.EX2 R60, R6 ;  /* 0x00000006003c7308 */ /* 0x0003e20000000800 */
[----:B----4-:R-:W-:-:S03]  /*5b80*/  F2FP.BF16.F32.PACK_AB R10, R67, R66 ;  /* 0x00000042430a723e */ /* 0x010fc600000010ff */
[----:B------:R3:W4:Y:S01]  /*5b90*/  MUFU.EX2 R62, R5 ;  /* 0x00000005003e7308 */ /* 0x0007220000000800 */
[----:B-1----:R-:W-:Y:S01]  /*5ba0*/  FFMA.FTZ R6, R200, UR8, -R0 ;  /* 0x00000008c8067c23 */ /* 0x002fe20008010800 */
[----:B---3--:R-:W-:Y:S01]  /*5bb0*/  FFMA.FTZ R5, R161, UR8, -R2 ;  /* 0x00000008a1057c23 */ /* 0x008fe20008010802 */
[----:B----4-:R-:W-:Y:S02]  /*5bc0*/  F2FP.BF16.F32.PACK_AB R9, R62, R65 ;  /* 0x000000413e09723e */ /* 0x010fe400000010ff */
[----:B------:R1:W-:Y:S04]  /*5bd0*/  MUFU.EX2 R56, R6 ;  /* 0x0000000600387308 */ /* 0x0003e80000000800 */
[----:B------:R3:W4:Y:S01]  /*5be0*/  MUFU.EX2 R64, R5 ;  /* 0x0000000500407308 */ /* 0x0007220000000800 */
[----:B-1----:R-:W-:Y:S01]  /*5bf0*/  FFMA.FTZ R6, R192, UR8, -R3 ;  /* 0x00000008c0067c23 */ /* 0x002fe20008010803 */
[----:B---3--:R-:W-:Y:S01]  /*5c00*/  FFMA.FTZ R5, R191, UR8, -R0 ;  /* 0x00000008bf057c23 */ /* 0x008fe20008010800 */
[----:B----4-:R-:W-:-:S02]  /*5c10*/  F2FP.BF16.F32.PACK_AB R11, R64, R63 ;  /* 0x0000003f400b723e */ /* 0x010fc400000010ff */
[----:B------:R1:W-:Y:S04]  /*5c20*/  MUFU.EX2 R55, R6 ;  /* 0x0000000600377308 */ /* 0x0003e80000000800 */
[----:B------:R3:W4:Y:S01]  /*5c30*/  MUFU.EX2 R61, R5 ;  /* 0x00000005003d7308 */ /* 0x0007220000000800 */
[C---:B------:R-:W-:Y:S08]  /*5c40*/  HMMA.16816.F32.BF16 R136, R8.reuse, R12, R48 ;  /* 0x0000000c0888723c */ /* 0x040ff00000041830 */
[----:B------:R-:W-:Y:S01]  /*5c50*/  HMMA.16816.F32.BF16 R144, R8, R14, R144 ;  /* 0x0000000e0890723c */ /* 0x000fe20000041890 */
[----:B-1----:R-:W-:Y:S01]  /*5c60*/  FADD.FTZ R6, R235, R234 ;  /* 0x000000eaeb067221 */ /* 0x002fe20000010000 */
[----:B---3--:R-:W-:-:S03]  /*5c70*/  FFMA.FTZ R5, R199, UR8, -R0 ;  /* 0x00000008c7057c23 */ /* 0x008fc60008010800 */
[----:B------:R-:W-:Y:S01]  /*5c80*/  FADD.FTZ R6, R240, R6 ;  /* 0x00000006f0067221 */ /* 0x000fe20000010000 */
[----:B------:R1:W3:Y:S02]  /*5c90*/  MUFU.EX2 R52, R5 ;  /* 0x0000000500347308 */ /* 0x0002e40000000800 */
[----:B------:R-:W-:Y:S01]  /*5ca0*/  HMMA.16816.F32.BF16 R44, R8, R16, R44 ;  /* 0x00000010082c723c */ /* 0x000fe2000004182c */
[----:B------:R-:W-:-:S04]  /*5cb0*/  FADD.FTZ R6, R245, R6 ;  /* 0x00000006f5067221 */ /* 0x000fc80000010000 */
[----:B------:R-:W-:-:S03]  /*5cc0*/  FADD.FTZ R6, R230, R6 ;  /* 0x00000006e6067221 */ /* 0x000fc60000010000 */
[----:B------:R-:W-:Y:S01]  /*5cd0*/  HMMA.16816.F32.BF16 R28, R8, R18, R28 ;  /* 0x00000012081c723c */ /* 0x000fe2000004181c */
[----:B------:R-:W-:Y:S02]  /*5ce0*/  F2FP.BF16.F32.PACK_AB R8, R76, R74 ;  /* 0x0000004a4c08723e */ /* 0x000fe400000010ff */
[----:B----4-:R-:W-:Y:S01]  /*5cf0*/  F2FP.BF16.F32.PACK_AB R9, R61, R60 ;  /* 0x0000003c3d09723e */ /* 0x010fe200000010ff */
[--C-:B-1----:R-:W-:Y:S01]  /*5d00*/  FFMA.FTZ R5, R193, UR8, -R3.reuse ;  /* 0x00000008c1057c23 */ /* 0x102fe20008010803 */
[----:B------:R-:W-:Y:S02]  /*5d10*/  F2FP.BF16.F32.PACK_AB R10, R72, R77 ;  /* 0x0000004d480a723e */ /* 0x000fe400000010ff */
[----:B---3--:R-:W-:Y:S01]  /*5d20*/  F2FP.BF16.F32.PACK_AB R11, R52, R56 ;  /* 0x00000038340b723e */ /* 0x008fe200000010ff */
[----:B------:R1:W3:Y:S06]  /*5d30*/  MUFU.EX2 R58, R5 ;  /* 0x00000005003a7308 */ /* 0x0002ec0000000800 */
[----:B------:R-:W-:Y:S01]  /*5d40*/  HMMA.16816.F32.BF16 R40, R8, R16, R40 ;  /* 0x000000100828723c */ /* 0x000fe20000041828 */
[--C-:B-1----:R-:W-:Y:S01]  /*5d50*/  FFMA.FTZ R5, R179, UR8, -R3.reuse ;  /* 0x00000008b3057c23 */ /* 0x102fe20008010803 */
[----:B------:R-:W-:-:S06]  /*5d60*/  FFMA.FTZ R3, R180, UR8, -R3 ;  /* 0x00000008b4037c23 */ /* 0x000fcc0008010803 */
[C---:B------:R-:W-:Y:S01]  /*5d70*/  HMMA.16816.F32.BF16 R32, R8.reuse, R12, R32 ;  /* 0x0000000c0820723c */ /* 0x040fe20000041820 */
[----:B---3--:R-:W-:Y:S01]  /*5d80*/  F2FP.BF16.F32.PACK_AB R160, R55, R58 ;  /* 0x0000003a37a0723e */ /* 0x008fe200000010ff */
[----:B------:R1:W-:Y:S04]  /*5d90*/  MUFU.EX2 R57, R5 ;  /* 0x0000000500397308 */ /* 0x0003e80000000800 */
[----:B------:R3:W4:Y:S02]  /*5da0*/  MUFU.EX2 R59, R3 ;  /* 0x00000003003b7308 */ /* 0x0007240000000800 */
[----:B------:R-:W-:Y:S01]  /*5db0*/  HMMA.16816.F32.BF16 R24, R8, R14, R24 ;  /* 0x0000000e0818723c */ /* 0x000fe20000041818 */
[----:B------:R-:W5:Y:S01]  /*5dc0*/  LDSM.16.MT88.4 R12, [R185+0x5c00] ;  /* 0x005c0000b90c783b */ /* 0x000f620000004200 */
[----:B-1----:R-:W-:-:S06]  /*5dd0*/  FFMA.FTZ R5, R196, UR8, -R2 ;  /* 0x00000008c4057c23 */ /* 0x002fcc0008010802 */
[----:B------:R-:W-:Y:S01]  /*5de0*/  HMMA.16816.F32.BF16 R20, R8, R18, R20 ;  /* 0x000000120814723c */ /* 0x000fe20000041814 */
[----:B------:R1:W-:Y:S01]  /*5df0*/  MUFU.EX2 R50, R5 ;  /* 0x0000000500327308 */ /* 0x0003e20000000800 */
[----:B---3--:R-:W-:Y:S01]  /*5e00*/  FFMA.FTZ R3, R195, UR8, -R2 ;  /* 0x00000008c3037c23 */ /* 0x008fe20008010802 */
[----:B----4-:R-:W-:-:S03]  /*5e10*/  F2FP.BF16.F32.PACK_AB R162, R59, R57 ;  /* 0x000000393ba2723e */ /* 0x010fc600000010ff */
[----:B------:R3:W4:Y:S01]  /*5e20*/  MUFU.EX2 R53, R3 ;  /* 0x0000000300357308 */ /* 0x0007220000000800 */
[--C-:B-1----:R-:W-:Y:S01]  /*5e30*/  FFMA.FTZ R5, R183, UR8, -R2.reuse ;  /* 0x00000008b7057c23 */ /* 0x102fe20008010802 */
[----:B------:R-:W-:-:S03]  /*5e40*/  FFMA.FTZ R2, R182, UR8, -R2 ;  /* 0x00000008b6027c23 */ /* 0x000fc60008010802 */
[----:B------:R-:W-:Y:S01]  /*5e50*/  MUFU.EX2 R54, R5 ;  /* 0x0000000500367308 */ /* 0x000fe20000000800 */
[--C-:B---3--:R-:W-:Y:S01]  /*5e60*/  FFMA.FTZ R3, R197, UR8, -R4.reuse ;  /* 0x00000008c5037c23 */ /* 0x108fe20008010804 */
[----:B----4-:R-:W-:Y:S02]  /*5e70*/  F2FP.BF16.F32.PACK_AB R161, R53, R50 ;  /* 0x0000003235a1723e */ /* 0x010fe400000010ff */
[----:B------:R1:W3:Y:S04]  /*5e80*/  MUFU.EX2 R51, R2 ;  /* 0x0000000200337308 */ /* 0x0002e80000000800 */
[----:B------:R4:W-:Y:S01]  /*5e90*/  MUFU.EX2 R49, R3 ;  /* 0x0000000300317308 */ /* 0x0009e20000000800 */
[----:B-1----:R-:W-:Y:S01]  /*5ea0*/  FFMA.FTZ R2, R198, UR8, -R4 ;  /* 0x00000008c6027c23 */ /* 0x002fe20008010804 */
[----:B---3--:R-:W-:-:S03]  /*5eb0*/  F2FP.BF16.F32.PACK_AB R163, R51, R54 ;  /* 0x0000003633a3723e */ /* 0x008fc600000010ff */
[----:B------:R1:W3:Y:S01]  /*5ec0*/  MUFU.EX2 R48, R2 ;  /* 0x0000000200307308 */ /* 0x0002e20000000800 */
[----:B----4-:R-:W-:-:S03]  /*5ed0*/  FFMA.FTZ R3, R168, UR8, -R4 ;  /* 0x00000008a8037c23 */ /* 0x010fc60008010804 */
[C---:B--2---:R-:W-:Y:S01]  /*5ee0*/  HMMA.16816.F32.BF16 R136, R160.reuse, R148, R136 ;  /* 0x00000094a088723c */ /* 0x044fe20000041888 */
[----:B------:R2:W-:Y:S07]  /*5ef0*/  MUFU.EX2 R16, R3 ;  /* 0x0000000300107308 */ /* 0x0005ee0000000800 */
[----:B------:R-:W-:Y:S01]  /*5f00*/  HMMA.16816.F32.BF16 R144, R160, R150, R144 ;  /* 0x00000096a090723c */ /* 0x000fe20000041890 */
[----:B-1----:R-:W-:Y:S01]  /*5f10*/  FFMA.FTZ R2, R181, UR8, -R4 ;  /* 0x00000008b5027c23 */ /* 0x002fe20008010804 */
[----:B------:R-:W-:Y:S01]  /*5f20*/  FADD.FTZ R4, R243, R242 ;  /* 0x000000f2f3047221 */ /* 0x000fe20000010000 */
[----:B---3--:R-:W-:-:S02]  /*5f30*/  F2FP.BF16.F32.PACK_AB R164, R49, R48 ;  /* 0x0000003031a4723e */ /* 0x008fc400000010ff */
[----:B------:R1:W3:Y:S01]  /*5f40*/  MUFU.EX2 R17, R2 ;  /* 0x0000000200117308 */ /* 0x0002e20000000800 */
[--C-:B--2---:R-:W-:Y:S02]  /*5f50*/  FFMA.FTZ R3, R128, UR8, -R0.reuse ;  /* 0x0000000880037c23 */ /* 0x104fe40008010800 */
[C---:B-----5:R-:W-:Y:S02]  /*5f60*/  HMMA.16816.F32.BF16 R156, R160.reuse, R12, R44 ;  /* 0x0000000ca09c723c */ /* 0x060fe4000004182c */
[----:B------:R-:W-:Y:S06]  /*5f70*/  MUFU.EX2 R8, R3 ;  /* 0x0000000300087308 */ /* 0x000fec0000000800 */
[----:B------:R-:W-:Y:S01]  /*5f80*/  HMMA.16816.F32.BF16 R160, R160, R14, R28 ;  /* 0x0000000ea0a0723c */ /* 0x000fe2000004181c */
[----:B-1----:R-:W-:Y:S01]  /*5f90*/  FFMA.FTZ R2, R122, UR8, -R0 ;  /* 0x000000087a027c23 */ /* 0x002fe20008010800 */
[----:B---3--:R-:W-:-:S03]  /*5fa0*/  F2FP.BF16.F32.PACK_AB R166, R16, R17 ;  /* 0x0000001110a6723e */ /* 0x008fc600000010ff */
[----:B------:R1:W2:Y:S02]  /*5fb0*/  MUFU.EX2 R10, R2 ;  /* 0x00000002000a7308 */ /* 0x0002a40000000800 */
[--C-:B-1----:R-:W-:Y:S01]  /*5fc0*/  FFMA.FTZ R2, R202, UR8, -R0.reuse ;  /* 0x00000008ca027c23 */ /* 0x102fe20008010800 */
[----:B------:R-:W-:Y:S01]  /*5fd0*/  FFMA.FTZ R0, R201, UR8, -R0 ;  /* 0x00000008c9007c23 */ /* 0x000fe20008010800 */
[----:B--2---:R-:W-:Y:S02]  /*5fe0*/  F2FP.BF16.F32.PACK_AB R165, R8, R10 ;  /* 0x0000000a08a5723e */ /* 0x004fe400000010ff */
[----:B------:R1:W-:Y:S04]  /*5ff0*/  MUFU.EX2 R11, R2 ;  /* 0x00000002000b7308 */ /* 0x0003e80000000800 */
[----:B------:R2:W3:Y:S01]  /*6000*/  MUFU.EX2 R9, R0 ;  /* 0x0000000000097308 */ /* 0x0004e20000000800 */
[----:B-1----:R-:W-:Y:S01]  /*6010*/  FADD.FTZ R2, R226, R167 ;  /* 0x000000a7e2027221 */ /* 0x002fe20000010000 */
[----:B--2---:R-:W-:-:S03]  /*6020*/  FADD.FTZ R0, R244, R227 ;  /* 0x000000e3f4007221 */ /* 0x004fc60000010000 */
[----:B------:R-:W-:Y:S01]  /*6030*/  FADD.FTZ R2, R229, R2 ;  /* 0x00000002e5027221 */ /* 0x000fe20000010000 */
[----:B---3--:R-:W-:Y:S01]  /*6040*/  F2FP.BF16.F32.PACK_AB R167, R9, R11 ;  /* 0x0000000b09a7723e */ /* 0x008fe200000010ff */
[----:B------:R-:W-:Y:S01]  /*6050*/  FADD.FTZ R3, R228, R0 ;  /* 0x00000000e4037221 */ /* 0x000fe20000010000 */
[----:B------:R-:W-:Y:S01]  /*6060*/  FADD.FTZ R0, R247, R4 ;  /* 0x00000004f7007221 */ /* 0x000fe20000010000 */
[----:B------:R-:W-:Y:S02]  /*6070*/  FADD.FTZ R4, R231, R2 ;  /* 0x00000002e7047221 */ /* 0x000fe40000010000 */
        /* <DEDUP_REMOVED lines=117> */
[----:B------:R1:W-:Y:S04]  /*67d0*/  STL [R1+0xc], R4 ;  /* 0x00000c0401007387 */ /* 0x0003e80000100800 */
[----:B------:R1:W-:Y:S04]  /*67e0*/  STL [R1+0x8], R3 ;  /* 0x0000080301007387 */ /* 0x0003e80000100800 */
[----:B------:R1:W-:Y:S04]  /*67f0*/  STL [R1+0x10], R0 ;  /* 0x0000100001007387 */ /* 0x0003e80000100800 */
[----:B------:R1:W-:Y:S01]  /*6800*/  STL [R1+0x14], R2 ;  /* 0x0000140201007387 */ /* 0x0003e20000100800 */
[----:B------:R-:W-:Y:S06]  /*6810*/  @!P1 BRA `(.L_x_291) ;  /* 0x0000004400249947 */ /* 0x000fec0003800000 */
[----:B------:R-:W-:Y:S01]  /*6820*/  IADD3 R189, PT, PT, R190, -0x2, RZ ;  /* 0xfffffffebebd7810 */ /* 0x000fe20007ffe0ff */
[----:B------:R-:W-:Y:S01]  /*6830*/  IMAD.MOV.U32 R133, RZ, RZ, R37 ;  /* 0x000000ffff857224 */ /* 0x000fe200078e0025 */
[----:B------:R-:W-:Y:S01]  /*6840*/  MOV R134, R36 ;  /* 0x0000002400867202 */ /* 0x000fe20000000f00 */
[----:B-1----:R-:W-:Y:S01]  /*6850*/  IMAD.MOV.U32 R3, RZ, RZ, R39 ;  /* 0x000000ffff037224 */ /* 0x002fe200078e0027 */
[----:B------:R-:W-:Y:S01]  /*6860*/  MOV R132, R38 ;  /* 0x0000002600847202 */ /* 0x000fe20000000f00 */
[----:B------:R-:W1:Y:S01]  /*6870*/  LDCU UR8, c[0x0][0x50c] ;  /* 0x0000a180ff0877ac */ /* 0x000e620008000800 */
[----:B------:R-:W2:Y:S01]  /*6880*/  LDCU UR4, c[0x0][0x45c] ;  /* 0x00008b80ff0477ac */ /* 0x000ea20008000800 */
[----:B------:R-:W-:Y:S05]  /*6890*/  BRA `(.L_x_292) ;  /* 0x0000000000747947 */ /* 0x000fea0003800000 */
.L_x_294:
[----:B------:R-:W2:Y:S01]  /*68a0*/  LDL R242, [R1+0x4] ;  /* 0x0000040001f27983 */ /* 0x000ea20000100800 */
[----:B------:R-:W-:Y:S03]  /*68b0*/  VIADD R4, R189, 0xffffffff ;  /* 0xffffffffbd047836 */ /* 0x000fe60000000000 */
[----:B------:R-:W3:Y:S01]  /*68c0*/  LDL R241, [R1] ;  /* 0x0000000001f17983 */ /* 0x000ee20000100800 */
[C---:B------:R-:W-:Y:S02]  /*68d0*/  IMAD R6, R4.reuse, UR5, RZ ;  /* 0x0000000504067c24 */ /* 0x040fe4000f8e02ff */
[----:B------:R-:W-:Y:S04]  /*68e0*/  IMAD.WIDE.U32 R4, R4, UR14, RZ ;  /* 0x0000000e04047c25 */ /* 0x000fe8000f8e00ff */
[----:B------:R-:W-:Y:S01]  /*68f0*/  IMAD.IADD R6, R5, 0x1, R6 ;  /* 0x0000000105067824 */ /* 0x000fe200078e0206 */
[----:B------:R-:W-:Y:S04]  /*6900*/  IADD3 R2, P1, PT, R4, UR25, RZ ;  /* 0x0000001904027c10 */ /* 0x000fe8000ff3e0ff */
[----:B------:R-:W-:Y:S02]  /*6910*/  IADD3.X R5, PT, PT, R6, UR23, RZ, P1, !PT ;  /* 0x0000001706057c10 */ /* 0x000fe40008ffe4ff */
[----:B------:R-:W-:Y:S04]  /*6920*/  IADD3 R7, P1, PT, R2, UR25, RZ ;  /* 0x0000001902077c10 */ /* 0x000fe8000ff3e0ff */
[----:B------:R-:W-:Y:S02]  /*6930*/  IADD3.X R13, PT, PT, R5, UR23, RZ, P1, !PT ;  /* 0x00000017050d7c10 */ /* 0x000fe40008ffe4ff */
[-C--:B--2---:R-:W-:Y:S02]  /*6940*/  LEA R10, P0, R4, R242.reuse, 0x1 ;  /* 0x000000f2040a7211 */ /* 0x084fe400078008ff */
[-C--:B------:R-:W-:Y:S02]  /*6950*/  LEA R8, P2, R2, R242.reuse, 0x1 ;  /* 0x000000f202087211 */ /* 0x080fe400078408ff */
[-C--:B---3--:R-:W-:Y:S02]  /*6960*/  LEA.HI.X R11, R4, R241.reuse, R6, 0x1, P0 ;  /* 0x000000f1040b7211 */ /* 0x088fe400000f0c06 */
[C---:B------:R-:W-:Y:S02]  /*6970*/  IADD3 R12, P0, PT, R2.reuse, UR30, RZ ;  /* 0x0000001e020c7c10 */ /* 0x040fe4000ff1e0ff */
[-C--:B------:R-:W-:Y:S01]  /*6980*/  LEA R6, P1, R7, R242.reuse, 0x1 ;  /* 0x000000f207067211 */ /* 0x080fe200078208ff */
[----:B------:R-:W-:Y:S01]  /*6990*/  @!PT LDS RZ, [RZ] ;  /* 0x00000000fffff984 */ /* 0x000fe20000000800 */
[----:B------:R-:W-:Y:S01]  /*69a0*/  @!PT LDS RZ, [RZ] ;  /* 0x00000000fffff984 */ /* 0x000fe20000000800 */
[----:B------:R-:W-:Y:S01]  /*69b0*/  @!PT LDS RZ, [RZ] ;  /* 0x00000000fffff984 */ /* 0x000fe20000000800 */
[----:B------:R1:W-:Y:S01]  /*69c0*/  LDGSTS.E.BYPASS.LTC128B.128 [R194+0x2000], desc[UR26][R10.64] ;  /* 0x020000000ac27fae */ /* 0x0003e2000b981a1a */
[-C--:B------:R-:W-:Y:S02]  /*69d0*/  LEA.HI.X R9, R2, R241.reuse, R5, 0x1, P2 ;  /* 0x000000f102097211 */ /* 0x080fe400010f0c05 */
[----:B------:R-:W-:Y:S02]  /*69e0*/  IADD3.X R14, PT, PT, R5, UR29, RZ, P0, !PT ;  /* 0x0000001d050e7c10 */ /* 0x000fe400087fe4ff */
[C---:B------:R-:W-:Y:S01]  /*69f0*/  LEA R4, P0, R12.reuse, R242, 0x1 ;  /* 0x000000f20c047211 */ /* 0x040fe200078008ff */
[----:B------:R1:W-:Y:S01]  /*6a00*/  LDGSTS.E.BYPASS.LTC128B.128 [R194+0x2800], desc[UR26][R8.64] ;  /* 0x0280000008c27fae */ /* 0x0003e2000b981a1a */
[-C--:B------:R-:W-:Y:S02]  /*6a10*/  LEA.HI.X R7, R7, R241.reuse, R13, 0x1, P1 ;  /* 0x000000f107077211 */ /* 0x080fe400008f0c0d */
[----:B------:R-:W-:Y:S03]  /*6a20*/  LEA.HI.X R5, R12, R241, R14, 0x1, P0 ;  /* 0x000000f10c057211 */ /* 0x000fe600000f0c0e */
[----:B------:R1:W-:Y:S04]  /*6a30*/  LDGSTS.E.BYPASS.LTC128B.128 [R194+0x3000], desc[UR26][R6.64] ;  /* 0x0300000006c27fae */ /* 0x0003e8000b981a1a */
[----:B------:R1:W-:Y:S04]  /*6a40*/  LDGSTS.E.BYPASS.LTC128B.128 [R194+0x3800], desc[UR26][R4.64] ;  /* 0x0380000004c27fae */ /* 0x0003e8000b981a1a */
[----:B------:R-:W0:Y:S01]  /*6a50*/  LDGDEPBAR ;  /* 0x00000000000079af */ /* 0x000e220000000000 */
[----:B------:R-:W-:Y:S05]  /*6a60*/  BRA `(.L_x_293) ;  /* 0x0000001800d47947 */ /* 0x000fea0003800000 */
.L_x_292:
[----:B------:R-:W3:Y:S01]  /*6a70*/  LDL R6, [R1+0x1c] ;  /* 0x00001c0001067983 */ /* 0x000ee20000100800 */
[----:B------:R-:W-:Y:S04]  /*6a80*/  DEPBAR.LE SB0, 0x0 ;  /* 0x000080000000791a */ /* 0x000fe80000000000 */
[----:B------:R-:W4:Y:S01]  /*6a90*/  LDL R16, [R1+0x18] ;  /* 0x0000180001107983 */ /* 0x000f220000100800 */
[C---:B------:R-:W-:Y:S01]  /*6aa0*/  IMAD.WIDE.U32 R4, R189.reuse, UR22, RZ ;  /* 0x00000016bd047c25 */ /* 0x040fe2000f8e00ff */
[----:B------:R-:W-:Y:S03]  /*6ab0*/  BAR.SYNC.DEFER_BLOCKING 0x0 ;  /* 0x0000000000007b1d */ /* 0x000fe60000010000 */
[----:B------:R-:W-:Y:S05]  /*6ac0*/  IMAD R0, R189, UR15, RZ ;  /* 0x0000000fbd007c24 */ /* 0x000fea000f8e02ff */
[----:B------:R-:W-:Y:S02]  /*6ad0*/  IADD3 R5, PT, PT, R5, R0, RZ ;  /* 0x0000000005057210 */ /* 0x000fe40007ffe0ff */
[----:B------:R-:W-:Y:S04]  /*6ae0*/  IADD3 R0, P0, PT, R4, UR6, RZ ;  /* 0x0000000604007c10 */ /* 0x000fe8000ff1e0ff */
[----:B------:R-:W-:Y:S02]  /*6af0*/  IADD3.X R2, PT, PT, R5, UR28, RZ, P0, !PT ;  /* 0x0000001c05027c10 */ /* 0x000fe400087fe4ff */
[C---:B------:R-:W-:Y:S02]  /*6b00*/  IADD3 R7, P1, PT, R0.reuse, UR6, RZ ;  /* 0x0000000600077c10 */ /* 0x040fe4000ff3e0ff */
[----:B------:R-:W-:Y:S02]  /*6b10*/  IADD3 R14, P0, PT, R0, UR31, RZ ;  /* 0x0000001f000e7c10 */ /* 0x000fe4000ff1e0ff */
[C---:B------:R-:W-:Y:S02]  /*6b20*/  IADD3.X R9, PT, PT, R2.reuse, UR28, RZ, P1, !PT ;  /* 0x0000001c02097c10 */ /* 0x040fe40008ffe4ff */
[----:B------:R-:W-:Y:S02]  /*6b30*/  IADD3.X R15, PT, PT, R2, UR7, RZ, P0, !PT ;  /* 0x00000007020f7c10 */ /* 0x000fe400087fe4ff */
[-C--:B---3--:R-:W-:Y:S02]  /*6b40*/  LEA R12, P3, R4, R6.reuse, 0x1 ;  /* 0x00000006040c7211 */ /* 0x088fe400078608ff */
[-C--:B------:R-:W-:Y:S02]  /*6b50*/  LEA R10, P2, R0, R6.reuse, 0x1 ;  /* 0x00000006000a7211 */ /* 0x080fe400078408ff */
[C---:B------:R-:W-:Y:S02]  /*6b60*/  LEA R8, P1, R7.reuse, R6, 0x1 ;  /* 0x0000000607087211 */ /* 0x040fe400078208ff */
[-C--:B----4-:R-:W-:Y:S02]  /*6b70*/  LEA.HI.X R13, R4, R16.reuse, R5, 0x1, P3 ;  /* 0x00000010040d7211 */ /* 0x090fe400018f0c05 */
[-C--:B------:R-:W-:Y:S02]  /*6b80*/  LEA.HI.X R11, R0, R16.reuse, R2, 0x1, P2 ;  /* 0x00000010000b7211 */ /* 0x080fe400010f0c02 */
[----:B------:R-:W-:Y:S01]  /*6b90*/  LEA.HI.X R9, R7, R16, R9, 0x1, P1 ;  /* 0x0000001007097211 */ /* 0x000fe200008f0c09 */
[----:B------:R-:W-:Y:S01]  /*6ba0*/  @!PT LDS RZ, [RZ] ;  /* 0x00000000fffff984 */ /* 0x000fe20000000800 */
[----:B------:R-:W-:Y:S01]  /*6bb0*/  @!PT LDS RZ, [RZ] ;  /* 0x00000000fffff984 */ /* 0x000fe20000000800 */
[----:B------:R-:W-:Y:S01]  /*6bc0*/  @!PT LDS RZ, [RZ] ;  /* 0x00000000fffff984 */ /* 0x000fe20000000800 */
[----:B------:R-:W-:Y:S01]  /*6bd0*/  LDGSTS.E.BYPASS.LTC128B.128 [R194+0x4000], desc[UR26][R12.64] ;  /* 0x040000000cc27fae */ /* 0x000fe2000b981a1a */
[C---:B------:R-:W-:Y:S04]  /*6be0*/  LEA R6, P0, R14.reuse, R6, 0x1 ;  /* 0x000000060e067211 */ /* 0x040fe800078008ff */
[----:B------:R-:W-:Y:S02]  /*6bf0*/  LEA.HI.X R7, R14, R16, R15, 0x1, P0 ;  /* 0x000000100e077211 */ /* 0x000fe400000f0c0f */
[----:B------:R-:W-:Y:S01]  /*6c00*/  ISETP.NE.AND P0, PT, R189, RZ, PT ;  /* 0x000000ffbd00720c */ /* 0x000fe20003f05270 */
[----:B------:R-:W-:Y:S08]  /*6c10*/  LDGSTS.E.BYPASS.LTC128B.128 [R194+0x4800], desc[UR26][R10.64] ;  /* 0x048000000ac27fae */ /* 0x000ff0000b981a1a */
[----:B------:R-:W-:Y:S08]  /*6c20*/  LDGSTS.E.BYPASS.LTC128B.128 [R194+0x5000], desc[UR26][R8.64] ;  /* 0x0500000008c27fae */ /* 0x000ff0000b981a1a */
[----:B------:R3:W-:Y:S08]  /*6c30*/  LDGSTS.E.BYPASS.LTC128B.128 [R194+0x5800], desc[UR26][R6.64] ;  /* 0x0580000006c27fae */ /* 0x0007f0000b981a1a */
[----:B------:R-:W-:Y:S08]  /*6c40*/  LDSM.16.M88.4 R128, [R187] ;  /* 0x00000000bb80783b */ /* 0x000ff00000000200 */
[----:B------:R-:W0:Y:S08]  /*6c50*/  LDGDEPBAR ;  /* 0x00000000000079af */ /* 0x000e300000000000 */
[----:B------:R-:W3:Y:S08]  /*6c60*/  LDSM.16.M88.4 R16, [R184+0x2000] ;  /* 0x00200000b810783b */ /* 0x000ef00000000200 */
[----:B------:R-:W4:Y:S08]  /*6c70*/  LDSM.16.M88.4 R124, [R187+0x1000] ;  /* 0x00100000bb7c783b */ /* 0x000f300000000200 */
[----:B------:R-:W5:Y:S08]  /*6c80*/  LDSM.16.M88.4 R32, [R184+0x2400] ;  /* 0x00240000b820783b */ /* 0x000f700000000200 */
[----:B------:R-:W1:Y:S08]  /*6c90*/  LDSM.16.M88.4 R48, [R184+0x2800] ;  /* 0x00280000b830783b */ /* 0x000e700000000200 */
[----:B------:R-:W2:Y:S08]  /*6ca0*/  LDSM.16.M88.4 R64, [R184+0x2c00] ;  /* 0x002c0000b840783b */ /* 0x000eb00000000200 */
[----:B------:R-:W2:Y:S01]  /*6cb0*/  LDSM.16.M88.4 R80, [R184+0x3000] ;  /* 0x00300000b850783b */ /* 0x000ea20000000200 */
[-C--:B---3--:R-:W-:Y:S07]  /*6cc0*/  HMMA.16816.F32.BF16 R4, R128, R16.reuse, RZ ;  /* 0x000000108004723c */ /* 0x088fee00000418ff */
[----:B------:R-:W3:Y:S01]  /*6cd0*/  LDSM.16.M88.4 R96, [R184+0x3400] ;  /* 0x00340000b860783b */ /* 0x000ee20000000200 */
[C---:B----4-:R-:W-:Y:S07]  /*6ce0*/  HMMA.16816.F32.BF16 R8, R124.reuse, R16, RZ ;  /* 0x000000107c08723c */ /* 0x050fee00000418ff */
[----:B------:R-:W4:Y:S01]  /*6cf0*/  LDSM.16.M88.4 R112, [R184+0x3800] ;  /* 0x00380000b870783b */ /* 0x000f220000000200 */
[-C--:B------:R-:W-:Y:S07]  /*6d00*/  HMMA.16816.F32.BF16 R12, R124, R18.reuse, RZ ;  /* 0x000000127c0c723c */ /* 0x080fee00000418ff */
[----:B------:R-:W4:Y:S01]  /*6d10*/  LDSM.16.M88.4 R168, [R184+0x3c00] ;  /* 0x003c0000b8a8783b */ /* 0x000f220000000200 */
[C---:B------:R-:W-:Y:S07]  /*6d20*/  HMMA.16816.F32.BF16 R16, R128.reuse, R18, RZ ;  /* 0x000000128010723c */ /* 0x040fee00000418ff */
[----:B------:R-:W-:Y:S01]  /*6d30*/  LDSM.16.M88.4 R172, [R188] ;  /* 0x00000000bcac783b */ /* 0x000fe20000000200 */
[-C--:B-----5:R-:W-:Y:S07]  /*6d40*/  HMMA.16816.F32.BF16 R20, R128, R32.reuse, RZ ;  /* 0x000000208014723c */ /* 0x0a0fee00000418ff */
[----:B------:R-:W5:Y:S01]  /*6d50*/  LDSM.16.M88.4 R176, [R186+0x2000] ;  /* 0x00200000bab0783b */ /* 0x000f620000000200 */
[C---:B------:R-:W-:Y:S07]  /*6d60*/  HMMA.16816.F32.BF16 R24, R124.reuse, R32, RZ ;  /* 0x000000207c18723c */ /* 0x040fee00000418ff */
[----:B------:R-:W5:Y:S01]  /*6d70*/  LDSM.16.M88.4 R180, [R188+0x1000] ;  /* 0x00100000bcb4783b */ /* 0x000f620000000200 */
        /* <DEDUP_REMOVED lines=14> */
[-C--:B---3--:R-:W-:Y:S08]  /*6e60*/  HMMA.16816.F32.BF16 R84, R128, R96.reuse, RZ ;  /* 0x000000608054723c */ /* 0x088ff000000418ff */
[C---:B------:R-:W-:Y:S08]  /*6e70*/  HMMA.16816.F32.BF16 R88, R124.reuse, R96, RZ ;  /* 0x000000607c58723c */ /* 0x040ff000000418ff */
[-C--:B------:R-:W-:Y:S08]  /*6e80*/  HMMA.16816.F32.BF16 R92, R124, R98.reuse, RZ ;  /* 0x000000627c5c723c */ /* 0x080ff000000418ff */
[C---:B------:R-:W-:Y:S08]  /*6e90*/  HMMA.16816.F32.BF16 R96, R128.reuse, R98, RZ ;  /* 0x000000628060723c */ /* 0x040ff000000418ff */
[-C--:B----4-:R-:W-:Y:S08]  /*6ea0*/  HMMA.16816.F32.BF16 R100, R128, R112.reuse, RZ ;  /* 0x000000708064723c */ /* 0x090ff000000418ff */
[C---:B------:R-:W-:Y:S08]  /*6eb0*/  HMMA.16816.F32.BF16 R104, R124.reuse, R112, RZ ;  /* 0x000000707c68723c */ /* 0x040ff000000418ff */
[-C--:B------:R-:W-:Y:S08]  /*6ec0*/  HMMA.16816.F32.BF16 R108, R124, R114.reuse, RZ ;  /* 0x000000727c6c723c */ /* 0x080ff000000418ff */
[C---:B------:R-:W-:Y:S08]  /*6ed0*/  HMMA.16816.F32.BF16 R112, R128.reuse, R114, RZ ;  /* 0x000000728070723c */ /* 0x040ff000000418ff */
[-C--:B------:R-:W-:Y:S08]  /*6ee0*/  HMMA.16816.F32.BF16 R116, R128, R168.reuse, RZ ;  /* 0x000000a88074723c */ /* 0x080ff000000418ff */
[C---:B------:R-:W-:Y:S08]  /*6ef0*/  HMMA.16816.F32.BF16 R120, R124.reuse, R168, RZ ;  /* 0x000000a87c78723c */ /* 0x040ff000000418ff */
[-C--:B------:R-:W-:Y:S08]  /*6f00*/  HMMA.16816.F32.BF16 R124, R124, R170.reuse, RZ ;  /* 0x000000aa7c7c723c */ /* 0x080ff000000418ff */
[----:B------:R-:W-:Y:S08]  /*6f10*/  HMMA.16816.F32.BF16 R128, R128, R170, RZ ;  /* 0x000000aa8080723c */ /* 0x000ff000000418ff */
[-C--:B-----5:R-:W-:Y:S08]  /*6f20*/  HMMA.16816.F32.BF16 R4, R172, R176.reuse, R4 ;  /* 0x000000b0ac04723c */ /* 0x0a0ff00000041804 */
[C---:B------:R-:W-:Y:S08]  /*6f30*/  HMMA.16816.F32.BF16 R8, R180.reuse, R176, R8 ;  /* 0x000000b0b408723c */ /* 0x040ff00000041808 */
[-C--:B------:R-:W-:Y:S03]  /*6f40*/  HMMA.16816.F32.BF16 R12, R180, R178.reuse, R12 ;  /* 0x000000b2b40c723c */ /* 0x080fe6000004180c */
[----:B------:R-:W-:Y:S01]  /*6f50*/  FMUL.FTZ R4, R4, UR8 ;  /* 0x0000000804047c20 */ /* 0x000fe20008410000 */
[----:B------:R-:W-:Y:S01]  /*6f60*/  FMUL.FTZ R5, R5, UR8 ;  /* 0x0000000805057c20 */ /* 0x000fe20008410000 */
[----:B------:R-:W-:Y:S01]  /*6f70*/  FMUL.FTZ R6, R6, UR8 ;  /* 0x0000000806067c20 */ /* 0x000fe20008410000 */
[----:B------:R-:W-:Y:S01]  /*6f80*/  FMUL.FTZ R7, R7, UR8 ;  /* 0x0000000807077c20 */ /* 0x000fe20008410000 */
[----:B------:R-:W-:Y:S01]  /*6f90*/  MUFU.TANH R191, R4 ;  /* 0x0000000400bf7308 */ /* 0x000fe20000002400 */
[C---:B------:R-:W-:Y:S04]  /*6fa0*/  HMMA.16816.F32.BF16 R16, R172.reuse, R178, R16 ;  /* 0x000000b2ac10723c */ /* 0x040fe80000041810 */
[----:B------:R-:W-:Y:S01]  /*6fb0*/  FMUL.FTZ R8, R8, UR8 ;  /* 0x0000000808087c20 */ /* 0x000fe20008410000 */
[----:B------:R-:W-:Y:S01]  /*6fc0*/  FMUL.FTZ R9, R9, UR8 ;  /* 0x0000000809097c20 */ /* 0x000fe20008410000 */
[----:B------:R-:W-:Y:S03]  /*6fd0*/  FMUL.FTZ R10, R10, UR8 ;  /* 0x000000080a0a7c20 */ /* 0x000fe60008410000 */
[----:B------:R-:W1:Y:S01]  /*6fe0*/  MUFU.TANH R170, R5 ;  /* 0x0000000500aa7308 */ /* 0x000e620000002400 */
[----:B------:R-:W-:Y:S01]  /*6ff0*/  FMUL.FTZ R11, R11, UR8 ;  /* 0x000000080b0b7c20 */ /* 0x000fe20008410000 */
[----:B------:R-:W-:Y:S01]  /*7000*/  FMUL.FTZ R15, R15, UR8 ;  /* 0x000000080f0f7c20 */ /* 0x000fe20008410000 */
[----:B------:R-:W-:Y:S01]  /*7010*/  FMUL.FTZ R12, R12, UR8 ;  /* 0x000000080c0c7c20 */ /* 0x000fe20008410000 */
[----:B------:R-:W-:Y:S01]  /*7020*/  FMUL.FTZ R13, R13, UR8 ;  /* 0x000000080d0d7c20 */ /* 0x000fe20008410000 */
[----:B------:R-:W-:Y:S05]  /*7030*/  FMUL.FTZ R14, R14, UR8 ;  /* 0x000000080e0e7c20 */ /* 0x000fea0008410000 */
[----:B------:R-:W-:Y:S01]  /*7040*/  MUFU.TANH R169, R6 ;  /* 0x0000000600a97308 */ /* 0x000fe20000002400 */
[----:B------:R-:W-:Y:S01]  /*7050*/  FMUL.FTZ R16, R16, UR8 ;  /* 0x0000000810107c20 */ /* 0x000fe20008410000 */
[----:B------:R-:W-:Y:S01]  /*7060*/  FMUL.FTZ R17, R17, UR8 ;  /* 0x0000000811117c20 */ /* 0x000fe20008410000 */
[----:B------:R-:W-:Y:S01]  /*7070*/  FMUL.FTZ R18, R18, UR8 ;  /* 0x0000000812127c20 */ /* 0x000fe20008410000 */
[----:B------:R-:W-:Y:S06]  /*7080*/  FMUL.FTZ R19, R19, UR8 ;  /* 0x0000000813137c20 */ /* 0x000fec0008410000 */
[----:B------:R2:W-:Y:S10]  /*7090*/  MUFU.TANH R168, R7 ;  /* 0x0000000700a87308 */ /* 0x0005f40000002400 */
[----:B------:R-:W-:Y:S10]  /*70a0*/  MUFU.TANH R190, R8 ;  /* 0x0000000800be7308 */ /* 0x000ff40000002400 */
[----:B------:R-:W3:Y:S01]  /*70b0*/  MUFU.TANH R177, R9 ;  /* 0x0000000900b17308 */ /* 0x000ee20000002400 */
[----:B--2---:R-:W2:Y:S09]  /*70c0*/  LDSM.16.M88.4 R4, [R186+0x2400] ;  /* 0x00240000ba04783b */ /* 0x004eb20000000200 */
[----:B------:R-:W-:Y:S10]  /*70d0*/  MUFU.TANH R176, R10 ;  /* 0x0000000a00b07308 */ /* 0x000ff40000002400 */
[----:B------:R4:W-:Y:S10]  /*70e0*/  MUFU.TANH R171, R11 ;  /* 0x0000000b00ab7308 */ /* 0x0009f40000002400 */
[----:B------:R-:W-:Y:S10]  /*70f0*/  MUFU.TANH R16, R16 ;  /* 0x0000001000107308 */ /* 0x000ff40000002400 */
[----:B------:R-:W5:Y:S01]  /*7100*/  MUFU.TANH R17, R17 ;  /* 0x0000001100117308 */ /* 0x000f620000002400 */
[----:B----4-:R-:W4:Y:S09]  /*7110*/  LDSM.16.M88.4 R8, [R186+0x2800] ;  /* 0x00280000ba08783b */ /* 0x010f320000000200 */
[----:B------:R-:W-:Y:S01]  /*7120*/  MUFU.TANH R192, R12 ;  /* 0x0000000c00c07308 */ /* 0x000fe20000002400 */
[-C--:B--2---:R-:W-:Y:S09]  /*7130*/  HMMA.16816.F32.BF16 R20, R172, R4.reuse, R20 ;  /* 0x00000004ac14723c */ /* 0x084ff20000041814 */
[----:B------:R-:W2:Y:S01]  /*7140*/  MUFU.TANH R179, R13 ;  /* 0x0000000d00b37308 */ /* 0x000ea20000002400 */
[C---:B------:R-:W-:Y:S09]  /*7150*/  HMMA.16816.F32.BF16 R24, R180.reuse, R4, R24 ;  /* 0x00000004b418723c */ /* 0x040ff20000041818 */
[----:B------:R-:W-:Y:S01]  /*7160*/  MUFU.TANH R178, R14 ;  /* 0x0000000e00b27308 */ /* 0x000fe20000002400 */
[-C--:B------:R-:W-:Y:S03]  /*7170*/  HMMA.16816.F32.BF16 R28, R180, R6.reuse, R28 ;  /* 0x00000006b41c723c */ /* 0x080fe6000004181c */
[----:B------:R-:W-:Y:S01]  /*7180*/  FMUL.FTZ R20, R20, UR8 ;  /* 0x0000000814147c20 */ /* 0x000fe20008410000 */
[----:B------:R-:W-:Y:S01]  /*7190*/  FMUL.FTZ R21, R21, UR8 ;  /* 0x0000000815157c20 */ /* 0x000fe20008410000 */
[----:B------:R-:W-:Y:S04]  /*71a0*/  FMUL.FTZ R22, R22, UR8 ;  /* 0x0000000816167c20 */ /* 0x000fe80008410000 */
[----:B------:R-:W2:Y:S01]  /*71b0*/  MUFU.TANH R15, R15 ;  /* 0x0000000f000f7308 */ /* 0x000ea20000002400 */
[----:B------:R-:W-:Y:S01]  /*71c0*/  FMUL.FTZ R23, R23, UR8 ;  /* 0x0000000817177c20 */ /* 0x000fe20008410000 */
[C---:B------:R-:W-:Y:S01]  /*71d0*/  HMMA.16816.F32.BF16 R32, R172.reuse, R6, R32 ;  /* 0x00000006ac20723c */ /* 0x040fe20000041820 */
[----:B------:R-:W1:Y:S03]  /*71e0*/  LDSM.16.M88.4 R4, [R186+0x2c00] ;  /* 0x002c0000ba04783b */ /* 0x000e660000000200 */
[----:B------:R-:W-:Y:S01]  /*71f0*/  FMUL.FTZ R26, R26, UR8 ;  /* 0x000000081a1a7c20 */ /* 0x000fe20008410000 */
[----:B------:R-:W-:Y:S03]  /*7200*/  FMUL.FTZ R27, R27, UR8 ;  /* 0x000000081b1b7c20 */ /* 0x000fe60008410000 */
[----:B------:R-:W-:Y:S01]  /*7210*/  MUFU.TANH R18, R18 ;  /* 0x0000001200127308 */ /* 0x000fe20000002400 */
[----:B------:R-:W-:Y:S01]  /*7220*/  FMUL.FTZ R24, R24, UR8 ;  /* 0x0000000818187c20 */ /* 0x000fe20008410000 */
[-C--:B----4-:R-:W-:Y:S03]  /*7230*/  HMMA.16816.F32.BF16 R36, R172, R8.reuse, R36 ;  /* 0x00000008ac24723c */ /* 0x090fe60000041824 */
[----:B------:R-:W-:Y:S01]  /*7240*/  FMUL.FTZ R25, R25, UR8 ;  /* 0x0000000819197c20 */ /* 0x000fe20008410000 */
[----:B------:R-:W-:Y:S01]  /*7250*/  FMUL.FTZ R29, R29, UR8 ;  /* 0x000000081d1d7c20 */ /* 0x000fe20008410000 */
[----:B------:R-:W-:Y:S03]  /*7260*/  FMUL.FTZ R30, R30, UR8 ;  /* 0x000000081e1e7c20 */ /* 0x000fe60008410000 */
[----:B------:R-:W4:Y:S01]  /*7270*/  MUFU.TANH R19, R19 ;  /* 0x0000001300137308 */ /* 0x000f220000002400 */
[----:B------:R-:W-:Y:S01]  /*7280*/  FMUL.FTZ R31, R31, UR8 ;  /* 0x000000081f1f7c20 */ /* 0x000fe20008410000 */
[C---:B------:R-:W-:Y:S04]  /*7290*/  HMMA.16816.F32.BF16 R40, R180.reuse, R8, R40 ;  /* 0x00000008b428723c */ /* 0x040fe80000041828 */
[----:B------:R-:W-:Y:S01]  /*72a0*/  FMUL.FTZ R28, R28, UR8 ;  /* 0x000000081c1c7c20 */ /* 0x000fe20008410000 */
[----:B------:R-:W-:Y:S03]  /*72b0*/  FMUL.FTZ R32, R32, UR8 ;  /* 0x0000000820207c20 */ /* 0x000fe60008410000 */
[----:B------:R-:W-:Y:S01]  /*72c0*/  MUFU.TANH R215, R26 ;  /* 0x0000001a00d77308 */ /* 0x000fe20000002400 */
[----:B------:R-:W-:Y:S01]  /*72d0*/  FMUL.FTZ R33, R33, UR8 ;  /* 0x0000000821217c20 */ /* 0x000fe20008410000 */
[-C--:B------:R-:W-:Y:S03]  /*72e0*/  HMMA.16816.F32.BF16 R44, R180, R10.reuse, R44 ;  /* 0x0000000ab42c723c */ /* 0x080fe6000004182c */
[----:B------:R-:W-:Y:S01]  /*72f0*/  FMUL.FTZ R34, R34, UR8 ;  /* 0x0000000822227c20 */ /* 0x000fe20008410000 */
[----:B------:R-:W-:Y:S01]  /*7300*/  FMUL.FTZ R35, R35, UR8 ;  /* 0x0000000823237c20 */ /* 0x000fe20008410000 */
[----:B------:R-:W-:Y:S03]  /*7310*/  FMUL.FTZ R39, R39, UR8 ;  /* 0x0000000827277c20 */ /* 0x000fe60008410000 */
[----:B------:R-:W4:Y:S01]  /*7320*/  MUFU.TANH R213, R27 ;  /* 0x0000001b00d57308 */ /* 0x000f220000002400 */
[----:B------:R-:W-:Y:S01]  /*7330*/  FMUL.FTZ R36, R36, UR8 ;  /* 0x0000000824247c20 */ /* 0x000fe20008410000 */
[C---:B------:R-:W-:Y:S01]  /*7340*/  HMMA.16816.F32.BF16 R48, R172.reuse, R10, R48 ;  /* 0x0000000aac30723c */ /* 0x040fe20000041830 */
[----:B------:R-:W3:Y:S03]  /*7350*/  LDSM.16.M88.4 R8, [R186+0x3000] ;  /* 0x00300000ba08783b */ /* 0x000ee60000000200 */
[----:B------:R-:W-:Y:S01]  /*7360*/  FMUL.FTZ R42, R42, UR8 ;  /* 0x000000082a2a7c20 */ /* 0x000fe20008410000 */
[----:B------:R-:W-:Y:S03]  /*7370*/  FMUL.FTZ R43, R43, UR8 ;  /* 0x000000082b2b7c20 */ /* 0x000fe60008410000 */
[----:B------:R-:W-:Y:S01]  /*7380*/  MUFU.TANH R204, R20 ;  /* 0x0000001400cc7308 */ /* 0x000fe20000002400 */
[----:B------:R-:W-:Y:S01]  /*7390*/  FMUL.FTZ R37, R37, UR8 ;  /* 0x0000000825257c20 */ /* 0x000fe20008410000 */
[----:B------:R-:W-:Y:S01]  /*73a0*/  FMUL.FTZ R38, R38, UR8 ;  /* 0x0000000826267c20 */ /* 0x000fe20008410000 */
[-C--:B-1----:R-:W-:Y:S03]  /*73b0*/  HMMA.16816.F32.BF16 R52, R172, R4.reuse, R52 ;  /* 0x00000004ac34723c */ /* 0x082fe60000041834 */
[----:B------:R-:W-:Y:S01]  /*73c0*/  FMUL.FTZ R40, R40, UR8 ;  /* 0x0000000828287c20 */ /* 0x000fe20008410000 */
[----:B------:R-:W-:Y:S03]  /*73d0*/  FMUL.FTZ R41, R41, UR8 ;  /* 0x0000000829297c20 */ /* 0x000fe60008410000 */
[----:B------:R-:W1:Y:S01]  /*73e0*/  MUFU.TANH R201, R21 ;  /* 0x0000001500c97308 */ /* 0x000e620000002400 */
[----:B------:R-:W-:Y:S01]  /*73f0*/  FMUL.FTZ R46, R46, UR8 ;  /* 0x000000082e2e7c20 */ /* 0x000fe20008410000 */
[----:B------:R-:W-:Y:S01]  /*7400*/  FMUL.FTZ R47, R47, UR8 ;  /* 0x000000082f2f7c20 */ /* 0x000fe20008410000 */
[C---:B------:R-:W-:Y:S04]  /*7410*/  HMMA.16816.F32.BF16 R56, R180.reuse, R4, R56 ;  /* 0x00000004b438723c */ /* 0x040fe80000041838 */
[----:B------:R-:W-:Y:S03]  /*7420*/  FMUL.FTZ R44, R44, UR8 ;  /* 0x000000082c2c7c20 */ /* 0x000fe60008410000 */
[----:B------:R-:W-:Y:S01]  /*7430*/  MUFU.TANH R200, R22 ;  /* 0x0000001600c87308 */ /* 0x000fe20000002400 */
[----:B------:R-:W-:Y:S01]  /*7440*/  FMUL.FTZ R45, R45, UR8 ;  /* 0x000000082d2d7c20 */ /* 0x000fe20008410000 */
[----:B------:R-:W-:Y:S01]  /*7450*/  FMUL.FTZ R48, R48, UR8 ;  /* 0x0000000830307c20 */ /* 0x000fe20008410000 */
[-C--:B------:R-:W-:Y:S03]  /*7460*/  HMMA.16816.F32.BF16 R60, R180, R6.reuse, R60 ;  /* 0x00000006b43c723c */ /* 0x080fe6000004183c */
[----:B------:R-:W-:Y:S01]  /*7470*/  FMUL.FTZ R49, R49, UR8 ;  /* 0x0000000831317c20 */ /* 0x000fe20008410000 */
[----:B------:R-:W-:Y:S03]  /*7480*/  FMUL.FTZ R50, R50, UR8 ;  /* 0x0000000832327c20 */ /* 0x000fe60008410000 */
[----:B------:R-:W-:Y:S01]  /*7490*/  MUFU.TANH R199, R23 ;  /* 0x0000001700c77308 */ /* 0x000fe20000002400 */
[----:B------:R-:W-:Y:S01]  /*74a0*/  FMUL.FTZ R51, R51, UR8 ;  /* 0x0000000833337c20 */ /* 0x000fe20008410000 */
[----:B------:R-:W-:Y:S01]  /*74b0*/  FMUL.FTZ R52, R52, UR8 ;  /* 0x0000000834347c20 */ /* 0x000fe20008410000 */
[C---:B------:R-:W-:Y:S01]  /*74c0*/  HMMA.16816.F32.BF16 R64, R172.reuse, R6, R64 ;  /* 0x00000006ac40723c */ /* 0x040fe20000041840 */
[----:B------:R-:W5:Y:S03]  /*74d0*/  LDSM.16.M88.4 R4, [R186+0x3400] ;  /* 0x00340000ba04783b */ /* 0x000f660000000200 */
[----:B------:R-:W-:Y:S03]  /*74e0*/  FMUL.FTZ R53, R53, UR8 ;  /* 0x0000000835357c20 */ /* 0x000fe60008410000 */
[----:B------:R-:W-:Y:S01]  /*74f0*/  MUFU.TANH R212, R24 ;  /* 0x0000001800d47308 */ /* 0x000fe20000002400 */
[----:B------:R-:W-:Y:S01]  /*7500*/  FMUL.FTZ R54, R54, UR8 ;  /* 0x0000000836367c20 */ /* 0x000fe20008410000 */
[----:B------:R-:W-:Y:S01]  /*7510*/  FMUL.FTZ R55, R55, UR8 ;  /* 0x0000000837377c20 */ /* 0x000fe20008410000 */
[-C--:B---3--:R-:W-:Y:S03]  /*7520*/  HMMA.16816.F32.BF16 R68, R172, R8.reuse, R68 ;  /* 0x00000008ac44723c */ /* 0x088fe60000041844 */
[----:B------:R-:W-:Y:S01]  /*7530*/  FMUL.FTZ R56, R56, UR8 ;  /* 0x0000000838387c20 */ /* 0x000fe20008410000 */
[----:B------:R-:W-:Y:S03]  /*7540*/  FMUL.FTZ R57, R57, UR8 ;  /* 0x0000000839397c20 */ /* 0x000fe60008410000 */
[----:B------:R-:W3:Y:S01]  /*7550*/  MUFU.TANH R211, R25 ;  /* 0x0000001900d37308 */ /* 0x000ee20000002400 */
        /* <DEDUP_REMOVED lines=14> */
[----:B------:R-:W2:Y:S03]  /*7640*/  LDSM.16.M88.4 R8, [R186+0x3800] ;  /* 0x00380000ba08783b */ /* 0x000ea60000000200 */
[----:B------:R-:W-:Y:S03]  /*7650*/  FMUL.FTZ R67, R67, UR8 ;  /* 0x0000000843437c20 */ /* 0x000fe60008410000 */
[----:B------:R-:W-:Y:S01]  /*7660*/  MUFU.TANH R207, R30 ;  /* 0x0000001e00cf7308 */ /* 0x000fe20000002400 */
[----:B------:R-:W-:Y:S01]  /*7670*/  FMUL.FTZ R68, R68, UR8 ;  /* 0x0000000844447c20 */ /* 0x000fe20008410000 */
[----:B------:R-:W-:Y:S01]  /*7680*/  FMUL.FTZ R69, R69, UR8 ;  /* 0x0000000845457c20 */ /* 0x000fe20008410000 */
[----:B------:R-:W-:Y:S01]  /*7690*/  FMUL.FTZ R70, R70, UR8 ;  /* 0x0000000846467c20 */ /* 0x000fe20008410000 */
[-C--:B-----5:R-:W-:Y:S03]  /*76a0*/  HMMA.16816.F32.BF16 R84, R172, R4.reuse, R84 ;  /* 0x00000004ac54723c */ /* 0x0a0fe60000041854 */
[----:B------:R-:W-:Y:S03]  /*76b0*/  FMUL.FTZ R71, R71, UR8 ;  /* 0x0000000847477c20 */ /* 0x000fe60008410000 */
[----:B------:R-:W-:Y:S01]  /*76c0*/  MUFU.TANH R210, R31 ;  /* 0x0000001f00d27308 */ /* 0x000fe20000002400 */
[----:B------:R-:W-:Y:S01]  /*76d0*/  FMUL.FTZ R72, R72, UR8 ;  /* 0x0000000848487c20 */ /* 0x000fe20008410000 */
[----:B------:R-:W-:Y:S01]  /*76e0*/  FMUL.FTZ R73, R73, UR8 ;  /* 0x0000000849497c20 */ /* 0x000fe20008410000 */
[----:B------:R-:W-:Y:S01]  /*76f0*/  FMUL.FTZ R74, R74, UR8 ;  /* 0x000000084a4a7c20 */ /* 0x000fe20008410000 */
[C---:B------:R-:W-:Y:S06]  /*7700*/  HMMA.16816.F32.BF16 R88, R180.reuse, R4, R88 ;  /* 0x00000004b458723c */ /* 0x040fec0000041858 */
[----:B------:R-:W5:Y:S01]  /*7710*/  MUFU.TANH R209, R28 ;  /* 0x0000001c00d17308 */ /* 0x000f620000002400 */
[----:B------:R-:W-:Y:S01]  /*7720*/  FMUL.FTZ R75, R75, UR8 ;  /* 0x000000084b4b7c20 */ /* 0x000fe20008410000 */
[----:B------:R-:W-:Y:S01]  /*7730*/  FMUL.FTZ R76, R76, UR8 ;  /* 0x000000084c4c7c20 */ /* 0x000fe20008410000 */
[----:B------:R-:W-:Y:S01]  /*7740*/  FMUL.FTZ R77, R77, UR8 ;  /* 0x000000084d4d7c20 */ /* 0x000fe20008410000 */
[-C--:B------:R-:W-:Y:S03]  /*7750*/  HMMA.16816.F32.BF16 R92, R180, R6.reuse, R92 ;  /* 0x00000006b45c723c */ /* 0x080fe6000004185c */
[----:B------:R-:W-:Y:S03]  /*7760*/  FMUL.FTZ R78, R78, UR8 ;  /* 0x000000084e4e7c20 */ /* 0x000fe60008410000 */
[----:B------:R-:W-:Y:S01]  /*7770*/  MUFU.TANH R29, R32 ;  /* 0x00000020001d7308 */ /* 0x000fe20000002400 */
[----:B------:R-:W-:Y:S01]  /*7780*/  FMUL.FTZ R79, R79, UR8 ;  /* 0x000000084f4f7c20 */ /* 0x000fe20008410000 */
[----:B------:R-:W-:Y:S01]  /*7790*/  FMUL.FTZ R80, R80, UR8 ;  /* 0x0000000850507c20 */ /* 0x000fe20008410000 */
[----:B------:R-:W-:Y:S01]  /*77a0*/  FMUL.FTZ R81, R81, UR8 ;  /* 0x0000000851517c20 */ /* 0x000fe20008410000 */
[C---:B------:R-:W-:Y:S01]  /*77b0*/  HMMA.16816.F32.BF16 R96, R172.reuse, R6, R96 ;  /* 0x00000006ac60723c */ /* 0x040fe20000041860 */
[----:B------:R-:W4:Y:S01]  /*77c0*/  LDSM.16.M88.4 R4, [R186+0x3c00] ;  /* 0x003c0000ba04783b */ /* 0x000f220000000200 */
[----:B------:R-:W-:Y:S04]  /*77d0*/  DEPBAR.LE SB0, 0x0 ;  /* 0x000080000000791a */ /* 0x000fe80000000000 */
[----:B------:R-:W5:Y:S01]  /*77e0*/  MUFU.TANH R31, R33 ;  /* 0x00000021001f7308 */ /* 0x000f620000002400 */
[----:B------:R-:W-:Y:S01]  /*77f0*/  FMUL.FTZ R82, R82, UR8 ;  /* 0x0000000852527c20 */ /* 0x000fe20008410000 */
[-C--:B--2---:R-:W-:Y:S05]  /*7800*/  HMMA.16816.F32.BF16 R100, R172, R8.reuse, R100 ;  /* 0x00000008ac64723c */ /* 0x084fea0000041864 */
[----:B------:R-:W-:Y:S03]  /*7810*/  FMUL.FTZ R83, R83, UR8 ;  /* 0x0000000853537c20 */ /* 0x000fe60008410000 */
[----:B------:R-:W-:Y:S01]  /*7820*/  MUFU.TANH R30, R34 ;  /* 0x00000022001e7308 */ /* 0x000fe20000002400 */
[----:B------:R-:W-:Y:S01]  /*7830*/  BAR.SYNC.DEFER_BLOCKING 0x0 ;  /* 0x0000000000007b1d */ /* 0x000fe20000010000 */
        /* <DEDUP_REMOVED lines=9> */
[----:B------:R2:W-:Y:S01]  /*78d0*/  MUFU.TANH R217, R39 ;  /* 0x0000002700d97308 */ /* 0x0005e20000002400 */
[----:B------:R-:W-:Y:S01]  /*78e0*/  FMUL.FTZ R89, R89, UR8 ;  /* 0x0000000859597c20 */ /* 0x000fe20008410000 */
[C---:B------:R-:W-:Y:S04]  /*78f0*/  HMMA.16816.F32.BF16 R112, R172.reuse, R10, R112 ;  /* 0x0000000aac70723c */ /* 0x040fe80000041870 */
[----:B------:R-:W-:Y:S01]  /*7900*/  FMUL.FTZ R90, R90, UR8 ;  /* 0x000000085a5a7c20 */ /* 0x000fe20008410000 */
[----:B------:R-:W-:Y:S03]  /*7910*/  FMUL.FTZ R92, R92, UR8 ;  /* 0x000000085c5c7c20 */ /* 0x000fe60008410000 */
[----:B------:R-:W-:Y:S01]  /*7920*/  MUFU.TANH R229, R43 ;  /* 0x0000002b00e57308 */ /* 0x000fe20000002400 */
[----:B------:R-:W-:Y:S01]  /*7930*/  FMUL.FTZ R93, R93, UR8 ;  /* 0x000000085d5d7c20 */ /* 0x000fe20008410000 */
[----:B------:R-:W-:Y:S01]  /*7940*/  FMUL.FTZ R94, R94, UR8 ;  /* 0x000000085e5e7c20 */ /* 0x000fe20008410000 */
[-C--:B----4-:R-:W-:Y:S03]  /*7950*/  HMMA.16816.F32.BF16 R116, R172, R4.reuse, R116 ;  /* 0x00000004ac74723c */ /* 0x090fe60000041874 */
[----:B------:R-:W-:Y:S01]  /*7960*/  FMUL.FTZ R95, R95, UR8 ;  /* 0x000000085f5f7c20 */ /* 0x000fe20008410000 */
[----:B------:R-:W-:Y:S03]  /*7970*/  FMUL.FTZ R96, R96, UR8 ;  /* 0x0000000860607c20 */ /* 0x000fe60008410000 */
[----:B------:R-:W-:Y:S01]  /*7980*/  MUFU.TANH R220, R36 ;  /* 0x0000002400dc7308 */ /* 0x000fe20000002400 */
[----:B------:R-:W-:Y:S01]  /*7990*/  FMUL.FTZ R97, R97, UR8 ;  /* 0x0000000861617c20 */ /* 0x000fe20008410000 */
[----:B------:R-:W-:Y:S01]  /*79a0*/  FMUL.FTZ R98, R98, UR8 ;  /* 0x0000000862627c20 */ /* 0x000fe20008410000 */
[C---:B------:R-:W-:Y:S04]  /*79b0*/  HMMA.16816.F32.BF16 R120, R180.reuse, R4, R120 ;  /* 0x00000004b478723c */ /* 0x040fe80000041878 */
[----:B------:R-:W-:Y:S03]  /*79c0*/  FMNMX3.FTZ R5, R3, R191, R170, !PT ;  /* 0x000000bf03057276 */ /* 0x000fe600078100aa */
[----:B------:R-:W4:Y:S01]  /*79d0*/  MUFU.TANH R216, R37 ;  /* 0x0000002500d87308 */ /* 0x000f220000002400 */
[----:B------:R-:W-:Y:S01]  /*79e0*/  FMNMX3.FTZ R4, R133, R190, R177, !PT ;  /* 0x000000be85047276 */ /* 0x000fe200078100b1 */
[----:B------:R-:W-:Y:S01]  /*79f0*/  FMUL.FTZ R99, R99, UR8 ;  /* 0x0000000863637c20 */ /* 0x000fe20008410000 */
[-C--:B------:R-:W-:Y:S03]  /*7a00*/  HMMA.16816.F32.BF16 R124, R180, R6.reuse, R124 ;  /* 0x00000006b47c723c */ /* 0x080fe6000004187c */
[----:B------:R-:W-:Y:S01]  /*7a10*/  FMNMX3.FTZ R8, R5, R16, R17, !PT ;  /* 0x0000001005087276 */ /* 0x000fe20007810011 */
[----:B------:R-:W-:Y:S03]  /*7a20*/  FMUL.FTZ R100, R100, UR8 ;  /* 0x0000000864647c20 */ /* 0x000fe60008410000 */
[----:B------:R-:W-:Y:S01]  /*7a30*/  MUFU.TANH R214, R38 ;  /* 0x0000002600d67308 */ /* 0x000fe20000002400 */
[----:B------:R-:W-:Y:S01]  /*7a40*/  FMNMX3.FTZ R5, R4, R192, R179, !PT ;  /* 0x000000c004057276 */ /* 0x000fe200078100b3 */
[----:B------:R-:W-:Y:S01]  /*7a50*/  FMUL.FTZ R101, R101, UR8 ;  /* 0x0000000865657c20 */ /* 0x000fe20008410000 */
[----:B------:R-:W-:Y:S04]  /*7a60*/  HMMA.16816.F32.BF16 R128, R172, R6, R128 ;  /* 0x00000006ac80723c */ /* 0x000fe80000041880 */
[----:B------:R-:W-:Y:S03]  /*7a70*/  FMNMX3.FTZ R6, R134, R176, R171, !PT ;  /* 0x000000b086067276 */ /* 0x000fe600078100ab */
[----:B------:R-:W-:Y:S01]  /*7a80*/  MUFU.TANH R227, R40 ;  /* 0x0000002800e37308 */ /* 0x000fe20000002400 */
[----:B------:R-:W-:Y:S01]  /*7a90*/  FMNMX3.FTZ R7, R132, R169, R168, !PT ;  /* 0x000000a984077276 */ /* 0x000fe200078100a8 */
[----:B------:R-:W-:Y:S01]  /*7aa0*/  FMUL.FTZ R102, R102, UR8 ;  /* 0x0000000866667c20 */ /* 0x000fe20008410000 */
[----:B------:R-:W-:Y:S01]  /*7ab0*/  FMNMX3.FTZ R4, R6, R178, R15, !PT ;  /* 0x000000b206047276 */ /* 0x000fe2000781000f */
[----:B------:R-:W-:Y:S01]  /*7ac0*/  FMUL.FTZ R103, R103, UR8 ;  /* 0x0000000867677c20 */ /* 0x000fe20008410000 */
[----:B------:R-:W-:Y:S01]  /*7ad0*/  FMNMX3.FTZ R6, R7, R18, R19, !PT ;  /* 0x0000001207067276 */ /* 0x000fe20007810013 */
[----:B------:R-:W-:Y:S01]  /*7ae0*/  FMUL.FTZ R2, R126, UR8 ;  /* 0x000000087e027c20 */ /* 0x000fe20008410000 */
[----:B------:R-:W-:Y:S03]  /*7af0*/  FMUL.FTZ R0, R127, UR8 ;  /* 0x000000087f007c20 */ /* 0x000fe60008410000 */
[----:B------:R-:W4:Y:S01]  /*7b00*/  MUFU.TANH R226, R41 ;  /* 0x0000002900e27308 */ /* 0x000f220000002400 */
[----:B------:R-:W-:Y:S01]  /*7b10*/  FMNMX3.FTZ R4, R4, R215, R213, !PT ;  /* 0x000000d704047276 */ /* 0x000fe200078100d5 */
[----:B------:R-:W-:Y:S01]  /*7b20*/  FMUL.FTZ R104, R104, UR8 ;  /* 0x0000000868687c20 */ /* 0x000fe20008410000 */
[----:B-1----:R-:W-:Y:S01]  /*7b30*/  FMNMX3.FTZ R8, R8, R204, R201, !PT ;  /* 0x000000cc08087276 */ /* 0x002fe200078100c9 */
[----:B------:R-:W-:Y:S01]  /*7b40*/  FMUL.FTZ R105, R105, UR8 ;  /* 0x0000000869697c20 */ /* 0x000fe20008410000 */
[----:B---3--:R-:W-:Y:S01]  /*7b50*/  FMNMX3.FTZ R5, R5, R212, R211, !PT ;  /* 0x000000d405057276 */ /* 0x008fe200078100d3 */
[----:B------:R-:W-:Y:S01]  /*7b60*/  FMUL.FTZ R106, R106, UR8 ;  /* 0x000000086a6a7c20 */ /* 0x000fe20008410000 */
[----:B------:R-:W-:Y:S03]  /*7b70*/  FMNMX3.FTZ R6, R6, R200, R199, !PT ;  /* 0x000000c806067276 */ /* 0x000fe600078100c7 */
[----:B------:R1:W-:Y:S01]  /*7b80*/  MUFU.TANH R42, R2 ;  /* 0x00000002002a7308 */ /* 0x0003e20000002400 */
[----:B-----5:R-:W-:Y:S01]  /*7b90*/  FMNMX3.FTZ R5, R5, R209, R208, !PT ;  /* 0x000000d105057276 */ /* 0x020fe200078100d0 */
[----:B------:R-:W-:Y:S01]  /*7ba0*/  FMUL.FTZ R107, R107, UR8 ;  /* 0x000000086b6b7c20 */ /* 0x000fe20008410000 */
[----:B--2---:R-:W-:Y:S01]  /*7bb0*/  FMNMX3.FTZ R39, R8, R29, R31, !PT ;  /* 0x0000001d08277276 */ /* 0x004fe2000781001f */
[----:B------:R-:W-:Y:S01]  /*7bc0*/  FMUL.FTZ R108, R108, UR8 ;  /* 0x000000086c6c7c20 */ /* 0x000fe20008410000 */
[----:B------:R-:W-:Y:S01]  /*7bd0*/  FMUL.FTZ R109, R109, UR8 ;  /* 0x000000086d6d7c20 */ /* 0x000fe20008410000 */
[----:B------:R-:W-:Y:S01]  /*7be0*/  FMUL.FTZ R110, R110, UR8 ;  /* 0x000000086e6e7c20 */ /* 0x000fe20008410000 */
[----:B----4-:R-:W-:Y:S03]  /*7bf0*/  FMNMX3.FTZ R39, R39, R220, R216, !PT ;  /* 0x000000dc27277276 */ /* 0x010fe600078100d8 */
[----:B------:R-:W-:Y:S01]  /*7c00*/  MUFU.TANH R222, R46 ;  /* 0x0000002e00de7308 */ /* 0x000fe20000002400 */
[----:B------:R-:W-:Y:S01]  /*7c10*/  FMUL.FTZ R111, R111, UR8 ;  /* 0x000000086f6f7c20 */ /* 0x000fe20008410000 */
[----:B------:R-:W-:Y:S01]  /*7c20*/  FMNMX3.FTZ R5, R5, R227, R226, !PT ;  /* 0x000000e305057276 */ /* 0x000fe200078100e2 */
[----:B------:R-:W-:Y:S01]  /*7c30*/  FMUL.FTZ R112, R112, UR8 ;  /* 0x0000000870707c20 */ /* 0x000fe20008410000 */
[----:B------:R-:W-:Y:S01]  /*7c40*/  FMUL.FTZ R113, R113, UR8 ;  /* 0x0000000871717c20 */ /* 0x000fe20008410000 */
[----:B------:R-:W-:Y:S01]  /*7c50*/  FMUL.FTZ R114, R114, UR8 ;  /* 0x0000000872727c20 */ /* 0x000fe20008410000 */
[----:B------:R-:W-:Y:S01]  /*7c60*/  FMUL.FTZ R115, R115, UR8 ;  /* 0x0000000873737c20 */ /* 0x000fe20008410000 */
[----:B------:R-:W-:Y:S03]  /*7c70*/  FMUL.FTZ R116, R116, UR8 ;  /* 0x0000000874747c20 */ /* 0x000fe60008410000 */
[----:B------:R-:W2:Y:S01]  /*7c80*/  MUFU.TANH R221, R47 ;  /* 0x0000002f00dd7308 */ /* 0x000ea20000002400 */
[----:B------:R-:W-:Y:S01]  /*7c90*/  FMUL.FTZ R117, R117, UR8 ;  /* 0x0000000875757c20 */ /* 0x000fe20008410000 */
[----:B-1----:R-:W-:Y:S01]  /*7ca0*/  FMNMX3.FTZ R2, R4, R207, R210, !PT ;  /* 0x000000cf04027276 */ /* 0x002fe200078100d2 */
[----:B------:R-:W-:Y:S01]  /*7cb0*/  FMUL.FTZ R118, R118, UR8 ;  /* 0x0000000876767c20 */ /* 0x000fe20008410000 */
[----:B------:R-:W-:Y:S01]  /*7cc0*/  FMNMX3.FTZ R4, R6, R30, R193, !PT ;  /* 0x0000001e06047276 */ /* 0x000fe200078100c1 */
[----:B------:R-:W-:Y:S01]  /*7cd0*/  FMUL.FTZ R119, R119, UR8 ;  /* 0x0000000877777c20 */ /* 0x000fe20008410000 */
[----:B------:R-:W-:Y:S01]  /*7ce0*/  FMNMX3.FTZ R2, R2, R224, R229, !PT ;  /* 0x000000e002027276 */ /* 0x000fe200078100e5 */
[----:B------:R-:W-:Y:S03]  /*7cf0*/  FMUL.FTZ R120, R120, UR8 ;  /* 0x0000000878787c20 */ /* 0x000fe60008410000 */
[----:B------:R2:W-:Y:S01]  /*7d00*/  MUFU.TANH R41, R0 ;  /* 0x0000000000297308 */ /* 0x0005e20000002400 */
[----:B------:R-:W-:Y:S01]  /*7d10*/  FMNMX3.FTZ R4, R4, R214, R217, !PT ;  /* 0x000000d604047276 */ /* 0x000fe200078100d9 */
[----:B------:R-:W-:Y:S01]  /*7d20*/  FMUL.FTZ R121, R121, UR8 ;  /* 0x0000000879797c20 */ /* 0x000fe20008410000 */
[----:B------:R-:W-:Y:S01]  /*7d30*/  FMUL.FTZ R43, R123, UR8 ;  /* 0x000000087b2b7c20 */ /* 0x000fe20008410000 */
[----:B------:R-:W-:Y:S01]  /*7d40*/  FMUL.FTZ R124, R124, UR8 ;  /* 0x000000087c7c7c20 */ /* 0x000fe20008410000 */
[----:B------:R-:W-:Y:S01]  /*7d50*/  FMUL.FTZ R125, R125, UR8 ;  /* 0x000000087d7d7c20 */ /* 0x000fe20008410000 */
[----:B------:R-:W-:Y:S01]  /*7d60*/  FMUL.FTZ R128, R128, UR8 ;  /* 0x0000000880807c20 */ /* 0x000fe20008410000 */
[----:B------:R-:W-:Y:S03]  /*7d70*/  FMUL.FTZ R129, R129, UR8 ;  /* 0x0000000881817c20 */ /* 0x000fe60008410000 */
[----:B------:R1:W-:Y:S01]  /*7d80*/  MUFU.TANH R219, R44 ;  /* 0x0000002c00db7308 */ /* 0x0003e20000002400 */
[----:B------:R-:W-:Y:S01]  /*7d90*/  FMUL.FTZ R130, R130, UR8 ;  /* 0x0000000882827c20 */ /* 0x000fe20008410000 */
[----:B------:R-:W-:Y:S08]  /*7da0*/  FMUL.FTZ R131, R131, UR8 ;  /* 0x0000000883837c20 */ /* 0x000ff00008410000 */
[----:B------:R-:W3:Y:S01]  /*7db0*/  MUFU.TANH R218, R45 ;  /* 0x0000002d00da7308 */ /* 0x000ee20000002400 */
[----:B--2---:R-:W-:Y:S09]  /*7dc0*/  FMNMX3.FTZ R0, R2, R222, R221, !PT ;  /* 0x000000de02007276 */ /* 0x004ff200078100dd */
[----:B------:R-:W-:Y:S01]  /*7dd0*/  MUFU.TANH R196, R48 ;  /* 0x0000003000c47308 */ /* 0x000fe20000002400 */
[----:B-1----:R-:W-:Y:S09]  /*7de0*/  FMUL.FTZ R44, R122, UR8 ;  /* 0x000000087a2c7c20 */ /* 0x002ff20008410000 */
[----:B------:R-:W1:Y:S01]  /*7df0*/  MUFU.TANH R195, R49 ;  /* 0x0000003100c37308 */ /* 0x000e620000002400 */
[----:B---3--:R-:W-:Y:S09]  /*7e00*/  FMNMX3.FTZ R37, R5, R219, R218, !PT ;  /* 0x000000db05257276 */ /* 0x008ff200078100da */
[----:B------:R-:W-:Y:S10]  /*7e10*/  MUFU.TANH R197, R50 ;  /* 0x0000003200c57308 */ /* 0x000ff40000002400 */
[----:B------:R-:W2:Y:S01]  /*7e20*/  MUFU.TANH R198, R51 ;  /* 0x0000003300c67308 */ /* 0x000ea20000002400 */
[----:B-1----:R-:W-:Y:S09]  /*7e30*/  FMNMX3.FTZ R39, R39, R196, R195, !PT ;  /* 0x000000c427277276 */ /* 0x002ff200078100c3 */
[----:B------:R-:W-:Y:S10]  /*7e40*/  MUFU.TANH R232, R52 ;  /* 0x0000003400e87308 */ /* 0x000ff40000002400 */
[----:B------:R-:W1:Y:S01]  /*7e50*/  MUFU.TANH R225, R53 ;  /* 0x0000003500e17308 */ /* 0x000e620000002400 */
[----:B--2---:R-:W-:Y:S09]  /*7e60*/  FMNMX3.FTZ R2, R4, R197, R198, !PT ;  /* 0x000000c504027276 */ /* 0x004ff200078100c6 */
        /* <DEDUP_REMOVED lines=46> */
[----:B------:R-:W-:Y:S01]  /*8150*/  MUFU.TANH R84, R84 ;  /* 0x0000005400547308 */ /* 0x000fe20000002400 */
[----:B--2---:R-:W-:Y:S09]  /*8160*/  FMNMX3.FTZ R2, R2, R82, R83, !PT ;  /* 0x0000005202027276 */ /* 0x004ff20007810053 */
[----:B------:R-:W1:Y:S10]  /*8170*/  MUFU.TANH R85, R85 ;  /* 0x0000005500557308 */ /* 0x000e740000002400 */
[----:B------:R-:W-:Y:S10]  /*8180*/  MUFU.TANH R86, R86 ;  /* 0x0000005600567308 */ /* 0x000ff40000002400 */
[----:B------:R-:W2:Y:S01]  /*8190*/  MUFU.TANH R87, R87 ;  /* 0x0000005700577308 */ /* 0x000ea20000002400 */
[----:B-1----:R-:W-:Y:S09]  /*81a0*/  FMNMX3.FTZ R39, R39, R84, R85, !PT ;  /* 0x0000005427277276 */ /* 0x002ff20007810055 */
[----:B------:R-:W1:Y:S10]  /*81b0*/  MUFU.TANH R239, R89 ;  /* 0x0000005900ef7308 */ /* 0x000e740000002400 */
[----:B------:R-:W-:Y:S01]  /*81c0*/  MUFU.TANH R88, R90 ;  /* 0x0000005a00587308 */ /* 0x000fe20000002400 */
[----:B--2---:R-:W-:Y:S09]  /*81d0*/  FMNMX3.FTZ R2, R2, R86, R87, !PT ;  /* 0x0000005602027276 */ /* 0x004ff20007810057 */
        /* <DEDUP_REMOVED lines=52> */
[----:B--2---:R-:W-:Y:S04]  /*8520*/  FMNMX3.FTZ R0, R0, R44, R43, !PT ;  /* 0x0000002c00007276 */ /* 0x004fe8000781002b */
[----:B------:R-:W-:Y:S05]  /*8530*/  FMNMX3.FTZ R0, R0, R42, R41, !PT ;  /* 0x0000002a00007276 */ /* 0x000fea0007810029 */
[----:B------:R-:W-:Y:S10]  /*8540*/  MUFU.TANH R128, R128 ;  /* 0x0000008000807308 */ /* 0x000ff40000002400 */
[----:B------:R-:W2:Y:S01]  /*8550*/  MUFU.TANH R129, R129 ;  /* 0x0000008100817308 */ /* 0x000ea20000002400 */
[----:B-1----:R-:W-:Y:S09]  /*8560*/  FMNMX3.FTZ R37, R37, R124, R125, !PT ;  /* 0x0000007c25257276 */ /* 0x002ff2000781007d */
[----:B------:R-:W-:Y:S10]  /*8570*/  MUFU.TANH R130, R130 ;  /* 0x0000008200827308 */ /* 0x000ff40000002400 */
[----:B------:R-:W1:Y:S01]  /*8580*/  MUFU.TANH R131, R131 ;  /* 0x0000008300837308 */ /* 0x000e620000002400 */
[----:B--2---:R-:W-:Y:S02]  /*8590*/  FMNMX3.FTZ R39, R39, R128, R129, !PT ;  /* 0x0000008027277276 */ /* 0x004fe40007810081 */
[----:B-1----:R-:W-:Y:S01]  /*85a0*/  FMNMX3.FTZ R38, R2, R130, R131, !PT ;  /* 0x0000008202267276 */ /* 0x002fe20007810083 */
[----:B------:R-:W-:Y:S06]  /*85b0*/  @P0 BRA `(.L_x_294) ;  /* 0xffffffe000b80947 */ /* 0x000fec000383ffff */
.L_x_293:
[----:B-1----:R-:W1:Y:S08]  /*85c0*/  SHFL.BFLY PT, R4, R39, 0x2, 0x1f ;  /* 0x0c401f0027047f89 */ /* 0x002e7000000e0000 */
[----:B------:R-:W2:Y:S08]  /*85d0*/  SHFL.BFLY PT, R2, R0, 0x2, 0x1f ;  /* 0x0c401f0000027f89 */ /* 0x000eb000000e0000 */
[----:B------:R-:W3:Y:S08]  /*85e0*/  SHFL.BFLY PT, R5, R38, 0x2, 0x1f ;  /* 0x0c401f0026057f89 */ /* 0x000ef000000e0000 */
[----:B------:R-:W4:Y:S08]  /*85f0*/  SHFL.BFLY PT, R6, R37, 0x2, 0x1f ;  /* 0x0c401f0025067f89 */ /* 0x000f3000000e0000 */
[----:B------:R-:W-:Y:S08]  /*8600*/  LDSM.16.MT88.4 R20, [R135+0x4000] ;  /* 0x004000008714783b */ /* 0x000ff00000004200 */
[----:B------:R-:W-:Y:S08]  /*8610*/  LDSM.16.MT88.4 R52, [R185+0x4000] ;  /* 0x00400000b934783b */ /* 0x000ff00000004200 */
[----:B------:R-:W-:Y:S01]  /*8620*/  LDSM.16.MT88.4 R56, [R135+0x4400] ;  /* 0x004400008738783b */ /* 0x000fe20000004200 */
[----:B-1----:R-:W-:Y:S02]  /*8630*/  FMNMX.FTZ R39, R39, R4, !PT ;  /* 0x0000000427277209 */ /* 0x002fe40007810000 */
[----:B--2---:R-:W-:Y:S02]  /*8640*/  FMNMX.FTZ R0, R0, R2, !PT ;  /* 0x0000000200007209 */ /* 0x004fe40007810000 */
[----:B---3--:R-:W-:Y:S02]  /*8650*/  FMNMX.FTZ R38, R38, R5, !PT ;  /* 0x0000000526267209 */ /* 0x008fe40007810000 */
[----:B----4-:R-:W-:Y:S01]  /*8660*/  FMNMX.FTZ R37, R37, R6, !PT ;  /* 0x0000000625257209 */ /* 0x010fe20007810000 */
[----:B------:R-:W1:Y:S08]  /*8670*/  SHFL.BFLY PT, R4, R39, 0x1, 0x1f ;  /* 0x0c201f0027047f89 */ /* 0x000e7000000e0000 */
[----:B------:R-:W2:Y:S08]  /*8680*/  SHFL.BFLY PT, R2, R0, 0x1, 0x1f ;  /* 0x0c201f0000027f89 */ /* 0x000eb000000e0000 */
[----:B------:R-:W3:Y:S08]  /*8690*/  SHFL.BFLY PT, R5, R38, 0x1, 0x1f ;  /* 0x0c201f0026057f89 */ /* 0x000ef000000e0000 */
[----:B------:R-:W4:Y:S01]  /*86a0*/  SHFL.BFLY PT, R6, R37, 0x1, 0x1f ;  /* 0x0c201f0025067f89 */ /* 0x000f2200000e0000 */
[----:B-1----:R-:W-:Y:S04]  /*86b0*/  FMNMX.FTZ R39, R39, R4, !PT ;  /* 0x0000000427277209 */ /* 0x002fe80007810000 */
[C---:B------:R-:W-:Y:S01]  /*86c0*/  FSETP.NEU.FTZ.AND P1, PT, R39.reuse, -INF , PT ;  /* 0xff8000002700780b */ /* 0x040fe20003f3d000 */
[C---:B------:R-:W-:Y:S01]  /*86d0*/  FMUL.FTZ R45, R39.reuse, UR4 ;  /* 0x00000004272d7c20 */ /* 0x040fe20008410000 */
[----:B--2---:R-:W-:Y:S01]  /*86e0*/  FMNMX.FTZ R36, R0, R2, !PT ;  /* 0x0000000200247209 */ /* 0x004fe20007810000 */
[----:B------:R-:W-:Y:S01]  /*86f0*/  FADD.FTZ R0, -R39, R3 ;  /* 0x0000000327007221 */ /* 0x000fe20000010100 */
[----:B---3--:R-:W-:Y:S02]  /*8700*/  FMNMX.FTZ R38, R38, R5, !PT ;  /* 0x0000000526267209 */ /* 0x008fe40007810000 */
[----:B------:R-:W-:Y:S01]  /*8710*/  FSEL R45, R45, RZ, P1 ;  /* 0x000000ff2d2d7208 */ /* 0x000fe20000800000 */
[----:B------:R-:W-:Y:S01]  /*8720*/  FMUL.FTZ R4, R0, UR4 ;  /* 0x0000000400047c20 */ /* 0x000fe20008410000 */
[C---:B------:R-:W-:Y:S01]  /*8730*/  FSETP.NEU.FTZ.AND P0, PT, R38.reuse, -INF , PT ;  /* 0xff8000002600780b */ /* 0x040fe20003f1d000 */
[----:B------:R-:W-:Y:S01]  /*8740*/  FMUL.FTZ R46, R38, UR4 ;  /* 0x00000004262e7c20 */ /* 0x000fe20008410000 */
[C---:B------:R-:W-:Y:S01]  /*8750*/  FMUL.FTZ R64, R36.reuse, UR4 ;  /* 0x0000000424407c20 */ /* 0x040fe20008410000 */
[----:B------:R1:W-:Y:S01]  /*8760*/  MUFU.EX2 R40, R4 ;  /* 0x0000000400287308 */ /* 0x0003e20000000800 */
[--C-:B------:R-:W-:Y:S01]  /*8770*/  FFMA.FTZ R5, R191, UR4, -R45.reuse ;  /* 0x00000004bf057c23 */ /* 0x100fe2000801082d */
[----:B------:R-:W-:Y:S01]  /*8780*/  FADD.FTZ R0, -R36, R134 ;  /* 0x0000008624007221 */ /* 0x000fe20000010100 */
[----:B------:R-:W-:Y:S01]  /*8790*/  FSEL R46, R46, RZ, P0 ;  /* 0x000000ff2e2e7208 */ /* 0x000fe20000000000 */
[--C-:B------:R-:W-:Y:S06]  /*87a0*/  FFMA.FTZ R24, R201, UR4, -R45.reuse ;  /* 0x00000004c9187c23 */ /* 0x100fec000801082d */
[----:B------:R2:W-:Y:S01]  /*87b0*/  MUFU.EX2 R246, R5 ;  /* 0x0000000500f67308 */ /* 0x0005e20000000800 */
[----:B----4-:R-:W-:Y:S01]  /*87c0*/  FMNMX.FTZ R37, R37, R6, !PT ;  /* 0x0000000625257209 */ /* 0x010fe20007810000 */
[----:B------:R-:W-:Y:S01]  /*87d0*/  FADD.FTZ R3, -R38, R132 ;  /* 0x0000008426037221 */ /* 0x000fe20000010100 */
[----:B------:R-:W-:Y:S01]  /*87e0*/  FSETP.NEU.FTZ.AND P0, PT, R36, -INF , PT ;  /* 0xff8000002400780b */ /* 0x000fe20003f1d000 */
[----:B------:R-:W-:Y:S01]  /*87f0*/  FFMA.FTZ R6, R18, UR4, -R46 ;  /* 0x0000000412067c23 */ /* 0x000fe2000801082e */
[C---:B------:R-:W-:Y:S01]  /*8800*/  FSETP.NEU.FTZ.AND P1, PT, R37.reuse, -INF , PT ;  /* 0xff8000002500780b */ /* 0x040fe20003f3d000 */
[C---:B------:R-:W-:Y:S01]  /*8810*/  FMUL.FTZ R47, R37.reuse, UR4 ;  /* 0x00000004252f7c20 */ /* 0x040fe20008410000 */
[----:B------:R-:W-:Y:S03]  /*8820*/  FSEL R64, R64, RZ, P0 ;  /* 0x000000ff40407208 */ /* 0x000fe60000000000 */
[----:B------:R3:W-:Y:S01]  /*8830*/  MUFU.EX2 R66, R6 ;  /* 0x0000000600427308 */ /* 0x0007e20000000800 */
[----:B-1----:R-:W-:Y:S01]  /*8840*/  FFMA.FTZ R4, R170, UR4, -R45 ;  /* 0x00000004aa047c23 */ /* 0x002fe2000801082d */
[----:B------:R-:W-:Y:S01]  /*8850*/  FADD.FTZ R2, -R37, R133 ;  /* 0x0000008525027221 */ /* 0x000fe20000010100 */
[----:B------:R-:W-:Y:S01]  /*8860*/  FSEL R47, R47, RZ, P1 ;  /* 0x000000ff2f2f7208 */ /* 0x000fe20000800000 */
[----:B------:R-:W-:Y:S06]  /*8870*/  FFMA.FTZ R7, R15, UR4, -R64 ;  /* 0x000000040f077c23 */ /* 0x000fec0008010840 */
[----:B------:R1:W4:Y:S01]  /*8880*/  MUFU.EX2 R62, R4 ;  /* 0x00000004003e7308 */ /* 0x0003220000000800 */
[--C-:B--2---:R-:W-:Y:S01]  /*8890*/  FFMA.FTZ R5, R169, UR4, -R46.reuse ;  /* 0x00000004a9057c23 */ /* 0x104fe2000801082e */
[--C-:B------:R-:W-:Y:S01]  /*88a0*/  FFMA.FTZ R30, R30, UR4, -R46.reuse ;  /* 0x000000041e1e7c23 */ /* 0x100fe2000801082e */
[----:B------:R-:W-:Y:S07]  /*88b0*/  FFMA.FTZ R90, R129, UR4, -R45 ;  /* 0x00000004815a7c23 */ /* 0x000fee000801082d */
[----:B------:R-:W-:Y:S01]  /*88c0*/  MUFU.EX2 R251, R7 ;  /* 0x0000000700fb7308 */ /* 0x000fe20000000800 */
[----:B------:R-:W-:Y:S01]  /*88d0*/  FMUL.FTZ R3, R3, UR4 ;  /* 0x0000000403037c20 */ /* 0x000fe20008410000 */
[----:B------:R-:W-:Y:S01]  /*88e0*/  FMUL.FTZ R2, R2, UR4 ;  /* 0x0000000402027c20 */ /* 0x000fe20008410000 */
[----:B------:R-:W-:Y:S07]  /*88f0*/  FMUL.FTZ R0, R0, UR4 ;  /* 0x0000000400007c20 */ /* 0x000fee0008410000 */
[----:B------:R2:W-:Y:S01]  /*8900*/  MUFU.EX2 R245, R5 ;  /* 0x0000000500f57308 */ /* 0x0005e20000000800 */
[----:B---3--:R-:W-:Y:S01]  /*8910*/  FFMA.FTZ R6, R177, UR4, -R47 ;  /* 0x00000004b1067c23 */ /* 0x008fe2000801082f */
[--C-:B------:R-:W-:Y:S01]  /*8920*/  FFMA.FTZ R28, R199, UR4, -R46.reuse ;  /* 0x00000004c71c7c23 */ /* 0x100fe2000801082e */
[--C-:B------:R-:W-:Y:S07]  /*8930*/  FFMA.FTZ R26, R200, UR4, -R46.reuse ;  /* 0x00000004c81a7c23 */ /* 0x100fee000801082e */
[----:B------:R-:W3:Y:S01]  /*8940*/  MUFU.EX2 R3, R3 ;  /* 0x0000000300037308 */ /* 0x000ee20000000800 */
[--C-:B------:R-:W-:Y:S01]  /*8950*/  FFMA.FTZ R29, R29, UR4, -R45.reuse ;  /* 0x000000041d1d7c23 */ /* 0x100fe2000801082d */
[--C-:B-1----:R-:W-:Y:S01]  /*8960*/  FFMA.FTZ R4, R168, UR4, -R46.reuse ;  /* 0x00000004a8047c23 */ /* 0x102fe2000801082e */
[----:B----4-:R-:W-:Y:S07]  /*8970*/  F2FP.BF16.F32.PACK_AB R48, R62, R246 ;  /* 0x000000f63e30723e */ /* 0x010fee00000010ff */
[----:B------:R1:W-:Y:S01]  /*8980*/  MUFU.EX2 R248, R6 ;  /* 0x0000000600f87308 */ /* 0x0003e20000000800 */
[--C-:B------:R-:W-:Y:S01]  /*8990*/  FFMA.FTZ R67, R198, UR4, -R46.reuse ;  /* 0x00000004c6437c23 */ /* 0x100fe2000801082e */
[--C-:B------:R-:W-:Y:S01]  /*89a0*/  FFMA.FTZ R89, R128, UR4, -R45.reuse ;  /* 0x0000000480597c23 */ /* 0x100fe2000801082d */
[----:B------:R-:W-:Y:S07]  /*89b0*/  ISETP.GT.AND P0, PT, R189, RZ, PT ;  /* 0x000000ffbd00720c */ /* 0x000fee0003f04270 */
[----:B------:R4:W5:Y:S01]  /*89c0*/  MUFU.EX2 R63, R4 ;  /* 0x00000004003f7308 */ /* 0x0009620000000800 */
[--C-:B--2---:R-:W-:Y:S01]  /*89d0*/  FFMA.FTZ R5, R16, UR4, -R45.reuse ;  /* 0x0000000410057c23 */ /* 0x104fe2000801082d */
[C---:B------:R-:W-:Y:S08]  /*89e0*/  FMUL.FTZ R16, R40.reuse, R148 ;  /* 0x0000009428107220 */ /* 0x040ff00000410000 */
[----:B------:R-:W2:Y:S01]  /*89f0*/  MUFU.EX2 R2, R2 ;  /* 0x0000000200027308 */ /* 0x000ea20000000800 */
[C---:B---3--:R-:W-:Y:S01]  /*8a00*/  FMUL.FTZ R7, R3.reuse, R143 ;  /* 0x0000008f03077220 */ /* 0x048fe20000410000 */
[C---:B------:R-:W-:Y:S08]  /*8a10*/  FMUL.FTZ R18, R3.reuse, R150 ;  /* 0x0000009603127220 */ /* 0x040ff00000410000 */
[----:B------:R3:W-:Y:S01]  /*8a20*/  MUFU.EX2 R65, R5 ;  /* 0x0000000500417308 */ /* 0x0007e20000000800 */
[----:B-1----:R-:W-:Y:S09]  /*8a30*/  FMUL.FTZ R6, R3, R142 ;  /* 0x0000008e03067220 */ /* 0x002ff20000410000 */
[----:B------:R-:W1:Y:S01]  /*8a40*/  MUFU.EX2 R0, R0 ;  /* 0x0000000000007308 */ /* 0x000e620000000800 */
[--C-:B----4-:R-:W-:Y:S01]  /*8a50*/  FFMA.FTZ R4, R17, UR4, -R45.reuse ;  /* 0x0000000411047c23 */ /* 0x110fe2000801082d */
[----:B-----5:R-:W-:Y:S01]  /*8a60*/  F2FP.BF16.F32.PACK_AB R49, R63, R245 ;  /* 0x000000f53f31723e */ /* 0x020fe200000010ff */
[----:B------:R-:W-:Y:S07]  /*8a70*/  FMUL.FTZ R17, R40, R149 ;  /* 0x0000009528117220 */ /* 0x000fee0000410000 */
[----:B------:R4:W-:Y:S01]  /*8a80*/  MUFU.EX2 R200, R28 ;  /* 0x0000001c00c87308 */ /* 0x0009e20000000800 */
[C---:B--2---:R-:W-:Y:S01]  /*8a90*/  FMUL.FTZ R8, R2.reuse, R136 ;  /* 0x0000008802087220 */ /* 0x044fe20000410000 */
[C---:B------:R-:W-:Y:S01]  /*8aa0*/  FMUL.FTZ R9, R2.reuse, R137 ;  /* 0x0000008902097220 */ /* 0x040fe20000410000 */
[C---:B------:R-:W-:Y:S07]  /*8ab0*/  FMUL.FTZ R12, R2.reuse, R144 ;  /* 0x00000090020c7220 */ /* 0x040fee0000410000 */
[----:B------:R2:W5:Y:S01]  /*8ac0*/  MUFU.EX2 R60, R4 ;  /* 0x00000004003c7308 */ /* 0x0005620000000800 */
[----:B---3--:R-:W-:Y:S01]  /*8ad0*/  FFMA.FTZ R5, R19, UR4, -R46 ;  /* 0x0000000413057c23 */ /* 0x008fe2000801082e */
[C---:B------:R-:W-:Y:S01]  /*8ae0*/  FMUL.FTZ R13, R2.reuse, R145 ;  /* 0x00000091020d7220 */ /* 0x040fe20000410000 */
[----:B------:R-:W-:Y:S01]  /*8af0*/  FMUL.FTZ R19, R3, R151 ;  /* 0x0000009703137220 */ /* 0x000fe20000410000 */
[----:B------:R-:W-:Y:S06]  /*8b00*/  FMUL.FTZ R25, R2, R157 ;  /* 0x0000009d02197220 */ /* 0x000fec0000410000 */
[----:B------:R3:W3:Y:S01]  /*8b10*/  MUFU.EX2 R61, R5 ;  /* 0x00000005003d7308 */ /* 0x0006e20000000800 */
[C---:B-1----:R-:W-:Y:S01]  /*8b20*/  FMUL.FTZ R10, R0.reuse, R138 ;  /* 0x0000008a000a7220 */ /* 0x042fe20000410000 */
[C---:B------:R-:W-:Y:S01]  /*8b30*/  FMUL.FTZ R11, R0.reuse, R139 ;  /* 0x0000008b000b7220 */ /* 0x040fe20000410000 */
[C---:B------:R-:W-:Y:S01]  /*8b40*/  FMUL.FTZ R15, R0.reuse, R147 ;  /* 0x00000093000f7220 */ /* 0x040fe20000410000 */
[C---:B------:R-:W-:Y:S01]  /*8b50*/  FMUL.FTZ R14, R0.reuse, R146 ;  /* 0x00000092000e7220 */ /* 0x040fe20000410000 */
[C---:B------:R-:W-:Y:S05]  /*8b60*/  FMUL.FTZ R27, R0.reuse, R159 ;  /* 0x0000009f001b7220 */ /* 0x040fea0000410000 */
[----:B------:R1:W-:Y:S01]  /*8b70*/  MUFU.EX2 R241, R29 ;  /* 0x0000001d00f17308 */ /* 0x0003e20000000800 */
[----:B----4-:R-:W-:Y:S01]  /*8b80*/  FFMA.FTZ R28, R31, UR4, -R45 ;  /* 0x000000041f1c7c23 */ /* 0x010fe2000801082d */
[----:B------:R-:W-:Y:S01]  /*8b90*/  FMUL.FTZ R31, R0, R163 ;  /* 0x000000a3001f7220 */ /* 0x000fe20000410000 */
[--C-:B--2---:R-:W-:Y:S01]  /*8ba0*/  FFMA.FTZ R4, R190, UR4, -R47.reuse ;  /* 0x00000004be047c23 */ /* 0x104fe2000801082f */
[----:B-----5:R-:W-:Y:S06]  /*8bb0*/  F2FP.BF16.F32.PACK_AB R50, R60, R65 ;  /* 0x000000413c32723e */ /* 0x020fec00000010ff */
[----:B------:R2:W-:Y:S01]  /*8bc0*/  MUFU.EX2 R242, R28 ;  /* 0x0000001c00f27308 */ /* 0x0005e20000000800 */
[----:B---3--:R-:W-:Y:S09]  /*8bd0*/  FFMA.FTZ R5, R176, UR4, -R64 ;  /* 0x00000004b0057c23 */ /* 0x008ff20008010840 */
[----:B------:R3:W4:Y:S01]  /*8be0*/  MUFU.EX2 R244, R4 ;  /* 0x0000000400f47308 */ /* 0x0007220000000800 */
[----:B------:R-:W-:Y:S09]  /*8bf0*/  F2FP.BF16.F32.PACK_AB R51, R61, R66 ;  /* 0x000000423d33723e */ /* 0x000ff200000010ff */
[----:B------:R5:W-:Y:S01]  /*8c00*/  MUFU.EX2 R243, R5 ;  /* 0x0000000500f37308 */ /* 0x000be20000000800 */
[----:B-1----:R-:W-:Y:S09]  /*8c10*/  FFMA.FTZ R29, R193, UR4, -R46 ;  /* 0x00000004c11d7c23 */ /* 0x002ff2000801082e */
[----:B------:R1:W-:Y:S01]  /*8c20*/  MUFU.EX2 R193, R30 ;  /* 0x0000001e00c17308 */ /* 0x0003e20000000800 */
[----:B--2---:R-:W-:Y:S09]  /*8c30*/  FMUL.FTZ R28, R2, R160 ;  /* 0x000000a0021c7220 */ /* 0x004ff20000410000 */
[----:B------:R2:W-:Y:S01]  /*8c40*/  MUFU.EX2 R201, R29 ;  /* 0x0000001d00c97308 */ /* 0x0005e20000000800 */
[----:B---3--:R-:W-:Y:S01]  /*8c50*/  FFMA.FTZ R4, R171, UR4, -R64 ;  /* 0x00000004ab047c23 */ /* 0x008fe20008010840 */
[----:B----4-:R-:W-:Y:S08]  /*8c60*/  F2FP.BF16.F32.PACK_AB R32, R248, R244 ;  /* 0x000000f4f820723e */ /* 0x010ff000000010ff */
[----:B------:R3:W-:Y:S01]  /*8c70*/  MUFU.EX2 R180, R67 ;  /* 0x0000004300b47308 */ /* 0x0007e20000000800 */
[--C-:B-----5:R-:W-:Y:S09]  /*8c80*/  FFMA.FTZ R5, R192, UR4, -R47.reuse ;  /* 0x00000004c0057c23 */ /* 0x120ff2000801082f */
[----:B------:R4:W5:Y:S01]  /*8c90*/  MUFU.EX2 R247, R4 ;  /* 0x0000000400f77308 */ /* 0x0009620000000800 */
[----:B-1----:R-:W-:Y:S09]  /*8ca0*/  FMUL.FTZ R30, R0, R162 ;  /* 0x000000a2001e7220 */ /* 0x002ff20000410000 */
[----:B------:R1:W-:Y:S01]  /*8cb0*/  MUFU.EX2 R250, R5 ;  /* 0x0000000500fa7308 */ /* 0x0003e20000000800 */
[----:B--2---:R-:W-:Y:S09]  /*8cc0*/  FMUL.FTZ R29, R2, R161 ;  /* 0x000000a1021d7220 */ /* 0x004ff20000410000 */
[----:B------:R2:W-:Y:S01]  /*8cd0*/  MUFU.EX2 R192, R26 ;  /* 0x0000001a00c07308 */ /* 0x0005e20000000800 */
[----:B---3--:R-:W-:Y:S09]  /*8ce0*/  FFMA.FTZ R67, R206, UR4, -R46 ;  /* 0x00000004ce437c23 */ /* 0x008ff2000801082e */
[----:B------:R-:W-:Y:S01]  /*8cf0*/  MUFU.EX2 R90, R90 ;  /* 0x0000005a005a7308 */ /* 0x000fe20000000800 */
[----:B----4-:R-:W-:Y:S01]  /*8d00*/  FFMA.FTZ R4, R179, UR4, -R47 ;  /* 0x00000004b3047c23 */ /* 0x010fe2000801082f */
[----:B-----5:R-:W-:Y:S08]  /*8d10*/  F2FP.BF16.F32.PACK_AB R33, R247, R243 ;  /* 0x000000f3f721723e */ /* 0x020ff000000010ff */
[----:B------:R3:W-:Y:S01]  /*8d20*/  MUFU.EX2 R159, R67 ;  /* 0x00000043009f7308 */ /* 0x0007e20000000800 */
[----:B-1----:R-:W-:Y:S09]  /*8d30*/  FFMA.FTZ R5, R178, UR4, -R64 ;  /* 0x00000004b2057c23 */ /* 0x002ff20008010840 */
[----:B------:R1:W4:Y:S01]  /*8d40*/  MUFU.EX2 R252, R4 ;  /* 0x0000000400fc7308 */ /* 0x0003220000000800 */
[----:B--2---:R-:W-:Y:S09]  /*8d50*/  FMUL.FTZ R26, R0, R158 ;  /* 0x0000009e001a7220 */ /* 0x004ff20000410000 */
[----:B------:R2:W5:Y:S10]  /*8d60*/  MUFU.EX2 R249, R5 ;  /* 0x0000000500f97308 */ /* 0x0005740000000800 */
[----:B------:R-:W-:Y:S01]  /*8d70*/  MUFU.EX2 R89, R89 ;  /* 0x0000005900597308 */ /* 0x000fe20000000800 */
[----:B---3--:R-:W-:Y:S01]  /*8d80*/  FFMA.FTZ R67, R83, UR4, -R46 ;  /* 0x0000000453437c23 */ /* 0x008fe2000801082e */
[--C-:B------:R-:W-:Y:S01]  /*8d90*/  FFMA.FTZ R83, R44, UR4, -R64.reuse ;  /* 0x000000042c537c23 */ /* 0x100fe20008010840 */
[----:B-1----:R-:W-:Y:S01]  /*8da0*/  FMUL.FTZ R4, R40, R140 ;  /* 0x0000008c28047220 */ /* 0x002fe20000410000 */
[----:B----4-:R-:W-:Y:S06]  /*8db0*/  F2FP.BF16.F32.PACK_AB R34, R252, R250 ;  /* 0x000000fafc22723e */ /* 0x010fec00000010ff */
[----:B------:R1:W-:Y:S01]  /*8dc0*/  MUFU.EX2 R144, R67 ;  /* 0x0000004300907308 */ /* 0x0003e20000000800 */
[----:B--2---:R-:W-:Y:S01]  /*8dd0*/  FMUL.FTZ R5, R40, R141 ;  /* 0x0000008d28057220 */ /* 0x004fe20000410000 */
[----:B-----5:R-:W-:Y:S08]  /*8de0*/  F2FP.BF16.F32.PACK_AB R35, R251, R249 ;  /* 0x000000f9fb23723e */ /* 0x020ff000000010ff */
[----:B------:R-:W-:Y:S01]  /*8df0*/  MUFU.EX2 R83, R83 ;  /* 0x0000005300537308 */ /* 0x000fe20000000800 */
[-C--:B------:R-:W-:Y:S05]  /*8e00*/  HMMA.16816.F32.BF16 R4, R48, R20.reuse, R4 ;  /* 0x000000143004723c */ /* 0x080fea0000041804 */
[--C-:B-1----:R-:W-:Y:S03]  /*8e10*/  FFMA.FTZ R67, R96, UR4, -R45.reuse ;  /* 0x0000000460437c23 */ /* 0x102fe6000801082d */
[C---:B------:R-:W-:Y:S04]  /*8e20*/  HMMA.16816.F32.BF16 R8, R32.reuse, R20, R8 ;  /* 0x000000142008723c */ /* 0x040fe80000041808 */
[----:B------:R-:W-:Y:S01]  /*8e30*/  FFMA.FTZ R21, R204, UR4, -R45 ;  /* 0x00000004cc157c23 */ /* 0x000fe2000801082d */
[----:B------:R-:W-:Y:S01]  /*8e40*/  FMUL.FTZ R20, R40, R152 ;  /* 0x0000009828147220 */ /* 0x000fe20000410000 */
[----:B------:R1:W-:Y:S02]  /*8e50*/  MUFU.EX2 R204, R24 ;  /* 0x0000001800cc7308 */ /* 0x0003e40000000800 */
[-C--:B------:R-:W-:Y:S08]  /*8e60*/  HMMA.16816.F32.BF16 R12, R32, R22.reuse, R12 ;  /* 0x00000016200c723c */ /* 0x080ff0000004180c */
[----:B------:R2:W3:Y:S01]  /*8e70*/  MUFU.EX2 R199, R21 ;  /* 0x0000001500c77308 */ /* 0x0004e20000000800 */
[C---:B------:R-:W-:Y:S04]  /*8e80*/  HMMA.16816.F32.BF16 R16, R48.reuse, R22, R16 ;  /* 0x000000163010723c */ /* 0x040fe80000041810 */
[C---:B------:R-:W-:Y:S01]  /*8e90*/  FMUL.FTZ R23, R3.reuse, R155 ;  /* 0x0000009b03177220 */ /* 0x040fe20000410000 */
[----:B------:R-:W-:Y:S01]  /*8ea0*/  FMUL.FTZ R22, R3, R154 ;  /* 0x0000009a03167220 */ /* 0x000fe20000410000 */
[----:B-1----:R-:W-:Y:S01]  /*8eb0*/  FMUL.FTZ R24, R2, R156 ;  /* 0x0000009c02187220 */ /* 0x002fe20000410000 */
[----:B--2---:R-:W-:Y:S07]  /*8ec0*/  FMUL.FTZ R21, R40, R153 ;  /* 0x0000009928157220 */ /* 0x004fee0000410000 */
[-C--:B------:R-:W-:Y:S08]  /*8ed0*/  HMMA.16816.F32.BF16 R20, R48, R52.reuse, R20 ;  /* 0x000000343014723c */ /* 0x080ff00000041814 */
[C---:B------:R-:W-:Y:S04]  /*8ee0*/  HMMA.16816.F32.BF16 R24, R32.reuse, R52, R24 ;  /* 0x000000342018723c */ /* 0x040fe80000041818 */
[--C-:B------:R-:W-:Y:S01]  /*8ef0*/  FFMA.FTZ R52, R212, UR4, -R47.reuse ;  /* 0x00000004d4347c23 */ /* 0x100fe2000801082f */
[--C-:B------:R-:W-:Y:S01]  /*8f00*/  FFMA.FTZ R53, R211, UR4, -R47.reuse ;  /* 0x00000004d3357c23 */ /* 0x100fe2000801082f */
[----:B------:R-:W-:Y:S02]  /*8f10*/  MOV R212, R61 ;  /* 0x0000003d00d47202 */ /* 0x000fe40000000f00 */
[-C--:B------:R-:W-:Y:S01]  /*8f20*/  HMMA.16816.F32.BF16 R28, R32, R54.reuse, R28 ;  /* 0x00000036201c723c */ /* 0x080fe2000004181c */
[----:B------:R1:W-:Y:S02]  /*8f30*/  MUFU.EX2 R175, R52 ;  /* 0x0000003400af7308 */ /* 0x0003e40000000800 */
[--C-:B------:R-:W-:Y:S01]  /*8f40*/  FFMA.FTZ R33, R209, UR4, -R47.reuse ;  /* 0x00000004d1217c23 */ /* 0x100fe2000801082f */
[C---:B------:R-:W-:Y:S07]  /*8f50*/  FMUL.FTZ R32, R40.reuse, R164 ;  /* 0x000000a428207220 */ /* 0x040fee0000410000 */
[----:B------:R2:W-:Y:S01]  /*8f60*/  MUFU.EX2 R191, R53 ;  /* 0x0000003500bf7308 */ /* 0x0005e20000000800 */
[C---:B------:R-:W-:Y:S01]  /*8f70*/  FMUL.FTZ R34, R3.reuse, R166 ;  /* 0x000000a603227220 */ /* 0x040fe20000410000 */
[----:B------:R-:W-:Y:S01]  /*8f80*/  FMUL.FTZ R35, R3, R167 ;  /* 0x000000a703237220 */ /* 0x000fe20000410000 */
[----:B------:R-:W-:Y:S07]  /*8f90*/  MOV R209, R63 ;  /* 0x0000003f00d17202 */ /* 0x000fee0000000f00 */
[----:B------:R4:W-:Y:S01]  /*8fa0*/  MUFU.EX2 R179, R33 ;  /* 0x0000002100b37308 */ /* 0x0009e20000000800 */
[----:B------:R-:W-:Y:S01]  /*8fb0*/  MOV R211, R60 ;  /* 0x0000003c00d37202 */ /* 0x000fe20000000f00 */
[--C-:B-1----:R-:W-:Y:S01]  /*8fc0*/  FFMA.FTZ R52, R215, UR4, -R64.reuse ;  /* 0x00000004d7347c23 */ /* 0x102fe20008010840 */
[----:B------:R-:W-:Y:S01]  /*8fd0*/  MOV R215, R66 ;  /* 0x0000004200d77202 */ /* 0x000fe20000000f00 */
[--C-:B------:R-:W-:Y:S06]  /*8fe0*/  FFMA.FTZ R66, R227, UR4, -R47.reuse ;  /* 0x00000004e3427c23 */ /* 0x100fec000801082f */
[----:B------:R1:W-:Y:S01]  /*8ff0*/  MUFU.EX2 R173, R52 ;  /* 0x0000003400ad7308 */ /* 0x0003e20000000800 */
[----:B--2---:R-:W-:Y:S01]  /*9000*/  FFMA.FTZ R53, R213, UR4, -R64 ;  /* 0x00000004d5357c23 */ /* 0x004fe20008010840 */
[----:B------:R-:W-:Y:S01]  /*9010*/  MOV R213, R65 ;  /* 0x0000004100d57202 */ /* 0x000fe20000000f00 */
[----:B------:R-:W-:Y:S01]  /*9020*/  FFMA.FTZ R65, R197, UR4, -R46 ;  /* 0x00000004c5417c23 */ /* 0x000fe2000801082e */
[----:B----4-:R-:W-:Y:S06]  /*9030*/  FMUL.FTZ R33, R40, R165 ;  /* 0x000000a528217220 */ /* 0x010fec0000410000 */
[----:B------:R2:W-:Y:S10]  /*9040*/  MUFU.EX2 R178, R53 ;  /* 0x0000003500b27308 */ /* 0x0005f40000000800 */
[----:B------:R4:W-:Y:S01]  /*9050*/  MUFU.EX2 R157, R66 ;  /* 0x00000042009d7308 */ /* 0x0009e20000000800 */
[----:B------:R-:W-:Y:S09]  /*9060*/  HMMA.16816.F32.BF16 R32, R48, R54, R32 ;  /* 0x000000363020723c */ /* 0x000ff20000041820 */
[----:B------:R5:W-:Y:S01]  /*9070*/  MUFU.EX2 R176, R65 ;  /* 0x0000004100b07308 */ /* 0x000be20000000800 */
[--C-:B-1----:R-:W-:Y:S01]  /*9080*/  FFMA.FTZ R52, R208, UR4, -R47.reuse ;  /* 0x00000004d0347c23 */ /* 0x102fe2000801082f */
[----:B---3--:R-:W-:Y:S02]  /*9090*/  F2FP.BF16.F32.PACK_AB R48, R204, R199 ;  /* 0x000000c7cc30723e */ /* 0x008fe400000010ff */
[----:B------:R-:W-:Y:S06]  /*90a0*/  F2FP.BF16.F32.PACK_AB R49, R200, R192 ;  /* 0x000000c0c831723e */ /* 0x000fec00000010ff */
[----:B------:R1:W3:Y:S01]  /*90b0*/  MUFU.EX2 R182, R52 ;  /* 0x0000003400b67308 */ /* 0x0002e20000000800 */
[--C-:B--2---:R-:W-:Y:S01]  /*90c0*/  FFMA.FTZ R53, R207, UR4, -R64.reuse ;  /* 0x00000004cf357c23 */ /* 0x104fe20008010840 */
[----:B------:R-:W-:Y:S01]  /*90d0*/  F2FP.BF16.F32.PACK_AB R50, R242, R241 ;  /* 0x000000f1f232723e */ /* 0x000fe200000010ff */
[----:B------:R-:W2:Y:S01]  /*90e0*/  LDL.LU R207, [R1+0x10] ;  /* 0x0000100001cf7983 */ /* 0x000ea20000300800 */
[----:B------:R-:W-:Y:S06]  /*90f0*/  F2FP.BF16.F32.PACK_AB R51, R201, R193 ;  /* 0x000000c1c933723e */ /* 0x000fec00000010ff */
[----:B------:R3:W-:Y:S01]  /*9100*/  MUFU.EX2 R177, R53 ;  /* 0x0000003500b17308 */ /* 0x0007e20000000800 */
[----:B------:R-:W-:Y:S01]  /*9110*/  MOV R208, R62 ;  /* 0x0000003e00d07202 */ /* 0x000fe20000000f00 */
[--C-:B----4-:R-:W-:Y:S01]  /*9120*/  FFMA.FTZ R66, R224, UR4, -R64.reuse ;  /* 0x00000004e0427c23 */ /* 0x110fe20008010840 */
[----:B------:R-:W4:Y:S01]  /*9130*/  LDSM.16.MT88.4 R60, [R185+0x4400] ;  /* 0x00440000b93c783b */ /* 0x000f220000004200 */
[--C-:B-----5:R-:W-:Y:S01]  /*9140*/  FFMA.FTZ R65, R226, UR4, -R47.reuse ;  /* 0x00000004e2417c23 */ /* 0x120fe2000801082f */
[-C--:B------:R-:W-:Y:S05]  /*9150*/  HMMA.16816.F32.BF16 R4, R48, R56.reuse, R4 ;  /* 0x000000383004723c */ /* 0x080fea0000041804 */
[----:B------:R5:W-:Y:S01]  /*9160*/  MUFU.EX2 R149, R66 ;  /* 0x0000004200957308 */ /* 0x000be20000000800 */
[----:B-1----:R-:W-:Y:S01]  /*9170*/  FFMA.FTZ R52, R210, UR4, -R64 ;  /* 0x00000004d2347c23 */ /* 0x002fe20008010840 */
[----:B---3--:R-:W-:Y:S01]  /*9180*/  F2FP.BF16.F32.PACK_AB R54, R182, R179 ;  /* 0x000000b3b636723e */ /* 0x008fe200000010ff */
[----:B------:R-:W3:Y:S07]  /*9190*/  LDL.LU R210, [R1+0x14] ;  /* 0x0000140001d27983 */ /* 0x000eee0000300800 */
[----:B------:R1:W-:Y:S01]  /*91a0*/  MUFU.EX2 R167, R65 ;  /* 0x0000004100a77308 */ /* 0x0003e20000000800 */
[----:B------:R-:W-:Y:S09]  /*91b0*/  F2FP.BF16.F32.PACK_AB R53, R178, R173 ;  /* 0x000000adb235723e */ /* 0x000ff200000010ff */
[----:B------:R4:W4:Y:S01]  /*91c0*/  MUFU.EX2 R181, R52 ;  /* 0x0000003400b57308 */ /* 0x0009220000000800 */
[----:B-----5:R-:W-:Y:S09]  /*91d0*/  FFMA.FTZ R66, R237, UR4, -R47 ;  /* 0x00000004ed427c23 */ /* 0x020ff2000801082f */
[----:B------:R-:W-:Y:S01]  /*91e0*/  MUFU.EX2 R146, R66 ;  /* 0x0000004200927308 */ /* 0x000fe20000000800 */
[----:B-1----:R-:W-:Y:S01]  /*91f0*/  FFMA.FTZ R65, R205, UR4, -R46 ;  /* 0x00000004cd417c23 */ /* 0x002fe2000801082e */
[----:B----4-:R-:W-:Y:S08]  /*9200*/  F2FP.BF16.F32.PACK_AB R52, R191, R175 ;  /* 0x000000afbf34723e */ /* 0x010ff000000010ff */
[----:B------:R1:W-:Y:S01]  /*9210*/  MUFU.EX2 R160, R65 ;  /* 0x0000004100a07308 */ /* 0x0003e20000000800 */
[----:B------:R-:W-:Y:S07]  /*9220*/  F2FP.BF16.F32.PACK_AB R55, R181, R177 ;  /* 0x000000b1b537723e */ /* 0x000fee00000010ff */
[C---:B------:R-:W-:Y:S04]  /*9230*/  HMMA.16816.F32.BF16 R8, R52.reuse, R56, R8 ;  /* 0x000000383408723c */ /* 0x040fe80000041808 */
[--C-:B------:R-:W-:Y:S01]  /*9240*/  FFMA.FTZ R57, R220, UR4, -R45.reuse ;  /* 0x00000004dc397c23 */ /* 0x100fe2000801082d */
[----:B------:R-:W-:Y:S01]  /*9250*/  FFMA.FTZ R56, R216, UR4, -R45 ;  /* 0x00000004d8387c23 */ /* 0x000fe2000801082d */
[----:B------:R-:W4:Y:S01]  /*9260*/  LDL.LU R220, [R1+0x8] ;  /* 0x0000080001dc7983 */ /* 0x000f220000300800 */
[--C-:B-1----:R-:W-:Y:S01]  /*9270*/  FFMA.FTZ R65, R236, UR4, -R47.reuse ;  /* 0x00000004ec417c23 */ /* 0x102fe2000801082f */
[-C--:B------:R-:W-:Y:S01]  /*9280*/  HMMA.16816.F32.BF16 R12, R52, R58.reuse, R12 ;  /* 0x0000003a340c723c */ /* 0x080fe2000004180c */
[----:B------:R1:W-:Y:S01]  /*9290*/  MUFU.EX2 R171, R57 ;  /* 0x0000003900ab7308 */ /* 0x0003e20000000800 */
[----:B------:R-:W5:Y:S01]  /*92a0*/  LDL.LU R216, [R1+0xc] ;  /* 0x00000c0001d87983 */ /* 0x000f620000300800 */
[----:B------:R-:W-:Y:S08]  /*92b0*/  FFMA.FTZ R66, R235, UR4, -R64 ;  /* 0x00000004eb427c23 */ /* 0x000ff00008010840 */
[----:B------:R1:W1:Y:S01]  /*92c0*/  MUFU.EX2 R172, R56 ;  /* 0x0000003800ac7308 */ /* 0x0002620000000800 */
[C---:B------:R-:W-:Y:S09]  /*92d0*/  HMMA.16816.F32.BF16 R16, R48.reuse, R58, R16 ;  /* 0x0000003a3010723c */ /* 0x040ff20000041810 */
[----:B------:R1:W-:Y:S10]  /*92e0*/  MUFU.EX2 R148, R65 ;  /* 0x0000004100947308 */ /* 0x0003f40000000800 */
[----:B------:R1:W-:Y:S02]  /*92f0*/  MUFU.EX2 R141, R66 ;  /* 0x00000042008d7308 */ /* 0x0003e40000000800 */
[--C-:B-1----:R-:W-:Y:S01]  /*9300*/  FFMA.FTZ R57, R214, UR4, -R46.reuse ;  /* 0x00000004d6397c23 */ /* 0x102fe2000801082e */
[-C--:B------:R-:W-:Y:S03]  /*9310*/  HMMA.16816.F32.BF16 R20, R48, R60.reuse, R20 ;  /* 0x0000003c3014723c */ /* 0x080fe60000041814 */
[--C-:B------:R-:W-:Y:S04]  /*9320*/  FFMA.FTZ R56, R217, UR4, -R46.reuse ;  /* 0x00000004d9387c23 */ /* 0x100fe8000801082e */
[----:B------:R1:W-:Y:S01]  /*9330*/  MUFU.EX2 R170, R57 ;  /* 0x0000003900aa7308 */ /* 0x0003e20000000800 */
[----:B------:R-:W-:Y:S01]  /*9340*/  FFMA.FTZ R65, R82, UR4, -R46 ;  /* 0x0000000452417c23 */ /* 0x000fe2000801082e */
[C---:B------:R-:W-:Y:S08]  /*9350*/  HMMA.16816.F32.BF16 R24, R52.reuse, R60, R24 ;  /* 0x0000003c3418723c */ /* 0x040ff00000041818 */
[----:B------:R1:W1:Y:S01]  /*9360*/  MUFU.EX2 R174, R56 ;  /* 0x0000003800ae7308 */ /* 0x0002620000000800 */
[--C-:B------:R-:W-:Y:S01]  /*9370*/  FFMA.FTZ R60, R229, UR4, -R64.reuse ;  /* 0x00000004e53c7c23 */ /* 0x100fe20008010840 */
[--C-:B------:R-:W-:Y:S08]  /*9380*/  FFMA.FTZ R61, R219, UR4, -R47.reuse ;  /* 0x00000004db3d7c23 */ /* 0x100ff0000801082f */
[----:B------:R1:W-:Y:S01]  /*9390*/  MUFU.EX2 R142, R65 ;  /* 0x00000041008e7308 */ /* 0x0003e20000000800 */
[----:B------:R-:W-:Y:S01]  /*93a0*/  FFMA.FTZ R66, R72, UR4, -R47 ;  /* 0x0000000448427c23 */ /* 0x000fe2000801082f */
[-C--:B------:R-:W-:Y:S08]  /*93b0*/  HMMA.16816.F32.BF16 R28, R52, R62.reuse, R28 ;  /* 0x0000003e341c723c */ /* 0x080ff0000004181c */
[----:B------:R1:W-:Y:S02]  /*93c0*/  MUFU.EX2 R166, R60 ;  /* 0x0000003c00a67308 */ /* 0x0003e40000000800 */
[--C-:B-1----:R-:W-:Y:S01]  /*93d0*/  FFMA.FTZ R57, R196, UR4, -R45.reuse ;  /* 0x00000004c4397c23 */ /* 0x102fe2000801082d */
[--C-:B------:R-:W-:Y:S01]  /*93e0*/  FFMA.FTZ R53, R222, UR4, -R64.reuse ;  /* 0x00000004de357c23 */ /* 0x100fe20008010840 */
[----:B------:R-:W-:Y:S06]  /*93f0*/  FFMA.FTZ R52, R221, UR4, -R64 ;  /* 0x00000004dd347c23 */ /* 0x000fec0008010840 */
[----:B------:R-:W-:Y:S01]  /*9400*/  MUFU.EX2 R169, R61 ;  /* 0x0000003d00a97308 */ /* 0x000fe20000000800 */
[----:B------:R-:W-:Y:S01]  /*9410*/  FFMA.FTZ R56, R195, UR4, -R45 ;  /* 0x00000004c3387c23 */ /* 0x000fe2000801082d */
[----:B------:R-:W-:Y:S08]  /*9420*/  HMMA.16816.F32.BF16 R32, R48, R62, R32 ;  /* 0x0000003e3020723c */ /* 0x000ff00000041820 */
[----:B------:R-:W-:Y:S01]  /*9430*/  MUFU.EX2 R183, R57 ;  /* 0x0000003900b77308 */ /* 0x000fe20000000800 */
[----:B------:R-:W-:Y:S01]  /*9440*/  F2FP.BF16.F32.PACK_AB R48, R172, R171 ;  /* 0x000000abac30723e */ /* 0x000fe200000010ff */
[--C-:B------:R-:W-:Y:S08]  /*9450*/  FFMA.FTZ R65, R73, UR4, -R47.reuse ;  /* 0x0000000449417c23 */ /* 0x100ff0000801082f */
[----:B------:R1:W1:Y:S01]  /*9460*/  MUFU.EX2 R190, R56 ;  /* 0x0000003800be7308 */ /* 0x0002620000000800 */
[----:B------:R-:W-:Y:S01]  /*9470*/  F2FP.BF16.F32.PACK_AB R49, R174, R170 ;  /* 0x000000aaae31723e */ /* 0x000fe200000010ff */
[----:B------:R-:W-:Y:S01]  /*9480*/  FFMA.FTZ R60, R218, UR4, -R47 ;  /* 0x00000004da3c7c23 */ /* 0x000fe2000801082f */
[----:B------:R-:W-:Y:S07]  /*9490*/  F2FP.BF16.F32.PACK_AB R51, R180, R176 ;  /* 0x000000b0b433723e */ /* 0x000fee00000010ff */
[----:B------:R1:W-:Y:S01]  /*94a0*/  MUFU.EX2 R164, R53 ;  /* 0x0000003500a47308 */ /* 0x0003e20000000800 */
[----:B------:R-:W-:Y:S01]  /*94b0*/  FFMA.FTZ R82, R117, UR4, -R45 ;  /* 0x0000000475527c23 */ /* 0x000fe2000801082d */
[----:B------:R-:W-:Y:S01]  /*94c0*/  FFMA.FTZ R73, R114, UR4, -R46 ;  /* 0x0000000472497c23 */ /* 0x000fe2000801082e */
[----:B------:R-:W-:Y:S07]  /*94d0*/  FFMA.FTZ R72, R105, UR4, -R47 ;  /* 0x0000000469487c23 */ /* 0x000fee000801082f */
[----:B------:R1:W1:Y:S10]  /*94e0*/  MUFU.EX2 R168, R60 ;  /* 0x0000003c00a87308 */ /* 0x0002740000000800 */
[----:B------:R1:W1:Y:S02]  /*94f0*/  MUFU.EX2 R165, R52 ;  /* 0x0000003400a57308 */ /* 0x0002640000000800 */
[----:B-1----:R-:W1:Y:S01]  /*9500*/  LDSM.16.MT88.4 R56, [R135+0x4800] ;  /* 0x004800008738783b */ /* 0x002e620000004200 */
[----:B------:R-:W-:Y:S07]  /*9510*/  F2FP.BF16.F32.PACK_AB R50, R190, R183 ;  /* 0x000000b7be32723e */ /* 0x000fee00000010ff */
[----:B------:R-:W-:Y:S01]  /*9520*/  MUFU.EX2 R73, R73 ;  /* 0x0000004900497308 */ /* 0x000fe20000000800 */
[----:B------:R-:W-:Y:S09]  /*9530*/  F2FP.BF16.F32.PACK_AB R53, R166, R149 ;  /* 0x00000095a635723e */ /* 0x000ff200000010ff */
[----:B------:R1:W-:Y:S01]  /*9540*/  MUFU.EX2 R127, R66 ;  /* 0x00000042007f7308 */ /* 0x0003e20000000800 */
[----:B------:R-:W2:Y:S01]  /*9550*/  LDSM.16.MT88.4 R60, [R185+0x4800] ;  /* 0x00480000b93c783b */ /* 0x000ea20000004200 */
[----:B------:R-:W-:Y:S08]  /*9560*/  F2FP.BF16.F32.PACK_AB R54, R168, R169 ;  /* 0x000000a9a836723e */ /* 0x000ff000000010ff */
[----:B------:R1:W-:Y:S01]  /*9570*/  MUFU.EX2 R132, R65 ;  /* 0x0000004100847308 */ /* 0x0003e20000000800 */
[----:B------:R-:W-:Y:S02]  /*9580*/  F2FP.BF16.F32.PACK_AB R52, R167, R157 ;  /* 0x0000009da734723e */ /* 0x000fe400000010ff */
[----:B------:R-:W-:Y:S07]  /*9590*/  F2FP.BF16.F32.PACK_AB R55, R165, R164 ;  /* 0x000000a4a537723e */ /* 0x000fee00000010ff */
[----:B------:R-:W-:Y:S10]  /*95a0*/  MUFU.EX2 R72, R72 ;  /* 0x0000004800487308 */ /* 0x000ff40000000800 */
[----:B------:R-:W-:Y:S01]  /*95b0*/  MUFU.EX2 R82, R82 ;  /* 0x0000005200527308 */ /* 0x000fe20000000800 */
[--C-:B-1----:R-:W-:Y:S01]  /*95c0*/  FFMA.FTZ R66, R74, UR4, -R64.reuse ;  /* 0x000000044a427c23 */ /* 0x102fe20008010840 */
[--C-:B------:R-:W-:Y:S08]  /*95d0*/  FFMA.FTZ R74, R113, UR4, -R45.reuse ;  /* 0x00000004714a7c23 */ /* 0x100ff0000801082d */
[----:B------:R1:W-:Y:S01]  /*95e0*/  MUFU.EX2 R123, R66 ;  /* 0x00000042007b7308 */ /* 0x0003e20000000800 */
[--C-:B------:R-:W-:Y:S01]  /*95f0*/  FFMA.FTZ R65, R84, UR4, -R45.reuse ;  /* 0x0000000454417c23 */ /* 0x100fe2000801082d */
[----:B------:R-:W-:Y:S08]  /*9600*/  FFMA.FTZ R84, R43, UR4, -R64 ;  /* 0x000000042b547c23 */ /* 0x000ff00008010840 */
[----:B------:R-:W-:Y:S10]  /*9610*/  MUFU.EX2 R74, R74 ;  /* 0x0000004a004a7308 */ /* 0x000ff40000000800 */
[----:B------:R2:W-:Y:S10]  /*9620*/  MUFU.EX2 R122, R65 ;  /* 0x00000041007a7308 */ /* 0x0005f40000000800 */
[----:B------:R-:W-:Y:S01]  /*9630*/  MUFU.EX2 R84, R84 ;  /* 0x0000005400547308 */ /* 0x000fe20000000800 */
[--C-:B-1----:R-:W-:Y:S01]  /*9640*/  FFMA.FTZ R66, R97, UR4, -R45.reuse ;  /* 0x0000000461427c23 */ /* 0x102fe2000801082d */
[-C--:B------:R-:W-:Y:S08]  /*9650*/  HMMA.16816.F32.BF16 R4, R48, R56.reuse, R4 ;  /* 0x000000383004723c */ /* 0x080ff00000041804 */
[----:B------:R1:W-:Y:S01]  /*9660*/  MUFU.EX2 R114, R66 ;  /* 0x0000004200727308 */ /* 0x0003e20000000800 */
[--C-:B--2---:R-:W-:Y:S01]  /*9670*/  FFMA.FTZ R65, R99, UR4, -R46.reuse ;  /* 0x0000000463417c23 */ /* 0x104fe2000801082e */
[C---:B------:R-:W-:Y:S04]  /*9680*/  HMMA.16816.F32.BF16 R8, R52.reuse, R56, R8 ;  /* 0x000000383408723c */ /* 0x040fe80000041808 */
[--C-:B------:R-:W-:Y:S01]  /*9690*/  FFMA.FTZ R57, R232, UR4, -R45.reuse ;  /* 0x00000004e8397c23 */ /* 0x100fe2000801082d */
[----:B------:R-:W-:Y:S03]  /*96a0*/  FFMA.FTZ R56, R225, UR4, -R45 ;  /* 0x00000004e1387c23 */ /* 0x000fe6000801082d */
[-C--:B------:R-:W-:Y:S01]  /*96b0*/  HMMA.16816.F32.BF16 R12, R52, R58.reuse, R12 ;  /* 0x0000003a340c723c */ /* 0x080fe2000004180c */
[----:B------:R2:W-:Y:S02]  /*96c0*/  MUFU.EX2 R151, R57 ;  /* 0x0000003900977308 */ /* 0x0005e40000000800 */
[--C-:B-1----:R-:W-:Y:S08]  /*96d0*/  FFMA.FTZ R66, R104, UR4, -R47.reuse ;  /* 0x0000000468427c23 */ /* 0x102ff0000801082f */
[----:B------:R1:W3:Y:S01]  /*96e0*/  MUFU.EX2 R161, R56 ;  /* 0x0000003800a17308 */ /* 0x0002e20000000800 */
[C---:B------:R-:W-:Y:S09]  /*96f0*/  HMMA.16816.F32.BF16 R16, R48.reuse, R58, R16 ;  /* 0x0000003a3010723c */ /* 0x040ff20000041810 */
[----:B------:R-:W-:Y:S01]  /*9700*/  MUFU.EX2 R66, R66 ;  /* 0x0000004200427308 */ /* 0x000fe20000000800 */
[--C-:B--2---:R-:W-:Y:S01]  /*9710*/  FFMA.FTZ R57, R223, UR4, -R46.reuse ;  /* 0x00000004df397c23 */ /* 0x104fe2000801082e */
[-C--:B------:R-:W-:Y:S03]  /*9720*/  HMMA.16816.F32.BF16 R20, R48, R60.reuse, R20 ;  /* 0x0000003c3014723c */ /* 0x080fe60000041814 */
[----:B-1----:R-:W-:Y:S05]  /*9730*/  FFMA.FTZ R56, R228, UR4, -R46 ;  /* 0x00000004e4387c23 */ /* 0x002fea000801082e */
[----:B------:R1:W-:Y:S01]  /*9740*/  MUFU.EX2 R150, R57 ;  /* 0x0000003900967308 */ /* 0x0003e20000000800 */
[C---:B------:R-:W-:Y:S09]  /*9750*/  HMMA.16816.F32.BF16 R24, R52.reuse, R60, R24 ;  /* 0x0000003c3418723c */ /* 0x040ff20000041818 */
[----:B------:R2:W4:Y:S01]  /*9760*/  MUFU.EX2 R158, R56 ;  /* 0x00000038009e7308 */ /* 0x0005220000000800 */
[--C-:B------:R-:W-:Y:S01]  /*9770*/  FFMA.FTZ R60, R238, UR4, -R64.reuse ;  /* 0x00000004ee3c7c23 */ /* 0x100fe20008010840 */
[----:B------:R-:W-:Y:S01]  /*9780*/  FFMA.FTZ R61, R231, UR4, -R47 ;  /* 0x00000004e73d7c23 */ /* 0x000fe2000801082f */
[-C--:B------:R-:W-:Y:S07]  /*9790*/  HMMA.16816.F32.BF16 R28, R52, R62.reuse, R28 ;  /* 0x0000003e341c723c */ /* 0x080fee000004181c */
[----:B------:R4:W-:Y:S01]  /*97a0*/  MUFU.EX2 R152, R60 ;  /* 0x0000003c00987308 */ /* 0x0009e20000000800 */
[--C-:B-1----:R-:W-:Y:S01]  /*97b0*/  FFMA.FTZ R57, R203, UR4, -R45.reuse ;  /* 0x00000004cb397c23 */ /* 0x102fe2000801082d */
[--C-:B------:R-:W-:Y:S01]  /*97c0*/  FFMA.FTZ R52, R233, UR4, -R64.reuse ;  /* 0x00000004e9347c23 */ /* 0x100fe20008010840 */
[----:B------:R-:W-:Y:S07]  /*97d0*/  FFMA.FTZ R53, R234, UR4, -R64 ;  /* 0x00000004ea357c23 */ /* 0x000fee0008010840 */
[----:B------:R-:W-:Y:S01]  /*97e0*/  MUFU.EX2 R156, R61 ;  /* 0x0000003d009c7308 */ /* 0x000fe20000000800 */
[----:B--2---:R-:W-:Y:S01]  /*97f0*/  FFMA.FTZ R56, R202, UR4, -R45 ;  /* 0x00000004ca387c23 */ /* 0x004fe2000801082d */
[----:B------:R-:W-:Y:S08]  /*9800*/  HMMA.16816.F32.BF16 R32, R48, R62, R32 ;  /* 0x0000003e3020723c */ /* 0x000ff00000041820 */
[----:B------:R-:W-:Y:S01]  /*9810*/  MUFU.EX2 R162, R57 ;  /* 0x0000003900a27308 */ /* 0x000fe20000000800 */
[----:B---3--:R-:W-:Y:S09]  /*9820*/  F2FP.BF16.F32.PACK_AB R48, R161, R151 ;  /* 0x00000097a130723e */ /* 0x008ff200000010ff */
[----:B------:R1:W2:Y:S01]  /*9830*/  MUFU.EX2 R163, R56 ;  /* 0x0000003800a37308 */ /* 0x0002a20000000800 */
[----:B----4-:R-:W-:Y:S01]  /*9840*/  FFMA.FTZ R60, R230, UR4, -R47 ;  /* 0x00000004e63c7c23 */ /* 0x010fe2000801082f */
[----:B------:R-:W-:Y:S08]  /*9850*/  F2FP.BF16.F32.PACK_AB R49, R158, R150 ;  /* 0x000000969e31723e */ /* 0x000ff000000010ff */
[----:B------:R3:W-:Y:S01]  /*9860*/  MUFU.EX2 R154, R52 ;  /* 0x00000034009a7308 */ /* 0x0007e20000000800 */
[----:B------:R-:W-:Y:S09]  /*9870*/  F2FP.BF16.F32.PACK_AB R51, R159, R160 ;  /* 0x000000a09f33723e */ /* 0x000ff200000010ff */
[----:B------:R4:W5:Y:S10]  /*9880*/  MUFU.EX2 R155, R60 ;  /* 0x0000003c009b7308 */ /* 0x0009740000000800 */
[----:B------:R5:W5:Y:S01]  /*9890*/  MUFU.EX2 R145, R53 ;  /* 0x0000003500917308 */ /* 0x000b620000000800 */
[----:B-1----:R-:W1:Y:S01]  /*98a0*/  LDSM.16.MT88.4 R56, [R135+0x4c00] ;  /* 0x004c00008738783b */ /* 0x002e620000004200 */
[----:B--2---:R-:W-:Y:S02]  /*98b0*/  F2FP.BF16.F32.PACK_AB R50, R163, R162 ;  /* 0x000000a2a332723e */ /* 0x004fe400000010ff */
[----:B---3--:R-:W-:Y:S05]  /*98c0*/  F2FP.BF16.F32.PACK_AB R52, R148, R146 ;  /* 0x000000929434723e */ /* 0x008fea00000010ff */
[----:B----4-:R-:W2:Y:S01]  /*98d0*/  LDSM.16.MT88.4 R60, [R185+0x4c00] ;  /* 0x004c0000b93c783b */ /* 0x010ea20000004200 */
[----:B-----5:R-:W-:Y:S02]  /*98e0*/  F2FP.BF16.F32.PACK_AB R54, R155, R156 ;  /* 0x0000009c9b36723e */ /* 0x020fe400000010ff */
[----:B------:R-:W-:Y:S02]  /*98f0*/  F2FP.BF16.F32.PACK_AB R53, R152, R141 ;  /* 0x0000008d9835723e */ /* 0x000fe400000010ff */
[----:B------:R-:W-:Y:S01]  /*9900*/  F2FP.BF16.F32.PACK_AB R55, R154, R145 ;  /* 0x000000919a37723e */ /* 0x000fe200000010ff */
[-C--:B-1----:R-:W-:Y:S08]  /*9910*/  HMMA.16816.F32.BF16 R4, R48, R56.reuse, R4 ;  /* 0x000000383004723c */ /* 0x082ff00000041804 */
[C---:B------:R-:W-:Y:S04]  /*9920*/  HMMA.16816.F32.BF16 R8, R52.reuse, R56, R8 ;  /* 0x000000383408723c */ /* 0x040fe80000041808 */
[--C-:B------:R-:W-:Y:S01]  /*9930*/  FFMA.FTZ R57, R68, UR4, -R45.reuse ;  /* 0x0000000444397c23 */ /* 0x100fe2000801082d */
[--C-:B------:R-:W-:Y:S01]  /*9940*/  FFMA.FTZ R56, R69, UR4, -R45.reuse ;  /* 0x0000000445387c23 */ /* 0x100fe2000801082d */
[--C-:B------:R-:W-:Y:S01]  /*9950*/  FFMA.FTZ R68, R102, UR4, -R46.reuse ;  /* 0x0000000466447c23 */ /* 0x100fe2000801082e */
[--C-:B------:R-:W-:Y:S01]  /*9960*/  FFMA.FTZ R69, R100, UR4, -R45.reuse ;  /* 0x0000000464457c23 */ /* 0x100fe2000801082d */
[-C--:B------:R-:W-:Y:S01]  /*9970*/  HMMA.16816.F32.BF16 R12, R52, R58.reuse, R12 ;  /* 0x0000003a340c723c */ /* 0x080fe2000004180c */
[----:B------:R1:W-:Y:S10]  /*9980*/  MUFU.EX2 R139, R57 ;  /* 0x00000039008b7308 */ /* 0x0003f40000000800 */
[----:B------:R3:W4:Y:S01]  /*9990*/  MUFU.EX2 R143, R56 ;  /* 0x00000038008f7308 */ /* 0x0007220000000800 */
[C---:B------:R-:W-:Y:S09]  /*99a0*/  HMMA.16816.F32.BF16 R16, R48.reuse, R58, R16 ;  /* 0x0000003a3010723c */ /* 0x040ff20000041810 */
[----:B------:R-:W-:Y:S10]  /*99b0*/  MUFU.EX2 R69, R69 ;  /* 0x0000004500457308 */ /* 0x000ff40000000800 */
[----:B------:R-:W-:Y:S01]  /*99c0*/  MUFU.EX2 R68, R68 ;  /* 0x0000004400447308 */ /* 0x000fe20000000800 */
[--C-:B-1----:R-:W-:Y:S01]  /*99d0*/  FFMA.FTZ R57, R70, UR4, -R46.reuse ;  /* 0x0000000446397c23 */ /* 0x102fe2000801082e */
[-C--:B--2---:R-:W-:Y:S03]  /*99e0*/  HMMA.16816.F32.BF16 R20, R48, R60.reuse, R20 ;  /* 0x0000003c3014723c */ /* 0x084fe60000041814 */
[--C-:B---3--:R-:W-:Y:S05]  /*99f0*/  FFMA.FTZ R56, R71, UR4, -R46.reuse ;  /* 0x0000000447387c23 */ /* 0x108fea000801082e */
[----:B------:R1:W-:Y:S01]  /*9a00*/  MUFU.EX2 R138, R57 ;  /* 0x00000039008a7308 */ /* 0x0003e20000000800 */
[----:B------:R-:W-:Y:S01]  /*9a10*/  FFMA.FTZ R71, R101, UR4, -R45 ;  /* 0x0000000465477c23 */ /* 0x000fe2000801082d */
[----:B------:R-:W-:Y:S01]  /*9a20*/  FFMA.FTZ R70, R103, UR4, -R46 ;  /* 0x0000000467467c23 */ /* 0x000fe2000801082e */
[C---:B------:R-:W-:Y:S07]  /*9a30*/  HMMA.16816.F32.BF16 R24, R52.reuse, R60, R24 ;  /* 0x0000003c3418723c */ /* 0x040fee0000041818 */
[----:B------:R2:W3:Y:S01]  /*9a40*/  MUFU.EX2 R140, R56 ;  /* 0x00000038008c7308 */ /* 0x0004e20000000800 */
[--C-:B------:R-:W-:Y:S01]  /*9a50*/  FFMA.FTZ R60, R75, UR4, -R64.reuse ;  /* 0x000000044b3c7c23 */ /* 0x100fe20008010840 */
[----:B------:R-:W-:Y:S08]  /*9a60*/  FFMA.FTZ R61, R76, UR4, -R47 ;  /* 0x000000044c3d7c23 */ /* 0x000ff0000801082f */
[----:B------:R-:W-:Y:S01]  /*9a70*/  MUFU.EX2 R71, R71 ;  /* 0x0000004700477308 */ /* 0x000fe20000000800 */
[--C-:B------:R-:W-:Y:S01]  /*9a80*/  FFMA.FTZ R75, R112, UR4, -R45.reuse ;  /* 0x00000004704b7c23 */ /* 0x100fe2000801082d */
[-C--:B------:R-:W-:Y:S08]  /*9a90*/  HMMA.16816.F32.BF16 R28, R52, R62.reuse, R28 ;  /* 0x0000003e341c723c */ /* 0x080ff0000004181c */
[----:B------:R5:W-:Y:S01]  /*9aa0*/  MUFU.EX2 R126, R60 ;  /* 0x0000003c007e7308 */ /* 0x000be20000000800 */
[--C-:B-1----:R-:W-:Y:S01]  /*9ab0*/  FFMA.FTZ R57, R80, UR4, -R45.reuse ;  /* 0x0000000450397c23 */ /* 0x102fe2000801082d */
[--C-:B------:R-:W-:Y:S01]  /*9ac0*/  FFMA.FTZ R53, R78, UR4, -R64.reuse ;  /* 0x000000044e357c23 */ /* 0x100fe20008010840 */
[----:B------:R-:W-:Y:S07]  /*9ad0*/  FFMA.FTZ R52, R79, UR4, -R64 ;  /* 0x000000044f347c23 */ /* 0x000fee0008010840 */
[----:B------:R-:W-:Y:S01]  /*9ae0*/  MUFU.EX2 R136, R61 ;  /* 0x0000003d00887308 */ /* 0x000fe20000000800 */
[--C-:B--2---:R-:W-:Y:S01]  /*9af0*/  FFMA.FTZ R56, R81, UR4, -R45.reuse ;  /* 0x0000000451387c23 */ /* 0x104fe2000801082d */
[----:B------:R-:W-:Y:S08]  /*9b00*/  HMMA.16816.F32.BF16 R32, R48, R62, R32 ;  /* 0x0000003e3020723c */ /* 0x000ff00000041820 */
[----:B------:R-:W-:Y:S01]  /*9b10*/  MUFU.EX2 R147, R57 ;  /* 0x0000003900937308 */ /* 0x000fe20000000800 */
[----:B----4-:R-:W-:Y:S01]  /*9b20*/  F2FP.BF16.F32.PACK_AB R48, R143, R139 ;  /* 0x0000008b8f30723e */ /* 0x010fe200000010ff */
[----:B------:R-:W-:Y:S08]  /*9b30*/  FFMA.FTZ R80, R116, UR4, -R45 ;  /* 0x0000000474507c23 */ /* 0x000ff0000801082d */
[----:B------:R1:W2:Y:S01]  /*9b40*/  MUFU.EX2 R153, R56 ;  /* 0x0000003800997308 */ /* 0x0002a20000000800 */
[----:B---3--:R-:W-:Y:S01]  /*9b50*/  F2FP.BF16.F32.PACK_AB R49, R140, R138 ;  /* 0x0000008a8c31723e */ /* 0x008fe200000010ff */
[--C-:B-----5:R-:W-:Y:S01]  /*9b60*/  FFMA.FTZ R60, R77, UR4, -R47.reuse ;  /* 0x000000044d3c7c23 */ /* 0x120fe2000801082f */
[----:B------:R-:W-:Y:S07]  /*9b70*/  F2FP.BF16.F32.PACK_AB R51, R144, R142 ;  /* 0x0000008e9033723e */ /* 0x000fee00000010ff */
[----:B------:R3:W-:Y:S01]  /*9b80*/  MUFU.EX2 R133, R53 ;  /* 0x0000003500857308 */ /* 0x0007e20000000800 */
[--C-:B------:R-:W-:Y:S01]  /*9b90*/  FFMA.FTZ R79, R118, UR4, -R46.reuse ;  /* 0x00000004764f7c23 */ /* 0x100fe2000801082e */
[----:B------:R-:W-:Y:S01]  /*9ba0*/  FFMA.FTZ R81, R119, UR4, -R46 ;  /* 0x0000000477517c23 */ /* 0x000fe2000801082e */
[--C-:B------:R-:W-:Y:S07]  /*9bb0*/  FFMA.FTZ R77, R108, UR4, -R47.reuse ;  /* 0x000000046c4d7c23 */ /* 0x100fee000801082f */
[----:B------:R4:W5:Y:S01]  /*9bc0*/  MUFU.EX2 R137, R60 ;  /* 0x0000003c00897308 */ /* 0x0009620000000800 */
[--C-:B------:R-:W-:Y:S01]  /*9bd0*/  FFMA.FTZ R78, R109, UR4, -R47.reuse ;  /* 0x000000046d4e7c23 */ /* 0x100fe2000801082f */
[----:B------:R-:W-:Y:S08]  /*9be0*/  FFMA.FTZ R76, R110, UR4, -R64 ;  /* 0x000000046e4c7c23 */ /* 0x000ff00008010840 */
[----:B------:R-:W5:Y:S01]  /*9bf0*/  MUFU.EX2 R134, R52 ;  /* 0x0000003400867308 */ /* 0x000f620000000800 */
[----:B-1----:R-:W1:Y:S01]  /*9c00*/  LDSM.16.MT88.4 R56, [R135+0x5000] ;  /* 0x005000008738783b */ /* 0x002e620000004200 */
[----:B--2---:R-:W-:Y:S08]  /*9c10*/  F2FP.BF16.F32.PACK_AB R50, R153, R147 ;  /* 0x000000939932723e */ /* 0x004ff000000010ff */
[----:B------:R-:W-:Y:S01]  /*9c20*/  MUFU.EX2 R70, R70 ;  /* 0x0000004600467308 */ /* 0x000fe20000000800 */
[----:B---3--:R-:W-:Y:S09]  /*9c30*/  F2FP.BF16.F32.PACK_AB R53, R126, R123 ;  /* 0x0000007b7e35723e */ /* 0x008ff200000010ff */
[----:B------:R-:W-:Y:S01]  /*9c40*/  MUFU.EX2 R75, R75 ;  /* 0x0000004b004b7308 */ /* 0x000fe20000000800 */
[----:B----4-:R-:W2:Y:S01]  /*9c50*/  LDSM.16.MT88.4 R60, [R185+0x5000] ;  /* 0x00500000b93c783b */ /* 0x010ea20000004200 */
[----:B-----5:R-:W-:Y:S08]  /*9c60*/  F2FP.BF16.F32.PACK_AB R54, R137, R136 ;  /* 0x000000888936723e */ /* 0x020ff000000010ff */
[----:B------:R3:W-:Y:S01]  /*9c70*/  MUFU.EX2 R116, R67 ;  /* 0x0000004300747308 */ /* 0x0007e20000000800 */
[----:B------:R-:W-:Y:S02]  /*9c80*/  F2FP.BF16.F32.PACK_AB R55, R134, R133 ;  /* 0x000000858637723e */ /* 0x000fe400000010ff */
[----:B------:R-:W-:Y:S07]  /*9c90*/  F2FP.BF16.F32.PACK_AB R52, R132, R127 ;  /* 0x0000007f8434723e */ /* 0x000fee00000010ff */
[----:B------:R4:W-:Y:S10]  /*9ca0*/  MUFU.EX2 R103, R65 ;  /* 0x0000004100677308 */ /* 0x0009f40000000800 */
[----:B------:R-:W-:Y:S10]  /*9cb0*/  MUFU.EX2 R77, R77 ;  /* 0x0000004d004d7308 */ /* 0x000ff40000000800 */
[----:B------:R-:W-:Y:S01]  /*9cc0*/  MUFU.EX2 R78, R78 ;  /* 0x0000004e004e7308 */ /* 0x000fe20000000800 */
[--C-:B---3--:R-:W-:Y:S09]  /*9cd0*/  FFMA.FTZ R67, R115, UR4, -R46.reuse ;  /* 0x0000000473437c23 */ /* 0x108ff2000801082e */
[----:B------:R-:W-:Y:S01]  /*9ce0*/  MUFU.EX2 R76, R76 ;  /* 0x0000004c004c7308 */ /* 0x000fe20000000800 */
[--C-:B----4-:R-:W-:Y:S01]  /*9cf0*/  FFMA.FTZ R65, R92, UR4, -R47.reuse ;  /* 0x000000045c417c23 */ /* 0x110fe2000801082f */
[----:B------:R-:W-:Y:S08]  /*9d00*/  FFMA.FTZ R92, R124, UR4, -R47 ;  /* 0x000000047c5c7c23 */ /* 0x000ff0000801082f */
[----:B------:R-:W-:Y:S10]  /*9d10*/  MUFU.EX2 R67, R67 ;  /* 0x0000004300437308 */ /* 0x000ff40000000800 */
[----:B------:R3:W-:Y:S10]  /*9d20*/  MUFU.EX2 R97, R65 ;  /* 0x0000004100617308 */ /* 0x0007f40000000800 */
[----:B------:R-:W-:Y:S01]  /*9d30*/  MUFU.EX2 R92, R92 ;  /* 0x0000005c005c7308 */ /* 0x000fe20000000800 */
[-C--:B-1----:R-:W-:Y:S09]  /*9d40*/  HMMA.16816.F32.BF16 R4, R48, R56.reuse, R4 ;  /* 0x000000383004723c */ /* 0x082ff20000041804 */
[----:B------:R-:W-:Y:S10]  /*9d50*/  MUFU.EX2 R79, R79 ;  /* 0x0000004f004f7308 */ /* 0x000ff40000000800 */
[----:B------:R-:W-:Y:S01]  /*9d60*/  MUFU.EX2 R81, R81 ;  /* 0x0000005100517308 */ /* 0x000fe20000000800 */
[C---:B------:R-:W-:Y:S09]  /*9d70*/  HMMA.16816.F32.BF16 R8, R52.reuse, R56, R8 ;  /* 0x000000383408723c */ /* 0x040ff20000041808 */
[----:B------:R-:W-:Y:S01]  /*9d80*/  MUFU.EX2 R80, R80 ;  /* 0x0000005000507308 */ /* 0x000fe20000000800 */
[----:B------:R-:W-:Y:S01]  /*9d90*/  FFMA.FTZ R56, R85, UR4, -R45 ;  /* 0x0000000455387c23 */ /* 0x000fe2000801082d */
[--C-:B------:R-:W-:Y:S01]  /*9da0*/  FFMA.FTZ R57, R86, UR4, -R46.reuse ;  /* 0x0000000456397c23 */ /* 0x100fe2000801082e */
[--C-:B------:R-:W-:Y:S01]  /*9db0*/  FFMA.FTZ R85, R120, UR4, -R47.reuse ;  /* 0x0000000478557c23 */ /* 0x100fe2000801082f */
[--C-:B------:R-:W-:Y:S01]  /*9dc0*/  FFMA.FTZ R45, R87, UR4, -R46.reuse ;  /* 0x00000004572d7c23 */ /* 0x100fe2000801082e */
[-C--:B------:R-:W-:Y:S05]  /*9dd0*/  HMMA.16816.F32.BF16 R12, R52, R58.reuse, R12 ;  /* 0x0000003a340c723c */ /* 0x080fea000004180c */
[----:B------:R1:W4:Y:S01]  /*9de0*/  MUFU.EX2 R117, R56 ;  /* 0x0000003800757308 */ /* 0x0003220000000800 */
[--C-:B------:R-:W-:Y:S01]  /*9df0*/  FFMA.FTZ R87, R131, UR4, -R46.reuse ;  /* 0x0000000483577c23 */ /* 0x100fe2000801082e */
[----:B------:R-:W-:Y:S08]  /*9e00*/  FFMA.FTZ R86, R130, UR4, -R46 ;  /* 0x0000000482567c23 */ /* 0x000ff0000801082e */
[----:B------:R-:W-:Y:S01]  /*9e10*/  MUFU.EX2 R113, R57 ;  /* 0x0000003900717308 */ /* 0x000fe20000000800 */
[----:B---3--:R-:W-:Y:S01]  /*9e20*/  FFMA.FTZ R65, R107, UR4, -R64 ;  /* 0x000000046b417c23 */ /* 0x008fe20008010840 */
[C---:B------:R-:W-:Y:S08]  /*9e30*/  HMMA.16816.F32.BF16 R16, R48.reuse, R58, R16 ;  /* 0x0000003a3010723c */ /* 0x040ff00000041810 */
[----:B------:R-:W-:Y:S10]  /*9e40*/  MUFU.EX2 R87, R87 ;  /* 0x0000005700577308 */ /* 0x000ff40000000800 */
[----:B------:R3:W-:Y:S01]  /*9e50*/  MUFU.EX2 R112, R45 ;  /* 0x0000002d00707308 */ /* 0x0007e20000000800 */
[----:B-1----:R-:W-:Y:S01]  /*9e60*/  FFMA.FTZ R56, R98, UR4, -R46 ;  /* 0x0000000462387c23 */ /* 0x002fe2000801082e */
[-C--:B--2---:R-:W-:Y:S08]  /*9e70*/  HMMA.16816.F32.BF16 R20, R48, R60.reuse, R20 ;  /* 0x0000003c3014723c */ /* 0x084ff00000041814 */
[----:B------:R-:W-:Y:S01]  /*9e80*/  MUFU.EX2 R86, R86 ;  /* 0x0000005600567308 */ /* 0x000fe20000000800 */
[--C-:B------:R-:W-:Y:S01]  /*9e90*/  FFMA.FTZ R46, R88, UR4, -R64.reuse ;  /* 0x00000004582e7c23 */ /* 0x100fe20008010840 */
[--C-:B------:R-:W-:Y:S08]  /*9ea0*/  FFMA.FTZ R88, R121, UR4, -R47.reuse ;  /* 0x0000000479587c23 */ /* 0x100ff0000801082f */
[----:B------:R1:W2:Y:S01]  /*9eb0*/  MUFU.EX2 R102, R56 ;  /* 0x0000003800667308 */ /* 0x0002a20000000800 */
[C---:B------:R-:W-:Y:S09]  /*9ec0*/  HMMA.16816.F32.BF16 R24, R52.reuse, R60, R24 ;  /* 0x0000003c3418723c */ /* 0x040ff20000041818 */
[----:B------:R5:W-:Y:S01]  /*9ed0*/  MUFU.EX2 R99, R46 ;  /* 0x0000002e00637308 */ /* 0x000be20000000800 */
[--C-:B------:R-:W-:Y:S01]  /*9ee0*/  FFMA.FTZ R61, R240, UR4, -R47.reuse ;  /* 0x00000004f03d7c23 */ /* 0x100fe2000801082f */
[--C-:B---3--:R-:W-:Y:S01]  /*9ef0*/  FFMA.FTZ R45, R91, UR4, -R64.reuse ;  /* 0x000000045b2d7c23 */ /* 0x108fe20008010840 */
[--C-:B------:R-:W-:Y:S01]  /*9f00*/  FFMA.FTZ R60, R239, UR4, -R47.reuse ;  /* 0x00000004ef3c7c23 */ /* 0x100fe2000801082f */
[----:B------:R-:W-:Y:S01]  /*9f10*/  FFMA.FTZ R91, R42, UR4, -R64 ;  /* 0x000000042a5b7c23 */ /* 0x000fe20008010840 */
[-C--:B------:R-:W-:Y:S05]  /*9f20*/  HMMA.16816.F32.BF16 R28, R52, R62.reuse, R28 ;  /* 0x0000003e341c723c */ /* 0x080fea000004181c */
[----:B------:R3:W-:Y:S01]  /*9f30*/  MUFU.EX2 R101, R61 ;  /* 0x0000003d00657308 */ /* 0x0007e20000000800 */
[----:B-1----:R-:W1:Y:S01]  /*9f40*/  LDSM.16.MT88.4 R56, [R135+0x5400] ;  /* 0x005400008738783b */ /* 0x002e620000004200 */
[----:B------:R-:W-:Y:S08]  /*9f50*/  FFMA.FTZ R53, R40, R216, R246 ;  /* 0x000000d828357223 */ /* 0x000ff000000100f6 */
[----:B------:R3:W-:Y:S01]  /*9f60*/  MUFU.EX2 R98, R45 ;  /* 0x0000002d00627308 */ /* 0x0007e20000000800 */
[----:B----4-:R-:W-:Y:S01]  /*9f70*/  F2FP.BF16.F32.PACK_AB R40, R117, R122 ;  /* 0x0000007a7528723e */ /* 0x010fe200000010ff */
[----:B-----5:R-:W-:Y:S01]  /*9f80*/  FFMA.FTZ R46, R94, UR4, -R64 ;  /* 0x000000045e2e7c23 */ /* 0x020fe20008010840 */
[----:B------:R-:W-:Y:S07]  /*9f90*/  HMMA.16816.F32.BF16 R32, R48, R62, R32 ;  /* 0x0000003e3020723c */ /* 0x000fee0000041820 */
[----:B------:R4:W5:Y:S01]  /*9fa0*/  MUFU.EX2 R100, R60 ;  /* 0x0000003c00647308 */ /* 0x0009620000000800 */
[----:B------:R-:W1:Y:S01]  /*9fb0*/  LDSM.16.MT88.4 R48, [R185+0x5400] ;  /* 0x00540000b930783b */ /* 0x000e620000004200 */
[----:B------:R-:W-:Y:S08]  /*9fc0*/  F2FP.BF16.F32.PACK_AB R42, R114, R116 ;  /* 0x00000074722a723e */ /* 0x000ff000000010ff */
[----:B------:R-:W-:Y:S01]  /*9fd0*/  MUFU.EX2 R94, R46 ;  /* 0x0000002e005e7308 */ /* 0x000fe20000000800 */
[----:B--2---:R-:W-:Y:S01]  /*9fe0*/  F2FP.BF16.F32.PACK_AB R43, R103, R102 ;  /* 0x00000066672b723e */ /* 0x004fe200000010ff */
[--C-:B---3--:R-:W-:Y:S01]  /*9ff0*/  FFMA.FTZ R61, R93, UR4, -R47.reuse ;  /* 0x000000045d3d7c23 */ /* 0x108fe2000801082f */
[----:B------:R-:W-:Y:S01]  /*a000*/  FFMA.FTZ R93, R125, UR4, -R47 ;  /* 0x000000047d5d7c23 */ /* 0x000fe2000801082f */
[----:B------:R-:W-:Y:S01]  /*a010*/  FFMA.FTZ R52, R3, R220, R245 ;  /* 0x000000dc03347223 */ /* 0x000fe200000100f5 */
[----:B------:R-:W-:Y:S05]  /*a020*/  FFMA.FTZ R3, R2, R210, R244 ;  /* 0x000000d202037223 */ /* 0x000fea00000100f4 */
[----:B------:R2:W3:Y:S01]  /*a030*/  MUFU.EX2 R96, R61 ;  /* 0x0000003d00607308 */ /* 0x0004e20000000800 */
[----:B------:R-:W-:Y:S01]  /*a040*/  FFMA.FTZ R45, R95, UR4, -R64 ;  /* 0x000000045f2d7c23 */ /* 0x000fe20008010840 */
[----:B------:R-:W-:Y:S01]  /*a050*/  FFMA.FTZ R2, R0, R207, R243 ;  /* 0x000000cf00027223 */ /* 0x000fe200000100f3 */
[----:B------:R-:W-:Y:S01]  /*a060*/  FADD.FTZ R0, R209, R52 ;  /* 0x00000034d1007221 */ /* 0x000fe20000010000 */
[----:B----4-:R-:W-:Y:S06]  /*a070*/  FFMA.FTZ R60, R106, UR4, -R64 ;  /* 0x000000046a3c7c23 */ /* 0x010fec0008010840 */
[----:B------:R4:W1:Y:S01]  /*a080*/  MUFU.EX2 R95, R45 ;  /* 0x0000002d005f7308 */ /* 0x0008620000000800 */
[----:B-----5:R-:W-:Y:S01]  /*a090*/  F2FP.BF16.F32.PACK_AB R44, R100, R101 ;  /* 0x00000065642c723e */ /* 0x020fe200000010ff */
[----:B------:R-:W-:Y:S01]  /*a0a0*/  FADD.FTZ R52, R248, R3 ;  /* 0x00000003f8347221 */ /* 0x000fe20000010000 */
[----:B------:R-:W-:Y:S01]  /*a0b0*/  FADD.FTZ R0, R215, R0 ;  /* 0x00000000d7007221 */ /* 0x000fe20000010000 */
[----:B------:R-:W-:Y:S01]  /*a0c0*/  FADD.FTZ R53, R208, R53 ;  /* 0x00000035d0357221 */ /* 0x000fe20000010000 */
[----:B------:R-:W-:Y:S01]  /*a0d0*/  FADD.FTZ R2, R247, R2 ;  /* 0x00000002f7027221 */ /* 0x000fe20000010000 */
[----:B------:R-:W-:Y:S01]  /*a0e0*/  FADD.FTZ R52, R250, R52 ;  /* 0x00000034fa347221 */ /* 0x000fe20000010000 */
[----:B------:R-:W-:Y:S01]  /*a0f0*/  FADD.FTZ R0, R212, R0 ;  /* 0x00000000d4007221 */ /* 0x000fe20000010000 */
[----:B------:R-:W-:Y:S01]  /*a100*/  FADD.FTZ R3, R213, R53 ;  /* 0x00000035d5037221 */ /* 0x000fe20000010000 */
[--C-:B--2---:R-:W-:Y:S01]  /*a110*/  FFMA.FTZ R61, R111, UR4, -R64.reuse ;  /* 0x000000046f3d7c23 */ /* 0x104fe20008010840 */
[----:B------:R-:W-:Y:S01]  /*a120*/  FFMA.FTZ R64, R41, UR4, -R64 ;  /* 0x0000000429407c23 */ /* 0x000fe20008010840 */
[----:B------:R-:W-:Y:S01]  /*a130*/  F2FP.BF16.F32.PACK_AB R41, R112, R113 ;  /* 0x000000717029723e */ /* 0x000fe200000010ff */
[----:B------:R-:W-:Y:S01]  /*a140*/  FADD.FTZ R52, R252, R52 ;  /* 0x00000034fc347221 */ /* 0x000fe20000010000 */
[----:B---3--:R-:W-:Y:S01]  /*a150*/  F2FP.BF16.F32.PACK_AB R46, R96, R97 ;  /* 0x00000061602e723e */ /* 0x008fe200000010ff */
[----:B------:R-:W-:Y:S01]  /*a160*/  MUFU.EX2 R93, R93 ;  /* 0x0000005d005d7308 */ /* 0x000fe20000000800 */
[----:B----4-:R-:W-:Y:S01]  /*a170*/  F2FP.BF16.F32.PACK_AB R45, R98, R99 ;  /* 0x00000063622d723e */ /* 0x010fe200000010ff */
[----:B------:R-:W-:Y:S01]  /*a180*/  FADD.FTZ R3, R211, R3 ;  /* 0x00000003d3037221 */ /* 0x000fe20000010000 */
[----:B-1----:R-:W-:Y:S07]  /*a190*/  F2FP.BF16.F32.PACK_AB R47, R95, R94 ;  /* 0x0000005e5f2f723e */ /* 0x002fee00000010ff */
[----:B------:R-:W-:Y:S01]  /*a1a0*/  MUFU.EX2 R64, R64 ;  /* 0x0000004000407308 */ /* 0x000fe20000000800 */
[-C--:B------:R-:W-:Y:S09]  /*a1b0*/  HMMA.16816.F32.BF16 R4, R40, R56.reuse, R4 ;  /* 0x000000382804723c */ /* 0x080ff20000041804 */
[----:B------:R-:W-:Y:S01]  /*a1c0*/  MUFU.EX2 R60, R60 ;  /* 0x0000003c003c7308 */ /* 0x000fe20000000800 */
[----:B------:R-:W-:Y:S01]  /*a1d0*/  FADD.FTZ R3, R199, R3 ;  /* 0x00000003c7037221 */ /* 0x000fe20000010000 */
[----:B------:R-:W-:Y:S08]  /*a1e0*/  FADD.FTZ R2, R249, R2 ;  /* 0x00000002f9027221 */ /* 0x000ff00000010000 */
[----:B------:R-:W1:Y:S01]  /*a1f0*/  MUFU.EX2 R65, R65 ;  /* 0x0000004100417308 */ /* 0x000e620000000800 */
[C---:B------:R-:W-:Y:S09]  /*a200*/  HMMA.16816.F32.BF16 R8, R44.reuse, R56, R8 ;  /* 0x000000382c08723c */ /* 0x040ff20000041808 */
[----:B------:R-:W2:Y:S01]  /*a210*/  MUFU.EX2 R61, R61 ;  /* 0x0000003d003d7308 */ /* 0x000ea20000000800 */
[----:B------:R-:W-:Y:S01]  /*a220*/  FADD.FTZ R57, R192, R0 ;  /* 0x00000000c0397221 */ /* 0x000fe20000010000 */
[----:B------:R-:W-:Y:S01]  /*a230*/  FADD.FTZ R0, R175, R52 ;  /* 0x00000034af007221 */ /* 0x000fe20000010000 */
[----:B------:R-:W-:Y:S01]  /*a240*/  FADD.FTZ R56, R204, R3 ;  /* 0x00000003cc387221 */ /* 0x000fe20000010000 */
[----:B------:R-:W3:Y:S01]  /*a250*/  LDSM.16.MT88.4 R52, [R135+0x5800] ;  /* 0x005800008734783b */ /* 0x000ee20000004200 */
[-C--:B------:R-:W-:Y:S05]  /*a260*/  HMMA.16816.F32.BF16 R12, R44, R58.reuse, R12 ;  /* 0x0000003a2c0c723c */ /* 0x080fea000004180c */
[----:B------:R-:W-:Y:S01]  /*a270*/  MUFU.EX2 R85, R85 ;  /* 0x0000005500557308 */ /* 0x000fe20000000800 */
[----:B------:R-:W-:Y:S01]  /*a280*/  FADD.FTZ R3, R200, R57 ;  /* 0x00000039c8037221 */ /* 0x000fe20000010000 */
[----:B------:R-:W-:Y:S08]  /*a290*/  FADD.FTZ R0, R191, R0 ;  /* 0x00000000bf007221 */ /* 0x000ff00000010000 */
[----:B------:R-:W4:Y:S01]  /*a2a0*/  MUFU.EX2 R88, R88 ;  /* 0x0000005800587308 */ /* 0x000f220000000800 */
[----:B------:R-:W-:Y:S01]  /*a2b0*/  FADD.FTZ R2, R251, R2 ;  /* 0x00000002fb027221 */ /* 0x000fe20000010000 */
[----:B------:R-:W-:Y:S01]  /*a2c0*/  FADD.FTZ R57, R193, R3 ;  /* 0x00000003c1397221 */ /* 0x000fe20000010000 */
[C---:B------:R-:W-:Y:S04]  /*a2d0*/  HMMA.16816.F32.BF16 R16, R40.reuse, R58, R16 ;  /* 0x0000003a2810723c */ /* 0x040fe80000041810 */
[----:B------:R-:W-:Y:S01]  /*a2e0*/  FADD.FTZ R58, R241, R56 ;  /* 0x00000038f13a7221 */ /* 0x000fe20000010000 */
[----:B------:R-:W-:Y:S01]  /*a2f0*/  FADD.FTZ R56, R179, R0 ;  /* 0x00000000b3387221 */ /* 0x000fe20000010000 */
[----:B------:R-:W-:Y:S02]  /*a300*/  FADD.FTZ R2, R173, R2 ;  /* 0x00000002ad027221 */ /* 0x000fe40000010000 */
[-C--:B------:R-:W-:Y:S03]  /*a310*/  HMMA.16816.F32.BF16 R20, R40, R48.reuse, R20 ;  /* 0x000000302814723c */ /* 0x080fe60000041814 */
[----:B------:R-:W-:Y:S01]  /*a320*/  FADD.FTZ R3, R242, R58 ;  /* 0x0000003af2037221 */ /* 0x000fe20000010000 */
[----:B------:R-:W-:Y:S04]  /*a330*/  FADD.FTZ R2, R178, R2 ;  /* 0x00000002b2027221 */ /* 0x000fe80000010000 */
        /* <DEDUP_REMOVED lines=11> */
[----:B------:R-:W5:Y:S03]  /*a3f0*/  LDSM.16.MT88.4 R48, [R185+0x5800] ;  /* 0x00580000b930783b */ /* 0x000f660000004200 */
[----:B------:R-:W-:Y:S01]  /*a400*/  F2FP.BF16.F32.PACK_AB R40, R71, R69 ;  /* 0x000000454728723e */ /* 0x000fe200000010ff */
[----:B------:R-:W-:Y:S01]  /*a410*/  FADD.FTZ R2, R167, R44 ;  /* 0x0000002ca7027221 */ /* 0x000fe20000010000 */
        /* <DEDUP_REMOVED lines=10> */
[----:B------:R-:W-:Y:S01]  /*a4c0*/  F2FP.BF16.F32.PACK_AB R46, R78, R77 ;  /* 0x0000004d4e2e723e */ /* 0x000fe200000010ff */
[-C--:B---3--:R-:W-:Y:S03]  /*a4d0*/  HMMA.16816.F32.BF16 R4, R40, R52.reuse, R4 ;  /* 0x000000342804723c */ /* 0x088fe60000041804 */
[----:B--2---:R-:W-:Y:S01]  /*a4e0*/  F2FP.BF16.F32.PACK_AB R47, R61, R76 ;  /* 0x0000004c3d2f723e */ /* 0x004fe200000010ff */
[----:B------:R-:W-:Y:S01]  /*a4f0*/  FADD.FTZ R56, R176, R3 ;  /* 0x00000003b0387221 */ /* 0x000fe20000010000 */
[----:B------:R-:W-:Y:S01]  /*a500*/  FADD.FTZ R3, R169, R2 ;  /* 0x00000002a9037221 */ /* 0x000fe20000010000 */
[----:B------:R-:W-:Y:S01]  /*a510*/  FADD.FTZ R2, R190, R57 ;  /* 0x00000039be027221 */ /* 0x000fe20000010000 */
[----:B------:R-:W-:Y:S01]  /*a520*/  F2FP.BF16.F32.PACK_AB R164, R82, R80 ;  /* 0x0000005052a4723e */ /* 0x000fe200000010ff */
[----:B------:R-:W-:Y:S01]  /*a530*/  FADD.FTZ R56, R180, R56 ;  /* 0x00000038b4387221 */ /* 0x000fe20000010000 */
[----:B------:R-:W-:Y:S01]  /*a540*/  F2FP.BF16.F32.PACK_AB R166, R90, R89 ;  /* 0x000000595aa6723e */ /* 0x000fe200000010ff */
        /* <DEDUP_REMOVED lines=8> */
[----:B------:R-:W-:Y:S01]  /*a5d0*/  F2FP.BF16.F32.PACK_AB R165, R81, R79 ;  /* 0x0000004f51a5723e */ /* 0x000fe200000010ff */
[----:B------:R-:W-:Y:S01]  /*a5e0*/  FADD.FTZ R53, R161, R0 ;  /* 0x00000000a1357221 */ /* 0x000fe20000010000 */
[----:B------:R-:W-:Y:S01]  /*a5f0*/  FADD.FTZ R2, R148, R2 ;  /* 0x0000000294027221 */ /* 0x000fe20000010000 */
[C---:B------:R-:W-:Y:S01]  /*a600*/  HMMA.16816.F32.BF16 R16, R40.reuse, R54, R16 ;  /* 0x000000362810723c */ /* 0x040fe20000041810 */
[----:B------:R-:W1:Y:S03]  /*a610*/  LDSM.16.MT88.4 R148, [R135+0x5c00] ;  /* 0x005c00008794783b */ /* 0x000e660000004200 */
[----:B------:R-:W-:Y:S01]  /*a620*/  F2FP.BF16.F32.PACK_AB R167, R87, R86 ;  /* 0x0000005657a7723e */ /* 0x000fe200000010ff */
[----:B------:R-:W-:Y:S01]  /*a630*/  FADD.FTZ R2, R156, R2 ;  /* 0x000000029c027221 */ /* 0x000fe20000010000 */
[----:B------:R-:W-:Y:S01]  /*a640*/  FADD.FTZ R53, R162, R53 ;  /* 0x00000035a2357221 */ /* 0x000fe20000010000 */
[----:B------:R-:W-:Y:S01]  /*a650*/  FADD.FTZ R0, R158, R3 ;  /* 0x000000039e007221 */ /* 0x000fe20000010000 */
[-C--:B-----5:R-:W-:Y:S03]  /*a660*/  HMMA.16816.F32.BF16 R20, R40, R48.reuse, R20 ;  /* 0x000000302814723c */ /* 0x0a0fe60000041814 */
[----:B------:R-:W-:Y:S01]  /*a670*/  FADD.FTZ R53, R163, R53 ;  /* 0x00000035a3357221 */ /* 0x000fe20000010000 */
[----:B------:R-:W-:Y:S01]  /*a680*/  FADD.FTZ R3, R152, R52 ;  /* 0x0000003498037221 */ /* 0x000fe20000010000 */
[----:B------:R-:W-:Y:S01]  /*a690*/  FADD.FTZ R0, R160, R0 ;  /* 0x00000000a0007221 */ /* 0x000fe20000010000 */
[----:B----4-:R-:W-:Y:S02]  /*a6a0*/  F2FP.BF16.F32.PACK_AB R160, R88, R85 ;  /* 0x0000005558a0723e */ /* 0x010fe400000010ff */
[C---:B------:R-:W-:Y:S04]  /*a6b0*/  HMMA.16816.F32.BF16 R24, R44.reuse, R48, R24 ;  /* 0x000000302c18723c */ /* 0x040fe80000041818 */
[----:B------:R-:W-:Y:S01]  /*a6c0*/  FADD.FTZ R3, R145, R3 ;  /* 0x0000000391037221 */ /* 0x000fe20000010000 */
[----:B------:R-:W-:Y:S01]  /*a6d0*/  FADD.FTZ R49, R139, R53 ;  /* 0x000000358b317221 */ /* 0x000fe20000010000 */
[----:B------:R-:W-:Y:S01]  /*a6e0*/  FADD.FTZ R52, R159, R0 ;  /* 0x000000009f347221 */ /* 0x000fe20000010000 */
[----:B------:R-:W-:Y:S01]  /*a6f0*/  FADD.FTZ R0, R155, R2 ;  /* 0x000000029b007221 */ /* 0x000fe20000010000 */
[-C--:B------:R-:W-:Y:S01]  /*a700*/  HMMA.16816.F32.BF16 R28, R44, R50.reuse, R28 ;  /* 0x000000322c1c723c */ /* 0x080fe2000004181c */
[----:B------:R-:W2:Y:S02]  /*a710*/  MUFU.EX2 R45, R91 ;  /* 0x0000005b002d7308 */ /* 0x000ea40000000800 */
[----:B------:R-:W-:Y:S01]  /*a720*/  FADD.FTZ R2, R154, R3 ;  /* 0x000000039a027221 */ /* 0x000fe20000010000 */
[----:B------:R-:W-:Y:S01]  /*a730*/  FADD.FTZ R48, R138, R52 ;  /* 0x000000348a307221 */ /* 0x000fe20000010000 */
[----:B------:R-:W-:Y:S01]  /*a740*/  FADD.FTZ R3, R127, R0 ;  /* 0x000000007f037221 */ /* 0x000fe20000010000 */
[----:B------:R-:W-:Y:S01]  /*a750*/  F2FP.BF16.F32.PACK_AB R161, R84, R83 ;  /* 0x0000005354a1723e */ /* 0x000fe200000010ff */
[----:B------:R-:W-:Y:S01]  /*a760*/  FADD.FTZ R0, R123, R2 ;  /* 0x000000027b007221 */ /* 0x000fe20000010000 */
[----:B------:R-:W-:Y:S01]  /*a770*/  HMMA.16816.F32.BF16 R32, R40, R50, R32 ;  /* 0x000000322820723c */ /* 0x000fe20000041820 */
[----:B------:R-:W3:Y:S03]  /*a780*/  LDSM.16.MT88.4 R40, [R185+0x5c00] ;  /* 0x005c0000b928783b */ /* 0x000ee60000004200 */
[----:B------:R-:W-:Y:S01]  /*a790*/  FADD.FTZ R2, R143, R49 ;  /* 0x000000318f027221 */ /* 0x000fe20000010000 */
[----:B------:R-:W-:Y:S01]  /*a7a0*/  FADD.FTZ R44, R140, R48 ;  /* 0x000000308c2c7221 */ /* 0x000fe20000010000 */
[----:B------:R-:W-:Y:S01]  /*a7b0*/  FADD.FTZ R3, R132, R3 ;  /* 0x0000000384037221 */ /* 0x000fe20000010000 */
[----:B------:R-:W-:Y:S01]  /*a7c0*/  FADD.FTZ R0, R126, R0 ;  /* 0x000000007e007221 */ /* 0x000fe20000010000 */
[----:B------:R-:W-:Y:S01]  /*a7d0*/  FADD.FTZ R2, R147, R2 ;  /* 0x0000000293027221 */ /* 0x000fe20000010000 */
[----:B------:R-:W-:Y:S01]  /*a7e0*/  FADD.FTZ R44, R142, R44 ;  /* 0x0000002c8e2c7221 */ /* 0x000fe20000010000 */
[----:B------:R-:W-:Y:S01]  /*a7f0*/  FADD.FTZ R3, R136, R3 ;  /* 0x0000000388037221 */ /* 0x000fe20000010000 */
[-C--:B-1----:R-:W-:Y:S05]  /*a800*/  HMMA.16816.F32.BF16 R140, R164, R148.reuse, R4 ;  /* 0x00000094a48c723c */ /* 0x082fea0000041804 */
        /* <DEDUP_REMOVED lines=41> */
[----:B--2---:R-:W-:Y:S01]  /*aaa0*/  F2FP.BF16.F32.PACK_AB R163, R64, R45 ;  /* 0x0000002d40a3723e */ /* 0x004fe200000010ff */
        /* <DEDUP_REMOVED lines=12> */
[----:B------:R1:W-:Y:S01]  /*ab70*/  STL [R1+0xc], R4 ;  /* 0x00000c0401007387 */ /* 0x0003e20000100800 */
[----:B------:R-:W-:Y:S01]  /*ab80*/  FADD.FTZ R3, R93, R3 ;  /* 0x000000035d037221 */ /* 0x000fe20000010000 */
[----:B------:R-:W-:Y:S01]  /*ab90*/  FADD.FTZ R2, R64, R2 ;  /* 0x0000000240027221 */ /* 0x000fe20000010000 */
[----:B------:R-:W-:Y:S02]  /*aba0*/  IADD3 R0, PT, PT, R189, -0x1, RZ ;  /* 0xffffffffbd007810 */ /* 0x000fe40007ffe0ff */
[C---:B------:R-:W-:Y:S04]  /*abb0*/  HMMA.16816.F32.BF16 R148, R164.reuse, R150, R16 ;  /* 0x00000096a494723c */ /* 0x040fe80000041810 */
[----:B------:R-:W-:Y:S02]  /*abc0*/  MOV R189, R0 ;  /* 0x0000000000bd7202 */ /* 0x000fe40000000f00 */
[----:B------:R-:W-:Y:S02]  /*abd0*/  MOV R134, R36 ;  /* 0x0000002400867202 */ /* 0x000fe40000000f00 */
[-C--:B---3--:R-:W-:Y:S03]  /*abe0*/  HMMA.16816.F32.BF16 R152, R164, R40.reuse, R20 ;  /* 0x00000028a498723c */ /* 0x088fe60000041814 */
[----:B------:R-:W-:Y:S02]  /*abf0*/  MOV R133, R37 ;  /* 0x0000002500857202 */ /* 0x000fe40000000f00 */
[----:B------:R-:W-:Y:S03]  /*ac00*/  MOV R132, R38 ;  /* 0x0000002600847202 */ /* 0x000fe60000000f00 */
[C---:B------:R-:W-:Y:S04]  /*ac10*/  HMMA.16816.F32.BF16 R156, R160.reuse, R40, R24 ;  /* 0x00000028a09c723c */ /* 0x040fe80000041818 */
[----:B-1----:R-:W-:Y:S04]  /*ac20*/  FADD.FTZ R4, R87, R5 ;  /* 0x0000000557047221 */ /* 0x002fe80000010000 */
[-C--:B------:R-:W-:Y:S01]  /*ac30*/  HMMA.16816.F32.BF16 R160, R160, R42.reuse, R28 ;  /* 0x0000002aa0a0723c */ /* 0x080fe2000004181c */
[----:B------:R-:W-:Y:S04]  /*ac40*/  STL [R1+0x8], R4 ;  /* 0x0000080401007387 */ /* 0x000fe80000100800 */
[----:B------:R1:W-:Y:S03]  /*ac50*/  STL [R1+0x14], R3 ;  /* 0x0000140301007387 */ /* 0x0003e60000100800 */
[----:B------:R-:W-:Y:S01]  /*ac60*/  HMMA.16816.F32.BF16 R164, R164, R42, R32 ;  /* 0x0000002aa4a4723c */ /* 0x000fe20000041820 */
[----:B------:R3:W-:Y:S03]  /*ac70*/  STL [R1+0x10], R2 ;  /* 0x0000100201007387 */ /* 0x0007e60000100800 */
[----:B-1----:R-:W-:Y:S04]  /*ac80*/  MOV R3, R39 ;  /* 0x0000002700037202 */ /* 0x002fe80000000f00 */
[----:B------:R-:W-:Y:S01]  /*ac90*/  @!UPT UIADD3 URZ, UPT, UPT, URZ, URZ, URZ ;  /* 0x000000fffffff290 */ /* 0x000fe2000fffe0ff */
[----:B---3--:R-:W-:Y:S11]  /*aca0*/  @P0 BRA `(.L_x_292) ;  /* 0xffffffbc00700947 */ /* 0x008ff6000383ffff */
.L_x_291:
[----:B------:R-:W1:Y:S04]  /*acb0*/  LDL.LU R8, [R1+0xc] ;  /* 0x00000c0001087983 */ /* 0x000e680000300800 */
[----:B------:R-:W2:Y:S04]  /*acc0*/  LDL.LU R7, [R1+0x8] ;  /* 0x0000080001077983 */ /* 0x000ea80000300800 */
[----:B------:R-:W3:Y:S04]  /*acd0*/  LDL.LU R6, [R1+0x14] ;  /* 0x0000140001067983 */ /* 0x000ee80000300800 */
[----:B------:R-:W4:Y:S01]  /*ace0*/  LDL.LU R5, [R1+0x10] ;  /* 0x0000100001057983 */ /* 0x000f220000300800 */
[----:B------:R-:W5:Y:S01]  /*acf0*/  S2UR UR5, SR_CgaCtaId ;  /* 0x00000000000579c3 */ /* 0x000f620000008800 */
[----:B------:R-:W5:Y:S01]  /*ad00*/  LDCU.U8 UR4, c[0x0][0x549] ;  /* 0x0000a920ff0477ac */ /* 0x000f620008000000 */
[----:B------:R-:W5:Y:S01]  /*ad10*/  S2R R26, SR_TID.X ;  /* 0x00000000001a7919 */ /* 0x000f620000002100 */
[----:B------:R-:W-:-:S05]  /*ad20*/  UMOV UR6, 0x400 ;  /* 0x0000040000067882 */ /* 0x000fca0000000000 */
[----:B------:R-:W1:Y:S01]  /*ad30*/  S2UR UR7, SR_CTAID.Y ;  /* 0x00000000000779c3 */ /* 0x000e620000002600 */
[----:B-----5:R-:W-:Y:S01]  /*ad40*/  ISETP.NE.AND P1, PT, RZ, UR4, PT ;  /* 0x00000004ff007c0c */ /* 0x020fe2000bf25270 */
[----:B------:R-:W1:Y:S01]  /*ad50*/  LDCU.U8 UR4, c[0x0][0x548] ;  /* 0x0000a900ff0477ac */ /* 0x000e620008000000 */
[----:B------:R-:W-:-:S05]  /*ad60*/  ULEA UR5, UR5, UR6, 0x18 ;  /* 0x0000000605057291 */ /* 0x000fca000f8ec0ff */
[----:B------:R-:W1:Y:S01]  /*ad70*/  S2UR UR6, SR_CTAID.Z ;  /* 0x00000000000679c3 */ /* 0x000e620000002700 */
[----:B------:R-:W-:-:S04]  /*ad80*/  SHF.L.U32 R25, R26, 0x2, RZ ;  /* 0x000000021a197819 */ /* 0x000fc800000006ff */
[----:B------:R-:W-:Y:S01]  /*ad90*/  LOP3.LUT R24, R25, 0x20, RZ, 0xc0, !PT ;  /* 0x0000002019187812 */ /* 0x000fe200078ec0ff */
[----:B-1----:R-:W1:Y:S04]  /*ada0*/  SHFL.BFLY PT, R4, R8, 0x2, 0x1f ;  /* 0x0c401f0008047f89 */ /* 0x002e6800000e0000 */
[----:B--2---:R-:W2:Y:S04]  /*adb0*/  SHFL.BFLY PT, R3, R7, 0x2, 0x1f ;  /* 0x0c401f0007037f89 */ /* 0x004ea800000e0000 */
[----:B---3--:R-:W3:Y:S04]  /*adc0*/  SHFL.BFLY PT, R2, R6, 0x2, 0x1f ;  /* 0x0c401f0006027f89 */ /* 0x008ee800000e0000 */
[----:B----4-:R-:W4:Y:S01]  /*add0*/  SHFL.BFLY PT, R0, R5, 0x2, 0x1f ;  /* 0x0c401f0005007f89 */ /* 0x010f2200000e0000 */
[----:B-1----:R-:W-:-:S02]  /*ade0*/  FADD.FTZ R4, R4, R8 ;  /* 0x0000000804047221 */ /* 0x002fc40000010000 */
[----:B------:R-:W1:Y:S01]  /*adf0*/  S2R R8, SR_TID.X ;  /* 0x0000000000087919 */ /* 0x000e620000002100 */
[----:B--2---:R-:W-:Y:S02]  /*ae00*/  FADD.FTZ R3, R3, R7 ;  /* 0x0000000703037221 */ /* 0x004fe40000010000 */
[----:B------:R-:W2:Y:S01]  /*ae10*/  SHFL.BFLY PT, R19, R4, 0x1, 0x1f ;  /* 0x0c201f0004137f89 */ /* 0x000ea200000e0000 */
[----:B---3--:R-:W-:-:S03]  /*ae20*/  FADD.FTZ R2, R2, R6 ;  /* 0x0000000602027221 */ /* 0x008fc60000010000 */
[----:B------:R-:W3:Y:S01]  /*ae30*/  SHFL.BFLY PT, R20, R3, 0x1, 0x1f ;  /* 0x0c201f0003147f89 */ /* 0x000ee200000e0000 */
[----:B----4-:R-:W-:Y:S01]  /*ae40*/  FADD.FTZ R0, R0, R5 ;  /* 0x0000000500007221 */ /* 0x010fe20000010000 */
[----:B------:R-:W-:Y:S01]  /*ae50*/  SHF.L.U32 R5, R26, 0x3, RZ ;  /* 0x000000031a057819 */ /* 0x000fe200000006ff */
[----:B------:R-:W4:Y:S03]  /*ae60*/  S2R R7, SR_TID.X ;  /* 0x0000000000077919 */ /* 0x000f260000002100 */
[----:B------:R-:W5:Y:S04]  /*ae70*/  SHFL.BFLY PT, R22, R0, 0x1, 0x1f ;  /* 0x0c201f0000167f89 */ /* 0x000f6800000e0000 */
[----:B------:R-:W4:Y:S01]  /*ae80*/  SHFL.BFLY PT, R21, R2, 0x1, 0x1f ;  /* 0x0c201f0002157f89 */ /* 0x000f2200000e0000 */
[----:B--2---:R-:W-:-:S04]  /*ae90*/  FADD.FTZ R19, R4, R19 ;  /* 0x0000001304137221 */ /* 0x004fc80000010000 */
[----:B------:R-:W2:Y:S01]  /*aea0*/  MUFU.RCP R4, R19 ;  /* 0x0000001300047308 */ /* 0x000ea20000001000 */
[----:B------:R-:W-:Y:S01]  /*aeb0*/  FSETP.NE.FTZ.AND P5, PT, R19, RZ, PT ;  /* 0x000000ff1300720b */ /* 0x000fe20003fb5000 */
[----:B---3--:R-:W-:Y:S01]  /*aec0*/  FADD.FTZ R20, R3, R20 ;  /* 0x0000001403147221 */ /* 0x008fe20000010000 */
[----:B------:R-:W-:Y:S02]  /*aed0*/  SHF.L.U32 R3, R26, 0x1, RZ ;  /* 0x000000011a037819 */ /* 0x000fe400000006ff */
[----:B-1----:R-:W-:Y:S02]  /*aee0*/  SHF.L.U32 R8, R8, 0x4, RZ ;  /* 0x0000000408087819 */ /* 0x002fe400000006ff */
[----:B------:R-:W-:Y:S01]  /*aef0*/  LOP3.LUT R3, R3, 0x6, RZ, 0xc0, !PT ;  /* 0x0000000603037812 */ /* 0x000fe200078ec0ff */
[----:B-----5:R-:W-:Y:S01]  /*af00*/  FADD.FTZ R22, R0, R22 ;  /* 0x0000001600167221 */ /* 0x020fe20000010000 */
[----:B------:R-:W1:Y:S01]  /*af10*/  MUFU.RCP R6, R20 ;  /* 0x0000001400067308 */ /* 0x000e620000001000 */
[----:B------:R-:W-:Y:S01]  /*af20*/  LOP3.LUT R8, R8, 0x3e00, RZ, 0xc0, !PT ;  /* 0x00003e0008087812 */ /* 0x000fe200078ec0ff */
[----:B----4-:R-:W-:Y:S01]  /*af30*/  FADD.FTZ R21, R2, R21 ;  /* 0x0000001502157221 */ /* 0x010fe20000010000 */
[----:B------:R-:W-:-:S02]  /*af40*/  LOP3.LUT R2, R5, 0xc0, RZ, 0xc0, !PT ;  /* 0x000000c005027812 */ /* 0x000fc400078ec0ff */
[----:B------:R-:W-:-:S03]  /*af50*/  SHF.L.U32 R7, R7, 0x3, RZ ;  /* 0x0000000307077819 */ /* 0x000fc600000006ff */
[----:B------:R-:W-:Y:S01]  /*af60*/  MUFU.RCP R5, R21 ;  /* 0x0000001500057308 */ /* 0x000fe20000001000 */
[----:B--2---:R-:W-:Y:S02]  /*af70*/  FSEL R0, R4, 1, P5 ;  /* 0x3f80000004007808 */ /* 0x004fe40002800000 */
[----:B------:R-:W-:Y:S02]  /*af80*/  LOP3.LUT R7, R7, 0x20, RZ, 0xc0, !PT ;  /* 0x0000002007077812 */ /* 0x000fe400078ec0ff */
[----:B------:R-:W-:Y:S01]  /*af90*/  LOP3.LUT R2, R2, 0x18, R26, 0xf8, !PT ;  /* 0x0000001802027812 */ /* 0x000fe200078ef81a */
[----:B------:R-:W-:Y:S01]  /*afa0*/  FMUL.FTZ R140, R0, R140 ;  /* 0x0000008c008c7220 */ /* 0x000fe20000410000 */
[----:B------:R-:W-:Y:S01]  /*afb0*/  IADD3 R3, PT, PT, R7, R3, R8 ;  /* 0x0000000307037210 */ /* 0x000fe20007ffe008 */
[----:B------:R-:W2:Y:S01]  /*afc0*/  MUFU.RCP R4, R22 ;  /* 0x0000001600047308 */ /* 0x000ea20000001000 */
[----:B------:R-:W-:Y:S01]  /*afd0*/  FSETP.NE.FTZ.AND P4, PT, R20, RZ, PT ;  /* 0x000000ff1400720b */ /* 0x000fe20003f95000 */
[----:B------:R-:W-:Y:S01]  /*afe0*/  FMUL.FTZ R141, R0, R141 ;  /* 0x0000008d008d7220 */ /* 0x000fe20000410000 */
[----:B------:R-:W-:Y:S01]  /*aff0*/  FSETP.NE.FTZ.AND P2, PT, R22, RZ, PT ;  /* 0x000000ff1600720b */ /* 0x000fe20003f55000 */
[----:B------:R-:W-:Y:S01]  /*b000*/  FMUL.FTZ R148, R0, R148 ;  /* 0x0000009400947220 */ /* 0x000fe20000410000 */
[----:B------:R-:W-:Y:S01]  /*b010*/  IADD3 R23, PT, PT, R2, R3, RZ ;  /* 0x0000000302177210 */ /* 0x000fe20007ffe0ff */
[C---:B------:R-:W-:Y:S01]  /*b020*/  FMUL.FTZ R149, R0.reuse, R149 ;  /* 0x0000009500957220 */ /* 0x040fe20000410000 */
[C---:B------:R-:W-:Y:S01]  /*b030*/  FMUL.FTZ R152, R0.reuse, R152 ;  /* 0x0000009800987220 */ /* 0x040fe20000410000 */
[C---:B------:R-:W-:Y:S01]  /*b040*/  FMUL.FTZ R12, R0.reuse, R153 ;  /* 0x00000099000c7220 */ /* 0x040fe20000410000 */
[C---:B------:R-:W-:Y:S01]  /*b050*/  FMUL.FTZ R164, R0.reuse, R164 ;  /* 0x000000a400a47220 */ /* 0x040fe20000410000 */
[----:B------:R-:W-:Y:S01]  /*b060*/  FMUL.FTZ R10, R0, R165 ;  /* 0x000000a5000a7220 */ /* 0x000fe20000410000 */
[----:B-1----:R-:W-:-:S02]  /*b070*/  FSEL R3, R6, 1, P4 ;  /* 0x3f80000006037808 */ /* 0x002fc40002000000 */
[----:B------:R-:W-:Y:S02]  /*b080*/  FSETP.NE.FTZ.AND P3, PT, R21, RZ, PT ;  /* 0x000000ff1500720b */ /* 0x000fe40003f75000 */
[----:B------:R-:W-:Y:S01]  /*b090*/  F2FP.BF16.F32.PACK_AB R12, R12, R152 ;  /* 0x000000980c0c723e */ /* 0x000fe200000010ff */
[C---:B------:R-:W-:Y:S01]  /*b0a0*/  FMUL.FTZ R142, R3.reuse, R142 ;  /* 0x0000008e038e7220 */ /* 0x040fe20000410000 */
[C---:B------:R-:W-:Y:S01]  /*b0b0*/  FMUL.FTZ R143, R3.reuse, R143 ;  /* 0x0000008f038f7220 */ /* 0x040fe20000410000 */
[----:B--2---:R-:W-:Y:S01]  /*b0c0*/  FSEL R0, R4, 1, P2 ;  /* 0x3f80000004007808 */ /* 0x004fe20001000000 */
[----:B------:R-:W-:Y:S01]  /*b0d0*/  FMUL.FTZ R150, R3, R150 ;  /* 0x0000009603967220 */ /* 0x000fe20000410000 */
[----:B------:R-:W-:Y:S01]  /*b0e0*/  FSEL R2, R5, 1, P3 ;  /* 0x3f80000005027808 */ /* 0x000fe20001800000 */
[----:B------:R-:W-:Y:S01]  /*b0f0*/  FMUL.FTZ R6, R3, R151 ;  /* 0x0000009703067220 */ /* 0x000fe20000410000 */
[----:B------:R-:W-:Y:S01]  /*b100*/  F2FP.BF16.F32.PACK_AB R5, R141, R140 ;  /* 0x0000008c8d05723e */ /* 0x000fe200000010ff */
        /* <DEDUP_REMOVED lines=21> */
[----:B------:R-:W-:Y:S01]  /*b260*/  F2FP.BF16.F32.PACK_AB R4, R143, R142 ;  /* 0x0000008e8f04723e */ /* 0x000fe200000010ff */
[----:B------:R1:W-:Y:S01]  /*b270*/  STS [R0], R5 ;  /* 0x0000000500007388 */ /* 0x0003e20000000800 */
[----:B------:R-:W-:-:S02]  /*b280*/  F2FP.BF16.F32.PACK_AB R2, R149, R148 ;  /* 0x000000949502723e */ /* 0x000fc400000010ff */
[----:B------:R-:W-:Y:S01]  /*b290*/  IADD3 R3, PT, PT, R0, -R24, RZ ;  /* 0x8000001800037210 */ /* 0x000fe20007ffe0ff */
[----:B------:R-:W-:Y:S01]  /*b2a0*/  STS [R0+0x200], R4 ;  /* 0x0002000400007388 */ /* 0x000fe20000000800 */
        /* <DEDUP_REMOVED lines=14> */
[----:B------:R-:W-:Y:S01]  /*b390*/  STS [R3+0x1010], R14 ;  /* 0x0010100e03007388 */ /* 0x000fe20000000800 */
[----:B-1----:R-:W-:-:S02]  /*b3a0*/  LOP3.LUT R5, R25, 0x40, RZ, 0xc0, !PT ;  /* 0x0000004019057812 */ /* 0x002fc400078ec0ff */
[----:B------:R-:W-:Y:S01]  /*b3b0*/  F2FP.BF16.F32.PACK_AB R15, R15, R162 ;  /* 0x000000a20f0f723e */ /* 0x000fe200000010ff */
[----:B------:R1:W-:Y:S01]  /*b3c0*/  STS [R3+0x1210], R13 ;  /* 0x0012100d03007388 */ /* 0x0003e20000000800 */
[----:B------:R-:W-:Y:S02]  /*b3d0*/  F2FP.BF16.F32.PACK_AB R16, R16, R160 ;  /* 0x000000a01010723e */ /* 0x000fe400000010ff */
[----:B--2---:R-:W-:Y:S02]  /*b3e0*/  IADD3 R2, PT, PT, R0, -R5, RZ ;  /* 0x8000000500027210 */ /* 0x004fe40007ffe0ff */
[----:B------:R-:W2:Y:S01]  /*b3f0*/  @P1 LDC.64 R4, c[0x0][0x430] ;  /* 0x00010c00ff041b82 */ /* 0x000ea20000000a00 */
[----:B---3--:R3:W2:Y:S02]  /*b400*/  @P5 MUFU.LG2 R6, R19 ;  /* 0x0000001300065308 */ /* 0x0086a40000000c00 */
[----:B------:R3:W-:Y:S04]  /*b410*/  STS [R2+0x20], R12 ;  /* 0x0000200c02007388 */ /* 0x0007e80000000800 */
[----:B------:R-:W-:Y:S01]  /*b420*/  STS [R2+0x220], R11 ;  /* 0x0002200b02007388 */ /* 0x000fe20000000800 */
[----:B----4-:R-:W4:Y:S01]  /*b430*/  @P5 LDC R8, c[0x0][0x458] ;  /* 0x00011600ff085b82 */ /* 0x010f220000000800 */
[----:B-----5:R-:W-:-:S05]  /*b440*/  IADD3 R0, PT, PT, -R24, R2, RZ ;  /* 0x0000000218007210 */ /* 0x020fca0007ffe1ff */
[----:B------:R5:W-:Y:S02]  /*b450*/  STS [R0+0x30], R10 ;  /* 0x0000300a00007388 */ /* 0x000be40000000800 */
[----:B------:R-:W4:Y:S01]  /*b460*/  @P4 LDC R7, c[0x0][0x458] ;  /* 0x00011600ff074b82 */ /* 0x000f220000000800 */
[----:B-1----:R1:W1:Y:S01]  /*b470*/  @P4 MUFU.LG2 R3, R20 ;  /* 0x0000001400034308 */ /* 0x0022620000000c00 */
[----:B------:R-:W-:Y:S04]  /*b480*/  STS [R0+0x230], R9 ;  /* 0x0002300900007388 */ /* 0x000fe80000000800 */
[----:B------:R-:W-:Y:S04]  /*b490*/  STS [R2+0x1020], R18 ;  /* 0x0010201202007388 */ /* 0x000fe80000000800 */
[----:B------:R2:W-:Y:S01]  /*b4a0*/  STS [R2+0x1220], R17 ;  /* 0x0012201102007388 */ /* 0x0005e20000000800 */
[----:B---3--:R3:W1:Y:S03]  /*b4b0*/  @P3 MUFU.LG2 R12, R21 ;  /* 0x00000015000c3308 */ /* 0x0086660000000c00 */
[----:B------:R-:W-:Y:S04]  /*b4c0*/  STS [R0+0x1230], R15 ;  /* 0x0012300f00007388 */ /* 0x000fe80000000800 */
[----:B------:R1:W-:Y:S01]  /*b4d0*/  STS [R0+0x1030], R16 ;  /* 0x0010301000007388 */ /* 0x0003e20000000800 */
[----:B-----5:R-:W3:Y:S01]  /*b4e0*/  LDC.64 R10, c[0x0][0x400] ;  /* 0x00010000ff0a7b82 */ /* 0x020ee20000000a00 */
[----:B--2---:R-:W-:-:S07]  /*b4f0*/  @P1 IMAD R2, R5, R4, RZ ;  /* 0x0000000405021224 */ /* 0x004fce00078e02ff */
[----:B------:R-:W2:Y:S01]  /*b500*/  @P1 LDC R4, c[0x0][0x430] ;  /* 0x00010c00ff041b82 */ /* 0x000ea20000000800 */
[----:B-1----:R-:W-:-:S07]  /*b510*/  @P1 MOV R0, 0x1 ;  /* 0x0000000100001802 */ /* 0x002fce0000000f00 */
[----:B------:R-:W1:Y:S01]  /*b520*/  LDC R15, c[0x0][0x434] ;  /* 0x00010d00ff0f7b82 */ /* 0x000e620000000800 */
[----:B----4-:R-:W-:Y:S05]  /*b530*/  @P1 BRA `(.L_x_295) ;  /* 0x0000000000281947 */ /* 0x010fea0003800000 */
[----:B------:R-:W-:Y:S01]  /*b540*/  ISETP.NE.AND P0, PT, RZ, UR4, PT ;  /* 0x00000004ff007c0c */ /* 0x000fe2000bf05270 */
[----:B------:R-:W4:-:S12]  /*b550*/  LDC R9, c[0x0][0x3e0] ;  /* 0x0000f800ff097b82 */ /* 0x000f180000000800 */
[----:B------:R-:W1:Y:S01]  /*b560*/  @P0 LDC R2, c[0x0][0x454] ;  /* 0x00011500ff020b82 */ /* 0x000e620000000800 */
[----:B--2---:R-:W-:Y:S02]  /*b570*/  @P0 MOV R4, 0x1 ;  /* 0x0000000100040802 */ /* 0x004fe40000000f00 */
[----:B------:R-:W-:-:S05]  /*b580*/  @!P0 MOV R4, 0x1 ;  /* 0x0000000100048802 */ /* 0x000fca0000000f00 */
[----:B------:R-:W4:Y:S08]  /*b590*/  @P0 LDC R0, c[0x0][0x454] ;  /* 0x00011500ff000b82 */ /* 0x000f300000000800 */
[----:B------:R-:W2:Y:S08]  /*b5a0*/  @!P0 LDC R5, c[0x0][0x434] ;  /* 0x00010d00ff058b82 */ /* 0x000eb00000000800 */
[----:B------:R-:W1:Y:S01]  /*b5b0*/  @!P0 LDC R2, c[0x0][0x434] ;  /* 0x00010d00ff028b82 */ /* 0x000e620000000800 */
[----:B----4-:R-:W-:-:S02]  /*b5c0*/  @P0 IMAD R0, R0, R9, RZ ;  /* 0x0000000900000224 */ /* 0x010fc400078e02ff */
[----:B--2---:R-:W-:-:S07]  /*b5d0*/  @!P0 IMAD R0, R5, R9, RZ ;  /* 0x0000000905008224 */ /* 0x004fce00078e02ff */
.L_x_295:
[----:B------:R-:W4:Y:S01]  /*b5e0*/  LDL.LU.64 R16, [R1+0x30] ;  /* 0x0000300001107983 */ /* 0x000f220000300a00 */
[----:B------:R-:W-:Y:S01]  /*b5f0*/  @P4 FMUL.FTZ R3, R3, 0.69314718246459960938 ;  /* 0x3f31721803034820 */ /* 0x000fe20000410000 */
[----:B------:R-:W-:Y:S01]  /*b600*/  ISETP.NE.AND P1, PT, RZ, UR4, !P1 ;  /* 0x00000004ff007c0c */ /* 0x000fe2000cf25270 */
[----:B------:R-:W5:Y:S08]  /*b610*/  @P3 LDC R14, c[0x0][0x458] ;  /* 0x00011600ff0e3b82 */ /* 0x000f700000000800 */
[----:B------:R-:W-:Y:S01]  /*b620*/  BAR.SYNC.DEFER_BLOCKING 0x0 ;  /* 0x0000000000007b1d */ /* 0x000fe20000010000 */
[----:B------:R-:W-:Y:S01]  /*b630*/  MOV R25, 0x7f800000 ;  /* 0x7f80000000197802 */ /* 0x000fe20000000f00 */
[----:B-1----:R-:W-:-:S02]  /*b640*/  IMAD R5, R2, UR6, RZ ;  /* 0x0000000602057c24 */ /* 0x002fc4000f8e02ff */
[----:B------:R-:W-:Y:S01]  /*b650*/  @P4 FFMA.FTZ R25, R38, R7, R3 ;  /* 0x0000000726194223 */ /* 0x000fe20000010003 */
[----:B------:R-:W-:Y:S01]  /*b660*/  @P5 FMUL.FTZ R6, R6, 0.69314718246459960938 ;  /* 0x3f31721806065820 */ /* 0x000fe20000410000 */
[----:B------:R-:W-:Y:S01]  /*b670*/  MOV R3, RZ ;  /* 0x000000ff00037202 */ /* 0x000fe20000000f00 */
[----:B------:R-:W1:Y:S01]  /*b680*/  @P2 MUFU.LG2 R9, R22 ;  /* 0x0000001600092308 */ /* 0x000e620000000c00 */
[----:B------:R-:W4:Y:S01]  /*b690*/  @P2 LDC R13, c[0x0][0x458] ;  /* 0x00011600ff0d2b82 */ /* 0x000f220000000800 */
[----:B------:R-:W2:Y:S01]  /*b6a0*/  S2R R18, SR_CTAID.X ;  /* 0x0000000000127919 */ /* 0x000ea20000002500 */
[----:B------:R-:W-:Y:S01]  /*b6b0*/  MOV R28, 0x7f800000 ;  /* 0x7f800000001c7802 */ /* 0x000fe20000000f00 */
[----:B------:R-:W-:Y:S01]  /*b6c0*/  @P5 FFMA.FTZ R28, R39, R8, R6 ;  /* 0x00000008271c5223 */ /* 0x000fe20000010006 */
[----:B------:R-:W-:Y:S01]  /*b6d0*/  LOP3.LUT P5, RZ, R26, 0x3, RZ, 0xc0, !PT ;  /* 0x000000031aff7812 */ /* 0x000fe200078ac0ff */
[----:B------:R-:W-:Y:S02]  /*b6e0*/  @!P1 IMAD R5, R0, UR7, R5 ;  /* 0x0000000700059c24 */ /* 0x000fe4000f8e0205 */
[----:B------:R-:W-:Y:S01]  /*b6f0*/  @P3 FMUL.FTZ R8, R12, 0.69314718246459960938 ;  /* 0x3f3172180c083820 */ /* 0x000fe20000410000 */
[----:B------:R-:W-:Y:S01]  /*b700*/  BSSY.RECONVERGENT B0, `(.L_x_296) ;  /* 0x0000040000007945 */ /* 0x000fe20003800200 */
[----:B------:R-:W4:Y:S01]  /*b710*/  LDC.64 R30, c[0x0][0x410] ;  /* 0x00010400ff1e7b82 */ /* 0x000f220000000a00 */
[----:B------:R-:W-:-:S07]  /*b720*/  MOV R24, 0x7f800000 ;  /* 0x7f80000000187802 */ /* 0x000fce0000000f00 */
[----:B---3--:R-:W3:Y:S01]  /*b730*/  LDC.64 R20, c[0x0][0x408] ;  /* 0x00010200ff147b82 */ /* 0x008ee20000000a00 */
[----:B------:R3:W3:Y:S01]  /*b740*/  LDS.128 R40, [R194] ;  /* 0x00000000c2287984 */ /* 0x0006e20000000c00 */
[----:B-1----:R-:W-:Y:S01]  /*b750*/  @P2 FMUL.FTZ R7, R9, 0.69314718246459960938 ;  /* 0x3f31721809072820 */ /* 0x002fe20000410000 */
[----:B-----5:R-:W-:Y:S02]  /*b760*/  @P3 FFMA.FTZ R24, R37, R14, R8 ;  /* 0x0000000e25183223 */ /* 0x020fe40000010008 */
[----:B------:R1:W1:Y:S01]  /*b770*/  LDS.128 R32, [R194+0x800] ;  /* 0x00080000c2207984 */ /* 0x0002620000000c00 */
[----:B--2---:R-:W-:-:S05]  /*b780*/  SHF.L.U32 R18, R18, 0x7, RZ ;  /* 0x0000000712127819 */ /* 0x004fca00000006ff */
[----:B------:R-:W-:-:S05]  /*b790*/  IMAD R0, R18, R4, RZ ;  /* 0x0000000412007224 */ /* 0x000fca00078e02ff */
[----:B------:R-:W-:Y:S02]  /*b7a0*/  SHF.R.S32.HI R6, RZ, 0x1f, R0 ;  /* 0x0000001fff067819 */ /* 0x000fe40000011400 */
[----:B----4-:R-:W-:-:S05]  /*b7b0*/  MOV R2, R16 ;  /* 0x0000001000027202 */ /* 0x010fca0000000f00 */
[----:B------:R-:W-:Y:S01]  /*b7c0*/  IMAD.WIDE.U32 R16, R10, UR7, R2 ;  /* 0x000000070a107c25 */ /* 0x000fe2000f8e0002 */
[----:B------:R-:W-:-:S03]  /*b7d0*/  MOV R10, 0x7f800000 ;  /* 0x7f800000000a7802 */ /* 0x000fc60000000f00 */
[----:B------:R-:W-:Y:S01]  /*b7e0*/  @P2 FFMA.FTZ R10, R36, R13, R7 ;  /* 0x0000000d240a2223 */ /* 0x000fe20000010007 */
[----:B------:R-:W-:Y:S02]  /*b7f0*/  IMAD R2, R15, UR7, RZ ;  /* 0x000000070f027c24 */ /* 0x000fe4000f8e02ff */
[----:B------:R-:W-:-:S03]  /*b800*/  IMAD R11, R11, UR7, R17 ;  /* 0x000000070b0b7c24 */ /* 0x000fc6000f8e0211 */
[----:B------:R-:W-:Y:S02]  /*b810*/  SEL R3, R2, RZ, P1 ;  /* 0x000000ff02037207 */ /* 0x000fe40000800000 */
[----:B------:R-:W-:Y:S02]  /*b820*/  SHF.R.S32.HI R2, RZ, 0x1f, R2 ;  /* 0x0000001fff027819 */ /* 0x000fe40000011402 */
[--C-:B------:R-:W-:Y:S02]  /*b830*/  IADD3 R3, P4, P0, R0, R3, R5.reuse ;  /* 0x0000000300037210 */ /* 0x100fe4000789e005 */
[----:B------:R-:W-:Y:S02]  /*b840*/  SEL R2, R2, RZ, P1 ;  /* 0x000000ff02027207 */ /* 0x000fe40000800000 */
[----:B------:R-:W-:-:S04]  /*b850*/  SHF.R.S32.HI R0, RZ, 0x1f, R5 ;  /* 0x0000001fff007819 */ /* 0x000fc80000011405 */
[----:B------:R-:W-:Y:S01]  /*b860*/  IADD3.X R5, PT, PT, R6, R2, R0, P4, P0 ;  /* 0x0000000206057210 */ /* 0x000fe200027e0400 */
[----:B-1-3--:R-:W-:Y:S06]  /*b870*/  @P5 BRA `(.L_x_297) ;  /* 0x0000000000a05947 */ /* 0x00afec0003800000 */
        /* <DEDUP_REMOVED lines=40> */
.L_x_297:
[----:B------:R-:W-:Y:S05]  /*bb00*/  BSYNC.RECONVERGENT B0 ;  /* 0x0000000000007941 */ /* 0x000fea0003800200 */
.L_x_296:
        /* <DEDUP_REMOVED lines=26> */
.L_x_298:
        /* <DEDUP_REMOVED lines=13> */
.L_x_731:


//--------------------- .text._ZN5flash16flash_fwd_kernelI23Flash_fwd_kernel_traitsILi32ELi128ELi128ELi4ELb0ELb0EN7cutlass10bfloat16_tE19Flash_kernel_traitsILi32ELi128ELi128ELi4ES3_EELb1ELb1ELb0ELb0ELb0ELb1ELb0ELb0EEEvNS_16Flash_fwd_paramsE --------------------------
	.section	.text._ZN5flash16flash_fwd_kernelI23Flash_fwd_kernel_traitsILi32ELi128ELi128ELi4ELb0ELb0EN7cutlass10bfloat16_tE19Flash_kernel_traitsILi32ELi128ELi128ELi4ES3_EELb1ELb1ELb0ELb0ELb0ELb1ELb0ELb0EEEvNS_16Flash_fwd_paramsE,"ax",@progbits
	.align	128
        .global         _ZN5flash16flash_fwd_kernelI23Flash_fwd_kernel_traitsILi32ELi128ELi128ELi4ELb0ELb0EN7cutlass10bfloat16_tE19Flash_kernel_traitsILi32ELi128ELi128ELi4ES3_EELb1ELb1ELb0ELb0ELb0ELb1ELb0ELb0EEEvNS_16Flash_fwd_paramsE
        .type           _ZN5flash16flash_fwd_kernelI23Flash_fwd_kernel_traitsILi32ELi128ELi128ELi4ELb0ELb0EN7cutlass10bfloat16_tE19Flash_kernel_traitsILi32ELi128ELi128ELi4ES3_EELb1ELb1ELb0ELb0ELb0ELb1ELb0ELb0EEEvNS_16Flash_fwd_paramsE,@function
        .size           _ZN5flash16flash_fwd_kernelI23Flash_fwd_kernel_traitsILi32ELi128ELi128ELi4ELb0ELb0EN7cutlass10bfloat16_tE19Flash_kernel_traitsILi32ELi128ELi128ELi4ES3_EELb1ELb1ELb0ELb0ELb0ELb1ELb0ELb0EEEvNS_16Flash_fwd_paramsE,(.L_x_732 - _ZN5flash16flash_fwd_kernelI23Flash_fwd_kernel_traitsILi32ELi128ELi128ELi4ELb0ELb0EN7cutlass10bfloat16_tE19Flash_kernel_traitsILi32ELi128ELi128ELi4ES3_EELb1ELb1ELb0ELb0ELb0ELb1ELb0ELb0EEEvNS_16Flash_fwd_paramsE)
        .other          _ZN5flash16flash_fwd_kernelI23Flash_fwd_kernel_traitsILi32ELi128ELi128ELi4ELb0ELb0EN7cutlass10bfloat16_tE19Flash_kernel_traitsILi32ELi128ELi128ELi4ES3_EELb1ELb1ELb0ELb0ELb0ELb1ELb0ELb0EEEvNS_16Flash_fwd_paramsE,@"STO_CUDA_ENTRY STV_DEFAULT"
_ZN5flash16flash_fwd_kernelI23Flash_fwd_kernel_traitsILi32ELi128ELi128ELi4ELb0ELb0EN7cutlass10bfloat16_tE19Flash_kernel_traitsILi32ELi128ELi128ELi4ES3_EELb1ELb1ELb0ELb0ELb0ELb1ELb0ELb0EEEvNS_16Flash_fwd_paramsE:
.text._ZN5flash16flash_fwd_kernelI23Flash_fwd_kernel_traitsILi32ELi128ELi128ELi4ELb0ELb0EN7cutlass10bfloat16_tE19Flash_kernel_traitsILi32ELi128ELi128ELi4ES3_EELb1ELb1ELb0ELb0ELb0ELb1ELb0ELb0EEEvNS_16Flash_fwd_paramsE:
        /* <DEDUP_REMOVED lines=9> */
[----:B--2---:R-:W-:Y:S01]  /*0090*/  ISETP.NE.AND P2, PT, RZ, UR4, PT ;  /* 0x00000004ff007c0c */ /* 0x004fe2000bf45270 */
[----:B------:R-:W2:Y:S01]  /*00a0*/  S2R R161, SR_CTAID.Z ;  /* 0x0000000000a17919 */ /* 0x000ea20000002700 */
[----:B------:R-:W2:Y:S01]  /*00b0*/  S2R R160, SR_TID.X ;  /* 0x0000000000a07919 */ /* 0x000ea20000002100 */
[----:B-1----:R-:W-:-:S02]  /*00c0*/  IMAD.U32 R10, RZ, RZ, UR18 ;  /* 0x00000012ff0a7e24 */ /* 0x002fc4000f8e00ff */
[----:B------:R-:W2:Y:S01]  /*00d0*/  S2UR UR8, SR_CTAID.X ;  /* 0x00000000000879c3 */ /* 0x000ea20000002500 */
[----:B------:R-:W-:Y:S01]  /*00e0*/  IMAD.U32 R11, RZ, RZ, UR19 ;  /* 0x00000013ff0b7e24 */ /* 0x000fe2000f8e00ff */
[----:B------:R-:W1:Y:S06]  /*00f0*/  LDCU.64 UR4, c[0x0][0x460] ;  /* 0x00008c00ff0477ac */ /* 0x000e6c0008000a00 */
[----:B----4-:R-:W4:Y:S01]  /*0100*/  @P2 LDG.E.64 R10, desc[UR16][R10.64] ;  /* 0x000000100a0a2981 */ /* 0x010f22000c1e1b00 */
[----:B---3--:R-:W-:Y:S02]  /*0110*/  @P2 IMAD.MOV.U32 R2, RZ, RZ, R7 ;  /* 0x000000ffff022224 */ /* 0x008fe400078e0007 */
[----:B------:R-:W-:-:S05]  /*0120*/  @P2 IMAD.MOV.U32 R3, RZ, RZ, R6 ;  /* 0x000000ffff032224 */ /* 0x000fca00078e0006 */
[----:B------:R3:W4:Y:S01]  /*0130*/  @P2 LDG.E.64 R8, desc[UR16][R2.64] ;  /* 0x0000001002082981 */ /* 0x000722000c1e1b00 */
[----:B-1----:R-:W-:Y:S01]  /*0140*/  UISETP.NE.U32.AND UP0, UPT, UR4, URZ, UPT ;  /* 0x000000ff0400728c */ /* 0x002fe2000bf05070 */
[----:B------:R-:W-:-:S03]  /*0150*/  ISETP.NE.U32.AND P5, PT, RZ, UR4, PT ;  /* 0x00000004ff007c0c */ /* 0x000fc6000bfa5070 */
[----:B------:R-:W-:Y:S01]  /*0160*/  UISETP.NE.AND.EX UP0, UPT, UR5, URZ, UPT, UP0 ;  /* 0x000000ff0500728c */ /* 0x000fe2000bf05300 */
[----:B------:R-:W-:Y:S01]  /*0170*/  ISETP.NE.AND.EX P5, PT, RZ, UR5, PT, P5 ;  /* 0x00000005ff007c0c */ /* 0x000fe2000bfa5350 */
[----:B------:R-:W1:Y:S01]  /*0180*/  LDCU.64 UR4, c[0x0][0x478] ;  /* 0x00008f00ff0477ac */ /* 0x000e620008000a00 */
[----:B--2---:R-:W-:Y:S02]  /*0190*/  LOP3.LUT R0, R161, UR8, R162, 0xfe, !PT ;  /* 0x00000008a1007c12 */ /* 0x004fe4000f8efea2 */
[----:B------:R-:W-:Y:S02]  /*01a0*/  ISETP.NE.U32.AND P4, PT, RZ, UR6, PT ;  /* 0x00000006ff007c0c */ /* 0x000fe4000bf85070 */
[----:B------:R-:W-:Y:S02]  /*01b0*/  LOP3.LUT P3, RZ, R0, R160, RZ, 0xfc, !PT ;  /* 0x000000a000ff7212 */ /* 0x000fe4000786fcff */
[----:B------:R-:W2:Y:S01]  /*01c0*/  @P2 LDC R0, c[0x0][0x520] ;  /* 0x00014800ff002b82 */ /* 0x000ea20000000800 */
[----:B------:R-:W-:-:S07]  /*01d0*/  PLOP3.LUT P0, PT, PT, PT, UP0, 0x80, 0x8 ;  /* 0x000000000008781c */ /* 0x000fce0003f0f008 */
[----:B---3--:R-:W3:Y:S08]  /*01e0*/  LDC.64 R2, c[0x0][0x460] ;  /* 0x00011800ff027b82 */ /* 0x008ef00000000a00 */
[----:B------:R-:W1:Y:S01]  /*01f0*/  @!P3 LDC.64 R4, c[0x0][0x528] ;  /* 0x00014a00ff04bb82 */ /* 0x000e620000000a00 */
[----:B------:R-:W-:Y:S01]  /*0200*/  ISETP.NE.AND.EX P4, PT, RZ, UR7, PT, P4 ;  /* 0x00000007ff007c0c */ /* 0x000fe2000bf85340 */
[----:B---3--:R-:W-:Y:S01]  /*0210*/  IMAD.WIDE.U32 R2, R162, 0x4, R2 ;  /* 0x00000004a2027825 */ /* 0x008fe200078e0002 */
[----:B----4-:R-:W-:-:S02]  /*0220*/  @P2 R2UR UR18, R10 ;  /* 0x000000000a1222ca */ /* 0x010fc400000e0000 */
[----:B------:R-:W-:Y:S02]  /*0230*/  @P2 R2UR UR19, R11 ;  /* 0x000000000b1322ca */ /* 0x000fe400000e0000 */
[----:B--2---:R-:W-:-:S05]  /*0240*/  @P2 IADD3 R7, P1, PT, R8, R0, RZ ;  /* 0x0000000008072210 */ /* 0x004fca0007f3e0ff */
[----:B------:R-:W-:-:S04]  /*0250*/  @P2 IMAD.X R6, RZ, RZ, R9, P1 ;  /* 0x000000ffff062224 */ /* 0x000fc800008e0609 */
[----:B------:R-:W-:Y:S02]  /*0260*/  IMAD.U32 R10, RZ, RZ, UR18 ;  /* 0x00000012ff0a7e24 */ /* 0x000fe4000f8e00ff */
[----:B------:R-:W-:Y:S02]  /*0270*/  IMAD.U32 R11, RZ, RZ, UR19 ;  /* 0x00000013ff0b7e24 */ /* 0x000fe4000f8e00ff */
[----:B------:R-:W-:Y:S02]  /*0280*/  @!P3 IMAD.MOV.U32 R8, RZ, RZ, R7 ;  /* 0x000000ffff08b224 */ /* 0x000fe400078e0007 */
[----:B------:R-:W-:Y:S01]  /*0290*/  @!P3 IMAD.MOV.U32 R9, RZ, RZ, R6 ;  /* 0x000000ffff09b224 */ /* 0x000fe200078e0006 */
[----:B-1----:R1:W-:Y:S04]  /*02a0*/  @!P3 STG.E.64 desc[UR16][R4.64], R10 ;  /* 0x0000000a0400b986 */ /* 0x0023e8000c101b10 */
[----:B------:R2:W-:Y:S01]  /*02b0*/  @!P3 STG.E.64 desc[UR16][R4.64+0x8], R8 ;  /* 0x000008080400b986 */ /* 0x0005e2000c101b10 */
[----:B------:R-:W-:Y:S01]  /*02c0*/  ISETP.NE.U32.AND P3, PT, RZ, UR4, PT ;  /* 0x00000004ff007c0c */ /* 0x000fe2000bf65070 */
[----:B------:R-:W-:-:S03]  /*02d0*/  IMAD.MOV.U32 R0, RZ, RZ, RZ ;  /* 0x000000ffff007224 */ /* 0x000fc600078e00ff */
[----:B------:R-:W-:Y:S01]  /*02e0*/  ISETP.NE.AND.EX P3, PT, RZ, UR5, PT, P3 ;  /* 0x00000005ff007c0c */ /* 0x000fe2000bf65330 */
[----:B-1----:R-:W-:Y:S01]  /*02f0*/  IMAD.SHL.U32 R10, R162, 0x4, RZ ;  /* 0x00000004a20a7824 */ /* 0x002fe200078e00ff */
[----:B--2---:R-:W2:Y:S04]  /*0300*/  @P5 LDG.E R4, desc[UR16][R2.64] ;  /* 0x0000001002045981 */ /* 0x004ea8000c1e1900 */
[----:B------:R-:W-:-:S07]  /*0310*/  @P4 IADD3 R8, P2, PT, R10, UR6, RZ ;  /* 0x000000060a084c10 */ /* 0x000fce000ff5e0ff */
[----:B------:R-:W-:Y:S01]  /*0320*/  @P3 IADD3 R196, P1, PT, R10, UR4, RZ ;  /* 0x000000040ac43c10 */ /* 0x000fe2000ff3e0ff */
[----:B------:R-:W1:Y:S01]  /*0330*/  LDCU.U8 UR4, c[0x0][0x532] ;  /* 0x0000a640ff0477ac */ /* 0x000e620008000000 */
[----:B------:R3:W4:Y:S02]  /*0340*/  @P0 LDG.E R3, desc[UR16][R2.64+0x4] ;  /* 0x0000041002030981 */ /* 0x000724000c1e1900 */
[----:B---3--:R-:W-:-:S04]  /*0350*/  SHF.R.U32.HI R2, RZ, 0x1e, R162 ;  /* 0x0000001eff027819 */ /* 0x008fc800000116a2 */
[C---:B------:R-:W-:Y:S02]  /*0360*/  @P4 IADD3.X R9, PT, PT, R2.reuse, UR7, RZ, P2, !PT ;  /* 0x0000000702094c10 */ /* 0x040fe400097fe4ff */
[----:B------:R-:W-:-:S03]  /*0370*/  @P3 IADD3.X R197, PT, PT, R2, UR5, RZ, P1, !PT ;  /* 0x0000000502c53c10 */ /* 0x000fc60008ffe4ff */
[----:B------:R3:W5:Y:S01]  /*0380*/  @P4 LDG.E R0, desc[UR16][R8.64] ;  /* 0x0000001008004981 */ /* 0x000762000c1e1900 */
[----:B-1----:R-:W-:-:S03]  /*0390*/  ISETP.NE.AND P2, PT, RZ, UR4, PT ;  /* 0x00000004ff007c0c */ /* 0x002fc6000bf45270 */
[----:B------:R1:W5:Y:S01]  /*03a0*/  @P3 LDG.E R196, desc[UR16][R196.64] ;  /* 0x00000010c4c43981 */ /* 0x000362000c1e1900 */
[----:B---3--:R-:W3:Y:S02]  /*03b0*/  LDC.64 R8, c[0x0][0x468] ;  /* 0x00011a00ff087b82 */ /* 0x008ee40000000a00 */
[----:B---3--:R-:W-:Y:S02]  /*03c0*/  ISETP.EQ.U32.AND P4, PT, R8, RZ, PT ;  /* 0x000000ff0800720c */ /* 0x008fe40003f82070 */
[----:B------:R-:W-:Y:S02]  /*03d0*/  IADD3 R10, P1, PT, R10, R8, RZ ;  /* 0x000000080a0a7210 */ /* 0x000fe40007f3e0ff */
[----:B------:R-:W-:-:S03]  /*03e0*/  ISETP.EQ.OR.EX P4, PT, R9, RZ, !P2, P4 ;  /* 0x000000ff0900720c */ /* 0x000fc60005782740 */
[----:B------:R-:W-:Y:S02]  /*03f0*/  IMAD.X R11, R2, 0x1, R9, P1 ;  /* 0x00000001020b7824 */ /* 0x000fe400008e0609 */
[----:B------:R-:W-:-:S08]  /*0400*/  IMAD.MOV.U32 R2, RZ, RZ, -0x1 ;  /* 0xffffffffff027424 */ /* 0x000fd000078e00ff */
[----:B------:R1:W5:Y:S01]  /*0410*/  @!P4 LDG.E R2, desc[UR16][R10.64] ;  /* 0x000000100a02c981 */ /* 0x000362000c1e1900 */
[----:B------:R-:W-:Y:S01]  /*0420*/  ISETP.NE.U32.AND P1, PT, R8, RZ, PT ;  /* 0x000000ff0800720c */ /* 0x000fe20003f25070 */
[----:B------:R-:W3:Y:S01]  /*0430*/  @!UP0 LDCU UR15, c[0x0][0x434] ;  /* 0x00008680ff0f87ac */ /* 0x000ee20008000800 */
[----:B------:R-:W1:Y:S02]  /*0440*/  @!P3 LDC R8, c[0x0][0x43c] ;  /* 0x00010f00ff08bb82 */ /* 0x000e640000000800 */
[----:B------:R-:W-:Y:S01]  /*0450*/  ISETP.NE.AND.EX P1, PT, R9, RZ, PT, P1 ;  /* 0x000000ff0900720c */ /* 0x000fe20003f25310 */
[----:B------:R-:W-:Y:S01]  /*0460*/  UMOV UR13, 0xffffffff ;  /* 0xffffffff000d7882 */ /* 0x000fe20000000000 */
[----:B------:R-:W-:-:S11]  /*0470*/  USHF.L.U32 UR14, UR8, 0x7, URZ ;  /* 0x00000007080e7899 */ /* 0x000fd600080006ff */
[----:B------:R-:W1:Y:S01]  /*0480*/  @!P1 LDC R9, c[0x0][0x438] ;  /* 0x00010e00ff099b82 */ /* 0x000e620000000800 */
[----:B--2---:R-:W-:-:S07]  /*0490*/  @P5 R2UR UR13, R4 ;  /* 0x00000000040d52ca */ /* 0x004fce00000e0000 */
[----:B------:R-:W2:Y:S01]  /*04a0*/  @!P3 LDC.64 R4, c[0x0][0x488] ;  /* 0x00012200ff04bb82 */ /* 0x000ea20000000a00 */
[----:B----4-:R-:W-:-:S13]  /*04b0*/  @P0 R2UR UR4, R3 ;  /* 0x00000000030402ca */ /* 0x010fda00000e0000 */
[----:B---3--:R-:W-:-:S04]  /*04c0*/  @UP0 UIADD3 UR15, UPT, UPT, UR4, -UR13, URZ ;  /* 0x8000000d040f0290 */ /* 0x008fc8000fffe0ff */
[----:B------:R-:W-:-:S06]  /*04d0*/  UISETP.GT.AND UP0, UPT, UR15, UR14, UPT ;  /* 0x0000000e0f00728c */ /* 0x000fcc000bf04270 */
[----:B------:R-:W-:Y:S01]  /*04e0*/  PLOP3.LUT P0, PT, PT, PT, UP0, 0x80, 0x8 ;  /* 0x000000000008781c */ /* 0x000fe20003f0f008 */
[----:B-1----:R-:W-:-:S12]  /*04f0*/  @!P1 BRA `(.L_x_299) ;  /* 0x00000000000c9947 */ /* 0x002fd80003800000 */
[----:B------:R-:W3:Y:S02]  /*0500*/  @P2 LDG.E R9, desc[UR16][R10.64+0x4] ;  /* 0x000004100a092981 */ /* 0x000ee4000c1e1900 */
[----:B---3-5:R-:W-:-:S06]  /*0510*/  @P2 IADD3 R9, PT, PT, R9, -R2, RZ ;  /* 0x8000000209092210 */ /* 0x028fcc0007ffe0ff */
[----:B------:R1:W5:Y:S02]  /*0520*/  @!P2 LDG.E R9, desc[UR16][R10.64] ;  /* 0x000000100a09a981 */ /* 0x000364000c1e1900 */
.L_x_299:
[----:B------:R-:W-:Y:S05]  /*0530*/  @!P0 EXIT ;  /* 0x000000000000894d */ /* 0x000fea0003800000 */
[----:B------:R-:W3:Y:S01]  /*0540*/  LDC R3, c[0x0][0x508] ;  /* 0x00014200ff037b82 */ /* 0x000ee20000000800 */
[----:B--2---:R-:W-:Y:S01]  /*0550*/  @!P3 ISETP.NE.U32.AND P0, PT, R4, RZ, PT ;  /* 0x000000ff0400b20c */ /* 0x004fe20003f05070 */
[----:B-----5:R-:W-:Y:S01]  /*0560*/  @P3 IMAD.IADD R196, R196, 0x1, -R0 ;  /* 0x00000001c4c43824 */ /* 0x020fe200078e0a00 */
[----:B------:R-:W-:Y:S02]  /*0570*/  UIADD3 UR4, UPT, UPT, UR8, 0x1, URZ ;  /* 0x0000000108047890 */ /* 0x000fe4000fffe0ff */
[----:B------:R-:W-:Y:S02]  /*0580*/  @!P3 ISETP.NE.AND.EX P0, PT, R5, RZ, PT, P0 ;  /* 0x000000ff0500b20c */ /* 0x000fe40003f05300 */
[----:B------:R-:W-:Y:S02]  /*0590*/  ULEA UR4, UR4, -UR15, 0x7 ;  /* 0x8000000f04047291 */ /* 0x000fe4000f8e38ff */
[----:B------:R-:W-:-:S04]  /*05a0*/  @!P3 SEL R8, R8, RZ, P0 ;  /* 0x000000ff0808b207 */ /* 0x000fc80000000000 */
[----:B------:R-:W-:-:S05]  /*05b0*/  @!P3 IADD3 R196, PT, PT, R8, R9, -R0 ;  /* 0x0000000908c4b210 */ /* 0x000fca0007ffe800 */
[----:B------:R-:W-:-:S05]  /*05c0*/  VIADD R9, R196, 0x7f ;  /* 0x0000007fc4097836 */ /* 0x000fca0000000000 */
[----:B------:R-:W-:Y:S02]  /*05d0*/  SHF.R.S32.HI R8, RZ, 0x1f, R9 ;  /* 0x0000001fff087819 */ /* 0x000fe40000011409 */
[----:B---3--:R-:W-:Y:S02]  /*05e0*/  IADD3 R5, PT, PT, R9, UR4, R3 ;  /* 0x0000000409057c10 */ /* 0x008fe4000fffe003 */
        /* <DEDUP_REMOVED lines=9> */
[----:B------:R-:W-:-:S06]  /*0680*/  UISETP.NE.AND UP0, UPT, UR13, -0x1, UPT ;  /* 0xffffffff0d00788c */ /* 0x000fcc000bf05270 */
[----:B------:R-:W-:Y:S01]  /*0690*/  PLOP3.LUT P2, PT, PT, PT, UP0, 0x80, 0x8 ;  /* 0x000000000008781c */ /* 0x000fe20003f4f008 */
[----:B------:R-:W3:Y:S08]  /*06a0*/  LDC.U8 R9, c[0x0][0x548] ;  /* 0x00015200ff097b82 */ /* 0x000ef00000000000 */
[----:B------:R-:W4:Y:S01]  /*06b0*/  LDC R8, c[0x0][0x434] ;  /* 0x00010d00ff087b82 */ /* 0x000f220000000800 */
[----:B--2---:R-:W-:-:S07]  /*06c0*/  ISETP.NE.AND P1, PT, R0, RZ, PT ;  /* 0x000000ff0000720c */ /* 0x004fce0003f25270 */
[----:B------:R-:W1:Y:S01]  /*06d0*/  @!P2 LDC.64 R6, c[0x0][0x400] ;  /* 0x00010000ff06ab82 */ /* 0x000e620000000a00 */
[----:B---3--:R-:W-:-:S07]  /*06e0*/  ISETP.NE.AND P0, PT, R9, RZ, !P1 ;  /* 0x000000ff0900720c */ /* 0x008fce0004f05270 */
[----:B------:R-:W2:Y:S08]  /*06f0*/  @P2 LDC.64 R4, c[0x0][0x408] ;  /* 0x00010200ff042b82 */ /* 0x000eb00000000a00 */
[----:B------:R-:W3:Y:S08]  /*0700*/  @P1 LDC.64 R2, c[0x0][0x430] ;  /* 0x00010c00ff021b82 */ /* 0x000ef00000000a00 */
[----:B------:R-:W4:Y:S01]  /*0710*/  @P1 LDC R0, c[0x0][0x430] ;  /* 0x00010c00ff001b82 */ /* 0x000f220000000800 */
[----:B-1----:R-:W-:-:S04]  /*0720*/  @!P2 IMAD.WIDE.U32 R10, R162, R6, RZ ;  /* 0x00000006a20aa225 */ /* 0x002fc800078e00ff */
[----:B------:R-:W-:Y:S02]  /*0730*/  @!P2 IMAD R7, R162, R7, R11 ;  /* 0x00000007a207a224 */ /* 0x000fe400078e020b */
[----:B--2---:R-:W-:-:S04]  /*0740*/  @P2 IMAD.WIDE.U32 R14, R4, UR13, RZ ;  /* 0x0000000d040e2c25 */ /* 0x004fc8000f8e00ff */
[----:B------:R-:W-:Y:S02]  /*0750*/  @P2 IMAD R7, R5, UR13, R15 ;  /* 0x0000000d05072c24 */ /* 0x000fe4000f8e020f */
[----:B---3--:R-:W-:Y:S01]  /*0760*/  @P1 IMAD R3, R2, R3, RZ ;  /* 0x0000000302031224 */ /* 0x008fe200078e02ff */
[----:B------:R-:W-:Y:S01]  /*0770*/  @P1 MOV R2, 0x1 ;  /* 0x0000000100021802 */ /* 0x000fe20000000f00 */
[----:B------:R-:W-:Y:S06]  /*0780*/  @P1 BRA `(.L_x_301) ;  /* 0x0000000000281947 */ /* 0x000fec0003800000 */
[----:B------:R-:W-:Y:S01]  /*0790*/  ISETP.NE.AND P1, PT, R9, RZ, PT ;  /* 0x000000ff0900720c */ /* 0x000fe20003f25270 */
[----:B------:R-:W1:-:S12]  /*07a0*/  LDC R5, c[0x0][0x3e0] ;  /* 0x0000f800ff057b82 */ /* 0x000e580000000800 */
[----:B------:R-:W2:Y:S01]  /*07b0*/  @P1 LDC R3, c[0x0][0x454] ;  /* 0x00011500ff031b82 */ /* 0x000ea20000000800 */
[----:B----4-:R-:W-:Y:S02]  /*07c0*/  @P1 MOV R0, 0x1 ;  /* 0x0000000100001802 */ /* 0x010fe40000000f00 */
[----:B------:R-:W-:-:S05]  /*07d0*/  @!P1 MOV R0, 0x1 ;  /* 0x0000000100009802 */ /* 0x000fca0000000f00 */
[----:B------:R-:W1:Y:S08]  /*07e0*/  @P1 LDC R2, c[0x0][0x454] ;  /* 0x00011500ff021b82 */ /* 0x000e700000000800 */
[----:B------:R-:W3:Y:S08]  /*07f0*/  @!P1 LDC R4, c[0x0][0x434] ;  /* 0x00010d00ff049b82 */ /* 0x000ef00000000800 */
[----:B------:R-:W4:Y:S01]  /*0800*/  @!P1 LDC R3, c[0x0][0x434] ;  /* 0x00010d00ff039b82 */ /* 0x000f220000000800 */
[----:B-1----:R-:W-:-:S02]  /*0810*/  @P1 IMAD R2, R2, R5, RZ ;  /* 0x0000000502021224 */ /* 0x002fc400078e02ff */
[----:B--23--:R-:W-:-:S07]  /*0820*/  @!P1 IMAD R2, R4, R5, RZ ;  /* 0x0000000504029224 */ /* 0x00cfce00078e02ff */
.L_x_301:
[----:B------:R-:W-:Y:S01]  /*0830*/  UISETP.NE.AND UP0, UPT, UR13, -0x1, UPT ;  /* 0xffffffff0d00788c */ /* 0x000fe2000bf05270 */
[----:B------:R-:W1:Y:S01]  /*0840*/  S2R R12, SR_CTAID.X ;  /* 0x00000000000c7919 */ /* 0x000e620000002500 */
[----:B----4-:R-:W-:Y:S01]  /*0850*/  IMAD R8, R162, R8, RZ ;  /* 0x00000008a2087224 */ /* 0x010fe200078e02ff */
[----:B------:R-:W2:Y:S01]  /*0860*/  LDCU.64 UR4, c[0x0][0x410] ;  /* 0x00008200ff0477ac */ /* 0x000ea20008000a00 */
[----:B------:R-:W-:Y:S01]  /*0870*/  IMAD R4, R161, R3, RZ ;  /* 0x00000003a1047224 */ /* 0x000fe200078e02ff */
[----:B------:R-:W-:Y:S01]  /*0880*/  BSSY.RECONVERGENT B0, `(.L_x_302) ;  /* 0x000002c000007945 */ /* 0x000fe20003800200 */
[----:B------:R-:W-:Y:S01]  /*0890*/  PLOP3.LUT P1, PT, PT, PT, UP0, 0x80, 0x8 ;  /* 0x000000000008781c */ /* 0x000fe20003f2f008 */
[----:B------:R-:W-:Y:S02]  /*08a0*/  IMAD.SHL.U32 R11, R160, 0x8, RZ ;  /* 0x00000008a00b7824 */ /* 0x000fe400078e00ff */
[----:B------:R-:W-:Y:S01]  /*08b0*/  @!P0 IMAD R4, R162, R2, R4 ;  /* 0x00000002a2048224 */ /* 0x000fe200078e0204 */
[----:B------:R-:W-:Y:S01]  /*08c0*/  SEL R8, R8, UR13, !P1 ;  /* 0x0000000d08087c07 */ /* 0x000fe2000c800000 */
[----:B------:R-:W-:Y:S01]  /*08d0*/  IMAD R2, R0, UR14, RZ ;  /* 0x0000000e00027c24 */ /* 0x000fe2000f8e02ff */
[----:B------:R-:W-:Y:S01]  /*08e0*/  UIADD3 UR14, UPT, UPT, -UR14, UR15, URZ ;  /* 0x0000000f0e0e7290 */ /* 0x000fe2000fffe1ff */
[----:B------:R-:W-:Y:S01]  /*08f0*/  @P2 IMAD.MOV.U32 R10, RZ, RZ, R14 ;  /* 0x000000ffff0a2224 */ /* 0x000fe200078e000e */
[----:B------:R-:W-:Y:S01]  /*0900*/  SEL R3, R8, RZ, P0 ;  /* 0x000000ff08037207 */ /* 0x000fe20000000000 */
[----:B------:R-:W-:Y:S01]  /*0910*/  IMAD.MOV.U32 R9, RZ, RZ, RZ ;  /* 0x000000ffff097224 */ /* 0x000fe200078e00ff */
[----:B------:R-:W-:-:S02]  /*0920*/  SHF.R.S32.HI R6, RZ, 0x1f, R8 ;  /* 0x0000001fff067819 */ /* 0x000fc40000011408 */
[----:B------:R-:W-:Y:S02]  /*0930*/  LOP3.LUT R11, R11, 0x18, RZ, 0xc0, !PT ;  /* 0x000000180b0b7812 */ /* 0x000fe400078ec0ff */
[----:B------:R-:W-:Y:S02]  /*0940*/  SHF.R.U32.HI R8, RZ, 0x2, R160 ;  /* 0x00000002ff087819 */ /* 0x000fe400000116a0 */
[--C-:B------:R-:W-:Y:S02]  /*0950*/  IADD3 R3, P2, P1, R2, R3, R4.reuse ;  /* 0x0000000302037210 */ /* 0x100fe4000795e004 */
[----:B------:R-:W-:Y:S02]  /*0960*/  SHF.R.S32.HI R5, RZ, 0x1f, R4 ;  /* 0x0000001fff057819 */ /* 0x000fe40000011404 */
[----:B------:R-:W-:Y:S01]  /*0970*/  SEL R4, R6, RZ, P0 ;  /* 0x000000ff06047207 */ /* 0x000fe20000000000 */
[----:B------:R-:W-:Y:S01]  /*0980*/  VIADD R6, R8, 0x20 ;  /* 0x0000002008067836 */ /* 0x000fe20000000000 */
[----:B------:R-:W-:-:S02]  /*0990*/  IADD3 R10, P0, PT, R11, R10, RZ ;  /* 0x0000000a0b0a7210 */ /* 0x000fc40007f1e0ff */
[----:B------:R-:W-:Y:S02]  /*09a0*/  ISETP.GE.AND P3, PT, R8, UR14, PT ;  /* 0x0000000e08007c0c */ /* 0x000fe4000bf66270 */
[----:B------:R-:W-:Y:S01]  /*09b0*/  SHF.R.S32.HI R2, RZ, 0x1f, R2 ;  /* 0x0000001fff027819 */ /* 0x000fe20000011402 */
[----:B------:R-:W-:Y:S01]  /*09c0*/  IMAD.X R11, RZ, RZ, R7, P0 ;  /* 0x000000ffff0b7224 */ /* 0x000fe200000e0607 */
[----:B------:R-:W-:Y:S01]  /*09d0*/  LOP3.LUT P6, R160, R160, 0x3, RZ, 0xc0, !PT ;  /* 0x00000003a0a07812 */ /* 0x000fe200078cc0ff */
[----:B-1----:R-:W-:Y:S01]  /*09e0*/  IMAD.WIDE.U32 R12, R12, 0x80, R8 ;  /* 0x000000800c0c7825 */ /* 0x002fe200078e0008 */
[----:B------:R-:W-:Y:S02]  /*09f0*/  IADD3.X R2, PT, PT, R2, R4, R5, P2, P1 ;  /* 0x0000000402027210 */ /* 0x000fe400017e2405 */
[----:B------:R-:W-:Y:S01]  /*0a00*/  ISETP.GE.AND P0, PT, R6, UR14, PT ;  /* 0x0000000e06007c0c */ /* 0x000fe2000bf06270 */
[----:B------:R-:W-:Y:S02]  /*0a10*/  VIADD R5, R8, 0x40 ;  /* 0x0000004008057836 */ /* 0x000fe40000000000 */
[----:B--2---:R-:W-:Y:S01]  /*0a20*/  IMAD.WIDE.U32 R10, R161, UR4, R10 ;  /* 0x00000004a10a7c25 */ /* 0x004fe2000f8e000a */
[----:B------:R-:W-:-:S02]  /*0a30*/  ISETP.NE.OR P5, PT, R160, RZ, P0 ;  /* 0x000000ffa000720c */ /* 0x000fc400007a5670 */
[----:B------:R-:W-:Y:S01]  /*0a40*/  ISETP.GE.AND P2, PT, R5, UR14, PT ;  /* 0x0000000e05007c0c */ /* 0x000fe2000bf46270 */
[----:B------:R-:W-:Y:S02]  /*0a50*/  VIADD R4, R8, 0x60 ;  /* 0x0000006008047836 */ /* 0x000fe40000000000 */
[----:B------:R-:W-:Y:S01]  /*0a60*/  IMAD R15, R161, UR5, R11 ;  /* 0x00000005a10f7c24 */ /* 0x000fe2000f8e020b */
[----:B------:R-:W-:Y:S02]  /*0a70*/  ISETP.NE.OR P4, PT, R160, RZ, P2 ;  /* 0x000000ffa000720c */ /* 0x000fe40001785670 */
[----:B------:R-:W-:Y:S01]  /*0a80*/  ISETP.GE.AND P1, PT, R4, UR14, PT ;  /* 0x0000000e04007c0c */ /* 0x000fe2000bf26270 */
        /* <DEDUP_REMOVED lines=11> */
.L_x_303:
[----:B------:R-:W-:Y:S05]  /*0b40*/  BSYNC.RECONVERGENT B0 ;  /* 0x0000000000007941 */ /* 0x000fea0003800200 */
.L_x_302:
[----:B------:R-:W-:Y:S01]  /*0b50*/  BSSY.RECONVERGENT B0, `(.L_x_304) ;  /* 0x0000011000007945 */ /* 0x000fe20003800200 */
[----:B------:R-:W-:Y:S02]  /*0b60*/  ISETP.NE.OR P3, PT, R160, RZ, P1 ;  /* 0x000000ffa000720c */ /* 0x000fe40000f65670 */
[----:B------:R-:W-:Y:S01]  /*0b70*/  ISETP.GE.OR P6, PT, R8, UR14, P6 ;  /* 0x0000000e08007c0c */ /* 0x000fe2000b7c6670 */
[----:B------:R-:W-:-:S12]  /*0b80*/  @P0 BRA `(.L_x_305) ;  /* 0x0000000000340947 */ /* 0x000fd80003800000 */
[----:B------:R-:W2:Y:S01]  /*0b90*/  LDCU.64 UR6, c[0x0][0x408] ;  /* 0x00008100ff0677ac */ /* 0x000ea20008000a00 */
[----:B------:R-:W-:Y:S01]  /*0ba0*/  IADD3 R16, P0, PT, R12, 0x20, RZ ;  /* 0x000000200c107810 */ /* 0x000fe20007f1e0ff */
[----:B-1----:R-:W-:Y:S01]  /*0bb0*/  IMAD.MOV.U32 R18, RZ, RZ, R10 ;  /* 0x000000ffff127224 */ /* 0x002fe200078e000a */
        /* <DEDUP_REMOVED lines=10> */
.L_x_305:
[----:B------:R-:W-:Y:S05]  /*0c60*/  BSYNC.RECONVERGENT B0 ;  /* 0x0000000000007941 */ /* 0x000fea0003800200 */
.L_x_304:
[----:B------:R-:W-:Y:S04]  /*0c70*/  BSSY.RECONVERGENT B0, `(.L_x_306) ;  /* 0x000000f000007945 */ /* 0x000fe80003800200 */
[----:B------:R-:W-:Y:S05]  /*0c80*/  @P2 BRA `(.L_x_307) ;  /* 0x0000000000342947 */ /* 0x000fea0003800000 */
[----:B------:R-:W3:Y:S01]  /*0c90*/  LDCU.64 UR6, c[0x0][0x408] ;  /* 0x00008100ff0677ac */ /* 0x000ee20008000a00 */
[----:B--2---:R-:W-:Y:S01]  /*0ca0*/  IADD3 R16, P0, PT, R12, 0x40, RZ ;  /* 0x000000400c107810 */ /* 0x004fe20007f1e0ff */
[----:B-1----:R-:W-:Y:S01]  /*0cb0*/  IMAD.MOV.U32 R18, RZ, RZ, R10 ;  /* 0x000000ffff127224 */ /* 0x002fe200078e000a */
[----:B------:R-:W-:Y:S01]  /*0cc0*/  MOV R19, R15 ;  /* 0x0000000f00137202 */ /* 0x000fe20000000f00 */
[----:B------:R-:W1:Y:S02]  /*0cd0*/  LDCU.64 UR4, c[0x0][0x3f0] ;  /* 0x00007e00ff0477ac */ /* 0x000e640008000a00 */
[----:B------:R-:W-:-:S04]  /*0ce0*/  IMAD.X R7, RZ, RZ, R13, P0 ;  /* 0x000000ffff077224 */ /* 0x000fc800000e060d */
[----:B---3--:R-:W-:Y:S02]  /*0cf0*/  IMAD R7, R7, UR6, RZ ;  /* 0x0000000607077c24 */ /* 0x008fe4000f8e02ff */
[----:B------:R-:W-:-:S04]  /*0d00*/  IMAD.WIDE.U32 R18, R16, UR6, R18 ;  /* 0x0000000610127c25 */ /* 0x000fc8000f8e0012 */
[----:B------:R-:W-:Y:S01]  /*0d10*/  IMAD R7, R16, UR7, R7 ;  /* 0x0000000710077c24 */ /* 0x000fe2000f8e0207 */
[----:B-1----:R-:W-:-:S04]  /*0d20*/  LEA R16, P0, R18, UR4, 0x1 ;  /* 0x0000000412107c11 */ /* 0x002fc8000f8008ff */
[----:B------:R-:W-:-:S04]  /*0d30*/  IADD3 R7, PT, PT, R19, R7, RZ ;  /* 0x0000000713077210 */ /* 0x000fc80007ffe0ff */
[----:B------:R-:W-:-:S05]  /*0d40*/  LEA.HI.X R17, R18, UR5, R7, 0x1, P0 ;  /* 0x0000000512117c11 */ /* 0x000fca00080f0c07 */
[----:B------:R3:W-:Y:S02]  /*0d50*/  STG.E.128 desc[UR16][R16.64], RZ ;  /* 0x000000ff10007986 */ /* 0x0007e4000c101d10 */
.L_x_307:
[----:B------:R-:W-:Y:S05]  /*0d60*/  BSYNC.RECONVERGENT B0 ;  /* 0x0000000000007941 */ /* 0x000fea0003800200 */
.L_x_306:
[----:B------:R-:W-:Y:S04]  /*0d70*/  BSSY.RECONVERGENT B0, `(.L_x_308) ;  /* 0x000000f000007945 */ /* 0x000fe80003800200 */
[----:B------:R-:W-:Y:S05]  /*0d80*/  @P1 BRA `(.L_x_309) ;  /* 0x0000000000341947 */ /* 0x000fea0003800000 */
[----:B------:R-:W4:Y:S01]  /*0d90*/  LDCU.64 UR6, c[0x0][0x408] ;  /* 0x00008100ff0677ac */ /* 0x000f220008000a00 */
[----:B------:R-:W-:Y:S01]  /*0da0*/  IADD3 R7, P0, PT, R12, 0x60, RZ ;  /* 0x000000600c077810 */ /* 0x000fe20007f1e0ff */
[----:B------:R-:W-:Y:S01]  /*0db0*/  IMAD.MOV.U32 R12, RZ, RZ, R10 ;  /* 0x000000ffff0c7224 */ /* 0x000fe200078e000a */
[----:B------:R-:W5:Y:S03]  /*0dc0*/  LDCU.64 UR4, c[0x0][0x3f0] ;  /* 0x00007e00ff0477ac */ /* 0x000f660008000a00 */
[----:B------:R-:W-:Y:S01]  /*0dd0*/  IMAD.X R11, RZ, RZ, R13, P0 ;  /* 0x000000ffff0b7224 */ /* 0x000fe200000e060d */
[----:B------:R-:W-:-:S03]  /*0de0*/  MOV R13, R15 ;  /* 0x0000000f000d7202 */ /* 0x000fc60000000f00 */
[----:B----4-:R-:W-:Y:S02]  /*0df0*/  IMAD R11, R11, UR6, RZ ;  /* 0x000000060b0b7c24 */ /* 0x010fe4000f8e02ff */
[----:B------:R-:W-:-:S04]  /*0e00*/  IMAD.WIDE.U32 R12, R7, UR6, R12 ;  /* 0x00000006070c7c25 */ /* 0x000fc8000f8e000c */
[----:B------:R-:W-:Y:S01]  /*0e10*/  IMAD R11, R7, UR7, R11 ;  /* 0x00000007070b7c24 */ /* 0x000fe2000f8e020b */
[----:B-----5:R-:W-:-:S04]  /*0e20*/  LEA R10, P0, R12, UR4, 0x1 ;  /* 0x000000040c0a7c11 */ /* 0x020fc8000f8008ff */
[----:B------:R-:W-:-:S04]  /*0e30*/  IADD3 R11, PT, PT, R13, R11, RZ ;  /* 0x0000000b0d0b7210 */ /* 0x000fc80007ffe0ff */
[----:B------:R-:W-:-:S05]  /*0e40*/  LEA.HI.X R11, R12, UR5, R11, 0x1, P0 ;  /* 0x000000050c0b7c11 */ /* 0x000fca00080f0c0b */
[----:B------:R4:W-:Y:S02]  /*0e50*/  STG.E.128 desc[UR16][R10.64], RZ ;  /* 0x000000ff0a007986 */ /* 0x0009e4000c101d10 */
.L_x_309:
[----:B------:R-:W-:Y:S05]  /*0e60*/  BSYNC.RECONVERGENT B0 ;  /* 0x0000000000007941 */ /* 0x000fea0003800200 */
.L_x_308:
[----:B------:R-:W-:Y:S04]  /*0e70*/  BSSY.RECONVERGENT B0, `(.L_x_310) ;  /* 0x000000a000007945 */ /* 0x000fe80003800200 */
[----:B------:R-:W-:Y:S05]  /*0e80*/  @P6 BRA `(.L_x_311) ;  /* 0x0000000000206947 */ /* 0x000fea0003800000 */
[----:B------:R-:W4:Y:S01]  /*0e90*/  LDCU.64 UR4, c[0x0][0x420] ;  /* 0x00008400ff0477ac */ /* 0x000f220008000a00 */
[----:B------:R-:W-:-:S05]  /*0ea0*/  IMAD R7, R8, R0, RZ ;  /* 0x0000000008077224 */ /* 0x000fca00078e02ff */
[----:B------:R-:W-:-:S04]  /*0eb0*/  IADD3 R8, P0, PT, R7, R3, RZ ;  /* 0x0000000307087210 */ /* 0x000fc80007f1e0ff */
[----:B------:R-:W-:Y:S02]  /*0ec0*/  LEA.HI.X.SX32 R7, R7, R2, 0x1, P0 ;  /* 0x0000000207077211 */ /* 0x000fe400000f0eff */
[----:B----4-:R-:W-:-:S04]  /*0ed0*/  LEA R10, P0, R8, UR4, 0x2 ;  /* 0x00000004080a7c11 */ /* 0x010fc8000f8010ff */
[----:B------:R-:W-:Y:S01]  /*0ee0*/  LEA.HI.X R11, R8, UR5, R7, 0x2, P0 ;  /* 0x00000005080b7c11 */ /* 0x000fe200080f1407 */
[----:B------:R-:W-:-:S05]  /*0ef0*/  IMAD.MOV.U32 R7, RZ, RZ, 0x7f800000 ;  /* 0x7f800000ff077424 */ /* 0x000fca00078e00ff */
[----:B------:R4:W-:Y:S03]  /*0f00*/  STG.E desc[UR16][R10.64], R7 ;  /* 0x000000070a007986 */ /* 0x0009e6000c101910 */
.L_x_311:
[----:B------:R-:W-:Y:S05]  /*0f10*/  BSYNC.RECONVERGENT B0 ;  /* 0x0000000000007941 */ /* 0x000fea0003800200 */
.L_x_310:
[----:B------:R-:W-:Y:S04]  /*0f20*/  BSSY.RECONVERGENT B0, `(.L_x_312) ;  /* 0x000000a000007945 */ /* 0x000fe80003800200 */
[----:B------:R-:W-:Y:S05]  /*0f30*/  @P5 BRA `(.L_x_313) ;  /* 0x0000000000205947 */ /* 0x000fea0003800000 */
[----:B------:R-:W5:Y:S01]  /*0f40*/  LDCU.64 UR4, c[0x0][0x420] ;  /* 0x00008400ff0477ac */ /* 0x000f620008000a00 */
[----:B------:R-:W-:-:S05]  /*0f50*/  IMAD R6, R6, R0, RZ ;  /* 0x0000000006067224 */ /* 0x000fca00078e02ff */
[----:B----4-:R-:W-:-:S04]  /*0f60*/  IADD3 R7, P0, PT, R6, R3, RZ ;  /* 0x0000000306077210 */ /* 0x010fc80007f1e0ff */
[----:B------:R-:W-:Y:S02]  /*0f70*/  LEA.HI.X.SX32 R6, R6, R2, 0x1, P0 ;  /* 0x0000000206067211 */ /* 0x000fe400000f0eff */
[----:B-----5:R-:W-:-:S04]  /*0f80*/  LEA R8, P0, R7, UR4, 0x2 ;  /* 0x0000000407087c11 */ /* 0x020fc8000f8010ff */
[----:B------:R-:W-:Y:S01]  /*0f90*/  LEA.HI.X R9, R7, UR5, R6, 0x2, P0 ;  /* 0x0000000507097c11 */ /* 0x000fe200080f1406 */
[----:B------:R-:W-:-:S05]  /*0fa0*/  IMAD.MOV.U32 R6, RZ, RZ, 0x7f800000 ;  /* 0x7f800000ff067424 */ /* 0x000fca00078e00ff */
[----:B------:R4:W-:Y:S03]  /*0fb0*/  STG.E desc[UR16][R8.64], R6 ;  /* 0x0000000608007986 */ /* 0x0009e6000c101910 */
.L_x_313:
[----:B------:R-:W-:Y:S05]  /*0fc0*/  BSYNC.RECONVERGENT B0 ;  /* 0x0000000000007941 */ /* 0x000fea0003800200 */
.L_x_312:
        /* <DEDUP_REMOVED lines=10> */
.L_x_315:
[----:B------:R-:W-:Y:S05]  /*1070*/  BSYNC.RECONVERGENT B0 ;  /* 0x0000000000007941 */ /* 0x000fea0003800200 */
.L_x_314:
        /* <DEDUP_REMOVED lines=10> */
.L_x_300:
[----:B------:R-:W-:Y:S01]  /*1120*/  UISETP.NE.AND UP0, UPT, UR13, -0x1, UPT ;  /* 0xffffffff0d00788c */ /* 0x000fe2000bf05270 */
[----:B------:R-:W-:-:S05]  /*1130*/  ISETP.NE.AND P2, PT, R2, -0x1, PT ;  /* 0xffffffff0200780c */ /* 0x000fca0003f45270 */
[----:B------:R-:W-:-:S13]  /*1140*/  PLOP3.LUT P0, PT, PT, PT, UP0, 0x80, 0x8 ;  /* 0x000000000008781c */ /* 0x000fda0003f0f008 */
[----:B------:R-:W2:Y:S08]  /*1150*/  @!P0 LDC.64 R4, c[0x0][0x398] ;  /* 0x0000e600ff048b82 */ /* 0x000eb00000000a00 */
[----:B------:R-:W1:Y:S01]  /*1160*/  @P0 LDC.64 R8, c[0x0][0x3b0] ;  /* 0x0000ec00ff080b82 */ /* 0x000e620000000a00 */
[----:B--2---:R-:W-:-:S04]  /*1170*/  @!P0 IMAD.WIDE.U32 R12, R162, R4, RZ ;  /* 0x00000004a20c8225 */ /* 0x004fc800078e00ff */
[----:B------:R-:W-:Y:S01]  /*1180*/  @!P0 IMAD R5, R162, R5, R13 ;  /* 0x00000005a2058224 */ /* 0x000fe200078e020d */
[----:B------:R-:W-:Y:S01]  /*1190*/  @!P0 MOV R21, R12 ;  /* 0x0000000c00158202 */ /* 0x000fe20000000f00 */
[----:B-1----:R-:W-:-:S04]  /*11a0*/  @P0 IMAD.WIDE.U32 R10, R8, UR13, RZ ;  /* 0x0000000d080a0c25 */ /* 0x002fc8000f8e00ff */
[----:B------:R-:W-:Y:S01]  /*11b0*/  @P0 IMAD R5, R9, UR13, R11 ;  /* 0x0000000d09050c24 */ /* 0x000fe2000f8e020b */
        /* <DEDUP_REMOVED lines=14> */
.L_x_316:
[----:B------:R-:W1:Y:S01]  /*12a0*/  LDC.64 R168, c[0x0][0x3b8] ;  /* 0x0000ee00ffa87b82 */ /* 0x000e620000000a00 */
[----:B------:R-:W-:-:S05]  /*12b0*/  IADD3 R14, PT, PT, R0, R2, RZ ;  /* 0x00000002000e7210 */ /* 0x000fca0007ffe0ff */
[C---:B-1----:R-:W-:Y:S02]  /*12c0*/  IMAD R8, R14.reuse, R169, RZ ;  /* 0x000000a90e087224 */ /* 0x042fe400078e02ff */
[----:B------:R-:W-:-:S05]  /*12d0*/  IMAD.WIDE.U32 R14, R14, R168, RZ ;  /* 0x000000a80e0e7225 */ /* 0x000fca00078e00ff */
[----:B------:R-:W-:Y:S02]  /*12e0*/  IADD3 R8, PT, PT, R15, R8, RZ ;  /* 0x000000080f087210 */ /* 0x000fe40007ffe0ff */
.L_x_317:
        /* <DEDUP_REMOVED lines=38> */
.L_x_318:
[----:B------:R-:W1:Y:S01]  /*1550*/  LDC.64 R166, c[0x0][0x3c0] ;  /* 0x0000f000ffa67b82 */ /* 0x000e620000000a00 */
[----:B------:R-:W-:-:S05]  /*1560*/  IADD3 R0, PT, PT, R0, R2, RZ ;  /* 0x0000000200007210 */ /* 0x000fca0007ffe0ff */
[C---:B-1----:R-:W-:Y:S02]  /*1570*/  IMAD R9, R0.reuse, R167, RZ ;  /* 0x000000a700097224 */ /* 0x042fe400078e02ff */
[----:B------:R-:W-:-:S05]  /*1580*/  IMAD.WIDE.U32 R12, R0, R166, RZ ;  /* 0x000000a6000c7225 */ /* 0x000fca00078e00ff */
[----:B------:R-:W-:-:S07]  /*1590*/  IADD3 R9, PT, PT, R13, R9, RZ ;  /* 0x000000090d097210 */ /* 0x000fce0007ffe0ff */
.L_x_319:
[----:B------:R-:W-:Y:S01]  /*15a0*/  UIADD3 UR12, UPT, UPT, -UR14, UR15, URZ ;  /* 0x0000000f0e0c7290 */ /* 0x000fe2000fffe1ff */
[----:B------:R-:W-:Y:S01]  /*15b0*/  IMAD.SHL.U32 R212, R160, 0x8, RZ ;  /* 0x00000008a0d47824 */ /* 0x000fe200078e00ff */
[----:B------:R-:W-:Y:S01]  /*15c0*/  SHF.R.U32.HI R158, RZ, 0x2, R160 ;  /* 0x00000002ff9e7819 */ /* 0x000fe200000116a0 */
[----:B------:R-:W1:Y:S01]  /*15d0*/  S2R R214, SR_CTAID.X ;  /* 0x0000000000d67919 */ /* 0x000e620000002500 */
[----:B------:R-:W2:Y:S01]  /*15e0*/  LDCU.64 UR8, c[0x0][0x3c8] ;  /* 0x00007900ff0877ac */ /* 0x000ea20008000a00 */
[----:B------:R-:W-:Y:S01]  /*15f0*/  IMAD.MOV.U32 R159, RZ, RZ, RZ ;  /* 0x000000ffff9f7224 */ /* 0x000fe200078e00ff */
[----:B------:R-:W-:Y:S01]  /*1600*/  LOP3.LUT R20, R212, 0x18, RZ, 0xc0, !PT ;  /* 0x00000018d4147812 */ /* 0x000fe200078ec0ff */
[C---:B------:R-:W-:Y:S01]  /*1610*/  VIADD R18, R158.reuse, 0x20 ;  /* 0x000000209e127836 */ /* 0x040fe20000000000 */
[----:B------:R-:W-:Y:S01]  /*1620*/  ISETP.GE.AND P6, PT, R158, UR12, PT ;  /* 0x0000000c9e007c0c */ /* 0x000fe2000bfc6270 */
[----:B------:R-:W3:Y:S01]  /*1630*/  LDCU.128 UR4, c[0x0][0x3d0] ;  /* 0x00007a00ff0477ac */ /* 0x000ee20008000c00 */
[----:B------:R-:W-:Y:S01]  /*1640*/  IADD3 R12, P0, PT, R20, R12, RZ ;  /* 0x0000000c140c7210 */ /* 0x000fe20007f1e0ff */
[----:B------:R-:W-:Y:S01]  /*1650*/  VIADD R2, R158, 0x40 ;  /* 0x000000409e027836 */ /* 0x000fe20000000000 */
[----:B------:R-:W-:Y:S01]  /*1660*/  LOP3.LUT R4, R212, 0xd8, RZ, 0xc0, !PT ;  /* 0x000000d8d4047812 */ /* 0x000fe200078ec0ff */
[----:B------:R-:W-:Y:S01]  /*1670*/  VIADD R0, R158, 0x60 ;  /* 0x000000609e007836 */ /* 0x000fe20000000000 */
[----:B------:R-:W-:Y:S01]  /*1680*/  IADD3 R14, P2, PT, R20, R14, RZ ;  /* 0x0000000e140e7210 */ /* 0x000fe20007f5e0ff */
[----:B------:R-:W-:Y:S01]  /*1690*/  IMAD.X R13, RZ, RZ, R9, P0 ;  /* 0x000000ffff0d7224 */ /* 0x000fe200000e0609 */
[----:B------:R-:W-:Y:S01]  /*16a0*/  ISETP.GE.AND P0, PT, R18, UR12, PT ;  /* 0x0000000c12007c0c */ /* 0x000fe2000bf06270 */
[----:B------:R-:W4:Y:S01]  /*16b0*/  S2UR UR20, SR_CgaCtaId ;  /* 0x00000000001479c3 */ /* 0x000f220000008800 */
[----:B------:R-:W-:Y:S01]  /*16c0*/  IADD3 R20, P1, PT, R20, R21, RZ ;  /* 0x0000001514147210 */ /* 0x000fe20007f3e0ff */
[----:B------:R-:W-:Y:S01]  /*16d0*/  IMAD.X R15, RZ, RZ, R8, P2 ;  /* 0x000000ffff0f7224 */ /* 0x000fe200010e0608 */
[----:B------:R-:W-:Y:S01]  /*16e0*/  LOP3.LUT R4, R4, 0x18, R160, 0x78, !PT ;  /* 0x0000001804047812 */ /* 0x000fe200078e78a0 */
[----:B------:R-:W-:Y:S01]  /*16f0*/  IMAD.WIDE.U32 R12, R158, R166, R12 ;  /* 0x000000a69e0c7225 */ /* 0x000fe200078e000c */
[----:B------:R-:W-:Y:S01]  /*1700*/  ISETP.GE.AND P5, PT, R2, UR12, PT ;  /* 0x0000000c02007c0c */ /* 0x000fe2000bfa6270 */
[----:B------:R-:W5:Y:S01]  /*1710*/  LDCU.64 UR10, c[0x0][0x388] ;  /* 0x00007100ff0a77ac */ /* 0x000f620008000a00 */
[----:B------:R-:W-:Y:S01]  /*1720*/  LOP3.LUT R212, R4, 0x1f20, R212, 0xf8, !PT ;  /* 0x00001f2004d47812 */ /* 0x000fe200078ef8d4 */
[----:B------:R-:W4:Y:S01]  /*1730*/  @!P6 LDC.64 R10, c[0x0][0x3b0] ;  /* 0x0000ec00ff0aeb82 */ /* 0x000f220000000a00 */
[----:B------:R-:W-:Y:S01]  /*1740*/  IMAD.X R21, RZ, RZ, R5, P1 ;  /* 0x000000ffff157224 */ /* 0x000fe200008e0605 */
[----:B------:R-:W-:Y:S01]  /*1750*/  ISETP.GE.AND P4, PT, R0, UR12, PT ;  /* 0x0000000c00007c0c */ /* 0x000fe2000bf86270 */
[----:B------:R-:W-:Y:S01]  /*1760*/  IMAD.WIDE.U32 R14, R158, R168, R14 ;  /* 0x000000a89e0e7225 */ /* 0x000fe200078e000e */
[----:B------:R-:W-:Y:S01]  /*1770*/  SHF.R.S32.HI R208, RZ, 0x1f, R32 ;  /* 0x0000001fffd07819 */ /* 0x000fe20000011420 */
[----:B------:R-:W4:Y:S01]  /*1780*/  S2R R216, SR_CTAID.X ;  /* 0x0000000000d87919 */ /* 0x000f220000002500 */
[----:B------:R-:W-:Y:S01]  /*1790*/  SHF.R.U32.HI R156, RZ, 0x1, R160 ;  /* 0x00000001ff9c7819 */ /* 0x000fe200000116a0 */
[----:B--2---:R-:W-:Y:S01]  /*17a0*/  IMAD.WIDE.U32 R20, R161, UR8, R20 ;  /* 0x00000008a1147c25 */ /* 0x004fe2000f8e0014 */
[----:B------:R-:W2:Y:S03]  /*17b0*/  @!P6 LDC.64 R8, c[0x0][0x380] ;  /* 0x0000e000ff08eb82 */ /* 0x000ea60000000a00 */
[----:B-1----:R-:W-:-:S04]  /*17c0*/  IMAD.WIDE.U32 R214, R214, 0x80, R158 ;  /* 0x00000080d6d67825 */ /* 0x002fc800078e009e */
[----:B------:R-:W-:Y:S01]  /*17d0*/  IMAD R31, R161, UR9, R21 ;  /* 0x00000009a11f7c24 */ /* 0x000fe2000f8e0215 */
[----:B------:R-:W1:Y:S01]  /*17e0*/  @!P0 LDC.64 R4, c[0x0][0x3b0] ;  /* 0x0000ec00ff048b82 */ /* 0x000e620000000a00 */
[C---:B------:R-:W-:Y:S01]  /*17f0*/  IMAD R29, R158.reuse, R169, R15 ;  /* 0x000000a99e1d7224 */ /* 0x040fe200078e020f */
[----:B------:R-:W2:Y:S01]  /*1800*/  LDCU.64 UR8, c[0x0][0x390] ;  /* 0x00007200ff0877ac */ /* 0x000ea20008000a00 */
[----:B------:R-:W-:Y:S02]  /*1810*/  IMAD R15, R158, R167, R13 ;  /* 0x000000a79e0f7224 */ /* 0x000fe400078e020d */
[----:B------:R-:W-:Y:S02]  /*1820*/  IMAD.MOV.U32 R28, RZ, RZ, R14 ;  /* 0x000000ffff1c7224 */ /* 0x000fe400078e000e */
[----:B---3--:R-:W-:Y:S01]  /*1830*/  IMAD R210, R208, UR4, RZ ;  /* 0x00000004d0d27c24 */ /* 0x008fe2000f8e02ff */
[----:B------:R-:W3:Y:S01]  /*1840*/  @!P0 LDC.64 R16, c[0x0][0x380] ;  /* 0x0000e000ff108b82 */ /* 0x000ee20000000a00 */
[----:B------:R-:W-:Y:S01]  /*1850*/  IMAD.MOV.U32 R14, RZ, RZ, R12 ;  /* 0x000000ffff0e7224 */ /* 0x000fe200078e000c */
[----:B------:R-:W-:Y:S01]  /*1860*/  @!P0 IADD3 R12, P1, PT, R214, 0x20, RZ ;  /* 0x00000020d60c8810 */ /* 0x000fe20007f3e0ff */
[----:B------:R-:W-:-:S02]  /*1870*/  @!P6 IMAD.MOV.U32 R30, RZ, RZ, R20 ;  /* 0x000000ffff1ee224 */ /* 0x000fc400078e0014 */
[----:B------:R-:W-:Y:S02]  /*1880*/  IMAD R208, R208, UR6, RZ ;  /* 0x00000006d0d07c24 */ /* 0x000fe4000f8e02ff */
[----:B----4-:R-:W-:Y:S02]  /*1890*/  @!P6 IMAD R13, R215, R10, RZ ;  /* 0x0000000ad70de224 */ /* 0x010fe400078e02ff */
[--C-:B------:R-:W-:Y:S02]  /*18a0*/  @!P0 IMAD.MOV.U32 R27, RZ, RZ, R31.reuse ;  /* 0x000000ffff1b8224 */ /* 0x100fe400078e001f */
[--C-:B------:R-:W-:Y:S02]  /*18b0*/  @!P5 IMAD.MOV.U32 R23, RZ, RZ, R31.reuse ;  /* 0x000000ffff17d224 */ /* 0x100fe400078e001f */
[----:B------:R-:W-:Y:S02]  /*18c0*/  @!P4 IMAD.MOV.U32 R21, RZ, RZ, R31 ;  /* 0x000000ffff15c224 */ /* 0x000fe400078e001f */
[----:B------:R-:W-:-:S02]  /*18d0*/  IMAD R210, R32, UR5, R210 ;  /* 0x0000000520d27c24 */ /* 0x000fc4000f8e02d2 */
[C---:B------:R-:W-:Y:S02]  /*18e0*/  IMAD R208, R32.reuse, UR7, R208 ;  /* 0x0000000720d07c24 */ /* 0x040fe4000f8e02d0 */
[----:B------:R-:W-:Y:S01]  /*18f0*/  IMAD.WIDE.U32 R28, R32, UR4, R28 ;  /* 0x00000004201c7c25 */ /* 0x000fe2000f8e001c */
[----:B------:R-:W-:Y:S02]  /*1900*/  UMOV UR4, 0x400 ;  /* 0x0000040000047882 */ /* 0x000fe40000000000 */
[----:B------:R-:W-:Y:S01]  /*1910*/  ULEA UR4, UR20, UR4, 0x18 ;  /* 0x0000000414047291 */ /* 0x000fe2000f8ec0ff */
[----:B------:R-:W-:Y:S01]  /*1920*/  @!P6 IMAD R13, R214, R11, R13 ;  /* 0x0000000bd60de224 */ /* 0x000fe200078e020d */
[----:B-----5:R-:W-:Y:S01]  /*1930*/  LEA R211, P3, R28, UR10, 0x1 ;  /* 0x0000000a1cd37c11 */ /* 0x020fe2000f8608ff */
[----:B------:R-:W-:Y:S02]  /*1940*/  @!P6 IMAD.WIDE.U32 R30, R214, R10, R30 ;  /* 0x0000000ad61ee225 */ /* 0x000fe400078e001e */
[----:B------:R-:W4:Y:S01]  /*1950*/  @!P4 LDC.64 R10, c[0x0][0x3b0] ;  /* 0x0000ec00ff0acb82 */ /* 0x000f220000000a00 */
[----:B------:R-:W-:Y:S01]  /*1960*/  LEA R212, R212, UR4, 0x1 ;  /* 0x00000004d4d47c11 */ /* 0x000fe2000f8e08ff */
[----:B------:R-:W-:-:S04]  /*1970*/  IMAD.WIDE.U32 R32, R32, UR6, R14 ;  /* 0x0000000620207c25 */ /* 0x000fc8000f8e000e */
[----:B------:R-:W-:Y:S01]  /*1980*/  @!P0 IMAD.X R19, RZ, RZ, R215, P1 ;  /* 0x000000ffff138224 */ /* 0x000fe200008e06d7 */
[----:B--2---:R-:W-:Y:S01]  /*1990*/  @!P6 LEA R24, P1, R30, R8, 0x1 ;  /* 0x000000081e18e211 */ /* 0x004fe200078208ff */
[----:B------:R-:W2:Y:S01]  /*19a0*/  @!P5 LDC.64 R14, c[0x0][0x3b0] ;  /* 0x0000ec00ff0edb82 */ /* 0x000ea20000000a00 */
[----:B------:R-:W-:Y:S01]  /*19b0*/  @!P6 IMAD.IADD R13, R31, 0x1, R13 ;  /* 0x000000011f0de824 */ /* 0x000fe200078e020d */
[----:B------:R-:W-:Y:S01]  /*19c0*/  LEA R209, P2, R32, UR8, 0x1 ;  /* 0x0000000820d17c11 */ /* 0x000fe2000f8408ff */
[----:B------:R-:W-:Y:S02]  /*19d0*/  @!P0 IMAD.MOV.U32 R26, RZ, RZ, R20 ;  /* 0x000000ffff1a8224 */ /* 0x000fe400078e0014 */
[----:B-1----:R-:W-:Y:S01]  /*19e0*/  @!P0 IMAD R8, R19, R4, RZ ;  /* 0x0000000413088224 */ /* 0x002fe200078e02ff */
[----:B------:R-:W-:Y:S01]  /*19f0*/  @!P6 LEA.HI.X R25, R30, R9, R13, 0x1, P1 ;  /* 0x000000091e19e211 */ /* 0x000fe200008f0c0d */
[----:B------:R-:W-:Y:S02]  /*1a00*/  IMAD.IADD R210, R29, 0x1, R210 ;  /* 0x000000011dd27824 */ /* 0x000fe400078e02d2 */
[----:B------:R-:W-:-:S02]  /*1a10*/  @!P0 IMAD R19, R12, R5, R8 ;  /* 0x000000050c138224 */ /* 0x000fc400078e0208 */
[----:B------:R-:W-:Y:S01]  /*1a20*/  @!P0 IMAD.WIDE.U32 R30, R12, R4, R26 ;  /* 0x000000040c1e8225 */ /* 0x000fe200078e001a */
[----:B------:R-:W-:Y:S01]  /*1a30*/  @!P4 IADD3 R4, P1, PT, R214, 0x60, RZ ;  /* 0x00000060d604c810 */ /* 0x000fe20007f3e0ff */
[----:B------:R-:W1:Y:S01]  /*1a40*/  @!P5 LDC.64 R12, c[0x0][0x380] ;  /* 0x0000e000ff0cdb82 */ /* 0x000e620000000a00 */
[----:B------:R-:W-:Y:S01]  /*1a50*/  LEA.HI.X R210, R28, UR11, R210, 0x1, P3 ;  /* 0x0000000b1cd27c11 */ /* 0x000fe200098f0cd2 */
[----:B------:R-:W-:Y:S01]  /*1a60*/  IMAD.IADD R208, R33, 0x1, R208 ;  /* 0x0000000121d07824 */ /* 0x000fe200078e02d0 */
[----:B------:R-:W-:Y:S01]  /*1a70*/  @!PT LDS RZ, [RZ] ;  /* 0x00000000fffff984 */ /* 0x000fe20000000800 */
[----:B------:R-:W-:Y:S01]  /*1a80*/  @!PT LDS RZ, [RZ] ;  /* 0x00000000fffff984 */ /* 0x000fe20000000800 */
[----:B------:R-:W-:Y:S01]  /*1a90*/  @!PT LDS RZ, [RZ] ;  /* 0x00000000fffff984 */ /* 0x000fe20000000800 */
[----:B------:R5:W-:Y:S01]  /*1aa0*/  @!P6 LDGSTS.E.BYPASS.LTC128B.128 [R212], desc[UR16][R24.64] ;  /* 0x0000000018d4efae */ /* 0x000be2000b981a10 */
[----:B------:R-:W-:Y:S01]  /*1ab0*/  @!P4 IMAD.X R28, RZ, RZ, R215, P1 ;  /* 0x000000ffff1cc224 */ /* 0x000fe200008e06d7 */
[----:B---3--:R-:W-:Y:S01]  /*1ac0*/  @!P0 LEA R16, P1, R30, R16, 0x1 ;  /* 0x000000101e108211 */ /* 0x008fe200078208ff */
[----:B------:R-:W-:Y:S01]  /*1ad0*/  @!P0 IMAD.IADD R19, R31, 0x1, R19 ;  /* 0x000000011f138824 */ /* 0x000fe200078e0213 */
[----:B------:R-:W-:Y:S01]  /*1ae0*/  LEA.HI.X R208, R32, UR9, R208, 0x1, P2 ;  /* 0x0000000920d07c11 */ /* 0x000fe200090f0cd0 */
[----:B------:R-:W3:Y:S01]  /*1af0*/  @!P4 LDC.64 R8, c[0x0][0x380] ;  /* 0x0000e000ff08cb82 */ /* 0x000ee20000000a00 */
[----:B------:R-:W-:Y:S01]  /*1b00*/  @!P5 IADD3 R27, P2, PT, R214, 0x40, RZ ;  /* 0x00000040d61bd810 */ /* 0x000fe20007f5e0ff */
[----:B------:R-:W-:Y:S01]  /*1b10*/  VIADD R5, R165, 0xffffffff ;  /* 0xffffffffa5057836 */ /* 0x000fe20000000000 */
[----:B------:R-:W-:Y:S01]  /*1b20*/  @!P0 LEA.HI.X R17, R30, R17, R19, 0x1, P1 ;  /* 0x000000111e118211 */ /* 0x000fe200008f0c13 */
[----:B------:R-:W-:-:S02]  /*1b30*/  @!P5 IMAD.MOV.U32 R22, RZ, RZ, R20 ;  /* 0x000000ffff16d224 */ /* 0x000fc400078e0014 */
[----:B------:R-:W-:Y:S02]  /*1b40*/  @!P5 IMAD.X R26, RZ, RZ, R215, P2 ;  /* 0x000000ffff1ad224 */ /* 0x000fe400010e06d7 */
[----:B------:R-:W-:Y:S01]  /*1b50*/  IMAD R19, R5, -0x80, R196 ;  /* 0xffffff8005137824 */ /* 0x000fe200078e02c4 */
[----:B------:R1:W-:Y:S01]  /*1b60*/  @!P0 LDGSTS.E.BYPASS.LTC128B.128 [R212+0x800], desc[UR16][R16.64] ;  /* 0x0080000010d48fae */ /* 0x0003e2000b981a10 */
[----:B--2---:R-:W-:Y:S02]  /*1b70*/  @!P5 IMAD R26, R26, R14, RZ ;  /* 0x0000000e1a1ad224 */ /* 0x004fe400078e02ff */
[-C--:B----4-:R-:W-:Y:S01]  /*1b80*/  @!P4 IMAD R28, R28, R10.reuse, RZ ;  /* 0x0000000a1c1cc224 */ /* 0x090fe200078e02ff */
[----:B------:R-:W-:Y:S01]  /*1b90*/  ISETP.GE.AND P6, PT, R158, R19, PT ;  /* 0x000000139e00720c */ /* 0x000fe20003fc6270 */
[----:B------:R-:W-:Y:S01]  /*1ba0*/  @!P5 IMAD R15, R27, R15, R26 ;  /* 0x0000000f1b0fd224 */ /* 0x000fe200078e021a */
[----:B------:R-:W-:Y:S01]  /*1bb0*/  ISETP.GE.AND P3, PT, R18, R19, PT ;  /* 0x000000131200720c */ /* 0x000fe20003f66270 */
[----:B------:R-:W-:Y:S01]  /*1bc0*/  @!P4 IMAD R11, R4, R11, R28 ;  /* 0x0000000b040bc224 */ /* 0x000fe200078e021c */
[----:B------:R-:W-:Y:S01]  /*1bd0*/  ISETP.GE.AND P2, PT, R2, R19, PT ;  /* 0x000000130200720c */ /* 0x000fe20003f46270 */
[----:B------:R-:W-:Y:S01]  /*1be0*/  @!P4 IMAD.WIDE.U32 R20, R4, R10, R20 ;  /* 0x0000000a0414c225 */ /* 0x000fe200078e0014 */
[----:B------:R-:W-:-:S03]  /*1bf0*/  LOP3.LUT R158, R158, 0x7, RZ, 0xc0, !PT ;  /* 0x000000079e9e7812 */ /* 0x000fc600078ec0ff */
[----:B-----5:R-:W-:Y:S01]  /*1c00*/  @!P5 IMAD.WIDE.U32 R24, R27, R14, R22 ;  /* 0x0000000e1b18d225 */ /* 0x020fe200078e0016 */
[----:B------:R-:W-:Y:S02]  /*1c10*/  SHF.L.U64.HI R14, R168, 0x7, R169 ;  /* 0x00000007a80e7819 */ /* 0x000fe400000102a9 */
[----:B---3--:R-:W-:Y:S01]  /*1c20*/  @!P4 LEA R8, P0, R20, R8, 0x1 ;  /* 0x000000081408c211 */ /* 0x008fe200078008ff */
[----:B------:R-:W-:Y:S01]  /*1c30*/  IMAD.SHL.U32 R22, R168, 0x80, RZ ;  /* 0x00000080a8167824 */ /* 0x000fe200078e00ff */
[----:B-1----:R-:W-:Y:S01]  /*1c40*/  @!P5 LEA R12, P1, R24, R12, 0x1 ;  /* 0x0000000c180cd211 */ /* 0x002fe200078208ff */
[----:B------:R-:W-:Y:S02]  /*1c50*/  @!P5 IMAD.IADD R15, R25, 0x1, R15 ;  /* 0x00000001190fd824 */ /* 0x000fe400078e020f */
[-C--:B------:R-:W-:Y:S02]  /*1c60*/  IMAD R14, R14, R5.reuse, RZ ;  /* 0x000000050e0e7224 */ /* 0x080fe400078e02ff */
[----:B------:R-:W-:Y:S01]  /*1c70*/  IMAD.WIDE.U32 R22, R22, R5, RZ ;  /* 0x0000000516167225 */ /* 0x000fe200078e00ff */
[----:B------:R-:W-:-:S03]  /*1c80*/  @!P5 LEA.HI.X R13, R24, R13, R15, 0x1, P1 ;  /* 0x0000000d180dd211 */ /* 0x000fc600008f0c0f */
[----:B------:R-:W-:Y:S02]  /*1c90*/  @!P4 IMAD.IADD R11, R21, 0x1, R11 ;  /* 0x00000001150bc824 */ /* 0x000fe400078e020b */
[----:B------:R-:W-:Y:S01]  /*1ca0*/  IMAD.IADD R23, R23, 0x1, R14 ;  /* 0x0000000117177824 */ /* 0x000fe200078e020e */
[----:B------:R-:W-:Y:S01]  /*1cb0*/  @!P6 LEA R14, P1, R22, R211, 0x1 ;  /* 0x000000d3160ee211 */ /* 0x000fe200078208ff */
[----:B------:R1:W-:Y:S01]  /*1cc0*/  @!P5 LDGSTS.E.BYPASS.LTC128B.128 [R212+0x1000], desc[UR16][R12.64] ;  /* 0x010000000cd4dfae */ /* 0x0003e2000b981a10 */
[----:B------:R-:W-:Y:S01]  /*1cd0*/  @!P4 LEA.HI.X R9, R20, R9, R11, 0x1, P0 ;  /* 0x000000091409c211 */ /* 0x000fe200000f0c0b */
[C---:B------:R-:W-:Y:S01]  /*1ce0*/  IMAD.WIDE.U32 R20, R168.reuse, 0x40, RZ ;  /* 0x00000040a8147825 */ /* 0x040fe200078e00ff */
[----:B------:R-:W-:Y:S02]  /*1cf0*/  @!P3 LEA R10, P0, R168, R22, 0x5 ;  /* 0x00000016a80ab211 */ /* 0x000fe400078028ff */
[----:B------:R-:W-:Y:S01]  /*1d00*/  @!P6 LEA.HI.X R15, R22, R210, R23, 0x1, P1 ;  /* 0x000000d2160fe211 */ /* 0x000fe200008f0c17 */
[----:B------:R2:W-:Y:S01]  /*1d10*/  @!P4 LDGSTS.E.BYPASS.LTC128B.128 [R212+0x1800], desc[UR16][R8.64] ;  /* 0x0180000008d4cfae */ /* 0x0005e2000b981a10 */
[----:B------:R-:W-:Y:S01]  /*1d20*/  ISETP.GE.AND P1, PT, R0, R19, PT ;  /* 0x000000130000720c */ /* 0x000fe20003f26270 */
[----:B------:R-:W-:Y:S01]  /*1d30*/  IMAD.U32 R157, RZ, RZ, UR14 ;  /* 0x0000000eff9d7e24 */ /* 0x000fe2000f8e00ff */
[----:B------:R-:W-:Y:S01]  /*1d40*/  @!P3 LEA.HI.X R4, R168, R23, R169, 0x5, P0 ;  /* 0x00000017a804b211 */ /* 0x000fe200000f2ca9 */
[----:B------:R3:W-:Y:S01]  /*1d50*/  @!P6 LDGSTS.E.BYPASS.LTC128B.128 [R212+0x2000], desc[UR16][R14.64] ;  /* 0x020000000ed4efae */ /* 0x0007e2000b981a10 */
[----:B------:R-:W-:Y:S01]  /*1d60*/  @!P3 LEA R16, P0, R10, R211, 0x1 ;  /* 0x000000d30a10b211 */ /* 0x000fe200078008ff */
[----:B------:R-:W-:Y:S01]  /*1d70*/  IMAD.SHL.U32 R200, R160, 0x2, RZ ;  /* 0x00000002a0c87824 */ /* 0x000fe200078e00ff */
[----:B------:R-:W-:-:S02]  /*1d80*/  ISETP.GE.AND P5, PT, R18, R19, PT ;  /* 0x000000131200720c */ /* 0x000fc40003fa6270 */
[----:B------:R-:W-:Y:S01]  /*1d90*/  @!P3 LEA.HI.X R17, R10, R210, R4, 0x1, P0 ;  /* 0x000000d20a11b211 */ /* 0x000fe200000f0c04 */
[----:B------:R-:W-:Y:S01]  /*1da0*/  IMAD.SHL.U32 R4, R169, 0x40, RZ ;  /* 0x00000040a9047824 */ /* 0x000fe200078e00ff */
[----:B------:R-:W-:Y:S02]  /*1db0*/  @!P2 IADD3 R10, P0, PT, R22, R20, RZ ;  /* 0x00000014160aa210 */ /* 0x000fe40007f1e0ff */
[----:B------:R-:W-:Y:S01]  /*1dc0*/  LOP3.LUT R200, R200, 0x6, RZ, 0xc0, !PT ;  /* 0x00000006c8c87812 */ /* 0x000fe200078ec0ff */
[----:B------:R4:W-:Y:S01]  /*1dd0*/  @!P3 LDGSTS.E.BYPASS.LTC128B.128 [R212+0x2800], desc[UR16][R16.64] ;  /* 0x0280000010d4bfae */ /* 0x0009e2000b981a10 */
[----:B------:R-:W-:Y:S01]  /*1de0*/  @!P2 IADD3.X R11, PT, PT, R23, R21, R4, P0, !PT ;  /* 0x00000015170ba210 */ /* 0x000fe200007fe404 */
[----:B------:R-:W-:Y:S01]  /*1df0*/  @!P1 IMAD R4, R169, 0x60, RZ ;  /* 0x00000060a9049824 */ /* 0x000fe200078e02ff */
[----:B------:R-:W-:Y:S01]  /*1e00*/  ISETP.GE.AND P3, PT, R0, R19, PT ;  /* 0x000000130000720c */ /* 0x000fe20003f66270 */
[----:B------:R-:W-:-:S04]  /*1e10*/  @!P1 IMAD.WIDE.U32 R22, R168, 0x60, R22 ;  /* 0x00000060a8169825 */ /* 0x000fc800078e0016 */
[----:B------:R-:W-:Y:S01]  /*1e20*/  @!P1 IMAD.IADD R4, R23, 0x1, R4 ;  /* 0x0000000117049824 */ /* 0x000fe200078e0204 */
[-C--:B-1----:R-:W-:Y:S01]  /*1e30*/  @!P1 LEA R12, P0, R22, R211.reuse, 0x1 ;  /* 0x000000d3160c9211 */ /* 0x082fe200078008ff */
[----:B------:R-:W-:Y:S02]  /*1e40*/  IMAD.SHL.U32 R0, R160, 0x10, RZ ;  /* 0x00000010a0007824 */ /* 0x000fe400078e00ff */
[----:B------:R-:W-:Y:S01]  /*1e50*/  IMAD.WIDE.U32 R20, R166, 0x40, RZ ;  /* 0x00000040a6147825 */ /* 0x000fe200078e00ff */
[----:B--2---:R-:W-:Y:S02]  /*1e60*/  @!P2 LEA R8, P4, R10, R211, 0x1 ;  /* 0x000000d30a08a211 */ /* 0x004fe400078808ff */
[-C--:B------:R-:W-:Y:S02]  /*1e70*/  @!P1 LEA.HI.X R13, R22, R210.reuse, R4, 0x1, P0 ;  /* 0x000000d2160d9211 */ /* 0x080fe400000f0c04 */
[----:B------:R-:W-:Y:S01]  /*1e80*/  @!P2 LEA.HI.X R9, R10, R210, R11, 0x1, P4 ;  /* 0x000000d20a09a211 */ /* 0x000fe200020f0c0b */
[----:B------:R-:W-:Y:S01]  /*1e90*/  IMAD.SHL.U32 R10, R166, 0x80, RZ ;  /* 0x00000080a60a7824 */ /* 0x000fe200078e00ff */
[----:B------:R-:W-:Y:S01]  /*1ea0*/  ISETP.GE.AND P4, PT, R2, R19, PT ;  /* 0x000000130200720c */ /* 0x000fe20003f86270 */
[----:B------:R-:W-:Y:S01]  /*1eb0*/  IMAD.SHL.U32 R2, R160, 0x20, RZ ;  /* 0x00000020a0027824 */ /* 0x000fe200078e00ff */
[----:B------:R-:W-:Y:S01]  /*1ec0*/  SHF.L.U64.HI R4, R166, 0x7, R167 ;  /* 0x00000007a6047819 */ /* 0x000fe200000102a7 */
[----:B------:R1:W-:Y:S01]  /*1ed0*/  @!P2 LDGSTS.E.BYPASS.LTC128B.128 [R212+0x3000], desc[UR16][R8.64] ;  /* 0x0300000008d4afae */ /* 0x0003e2000b981a10 */
[----:B------:R-:W-:Y:S01]  /*1ee0*/  LOP3.LUT R206, R0, 0x100, RZ, 0xc0, !PT ;  /* 0x0000010000ce7812 */ /* 0x000fe200078ec0ff */
[----:B---3--:R-:W-:Y:S01]  /*1ef0*/  IMAD.SHL.U32 R14, R167, 0x40, RZ ;  /* 0x00000040a70e7824 */ /* 0x008fe200078e00ff */
[----:B------:R-:W-:Y:S01]  /*1f00*/  LOP3.LUT R11, R2, 0xc0, RZ, 0xc0, !PT ;  /* 0x000000c0020b7812 */ /* 0x000fe200078ec0ff */
[----:B------:R2:W-:Y:S01]  /*1f10*/  @!P1 LDGSTS.E.BYPASS.LTC128B.128 [R212+0x3800], desc[UR16][R12.64] ;  /* 0x038000000cd49fae */ /* 0x0005e2000b981a10 */
[-C--:B------:R-:W-:Y:S01]  /*1f20*/  IMAD R4, R4, R5.reuse, RZ ;  /* 0x0000000504047224 */ /* 0x080fe200078e02ff */
[----:B------:R-:W-:Y:S01]  /*1f30*/  LOP3.LUT R206, R206, 0x20, R2, 0xf8, !PT ;  /* 0x00000020cece7812 */ /* 0x000fe200078ef802 */
[----:B----4-:R-:W-:Y:S01]  /*1f40*/  IMAD.WIDE.U32 R16, R10, R5, RZ ;  /* 0x000000050a107225 */ /* 0x010fe200078e00ff */
[----:B------:R-:W0:Y:S01]  /*1f50*/  LDGDEPBAR ;  /* 0x00000000000079af */ /* 0x000e220000000000 */
[----:B------:R-:W-:-:S02]  /*1f60*/  LOP3.LUT R2, R2, 0x120, RZ, 0xc0, !PT ;  /* 0x0000012002027812 */ /* 0x000fc400078ec0ff */
[----:B------:R-:W-:Y:S01]  /*1f70*/  IMAD.SHL.U32 R10, R160, 0x4, RZ ;  /* 0x00000004a00a7824 */ /* 0x000fe200078e00ff */
[C---:B------:R-:W-:Y:S01]  /*1f80*/  @!P6 LEA R18, P1, R16.reuse, R209, 0x1 ;  /* 0x000000d11012e211 */ /* 0x040fe200078208ff */
[----:B------:R-:W-:Y:S01]  /*1f90*/  IMAD.IADD R17, R17, 0x1, R4 ;  /* 0x0000000111117824 */ /* 0x000fe200078e0204 */
[----:B------:R-:W-:Y:S02]  /*1fa0*/  @!P4 IADD3 R4, P0, PT, R16, R20, RZ ;  /* 0x000000141004c210 */ /* 0x000fe40007f1e0ff */
[----:B------:R-:W-:Y:S02]  /*1fb0*/  LOP3.LUT R10, R11, 0x18, R10, 0xf8, !PT ;  /* 0x000000180b0a7812 */ /* 0x000fe400078ef80a */
[----:B------:R-:W-:Y:S01]  /*1fc0*/  @!P4 IADD3.X R14, PT, PT, R17, R21, R14, P0, !PT ;  /* 0x00000015110ec210 */ /* 0x000fe200007fe40e */
[----:B------:R-:W-:Y:S01]  /*1fd0*/  @!P3 IMAD.WIDE.U32 R20, R166, 0x60, R16 ;  /* 0x00000060a614b825 */ /* 0x000fe200078e0010 */
[----:B------:R-:W-:Y:S02]  /*1fe0*/  LOP3.LUT R207, R2, 0x3e00, R0, 0xf8, !PT ;  /* 0x00003e0002cf7812 */ /* 0x000fe400078ef800 */
[----:B------:R-:W-:-:S02]  /*1ff0*/  @!P6 LEA.HI.X R19, R16, R208, R17, 0x1, P1 ;  /* 0x000000d01013e211 */ /* 0x000fc400008f0c11 */
[C---:B------:R-:W-:Y:S02]  /*2000*/  LOP3.LUT R15, R10.reuse, 0x8, R160, 0x78, !PT ;  /* 0x000000080a0f7812 */ /* 0x040fe400078e78a0 */
[----:B------:R-:W-:Y:S01]  /*2010*/  LOP3.LUT R0, R10, 0x8, R156, 0x78, !PT ;  /* 0x000000080a007812 */ /* 0x000fe200078e789c */
[----:B-1----:R-:W-:Y:S01]  /*2020*/  @!P3 IMAD R9, R167, 0x60, RZ ;  /* 0x00000060a709b824 */ /* 0x002fe200078e02ff */
[----:B------:R-:W-:Y:S01]  /*2030*/  LOP3.LUT R156, R156, 0x1f0, RZ, 0xc0, !PT ;  /* 0x000001f09c9c7812 */ /* 0x000fe200078ec0ff */
[----:B------:R-:W-:Y:S01]  /*2040*/  IMAD.IADD R206, R15, 0x1, R206 ;  /* 0x000000010fce7824 */ /* 0x000fe200078e02ce */
[----:B--2---:R-:W-:Y:S01]  /*2050*/  @!P5 LEA R13, P0, R166, R16, 0x5 ;  /* 0x00000010a60dd211 */ /* 0x004fe200078028ff */
[----:B------:R-:W-:-:S04]  /*2060*/  DEPBAR.LE SB0, 0x0 ;  /* 0x000080000000791a */ /* 0x000fc80000000000 */
[----:B------:R-:W-:Y:S01]  /*2070*/  BAR.SYNC.DEFER_BLOCKING 0x0 ;  /* 0x0000000000007b1d */ /* 0x000fe20000010000 */
[----:B------:R-:W-:Y:S01]  /*2080*/  @!P5 LEA.HI.X R11, R166, R17, R167, 0x5, P0 ;  /* 0x00000011a60bd211 */ /* 0x000fe200000f2ca7 */
[----:B------:R-:W-:Y:S01]  /*2090*/  @!P3 IMAD.IADD R9, R21, 0x1, R9 ;  /* 0x000000011509b824 */ /* 0x000fe200078e0209 */
[CC--:B------:R-:W-:Y:S01]  /*20a0*/  @!P5 LEA R16, P2, R13.reuse, R209.reuse, 0x1 ;  /* 0x000000d10d10d211 */ /* 0x0c0fe200078408ff */
[----:B------:R-:W-:Y:S01]  /*20b0*/  IMAD.IADD R207, R0, 0x1, R207 ;  /* 0x0000000100cf7824 */ /* 0x000fe200078e02cf */
[-C--:B------:R-:W-:Y:S02]  /*20c0*/  @!P4 LEA R12, P1, R4, R209.reuse, 0x1 ;  /* 0x000000d1040cc211 */ /* 0x080fe400078208ff */
[----:B------:R-:W-:Y:S02]  /*20d0*/  @!P3 LEA R8, P0, R20, R209, 0x1 ;  /* 0x000000d11408b211 */ /* 0x000fe400078008ff */
[-C--:B------:R-:W-:Y:S02]  /*20e0*/  @!P5 LEA.HI.X R17, R13, R208.reuse, R11, 0x1, P2 ;  /* 0x000000d00d11d211 */ /* 0x080fe400010f0c0b */
[-C--:B------:R-:W-:Y:S01]  /*20f0*/  @!P4 LEA.HI.X R13, R4, R208.reuse, R14, 0x1, P1 ;  /* 0x000000d0040dc211 */ /* 0x080fe200008f0c0e */
[----:B------:R-:W-:Y:S01]  /*2100*/  IMAD.MOV.U32 R4, RZ, RZ, 0x20 ;  /* 0x00000020ff047424 */ /* 0x000fe200078e00ff */
[----:B------:R-:W-:-:S02]  /*2110*/  @!P3 LEA.HI.X R9, R20, R208, R9, 0x1, P0 ;  /* 0x000000d01409b211 */ /* 0x000fc400000f0c09 */
[----:B------:R-:W-:Y:S02]  /*2120*/  LEA R207, R207, UR4, 0x1 ;  /* 0x00000004cfcf7c11 */ /* 0x000fe4000f8e08ff */
[----:B------:R-:W-:Y:S02]  /*2130*/  LEA R206, R206, UR4, 0x1 ;  /* 0x00000004cece7c11 */ /* 0x000fe4000f8e08ff */
[----:B------:R-:W-:Y:S02]  /*2140*/  LOP3.LUT P0, RZ, R160, 0x4, RZ, 0xc0, !PT ;  /* 0x00000004a0ff7812 */ /* 0x000fe4000780c0ff */
[----:B------:R-:W-:Y:S02]  /*2150*/  IADD3 R157, PT, PT, R156, 0x1, R157 ;  /* 0x000000019c9d7810 */ /* 0x000fe40007ffe09d */
[----:B------:R-:W-:Y:S01]  /*2160*/  SEL R4, R4, 0xffffffe0, !P0 ;  /* 0xffffffe004047807 */ /* 0x000fe20004000000 */
[----:B------:R-:W-:Y:S01]  /*2170*/  @!PT LDS RZ, [RZ] ;  /* 0x00000000fffff984 */ /* 0x000fe20000000800 */
[----:B------:R-:W-:Y:S01]  /*2180*/  @!PT LDS RZ, [RZ] ;  /* 0x00000000fffff984 */ /* 0x000fe20000000800 */
[----:B------:R-:W-:Y:S01]  /*2190*/  @!PT LDS RZ, [RZ] ;  /* 0x00000000fffff984 */ /* 0x000fe20000000800 */
[----:B------:R-:W-:Y:S04]  /*21a0*/  @!P6 LDGSTS.E.BYPASS.LTC128B.128 [R212+0x4000], desc[UR16][R18.64] ;  /* 0x0400000012d4efae */ /* 0x000fe8000b981a10 */
[----:B------:R-:W-:Y:S01]  /*21b0*/  @P6 STS.128 [R212+0x4000], RZ ;  /* 0x004000ffd4006388 */ /* 0x000fe20000000c00 */
        /* <DEDUP_REMOVED lines=18> */
[----:B------:R-:W-:Y:S04]  /*22e0*/  LDSM.16.M88.4 R120, [R206+0x2000] ;  /* 0x00200000ce78783b */ /* 0x000fe80000000200 */
[----:B-1----:R-:W1:Y:S04]  /*22f0*/  LDSM.16.M88.4 R16, [R207+0x1000] ;  /* 0x00100000cf10783b */ /* 0x002e680000000200 */
[----:B------:R-:W-:Y:S04]  /*2300*/  LDSM.16.M88.4 R92, [R206+0x2800] ;  /* 0x00280000ce5c783b */ /* 0x000fe80000000200 */
[----:B--2---:R-:W3:Y:S04]  /*2310*/  LDSM.16.M88.4 R12, [R207] ;  /* 0x00000000cf0c783b */ /* 0x004ee80000000200 */
[----:B------:R-:W2:Y:S04]  /*2320*/  LDSM.16.M88.4 R76, [R206+0x2c00] ;  /* 0x002c0000ce4c783b */ /* 0x000ea80000000200 */
[----:B------:R-:W4:Y:S04]  /*2330*/  LDSM.16.M88.4 R60, [R206+0x3000] ;  /* 0x00300000ce3c783b */ /* 0x000f280000000200 */
[----:B------:R-:W5:Y:S04]  /*2340*/  LDSM.16.M88.4 R44, [R206+0x3400] ;  /* 0x00340000ce2c783b */ /* 0x000f680000000200 */
[----:B------:R-:W5:Y:S04]  /*2350*/  LDSM.16.M88.4 R28, [R206+0x3800] ;  /* 0x00380000ce1c783b */ /* 0x000f680000000200 */
[----:B------:R-:W5:Y:S04]  /*2360*/  LDSM.16.M88.4 R136, [R206+0x3c00] ;  /* 0x003c0000ce88783b */ /* 0x000f680000000200 */
[----:B------:R-:W-:Y:S04]  /*2370*/  LDSM.16.M88.4 R152, [R205] ;  /* 0x00000000cd98783b */ /* 0x000fe80000000200 */
[----:B------:R-:W5:Y:S04]  /*2380*/  LDSM.16.M88.4 R140, [R171+0x2400] ;  /* 0x00240000ab8c783b */ /* 0x000f680000000200 */
[----:B------:R-:W5:Y:S01]  /*2390*/  LDSM.16.M88.4 R148, [R205+0x1000] ;  /* 0x00100000cd94783b */ /* 0x000f620000000200 */
[-C--:B-1----:R-:W-:Y:S03]  /*23a0*/  HMMA.16816.F32.BF16 R116, R16, R108.reuse, RZ ;  /* 0x0000006c1074723c */ /* 0x082fe600000418ff */
[----:B------:R-:W1:Y:S04]  /*23b0*/  LDSM.16.M88.4 R144, [R171+0x2000] ;  /* 0x00200000ab90783b */ /* 0x000e680000000200 */
[----:B------:R-:W0:Y:S01]  /*23c0*/  LDGDEPBAR ;  /* 0x00000000000079af */ /* 0x000e220000000000 */
[----:B---3--:R-:W-:Y:S08]  /*23d0*/  HMMA.16816.F32.BF16 R8, R12, R108, RZ ;  /* 0x0000006c0c08723c */ /* 0x008ff000000418ff */
[----:B------:R-:W-:Y:S08]  /*23e0*/  HMMA.16816.F32.BF16 R124, R16, R122, RZ ;  /* 0x0000007a107c723c */ /* 0x000ff000000418ff */
[-C--:B------:R-:W-:Y:S08]  /*23f0*/  HMMA.16816.F32.BF16 R132, R12, R120.reuse, RZ ;  /* 0x000000780c84723c */ /* 0x080ff000000418ff */
[C---:B------:R-:W-:Y:S08]  /*2400*/  HMMA.16816.F32.BF16 R128, R16.reuse, R120, RZ ;  /* 0x000000781080723c */ /* 0x040ff000000418ff */
[C---:B------:R-:W-:Y:S08]  /*2410*/  HMMA.16816.F32.BF16 R100, R16.reuse, R92, RZ ;  /* 0x0000005c1064723c */ /* 0x040ff000000418ff */
[C---:B--2---:R-:W-:Y:S08]  /*2420*/  HMMA.16816.F32.BF16 R84, R16.reuse, R76, RZ ;  /* 0x0000004c1054723c */ /* 0x044ff000000418ff */
[C---:B----4-:R-:W-:Y:S08]  /*2430*/  HMMA.16816.F32.BF16 R68, R16.reuse, R60, RZ ;  /* 0x0000003c1044723c */ /* 0x050ff000000418ff */
[C---:B-----5:R-:W-:Y:S08]  /*2440*/  HMMA.16816.F32.BF16 R52, R16.reuse, R44, RZ ;  /* 0x0000002c1034723c */ /* 0x060ff000000418ff */
        /* <DEDUP_REMOVED lines=24> */
[-C--:B------:R-:W-:Y:S08]  /*25d0*/  HMMA.16816.F32.BF16 R8, R152, R140.reuse, R8 ;  /* 0x0000008c9808723c */ /* 0x080ff00000041808 */
[----:B------:R-:W-:Y:S01]  /*25e0*/  HMMA.16816.F32.BF16 R116, R148, R140, R116 ;  /* 0x0000008c9474723c */ /* 0x000fe20000041874 */
[----:B------:R-:W-:-:S02]  /*25f0*/  IADD3 R140, PT, PT, R157, -UR15, R158 ;  /* 0x8000000f9d8c7c10 */ /* 0x000fc4000fffe09e */
[----:B------:R-:W3:Y:S02]  /*2600*/  LDSM.16.M88.4 R156, [R171+0x2c00] ;  /* 0x002c0000ab9c783b */ /* 0x000ee40000000200 */
[----:B------:R-:W-:Y:S01]  /*2610*/  IADD3 R140, PT, PT, R140, R3, R196 ;  /* 0x000000038c8c7210 */ /* 0x000fe20007ffe0c4 */
[----:B------:R-:W-:Y:S02]  /*2620*/  IMAD R3, R5, 0x80, R200 ;  /* 0x0000008005037824 */ /* 0x000fe400078e02c8 */
[----:B-1----:R-:W-:Y:S01]  /*2630*/  HMMA.16816.F32.BF16 R124, R148, R146, R124 ;  /* 0x00000092947c723c */ /* 0x002fe2000004187c */
[C---:B------:R-:W-:Y:S01]  /*2640*/  VIMNMX R199, PT, PT, R140.reuse, R196, PT ;  /* 0x000000c48cc77248 */ /* 0x040fe20003fe0100 */
[C---:B------:R-:W-:Y:S01]  /*2650*/  VIADD R141, R3.reuse, 0x1 ;  /* 0x00000001038d7836 */ /* 0x040fe20000000000 */
[C-C-:B------:R-:W-:Y:S01]  /*2660*/  VIADDMNMX R198, R140.reuse, 0x8, R196.reuse, PT ;  /* 0x000000088cc67846 */ /* 0x140fe200038001c4 */
[----:B------:R-:W-:Y:S01]  /*2670*/  VIADD R163, R3, 0x19 ;  /* 0x0000001903a37836 */ /* 0x000fe20000000000 */
[----:B------:R-:W-:-:S02]  /*2680*/  VIADDMNMX R197, R140, 0x40, R196, PT ;  /* 0x000000408cc57846 */ /* 0x000fc400038001c4 */
[----:B------:R-:W-:Y:S01]  /*2690*/  VIADDMNMX R196, R140, 0x48, R196, PT ;  /* 0x000000488cc47846 */ /* 0x000fe200038001c4 */
[C---:B------:R-:W-:Y:S01]  /*26a0*/  HMMA.16816.F32.BF16 R120, R152.reuse, R146, R120 ;  /* 0x000000929878723c */ /* 0x040fe20000041878 */
[----:B------:R-:W-:Y:S01]  /*26b0*/  VIADD R140, R3, 0x8 ;  /* 0x00000008038c7836 */ /* 0x000fe20000000000 */
[----:B------:R-:W-:Y:S01]  /*26c0*/  ISETP.GE.AND P3, PT, R141, R199, PT ;  /* 0x000000c78d00720c */ /* 0x000fe20003f66270 */
[----:B------:R-:W-:Y:S01]  /*26d0*/  VIADD R146, R3, 0x9 ;  /* 0x0000000903927836 */ /* 0x000fe20000000000 */
[----:B------:R-:W-:Y:S01]  /*26e0*/  ISETP.GE.AND P5, PT, R141, R198, PT ;  /* 0x000000c68d00720c */ /* 0x000fe20003fa6270 */
[----:B------:R-:W-:Y:S01]  /*26f0*/  VIADD R147, R3, 0x20 ;  /* 0x0000002003937836 */ /* 0x000fe20000000000 */
[----:B------:R-:W-:Y:S02]  /*2700*/  ISETP.GE.AND P4, PT, R140, R196, PT ;  /* 0x000000c48c00720c */ /* 0x000fe40003f86270 */
[-C--:B------:R-:W-:Y:S01]  /*2710*/  ISETP.GE.AND P1, PT, R146, R197.reuse, PT ;  /* 0x000000c59200720c */ /* 0x080fe20003f26270 */
[----:B--2---:R-:W-:Y:S01]  /*2720*/  HMMA.16816.F32.BF16 R104, R152, R136, R104 ;  /* 0x000000889868723c */ /* 0x004fe20000041868 */
[----:B------:R-:W-:-:S02]  /*2730*/  ISETP.GE.AND P2, PT, R141, R197, PT ;  /* 0x000000c58d00720c */ /* 0x000fc40003f46270 */
[-C--:B------:R-:W-:Y:S01]  /*2740*/  ISETP.GE.AND P0, PT, R141, R196.reuse, PT ;  /* 0x000000c48d00720c */ /* 0x080fe20003f06270 */
[C---:B------:R-:W-:Y:S01]  /*2750*/  VIADD R141, R3.reuse, 0x10 ;  /* 0x00000010038d7836 */ /* 0x040fe20000000000 */
[----:B------:R-:W-:Y:S02]  /*2760*/  FSEL R126, R126, -INF , !P4 ;  /* 0xff8000007e7e7808 */ /* 0x000fe40006000000 */
[----:B------:R-:W-:Y:S01]  /*2770*/  ISETP.GE.AND P6, PT, R140, R197, PT ;  /* 0x000000c58c00720c */ /* 0x000fe20003fc6270 */
[----:B------:R-:W-:Y:S01]  /*2780*/  HMMA.16816.F32.BF16 R100, R148, R136, R100 ;  /* 0x000000889464723c */ /* 0x000fe20000041864 */
[----:B------:R-:W-:Y:S01]  /*2790*/  ISETP.GE.AND P4, PT, R146, R196, PT ;  /* 0x000000c49200720c */ /* 0x000fe20003f86270 */
[----:B------:R-:W-:Y:S01]  /*27a0*/  VIADD R136, R3, 0x11 ;  /* 0x0000001103887836 */ /* 0x000fe20000000000 */
[----:B------:R-:W-:Y:S02]  /*27b0*/  FSEL R125, R125, -INF , !P1 ;  /* 0xff8000007d7d7808 */ /* 0x000fe40004800000 */
[----:B------:R-:W-:-:S02]  /*27c0*/  ISETP.GE.AND P1, PT, R140, R198, PT ;  /* 0x000000c68c00720c */ /* 0x000fc40003f26270 */
[----:B------:R-:W-:Y:S01]  /*27d0*/  FSEL R124, R124, -INF , !P6 ;  /* 0xff8000007c7c7808 */ /* 0x000fe20007000000 */
[-C--:B------:R-:W-:Y:S01]  /*27e0*/  HMMA.16816.F32.BF16 R112, R148, R142.reuse, R112 ;  /* 0x0000008e9470723c */ /* 0x080fe20000041870 */
[----:B------:R-:W-:Y:S02]  /*27f0*/  FSEL R127, R127, -INF , !P4 ;  /* 0xff8000007f7f7808 */ /* 0x000fe40006000000 */
[-C--:B------:R-:W-:Y:S02]  /*2800*/  ISETP.GE.AND P6, PT, R140, R199.reuse, PT ;  /* 0x000000c78c00720c */ /* 0x080fe40003fc6270 */
[C---:B------:R-:W-:Y:S02]  /*2810*/  ISETP.GE.AND P4, PT, R141.reuse, R199, PT ;  /* 0x000000c78d00720c */ /* 0x040fe40003f86270 */
[----:B------:R-:W-:Y:S01]  /*2820*/  FSEL R122, R122, -INF , !P1 ;  /* 0xff8000007a7a7808 */ /* 0x000fe20004800000 */
[----:B------:R-:W-:Y:S01]  /*2830*/  HMMA.16816.F32.BF16 R108, R152, R142, R108 ;  /* 0x0000008e986c723c */ /* 0x000fe2000004186c */
[----:B------:R-:W-:Y:S01]  /*2840*/  ISETP.GE.AND P1, PT, R141, R198, PT ;  /* 0x000000c68d00720c */ /* 0x000fe20003f26270 */
[C---:B------:R-:W-:Y:S01]  /*2850*/  VIADD R142, R3.reuse, 0x18 ;  /* 0x00000018038e7836 */ /* 0x040fe20000000000 */
[----:B------:R-:W-:Y:S01]  /*2860*/  FSEL R140, R120, -INF , !P6 ;  /* 0xff800000788c7808 */ /* 0x000fe20007000000 */
[----:B------:R-:W-:Y:S01]  /*2870*/  VIADD R143, R3, 0x21 ;  /* 0x00000021038f7836 */ /* 0x000fe20000000000 */
[----:B------:R-:W-:-:S02]  /*2880*/  FSEL R137, R8, -INF , !P4 ;  /* 0xff80000008897808 */ /* 0x000fc40006000000 */
[C---:B------:R-:W-:Y:S01]  /*2890*/  ISETP.GE.AND P6, PT, R141.reuse, R197, PT ;  /* 0x000000c58d00720c */ /* 0x040fe20003fc6270 */
[-C--:B------:R-:W-:Y:S01]  /*28a0*/  HMMA.16816.F32.BF16 R96, R148, R138.reuse, R96 ;  /* 0x0000008a9460723c */ /* 0x080fe20000041860 */
[----:B------:R-:W-:Y:S02]  /*28b0*/  ISETP.GE.AND P4, PT, R141, R196, PT ;  /* 0x000000c48d00720c */ /* 0x000fe40003f86270 */
[----:B------:R-:W-:Y:S02]  /*28c0*/  FSEL R120, R10, -INF , !P1 ;  /* 0xff8000000a787808 */ /* 0x000fe40004800000 */
[----:B------:R-:W-:Y:S02]  /*28d0*/  ISETP.GE.AND P1, PT, R136, R199, PT ;  /* 0x000000c78800720c */ /* 0x000fe40003f26270 */
[----:B------:R-:W-:Y:S01]  /*28e0*/  FSEL R116, R116, -INF , !P6 ;  /* 0xff80000074747808 */ /* 0x000fe20007000000 */
[----:B------:R-:W-:Y:S01]  /*28f0*/  HMMA.16816.F32.BF16 R92, R152, R138, R92 ;  /* 0x0000008a985c723c */ /* 0x000fe2000004185c */
[----:B------:R-:W-:Y:S01]  /*2900*/  FSEL R118, R118, -INF , !P4 ;  /* 0xff80000076767808 */ /* 0x000fe20006000000 */
[----:B------:R-:W-:Y:S01]  /*2910*/  VIADD R138, R3, 0x28 ;  /* 0x00000028038a7836 */ /* 0x000fe20000000000 */
[----:B------:R-:W-:-:S02]  /*2920*/  ISETP.GE.AND P6, PT, R136, R198, PT ;  /* 0x000000c68800720c */ /* 0x000fc40003fc6270 */
[C---:B------:R-:W-:Y:S02]  /*2930*/  ISETP.GE.AND P4, PT, R136.reuse, R197, PT ;  /* 0x000000c58800720c */ /* 0x040fe40003f86270 */
[----:B------:R-:W-:Y:S01]  /*2940*/  FSEL R141, R9, -INF , !P1 ;  /* 0xff800000098d7808 */ /* 0x000fe20004800000 */
[-C--:B---3--:R-:W-:Y:S01]  /*2950*/  HMMA.16816.F32.BF16 R88, R152, R156.reuse, R88 ;  /* 0x0000009c9858723c */ /* 0x088fe20000041858 */
[----:B------:R-:W-:Y:S02]  /*2960*/  ISETP.GE.AND P1, PT, R136, R196, PT ;  /* 0x000000c48800720c */ /* 0x000fe40003f26270 */
[----:B------:R-:W-:Y:S02]  /*2970*/  FSEL R136, R11, -INF , !P6 ;  /* 0xff8000000b887808 */ /* 0x000fe40007000000 */
[----:B------:R-:W-:Y:S01]  /*2980*/  FSEL R117, R117, -INF , !P4 ;  /* 0xff80000075757808 */ /* 0x000fe20006000000 */
[----:B------:R-:W1:Y:S01]  /*2990*/  LDSM.16.M88.4 R8, [R171+0x3000] ;  /* 0x00300000ab08783b */ /* 0x000e620000000200 */
[C---:B------:R-:W-:Y:S01]  /*29a0*/  ISETP.GE.AND P4, PT, R146.reuse, R198, PT ;  /* 0x000000c69200720c */ /* 0x040fe20003f86270 */
[----:B------:R-:W-:Y:S01]  /*29b0*/  HMMA.16816.F32.BF16 R84, R148, R156, R84 ;  /* 0x0000009c9454723c */ /* 0x000fe20000041854 */
[----:B------:R-:W-:-:S02]  /*29c0*/  ISETP.GE.AND P6, PT, R146, R199, PT ;  /* 0x000000c79200720c */ /* 0x000fc40003fc6270 */
[----:B------:R-:W-:Y:S02]  /*29d0*/  FSEL R119, R119, -INF , !P1 ;  /* 0xff80000077777808 */ /* 0x000fe40004800000 */
[----:B------:R-:W-:Y:S02]  /*29e0*/  FSEL R123, R123, -INF , !P4 ;  /* 0xff8000007b7b7808 */ /* 0x000fe40006000000 */
[C---:B------:R-:W-:Y:S01]  /*29f0*/  ISETP.GE.AND P4, PT, R142.reuse, R196, PT ;  /* 0x000000c48e00720c */ /* 0x040fe20003f86270 */
[----:B------:R-:W-:Y:S01]  /*2a00*/  HMMA.16816.F32.BF16 R80, R148, R158, R80 ;  /* 0x0000009e9450723c */ /* 0x000fe20000041850 */
[-C--:B------:R-:W-:Y:S02]  /*2a10*/  ISETP.GE.AND P1, PT, R163, R197.reuse, PT ;  /* 0x000000c5a300720c */ /* 0x080fe40003f26270 */
[----:B------:R-:W-:Y:S02]  /*2a20*/  FSEL R121, R121, -INF , !P6 ;  /* 0xff80000079797808 */ /* 0x000fe40007000000 */
[----:B------:R-:W-:-:S02]  /*2a30*/  ISETP.GE.AND P6, PT, R142, R197, PT ;  /* 0x000000c58e00720c */ /* 0x000fc40003fc6270 */
[----:B------:R-:W-:Y:S01]  /*2a40*/  FSEL R114, R114, -INF , !P4 ;  /* 0xff80000072727808 */ /* 0x000fe20006000000 */
[C---:B------:R-:W-:Y:S01]  /*2a50*/  HMMA.16816.F32.BF16 R76, R152.reuse, R158, R76 ;  /* 0x0000009e984c723c */ /* 0x040fe2000004184c */
[----:B------:R-:W-:Y:S01]  /*2a60*/  FSEL R113, R113, -INF , !P1 ;  /* 0xff80000071717808 */ /* 0x000fe20004800000 */
[----:B------:R-:W-:Y:S01]  /*2a70*/  VIADD R159, R3, 0x49 ;  /* 0x00000049039f7836 */ /* 0x000fe20000000000 */
[----:B------:R-:W-:Y:S02]  /*2a80*/  ISETP.GE.AND P4, PT, R163, R196, PT ;  /* 0x000000c4a300720c */ /* 0x000fe40003f86270 */
[----:B------:R-:W-:Y:S02]  /*2a90*/  ISETP.GE.AND P1, PT, R142, R198, PT ;  /* 0x000000c68e00720c */ /* 0x000fe40003f26270 */
[----:B------:R-:W-:Y:S01]  /*2aa0*/  FSEL R112, R112, -INF , !P6 ;  /* 0xff80000070707808 */ /* 0x000fe20007000000 */
[----:B------:R-:W-:Y:S01]  /*2ab0*/  HMMA.16816.F32.BF16 R132, R152, R144, R132 ;  /* 0x000000909884723c */ /* 0x000fe20000041884 */
[----:B------:R-:W-:-:S02]  /*2ac0*/  ISETP.GE.AND P6, PT, R142, R199, PT ;  /* 0x000000c78e00720c */ /* 0x000fc40003fc6270 */
[----:B------:R-:W-:Y:S02]  /*2ad0*/  FSEL R115, R115, -INF , !P4 ;  /* 0xff80000073737808 */ /* 0x000fe40006000000 */
[----:B------:R-:W-:Y:S02]  /*2ae0*/  FSEL R110, R110, -INF , !P1 ;  /* 0xff8000006e6e7808 */ /* 0x000fe40004800000 */
[C---:B------:R-:W-:Y:S01]  /*2af0*/  ISETP.GE.AND P4, PT, R147.reuse, R199, PT ;  /* 0x000000c79300720c */ /* 0x040fe20003f86270 */
[----:B------:R-:W-:Y:S01]  /*2b00*/  HMMA.16816.F32.BF16 R128, R148, R144, R128 ;  /* 0x000000909480723c */ /* 0x000fe20000041880 */
[C---:B------:R-:W-:Y:S02]  /*2b10*/  ISETP.GE.AND P1, PT, R147.reuse, R198, PT ;  /* 0x000000c69300720c */ /* 0x040fe40003f26270 */
[----:B------:R-:W-:Y:S02]  /*2b20*/  FSEL R142, R108, -INF , !P6 ;  /* 0xff8000006c8e7808 */ /* 0x000fe40007000000 */
[----:B------:R-:W-:-:S02]  /*2b30*/  ISETP.GE.AND P6, PT, R147, R197, PT ;  /* 0x000000c59300720c */ /* 0x000fc40003fc6270 */
[----:B------:R-:W-:Y:S01]  /*2b40*/  FSEL R146, R104, -INF , !P4 ;  /* 0xff80000068927808 */ /* 0x000fe20006000000 */
[-C--:B-1----:R-:W-:Y:S01]  /*2b50*/  HMMA.16816.F32.BF16 R72, R152, R8.reuse, R72 ;  /* 0x000000089848723c */ /* 0x082fe20000041848 */
[----:B------:R-:W-:Y:S02]  /*2b60*/  FSEL R108, R106, -INF , !P1 ;  /* 0xff8000006a6c7808 */ /* 0x000fe40004800000 */
[----:B------:R-:W-:Y:S02]  /*2b70*/  ISETP.GE.AND P4, PT, R147, R196, PT ;  /* 0x000000c49300720c */ /* 0x000fe40003f86270 */
        /* <DEDUP_REMOVED lines=12> */
[----:B------:R-:W-:Y:S02]  /*2c40*/  FSEL R107, R101, -INF , !P4 ;  /* 0xff800000656b7808 */ /* 0x000fe40006000000 */
[----:B------:R-:W-:Y:S01]  /*2c50*/  FSEL R105, R103, -INF , !P1 ;  /* 0xff80000067697808 */ /* 0x000fe20004800000 */
[----:B------:R-:W-:Y:S01]  /*2c60*/  HMMA.16816.F32.BF16 R60, R152, R10, R60 ;  /* 0x0000000a983c723c */ /* 0x000fe2000004183c */
[----:B------:R-:W1:Y:S01]  /*2c70*/  LDSM.16.M88.4 R100, [R171+0x3400] ;  /* 0x00340000ab64783b */ /* 0x000e620000000200 */
[----:B------:R-:W-:-:S02]  /*2c80*/  ISETP.GE.AND P4, PT, R163, R198, PT ;  /* 0x000000c6a300720c */ /* 0x000fc40003f86270 */
[----:B------:R-:W-:Y:S01]  /*2c90*/  ISETP.GE.AND P6, PT, R163, R199, PT ;  /* 0x000000c7a300720c */ /* 0x000fe20003fc6270 */
[----:B------:R-:W-:Y:S01]  /*2ca0*/  VIADD R163, R3, 0x29 ;  /* 0x0000002903a37836 */ /* 0x000fe20000000000 */
[----:B------:R-:W-:Y:S02]  /*2cb0*/  FSEL R111, R111, -INF , !P4 ;  /* 0xff8000006f6f7808 */ /* 0x000fe40006000000 */
[C---:B------:R-:W-:Y:S02]  /*2cc0*/  ISETP.GE.AND P4, PT, R138.reuse, R196, PT ;  /* 0x000000c48a00720c */ /* 0x040fe40003f86270 */
[----:B------:R-:W-:Y:S02]  /*2cd0*/  FSEL R109, R109, -INF , !P6 ;  /* 0xff8000006d6d7808 */ /* 0x000fe40007000000 */
[-C--:B------:R-:W-:Y:S02]  /*2ce0*/  ISETP.GE.AND P1, PT, R163, R197.reuse, PT ;  /* 0x000000c5a300720c */ /* 0x080fe40003f26270 */
        /* <DEDUP_REMOVED lines=8> */
[C---:B------:R-:W-:Y:S02]  /*2d70*/  ISETP.GE.AND P4, PT, R9.reuse, R199, PT ;  /* 0x000000c70900720c */ /* 0x040fe40003f86270 */
[----:B------:R-:W-:Y:S02]  /*2d80*/  FSEL R94, R94, -INF , !P1 ;  /* 0xff8000005e5e7808 */ /* 0x000fe40004800000 */
[----:B------:R-:W-:Y:S02]  /*2d90*/  FSEL R138, R92, -INF , !P6 ;  /* 0xff8000005c8a7808 */ /* 0x000fe40007000000 */
[C---:B------:R-:W-:Y:S02]  /*2da0*/  ISETP.GE.AND P1, PT, R9.reuse, R198, PT ;  /* 0x000000c60900720c */ /* 0x040fe40003f26270 */
[----:B------:R-:W-:-:S02]  /*2db0*/  ISETP.GE.AND P6, PT, R9, R197, PT ;  /* 0x000000c50900720c */ /* 0x000fc40003fc6270 */
[----:B------:R-:W-:Y:S01]  /*2dc0*/  FSEL R156, R88, -INF , !P4 ;  /* 0xff800000589c7808 */ /* 0x000fe20006000000 */
[-C--:B-1----:R-:W-:Y:S01]  /*2dd0*/  HMMA.16816.F32.BF16 R56, R152, R100.reuse, R56 ;  /* 0x000000649838723c */ /* 0x082fe20000041838 */
[----:B------:R-:W-:Y:S01]  /*2de0*/  ISETP.GE.AND P4, PT, R9, R196, PT ;  /* 0x000000c40900720c */ /* 0x000fe20003f86270 */
[C---:B------:R-:W-:Y:S01]  /*2df0*/  VIADD R9, R3.reuse, 0x38 ;  /* 0x0000003803097836 */ /* 0x040fe20000000000 */
[----:B------:R-:W-:Y:S02]  /*2e00*/  FSEL R92, R90, -INF , !P1 ;  /* 0xff8000005a5c7808 */ /* 0x000fe40004800000 */
[----:B------:R-:W-:Y:S02]  /*2e10*/  FSEL R90, R84, -INF , !P6 ;  /* 0xff800000545a7808 */ /* 0x000fe40007000000 */
[----:B------:R-:W-:Y:S01]  /*2e20*/  ISETP.GE.AND P6, PT, R8, R198, PT ;  /* 0x000000c60800720c */ /* 0x000fe20003fc6270 */
[----:B------:R-:W-:Y:S01]  /*2e30*/  HMMA.16816.F32.BF16 R52, R148, R100, R52 ;  /* 0x000000649434723c */ /* 0x000fe20000041834 */
[----:B------:R-:W-:Y:S01]  /*2e40*/  FSEL R88, R86, -INF , !P4 ;  /* 0xff80000056587808 */ /* 0x000fe20006000000 */
[----:B------:R-:W-:Y:S01]  /*2e50*/  VIADD R101, R3, 0x40 ;  /* 0x0000004003657836 */ /* 0x000fe20000000000 */
[----:B------:R-:W-:-:S02]  /*2e60*/  ISETP.GE.AND P4, PT, R8, R197, PT ;  /* 0x000000c50800720c */ /* 0x000fc40003f86270 */
[----:B------:R-:W-:Y:S02]  /*2e70*/  FSEL R139, R91, -INF , !P6 ;  /* 0xff8000005b8b7808 */ /* 0x000fe40007000000 */
[CC--:B------:R-:W-:Y:S01]  /*2e80*/  ISETP.GE.AND P1, PT, R8.reuse, R199.reuse, PT ;  /* 0x000000c70800720c */ /* 0x0c0fe20003f26270 */
[-C--:B------:R-:W-:Y:S01]  /*2e90*/  HMMA.16816.F32.BF16 R48, R148, R102.reuse, R48 ;  /* 0x000000669430723c */ /* 0x080fe20000041830 */
[----:B------:R-:W-:Y:S02]  /*2ea0*/  FSEL R91, R85, -INF , !P4 ;  /* 0xff800000555b7808 */ /* 0x000fe40006000000 */
[----:B------:R-:W-:Y:S02]  /*2eb0*/  ISETP.GE.AND P4, PT, R163, R198, PT ;  /* 0x000000c6a300720c */ /* 0x000fe40003f86270 */
[----:B------:R-:W-:Y:S02]  /*2ec0*/  FSEL R157, R89, -INF , !P1 ;  /* 0xff800000599d7808 */ /* 0x000fe40004800000 */
[-C--:B------:R-:W-:Y:S01]  /*2ed0*/  ISETP.GE.AND P1, PT, R8, R196.reuse, PT ;  /* 0x000000c40800720c */ /* 0x080fe20003f26270 */
[----:B------:R-:W-:Y:S01]  /*2ee0*/  VIADD R8, R3, 0x39 ;  /* 0x0000003903087836 */ /* 0x000fe20000000000 */
[----:B------:R-:W-:Y:S01]  /*2ef0*/  FSEL R95, R95, -INF , !P4 ;  /* 0xff8000005f5f7808 */ /* 0x000fe20006000000 */
[----:B------:R-:W-:Y:S01]  /*2f00*/  HMMA.16816.F32.BF16 R44, R152, R102, R44 ;  /* 0x00000066982c723c */ /* 0x000fe2000004182c */
[----:B------:R-:W-:Y:S01]  /*2f10*/  ISETP.GE.AND P6, PT, R163, R199, PT ;  /* 0x000000c7a300720c */ /* 0x000fe20003fc6270 */
[----:B------:R-:W-:Y:S01]  /*2f20*/  VIADD R163, R3, 0x48 ;  /* 0x0000004803a37836 */ /* 0x000fe20000000000 */
[----:B------:R-:W-:-:S02]  /*2f30*/  ISETP.GE.AND P4, PT, R9, R196, PT ;  /* 0x000000c40900720c */ /* 0x000fc40003f86270 */
[----:B------:R-:W-:Y:S02]  /*2f40*/  FSEL R89, R87, -INF , !P1 ;  /* 0xff80000057597808 */ /* 0x000fe40004800000 */
[----:B------:R-:W-:Y:S01]  /*2f50*/  FSEL R93, R93, -INF , !P6 ;  /* 0xff8000005d5d7808 */ /* 0x000fe20007000000 */
[----:B------:R-:W1:Y:S01]  /*2f60*/  LDSM.16.M88.4 R84, [R171+0x3800] ;  /* 0x00380000ab54783b */ /* 0x000e620000000200 */
[----:B------:R-:W-:Y:S02]  /*2f70*/  FSEL R82, R82, -INF , !P4 ;  /* 0xff80000052527808 */ /* 0x000fe40006000000 */
[-C--:B------:R-:W-:Y:S02]  /*2f80*/  ISETP.GE.AND P6, PT, R9, R197.reuse, PT ;  /* 0x000000c50900720c */ /* 0x080fe40003fc6270 */
[C---:B------:R-:W-:Y:S02]  /*2f90*/  ISETP.GE.AND P1, PT, R8.reuse, R197, PT ;  /* 0x000000c50800720c */ /* 0x040fe40003f26270 */
[----:B------:R-:W-:-:S02]  /*2fa0*/  ISETP.GE.AND P4, PT, R8, R196, PT ;  /* 0x000000c40800720c */ /* 0x000fc40003f86270 */
[----:B------:R-:W-:Y:S02]  /*2fb0*/  FSEL R80, R80, -INF , !P6 ;  /* 0xff80000050507808 */ /* 0x000fe40007000000 */
[----:B------:R-:W-:Y:S02]  /*2fc0*/  FSEL R81, R81, -INF , !P1 ;  /* 0xff80000051517808 */ /* 0x000fe40004800000 */
[----:B------:R-:W-:Y:S02]  /*2fd0*/  FSEL R83, R83, -INF , !P4 ;  /* 0xff80000053537808 */ /* 0x000fe40006000000 */
[CC--:B------:R-:W-:Y:S02]  /*2fe0*/  ISETP.GE.AND P6, PT, R9.reuse, R199.reuse, PT ;  /* 0x000000c70900720c */ /* 0x0c0fe40003fc6270 */
[----:B------:R-:W-:Y:S01]  /*2ff0*/  ISETP.GE.AND P1, PT, R9, R198, PT ;  /* 0x000000c60900720c */ /* 0x000fe20003f26270 */
        /* <DEDUP_REMOVED lines=9> */
[----:B------:R-:W-:Y:S02]  /*3090*/  FSEL R68, R68, -INF , !P6 ;  /* 0xff80000044447808 */ /* 0x000fe40007000000 */
[----:B------:R-:W-:Y:S02]  /*30a0*/  FSEL R70, R70, -INF , !P4 ;  /* 0xff80000046467808 */ /* 0x000fe40006000000 */
[C---:B------:R-:W-:Y:S01]  /*30b0*/  ISETP.GE.AND P1, PT, R9.reuse, R199, PT ;  /* 0x000000c70900720c */ /* 0x040fe20003f26270 */
[----:B-1----:R-:W-:Y:S01]  /*30c0*/  HMMA.16816.F32.BF16 R40, R152, R84, R40 ;  /* 0x000000549828723c */ /* 0x002fe20000041828 */
[C---:B------:R-:W-:Y:S02]  /*30d0*/  ISETP.GE.AND P6, PT, R9.reuse, R198, PT ;  /* 0x000000c60900720c */ /* 0x040fe40003fc6270 */
[----:B------:R-:W-:-:S02]  /*30e0*/  ISETP.GE.AND P4, PT, R9, R197, PT ;  /* 0x000000c50900720c */ /* 0x000fc40003f86270 */
[----:B------:R-:W-:Y:S02]  /*30f0*/  FSEL R101, R73, -INF , !P1 ;  /* 0xff80000049657808 */ /* 0x000fe40004800000 */
[----:B------:R-:W-:Y:S01]  /*3100*/  FSEL R75, R75, -INF , !P6 ;  /* 0xff8000004b4b7808 */ /* 0x000fe20007000000 */
[C---:B------:R-:W-:Y:S01]  /*3110*/  HMMA.16816.F32.BF16 R36, R148.reuse, R84, R36 ;  /* 0x000000549424723c */ /* 0x040fe20000041824 */
[----:B------:R-:W-:Y:S01]  /*3120*/  FSEL R72, R69, -INF , !P4 ;  /* 0xff80000045487808 */ /* 0x000fe20006000000 */
[----:B------:R-:W-:Y:S01]  /*3130*/  VIADD R85, R3, 0x58 ;  /* 0x0000005803557836 */ /* 0x000fe20000000000 */
[----:B------:R-:W-:Y:S01]  /*3140*/  ISETP.GE.AND P1, PT, R9, R196, PT ;  /* 0x000000c40900720c */ /* 0x000fe20003f26270 */
[----:B------:R-:W-:Y:S01]  /*3150*/  VIADD R84, R3, 0x59 ;  /* 0x0000005903547836 */ /* 0x000fe20000000000 */
[C---:B------:R-:W-:Y:S02]  /*3160*/  ISETP.GE.AND P6, PT, R8.reuse, R199, PT ;  /* 0x000000c70800720c */ /* 0x040fe40003fc6270 */
[----:B------:R-:W-:Y:S01]  /*3170*/  ISETP.GE.AND P4, PT, R8, R198, PT ;  /* 0x000000c60800720c */ /* 0x000fe20003f86270 */
[----:B------:R-:W-:Y:S01]  /*3180*/  HMMA.16816.F32.BF16 R32, R148, R86, R32 ;  /* 0x000000569420723c */ /* 0x000fe20000041820 */
[----:B------:R-:W1:Y:S01]  /*3190*/  LDSM.16.M88.4 R8, [R171+0x3c00] ;  /* 0x003c0000ab08783b */ /* 0x000e620000000200 */
[----:B------:R-:W-:Y:S01]  /*31a0*/  FSEL R69, R71, -INF , !P1 ;  /* 0xff80000047457808 */ /* 0x000fe20004800000 */
[----:B------:R-:W-:-:S04]  /*31b0*/  DEPBAR.LE SB0, 0x0 ;  /* 0x000080000000791a */ /* 0x000fc80000000000 */
[----:B------:R-:W-:Y:S01]  /*31c0*/  FSEL R79, R79, -INF , !P4 ;  /* 0xff8000004f4f7808 */ /* 0x000fe20006000000 */
[----:B------:R-:W-:Y:S01]  /*31d0*/  HMMA.16816.F32.BF16 R28, R152, R86, R28 ;  /* 0x00000056981c723c */ /* 0x000fe2000004181c */
[----:B------:R-:W-:Y:S02]  /*31e0*/  FSEL R158, R77, -INF , !P6 ;  /* 0xff8000004d9e7808 */ /* 0x000fe40007000000 */
[----:B------:R-:W-:Y:S02]  /*31f0*/  ISETP.GE.AND P4, PT, R163, R196, PT ;  /* 0x000000c4a300720c */ /* 0x000fe40003f86270 */
[-C--:B------:R-:W-:Y:S02]  /*3200*/  ISETP.GE.AND P1, PT, R159, R197.reuse, PT ;  /* 0x000000c59f00720c */ /* 0x080fe40003f26270 */
[----:B------:R-:W-:Y:S02]  /*3210*/  ISETP.GE.AND P6, PT, R163, R197, PT ;  /* 0x000000c5a300720c */ /* 0x000fe40003fc6270 */
[----:B------:R-:W-:Y:S01]  /*3220*/  FSEL R73, R66, -INF , !P4 ;  /* 0xff80000042497808 */ /* 0x000fe20006000000 */
[----:B------:R-:W-:Y:S01]  /*3230*/  VIADD R66, R3, 0x51 ;  /* 0x0000005103427836 */ /* 0x000fe20000000000 */
[----:B------:R-:W-:Y:S01]  /*3240*/  FSEL R77, R65, -INF , !P1 ;  /* 0xff800000414d7808 */ /* 0x000fe20004800000 */
[----:B------:R-:W-:Y:S01]  /*3250*/  VIADD R65, R3, 0x50 ;  /* 0x0000005003417836 */ /* 0x000fe20000000000 */
[----:B------:R-:W-:-:S02]  /*3260*/  FSEL R71, R64, -INF , !P6 ;  /* 0xff80000040477808 */ /* 0x000fc40007000000 */
[----:B------:R-:W-:Y:S02]  /*3270*/  ISETP.GE.AND P4, PT, R159, R196, PT ;  /* 0x000000c49f00720c */ /* 0x000fe40003f86270 */
[CC--:B------:R-:W-:Y:S02]  /*3280*/  ISETP.GE.AND P6, PT, R163.reuse, R199.reuse, PT ;  /* 0x000000c7a300720c */ /* 0x0c0fe40003fc6270 */
[----:B------:R-:W-:Y:S02]  /*3290*/  ISETP.GE.AND P1, PT, R163, R198, PT ;  /* 0x000000c6a300720c */ /* 0x000fe40003f26270 */
[----:B------:R-:W-:Y:S02]  /*32a0*/  FSEL R67, R67, -INF , !P4 ;  /* 0xff80000043437808 */ /* 0x000fe40006000000 */
[----:B------:R-:W-:Y:S02]  /*32b0*/  FSEL R60, R60, -INF , !P6 ;  /* 0xff8000003c3c7808 */ /* 0x000fe40007000000 */
[----:B------:R-:W-:-:S02]  /*32c0*/  ISETP.GE.AND P4, PT, R65, R199, PT ;  /* 0x000000c74100720c */ /* 0x000fc40003f86270 */
[----:B------:R-:W-:Y:S02]  /*32d0*/  FSEL R62, R62, -INF , !P1 ;  /* 0xff8000003e3e7808 */ /* 0x000fe40004800000 */
[C---:B------:R-:W-:Y:S02]  /*32e0*/  ISETP.GE.AND P1, PT, R65.reuse, R198, PT ;  /* 0x000000c64100720c */ /* 0x040fe40003f26270 */
[C---:B------:R-:W-:Y:S02]  /*32f0*/  ISETP.GE.AND P6, PT, R65.reuse, R197, PT ;  /* 0x000000c54100720c */ /* 0x040fe40003fc6270 */
[----:B------:R-:W-:Y:S01]  /*3300*/  FSEL R64, R56, -INF , !P4 ;  /* 0xff80000038407808 */ /* 0x000fe20006000000 */
[----:B-1----:R-:W-:Y:S01]  /*3310*/  HMMA.16816.F32.BF16 R24, R152, R8, R24 ;  /* 0x000000089818723c */ /* 0x002fe20000041818 */
[----:B------:R-:W-:Y:S02]  /*3320*/  ISETP.GE.AND P4, PT, R65, R196, PT ;  /* 0x000000c44100720c */ /* 0x000fe40003f86270 */
[----:B------:R-:W-:-:S02]  /*3330*/  FSEL R58, R58, -INF , !P1 ;  /* 0xff8000003a3a7808 */ /* 0x000fc40004800000 */
[----:B------:R-:W-:Y:S02]  /*3340*/  FSEL R52, R52, -INF , !P6 ;  /* 0xff80000034347808 */ /* 0x000fe40007000000 */
[C---:B------:R-:W-:Y:S01]  /*3350*/  ISETP.GE.AND P1, PT, R66.reuse, R199, PT ;  /* 0x000000c74200720c */ /* 0x040fe20003f26270 */
[----:B------:R-:W-:Y:S01]  /*3360*/  HMMA.16816.F32.BF16 R20, R148, R8, R20 ;  /* 0x000000089414723c */ /* 0x000fe20000041814 */
[----:B------:R-:W-:Y:S01]  /*3370*/  ISETP.GE.AND P6, PT, R66, R198, PT ;  /* 0x000000c64200720c */ /* 0x000fe20003fc6270 */
[----:B------:R-:W-:Y:S01]  /*3380*/  VIADD R9, R3, 0x61 ;  /* 0x0000006103097836 */ /* 0x000fe20000000000 */
[----:B------:R-:W-:Y:S02]  /*3390*/  FSEL R54, R54, -INF , !P4 ;  /* 0xff80000036367808 */ /* 0x000fe40006000000 */
[C---:B------:R-:W-:Y:S02]  /*33a0*/  ISETP.GE.AND P4, PT, R66.reuse, R197, PT ;  /* 0x000000c54200720c */ /* 0x040fe40003f86270 */
[----:B------:R-:W-:Y:S01]  /*33b0*/  FSEL R65, R57, -INF , !P1 ;  /* 0xff80000039417808 */ /* 0x000fe20004800000 */
[----:B------:R-:W-:Y:S01]  /*33c0*/  HMMA.16816.F32.BF16 R12, R152, R10, R12 ;  /* 0x0000000a980c723c */ /* 0x000fe2000004180c */
[----:B------:R-:W-:Y:S01]  /*33d0*/  FSEL R56, R59, -INF , !P6 ;  /* 0xff8000003b387808 */ /* 0x000fe20007000000 */
[----:B------:R-:W-:Y:S01]  /*33e0*/  BAR.SYNC.DEFER_BLOCKING 0x0 ;  /* 0x0000000000007b1d */ /* 0x000fe20000010000 */
[----:B------:R-:W-:-:S02]  /*33f0*/  ISETP.GE.AND P1, PT, R66, R196, PT ;  /* 0x000000c44200720c */ /* 0x000fc40003f26270 */
[----:B------:R-:W-:Y:S02]  /*3400*/  ISETP.GE.AND P6, PT, R159, R199, PT ;  /* 0x000000c79f00720c */ /* 0x000fe40003fc6270 */
[----:B------:R-:W-:Y:S01]  /*3410*/  FSEL R53, R53, -INF , !P4 ;  /* 0xff80000035357808 */ /* 0x000fe20006000000 */
[----:B------:R-:W-:Y:S01]  /*3420*/  HMMA.16816.F32.BF16 R16, R148, R10, R16 ;  /* 0x0000000a9410723c */ /* 0x000fe20000041810 */
[----:B------:R-:W-:Y:S02]  /*3430*/  ISETP.GE.AND P4, PT, R159, R198, PT ;  /* 0x000000c69f00720c */ /* 0x000fe40003f86270 */
[----:B------:R-:W-:Y:S02]  /*3440*/  FSEL R55, R55, -INF , !P1 ;  /* 0xff80000037377808 */ /* 0x000fe40004800000 */
[----:B------:R-:W-:Y:S02]  /*3450*/  FSEL R66, R61, -INF , !P6 ;  /* 0xff8000003d427808 */ /* 0x000fe40007000000 */
        /* <DEDUP_REMOVED lines=10> */
[----:B------:R-:W-:Y:S02]  /*3500*/  FSEL R8, R51, -INF , !P1 ;  /* 0xff80000033087808 */ /* 0x000fe40004800000 */
[-C--:B------:R-:W-:Y:S02]  /*3510*/  ISETP.GE.AND P6, PT, R85, R199.reuse, PT ;  /* 0x000000c75500720c */ /* 0x080fe40003fc6270 */
[----:B------:R-:W-:Y:S02]  /*3520*/  ISETP.GE.AND P1, PT, R48, R199, PT ;  /* 0x000000c73000720c */ /* 0x000fe40003f26270 */
[----:B------:R-:W-:-:S02]  /*3530*/  FSEL R46, R46, -INF , !P4 ;  /* 0xff8000002e2e7808 */ /* 0x000fc40006000000 */
[----:B------:R-:W-:Y:S02]  /*3540*/  FSEL R44, R44, -INF , !P6 ;  /* 0xff8000002c2c7808 */ /* 0x000fe40007000000 */
[----:B------:R-:W-:Y:S02]  /*3550*/  ISETP.GE.AND P4, PT, R48, R198, PT ;  /* 0x000000c63000720c */ /* 0x000fe40003f86270 */
[----:B------:R-:W-:Y:S02]  /*3560*/  FSEL R51, R40, -INF , !P1 ;  /* 0xff80000028337808 */ /* 0x000fe40004800000 */
[C---:B------:R-:W-:Y:S02]  /*3570*/  ISETP.GE.AND P6, PT, R48.reuse, R197, PT ;  /* 0x000000c53000720c */ /* 0x040fe40003fc6270 */
[----:B------:R-:W-:Y:S01]  /*3580*/  ISETP.GE.AND P1, PT, R48, R196, PT ;  /* 0x000000c43000720c */ /* 0x000fe20003f26270 */
[----:B------:R-:W-:Y:S01]  /*3590*/  VIADD R48, R3, 0x68 ;  /* 0x0000006803307836 */ /* 0x000fe20000000000 */
[----:B------:R-:W-:-:S02]  /*35a0*/  FSEL R42, R42, -INF , !P4 ;  /* 0xff8000002a2a7808 */ /* 0x000fc40006000000 */
[----:B------:R-:W-:Y:S02]  /*35b0*/  ISETP.GE.AND P4, PT, R9, R199, PT ;  /* 0x000000c70900720c */ /* 0x000fe40003f86270 */
[----:B------:R-:W-:Y:S01]  /*35c0*/  FSEL R40, R36, -INF , !P6 ;  /* 0xff80000024287808 */ /* 0x000fe20007000000 */
[----:B------:R-:W-:Y:S01]  /*35d0*/  VIADD R36, R3, 0x69 ;  /* 0x0000006903247836 */ /* 0x000fe20000000000 */
[----:B------:R-:W-:Y:S02]  /*35e0*/  FSEL R38, R38, -INF , !P1 ;  /* 0xff80000026267808 */ /* 0x000fe40004800000 */
[C---:B------:R-:W-:Y:S02]  /*35f0*/  ISETP.GE.AND P6, PT, R9.reuse, R198, PT ;  /* 0x000000c60900720c */ /* 0x040fe40003fc6270 */
[----:B------:R-:W-:Y:S02]  /*3600*/  ISETP.GE.AND P1, PT, R9, R197, PT ;  /* 0x000000c50900720c */ /* 0x000fe40003f26270 */
[----:B------:R-:W-:-:S02]  /*3610*/  FSEL R50, R41, -INF , !P4 ;  /* 0xff80000029327808 */ /* 0x000fc40006000000 */
[----:B------:R-:W-:Y:S02]  /*3620*/  FSEL R43, R43, -INF , !P6 ;  /* 0xff8000002b2b7808 */ /* 0x000fe40007000000 */
[----:B------:R-:W-:Y:S02]  /*3630*/  FSEL R41, R37, -INF , !P1 ;  /* 0xff80000025297808 */ /* 0x000fe40004800000 */
[C---:B------:R-:W-:Y:S02]  /*3640*/  ISETP.GE.AND P6, PT, R84.reuse, R199, PT ;  /* 0x000000c75400720c */ /* 0x040fe40003fc6270 */
[----:B------:R-:W-:Y:S02]  /*3650*/  ISETP.GE.AND P1, PT, R84, R198, PT ;  /* 0x000000c65400720c */ /* 0x000fe40003f26270 */
[----:B------:R-:W-:Y:S02]  /*3660*/  ISETP.GE.AND P4, PT, R9, R196, PT ;  /* 0x000000c40900720c */ /* 0x000fe40003f86270 */
[----:B------:R-:W-:-:S02]  /*3670*/  FSEL R45, R45, -INF , !P6 ;  /* 0xff8000002d2d7808 */ /* 0x000fc40007000000 */
[----:B------:R-:W-:Y:S02]  /*3680*/  FSEL R47, R47, -INF , !P1 ;  /* 0xff8000002f2f7808 */ /* 0x000fe40004800000 */
[----:B------:R-:W-:Y:S02]  /*3690*/  FSEL R9, R39, -INF , !P4 ;  /* 0xff80000027097808 */ /* 0x000fe40006000000 */
[----:B------:R-:W-:Y:S02]  /*36a0*/  ISETP.GE.AND P6, PT, R48, R196, PT ;  /* 0x000000c43000720c */ /* 0x000fe40003fc6270 */
[-C--:B------:R-:W-:Y:S02]  /*36b0*/  ISETP.GE.AND P1, PT, R36, R197.reuse, PT ;  /* 0x000000c52400720c */ /* 0x080fe40003f26270 */
[----:B------:R-:W-:Y:S02]  /*36c0*/  ISETP.GE.AND P4, PT, R48, R197, PT ;  /* 0x000000c53000720c */ /* 0x000fe40003f86270 */
[----:B------:R-:W-:-:S02]  /*36d0*/  FSEL R37, R34, -INF , !P6 ;  /* 0xff80000022257808 */ /* 0x000fc40007000000 */
[----:B------:R-:W-:Y:S01]  /*36e0*/  FSEL R84, R33, -INF , !P1 ;  /* 0xff80000021547808 */ /* 0x000fe20004800000 */
[C---:B------:R-:W-:Y:S01]  /*36f0*/  VIADD R33, R3.reuse, 0x70 ;  /* 0x0000007003217836 */ /* 0x040fe20000000000 */
[----:B------:R-:W-:Y:S01]  /*3700*/  FSEL R39, R32, -INF , !P4 ;  /* 0xff80000020277808 */ /* 0x000fe20006000000 */
[----:B------:R-:W-:Y:S01]  /*3710*/  VIADD R32, R3, 0x71 ;  /* 0x0000007103207836 */ /* 0x000fe20000000000 */
[----:B------:R-:W-:Y:S02]  /*3720*/  ISETP.GE.AND P6, PT, R48, R199, PT ;  /* 0x000000c73000720c */ /* 0x000fe40003fc6270 */
[----:B------:R-:W-:Y:S02]  /*3730*/  ISETP.GE.AND P4, PT, R36, R196, PT ;  /* 0x000000c42400720c */ /* 0x000fe40003f86270 */
[----:B------:R-:W-:Y:S02]  /*3740*/  FSEL R28, R28, -INF , !P6 ;  /* 0xff8000001c1c7808 */ /* 0x000fe40007000000 */
[----:B------:R-:W-:-:S02]  /*3750*/  ISETP.GE.AND P1, PT, R48, R198, PT ;  /* 0x000000c63000720c */ /* 0x000fc40003f26270 */
[----:B------:R-:W-:Y:S02]  /*3760*/  FSEL R35, R35, -INF , !P4 ;  /* 0xff80000023237808 */ /* 0x000fe40006000000 */
[C---:B------:R-:W-:Y:S02]  /*3770*/  ISETP.GE.AND P6, PT, R33.reuse, R197, PT ;  /* 0x000000c52100720c */ /* 0x040fe40003fc6270 */
[C---:B------:R-:W-:Y:S02]  /*3780*/  ISETP.GE.AND P4, PT, R33.reuse, R199, PT ;  /* 0x000000c72100720c */ /* 0x040fe40003f86270 */
        /* <DEDUP_REMOVED lines=11> */
[C---:B------:R-:W-:Y:S02]  /*3840*/  ISETP.GE.AND P4, PT, R32.reuse, R197, PT ;  /* 0x000000c52000720c */ /* 0x040fe40003f86270 */
[----:B------:R-:W-:Y:S02]  /*3850*/  FSEL R25, R25, -INF , !P1 ;  /* 0xff80000019197808 */ /* 0x000fe40004800000 */
[----:B------:R-:W-:Y:S02]  /*3860*/  FSEL R29, R29, -INF , !P6 ;  /* 0xff8000001d1d7808 */ /* 0x000fe40007000000 */
[----:B------:R-:W-:Y:S01]  /*3870*/  ISETP.GE.AND P1, PT, R32, R196, PT ;  /* 0x000000c42000720c */ /* 0x000fe20003f26270 */
[----:B------:R-:W-:Y:S01]  /*3880*/  VIADD R32, R3, 0x78 ;  /* 0x0000007803207836 */ /* 0x000fe20000000000 */
[----:B------:R-:W-:-:S02]  /*3890*/  FSEL R21, R21, -INF , !P4 ;  /* 0xff80000015157808 */ /* 0x000fc40006000000 */
[----:B------:R-:W-:Y:S02]  /*38a0*/  FSEL R34, R133, -INF , !P3 ;  /* 0xff80000085227808 */ /* 0x000fe40005800000 */
[C---:B------:R-:W-:Y:S02]  /*38b0*/  ISETP.GE.AND P6, PT, R3.reuse, R199, PT ;  /* 0x000000c70300720c */ /* 0x040fe40003fc6270 */
[-C--:B------:R-:W-:Y:S02]  /*38c0*/  ISETP.GE.AND P4, PT, R36, R198.reuse, PT ;  /* 0x000000c62400720c */ /* 0x080fe40003f86270 */
[----:B------:R-:W-:Y:S02]  /*38d0*/  ISETP.GE.AND P3, PT, R3, R198, PT ;  /* 0x000000c60300720c */ /* 0x000fe40003f66270 */
[----:B------:R-:W-:Y:S02]  /*38e0*/  FSEL R132, R132, -INF , !P6 ;  /* 0xff80000084847808 */ /* 0x000fe40007000000 */
[----:B------:R-:W-:-:S02]  /*38f0*/  FSEL R23, R23, -INF , !P1 ;  /* 0xff80000017177808 */ /* 0x000fc40004800000 */
[----:B------:R-:W-:Y:S02]  /*3900*/  FSEL R31, R31, -INF , !P4 ;  /* 0xff8000001f1f7808 */ /* 0x000fe40006000000 */
[----:B------:R-:W-:Y:S02]  /*3910*/  FSEL R135, R135, -INF , !P5 ;  /* 0xff80000087877808 */ /* 0x000fe40006800000 */
[----:B------:R-:W-:Y:S02]  /*3920*/  FSEL R134, R134, -INF , !P3 ;  /* 0xff80000086867808 */ /* 0x000fe40005800000 */
[C---:B------:R-:W-:Y:S02]  /*3930*/  ISETP.GE.AND P4, PT, R32.reuse, R199, PT ;  /* 0x000000c72000720c */ /* 0x040fe40003f86270 */
[C---:B------:R-:W-:Y:S02]  /*3940*/  ISETP.GE.AND P1, PT, R32.reuse, R198, PT ;  /* 0x000000c62000720c */ /* 0x040fe40003f26270 */
[----:B------:R-:W-:-:S02]  /*3950*/  ISETP.GE.AND P5, PT, R32, R197, PT ;  /* 0x000000c52000720c */ /* 0x000fc40003fa6270 */
[-C--:B------:R-:W-:Y:S01]  /*3960*/  ISETP.GE.AND P3, PT, R32, R196.reuse, PT ;  /* 0x000000c42000720c */ /* 0x080fe20003f66270 */
[----:B------:R-:W-:Y:S01]  /*3970*/  VIADD R32, R3, 0x79 ;  /* 0x0000007903207836 */ /* 0x000fe20000000000 */
[----:B------:R-:W-:Y:S02]  /*3980*/  FSEL R129, R129, -INF , !P2 ;  /* 0xff80000081817808 */ /* 0x000fe40005000000 */
[----:B------:R-:W-:Y:S02]  /*3990*/  FSEL R131, R131, -INF , !P0 ;  /* 0xff80000083837808 */ /* 0x000fe40004000000 */
[C---:B------:R-:W-:Y:S02]  /*39a0*/  ISETP.GE.AND P2, PT, R3.reuse, R197, PT ;  /* 0x000000c50300720c */ /* 0x040fe40003f46270 */
[----:B------:R-:W-:Y:S02]  /*39b0*/  ISETP.GE.AND P0, PT, R3, R196, PT ;  /* 0x000000c40300720c */ /* 0x000fe40003f06270 */
[----:B------:R-:W-:-:S02]  /*39c0*/  FMNMX3.FTZ R3, R132, R34, R140, !PT ;  /* 0x0000002284037276 */ /* 0x000fc4000781008c */
[----:B------:R-:W-:Y:S02]  /*39d0*/  FSEL R128, R128, -INF , !P2 ;  /* 0xff80000080807808 */ /* 0x000fe40005000000 */
[----:B------:R-:W-:Y:S02]  /*39e0*/  FMNMX3.FTZ R3, R3, R121, R137, !PT ;  /* 0x0000007903037276 */ /* 0x000fe40007810089 */
[----:B------:R-:W-:Y:S02]  /*39f0*/  FSEL R130, R130, -INF , !P0 ;  /* 0xff80000082827808 */ /* 0x000fe40004000000 */
        /* <DEDUP_REMOVED lines=26> */
[----:B------:R-:W-:-:S02]  /*3ba0*/  FSEL R14, R14, -INF , !P1 ;  /* 0xff8000000e0e7808 */ /* 0x000fc40004800000 */
[C---:B------:R-:W-:Y:S02]  /*3bb0*/  ISETP.GE.AND P1, PT, R32.reuse, R198, PT ;  /* 0x000000c62000720c */ /* 0x040fe40003f26270 */
[C---:B------:R-:W-:Y:S02]  /*3bc0*/  ISETP.GE.AND P4, PT, R32.reuse, R197, PT ;  /* 0x000000c52000720c */ /* 0x040fe40003f86270 */
[----:B------:R-:W-:Y:S02]  /*3bd0*/  ISETP.GE.AND P2, PT, R32, R196, PT ;  /* 0x000000c42000720c */ /* 0x000fe40003f46270 */
        /* <DEDUP_REMOVED lines=29> */
[C---:B------:R-:W-:Y:S02]  /*3db0*/  LEA R102, P1, R86.reuse, R211, 0x8 ;  /* 0x000000d356667211 */ /* 0x040fe400078240ff */
[CC--:B------:R-:W-:Y:S02]  /*3dc0*/  LEA R11, P0, R86.reuse, R13.reuse, 0x7 ;  /* 0x0000000d560b7211 */ /* 0x0c0fe400078038ff */
[C-C-:B------:R-:W-:Y:S02]  /*3dd0*/  LEA.HI.X R103, R86.reuse, R210, R10.reuse, 0x8, P1 ;  /* 0x000000d256677211 */ /* 0x140fe400008f440a */
[----:B------:R-:W-:Y:S02]  /*3de0*/  LEA.HI.X R10, R86, R12, R10, 0x7, P0 ;  /* 0x0000000c560a7211 */ /* 0x000fe400000f3c0a */
[C---:B------:R-:W-:Y:S01]  /*3df0*/  IADD3 R13, P0, PT, R11.reuse, R13, RZ ;  /* 0x0000000d0b0d7210 */ /* 0x040fe20007f1e0ff */
[----:B------:R-:W-:Y:S01]  /*3e00*/  @!PT LDS RZ, [RZ] ;  /* 0x00000000fffff984 */ /* 0x000fe20000000800 */
[----:B------:R-:W-:Y:S01]  /*3e10*/  @!PT LDS RZ, [RZ] ;  /* 0x00000000fffff984 */ /* 0x000fe20000000800 */
[----:B------:R-:W-:Y:S01]  /*3e20*/  @!PT LDS RZ, [RZ] ;  /* 0x00000000fffff984 */ /* 0x000fe20000000800 */
[----:B------:R1:W-:Y:S01]  /*3e30*/  LDGSTS.E.BYPASS.LTC128B.128 [R212+0x2000], desc[UR16][R102.64] ;  /* 0x0200000066d47fae */ /* 0x0003e2000b981a10 */
[----:B------:R-:W-:-:S03]  /*3e40*/  LEA R86, P1, R11, R211, 0x1 ;  /* 0x000000d30b567211 */ /* 0x000fc600078208ff */
[----:B------:R-:W-:Y:S01]  /*3e50*/  IMAD.X R12, R10, 0x1, R12, P0 ;  /* 0x000000010a0c7824 */ /* 0x000fe200000e060c */
[C---:B------:R-:W-:Y:S02]  /*3e60*/  LEA R15, P0, R168.reuse, R11, 0x6 ;  /* 0x0000000ba80f7211 */ /* 0x040fe400078030ff */
[----:B------:R-:W-:Y:S02]  /*3e70*/  LEA.HI.X R87, R11, R210, R10, 0x1, P1 ;  /* 0x000000d20b577211 */ /* 0x000fe400008f0c0a */
[----:B------:R-:W-:Y:S02]  /*3e80*/  LEA.HI.X R10, R168, R10, R169, 0x6, P0 ;  /* 0x0000000aa80a7211 */ /* 0x000fe400000f34a9 */
[-C--:B------:R-:W-:Y:S01]  /*3e90*/  LEA R148, P1, R13, R211.reuse, 0x1 ;  /* 0x000000d30d947211 */ /* 0x080fe200078208ff */
[----:B------:R1:W-:Y:S01]  /*3ea0*/  LDGSTS.E.BYPASS.LTC128B.128 [R212+0x2800], desc[UR16][R86.64] ;  /* 0x0280000056d47fae */ /* 0x0003e2000b981a10 */
[----:B------:R-:W-:Y:S02]  /*3eb0*/  LEA R144, P0, R15, R211, 0x1 ;  /* 0x000000d30f907211 */ /* 0x000fe400078008ff */
[----:B------:R-:W-:-:S02]  /*3ec0*/  LEA.HI.X R149, R13, R210, R12, 0x1, P1 ;  /* 0x000000d20d957211 */ /* 0x000fc400008f0c0c */
[----:B------:R-:W-:-:S03]  /*3ed0*/  LEA.HI.X R145, R15, R210, R10, 0x1, P0 ;  /* 0x000000d20f917211 */ /* 0x000fc600000f0c0a */
[----:B------:R1:W-:Y:S04]  /*3ee0*/  LDGSTS.E.BYPASS.LTC128B.128 [R212+0x3000], desc[UR16][R148.64] ;  /* 0x0300000094d47fae */ /* 0x0003e8000b981a10 */
[----:B------:R1:W-:Y:S04]  /*3ef0*/  LDGSTS.E.BYPASS.LTC128B.128 [R212+0x3800], desc[UR16][R144.64] ;  /* 0x0380000090d47fae */ /* 0x0003e8000b981a10 */
[----:B------:R-:W0:Y:S02]  /*3f00*/  LDGDEPBAR ;  /* 0x00000000000079af */ /* 0x000e240000000000 */
.L_x_320:
[----:B------:R-:W-:Y:S01]  /*3f10*/  FMNMX3.FTZ R11, R49, R56, R46, !PT ;  /* 0x00000038310b7276 */ /* 0x000fe2000781002e */
[----:B------:R-:W2:Y:S01]  /*3f20*/  SHFL.BFLY PT, R10, R3, 0x2, 0x1f ;  /* 0x0c401f00030a7f89 */ /* 0x000ea200000e0000 */
[----:B------:R-:W-:Y:S01]  /*3f30*/  FMNMX3.FTZ R13, R48, R53, R57, !PT ;  /* 0x00000035300d7276 */ /* 0x000fe20007810039 */
[----:B------:R-:W3:Y:S01]  /*3f40*/  LDCU UR6, c[0x0][0x45c] ;  /* 0x00008b80ff0677ac */ /* 0x000ee20008000800 */
[----:B------:R-:W-:Y:S01]  /*3f50*/  FMNMX3.FTZ R12, R36, R55, R59, !PT ;  /* 0x00000037240c7276 */ /* 0x000fe2000781003b */
[----:B------:R-:W-:Y:S01]  /*3f60*/  IMAD.IADD R204, R2, 0x1, R0 ;  /* 0x0000000102cc7824 */ /* 0x000fe200078e0200 */
[----:B------:R-:W-:Y:S01]  /*3f70*/  FMNMX3.FTZ R11, R11, R47, R42, !PT ;  /* 0x0000002f0b0b7276 */ /* 0x000fe2000781002a */
[----:B------:R-:W-:Y:S01]  /*3f80*/  UIADD3 UR5, UPT, UPT, UR19, -0x4498517b, URZ ;  /* 0xbb67ae8513057890 */ /* 0x000fe2000fffe0ff */
[----:B------:R-:W-:Y:S01]  /*3f90*/  FMNMX3.FTZ R13, R13, R61, R40, !PT ;  /* 0x0000003d0d0d7276 */ /* 0x000fe20007810028 */
[----:B------:R-:W-:Y:S01]  /*3fa0*/  IMAD.SHL.U32 R172, R5, 0x4, RZ ;  /* 0x0000000405ac7824 */ /* 0x000fe200078e00ff */
[----:B------:R-:W-:Y:S01]  /*3fb0*/  FMNMX3.FTZ R12, R12, R8, R38, !PT ;  /* 0x000000080c0c7276 */ /* 0x000fe20007810026 */
[----:B------:R-:W-:Y:S01]  /*3fc0*/  UIADD3 UR8, UPT, UPT, UR18, 0x3c6ef372, URZ ;  /* 0x3c6ef37212087890 */ /* 0x000fe2000fffe0ff */
[----:B------:R-:W-:Y:S01]  /*3fd0*/  FMNMX3.FTZ R11, R11, R43, R30, !PT ;  /* 0x0000002b0b0b7276 */ /* 0x000fe2000781001e */
[----:B------:R-:W-:Y:S01]  /*3fe0*/  VIADD R5, R172, 0x2 ;  /* 0x00000002ac057836 */ /* 0x000fe20000000000 */
[----:B------:R-:W-:Y:S01]  /*3ff0*/  FMNMX3.FTZ R13, R13, R41, R39, !PT ;  /* 0x000000290d0d7276 */ /* 0x000fe20007810027 */
[----:B------:R-:W-:Y:S01]  /*4000*/  UIADD3 UR9, UPT, UPT, UR18, -0x61c88647, URZ ;  /* 0x9e3779b912097890 */ /* 0x000fe2000fffe0ff */
[----:B------:R-:W-:Y:S01]  /*4010*/  FMNMX3.FTZ R12, R12, R9, R37, !PT ;  /* 0x000000090c0c7276 */ /* 0x000fe20007810025 */
[----:B------:R-:W-:Y:S01]  /*4020*/  UIADD3 UR7, UPT, UPT, UR19, 0x76cf5d0a, URZ ;  /* 0x76cf5d0a13077890 */ /* 0x000fe2000fffe0ff */
[----:B------:R-:W-:Y:S01]  /*4030*/  FMNMX3.FTZ R11, R11, R31, R26, !PT ;  /* 0x0000001f0b0b7276 */ /* 0x000fe2000781001a */
[----:B------:R-:W4:Y:S01]  /*4040*/  LDCU UR10, c[0x0][0x4f8] ;  /* 0x00009f00ff0a77ac */ /* 0x000f220008000800 */
[----:B-1----:R-:W-:Y:S01]  /*4050*/  FSEL R86, R17, -INF , !P4 ;  /* 0xff80000011567808 */ /* 0x002fe20006000000 */
[----:B------:R-:W-:Y:S01]  /*4060*/  IMAD.MOV.U32 R225, RZ, RZ, -0x1 ;  /* 0xffffffffffe17424 */ /* 0x000fe200078e00ff */
[----:B------:R-:W-:Y:S01]  /*4070*/  FSEL R85, R16, -INF , !P5 ;  /* 0xff80000010557808 */ /* 0x000fe20006800000 */
[----:B------:R-:W-:Y:S01]  /*4080*/  UIADD3 UR15, UPT, UPT, UR19, -0x126145ec, URZ ;  /* 0xed9eba14130f7890 */ /* 0x000fe2000fffe0ff */
[----:B------:R-:W-:Y:S01]  /*4090*/  FMNMX3.FTZ R17, R13, R84, R20, !PT ;  /* 0x000000540d117276 */ /* 0x000fe20007810014 */
[----:B------:R-:W-:Y:S01]  /*40a0*/  UIADD3 UR11, UPT, UPT, UR18, 0x1715609d, URZ ;  /* 0x1715609d120b7890 */ /* 0x000fe2000fffe0ff */
[----:B------:R-:W-:-:S02]  /*40b0*/  FSEL R18, R18, -INF , !P3 ;  /* 0xff80000012127808 */ /* 0x000fc40005800000 */
[----:B------:R-:W-:Y:S02]  /*40c0*/  FMNMX3.FTZ R12, R12, R35, R22, !PT ;  /* 0x000000230c0c7276 */ /* 0x000fe40007810016 */
[----:B------:R-:W-:Y:S02]  /*40d0*/  FMNMX3.FTZ R11, R11, R27, R14, !PT ;  /* 0x0000001b0b0b7276 */ /* 0x000fe4000781000e */
[----:B------:R-:W-:Y:S02]  /*40e0*/  FMNMX3.FTZ R17, R17, R21, R85, !PT ;  /* 0x0000001511117276 */ /* 0x000fe40007810055 */
[----:B------:R-:W-:Y:S02]  /*40f0*/  FSEL R19, R19, -INF , !P2 ;  /* 0xff80000013137808 */ /* 0x000fe40005000000 */
[----:B------:R-:W-:Y:S01]  /*4100*/  FMNMX3.FTZ R12, R12, R23, R18, !PT ;  /* 0x000000170c0c7276 */ /* 0x000fe20007810012 */
[----:B----4-:R-:W-:Y:S01]  /*4110*/  ULOP3.LUT UR10, UR10, 0xff, URZ, 0xc0, !UPT ;  /* 0x000000ff0a0a7892 */ /* 0x010fe2000f8ec0ff */
[----:B------:R-:W-:-:S02]  /*4120*/  FMNMX.FTZ R11, R133, R11, !PT ;  /* 0x0000000b850b7209 */ /* 0x000fc40007810000 */
[----:B------:R-:W-:Y:S02]  /*4130*/  FMNMX.FTZ R17, R86, R17, !PT ;  /* 0x0000001156117209 */ /* 0x000fe40007810000 */
[----:B------:R-:W-:Y:S01]  /*4140*/  FMNMX.FTZ R12, R19, R12, !PT ;  /* 0x0000000c130c7209 */ /* 0x000fe20007810000 */
[----:B------:R-:W1:Y:S01]  /*4150*/  SHFL.BFLY PT, R13, R11, 0x2, 0x1f ;  /* 0x0c401f000b0d7f89 */ /* 0x000e6200000e0000 */
[----:B--2---:R-:W-:Y:S02]  /*4160*/  FMNMX.FTZ R10, R3, R10, !PT ;  /* 0x0000000a030a7209 */ /* 0x004fe40007810000 */
[----:B------:R-:W-:Y:S01]  /*4170*/  SHF.R.U32.HI R36, RZ, 0x5, R160 ;  /* 0x00000005ff247819 */ /* 0x000fe200000116a0 */
[----:B------:R-:W2:Y:S01]  /*4180*/  SHFL.BFLY PT, R15, R17, 0x2, 0x1f ;  /* 0x0c401f00110f7f89 */ /* 0x000ea200000e0000 */
[----:B------:R-:W-:Y:S02]  /*4190*/  LOP3.LUT R228, R160, 0x1f, RZ, 0xc0, !PT ;  /* 0x0000001fa0e47812 */ /* 0x000fe400078ec0ff */
[----:B------:R-:W-:Y:S01]  /*41a0*/  LEA R204, R204, UR4, 0x1 ;  /* 0x00000004cccc7c11 */ /* 0x000fe2000f8e08ff */
[----:B------:R-:W4:Y:S01]  /*41b0*/  SHFL.BFLY PT, R3, R12, 0x2, 0x1f ;  /* 0x0c401f000c037f89 */ /* 0x000f2200000e0000 */
[----:B------:R-:W-:Y:S01]  /*41c0*/  IMAD R216, R216, 0x8, R36 ;  /* 0x00000008d8d87824 */ /* 0x000fe200078e0224 */
[----:B------:R-:W-:-:S02]  /*41d0*/  UIADD3 UR4, UPT, UPT, UR19, 0x646e171e, URZ ;  /* 0x646e171e13047890 */ /* 0x000fc4000fffe0ff */
[----:B------:R-:W5:Y:S01]  /*41e0*/  SHFL.BFLY PT, R164, R10, 0x1, 0x1f ;  /* 0x0c201f000aa47f89 */ /* 0x000f6200000e0000 */
[C---:B------:R-:W-:Y:S02]  /*41f0*/  VIADD R202, R216.reuse, 0x4 ;  /* 0x00000004d8ca7836 */ /* 0x040fe40000000000 */
[----:B------:R-:W-:-:S04]  /*4200*/  IMAD.WIDE.U32 R216, R216, -0x326172a9, RZ ;  /* 0xcd9e8d57d8d87825 */ /* 0x000fc800078e00ff */
[----:B------:R-:W-:-:S04]  /*4210*/  IMAD.WIDE.U32 R202, R202, -0x326172a9, RZ ;  /* 0xcd9e8d57caca7825 */ /* 0x000fc800078e00ff */
[----:B------:R-:W-:Y:S01]  /*4220*/  IMAD.IADD R170, R4, 0x1, R204 ;  /* 0x0000000104aa7824 */ /* 0x000fe200078e02cc */
[----:B-1----:R-:W-:Y:S02]  /*4230*/  FMNMX.FTZ R13, R11, R13, !PT ;  /* 0x0000000d0b0d7209 */ /* 0x002fe40007810000 */
[----:B--2---:R-:W-:Y:S02]  /*4240*/  FMNMX.FTZ R17, R17, R15, !PT ;  /* 0x0000000f11117209 */ /* 0x004fe40007810000 */
[----:B----4-:R-:W-:-:S03]  /*4250*/  FMNMX.FTZ R12, R12, R3, !PT ;  /* 0x000000030c0c7209 */ /* 0x010fc60007810000 */
[----:B------:R-:W1:Y:S01]  /*4260*/  SHFL.BFLY PT, R15, R17, 0x1, 0x1f ;  /* 0x0c201f00110f7f89 */ /* 0x000e6200000e0000 */
[----:B-----5:R-:W-:-:S03]  /*4270*/  FMNMX.FTZ R164, R10, R164, !PT ;  /* 0x000000a40aa47209 */ /* 0x020fc60007810000 */
[----:B------:R-:W2:Y:S01]  /*4280*/  SHFL.BFLY PT, R3, R13, 0x1, 0x1f ;  /* 0x0c201f000d037f89 */ /* 0x000ea200000e0000 */
[----:B------:R-:W-:-:S03]  /*4290*/  FSETP.NEU.FTZ.AND P0, PT, R164, -INF , PT ;  /* 0xff800000a400780b */ /* 0x000fc60003f1d000 */
[----:B------:R-:W4:Y:S01]  /*42a0*/  SHFL.BFLY PT, R11, R12, 0x1, 0x1f ;  /* 0x0c201f000c0b7f89 */ /* 0x000f2200000e0000 */
[----:B---3--:R-:W-:-:S05]  /*42b0*/  FMUL.FTZ R16, R164, UR6 ;  /* 0x00000006a4107c20 */ /* 0x008fca0008410000 */
[----:B------:R-:W-:-:S05]  /*42c0*/  FSEL R16, R16, RZ, P0 ;  /* 0x000000ff10107208 */ /* 0x000fca0000000000 */
[--C-:B------:R-:W-:Y:S01]  /*42d0*/  FFMA.FTZ R141, R141, UR6, -R16.reuse ;  /* 0x000000068d8d7c23 */ /* 0x100fe20008010810 */
[--C-:B------:R-:W-:Y:S01]  /*42e0*/  FFMA.FTZ R103, R109, UR6, -R16.reuse ;  /* 0x000000066d677c23 */ /* 0x100fe20008010810 */
[--C-:B------:R-:W-:Y:S01]  /*42f0*/  FFMA.FTZ R109, R138, UR6, -R16.reuse ;  /* 0x000000068a6d7c23 */ /* 0x100fe20008010810 */
[--C-:B------:R-:W-:Y:S01]  /*4300*/  FFMA.FTZ R10, R132, UR6, -R16.reuse ;  /* 0x00000006840a7c23 */ /* 0x100fe20008010810 */
[--C-:B------:R-:W-:Y:S01]  /*4310*/  FFMA.FTZ R60, R60, UR6, -R16.reuse ;  /* 0x000000063c3c7c23 */ /* 0x100fe20008010810 */
[----:B-1----:R-:W-:Y:S01]  /*4320*/  FMNMX.FTZ R2, R17, R15, !PT ;  /* 0x0000000f11027209 */ /* 0x002fe20007810000 */
[--C-:B------:R-:W-:Y:S01]  /*4330*/  FFMA.FTZ R15, R121, UR6, -R16.reuse ;  /* 0x00000006790f7c23 */ /* 0x100fe20008010810 */
[--C-:B------:R-:W-:Y:S01]  /*4340*/  FFMA.FTZ R121, R93, UR6, -R16.reuse ;  /* 0x000000065d797c23 */ /* 0x100fe20008010810 */
[--C-:B------:R-:W-:Y:S01]  /*4350*/  FFMA.FTZ R34, R34, UR6, -R16.reuse ;  /* 0x0000000622227c23 */ /* 0x100fe20008010810 */
[----:B--2---:R-:W-:Y:S01]  /*4360*/  FMNMX.FTZ R3, R13, R3, !PT ;  /* 0x000000030d037209 */ /* 0x004fe20007810000 */
[----:B------:R1:W-:Y:S01]  /*4370*/  MUFU.EX2 R93, R141 ;  /* 0x0000008d005d7308 */ /* 0x0003e20000000800 */
[C---:B------:R-:W-:Y:S01]  /*4380*/  FMUL.FTZ R138, R2.reuse, UR6 ;  /* 0x00000006028a7c20 */ /* 0x040fe20008410000 */
[----:B------:R-:W-:Y:S01]  /*4390*/  FSETP.NEU.FTZ.AND P1, PT, R2, -INF , PT ;  /* 0xff8000000200780b */ /* 0x000fe20003f3d000 */
[--C-:B------:R-:W-:Y:S01]  /*43a0*/  FFMA.FTZ R17, R137, UR6, -R16.reuse ;  /* 0x0000000689117c23 */ /* 0x100fe20008010810 */
[----:B------:R-:W-:Y:S01]  /*43b0*/  FSETP.NEU.FTZ.AND P0, PT, R3, -INF , PT ;  /* 0xff8000000300780b */ /* 0x000fe20003f1d000 */
[--C-:B------:R-:W-:Y:S01]  /*43c0*/  FFMA.FTZ R87, R142, UR6, -R16.reuse ;  /* 0x000000068e577c23 */ /* 0x100fe20008010810 */
[----:B----4-:R-:W-:Y:S01]  /*43d0*/  FMNMX.FTZ R0, R12, R11, !PT ;  /* 0x0000000b0c007209 */ /* 0x010fe20007810000 */
[--C-:B------:R-:W-:Y:S01]  /*43e0*/  FFMA.FTZ R48, R29, UR6, -R16.reuse ;  /* 0x000000061d307c23 */ /* 0x100fe20008010810 */
[--C-:B------:R-:W-:Y:S01]  /*43f0*/  FFMA.FTZ R137, R66, UR6, -R16.reuse ;  /* 0x0000000642897c23 */ /* 0x100fe20008010810 */
[--C-:B------:R-:W-:Y:S01]  /*4400*/  FFMA.FTZ R66, R44, UR6, -R16.reuse ;  /* 0x000000062c427c23 */ /* 0x100fe20008010810 */
[----:B------:R-:W-:Y:S01]  /*4410*/  FSEL R138, R138, RZ, P1 ;  /* 0x000000ff8a8a7208 */ /* 0x000fe20000800000 */
[----:B------:R-:W-:Y:S01]  /*4420*/  FMUL.FTZ R142, R0, UR6 ;  /* 0x00000006008e7c20 */ /* 0x000fe20008410000 */
[----:B------:R-:W-:Y:S01]  /*4430*/  MUFU.EX2 R10, R10 ;  /* 0x0000000a000a7308 */ /* 0x000fe20000000800 */
[--C-:B------:R-:W-:Y:S01]  /*4440*/  FFMA.FTZ R140, R140, UR6, -R16.reuse ;  /* 0x000000068c8c7c23 */ /* 0x100fe20008010810 */
[----:B-1----:R-:W-:Y:S01]  /*4450*/  FMUL.FTZ R141, R3, UR6 ;  /* 0x00000006038d7c20 */ /* 0x002fe20008410000 */
[--C-:B------:R-:W-:Y:S01]  /*4460*/  FFMA.FTZ R49, R28, UR6, -R16.reuse ;  /* 0x000000061c317c23 */ /* 0x100fe20008010810 */
[----:B------:R-:W1:Y:S01]  /*4470*/  MUFU.EX2 R13, R34 ;  /* 0x00000022000d7308 */ /* 0x000e620000000800 */
[--C-:B------:R-:W-:Y:S01]  /*4480*/  FFMA.FTZ R12, R65, UR6, -R16.reuse ;  /* 0x00000006410c7c23 */ /* 0x100fe20008010810 */
[--C-:B------:R-:W-:Y:S01]  /*4490*/  FFMA.FTZ R144, R76, UR6, -R16.reuse ;  /* 0x000000064c907c23 */ /* 0x100fe20008010810 */
[----:B------:R-:W-:Y:S01]  /*44a0*/  FSEL R141, R141, RZ, P0 ;  /* 0x000000ff8d8d7208 */ /* 0x000fe20000000000 */
[----:B------:R2:W3:Y:S01]  /*44b0*/  MUFU.EX2 R11, R140 ;  /* 0x0000008c000b7308 */ /* 0x0004e20000000800 */
[----:B------:R-:W-:Y:S01]  /*44c0*/  FSETP.NEU.FTZ.AND P0, PT, R0, -INF , PT ;  /* 0xff8000000000780b */ /* 0x000fe20003f1d000 */
[--C-:B------:R-:W-:Y:S01]  /*44d0*/  FFMA.FTZ R65, R45, UR6, -R16.reuse ;  /* 0x000000062d417c23 */ /* 0x100fe20008010810 */
[----:B------:R-:W-:Y:S01]  /*44e0*/  FFMA.FTZ R102, R146, UR6, -R16 ;  /* 0x0000000692667c23 */ /* 0x000fe20008010810 */
[--C-:B------:R-:W-:Y:S01]  /*44f0*/  FFMA.FTZ R29, R135, UR6, -R141.reuse ;  /* 0x00000006871d7c23 */ /* 0x100fe2000801088d */
[--C-:B------:R-:W-:Y:S01]  /*4500*/  FFMA.FTZ R145, R94, UR6, -R141.reuse ;  /* 0x000000065e917c23 */ /* 0x100fe2000801088d */
[--C-:B------:R-:W-:Y:S01]  /*4510*/  FFMA.FTZ R44, R134, UR6, -R141.reuse ;  /* 0x00000006862c7c23 */ /* 0x100fe2000801088d */
[----:B------:R4:W-:Y:S01]  /*4520*/  MUFU.EX2 R94, R60 ;  /* 0x0000003c005e7308 */ /* 0x0009e20000000800 */
[--C-:B------:R-:W-:Y:S01]  /*4530*/  FFMA.FTZ R28, R123, UR6, -R141.reuse ;  /* 0x000000067b1c7c23 */ /* 0x100fe2000801088d */
[--C-:B------:R-:W-:Y:S01]  /*4540*/  FFMA.FTZ R123, R74, UR6, -R141.reuse ;  /* 0x000000064a7b7c23 */ /* 0x100fe2000801088d */
[----:B------:R-:W-:Y:S01]  /*4550*/  FSEL R142, R142, RZ, P0 ;  /* 0x000000ff8e8e7208 */ /* 0x000fe20000000000 */
[--C-:B------:R-:W-:Y:S01]  /*4560*/  FFMA.FTZ R150, R108, UR6, -R141.reuse ;  /* 0x000000066c967c23 */ /* 0x100fe2000801088d */
[--C-:B------:R-:W-:Y:S01]  /*4570*/  FFMA.FTZ R134, R78, UR6, -R141.reuse ;  /* 0x000000064e867c23 */ /* 0x100fe2000801088d */
[----:B------:R5:W-:Y:S01]  /*4580*/  MUFU.EX2 R74, R44 ;  /* 0x0000002c004a7308 */ /* 0x000be20000000800 */
[--C-:B------:R-:W-:Y:S01]  /*4590*/  FFMA.FTZ R78, R68, UR6, -R138.reuse ;  /* 0x00000006444e7c23 */ /* 0x100fe2000801088a */
[--C-:B------:R-:W-:Y:S01]  /*45a0*/  FFMA.FTZ R45, R43, UR6, -R141.reuse ;  /* 0x000000062b2d7c23 */ /* 0x100fe2000801088d */
[----:B------:R-:W-:Y:S01]  /*45b0*/  FFMA.FTZ R68, R72, UR6, -R138 ;  /* 0x0000000648447c23 */ /* 0x000fe2000801088a */
[----:B------:R1:W-:Y:S01]  /*45c0*/  MUFU.EX2 R108, R137 ;  /* 0x00000089006c7308 */ /* 0x0003e20000000800 */
[----:B--2---:R-:W-:Y:S01]  /*45d0*/  FFMA.FTZ R140, R100, UR6, -R16 ;  /* 0x00000006648c7c23 */ /* 0x004fe20008010810 */
[--C-:B------:R-:W-:Y:S01]  /*45e0*/  FFMA.FTZ R146, R120, UR6, -R141.reuse ;  /* 0x0000000678927c23 */ /* 0x100fe2000801088d */
[--C-:B------:R-:W-:Y:S01]  /*45f0*/  FFMA.FTZ R72, R57, UR6, -R138.reuse ;  /* 0x0000000639487c23 */ /* 0x100fe2000801088a */
[--C-:B----4-:R-:W-:Y:S01]  /*4600*/  FFMA.FTZ R60, R92, UR6, -R141.reuse ;  /* 0x000000065c3c7c23 */ /* 0x110fe2000801088d */
[----:B------:R-:W-:Y:S01]  /*4610*/  FFMA.FTZ R43, R20, UR6, -R138 ;  /* 0x00000006142b7c23 */ /* 0x000fe2000801088a */
[----:B------:R2:W-:Y:S01]  /*4620*/  MUFU.EX2 R92, R29 ;  /* 0x0000001d005c7308 */ /* 0x0005e20000000800 */
[--C-:B------:R-:W-:Y:S01]  /*4630*/  FFMA.FTZ R132, R147, UR6, -R16.reuse ;  /* 0x0000000693847c23 */ /* 0x100fe20008010810 */
[--C-:B------:R-:W-:Y:S01]  /*4640*/  FFMA.FTZ R156, R156, UR6, -R16.reuse ;  /* 0x000000069c9c7c23 */ /* 0x100fe20008010810 */
[----:B------:R-:W-:Y:S01]  /*4650*/  FFMA.FTZ R157, R157, UR6, -R16 ;  /* 0x000000069d9d7c23 */ /* 0x000fe20008010810 */
[--C-:B-----5:R-:W-:Y:S01]  /*4660*/  FFMA.FTZ R44, R31, UR6, -R141.reuse ;  /* 0x000000061f2c7c23 */ /* 0x120fe2000801088d */
[--C-:B------:R-:W-:Y:S01]  /*4670*/  FFMA.FTZ R31, R26, UR6, -R141.reuse ;  /* 0x000000061a1f7c23 */ /* 0x100fe2000801088d */
[----:B------:R-:W-:Y:S01]  /*4680*/  FFMA.FTZ R26, R52, UR6, -R138 ;  /* 0x00000006341a7c23 */ /* 0x000fe2000801088a */
[----:B------:R-:W-:Y:S01]  /*4690*/  MUFU.EX2 R15, R15 ;  /* 0x0000000f000f7308 */ /* 0x000fe20000000800 */
[--C-:B-1----:R-:W-:Y:S01]  /*46a0*/  FFMA.FTZ R137, R62, UR6, -R141.reuse ;  /* 0x000000063e897c23 */ /* 0x102fe2000801088d */
[--C-:B------:R-:W-:Y:S01]  /*46b0*/  FFMA.FTZ R158, R158, UR6, -R16.reuse ;  /* 0x000000069e9e7c23 */ /* 0x100fe20008010810 */
[--C-:B------:R-:W-:Y:S01]  /*46c0*/  FFMA.FTZ R100, R101, UR6, -R16.reuse ;  /* 0x0000000665647c23 */ /* 0x100fe20008010810 */
[--C-:B------:R-:W-:Y:S01]  /*46d0*/  FFMA.FTZ R64, R64, UR6, -R16.reuse ;  /* 0x0000000640407c23 */ /* 0x100fe20008010810 */
[--C-:B------:R-:W-:Y:S01]  /*46e0*/  FFMA.FTZ R51, R51, UR6, -R16.reuse ;  /* 0x0000000633337c23 */ /* 0x100fe20008010810 */
[----:B------:R-:W-:Y:S01]  /*46f0*/  FFMA.FTZ R50, R50, UR6, -R16 ;  /* 0x0000000632327c23 */ /* 0x000fe20008010810 */
[--C-:B--2---:R-:W-:Y:S01]  /*4700*/  FFMA.FTZ R29, R27, UR6, -R141.reuse ;  /* 0x000000061b1d7c23 */ /* 0x104fe2000801088d */
[--C-:B------:R-:W-:Y:S01]  /*4710*/  FFMA.FTZ R27, R71, UR6, -R138.reuse ;  /* 0x00000006471b7c23 */ /* 0x100fe2000801088a */
[----:B------:R-:W-:Y:S01]  /*4720*/  FFMA.FTZ R71, R61, UR6, -R138 ;  /* 0x000000063d477c23 */ /* 0x000fe2000801088a */
[--C-:B------:R-:W-:Y:S01]  /*4730*/  FFMA.FTZ R36, R24, UR6, -R16.reuse ;  /* 0x0000000618247c23 */ /* 0x100fe20008010810 */
[----:B------:R1:W-:Y:S01]  /*4740*/  MUFU.EX2 R61, R60 ;  /* 0x0000003c003d7308 */ /* 0x0003e20000000800 */
[--C-:B------:R-:W-:Y:S01]  /*4750*/  FFMA.FTZ R34, R25, UR6, -R16.reuse ;  /* 0x0000000619227c23 */ /* 0x100fe20008010810 */
[--C-:B------:R-:W-:Y:S01]  /*4760*/  FFMA.FTZ R33, R33, UR6, -R16.reuse ;  /* 0x0000000621217c23 */ /* 0x100fe20008010810 */
[----:B------:R-:W-:Y:S01]  /*4770*/  FFMA.FTZ R32, R32, UR6, -R16 ;  /* 0x0000000620207c23 */ /* 0x000fe20008010810 */
[----:B------:R-:W-:Y:S01]  /*4780*/  FFMA.FTZ R57, R39, UR6, -R138 ;  /* 0x0000000627397c23 */ /* 0x000fe2000801088a */
[----:B------:R2:W-:Y:S01]  /*4790*/  MUFU.EX2 R20, R134 ;  /* 0x0000008600147308 */ /* 0x0005e20000000800 */
[----:B------:R-:W-:Y:S01]  /*47a0*/  FFMA.FTZ R52, R130, UR6, -R142 ;  /* 0x0000000682347c23 */ /* 0x000fe2000801088e */
[--C-:B------:R-:W-:Y:S01]  /*47b0*/  FFMA.FTZ R135, R122, UR6, -R141.reuse ;  /* 0x000000067a877c23 */ /* 0x100fe2000801088d */
[--C-:B------:R-:W-:Y:S01]  /*47c0*/  FFMA.FTZ R120, R136, UR6, -R141.reuse ;  /* 0x0000000688787c23 */ /* 0x100fe2000801088d */
[----:B------:R4:W-:Y:S01]  /*47d0*/  MUFU.EX2 R16, R144 ;  /* 0x0000009000107308 */ /* 0x0009e20000000800 */
[--C-:B------:R-:W-:Y:S01]  /*47e0*/  FFMA.FTZ R39, R86, UR6, -R138.reuse ;  /* 0x0000000656277c23 */ /* 0x100fe2000801088a */
[--C-:B------:R-:W-:Y:S01]  /*47f0*/  FFMA.FTZ R149, R143, UR6, -R141.reuse ;  /* 0x000000068f957c23 */ /* 0x100fe2000801088d */
[--C-:B------:R-:W-:Y:S01]  /*4800*/  FFMA.FTZ R122, R79, UR6, -R141.reuse ;  /* 0x000000064f7a7c23 */ /* 0x100fe2000801088d */
[--C-:B------:R-:W-:Y:S01]  /*4810*/  FFMA.FTZ R136, R75, UR6, -R141.reuse ;  /* 0x000000064b887c23 */ /* 0x100fe2000801088d */
[----:B-1----:R-:W-:Y:S01]  /*4820*/  FFMA.FTZ R60, R40, UR6, -R138 ;  /* 0x00000006283c7c23 */ /* 0x002fe2000801088a */
[--C-:B------:R-:W-:Y:S01]  /*4830*/  FFMA.FTZ R40, R131, UR6, -R142.reuse ;  /* 0x0000000683287c23 */ /* 0x100fe2000801088e */
[----:B------:R-:W-:Y:S01]  /*4840*/  FFMA.FTZ R131, R127, UR6, -R142 ;  /* 0x000000067f837c23 */ /* 0x000fe2000801088e */
[----:B------:R-:W-:Y:S01]  /*4850*/  FFMA.FTZ R147, R129, UR6, -R138 ;  /* 0x0000000681937c23 */ /* 0x000fe2000801088a */
[--C-:B------:R-:W-:Y:S01]  /*4860*/  FFMA.FTZ R127, R115, UR6, -R142.reuse ;  /* 0x00000006737f7c23 */ /* 0x100fe2000801088e */
[--C-:B--2---:R-:W-:Y:S01]  /*4870*/  FFMA.FTZ R134, R126, UR6, -R142.reuse ;  /* 0x000000067e867c23 */ /* 0x104fe2000801088e */
[--C-:B------:R-:W-:Y:S01]  /*4880*/  FFMA.FTZ R86, R104, UR6, -R142.reuse ;  /* 0x0000000668567c23 */ /* 0x100fe2000801088e */
[----:B------:R-:W-:Y:S01]  /*4890*/  FFMA.FTZ R126, R69, UR6, -R142 ;  /* 0x00000006457e7c23 */ /* 0x000fe2000801088e */
[--C-:B------:R-:W-:Y:S01]  /*48a0*/  FFMA.FTZ R139, R139, UR6, -R141.reuse ;  /* 0x000000068b8b7c23 */ /* 0x100fe2000801088d */
[--C-:B----4-:R-:W-:Y:S01]  /*48b0*/  FFMA.FTZ R144, R95, UR6, -R141.reuse ;  /* 0x000000065f907c23 */ /* 0x110fe2000801088d */
[----:B------:R1:W-:Y:S01]  /*48c0*/  MUFU.EX2 R79, R146 ;  /* 0x00000092004f7308 */ /* 0x0003e20000000800 */
[----:B------:R-:W-:Y:S01]  /*48d0*/  FFMA.FTZ R143, R116, UR6, -R138 ;  /* 0x00000006748f7c23 */ /* 0x000fe2000801088a */
[--C-:B------:R-:W-:Y:S01]  /*48e0*/  FFMA.FTZ R115, R67, UR6, -R142.reuse ;  /* 0x0000000643737c23 */ /* 0x100fe2000801088e */
[----:B------:R-:W-:Y:S01]  /*48f0*/  FFMA.FTZ R69, R8, UR6, -R142 ;  /* 0x0000000608457c23 */ /* 0x000fe2000801088e */
[----:B------:R-:W-:Y:S01]  /*4900*/  MUFU.EX2 R104, R137 ;  /* 0x0000008900687308 */ /* 0x000fe20000000800 */
[----:B------:R-:W-:Y:S01]  /*4910*/  FFMA.FTZ R116, R106, UR6, -R138 ;  /* 0x000000066a747c23 */ /* 0x000fe2000801088a */
[----:B------:R-:W-:Y:S01]  /*4920*/  FFMA.FTZ R67, R54, UR6, -R142 ;  /* 0x0000000636437c23 */ /* 0x000fe2000801088e */
[----:B------:R-:W-:Y:S01]  /*4930*/  FFMA.FTZ R106, R96, UR6, -R138 ;  /* 0x00000006606a7c23 */ /* 0x000fe2000801088a */
[----:B------:R-:W-:Y:S01]  /*4940*/  MUFU.EX2 R137, R52 ;  /* 0x0000003400897308 */ /* 0x000fe20000000800 */
[--C-:B------:R-:W-:Y:S01]  /*4950*/  FFMA.FTZ R54, R37, UR6, -R142.reuse ;  /* 0x0000000625367c23 */ /* 0x100fe2000801088e */
[----:B------:R-:W-:Y:S01]  /*4960*/  FFMA.FTZ R152, R110, UR6, -R141 ;  /* 0x000000066e987c23 */ /* 0x000fe2000801088d */
[--C-:B------:R-:W-:Y:S01]  /*4970*/  FFMA.FTZ R96, R114, UR6, -R142.reuse ;  /* 0x0000000672607c23 */ /* 0x100fe2000801088e */
[----:B------:R-:W2:Y:S01]  /*4980*/  MUFU.EX2 R8, R40 ;  /* 0x0000002800087308 */ /* 0x000ea20000000800 */
[----:B------:R-:W-:Y:S01]  /*4990*/  FFMA.FTZ R37, R18, UR6, -R142 ;  /* 0x0000000612257c23 */ /* 0x000fe2000801088e */
[--C-:B-1----:R-:W-:Y:S01]  /*49a0*/  FFMA.FTZ R146, R128, UR6, -R138.reuse ;  /* 0x0000000680927c23 */ /* 0x102fe2000801088a */
[----:B------:R-:W-:Y:S01]  /*49b0*/  FADD.FTZ R18, R10, R13 ;  /* 0x0000000d0a127221 */ /* 0x000fe20000010000 */
[----:B------:R-:W1:Y:S01]  /*49c0*/  MUFU.EX2 R17, R17 ;  /* 0x0000001100117308 */ /* 0x000e620000000800 */
[--C-:B------:R-:W-:Y:S01]  /*49d0*/  FFMA.FTZ R148, R124, UR6, -R138.reuse ;  /* 0x000000067c947c23 */ /* 0x100fe2000801088a */
[--C-:B------:R-:W-:Y:S01]  /*49e0*/  FFMA.FTZ R75, R58, UR6, -R141.reuse ;  /* 0x000000063a4b7c23 */ /* 0x100fe2000801088d */
[--C-:B------:R-:W-:Y:S01]  /*49f0*/  FFMA.FTZ R151, R111, UR6, -R141.reuse ;  /* 0x000000066f977c23 */ /* 0x100fe2000801088d */
[----:B------:R4:W-:Y:S01]  /*4a00*/  MUFU.EX2 R24, R140 ;  /* 0x0000008c00187308 */ /* 0x0009e20000000800 */
        /* <DEDUP_REMOVED lines=11> */
[----:B------:R-:W-:Y:S01]  /*4ac0*/  MUFU.EX2 R129, R144 ;  /* 0x0000009000817308 */ /* 0x000fe20000000800 */
[--C-:B------:R-:W-:Y:S01]  /*4ad0*/  FFMA.FTZ R56, R84, UR6, -R138.reuse ;  /* 0x0000000654387c23 */ /* 0x100fe2000801088a */
[--C-:B----4-:R-:W-:Y:S01]  /*4ae0*/  FFMA.FTZ R140, R63, UR6, -R141.reuse ;  /* 0x000000063f8c7c23 */ /* 0x110fe2000801088d */
[--C-:B------:R-:W-:Y:S01]  /*4af0*/  FFMA.FTZ R63, R47, UR6, -R141.reuse ;  /* 0x000000062f3f7c23 */ /* 0x100fe2000801088d */
[----:B------:R-:W-:Y:S01]  /*4b00*/  MUFU.EX2 R114, R136 ;  /* 0x0000008800727308 */ /* 0x000fe20000000800 */
[--C-:B------:R-:W-:Y:S01]  /*4b10*/  FFMA.FTZ R47, R42, UR6, -R141.reuse ;  /* 0x000000062a2f7c23 */ /* 0x100fe2000801088d */
[--C-:B-----5:R-:W-:Y:S01]  /*4b20*/  FFMA.FTZ R64, R46, UR6, -R141.reuse ;  /* 0x000000062e407c23 */ /* 0x120fe2000801088d */
[--C-:B------:R-:W-:Y:S01]  /*4b30*/  FFMA.FTZ R46, R30, UR6, -R141.reuse ;  /* 0x000000061e2e7c23 */ /* 0x100fe2000801088d */
[----:B------:R-:W-:Y:S01]  /*4b40*/  MUFU.EX2 R144, R139 ;  /* 0x0000008b00907308 */ /* 0x000fe20000000800 */
[--C-:B------:R-:W-:Y:S01]  /*4b50*/  FFMA.FTZ R30, R14, UR6, -R141.reuse ;  /* 0x000000060e1e7c23 */ /* 0x100fe2000801088d */
[----:B---3--:R-:W-:Y:S01]  /*4b60*/  FFMA.FTZ R28, R133, UR6, -R141 ;  /* 0x00000006851c7c23 */ /* 0x008fe2000801088d */
[--C-:B------:R-:W-:Y:S01]  /*4b70*/  FFMA.FTZ R133, R125, UR6, -R138.reuse ;  /* 0x000000067d857c23 */ /* 0x100fe2000801088a */
[----:B------:R-:W-:Y:S01]  /*4b80*/  MUFU.EX2 R136, R146 ;  /* 0x0000009200887308 */ /* 0x000fe20000000800 */
[--C-:B------:R-:W-:Y:S01]  /*4b90*/  FFMA.FTZ R125, R113, UR6, -R138.reuse ;  /* 0x00000006717d7c23 */ /* 0x100fe2000801088a */
[--C-:B------:R-:W-:Y:S01]  /*4ba0*/  FFMA.FTZ R141, R117, UR6, -R138.reuse ;  /* 0x00000006758d7c23 */ /* 0x100fe2000801088a */
[--C-:B------:R-:W-:Y:S01]  /*4bb0*/  FFMA.FTZ R113, R107, UR6, -R138.reuse ;  /* 0x000000066b717c23 */ /* 0x100fe2000801088a */
[----:B------:R-:W3:Y:S01]  /*4bc0*/  MUFU.EX2 R147, R147 ;  /* 0x0000009300937308 */ /* 0x000ee20000000800 */
[--C-:B------:R-:W-:Y:S01]  /*4bd0*/  FFMA.FTZ R14, R53, UR6, -R138.reuse ;  /* 0x00000006350e7c23 */ /* 0x100fe2000801088a */
[--C-:B------:R-:W-:Y:S01]  /*4be0*/  FFMA.FTZ R42, R21, UR6, -R138.reuse ;  /* 0x00000006152a7c23 */ /* 0x100fe2000801088a */
[----:B------:R-:W-:Y:S01]  /*4bf0*/  FFMA.FTZ R41, R85, UR6, -R138 ;  /* 0x0000000655297c23 */ /* 0x000fe2000801088a */
[----:B------:R4:W5:Y:S01]  /*4c00*/  MUFU.EX2 R139, R134 ;  /* 0x00000086008b7308 */ /* 0x0009620000000800 */
[----:B------:R-:W-:Y:S01]  /*4c10*/  FFMA.FTZ R130, R118, UR6, -R142 ;  /* 0x0000000676827c23 */ /* 0x000fe2000801088e */
[----:B------:R-:W-:Y:S01]  /*4c20*/  FADD.FTZ R18, R11, R18 ;  /* 0x000000120b127221 */ /* 0x000fe20000010000 */
[--C-:B------:R-:W-:Y:S01]  /*4c30*/  FFMA.FTZ R52, R9, UR6, -R142.reuse ;  /* 0x0000000609347c23 */ /* 0x100fe2000801088e */
[----:B------:R-:W5:Y:S01]  /*4c40*/  MUFU.EX2 R135, R135 ;  /* 0x0000008700877308 */ /* 0x000f620000000800 */
[--C-:B------:R-:W-:Y:S01]  /*4c50*/  FFMA.FTZ R21, R119, UR6, -R142.reuse ;  /* 0x0000000677157c23 */ /* 0x100fe2000801088e */
[----:B------:R-:W-:Y:S01]  /*4c60*/  FFMA.FTZ R40, R22, UR6, -R142 ;  /* 0x0000000616287c23 */ /* 0x000fe2000801088e */
[----:B--2---:R-:W-:Y:S01]  /*4c70*/  FADD.FTZ R22, R137, R8 ;  /* 0x0000000889167221 */ /* 0x004fe20000010000 */
[----:B------:R-:W2:Y:S01]  /*4c80*/  MUFU.EX2 R138, R148 ;  /* 0x00000094008a7308 */ /* 0x000ea20000000800 */
[--C-:B------:R-:W-:Y:S01]  /*4c90*/  FFMA.FTZ R118, R99, UR6, -R142.reuse ;  /* 0x0000000663767c23 */ /* 0x100fe2000801088e */
[----:B------:R-:W-:Y:S01]  /*4ca0*/  F2FP.BF16.F32.PACK_AB R13, R13, R10 ;  /* 0x0000000a0d0d723e */ /* 0x000fe200000010ff */
[--C-:B------:R-:W-:Y:S01]  /*4cb0*/  FFMA.FTZ R99, R55, UR6, -R142.reuse ;  /* 0x0000000637637c23 */ /* 0x100fe2000801088e */
[----:B------:R-:W2:Y:S01]  /*4cc0*/  MUFU.EX2 R131, R131 ;  /* 0x0000008300837308 */ /* 0x000ea20000000800 */
[----:B------:R-:W-:Y:S01]  /*4cd0*/  F2FP.BF16.F32.PACK_AB R137, R8, R137 ;  /* 0x000000890889723e */ /* 0x000fe200000010ff */
[----:B------:R-:W-:Y:S01]  /*4ce0*/  FFMA.FTZ R53, R35, UR6, -R142 ;  /* 0x0000000623357c23 */ /* 0x000fe2000801088e */
[C---:B----4-:R-:W-:Y:S01]  /*4cf0*/  F2FP.BF16.F32.PACK_AB R134, R15.reuse, R11 ;  /* 0x0000000b0f86723e */ /* 0x050fe200000010ff */
[----:B------:R-:W4:Y:S01]  /*4d00*/  MUFU.EX2 R9, R133 ;  /* 0x0000008500097308 */ /* 0x000f220000000800 */
[----:B------:R-:W-:Y:S01]  /*4d10*/  FADD.FTZ R15, R15, R18 ;  /* 0x000000120f0f7221 */ /* 0x000fe20000010000 */
[----:B------:R-:W-:Y:S01]  /*4d20*/  FADD.FTZ R10, R74, R92 ;  /* 0x0000005c4a0a7221 */ /* 0x000fe20000010000 */
[--C-:B------:R-:W-:Y:S01]  /*4d30*/  FFMA.FTZ R55, R38, UR6, -R142.reuse ;  /* 0x0000000626377c23 */ /* 0x100fe2000801088e */
[----:B------:R-:W4:Y:S01]  /*4d40*/  MUFU.EX2 R130, R130 ;  /* 0x0000008200827308 */ /* 0x000f220000000800 */
[----:B-1----:R-:W-:Y:S01]  /*4d50*/  FADD.FTZ R15, R17, R15 ;  /* 0x0000000f110f7221 */ /* 0x002fe20000010000 */
[--C-:B------:R-:W-:Y:S01]  /*4d60*/  FFMA.FTZ R35, R19, UR6, -R142.reuse ;  /* 0x0000000613237c23 */ /* 0x100fe2000801088e */
[----:B------:R-:W-:Y:S01]  /*4d70*/  FFMA.FTZ R38, R23, UR6, -R142 ;  /* 0x0000000617267c23 */ /* 0x000fe2000801088e */
[----:B------:R-:W1:Y:S01]  /*4d80*/  MUFU.EX2 R8, R143 ;  /* 0x0000008f00087308 */ /* 0x000e620000000800 */
[----:B---3--:R-:W-:Y:S01]  /*4d90*/  FADD.FTZ R19, R136, R147 ;  /* 0x0000009388137221 */ /* 0x008fe20000010000 */
[----:B-----5:R-:W-:Y:S01]  /*4da0*/  FADD.FTZ R22, R139, R22 ;  /* 0x000000168b167221 */ /* 0x020fe20000010000 */
[----:B------:R-:W-:Y:S01]  /*4db0*/  F2FP.BF16.F32.PACK_AB R23, R93, R17 ;  /* 0x000000115d17723e */ /* 0x000fe200000010ff */
[----:B------:R-:W3:Y:S01]  /*4dc0*/  MUFU.EX2 R11, R21 ;  /* 0x00000015000b7308 */ /* 0x000ee20000000800 */
[----:B------:R-:W-:Y:S01]  /*4dd0*/  FADD.FTZ R10, R135, R10 ;  /* 0x0000000a870a7221 */ /* 0x000fe20000010000 */
[----:B------:R-:W-:Y:S01]  /*4de0*/  FADD.FTZ R93, R93, R15 ;  /* 0x0000000f5d5d7221 */ /* 0x000fe20000010000 */
[----:B--2---:R-:W-:Y:S01]  /*4df0*/  FADD.FTZ R19, R138, R19 ;  /* 0x000000138a137221 */ /* 0x004fe20000010000 */
[----:B------:R-:W2:Y:S01]  /*4e00*/  MUFU.EX2 R120, R120 ;  /* 0x0000007800787308 */ /* 0x000ea20000000800 */
[----:B------:R-:W-:Y:S01]  /*4e10*/  FADD.FTZ R22, R131, R22 ;  /* 0x0000001683167221 */ /* 0x000fe20000010000 */
[----:B------:R-:W-:Y:S01]  /*4e20*/  FADD.FTZ R10, R110, R10 ;  /* 0x0000000a6e0a7221 */ /* 0x000fe20000010000 */
[C---:B----4-:R-:W-:Y:S01]  /*4e30*/  F2FP.BF16.F32.PACK_AB R138, R9.reuse, R138 ;  /* 0x0000008a098a723e */ /* 0x050fe200000010ff */
[----:B------:R-:W4:Y:S01]  /*4e40*/  MUFU.EX2 R141, R141 ;  /* 0x0000008d008d7308 */ /* 0x000f220000000800 */
[----:B------:R-:W-:Y:S01]  /*4e50*/  FADD.FTZ R9, R9, R19 ;  /* 0x0000001309097221 */ /* 0x000fe20000010000 */
[----:B------:R-:W-:Y:S01]  /*4e60*/  FADD.FTZ R22, R130, R22 ;  /* 0x0000001682167221 */ /* 0x000fe20000010000 */
[----:B------:R-:W-:Y:S01]  /*4e70*/  FADD.FTZ R10, R79, R10 ;  /* 0x0000000a4f0a7221 */ /* 0x000fe20000010000 */
[----:B------:R-:W5:Y:S01]  /*4e80*/  MUFU.EX2 R87, R87 ;  /* 0x0000005700577308 */ /* 0x000f620000000800 */
[----:B------:R-:W-:Y:S01]  /*4e90*/  FFMA.FTZ R85, R105, UR6, -R142 ;  /* 0x0000000669557c23 */ /* 0x000fe2000801088e */
[----:B-1----:R-:W-:Y:S01]  /*4ea0*/  FADD.FTZ R9, R8, R9 ;  /* 0x0000000908097221 */ /* 0x002fe20000010000 */
[----:B---3--:R-:W-:Y:S01]  /*4eb0*/  FADD.FTZ R22, R11, R22 ;  /* 0x000000160b167221 */ /* 0x008fe20000010000 */
[----:B------:R-:W1:Y:S01]  /*4ec0*/  MUFU.EX2 R15, R96 ;  /* 0x00000060000f7308 */ /* 0x000e620000000800 */
[----:B------:R-:W-:Y:S01]  /*4ed0*/  FFMA.FTZ R119, R98, UR6, -R142 ;  /* 0x0000000662777c23 */ /* 0x000fe2000801088e */
[----:B--2---:R-:W-:Y:S01]  /*4ee0*/  FADD.FTZ R10, R120, R10 ;  /* 0x0000000a780a7221 */ /* 0x004fe20000010000 */
[--C-:B------:R-:W-:Y:S01]  /*4ef0*/  FFMA.FTZ R98, R88, UR6, -R142.reuse ;  /* 0x0000000658627c23 */ /* 0x100fe2000801088e */
[----:B------:R-:W2:Y:S01]  /*4f00*/  MUFU.EX2 R111, R152 ;  /* 0x00000098006f7308 */ /* 0x000ea20000000800 */
[--C-:B------:R-:W-:Y:S01]  /*4f10*/  FFMA.FTZ R88, R70, UR6, -R142.reuse ;  /* 0x0000000646587c23 */ /* 0x100fe2000801088e */
[C---:B----4-:R-:W-:Y:S01]  /*4f20*/  F2FP.BF16.F32.PACK_AB R8, R141.reuse, R8 ;  /* 0x000000088d08723e */ /* 0x050fe200000010ff */
[----:B------:R-:W-:Y:S01]  /*4f30*/  FADD.FTZ R141, R141, R9 ;  /* 0x000000098d8d7221 */ /* 0x000fe20000010000 */
[----:B------:R-:W3:Y:S01]  /*4f40*/  MUFU.EX2 R103, R103 ;  /* 0x0000006700677308 */ /* 0x000ee20000000800 */
[----:B------:R-:W-:Y:S01]  /*4f50*/  F2FP.BF16.F32.PACK_AB R9, R11, R130 ;  /* 0x000000820b09723e */ /* 0x000fe200000010ff */
[----:B-----5:R-:W-:Y:S01]  /*4f60*/  FADD.FTZ R93, R87, R93 ;  /* 0x0000005d575d7221 */ /* 0x020fe20000010000 */
[--C-:B------:R-:W-:Y:S01]  /*4f70*/  FFMA.FTZ R89, R89, UR6, -R142.reuse ;  /* 0x0000000659597c23 */ /* 0x100fe2000801088e */
[----:B------:R-:W4:Y:S01]  /*4f80*/  MUFU.EX2 R128, R128 ;  /* 0x0000008000807308 */ /* 0x000f220000000800 */
[----:B------:R-:W-:Y:S01]  /*4f90*/  FFMA.FTZ R70, R59, UR6, -R142 ;  /* 0x000000063b467c23 */ /* 0x000fe2000801088e */
[----:B-1----:R-:W-:Y:S01]  /*4fa0*/  FADD.FTZ R22, R15, R22 ;  /* 0x000000160f167221 */ /* 0x002fe20000010000 */
[----:B------:R-:W-:Y:S01]  /*4fb0*/  F2FP.BF16.F32.PACK_AB R133, R92, R74 ;  /* 0x0000004a5c85723e */ /* 0x000fe200000010ff */
[----:B------:R-:W1:Y:S01]  /*4fc0*/  MUFU.EX2 R112, R151 ;  /* 0x0000009700707308 */ /* 0x000e620000000800 */
[----:B------:R-:W-:Y:S01]  /*4fd0*/  FFMA.FTZ R84, R82, UR6, -R142 ;  /* 0x0000000652547c23 */ /* 0x000fe2000801088e */
[----:B--2---:R-:W-:Y:S01]  /*4fe0*/  FADD.FTZ R10, R111, R10 ;  /* 0x0000000a6f0a7221 */ /* 0x004fe20000010000 */
[--C-:B------:R-:W-:Y:S01]  /*4ff0*/  FFMA.FTZ R83, R83, UR6, -R142.reuse ;  /* 0x0000000653537c23 */ /* 0x100fe2000801088e */
[----:B------:R-:W2:Y:S01]  /*5000*/  MUFU.EX2 R127, R127 ;  /* 0x0000007f007f7308 */ /* 0x000ea20000000800 */
[----:B------:R-:W-:Y:S01]  /*5010*/  FFMA.FTZ R105, R73, UR6, -R142 ;  /* 0x0000000649697c23 */ /* 0x000fe2000801088e */
[C---:B---3--:R-:W-:Y:S01]  /*5020*/  F2FP.BF16.F32.PACK_AB R96, R103.reuse, R87 ;  /* 0x000000576760723e */ /* 0x048fe200000010ff */
[----:B------:R-:W-:Y:S01]  /*5030*/  FADD.FTZ R103, R103, R93 ;  /* 0x0000005d67677221 */ /* 0x000fe20000010000 */
[----:B------:R-:W3:Y:S01]  /*5040*/  MUFU.EX2 R125, R125 ;  /* 0x0000007d007d7308 */ /* 0x000ee20000000800 */
[----:B------:R-:W-:Y:S01]  /*5050*/  F2FP.BF16.F32.PACK_AB R21, R120, R79 ;  /* 0x0000004f7815723e */ /* 0x000fe200000010ff */
[----:B----4-:R-:W-:Y:S01]  /*5060*/  FADD.FTZ R141, R128, R141 ;  /* 0x0000008d808d7221 */ /* 0x010fe20000010000 */
[----:B------:R-:W-:Y:S01]  /*5070*/  F2FP.BF16.F32.PACK_AB R135, R110, R135 ;  /* 0x000000876e87723e */ /* 0x000fe200000010ff */
[----:B------:R-:W4:Y:S01]  /*5080*/  MUFU.EX2 R17, R86 ;  /* 0x0000005600117308 */ /* 0x000f220000000800 */
[----:B------:R-:W-:-:S02]  /*5090*/  F2FP.BF16.F32.PACK_AB R136, R147, R136 ;  /* 0x000000889388723e */ /* 0x000fc400000010ff */
[C---:B-1----:R-:W-:Y:S01]  /*50a0*/  F2FP.BF16.F32.PACK_AB R93, R112.reuse, R111 ;  /* 0x0000006f705d723e */ /* 0x042fe200000010ff */
[----:B------:R-:W1:Y:S01]  /*50b0*/  MUFU.EX2 R116, R116 ;  /* 0x0000007400747308 */ /* 0x000e620000000800 */
[----:B------:R-:W-:Y:S01]  /*50c0*/  FADD.FTZ R112, R112, R10 ;  /* 0x0000000a70707221 */ /* 0x000fe20000010000 */
[C---:B--2---:R-:W-:Y:S01]  /*50d0*/  F2FP.BF16.F32.PACK_AB R11, R127.reuse, R15 ;  /* 0x0000000f7f0b723e */ /* 0x044fe200000010ff */
[----:B------:R-:W-:Y:S01]  /*50e0*/  FADD.FTZ R22, R127, R22 ;  /* 0x000000167f167221 */ /* 0x000fe20000010000 */
[----:B------:R-:W2:Y:S01]  /*50f0*/  MUFU.EX2 R102, R102 ;  /* 0x0000006600667308 */ /* 0x000ea20000000800 */
[----:B------:R-:W-:Y:S02]  /*5100*/  F2FP.BF16.F32.PACK_AB R139, R131, R139 ;  /* 0x0000008b838b723e */ /* 0x000fe400000010ff */
[C---:B---3--:R-:W-:Y:S01]  /*5110*/  F2FP.BF16.F32.PACK_AB R10, R125.reuse, R128 ;  /* 0x000000807d0a723e */ /* 0x048fe200000010ff */
[----:B------:R-:W3:Y:S01]  /*5120*/  MUFU.EX2 R18, R85 ;  /* 0x0000005500127308 */ /* 0x000ee20000000800 */
[----:B------:R-:W-:Y:S01]  /*5130*/  FADD.FTZ R125, R125, R141 ;  /* 0x0000008d7d7d7221 */ /* 0x000fe20000010000 */
[----:B----4-:R-:W-:-:S02]  /*5140*/  FADD.FTZ R59, R17, R22 ;  /* 0x00000016113b7221 */ /* 0x010fc40000010000 */
[----:B------:R-:W-:Y:S01]  /*5150*/  MUFU.EX2 R113, R113 ;  /* 0x0000007100717308 */ /* 0x000fe20000000800 */
[----:B-1----:R-:W-:-:S03]  /*5160*/  FADD.FTZ R125, R116, R125 ;  /* 0x0000007d747d7221 */ /* 0x002fc60000010000 */
[----:B------:R-:W1:Y:S01]  /*5170*/  MUFU.EX2 R132, R132 ;  /* 0x0000008400847308 */ /* 0x000e620000000800 */
[----:B--2---:R-:W-:-:S03]  /*5180*/  FADD.FTZ R103, R102, R103 ;  /* 0x0000006766677221 */ /* 0x004fc60000010000 */
[----:B------:R-:W-:Y:S01]  /*5190*/  MUFU.EX2 R15, R106 ;  /* 0x0000006a000f7308 */ /* 0x000fe20000000800 */
[----:B---3--:R-:W-:-:S03]  /*51a0*/  FADD.FTZ R59, R18, R59 ;  /* 0x0000003b123b7221 */ /* 0x008fc60000010000 */
[----:B------:R2:W3:Y:S04]  /*51b0*/  MUFU.EX2 R19, R119 ;  /* 0x0000007700137308 */ /* 0x0004e80000000800 */
[----:B------:R-:W4:Y:S01]  /*51c0*/  MUFU.EX2 R109, R109 ;  /* 0x0000006d006d7308 */ /* 0x000f220000000800 */
[C---:B-1----:R-:W-:Y:S01]  /*51d0*/  F2FP.BF16.F32.PACK_AB R86, R132.reuse, R102 ;  /* 0x000000668456723e */ /* 0x042fe200000010ff */
[----:B------:R-:W-:Y:S02]  /*51e0*/  FADD.FTZ R132, R132, R103 ;  /* 0x0000006784847221 */ /* 0x000fe40000010000 */
[----:B------:R-:W1:Y:S04]  /*51f0*/  MUFU.EX2 R121, R121 ;  /* 0x0000007900797308 */ /* 0x000e680000000800 */
[----:B------:R-:W5:Y:S01]  /*5200*/  MUFU.EX2 R97, R97 ;  /* 0x0000006100617308 */ /* 0x000f620000000800 */
[C---:B--2---:R-:W-:Y:S01]  /*5210*/  F2FP.BF16.F32.PACK_AB R119, R113.reuse, R116 ;  /* 0x000000747177723e */ /* 0x044fe200000010ff */
[----:B------:R-:W-:-:S02]  /*5220*/  FADD.FTZ R113, R113, R125 ;  /* 0x0000007d71717221 */ /* 0x000fc40000010000 */
[----:B------:R2:W2:Y:S01]  /*5230*/  MUFU.EX2 R22, R118 ;  /* 0x0000007600167308 */ /* 0x0004a20000000800 */
[----:B---3--:R-:W-:Y:S01]  /*5240*/  FADD.FTZ R59, R19, R59 ;  /* 0x0000003b133b7221 */ /* 0x008fe20000010000 */
[----:B----4-:R-:W-:Y:S01]  /*5250*/  FADD.FTZ R132, R109, R132 ;  /* 0x000000846d847221 */ /* 0x010fe20000010000 */
[----:B------:R-:W-:Y:S01]  /*5260*/  FADD.FTZ R113, R15, R113 ;  /* 0x000000710f717221 */ /* 0x000fe20000010000 */
[----:B------:R-:W3:Y:S01]  /*5270*/  MUFU.EX2 R90, R90 ;  /* 0x0000005a005a7308 */ /* 0x000ee20000000800 */
[C---:B-1----:R-:W-:Y:S01]  /*5280*/  F2FP.BF16.F32.PACK_AB R106, R121.reuse, R109 ;  /* 0x0000006d796a723e */ /* 0x042fe200000010ff */
[----:B------:R-:W-:Y:S02]  /*5290*/  FADD.FTZ R121, R121, R132 ;  /* 0x0000008479797221 */ /* 0x000fe40000010000 */
[----:B------:R-:W1:Y:S01]  /*52a0*/  MUFU.EX2 R91, R91 ;  /* 0x0000005b005b7308 */ /* 0x000e620000000800 */
[C---:B-----5:R-:W-:Y:S01]  /*52b0*/  F2FP.BF16.F32.PACK_AB R109, R97.reuse, R15 ;  /* 0x0000000f616d723e */ /* 0x060fe200000010ff */
[----:B------:R-:W-:-:S02]  /*52c0*/  FADD.FTZ R97, R97, R113 ;  /* 0x0000007161617221 */ /* 0x000fc40000010000 */
[----:B------:R-:W-:Y:S01]  /*52d0*/  MUFU.EX2 R89, R89 ;  /* 0x0000005900597308 */ /* 0x000fe20000000800 */
[----:B--2---:R-:W-:Y:S01]  /*52e0*/  F2FP.BF16.F32.PACK_AB R118, R18, R17 ;  /* 0x000000111276723e */ /* 0x004fe200000010ff */
[----:B------:R-:W-:Y:S02]  /*52f0*/  FADD.FTZ R59, R22, R59 ;  /* 0x0000003b163b7221 */ /* 0x000fe40000010000 */
[----:B------:R-:W2:Y:S01]  /*5300*/  MUFU.EX2 R17, R98 ;  /* 0x0000006200117308 */ /* 0x000ea20000000800 */
[----:B---3--:R-:W-:-:S03]  /*5310*/  FADD.FTZ R97, R90, R97 ;  /* 0x000000615a617221 */ /* 0x008fc60000010000 */
[----:B------:R-:W3:Y:S01]  /*5320*/  MUFU.EX2 R107, R150 ;  /* 0x00000096006b7308 */ /* 0x000ee20000000800 */
[C---:B-1----:R-:W-:Y:S01]  /*5330*/  F2FP.BF16.F32.PACK_AB R92, R91.reuse, R90 ;  /* 0x0000005a5b5c723e */ /* 0x042fe200000010ff */
[----:B------:R-:W-:Y:S02]  /*5340*/  FADD.FTZ R91, R91, R97 ;  /* 0x000000615b5b7221 */ /* 0x000fe40000010000 */
[----:B------:R-:W1:Y:S04]  /*5350*/  MUFU.EX2 R124, R149 ;  /* 0x00000095007c7308 */ /* 0x000e680000000800 */
[----:B------:R-:W4:Y:S01]  /*5360*/  MUFU.EX2 R117, R145 ;  /* 0x0000009100757308 */ /* 0x000f220000000800 */
[----:B--2---:R-:W-:Y:S01]  /*5370*/  FADD.FTZ R59, R17, R59 ;  /* 0x0000003b113b7221 */ /* 0x004fe20000010000 */
[----:B------:R-:W-:-:S02]  /*5380*/  F2FP.BF16.F32.PACK_AB R90, R89, R17 ;  /* 0x00000011595a723e */ /* 0x000fc400000010ff */
[----:B------:R-:W2:Y:S01]  /*5390*/  MUFU.EX2 R80, R80 ;  /* 0x0000005000507308 */ /* 0x000ea20000000800 */
[----:B------:R-:W5:Y:S01]  /*53a0*/  LDC R17, c[0x0][0x3e0] ;  /* 0x0000f800ff117b82 */ /* 0x000f620000000800 */
[----:B---3--:R-:W-:Y:S01]  /*53b0*/  FADD.FTZ R112, R107, R112 ;  /* 0x000000706b707221 */ /* 0x008fe20000010000 */
[----:B------:R-:W-:Y:S01]  /*53c0*/  F2FP.BF16.F32.PACK_AB R98, R22, R19 ;  /* 0x000000131662723e */ /* 0x000fe200000010ff */
[----:B------:R-:W3:Y:S01]  /*53d0*/  MUFU.EX2 R15, R81 ;  /* 0x00000051000f7308 */ /* 0x000ee20000000800 */
[----:B------:R-:W-:Y:S01]  /*53e0*/  FADD.FTZ R59, R89, R59 ;  /* 0x0000003b593b7221 */ /* 0x000fe20000010000 */
[C---:B-1----:R-:W-:Y:S01]  /*53f0*/  FADD.FTZ R112, R124.reuse, R112 ;  /* 0x000000707c707221 */ /* 0x042fe20000010000 */
[----:B------:R-:W-:Y:S01]  /*5400*/  F2FP.BF16.F32.PACK_AB R85, R124, R107 ;  /* 0x0000006b7c55723e */ /* 0x000fe200000010ff */
[----:B------:R-:W1:Y:S02]  /*5410*/  MUFU.EX2 R101, R156 ;  /* 0x0000009c00657308 */ /* 0x000e640000000800 */
[----:B----4-:R-:W-:Y:S01]  /*5420*/  FADD.FTZ R112, R117, R112 ;  /* 0x0000007075707221 */ /* 0x010fe20000010000 */
[C---:B------:R-:W-:Y:S01]  /*5430*/  F2FP.BF16.F32.PACK_AB R87, R129.reuse, R117 ;  /* 0x000000758157723e */ /* 0x040fe200000010ff */
[----:B------:R-:W4:Y:S02]  /*5440*/  MUFU.EX2 R76, R157 ;  /* 0x0000009d004c7308 */ /* 0x000f240000000800 */
[----:B------:R-:W-:Y:S01]  /*5450*/  FADD.FTZ R112, R129, R112 ;  /* 0x0000007081707221 */ /* 0x000fe20000010000 */
[----:B--2---:R-:W-:Y:S01]  /*5460*/  FADD.FTZ R91, R80, R91 ;  /* 0x0000005b505b7221 */ /* 0x004fe20000010000 */
[----:B------:R-:W2:Y:S02]  /*5470*/  MUFU.EX2 R18, R84 ;  /* 0x0000005400127308 */ /* 0x000ea40000000800 */
[----:B------:R-:W-:Y:S01]  /*5480*/  FADD.FTZ R112, R61, R112 ;  /* 0x000000703d707221 */ /* 0x000fe20000010000 */
[C---:B---3--:R-:W-:Y:S01]  /*5490*/  F2FP.BF16.F32.PACK_AB R89, R15.reuse, R80 ;  /* 0x000000500f59723e */ /* 0x048fe200000010ff */
[----:B------:R-:W3:Y:S01]  /*54a0*/  MUFU.EX2 R25, R158 ;  /* 0x0000009e00197308 */ /* 0x000ee20000000800 */
[----:B------:R-:W-:Y:S01]  /*54b0*/  FADD.FTZ R91, R15, R91 ;  /* 0x0000005b0f5b7221 */ /* 0x000fe20000010000 */
[----:B-1----:R-:W-:Y:S01]  /*54c0*/  FADD.FTZ R121, R101, R121 ;  /* 0x0000007965797221 */ /* 0x002fe20000010000 */
[----:B------:R-:W-:Y:S01]  /*54d0*/  FADD.FTZ R112, R144, R112 ;  /* 0x0000007090707221 */ /* 0x000fe20000010000 */
[----:B------:R-:W1:Y:S01]  /*54e0*/  MUFU.EX2 R122, R122 ;  /* 0x0000007a007a7308 */ /* 0x000e620000000800 */
[----:B-----5:R-:W-:Y:S01]  /*54f0*/  IMAD R17, R162, R17, R161 ;  /* 0x00000011a2117224 */ /* 0x020fe200078e02a1 */
[C---:B----4-:R-:W-:Y:S01]  /*5500*/  F2FP.BF16.F32.PACK_AB R82, R76.reuse, R101 ;  /* 0x000000654c52723e */ /* 0x050fe200000010ff */
[----:B------:R-:W-:Y:S01]  /*5510*/  FADD.FTZ R76, R76, R121 ;  /* 0x000000794c4c7221 */ /* 0x000fe20000010000 */
[----:B------:R-:W4:Y:S01]  /*5520*/  MUFU.EX2 R19, R83 ;  /* 0x0000005300137308 */ /* 0x000f220000000800 */
[----:B------:R-:W-:Y:S01]  /*5530*/  FADD.FTZ R112, R20, R112 ;  /* 0x0000007014707221 */ /* 0x000fe20000010000 */
[----:B--2---:R-:W-:Y:S01]  /*5540*/  FADD.FTZ R59, R18, R59 ;  /* 0x0000003b123b7221 */ /* 0x004fe20000010000 */
[----:B------:R-:W-:Y:S01]  /*5550*/  IMAD.SHL.U32 R17, R17, 0x20, RZ ;  /* 0x0000002011117824 */ /* 0x000fe200078e00ff */
[----:B------:R-:W2:Y:S01]  /*5560*/  MUFU.EX2 R78, R78 ;  /* 0x0000004e004e7308 */ /* 0x000ea20000000800 */
[----:B------:R-:W-:Y:S01]  /*5570*/  FADD.FTZ R76, R16, R76 ;  /* 0x0000004c104c7221 */ /* 0x000fe20000010000 */
[----:B---3--:R-:W-:Y:S01]  /*5580*/  F2FP.BF16.F32.PACK_AB R84, R25, R16 ;  /* 0x000000101954723e */ /* 0x008fe200000010ff */
[----:B------:R-:W-:Y:S01]  /*5590*/  VIADD R158, R172, 0x1 ;  /* 0x00000001ac9e7836 */ /* 0x000fe20000000000 */
[----:B------:R-:W3:Y:S01]  /*55a0*/  MUFU.EX2 R123, R123 ;  /* 0x0000007b007b7308 */ /* 0x000ee20000000800 */
[----:B------:R-:W-:Y:S01]  /*55b0*/  IADD3 R228, P1, P0, R17, R7, R228 ;  /* 0x0000000711e47210 */ /* 0x000fe2000783e0e4 */
[----:B-1----:R-:W-:Y:S01]  /*55c0*/  FADD.FTZ R112, R122, R112 ;  /* 0x000000707a707221 */ /* 0x002fe20000010000 */
[----:B------:R-:W-:Y:S01]  /*55d0*/  SHF.R.S32.HI R17, RZ, 0x1f, R17 ;  /* 0x0000001fff117819 */ /* 0x000fe20000011411 */
[----:B------:R-:W1:Y:S01]  /*55e0*/  MUFU.EX2 R15, R88 ;  /* 0x00000058000f7308 */ /* 0x000e620000000800 */
[----:B------:R-:W-:Y:S01]  /*55f0*/  FADD.FTZ R25, R25, R76 ;  /* 0x0000004c19197221 */ /* 0x000fe20000010000 */
[----:B----4-:R-:W-:Y:S01]  /*5600*/  FADD.FTZ R59, R19, R59 ;  /* 0x0000003b133b7221 */ /* 0x010fe20000010000 */
[----:B------:R-:W-:Y:S01]  /*5610*/  IADD3.X R6, PT, PT, R17, R6, RZ, P1, P0 ;  /* 0x0000000611067210 */ /* 0x000fe20000fe04ff */
[----:B------:R-:W-:Y:S01]  /*5620*/  MUFU.EX2 R126, R126 ;  /* 0x0000007e007e7308 */ /* 0x000fe20000000800 */
[----:B------:R-:W-:Y:S01]  /*5630*/  FADD.FTZ R25, R24, R25 ;  /* 0x0000001918197221 */ /* 0x000fe20000010000 */
[----:B--2---:R-:W-:Y:S01]  /*5640*/  FADD.FTZ R91, R78, R91 ;  /* 0x0000005b4e5b7221 */ /* 0x004fe20000010000 */
[C---:B------:R-:W-:Y:S01]  /*5650*/  LOP3.LUT R226, R6.reuse, UR18, R217, 0x96, !PT ;  /* 0x0000001206e27c12 */ /* 0x040fe2000f8e96d9 */
[----:B------:R-:W2:Y:S01]  /*5660*/  MUFU.EX2 R68, R68 ;  /* 0x0000004400447308 */ /* 0x000ea20000000800 */
[----:B------:R-:W-:Y:S01]  /*5670*/  LOP3.LUT R222, R6, UR18, R203, 0x96, !PT ;  /* 0x0000001206de7c12 */ /* 0x000fe2000f8e96cb */
[----:B---3--:R-:W-:Y:S01]  /*5680*/  FADD.FTZ R112, R123, R112 ;  /* 0x000000707b707221 */ /* 0x008fe20000010000 */
[----:B------:R-:W-:Y:S01]  /*5690*/  IMAD.WIDE.U32 R228, R228, -0x2daee0ad, RZ ;  /* 0xd2511f53e4e47825 */ /* 0x000fe200078e00ff */
[----:B------:R-:W3:Y:S01]  /*56a0*/  MUFU.EX2 R27, R27 ;  /* 0x0000001b001b7308 */ /* 0x000ee20000000800 */
[----:B------:R-:W-:-:S02]  /*56b0*/  F2FP.BF16.F32.PACK_AB R76, R108, R94 ;  /* 0x0000005e6c4c723e */ /* 0x000fc400000010ff */
[----:B-1----:R-:W-:Y:S01]  /*56c0*/  FADD.FTZ R59, R15, R59 ;  /* 0x0000003b0f3b7221 */ /* 0x002fe20000010000 */
[----:B------:R-:W-:Y:S01]  /*56d0*/  FADD.FTZ R112, R114, R112 ;  /* 0x0000007072707221 */ /* 0x000fe20000010000 */
[----:B------:R-:W1:Y:S01]  /*56e0*/  MUFU.EX2 R100, R100 ;  /* 0x0000006400647308 */ /* 0x000e620000000800 */
[----:B------:R-:W-:Y:S01]  /*56f0*/  IMAD.WIDE.U32 R226, R226, -0x2daee0ad, RZ ;  /* 0xd2511f53e2e27825 */ /* 0x000fe200078e00ff */
[----:B------:R-:W-:-:S03]  /*5700*/  LOP3.LUT R152, R172, UR19, R229, 0x96, !PT ;  /* 0x00000013ac987c12 */ /* 0x000fc6000f8e96e5 */
[----:B------:R-:W-:Y:S01]  /*5710*/  FADD.FTZ R112, R104, R112 ;  /* 0x0000007068707221 */ /* 0x000fe20000010000 */
[----:B------:R4:W5:Y:S01]  /*5720*/  MUFU.EX2 R16, R77 ;  /* 0x0000004d00107308 */ /* 0x0009620000000800 */
[----:B------:R-:W-:Y:S01]  /*5730*/  IMAD.WIDE.U32 R222, R222, -0x2daee0ad, RZ ;  /* 0xd2511f53dede7825 */ /* 0x000fe200078e00ff */
[----:B--2---:R-:W-:-:S03]  /*5740*/  F2FP.BF16.F32.PACK_AB R78, R68, R78 ;  /* 0x0000004e444e723e */ /* 0x004fc600000010ff */
[----:B------:R-:W-:Y:S01]  /*5750*/  FADD.FTZ R68, R68, R91 ;  /* 0x0000005b44447221 */ /* 0x000fe20000010000 */
[----:B------:R-:W2:Y:S01]  /*5760*/  MUFU.EX2 R140, R140 ;  /* 0x0000008c008c7308 */ /* 0x000ea20000000800 */
[----:B------:R-:W-:Y:S01]  /*5770*/  F2FP.BF16.F32.PACK_AB R88, R19, R18 ;  /* 0x000000121358723e */ /* 0x000fe200000010ff */
[----:B------:R-:W-:Y:S02]  /*5780*/  VIADD R172, R172, 0x3 ;  /* 0x00000003acac7836 */ /* 0x000fe40000000000 */
[----:B---3--:R-:W-:Y:S01]  /*5790*/  FADD.FTZ R68, R27, R68 ;  /* 0x000000441b447221 */ /* 0x008fe20000010000 */
[----:B------:R-:W-:Y:S01]  /*57a0*/  MUFU.EX2 R12, R12 ;  /* 0x0000000c000c7308 */ /* 0x000fe20000000800 */
[----:B------:R-:W-:Y:S01]  /*57b0*/  LOP3.LUT R160, R228, UR5, R223, 0x96, !PT ;  /* 0x00000005e4a07c12 */ /* 0x000fe2000f8e96df */
[----:B------:R-:W-:Y:S01]  /*57c0*/  IMAD.WIDE.U32 R152, R152, -0x326172a9, RZ ;  /* 0xcd9e8d5798987825 */ /* 0x000fe200078e00ff */
[----:B-1----:R-:W-:-:S03]  /*57d0*/  F2FP.BF16.F32.PACK_AB R74, R100, R24 ;  /* 0x00000018644a723e */ /* 0x002fc600000010ff */
[----:B------:R-:W-:Y:S01]  /*57e0*/  FADD.FTZ R100, R100, R25 ;  /* 0x0000001964647221 */ /* 0x000fe20000010000 */
[----:B------:R-:W1:Y:S01]  /*57f0*/  MUFU.EX2 R79, R105 ;  /* 0x00000069004f7308 */ /* 0x000e620000000800 */
[----:B----4-:R-:W-:Y:S01]  /*5800*/  F2FP.BF16.F32.PACK_AB R77, R126, R15 ;  /* 0x0000000f7e4d723e */ /* 0x010fe200000010ff */
[----:B------:R-:W-:Y:S01]  /*5810*/  IMAD.WIDE.U32 R160, R160, -0x326172a9, RZ ;  /* 0xcd9e8d57a0a07825 */ /* 0x000fe200078e00ff */
[----:B-----5:R-:W-:Y:S01]  /*5820*/  F2FP.BF16.F32.PACK_AB R80, R16, R27 ;  /* 0x0000001b1050723e */ /* 0x020fe200000010ff */
[----:B------:R-:W3:Y:S02]  /*5830*/  MUFU.EX2 R15, R75 ;  /* 0x0000004b000f7308 */ /* 0x000ee40000000800 */
[----:B--2---:R-:W-:Y:S01]  /*5840*/  FADD.FTZ R112, R140, R112 ;  /* 0x000000708c707221 */ /* 0x004fe20000010000 */
[----:B------:R-:W-:Y:S01]  /*5850*/  FADD.FTZ R16, R16, R68 ;  /* 0x0000004410107221 */ /* 0x000fe20000010000 */
[----:B------:R-:W-:Y:S01]  /*5860*/  FADD.FTZ R100, R94, R100 ;  /* 0x000000645e647221 */ /* 0x000fe20000010000 */
[----:B------:R3:W2:Y:S01]  /*5870*/  MUFU.EX2 R68, R26 ;  /* 0x0000001a00447308 */ /* 0x0006a20000000800 */
[----:B------:R-:W-:Y:S01]  /*5880*/  F2FP.BF16.F32.PACK_AB R81, R144, R61 ;  /* 0x0000003d9051723e */ /* 0x000fe200000010ff */
[----:B------:R-:W-:Y:S01]  /*5890*/  FADD.FTZ R59, R126, R59 ;  /* 0x0000003b7e3b7221 */ /* 0x000fe20000010000 */
[----:B------:R-:W-:Y:S01]  /*58a0*/  FADD.FTZ R108, R108, R100 ;  /* 0x000000646c6c7221 */ /* 0x000fe20000010000 */
[----:B------:R-:W4:Y:S01]  /*58b0*/  MUFU.EX2 R14, R14 ;  /* 0x0000000e000e7308 */ /* 0x000f220000000800 */
[----:B------:R-:W-:Y:S01]  /*58c0*/  LOP3.LUT R5, R5, UR19, R229, 0x96, !PT ;  /* 0x0000001305057c12 */ /* 0x000fe2000f8e96e5 */
[----:B-1----:R-:W-:Y:S01]  /*58d0*/  FADD.FTZ R59, R79, R59 ;  /* 0x0000003b4f3b7221 */ /* 0x002fe20000010000 */
[--C-:B------:R-:W-:Y:S01]  /*58e0*/  LOP3.LUT R172, R172, UR19, R229.reuse, 0x96, !PT ;  /* 0x00000013acac7c12 */ /* 0x100fe2000f8e96e5 */
[----:B------:R-:W1:Y:S01]  /*58f0*/  MUFU.EX2 R115, R115 ;  /* 0x0000007300737308 */ /* 0x000e620000000800 */
[----:B------:R-:W-:Y:S01]  /*5900*/  F2FP.BF16.F32.PACK_AB R61, R12, R95 ;  /* 0x0000005f0c3d723e */ /* 0x000fe200000010ff */
[----:B------:R-:W-:Y:S01]  /*5910*/  IMAD.WIDE.U32 R142, R5, -0x326172a9, RZ ;  /* 0xcd9e8d57058e7825 */ /* 0x000fe200078e00ff */
[----:B------:R-:W-:Y:S01]  /*5920*/  LOP3.LUT R158, R158, UR19, R229, 0x96, !PT ;  /* 0x000000139e9e7c12 */ /* 0x000fe2000f8e96e5 */
[----:B------:R5:W5:Y:S01]  /*5930*/  MUFU.EX2 R18, R62 ;  /* 0x0000003e00127308 */ /* 0x000b620000000800 */
[----:B------:R-:W-:Y:S01]  /*5940*/  F2FP.BF16.F32.PACK_AB R73, R114, R123 ;  /* 0x0000007b7249723e */ /* 0x000fe200000010ff */
[----:B---3--:R-:W-:Y:S01]  /*5950*/  FADD.FTZ R26, R15, R112 ;  /* 0x000000700f1a7221 */ /* 0x008fe20000010000 */
[----:B------:R-:W-:Y:S01]  /*5960*/  LOP3.LUT R112, R228, UR5, R227, 0x96, !PT ;  /* 0x00000005e4707c12 */ /* 0x000fe2000f8e96e3 */
[----:B--2---:R-:W-:Y:S01]  /*5970*/  FADD.FTZ R16, R68, R16 ;  /* 0x0000001044107221 */ /* 0x004fe20000010000 */
[----:B------:R-:W2:Y:S01]  /*5980*/  MUFU.EX2 R67, R67 ;  /* 0x0000004300437308 */ /* 0x000ea20000000800 */
[----:B------:R-:W-:Y:S01]  /*5990*/  IMAD.WIDE.U32 R172, R172, -0x326172a9, RZ ;  /* 0xcd9e8d57acac7825 */ /* 0x000fe200078e00ff */
[----:B------:R-:W-:-:S03]  /*59a0*/  UIADD3 UR5, UPT, UPT, UR19, 0x32370b8f, URZ ;  /* 0x32370b8f13057890 */ /* 0x000fc6000fffe0ff */
[----:B----4-:R-:W-:Y:S01]  /*59b0*/  FADD.FTZ R25, R14, R16 ;  /* 0x000000100e197221 */ /* 0x010fe20000010000 */
[----:B------:R-:W-:Y:S01]  /*59c0*/  LOP3.LUT R16, R216, UR9, R153, 0x96, !PT ;  /* 0x00000009d8107c12 */ /* 0x000fe2000f8e9699 */
[----:B------:R-:W-:Y:S01]  /*59d0*/  IMAD.WIDE.U32 R112, R112, -0x326172a9, RZ ;  /* 0xcd9e8d5770707825 */ /* 0x000fe200078e00ff */
[----:B-1----:R-:W-:-:S03]  /*59e0*/  F2FP.BF16.F32.PACK_AB R79, R115, R79 ;  /* 0x0000004f734f723e */ /* 0x002fc600000010ff */
[----:B------:R-:W-:Y:S01]  /*59f0*/  FADD.FTZ R115, R115, R59 ;  /* 0x0000003b73737221 */ /* 0x000fe20000010000 */
[----:B------:R-:W-:Y:S01]  /*5a00*/  F2FP.BF16.F32.PACK_AB R68, R14, R68 ;  /* 0x000000440e44723e */ /* 0x000fe200000010ff */
[----:B-----5:R-:W-:Y:S01]  /*5a10*/  FADD.FTZ R62, R95, R108 ;  /* 0x0000006c5f3e7221 */ /* 0x020fe20000010000 */
[----:B------:R-:W-:Y:S01]  /*5a20*/  LOP3.LUT R146, R152, UR8, R113, 0x96, !PT ;  /* 0x0000000898927c12 */ /* 0x000fe2000f8e9671 */
[----:B------:R-:W-:Y:S01]  /*5a30*/  IMAD.WIDE.U32 R158, R158, -0x326172a9, RZ ;  /* 0xcd9e8d579e9e7825 */ /* 0x000fe200078e00ff */
[----:B------:R-:W-:-:S03]  /*5a40*/  LOP3.LUT R152, R152, UR8, R161, 0x96, !PT ;  /* 0x0000000898987c12 */ /* 0x000fc6000f8e96a1 */
[----:B------:R-:W-:Y:S01]  /*5a50*/  FADD.FTZ R62, R12, R62 ;  /* 0x0000003e0c3e7221 */ /* 0x000fe20000010000 */
[----:B------:R-:W-:Y:S01]  /*5a60*/  LOP3.LUT R12, R202, UR9, R153, 0x96, !PT ;  /* 0x00000009ca0c7c12 */ /* 0x000fe2000f8e9699 */
[C---:B------:R-:W-:Y:S01]  /*5a70*/  FADD.FTZ R26, R18.reuse, R26 ;  /* 0x0000001a121a7221 */ /* 0x040fe20000010000 */
[----:B------:R-:W-:Y:S01]  /*5a80*/  F2FP.BF16.F32.PACK_AB R59, R18, R15 ;  /* 0x0000000f123b723e */ /* 0x000fe200000010ff */
[----:B------:R-:W-:Y:S01]  /*5a90*/  IMAD.WIDE.U32 R152, R152, -0x2daee0ad, RZ ;  /* 0xd2511f5398987825 */ /* 0x000fe200078e00ff */
[----:B------:R-:W-:-:S03]  /*5aa0*/  LOP3.LUT R15, R202, UR9, R143, 0x96, !PT ;  /* 0x00000009ca0f7c12 */ /* 0x000fc6000f8e968f */
[----:B--2---:R-:W-:Y:S01]  /*5ab0*/  FADD.FTZ R24, R67, R115 ;  /* 0x0000007343187221 */ /* 0x004fe20000010000 */
[----:B------:R-:W-:Y:S01]  /*5ac0*/  LOP3.LUT R102, R172, UR8, R113, 0x96, !PT ;  /* 0x00000008ac667c12 */ /* 0x000fe2000f8e9671 */
[----:B------:R-:W-:Y:S01]  /*5ad0*/  IMAD.WIDE.U32 R154, R12, -0x2daee0ad, RZ ;  /* 0xd2511f530c9a7825 */ /* 0x000fe200078e00ff */
[----:B------:R-:W-:Y:S01]  /*5ae0*/  LOP3.LUT R14, R202, UR9, R173, 0x96, !PT ;  /* 0x00000009ca0e7c12 */ /* 0x000fe2000f8e96ad */
[----:B------:R-:W1:Y:S01]  /*5af0*/  MUFU.EX2 R99, R99 ;  /* 0x0000006300637308 */ /* 0x000e620000000800 */
[----:B------:R-:W-:Y:S01]  /*5b00*/  LOP3.LUT R172, R172, UR8, R161, 0x96, !PT ;  /* 0x00000008acac7c12 */ /* 0x000fe2000f8e96a1 */
[----:B------:R-:W-:Y:S01]  /*5b10*/  IMAD.WIDE.U32 R94, R15, -0x2daee0ad, RZ ;  /* 0xd2511f530f5e7825 */ /* 0x000fe200078e00ff */
[----:B------:R-:W-:Y:S01]  /*5b20*/  LOP3.LUT R12, R222, UR7, R155, 0x96, !PT ;  /* 0x00000007de0c7c12 */ /* 0x000fe2000f8e969b */
[----:B------:R-:W-:Y:S01]  /*5b30*/  MUFU.EX2 R72, R72 ;  /* 0x0000004800487308 */ /* 0x000fe20000000800 */
[----:B------:R-:W-:Y:S01]  /*5b40*/  LOP3.LUT R154, R154, UR5, R153, 0x96, !PT ;  /* 0x000000059a9a7c12 */ /* 0x000fe2000f8e9699 */
[----:B------:R-:W-:Y:S01]  /*5b50*/  IMAD.WIDE.U32 R14, R14, -0x2daee0ad, RZ ;  /* 0xd2511f530e0e7825 */ /* 0x000fe200078e00ff */
[--C-:B------:R-:W-:Y:S01]  /*5b60*/  LOP3.LUT R150, R158, UR8, R113.reuse, 0x96, !PT ;  /* 0x000000089e967c12 */ /* 0x100fe2000f8e9671 */
[----:B------:R-:W-:Y:S01]  /*5b70*/  MUFU.EX2 R71, R71 ;  /* 0x0000004700477308 */ /* 0x000fe20000000800 */
[----:B------:R-:W-:Y:S01]  /*5b80*/  LOP3.LUT R148, R142, UR8, R113, 0x96, !PT ;  /* 0x000000088e947c12 */ /* 0x000fe2000f8e9671 */
[----:B------:R-:W-:Y:S01]  /*5b90*/  IMAD.WIDE.U32 R18, R12, -0x326172a9, RZ ;  /* 0xcd9e8d570c127825 */ /* 0x000fe200078e00ff */
[--C-:B------:R-:W-:Y:S01]  /*5ba0*/  LOP3.LUT R5, R216, UR9, R159.reuse, 0x96, !PT ;  /* 0x00000009d8057c12 */ /* 0x100fe2000f8e969f */
[----:B------:R-:W-:Y:S01]  /*5bb0*/  MUFU.EX2 R70, R70 ;  /* 0x0000004600467308 */ /* 0x000fe20000000800 */
[----:B------:R-:W-:Y:S01]  /*5bc0*/  LOP3.LUT R7, R202, UR9, R159, 0x96, !PT ;  /* 0x00000009ca077c12 */ /* 0x000fe2000f8e969f */
[----:B------:R-:W-:Y:S01]  /*5bd0*/  IMAD.WIDE.U32 R154, R154, -0x326172a9, RZ ;  /* 0xcd9e8d579a9a7825 */ /* 0x000fe200078e00ff */
[----:B------:R-:W-:-:S03]  /*5be0*/  LOP3.LUT R158, R158, UR8, R161, 0x96, !PT ;  /* 0x000000089e9e7c12 */ /* 0x000fc6000f8e96a1 */
[----:B-1----:R-:W-:Y:S01]  /*5bf0*/  FADD.FTZ R24, R99, R24 ;  /* 0x0000001863187221 */ /* 0x002fe20000010000 */
[----:B------:R-:W-:Y:S01]  /*5c00*/  LOP3.LUT R6, R216, UR9, R143, 0x96, !PT ;  /* 0x00000009d8067c12 */ /* 0x000fe2000f8e968f */
[----:B------:R-:W-:Y:S01]  /*5c10*/  IMAD.WIDE.U32 R16, R16, -0x2daee0ad, RZ ;  /* 0xd2511f5310107825 */ /* 0x000fe200078e00ff */
[----:B------:R-:W-:Y:S01]  /*5c20*/  LOP3.LUT R142, R142, UR8, R161, 0x96, !PT ;  /* 0x000000088e8e7c12 */ /* 0x000fe2000f8e96a1 */
[----:B------:R-:W-:Y:S01]  /*5c30*/  UIADD3 UR8, UPT, UPT, UR18, 0x78dde6e4, URZ ;  /* 0x78dde6e412087890 */ /* 0x000fe2000fffe0ff */
[----:B------:R-:W-:Y:S01]  /*5c40*/  LOP3.LUT R110, R216, UR9, R173, 0x96, !PT ;  /* 0x00000009d86e7c12 */ /* 0x000fe2000f8e96ad */
[----:B------:R-:W-:Y:S01]  /*5c50*/  UIADD3 UR9, UPT, UPT, UR18, -0x255992d5, URZ ;  /* 0xdaa66d2b12097890 */ /* 0x000fe2000fffe0ff */
[----:B------:R-:W-:Y:S01]  /*5c60*/  IMAD.WIDE.U32 R172, R172, -0x2daee0ad, RZ ;  /* 0xd2511f53acac7825 */ /* 0x000fe200078e00ff */
[----:B------:R-:W-:Y:S01]  /*5c70*/  F2FP.BF16.F32.PACK_AB R75, R140, R104 ;  /* 0x000000688c4b723e */ /* 0x000fe200000010ff */
[----:B------:R-:W-:Y:S01]  /*5c80*/  MUFU.EX2 R69, R69 ;  /* 0x0000004500457308 */ /* 0x000fe20000000800 */
[----:B------:R-:W-:Y:S01]  /*5c90*/  LOP3.LUT R18, R18, UR8, R155, 0x96, !PT ;  /* 0x0000000812127c12 */ /* 0x000fe2000f8e969b */
[----:B------:R-:W-:Y:S01]  /*5ca0*/  IMAD.WIDE.U32 R146, R146, -0x2daee0ad, RZ ;  /* 0xd2511f5392927825 */ /* 0x000fe200078e00ff */
[----:B------:R-:W-:Y:S01]  /*5cb0*/  LOP3.LUT R100, R14, UR5, R173, 0x96, !PT ;  /* 0x000000050e647c12 */ /* 0x000fe2000f8e96ad */
[----:B------:R-:W1:Y:S01]  /*5cc0*/  MUFU.EX2 R66, R66 ;  /* 0x0000004200427308 */ /* 0x000e620000000800 */
[----:B------:R-:W-:Y:S01]  /*5cd0*/  LOP3.LUT R14, R160, UR9, R19, 0x96, !PT ;  /* 0x00000009a00e7c12 */ /* 0x000fe2000f8e9613 */
[----:B------:R-:W-:Y:S01]  /*5ce0*/  IMAD.WIDE.U32 R128, R7, -0x2daee0ad, RZ ;  /* 0xd2511f5307807825 */ /* 0x000fe200078e00ff */
[----:B------:R-:W-:Y:S01]  /*5cf0*/  LOP3.LUT R144, R16, UR5, R147, 0x96, !PT ;  /* 0x0000000510907c12 */ /* 0x000fe2000f8e9693 */
[----:B------:R-:W2:Y:S01]  /*5d00*/  MUFU.EX2 R65, R65 ;  /* 0x0000004100417308 */ /* 0x000ea20000000800 */
[----:B------:R-:W-:Y:S01]  /*5d10*/  LOP3.LUT R176, R226, UR7, R17, 0x96, !PT ;  /* 0x00000007e2b07c12 */ /* 0x000fe2000f8e9611 */
[----:B------:R-:W-:Y:S01]  /*5d20*/  IMAD.WIDE.U32 R124, R5, -0x2daee0ad, RZ ;  /* 0xd2511f53057c7825 */ /* 0x000fe200078e00ff */
[C---:B------:R-:W-:Y:S01]  /*5d30*/  LOP3.LUT R5, R222.reuse, UR7, R129, 0x96, !PT ;  /* 0x00000007de057c12 */ /* 0x040fe2000f8e9681 */
[----:B------:R-:W3:Y:S01]  /*5d40*/  MUFU.EX2 R64, R64 ;  /* 0x0000004000407308 */ /* 0x000ee20000000800 */
[----:B------:R-:W-:Y:S01]  /*5d50*/  LOP3.LUT R140, R222, UR7, R95, 0x96, !PT ;  /* 0x00000007de8c7c12 */ /* 0x000fe2000f8e965f */
[----:B------:R-:W-:Y:S01]  /*5d60*/  IMAD.WIDE.U32 R114, R6, -0x2daee0ad, RZ ;  /* 0xd2511f5306727825 */ /* 0x000fe200078e00ff */
[----:B------:R-:W-:Y:S01]  /*5d70*/  LOP3.LUT R120, R226, UR7, R125, 0x96, !PT ;  /* 0x00000007e2787c12 */ /* 0x000fe2000f8e967d */
[----:B------:R-:W4:Y:S01]  /*5d80*/  MUFU.EX2 R63, R63 ;  /* 0x0000003f003f7308 */ /* 0x000f220000000800 */
[----:B------:R-:W-:Y:S01]  /*5d90*/  LOP3.LUT R130, R222, UR7, R15, 0x96, !PT ;  /* 0x00000007de827c12 */ /* 0x000fe2000f8e960f */
[----:B------:R-:W-:Y:S01]  /*5da0*/  IMAD.WIDE.U32 R110, R110, -0x2daee0ad, RZ ;  /* 0xd2511f536e6e7825 */ /* 0x000fe200078e00ff */
[----:B------:R-:W-:-:S03]  /*5db0*/  LOP3.LUT R16, R226, UR7, R115, 0x96, !PT ;  /* 0x00000007e2107c12 */ /* 0x000fc6000f8e9673 */
[----:B-1----:R-:W-:Y:S01]  /*5dc0*/  FADD.FTZ R62, R66, R62 ;  /* 0x0000003e423e7221 */ /* 0x002fe20000010000 */
[----:B------:R-:W-:Y:S01]  /*5dd0*/  F2FP.BF16.F32.PACK_AB R83, R122, R20 ;  /* 0x000000147a53723e */ /* 0x000fe200000010ff */
[----:B------:R-:W-:Y:S01]  /*5de0*/  IMAD.WIDE.U32 R14, R14, -0x2daee0ad, RZ ;  /* 0xd2511f530e0e7825 */ /* 0x000fe200078e00ff */
[----:B------:R-:W-:Y:S01]  /*5df0*/  LOP3.LUT R6, R226, UR7, R111, 0x96, !PT ;  /* 0x00000007e2067c12 */ /* 0x000fe2000f8e966f */
[----:B------:R-:W-:Y:S01]  /*5e00*/  UIADD3 UR7, UPT, UPT, UR19, -0x56f99767, URZ ;  /* 0xa906689913077890 */ /* 0x000fe2000fffe0ff */
[----:B------:R-:W-:Y:S01]  /*5e10*/  F2FP.BF16.F32.PACK_AB R67, R99, R67 ;  /* 0x000000436343723e */ /* 0x000fe200000010ff */
[----:B------:R-:W-:Y:S01]  /*5e20*/  IMAD.WIDE.U32 R18, R18, -0x2daee0ad, RZ ;  /* 0xd2511f5312127825 */ /* 0x000fe200078e00ff */
[----:B------:R-:W-:Y:S01]  /*5e30*/  LOP3.LUT R152, R152, UR15, R15, 0x96, !PT ;  /* 0x0000000f98987c12 */ /* 0x000fe2000f8e960f */
[----:B------:R-:W1:Y:S01]  /*5e40*/  MUFU.EX2 R60, R60 ;  /* 0x0000003c003c7308 */ /* 0x000e620000000800 */
[----:B--2---:R-:W-:Y:S01]  /*5e50*/  F2FP.BF16.F32.PACK_AB R66, R65, R66 ;  /* 0x000000424142723e */ /* 0x004fe200000010ff */
[----:B------:R-:W-:-:S04]  /*5e60*/  IMAD.WIDE.U32 R158, R158, -0x2daee0ad, RZ ;  /* 0xd2511f539e9e7825 */ /* 0x000fc800078e00ff */
[----:B---3--:R-:W-:Y:S01]  /*5e70*/  FADD.FTZ R26, R64, R26 ;  /* 0x0000001a401a7221 */ /* 0x008fe20000010000 */
[----:B------:R-:W-:Y:S01]  /*5e80*/  MUFU.EX2 R58, R58 ;  /* 0x0000003a003a7308 */ /* 0x000fe20000000800 */
[----:B------:R-:W-:Y:S01]  /*5e90*/  FADD.FTZ R25, R72, R25 ;  /* 0x0000001948197221 */ /* 0x000fe20000010000 */
[----:B------:R-:W-:Y:S01]  /*5ea0*/  IMAD.WIDE.U32 R150, R150, -0x2daee0ad, RZ ;  /* 0xd2511f5396967825 */ /* 0x000fe200078e00ff */
[----:B------:R-:W-:Y:S01]  /*5eb0*/  LOP3.LUT R128, R128, UR5, R159, 0x96, !PT ;  /* 0x0000000580807c12 */ /* 0x000fe2000f8e969f */
[----:B------:R-:W2:Y:S02]  /*5ec0*/  MUFU.EX2 R55, R55 ;  /* 0x0000003700377308 */ /* 0x000ea40000000800 */
[----:B------:R-:W-:Y:S01]  /*5ed0*/  FADD.FTZ R24, R70, R24 ;  /* 0x0000001846187221 */ /* 0x000fe20000010000 */
[----:B------:R-:W-:Y:S01]  /*5ee0*/  IMAD.WIDE.U32 R148, R148, -0x2daee0ad, RZ ;  /* 0xd2511f5394947825 */ /* 0x000fe200078e00ff */
[----:B------:R-:W-:Y:S01]  /*5ef0*/  LOP3.LUT R124, R124, UR5, R151, 0x96, !PT ;  /* 0x000000057c7c7c12 */ /* 0x000fe2000f8e9697 */
[----:B------:R-:W-:Y:S02]  /*5f00*/  MUFU.EX2 R52, R52 ;  /* 0x0000003400347308 */ /* 0x000fe40000000800 */
[----:B------:R-:W-:Y:S01]  /*5f10*/  FADD.FTZ R62, R65, R62 ;  /* 0x0000003e413e7221 */ /* 0x000fe20000010000 */
[----:B------:R-:W-:Y:S01]  /*5f20*/  IMAD.WIDE.U32 R102, R102, -0x2daee0ad, RZ ;  /* 0xd2511f5366667825 */ /* 0x000fe200078e00ff */
[----:B------:R-:W-:Y:S01]  /*5f30*/  LOP3.LUT R114, R114, UR5, R149, 0x96, !PT ;  /* 0x0000000572727c12 */ /* 0x000fe2000f8e9695 */
[----:B------:R-:W-:Y:S02]  /*5f40*/  MUFU.EX2 R57, R57 ;  /* 0x0000003900397308 */ /* 0x000fe40000000800 */
[----:B----4-:R-:W-:Y:S01]  /*5f50*/  FADD.FTZ R26, R63, R26 ;  /* 0x0000001a3f1a7221 */ /* 0x010fe20000010000 */
[----:B------:R-:W-:Y:S01]  /*5f60*/  IMAD.WIDE.U32 R142, R142, -0x2daee0ad, RZ ;  /* 0xd2511f538e8e7825 */ /* 0x000fe200078e00ff */
[----:B------:R-:W-:Y:S01]  /*5f70*/  LOP3.LUT R110, R110, UR5, R103, 0x96, !PT ;  /* 0x000000056e6e7c12 */ /* 0x000fe2000f8e9667 */
[----:B------:R-:W-:Y:S02]  /*5f80*/  MUFU.EX2 R56, R56 ;  /* 0x0000003800387308 */ /* 0x000fe40000000800 */
[----:B------:R-:W-:Y:S01]  /*5f90*/  FADD.FTZ R25, R71, R25 ;  /* 0x0000001947197221 */ /* 0x000fe20000010000 */
[----:B------:R-:W-:Y:S01]  /*5fa0*/  IMAD.WIDE.U32 R116, R5, -0x326172a9, RZ ;  /* 0xcd9e8d5705747825 */ /* 0x000fe200078e00ff */
[----:B------:R-:W-:Y:S01]  /*5fb0*/  LOP3.LUT R5, R14, UR7, R19, 0x96, !PT ;  /* 0x000000070e057c12 */ /* 0x000fe2000f8e9613 */
[----:B------:R-:W-:Y:S01]  /*5fc0*/  MUFU.EX2 R49, R49 ;  /* 0x0000003100317308 */ /* 0x000fe20000000800 */
[----:B------:R-:W-:Y:S01]  /*5fd0*/  LOP3.LUT R94, R94, UR5, R143, 0x96, !PT ;  /* 0x000000055e5e7c12 */ /* 0x000fe2000f8e968f */
[----:B------:R-:W-:Y:S01]  /*5fe0*/  UIADD3 UR5, UPT, UPT, UR18, -0x4ab325aa, URZ ;  /* 0xb54cda5612057890 */ /* 0x000fe2000fffe0ff */
[----:B------:R-:W-:Y:S01]  /*5ff0*/  IMAD.WIDE.U32 R152, R152, -0x326172a9, RZ ;  /* 0xcd9e8d5798987825 */ /* 0x000fe200078e00ff */
[----:B------:R-:W-:Y:S01]  /*6000*/  LOP3.LUT R174, R160, UR9, R117, 0x96, !PT ;  /* 0x00000009a0ae7c12 */ /* 0x000fe2000f8e9675 */
[----:B------:R-:W-:Y:S02]  /*6010*/  MUFU.EX2 R48, R48 ;  /* 0x0000003000307308 */ /* 0x000fe40000000800 */
[----:B------:R-:W-:Y:S01]  /*6020*/  FADD.FTZ R24, R69, R24 ;  /* 0x0000001845187221 */ /* 0x000fe20000010000 */
[----:B------:R-:W-:-:S04]  /*6030*/  IMAD.WIDE.U32 R14, R5, -0x326172a9, RZ ;  /* 0xcd9e8d57050e7825 */ /* 0x000fc800078e00ff */
[----:B-1----:R-:W-:Y:S01]  /*6040*/  FADD.FTZ R25, R60, R25 ;  /* 0x000000193c197221 */ /* 0x002fe20000010000 */
[----:B------:R-:W-:Y:S01]  /*6050*/  MUFU.EX2 R47, R47 ;  /* 0x0000002f002f7308 */ /* 0x000fe20000000800 */
[----:B--2---:R-:W-:Y:S01]  /*6060*/  FADD.FTZ R24, R55, R24 ;  /* 0x0000001837187221 */ /* 0x004fe20000010000 */
[----:B------:R-:W-:Y:S01]  /*6070*/  IMAD.WIDE.U32 R16, R16, -0x326172a9, RZ ;  /* 0xcd9e8d5710107825 */ /* 0x000fe200078e00ff */
[----:B------:R-:W-:Y:S01]  /*6080*/  LOP3.LUT R15, R152, UR5, R15, 0x96, !PT ;  /* 0x00000005980f7c12 */ /* 0x000fe2000f8e960f */
[----:B------:R-:W-:Y:S01]  /*6090*/  MUFU.EX2 R45, R45 ;  /* 0x0000002d002d7308 */ /* 0x000fe20000000800 */
[----:B------:R-:W-:Y:S01]  /*60a0*/  PRMT R12, R14, 0x7771, RZ ;  /* 0x000077710e0c7816 */ /* 0x000fe200000000ff */
[----:B------:R-:W-:Y:S01]  /*60b0*/  IMAD.WIDE.U32 R176, R176, -0x326172a9, RZ ;  /* 0xcd9e8d57b0b07825 */ /* 0x000fe200078e00ff */
[----:B------:R-:W-:Y:S01]  /*60c0*/  LOP3.LUT R122, R112, UR9, R17, 0x96, !PT ;  /* 0x00000009707a7c12 */ /* 0x000fe2000f8e9611 */
[----:B------:R-:W-:Y:S01]  /*60d0*/  MUFU.EX2 R54, R54 ;  /* 0x0000003600367308 */ /* 0x000fe20000000800 */
[----:B------:R-:W-:Y:S01]  /*60e0*/  PRMT R91, R14, 0x7773, RZ ;  /* 0x000077730e5b7816 */ /* 0x000fe200000000ff */
[----:B------:R-:W-:Y:S01]  /*60f0*/  IMAD.WIDE.U32 R144, R144, -0x326172a9, RZ ;  /* 0xcd9e8d5790907825 */ /* 0x000fe200078e00ff */
[C---:B------:R-:W-:Y:S01]  /*6100*/  LOP3.LUT R17, R15.reuse, 0xffff, RZ, 0xc0, !PT ;  /* 0x0000ffff0f117812 */ /* 0x040fe200078ec0ff */
[----:B------:R-:W-:Y:S01]  /*6110*/  MUFU.EX2 R53, R53 ;  /* 0x0000003500357308 */ /* 0x000fe20000000800 */
[----:B------:R-:W-:Y:S01]  /*6120*/  LOP3.LUT R156, R112, UR9, R177, 0x96, !PT ;  /* 0x00000009709c7c12 */ /* 0x000fe2000f8e96b1 */
[----:B------:R-:W-:Y:S01]  /*6130*/  IMAD.WIDE.U32 R120, R120, -0x326172a9, RZ ;  /* 0xcd9e8d5778787825 */ /* 0x000fe200078e00ff */
[----:B------:R-:W-:Y:S01]  /*6140*/  LOP3.LUT R176, R176, UR8, R145, 0x96, !PT ;  /* 0x00000008b0b07c12 */ /* 0x000fe2000f8e9691 */
[----:B------:R-:W1:Y:S01]  /*6150*/  MUFU.EX2 R51, R51 ;  /* 0x0000003300337308 */ /* 0x000e620000000800 */
[C---:B------:R-:W-:Y:S01]  /*6160*/  LOP3.LUT R19, R15.reuse, 0xff, RZ, 0xc0, !PT ;  /* 0x000000ff0f137812 */ /* 0x040fe200078ec0ff */
[----:B------:R-:W-:Y:S01]  /*6170*/  IMAD.WIDE.U32 R114, R114, -0x326172a9, RZ ;  /* 0xcd9e8d5772727825 */ /* 0x000fe200078e00ff */
[----:B------:R-:W-:Y:S01]  /*6180*/  LOP3.LUT R126, R112, UR9, R121, 0x96, !PT ;  /* 0x00000009707e7c12 */ /* 0x000fe2000f8e9679 */
[----:B------:R-:W2:Y:S01]  /*6190*/  MUFU.EX2 R50, R50 ;  /* 0x0000003200327308 */ /* 0x000ea20000000800 */
[----:B------:R-:W-:Y:S01]  /*61a0*/  SHF.R.U32.HI R17, RZ, 0x8, R17 ;  /* 0x00000008ff117819 */ /* 0x000fe20000011611 */
[----:B------:R-:W-:Y:S01]  /*61b0*/  IMAD.MOV.U32 R95, RZ, RZ, R14 ;  /* 0x000000ffff5f7224 */ /* 0x000fe200078e000e */
[----:B------:R-:W-:Y:S01]  /*61c0*/  PRMT R14, R14, 0x7772, RZ ;  /* 0x000077720e0e7816 */ /* 0x000fe200000000ff */
[----:B------:R-:W-:Y:S01]  /*61d0*/  IMAD.U32 R27, RZ, RZ, UR10 ;  /* 0x0000000aff1b7e24 */ /* 0x000fe2000f8e00ff */
[----:B------:R-:W-:Y:S01]  /*61e0*/  LOP3.LUT R99, R16, UR8, R115, 0x96, !PT ;  /* 0x0000000810637c12 */ /* 0x000fe2000f8e9673 */
[----:B------:R-:W-:Y:S01]  /*61f0*/  IMAD.WIDE.U32 R6, R6, -0x326172a9, RZ ;  /* 0xcd9e8d5706067825 */ /* 0x000fe200078e00ff */
[----:B------:R-:W-:Y:S01]  /*6200*/  PRMT R16, R15, 0x7632, R16 ;  /* 0x000076320f107816 */ /* 0x000fe20000000010 */
[----:B------:R-:W3:Y:S01]  /*6210*/  MUFU.EX2 R46, R46 ;  /* 0x0000002e002e7308 */ /* 0x000ee20000000800 */
[----:B------:R-:W-:Y:S01]  /*6220*/  LOP3.LUT R95, R95, 0xff, RZ, 0xc0, !PT ;  /* 0x000000ff5f5f7812 */ /* 0x000fe200078ec0ff */
[----:B------:R-:W-:Y:S01]  /*6230*/  IMAD.WIDE.U32 R156, R156, -0x2daee0ad, RZ ;  /* 0xd2511f539c9c7825 */ /* 0x000fe200078e00ff */
[----:B------:R-:W-:Y:S01]  /*6240*/  PRMT R14, R14, 0x5410, R91 ;  /* 0x000054100e0e7816 */ /* 0x000fe2000000005b */
[----:B------:R-:W4:Y:S01]  /*6250*/  MUFU.EX2 R44, R44 ;  /* 0x0000002c002c7308 */ /* 0x000f220000000800 */
[----:B------:R-:W-:Y:S01]  /*6260*/  SHF.R.U32.HI R15, RZ, 0x18, R15 ;  /* 0x00000018ff0f7819 */ /* 0x000fe2000001160f */
[----:B------:R-:W-:Y:S01]  /*6270*/  IMAD.WIDE.U32 R110, R110, -0x326172a9, RZ ;  /* 0xcd9e8d576e6e7825 */ /* 0x000fe200078e00ff */
[----:B------:R-:W-:Y:S01]  /*6280*/  LOP3.LUT R16, R16, 0xff, RZ, 0xc0, !PT ;  /* 0x000000ff10107812 */ /* 0x000fe200078ec0ff */
[----:B------:R-:W-:Y:S01]  /*6290*/  MUFU.EX2 R43, R43 ;  /* 0x0000002b002b7308 */ /* 0x000fe20000000800 */
[----:B------:R-:W-:Y:S01]  /*62a0*/  PRMT R12, R95, 0x5410, R12 ;  /* 0x000054105f0c7816 */ /* 0x000fe2000000000c */
[----:B------:R-:W-:Y:S01]  /*62b0*/  IMAD.WIDE.U32 R176, R176, -0x2daee0ad, RZ ;  /* 0xd2511f53b0b07825 */ /* 0x000fe200078e00ff */
[----:B------:R-:W-:Y:S01]  /*62c0*/  LEA R27, R27, UR10, 0x10 ;  /* 0x0000000a1b1b7c11 */ /* 0x000fe2000f8e80ff */
[----:B------:R-:W-:Y:S01]  /*62d0*/  MUFU.EX2 R42, R42 ;  /* 0x0000002a002a7308 */ /* 0x000fe20000000800 */
[----:B------:R-:W-:Y:S01]  /*62e0*/  PRMT R17, R19, 0x5410, R17 ;  /* 0x0000541013117816 */ /* 0x000fe20000000011 */
[----:B------:R-:W-:Y:S01]  /*62f0*/  IMAD.WIDE.U32 R126, R126, -0x2daee0ad, RZ ;  /* 0xd2511f537e7e7825 */ /* 0x000fe200078e00ff */
[----:B------:R-:W-:Y:S01]  /*6300*/  LOP3.LUT R19, R14, 0xff00ff, RZ, 0xc0, !PT ;  /* 0x00ff00ff0e137812 */ /* 0x000fe200078ec0ff */
[----:B------:R-:W-:Y:S01]  /*6310*/  MUFU.EX2 R37, R37 ;  /* 0x0000002500257308 */ /* 0x000fe20000000800 */
[----:B------:R-:W-:Y:S01]  /*6320*/  LOP3.LUT R112, R112, UR9, R7, 0x96, !PT ;  /* 0x0000000970707c12 */ /* 0x000fe2000f8e9607 */
[----:B------:R-:W-:Y:S01]  /*6330*/  IMAD.WIDE.U32 R122, R122, -0x2daee0ad, RZ ;  /* 0xd2511f537a7a7825 */ /* 0x000fe200078e00ff */
[----:B------:R-:W-:Y:S01]  /*6340*/  LOP3.LUT R107, R6, UR8, R111, 0x96, !PT ;  /* 0x00000008066b7c12 */ /* 0x000fe2000f8e966f */
[----:B------:R-:W-:Y:S01]  /*6350*/  MUFU.EX2 R35, R35 ;  /* 0x0000002300237308 */ /* 0x000fe20000000800 */
[----:B------:R-:W-:Y:S01]  /*6360*/  LOP3.LUT R14, R156, UR7, R177, 0x96, !PT ;  /* 0x000000079c0e7c12 */ /* 0x000fe2000f8e96b1 */
[----:B------:R-:W-:Y:S01]  /*6370*/  LDSM.16.MT88.4 R4, [R170+0x4000] ;  /* 0x00400000aa04783b */ /* 0x000fe20000004200 */
[----:B------:R-:W-:Y:S01]  /*6380*/  LOP3.LUT R20, R150, UR15, R127, 0x96, !PT ;  /* 0x0000000f96147c12 */ /* 0x000fe2000f8e967f */
[----:B------:R-:W-:Y:S01]  /*6390*/  IMAD.WIDE.U32 R140, R140, -0x326172a9, RZ ;  /* 0xcd9e8d578c8c7825 */ /* 0x000fe200078e00ff */
[----:B------:R-:W-:Y:S01]  /*63a0*/  LOP3.LUT R108, R148, UR15, R123, 0x96, !PT ;  /* 0x0000000f946c7c12 */ /* 0x000fe2000f8e967b */
[----:B------:R-:W-:Y:S01]  /*63b0*/  MUFU.EX2 R41, R41 ;  /* 0x0000002900297308 */ /* 0x000fe20000000800 */
[----:B------:R-:W-:Y:S01]  /*63c0*/  PRMT R16, R16, 0x5410, R15 ;  /* 0x0000541010107816 */ /* 0x000fe2000000000f */
[----:B------:R-:W5:Y:S01]  /*63d0*/  LDSM.16.MT88.4 R148, [R204+0x4000] ;  /* 0x00400000cc94783b */ /* 0x000f620000004200 */
[----:B------:R-:W-:Y:S01]  /*63e0*/  LOP3.LUT R146, R146, UR15, R157, 0x96, !PT ;  /* 0x0000000f92927c12 */ /* 0x000fe2000f8e969d */
[----:B------:R-:W-:Y:S01]  /*63f0*/  IMAD.WIDE.U32 R156, R14, -0x326172a9, RZ ;  /* 0xcd9e8d570e9c7825 */ /* 0x000fe200078e00ff */
[--C-:B------:R-:W-:Y:S01]  /*6400*/  HSET2.LE.AND R15, R12, R27.reuse, PT ;  /* 0x0000001b0c0f7233 */ /* 0x100fe20003803000 */
[----:B------:R-:W-:Y:S01]  /*6410*/  MUFU.EX2 R39, R39 ;  /* 0x0000002700277308 */ /* 0x000fe20000000800 */
[--C-:B------:R-:W-:Y:S01]  /*6420*/  HSET2.LE.AND R12, R19, R27.reuse, PT ;  /* 0x0000001b130c7233 */ /* 0x100fe20003803000 */
[----:B------:R-:W-:Y:S01]  /*6430*/  IMAD.WIDE.U32 R146, R146, -0x326172a9, RZ ;  /* 0xcd9e8d5792927825 */ /* 0x000fe200078e00ff */
[--C-:B------:R-:W-:Y:S01]  /*6440*/  HSET2.LE.AND R17, R17, R27.reuse, PT ;  /* 0x0000001b11117233 */ /* 0x100fe20003803000 */
[----:B------:R-:W-:Y:S01]  /*6450*/  MUFU.EX2 R33, R33 ;  /* 0x0000002100217308 */ /* 0x000fe20000000800 */
[----:B------:R-:W-:Y:S01]  /*6460*/  HSET2.LE.AND R16, R16, R27, PT ;  /* 0x0000001b10107233 */ /* 0x000fe20003803000 */
[----:B------:R-:W-:Y:S01]  /*6470*/  IMAD.WIDE.U32 R130, R130, -0x326172a9, RZ ;  /* 0xcd9e8d5782827825 */ /* 0x000fe200078e00ff */
[----:B------:R-:W-:Y:S01]  /*6480*/  LOP3.LUT R139, R139, R12, RZ, 0xc0, !PT ;  /* 0x0000000c8b8b7212 */ /* 0x000fe200078ec0ff */
[----:B------:R-:W-:Y:S01]  /*6490*/  MUFU.EX2 R32, R32 ;  /* 0x0000002000207308 */ /* 0x000fe20000000800 */
[----:B------:R-:W-:Y:S01]  /*64a0*/  LOP3.LUT R136, R136, R17, RZ, 0xc0, !PT ;  /* 0x0000001188887212 */ /* 0x000fe200078ec0ff */
[----:B------:R-:W-:Y:S01]  /*64b0*/  IMAD.MOV.U32 R12, RZ, RZ, R156 ;  /* 0x000000ffff0c7224 */ /* 0x000fe200078e009c */
[----:B------:R-:W-:Y:S01]  /*64c0*/  LOP3.LUT R137, R137, R16, RZ, 0xc0, !PT ;  /* 0x0000001089897212 */ /* 0x000fe200078ec0ff */
[----:B------:R-:W-:Y:S01]  /*64d0*/  IMAD.WIDE.U32 R94, R94, -0x326172a9, RZ ;  /* 0xcd9e8d575e5e7825 */ /* 0x000fe200078e00ff */
[C---:B------:R-:W-:Y:S01]  /*64e0*/  PRMT R17, R156.reuse, 0x7773, RZ ;  /* 0x000077739c117816 */ /* 0x040fe200000000ff */
[----:B------:R-:W-:Y:S01]  /*64f0*/  MUFU.EX2 R40, R40 ;  /* 0x0000002800287308 */ /* 0x000fe20000000800 */
[----:B------:R-:W-:Y:S01]  /*6500*/  PRMT R14, R156, 0x7772, RZ ;  /* 0x000077729c0e7816 */ /* 0x000fe200000000ff */
[----:B------:R-:W-:Y:S01]  /*6510*/  IMAD.WIDE.U32 R112, R112, -0x2daee0ad, RZ ;  /* 0xd2511f5370707825 */ /* 0x000fe200078e00ff */
[----:B------:R-:W-:Y:S01]  /*6520*/  LOP3.LUT R16, R146, UR5, R157, 0x96, !PT ;  /* 0x0000000592107c12 */ /* 0x000fe2000f8e969d */
[----:B------:R-:W-:Y:S01]  /*6530*/  MUFU.EX2 R38, R38 ;  /* 0x0000002600267308 */ /* 0x000fe20000000800 */
[----:B------:R-:W-:Y:S01]  /*6540*/  LOP3.LUT R138, R138, R15, RZ, 0xc0, !PT ;  /* 0x0000000f8a8a7212 */ /* 0x000fe200078ec0ff */
[----:B------:R-:W-:Y:S01]  /*6550*/  IMAD.WIDE.U32 R174, R174, -0x2daee0ad, RZ ;  /* 0xd2511f53aeae7825 */ /* 0x000fe200078e00ff */
[----:B------:R-:W-:Y:S01]  /*6560*/  PRMT R15, R156, 0x7771, RZ ;  /* 0x000077719c0f7816 */ /* 0x000fe200000000ff */
[----:B------:R-:W4:Y:S01]  /*6570*/  MUFU.EX2 R36, R36 ;  /* 0x0000002400247308 */ /* 0x000f220000000800 */
[----:B------:R-:W-:Y:S01]  /*6580*/  LOP3.LUT R12, R12, 0xff, RZ, 0xc0, !PT ;  /* 0x000000ff0c0c7812 */ /* 0x000fe200078ec0ff */
[----:B------:R-:W-:Y:S01]  /*6590*/  IMAD.WIDE.U32 R128, R128, -0x326172a9, RZ ;  /* 0xcd9e8d5780807825 */ /* 0x000fe200078e00ff */
[--C-:B------:R-:W-:Y:S01]  /*65a0*/  PRMT R14, R14, 0x5410, R17.reuse ;  /* 0x000054100e0e7816 */ /* 0x100fe20000000011 */
[----:B------:R-:W-:Y:S01]  /*65b0*/  MUFU.EX2 R34, R34 ;  /* 0x0000002200227308 */ /* 0x000fe20000000800 */
[----:B------:R-:W-:Y:S01]  /*65c0*/  LOP3.LUT R132, R16, 0xffff, RZ, 0xc0, !PT ;  /* 0x0000ffff10847812 */ /* 0x000fe200078ec0ff */
[----:B------:R-:W-:Y:S01]  /*65d0*/  IMAD.WIDE.U32 R124, R124, -0x326172a9, RZ ;  /* 0xcd9e8d577c7c7825 */ /* 0x000fe200078e00ff */
[----:B------:R-:W-:Y:S01]  /*65e0*/  PRMT R17, R16, 0x7632, R17 ;  /* 0x0000763210117816 */ /* 0x000fe20000000011 */
[----:B------:R-:W4:Y:S01]  /*65f0*/  MUFU.EX2 R31, R31 ;  /* 0x0000001f001f7308 */ /* 0x000f220000000800 */
[----:B------:R-:W-:Y:S01]  /*6600*/  LOP3.LUT R104, R160, UR9, R141, 0x96, !PT ;  /* 0x00000009a0687c12 */ /* 0x000fe2000f8e968d */
[----:B-1----:R-:W-:Y:S01]  /*6610*/  FADD.FTZ R62, R51, R62 ;  /* 0x0000003e333e7221 */ /* 0x002fe20000010000 */
[----:B------:R-:W-:Y:S01]  /*6620*/  PRMT R15, R12, 0x5410, R15 ;  /* 0x000054100c0f7816 */ /* 0x000fe2000000000f */
[----:B------:R-:W-:Y:S01]  /*6630*/  MUFU.EX2 R30, R30 ;  /* 0x0000001e001e7308 */ /* 0x000fe20000000800 */
[----:B------:R-:W-:Y:S01]  /*6640*/  LOP3.LUT R19, R16, 0xff, RZ, 0xc0, !PT ;  /* 0x000000ff10137812 */ /* 0x000fe200078ec0ff */
[----:B------:R-:W-:Y:S01]  /*6650*/  IMAD.WIDE.U32 R104, R104, -0x2daee0ad, RZ ;  /* 0xd2511f5368687825 */ /* 0x000fe200078e00ff */
[----:B------:R-:W-:Y:S01]  /*6660*/  LOP3.LUT R12, R154, UR11, R153, 0x96, !PT ;  /* 0x0000000b9a0c7c12 */ /* 0x000fe2000f8e9699 */
[----:B------:R-:W-:Y:S01]  /*6670*/  MUFU.EX2 R28, R28 ;  /* 0x0000001c001c7308 */ /* 0x000fe20000000800 */
[----:B------:R-:W-:Y:S01]  /*6680*/  SHF.R.U32.HI R16, RZ, 0x18, R16 ;  /* 0x00000018ff107819 */ /* 0x000fe20000011610 */
[----:B-----5:R-:W-:Y:S01]  /*6690*/  HMMA.16816.F32.BF16 R152, R136, R150, RZ ;  /* 0x000000968898723c */ /* 0x020fe200000418ff */
[----:B------:R-:W-:Y:S01]  /*66a0*/  SHF.R.U32.HI R132, RZ, 0x8, R132 ;  /* 0x00000008ff847819 */ /* 0x000fe20000011684 */
[----:B------:R-:W1:Y:S01]  /*66b0*/  MUFU.EX2 R29, R29 ;  /* 0x0000001d001d7308 */ /* 0x000e620000000800 */
[----:B------:R-:W-:Y:S01]  /*66c0*/  LOP3.LUT R17, R17, 0xff, RZ, 0xc0, !PT ;  /* 0x000000ff11117812 */ /* 0x000fe200078ec0ff */
[----:B------:R-:W-:Y:S01]  /*66d0*/  FADD.FTZ R26, R47, R26 ;  /* 0x0000001a2f1a7221 */ /* 0x000fe20000010000 */
[----:B------:R-:W-:Y:S01]  /*66e0*/  LOP3.LUT R97, R160, UR9, R131, 0x96, !PT ;  /* 0x00000009a0617c12 */ /* 0x000fe2000f8e9683 */
[----:B------:R-:W-:Y:S01]  /*66f0*/  IMAD.WIDE.U32 R160, R12, -0x2daee0ad, RZ ;  /* 0xd2511f530ca07825 */ /* 0x000fe200078e00ff */
[----:B------:R-:W-:-:S03]  /*6700*/  LOP3.LUT R14, R14, 0xff00ff, RZ, 0xc0, !PT ;  /* 0x00ff00ff0e0e7812 */ /* 0x000fc600078ec0ff */
[----:B--2---:R-:W-:Y:S01]  /*6710*/  FADD.FTZ R62, R50, R62 ;  /* 0x0000003e323e7221 */ /* 0x004fe20000010000 */
[----:B------:R-:W-:Y:S01]  /*6720*/  PRMT R132, R19, 0x5410, R132 ;  /* 0x0000541013847816 */ /* 0x000fe20000000084 */
[----:B------:R-:W-:Y:S01]  /*6730*/  FADD.FTZ R26, R45, R26 ;  /* 0x0000001a2d1a7221 */ /* 0x000fe20000010000 */
[----:B------:R-:W-:Y:S01]  /*6740*/  PRMT R16, R17, 0x5410, R16 ;  /* 0x0000541011107816 */ /* 0x000fe20000000010 */
[----:B------:R-:W-:Y:S01]  /*6750*/  FADD.FTZ R25, R58, R25 ;  /* 0x000000193a197221 */ /* 0x000fe20000010000 */
[----:B------:R-:W-:Y:S01]  /*6760*/  LOP3.LUT R91, R142, UR15, R105, 0x96, !PT ;  /* 0x0000000f8e5b7c12 */ /* 0x000fe2000f8e9669 */
[----:B------:R-:W-:Y:S01]  /*6770*/  FADD.FTZ R24, R52, R24 ;  /* 0x0000001834187221 */ /* 0x000fe20000010000 */
[--C-:B------:R-:W-:Y:S01]  /*6780*/  HSET2.LE.AND R15, R15, R27.reuse, PT ;  /* 0x0000001b0f0f7233 */ /* 0x100fe20003803000 */
[----:B------:R-:W-:Y:S01]  /*6790*/  FADD.FTZ R62, R49, R62 ;  /* 0x0000003e313e7221 */ /* 0x000fe20000010000 */
[--C-:B------:R-:W-:Y:S01]  /*67a0*/  HSET2.LE.AND R14, R14, R27.reuse, PT ;  /* 0x0000001b0e0e7233 */ /* 0x100fe20003803000 */
[----:B---3--:R-:W-:Y:S01]  /*67b0*/  FADD.FTZ R26, R46, R26 ;  /* 0x0000001a2e1a7221 */ /* 0x008fe20000010000 */
[--C-:B------:R-:W-:Y:S01]  /*67c0*/  HSET2.LE.AND R132, R132, R27.reuse, PT ;  /* 0x0000001b84847233 */ /* 0x100fe20003803000 */
[----:B------:R-:W-:Y:S01]  /*67d0*/  FADD.FTZ R25, R57, R25 ;  /* 0x0000001939197221 */ /* 0x000fe20000010000 */
[--C-:B------:R-:W-:Y:S01]  /*67e0*/  HSET2.LE.AND R16, R16, R27.reuse, PT ;  /* 0x0000001b10107233 */ /* 0x100fe20003803000 */
[----:B------:R-:W-:Y:S01]  /*67f0*/  FADD.FTZ R24, R54, R24 ;  /* 0x0000001836187221 */ /* 0x000fe20000010000 */
[----:B------:R-:W-:Y:S01]  /*6800*/  PRMT R105, R160, 0x7773, RZ ;  /* 0x00007773a0697816 */ /* 0x000fe200000000ff */
[----:B------:R-:W-:Y:S01]  /*6810*/  FADD.FTZ R62, R48, R62 ;  /* 0x0000003e303e7221 */ /* 0x000fe20000010000 */
[----:B------:R-:W-:Y:S01]  /*6820*/  PRMT R101, R160, 0x7772, RZ ;  /* 0x00007772a0657816 */ /* 0x000fe200000000ff */
[----:B----4-:R-:W-:Y:S01]  /*6830*/  FADD.FTZ R26, R44, R26 ;  /* 0x0000001a2c1a7221 */ /* 0x010fe20000010000 */
[----:B------:R-:W-:Y:S01]  /*6840*/  LOP3.LUT R134, R134, R15, RZ, 0xc0, !PT ;  /* 0x0000000f86867212 */ /* 0x000fe200078ec0ff */
[----:B------:R-:W-:Y:S01]  /*6850*/  FADD.FTZ R25, R56, R25 ;  /* 0x0000001938197221 */ /* 0x000fe20000010000 */
[----:B------:R-:W-:Y:S01]  /*6860*/  PRMT R101, R101, 0x5410, R105 ;  /* 0x0000541065657816 */ /* 0x000fe20000000069 */
[----:B------:R-:W-:Y:S01]  /*6870*/  FADD.FTZ R24, R53, R24 ;  /* 0x0000001835187221 */ /* 0x000fe20000010000 */
[----:B------:R-:W-:Y:S01]  /*6880*/  LOP3.LUT R135, R135, R14, RZ, 0xc0, !PT ;  /* 0x0000000e87877212 */ /* 0x000fe200078ec0ff */
[----:B------:R-:W-:Y:S01]  /*6890*/  FADD.FTZ R62, R36, R62 ;  /* 0x0000003e243e7221 */ /* 0x000fe20000010000 */
[----:B------:R-:W-:Y:S01]  /*68a0*/  LOP3.LUT R132, R13, R132, RZ, 0xc0, !PT ;  /* 0x000000840d847212 */ /* 0x000fe200078ec0ff */
[----:B------:R-:W-:Y:S01]  /*68b0*/  FADD.FTZ R26, R31, R26 ;  /* 0x0000001a1f1a7221 */ /* 0x000fe20000010000 */
[----:B------:R-:W-:Y:S01]  /*68c0*/  LOP3.LUT R133, R133, R16, RZ, 0xc0, !PT ;  /* 0x0000001085857212 */ /* 0x000fe200078ec0ff */
[----:B------:R-:W-:Y:S01]  /*68d0*/  LDSM.16.MT88.4 R12, [R204+0x4400] ;  /* 0x00440000cc0c783b */ /* 0x000fe20000004200 */
[----:B------:R-:W-:Y:S01]  /*68e0*/  LOP3.LUT R103, R140, UR8, R95, 0x96, !PT ;  /* 0x000000088c677c12 */ /* 0x000fe2000f8e965f */
[----:B------:R-:W-:Y:S01]  /*68f0*/  FADD.FTZ R25, R43, R25 ;  /* 0x000000192b197221 */ /* 0x000fe20000010000 */
[----:B------:R-:W-:Y:S01]  /*6900*/  LOP3.LUT R95, R144, UR11, R147, 0x96, !PT ;  /* 0x0000000b905f7c12 */ /* 0x000fe2000f8e9693 */
[-C--:B------:R-:W-:Y:S01]  /*6910*/  HMMA.16816.F32.BF16 R140, R136, R4.reuse, RZ ;  /* 0x00000004888c723c */ /* 0x080fe200000418ff */
[----:B------:R-:W-:Y:S01]  /*6920*/  LOP3.LUT R115, R18, UR4, R161, 0x96, !PT ;  /* 0x0000000412737c12 */ /* 0x000fe2000f8e96a1 */
[----:B------:R-:W-:Y:S01]  /*6930*/  FADD.FTZ R24, R40, R24 ;  /* 0x0000001828187221 */ /* 0x000fe20000010000 */
[----:B------:R-:W-:Y:S01]  /*6940*/  LOP3.LUT R101, R101, 0xff00ff, RZ, 0xc0, !PT ;  /* 0x00ff00ff65657812 */ /* 0x000fe200078ec0ff */
[----:B------:R-:W2:Y:S01]  /*6950*/  LDSM.16.MT88.4 R16, [R170+0x4400] ;  /* 0x00440000aa10783b */ /* 0x000ea20000004200 */
[----:B------:R-:W-:Y:S01]  /*6960*/  LOP3.LUT R102, R102, UR15, R113, 0x96, !PT ;  /* 0x0000000f66667c12 */ /* 0x000fe2000f8e9671 */
[----:B------:R-:W-:Y:S01]  /*6970*/  IMAD.MOV.U32 R113, RZ, RZ, R160 ;  /* 0x000000ffff717224 */ /* 0x000fe200078e00a0 */
[----:B------:R-:W-:Y:S01]  /*6980*/  LOP3.LUT R22, R158, UR15, R175, 0x96, !PT ;  /* 0x0000000f9e167c12 */ /* 0x000fe2000f8e96af */
[----:B------:R-:W-:Y:S01]  /*6990*/  HMMA.16816.F32.BF16 R144, R132, R4, RZ ;  /* 0x000000048490723c */ /* 0x000fe200000418ff */
[----:B------:R-:W-:Y:S01]  /*69a0*/  PRMT R111, R160, 0x7771, RZ ;  /* 0x00007771a06f7816 */ /* 0x000fe200000000ff */
[----:B------:R-:W-:Y:S01]  /*69b0*/  IMAD.WIDE.U32 R178, R95, -0x2daee0ad, RZ ;  /* 0xd2511f535fb27825 */ /* 0x000fe200078e00ff */
[----:B------:R-:W-:-:S03]  /*69c0*/  HSET2.LE.AND R4, R101, R27, PT ;  /* 0x0000001b65047233 */ /* 0x000fc60003803000 */
[----:B------:R-:W-:Y:S01]  /*69d0*/  FADD.FTZ R62, R34, R62 ;  /* 0x0000003e223e7221 */ /* 0x000fe20000010000 */
[----:B------:R-:W-:Y:S01]  /*69e0*/  LOP3.LUT R121, R115, 0xffff, RZ, 0xc0, !PT ;  /* 0x0000ffff73797812 */ /* 0x000fe200078ec0ff */
[----:B-1----:R-:W-:Y:S01]  /*69f0*/  FADD.FTZ R26, R29, R26 ;  /* 0x0000001a1d1a7221 */ /* 0x002fe20000010000 */
[----:B------:R-:W-:Y:S01]  /*6a00*/  LOP3.LUT R176, R176, UR4, R179, 0x96, !PT ;  /* 0x00000004b0b07c12 */ /* 0x000fe2000f8e96b3 */
[-C--:B------:R-:W-:Y:S01]  /*6a10*/  HMMA.16816.F32.BF16 R156, R136, R148.reuse, RZ ;  /* 0x00000094889c723c */ /* 0x080fe200000418ff */
[----:B------:R-:W-:Y:S01]  /*6a20*/  LOP3.LUT R11, R11, R4, RZ, 0xc0, !PT ;  /* 0x000000040b0b7212 */ /* 0x000fe200078ec0ff */
[----:B------:R-:W-:Y:S01]  /*6a30*/  FADD.FTZ R25, R42, R25 ;  /* 0x000000192a197221 */ /* 0x000fe20000010000 */
[----:B------:R-:W-:Y:S01]  /*6a40*/  PRMT R5, R178, 0x7773, RZ ;  /* 0x00007773b2057816 */ /* 0x000fe200000000ff */
[----:B------:R-:W-:Y:S01]  /*6a50*/  FADD.FTZ R24, R38, R24 ;  /* 0x0000001826187221 */ /* 0x000fe20000010000 */
[----:B------:R-:W-:Y:S01]  /*6a60*/  PRMT R4, R178, 0x7772, RZ ;  /* 0x00007772b2047816 */ /* 0x000fe200000000ff */
[----:B------:R-:W-:Y:S01]  /*6a70*/  FADD.FTZ R62, R33, R62 ;  /* 0x0000003e213e7221 */ /* 0x000fe20000010000 */
[C---:B------:R-:W-:Y:S01]  /*6a80*/  LOP3.LUT R123, R115.reuse, 0xff, RZ, 0xc0, !PT ;  /* 0x000000ff737b7812 */ /* 0x040fe200078ec0ff */
[C---:B------:R-:W-:Y:S01]  /*6a90*/  HMMA.16816.F32.BF16 R160, R132.reuse, R148, RZ ;  /* 0x0000009484a0723c */ /* 0x040fe200000418ff */
[----:B------:R-:W-:Y:S01]  /*6aa0*/  SHF.R.U32.HI R121, RZ, 0x8, R121 ;  /* 0x00000008ff797819 */ /* 0x000fe20000011679 */
[----:B------:R-:W-:Y:S01]  /*6ab0*/  FADD.FTZ R26, R30, R26 ;  /* 0x0000001a1e1a7221 */ /* 0x000fe20000010000 */
[----:B------:R-:W-:Y:S01]  /*6ac0*/  PRMT R117, R115, 0x7632, R117 ;  /* 0x0000763273757816 */ /* 0x000fe20000000075 */
[----:B------:R-:W-:Y:S01]  /*6ad0*/  FADD.FTZ R25, R41, R25 ;  /* 0x0000001929197221 */ /* 0x000fe20000010000 */
[----:B------:R-:W-:Y:S01]  /*6ae0*/  PRMT R4, R4, 0x5410, R5 ;  /* 0x0000541004047816 */ /* 0x000fe20000000005 */
[----:B------:R-:W-:Y:S01]  /*6af0*/  FADD.FTZ R24, R37, R24 ;  /* 0x0000001825187221 */ /* 0x000fe20000010000 */
[----:B------:R-:W-:Y:S01]  /*6b00*/  PRMT R101, R176, 0x7632, R101 ;  /* 0x00007632b0657816 */ /* 0x000fe20000000065 */
[----:B------:R-:W-:Y:S01]  /*6b10*/  HMMA.16816.F32.BF16 R148, R132, R150, RZ ;  /* 0x000000968494723c */ /* 0x000fe200000418ff */
[----:B------:R-:W-:Y:S01]  /*6b20*/  PRMT R105, R123, 0x5410, R121 ;  /* 0x000054107b697816 */ /* 0x000fe20000000079 */
[----:B------:R-:W-:Y:S01]  /*6b30*/  FADD.FTZ R237, R32, R62 ;  /* 0x0000003e20ed7221 */ /* 0x000fe20000010000 */
[----:B------:R-:W-:Y:S01]  /*6b40*/  LOP3.LUT R116, R116, UR8, R129, 0x96, !PT ;  /* 0x0000000874747c12 */ /* 0x000fe2000f8e9681 */
[----:B------:R-:W-:Y:S01]  /*6b50*/  FADD.FTZ R236, R28, R26 ;  /* 0x0000001a1cec7221 */ /* 0x000fe20000010000 */
[----:B------:R-:W-:Y:S01]  /*6b60*/  SHF.R.U32.HI R115, RZ, 0x18, R115 ;  /* 0x00000018ff737819 */ /* 0x000fe20000011673 */
[----:B------:R-:W-:Y:S01]  /*6b70*/  FADD.FTZ R235, R39, R25 ;  /* 0x0000001927eb7221 */ /* 0x000fe20000010000 */
[----:B------:R-:W-:Y:S01]  /*6b80*/  LOP3.LUT R117, R117, 0xff, RZ, 0xc0, !PT ;  /* 0x000000ff75757812 */ /* 0x000fe200078ec0ff */
[----:B------:R-:W-:Y:S01]  /*6b90*/  HMMA.16816.F32.BF16 R136, R136, R6, RZ ;  /* 0x000000068888723c */ /* 0x000fe200000418ff */
[----:B------:R-:W-:Y:S01]  /*6ba0*/  LOP3.LUT R5, R176, 0xff, RZ, 0xc0, !PT ;  /* 0x000000ffb0057812 */ /* 0x000fe200078ec0ff */
[----:B------:R-:W-:Y:S01]  /*6bb0*/  FADD.FTZ R234, R35, R24 ;  /* 0x0000001823ea7221 */ /* 0x000fe20000010000 */
[----:B------:R-:W-:-:S02]  /*6bc0*/  LOP3.LUT R113, R113, 0xff, RZ, 0xc0, !PT ;  /* 0x000000ff71717812 */ /* 0x000fc400078ec0ff */
[----:B------:R-:W-:Y:S01]  /*6bd0*/  PRMT R115, R117, 0x5410, R115 ;  /* 0x0000541075737816 */ /* 0x000fe20000000073 */
[----:B------:R-:W-:Y:S01]  /*6be0*/  IMAD.WIDE.U32 R116, R116, -0x2daee0ad, RZ ;  /* 0xd2511f5374747825 */ /* 0x000fe200078e00ff */
[----:B------:R-:W-:Y:S01]  /*6bf0*/  HSET2.LE.AND R105, R105, R27, PT ;  /* 0x0000001b69697233 */ /* 0x000fe20003803000 */
[----:B------:R-:W-:Y:S01]  /*6c00*/  HMMA.16816.F32.BF16 R132, R132, R6, RZ ;  /* 0x000000068484723c */ /* 0x000fe200000418ff */
[----:B------:R-:W-:Y:S01]  /*6c10*/  PRMT R6, R178, 0x7771, RZ ;  /* 0x00007771b2067816 */ /* 0x000fe200000000ff */
[----:B------:R-:W-:Y:S01]  /*6c20*/  IMAD.MOV.U32 R7, RZ, RZ, R178 ;  /* 0x000000ffff077224 */ /* 0x000fe200078e00b2 */
[----:B------:R-:W-:Y:S02]  /*6c30*/  PRMT R111, R113, 0x5410, R111 ;  /* 0x00005410716f7816 */ /* 0x000fe4000000006f */
[----:B------:R-:W-:Y:S02]  /*6c40*/  LOP3.LUT R8, R8, R105, RZ, 0xc0, !PT ;  /* 0x0000006908087212 */ /* 0x000fe400078ec0ff */
[----:B------:R-:W-:-:S02]  /*6c50*/  LOP3.LUT R95, R7, 0xff, RZ, 0xc0, !PT ;  /* 0x000000ff075f7812 */ /* 0x000fc400078ec0ff */
[----:B------:R-:W-:Y:S02]  /*6c60*/  LOP3.LUT R7, R176, 0xffff, RZ, 0xc0, !PT ;  /* 0x0000ffffb0077812 */ /* 0x000fe400078ec0ff */
[----:B------:R-:W-:Y:S02]  /*6c70*/  PRMT R6, R95, 0x5410, R6 ;  /* 0x000054105f067816 */ /* 0x000fe40000000006 */
[----:B------:R-:W-:Y:S02]  /*6c80*/  SHF.R.U32.HI R7, RZ, 0x8, R7 ;  /* 0x00000008ff077819 */ /* 0x000fe40000011607 */
[----:B------:R-:W-:Y:S02]  /*6c90*/  LOP3.LUT R95, R4, 0xff00ff, RZ, 0xc0, !PT ;  /* 0x00ff00ff045f7812 */ /* 0x000fe400078ec0ff */
[----:B------:R-:W-:Y:S02]  /*6ca0*/  SHF.R.U32.HI R176, RZ, 0x18, R176 ;  /* 0x00000018ffb07819 */ /* 0x000fe400000116b0 */
[----:B------:R-:W-:Y:S01]  /*6cb0*/  LOP3.LUT R4, R101, 0xff, RZ, 0xc0, !PT ;  /* 0x000000ff65047812 */ /* 0x000fe200078ec0ff */
[----:B------:R-:W-:Y:S01]  /*6cc0*/  IMAD.WIDE.U32 R100, R100, -0x326172a9, RZ ;  /* 0xcd9e8d5764647825 */ /* 0x000fe200078e00ff */
[----:B------:R-:W-:-:S02]  /*6cd0*/  PRMT R5, R5, 0x5410, R7 ;  /* 0x0000541005057816 */ /* 0x000fc40000000007 */
[----:B------:R-:W-:Y:S02]  /*6ce0*/  PRMT R4, R4, 0x5410, R176 ;  /* 0x0000541004047816 */ /* 0x000fe400000000b0 */
[--C-:B------:R-:W-:Y:S02]  /*6cf0*/  HSET2.LE.AND R7, R95, R27.reuse, PT ;  /* 0x0000001b5f077233 */ /* 0x100fe40003803000 */
[--C-:B------:R-:W-:Y:S02]  /*6d00*/  HSET2.LE.AND R95, R5, R27.reuse, PT ;  /* 0x0000001b055f7233 */ /* 0x100fe40003803000 */
[----:B------:R-:W-:Y:S01]  /*6d10*/  LOP3.LUT R105, R174, UR7, R117, 0x96, !PT ;  /* 0x00000007ae697c12 */ /* 0x000fe2000f8e9675 */
[----:B------:R-:W-:Y:S01]  /*6d20*/  IMAD.WIDE.U32 R174, R22, -0x326172a9, RZ ;  /* 0xcd9e8d5716ae7825 */ /* 0x000fe200078e00ff */
[--C-:B------:R-:W-:Y:S02]  /*6d30*/  HSET2.LE.AND R115, R115, R27.reuse, PT ;  /* 0x0000001b73737233 */ /* 0x100fe40003803000 */
[----:B------:R-:W-:-:S02]  /*6d40*/  HSET2.LE.AND R111, R111, R27, PT ;  /* 0x0000001b6f6f7233 */ /* 0x000fc40003803000 */
[--C-:B------:R-:W-:Y:S02]  /*6d50*/  HSET2.LE.AND R6, R6, R27.reuse, PT ;  /* 0x0000001b06067233 */ /* 0x100fe40003803000 */
[----:B------:R-:W-:Y:S02]  /*6d60*/  HSET2.LE.AND R5, R4, R27, PT ;  /* 0x0000001b04057233 */ /* 0x000fe40003803000 */
[----:B------:R-:W-:Y:S01]  /*6d70*/  LOP3.LUT R4, R23, R95, RZ, 0xc0, !PT ;  /* 0x0000005f17047212 */ /* 0x000fe200078ec0ff */
[----:B------:R-:W-:Y:S01]  /*6d80*/  IMAD.WIDE.U32 R22, R105, -0x326172a9, RZ ;  /* 0xcd9e8d5769167825 */ /* 0x000fe200078e00ff */
[----:B------:R-:W-:Y:S02]  /*6d90*/  LOP3.LUT R9, R9, R115, RZ, 0xc0, !PT ;  /* 0x0000007309097212 */ /* 0x000fe400078ec0ff */
[----:B------:R-:W-:Y:S02]  /*6da0*/  LOP3.LUT R10, R10, R111, RZ, 0xc0, !PT ;  /* 0x0000006f0a0a7212 */ /* 0x000fe400078ec0ff */
[----:B------:R-:W-:Y:S01]  /*6db0*/  LOP3.LUT R6, R96, R6, RZ, 0xc0, !PT ;  /* 0x0000000660067212 */ /* 0x000fe200078ec0ff */
[----:B------:R-:W-:Y:S01]  /*6dc0*/  IMAD.WIDE.U32 R96, R97, -0x2daee0ad, RZ ;  /* 0xd2511f5361607825 */ /* 0x000fe200078e00ff */
[----:B------:R-:W-:-:S02]  /*6dd0*/  LOP3.LUT R7, R93, R7, RZ, 0xc0, !PT ;  /* 0x000000075d077212 */ /* 0x000fc400078ec0ff */
[----:B------:R-:W-:Y:S01]  /*6de0*/  LOP3.LUT R5, R21, R5, RZ, 0xc0, !PT ;  /* 0x0000000515057212 */ /* 0x000fe200078ec0ff */
[-C--:B--2---:R-:W-:Y:S01]  /*6df0*/  HMMA.16816.F32.BF16 R140, R8, R16.reuse, R140 ;  /* 0x00000010088c723c */ /* 0x084fe2000004188c */
[----:B------:R-:W-:Y:S02]  /*6e00*/  LOP3.LUT R120, R120, UR8, R125, 0x96, !PT ;  /* 0x0000000878787c12 */ /* 0x000fe4000f8e967d */
[----:B------:R-:W-:Y:S02]  /*6e10*/  LOP3.LUT R111, R174, UR5, R23, 0x96, !PT ;  /* 0x00000005ae6f7c12 */ /* 0x000fe4000f8e9617 */
[----:B------:R-:W-:Y:S01]  /*6e20*/  LOP3.LUT R105, R128, UR11, R175, 0x96, !PT ;  /* 0x0000000b80697c12 */ /* 0x000fe2000f8e96af */
[----:B------:R-:W-:Y:S01]  /*6e30*/  IMAD.WIDE.U32 R120, R120, -0x2daee0ad, RZ ;  /* 0xd2511f5378787825 */ /* 0x000fe200078e00ff */
[----:B------:R-:W-:Y:S01]  /*6e40*/  LOP3.LUT R93, R172, UR15, R97, 0x96, !PT ;  /* 0x0000000fac5d7c12 */ /* 0x000fe2000f8e9661 */
[----:B------:R-:W-:Y:S01]  /*6e50*/  HMMA.16816.F32.BF16 R144, R4, R16, R144 ;  /* 0x000000100490723c */ /* 0x000fe20000041890 */
[----:B------:R-:W-:Y:S01]  /*6e60*/  LOP3.LUT R17, R111, 0xffff, RZ, 0xc0, !PT ;  /* 0x0000ffff6f117812 */ /* 0x000fe200078ec0ff */
[----:B------:R-:W-:Y:S01]  /*6e70*/  IMAD.WIDE.U32 R128, R20, -0x326172a9, RZ ;  /* 0xcd9e8d5714807825 */ /* 0x000fe200078e00ff */
[----:B------:R-:W-:-:S02]  /*6e80*/  LOP3.LUT R126, R126, UR7, R121, 0x96, !PT ;  /* 0x000000077e7e7c12 */ /* 0x000fc4000f8e9679 */
[----:B------:R-:W-:Y:S02]  /*6e90*/  LOP3.LUT R16, R111, 0xff, RZ, 0xc0, !PT ;  /* 0x000000ff6f107812 */ /* 0x000fe400078ec0ff */
[----:B------:R-:W-:Y:S01]  /*6ea0*/  SHF.R.U32.HI R17, RZ, 0x8, R17 ;  /* 0x00000008ff117819 */ /* 0x000fe20000011611 */
[-C--:B------:R-:W-:Y:S01]  /*6eb0*/  HMMA.16816.F32.BF16 R156, R8, R12.reuse, R156 ;  /* 0x0000000c089c723c */ /* 0x080fe2000004189c */
[----:B------:R-:W-:Y:S01]  /*6ec0*/  IMAD.WIDE.U32 R126, R126, -0x326172a9, RZ ;  /* 0xcd9e8d577e7e7825 */ /* 0x000fe200078e00ff */
[----:B------:R-:W-:Y:S02]  /*6ed0*/  LOP3.LUT R95, R130, UR8, R101, 0x96, !PT ;  /* 0x00000008825f7c12 */ /* 0x000fe4000f8e9665 */
[----:B------:R-:W-:Y:S01]  /*6ee0*/  PRMT R16, R16, 0x5410, R17 ;  /* 0x0000541010107816 */ /* 0x000fe20000000011 */
[----:B------:R-:W-:Y:S01]  /*6ef0*/  IMAD.MOV.U32 R101, RZ, RZ, R22 ;  /* 0x000000ffff657224 */ /* 0x000fe200078e0016 */
[C---:B------:R-:W-:Y:S02]  /*6f00*/  PRMT R97, R22.reuse, 0x7771, RZ ;  /* 0x0000777116617816 */ /* 0x040fe400000000ff */
[----:B------:R-:W-:Y:S01]  /*6f10*/  HMMA.16816.F32.BF16 R160, R4, R12, R160 ;  /* 0x0000000c04a0723c */ /* 0x000fe200000418a0 */
[----:B------:R-:W-:-:S02]  /*6f20*/  PRMT R13, R22, 0x7773, RZ ;  /* 0x00007773160d7816 */ /* 0x000fc400000000ff */
[----:B------:R-:W-:Y:S02]  /*6f30*/  PRMT R12, R22, 0x7772, RZ ;  /* 0x00007772160c7816 */ /* 0x000fe400000000ff */
[----:B------:R-:W-:Y:S01]  /*6f40*/  LDSM.16.MT88.4 R20, [R170+0x4800] ;  /* 0x00480000aa14783b */ /* 0x000fe20000004200 */
[----:B------:R-:W-:Y:S02]  /*6f50*/  PRMT R113, R111, 0x7632, R113 ;  /* 0x000076326f717816 */ /* 0x000fe40000000071 */
[----:B------:R-:W-:Y:S01]  /*6f60*/  HMMA.16816.F32.BF16 R152, R8, R14, R152 ;  /* 0x0000000e0898723c */ /* 0x000fe20000041898 */
[----:B------:R-:W-:Y:S02]  /*6f70*/  PRMT R12, R12, 0x5410, R13 ;  /* 0x000054100c0c7816 */ /* 0x000fe4000000000d */
[----:B------:R-:W-:Y:S02]  /*6f80*/  SHF.R.U32.HI R111, RZ, 0x18, R111 ;  /* 0x00000018ff6f7819 */ /* 0x000fe4000001166f */
[----:B------:R-:W-:-:S02]  /*6f90*/  LOP3.LUT R115, R101, 0xff, RZ, 0xc0, !PT ;  /* 0x000000ff65737812 */ /* 0x000fc400078ec0ff */
[----:B------:R-:W-:Y:S01]  /*6fa0*/  LOP3.LUT R113, R113, 0xff, RZ, 0xc0, !PT ;  /* 0x000000ff71717812 */ /* 0x000fe200078ec0ff */
[----:B------:R-:W-:Y:S01]  /*6fb0*/  HMMA.16816.F32.BF16 R136, R8, R18, R136 ;  /* 0x000000120888723c */ /* 0x000fe20000041888 */
[----:B------:R-:W1:Y:S01]  /*6fc0*/  LDSM.16.MT88.4 R8, [R204+0x4800] ;  /* 0x00480000cc08783b */ /* 0x000e620000004200 */
[----:B------:R-:W-:Y:S02]  /*6fd0*/  PRMT R97, R115, 0x5410, R97 ;  /* 0x0000541073617816 */ /* 0x000fe40000000061 */
[----:B------:R-:W-:Y:S02]  /*6fe0*/  PRMT R111, R113, 0x5410, R111 ;  /* 0x00005410716f7816 */ /* 0x000fe4000000006f */
[----:B------:R-:W-:Y:S02]  /*6ff0*/  LOP3.LUT R101, R124, UR11, R129, 0x96, !PT ;  /* 0x0000000b7c657c12 */ /* 0x000fe4000f8e9681 */
[----:B------:R-:W-:Y:S01]  /*7000*/  HMMA.16816.F32.BF16 R148, R4, R14, R148 ;  /* 0x0000000e0494723c */ /* 0x000fe20000041894 */
[----:B------:R-:W-:-:S02]  /*7010*/  LOP3.LUT R15, R12, 0xff00ff, RZ, 0xc0, !PT ;  /* 0x00ff00ff0c0f7812 */ /* 0x000fc400078ec0ff */
[--C-:B------:R-:W-:Y:S02]  /*7020*/  HSET2.LE.AND R12, R16, R27.reuse, PT ;  /* 0x0000001b100c7233 */ /* 0x100fe40003803000 */
[----:B------:R-:W-:Y:S02]  /*7030*/  LOP3.LUT R16, R128, UR5, R127, 0x96, !PT ;  /* 0x0000000580107c12 */ /* 0x000fe4000f8e967f */
[----:B------:R-:W-:Y:S01]  /*7040*/  HSET2.LE.AND R13, R111, R27, PT ;  /* 0x0000001b6f0d7233 */ /* 0x000fe20003803000 */
[----:B------:R-:W-:Y:S01]  /*7050*/  HMMA.16816.F32.BF16 R132, R4, R18, R132 ;  /* 0x000000120484723c */ /* 0x000fe20000041884 */
[----:B------:R-:W-:Y:S01]  /*7060*/  IMAD.MOV.U32 R7, RZ, RZ, R126 ;  /* 0x000000ffff077224 */ /* 0x000fe200078e007e */
[C---:B------:R-:W-:Y:S01]  /*7070*/  PRMT R4, R126.reuse, 0x7773, RZ ;  /* 0x000077737e047816 */ /* 0x040fe200000000ff */
[----:B------:R-:W-:Y:S01]  /*7080*/  IMAD.WIDE.U32 R18, R105, -0x2daee0ad, RZ ;  /* 0xd2511f5369127825 */ /* 0x000fe200078e00ff */
[C---:B------:R-:W-:Y:S02]  /*7090*/  PRMT R6, R126.reuse, 0x7772, RZ ;  /* 0x000077727e067816 */ /* 0x040fe400000000ff */
[----:B------:R-:W-:-:S02]  /*70a0*/  PRMT R5, R126, 0x7771, RZ ;  /* 0x000077717e057816 */ /* 0x000fc400000000ff */
[----:B------:R-:W-:Y:S02]  /*70b0*/  LOP3.LUT R7, R7, 0xff, RZ, 0xc0, !PT ;  /* 0x000000ff07077812 */ /* 0x000fe400078ec0ff */
[----:B------:R-:W-:Y:S02]  /*70c0*/  LOP3.LUT R17, R16, 0xffff, RZ, 0xc0, !PT ;  /* 0x0000ffff10117812 */ /* 0x000fe400078ec0ff */
[----:B------:R-:W-:Y:S02]  /*70d0*/  PRMT R4, R6, 0x5410, R4 ;  /* 0x0000541006047816 */ /* 0x000fe40000000004 */
[----:B------:R-:W-:Y:S02]  /*70e0*/  LOP3.LUT R6, R16, 0xff, RZ, 0xc0, !PT ;  /* 0x000000ff10067812 */ /* 0x000fe400078ec0ff */
[----:B------:R-:W-:Y:S02]  /*70f0*/  SHF.R.U32.HI R17, RZ, 0x8, R17 ;  /* 0x00000008ff117819 */ /* 0x000fe40000011611 */
[----:B------:R-:W-:-:S02]  /*7100*/  PRMT R5, R7, 0x5410, R5 ;  /* 0x0000541007057816 */ /* 0x000fc40000000005 */
[----:B------:R-:W-:Y:S02]  /*7110*/  PRMT R7, R16, 0x7632, R7 ;  /* 0x0000763210077816 */ /* 0x000fe40000000007 */
[----:B------:R-:W-:Y:S02]  /*7120*/  PRMT R17, R6, 0x5410, R17 ;  /* 0x0000541006117816 */ /* 0x000fe40000000011 */
[----:B------:R-:W-:Y:S02]  /*7130*/  SHF.R.U32.HI R16, RZ, 0x18, R16 ;  /* 0x00000018ff107819 */ /* 0x000fe40000011610 */
[----:B------:R-:W-:Y:S02]  /*7140*/  LOP3.LUT R6, R7, 0xff, RZ, 0xc0, !PT ;  /* 0x000000ff07067812 */ /* 0x000fe400078ec0ff */
[----:B------:R-:W-:Y:S02]  /*7150*/  LOP3.LUT R4, R4, 0xff00ff, RZ, 0xc0, !PT ;  /* 0x00ff00ff04047812 */ /* 0x000fe400078ec0ff */
[----:B------:R-:W-:-:S02]  /*7160*/  HSET2.LE.AND R5, R5, R27, PT ;  /* 0x0000001b05057233 */ /* 0x000fc40003803000 */
[----:B------:R-:W-:Y:S02]  /*7170*/  PRMT R16, R6, 0x5410, R16 ;  /* 0x0000541006107816 */ /* 0x000fe40000000010 */
[--C-:B------:R-:W-:Y:S02]  /*7180*/  HSET2.LE.AND R7, R4, R27.reuse, PT ;  /* 0x0000001b04077233 */ /* 0x100fe40003803000 */
[----:B------:R-:W-:Y:S02]  /*7190*/  LOP3.LUT R6, R106, R5, RZ, 0xc0, !PT ;  /* 0x000000056a067212 */ /* 0x000fe400078ec0ff */
[--C-:B------:R-:W-:Y:S02]  /*71a0*/  HSET2.LE.AND R14, R97, R27.reuse, PT ;  /* 0x0000001b610e7233 */ /* 0x100fe40003803000 */
[--C-:B------:R-:W-:Y:S02]  /*71b0*/  HSET2.LE.AND R15, R15, R27.reuse, PT ;  /* 0x0000001b0f0f7233 */ /* 0x100fe40003803000 */
[----:B------:R-:W-:-:S02]  /*71c0*/  HSET2.LE.AND R4, R17, R27, PT ;  /* 0x0000001b11047233 */ /* 0x000fc40003803000 */
[----:B------:R-:W-:Y:S02]  /*71d0*/  HSET2.LE.AND R5, R16, R27, PT ;  /* 0x0000001b10057233 */ /* 0x000fe40003803000 */
[----:B------:R-:W-:Y:S02]  /*71e0*/  LOP3.LUT R12, R119, R12, RZ, 0xc0, !PT ;  /* 0x0000000c770c7212 */ /* 0x000fe400078ec0ff */
[----:B------:R-:W-:Y:S02]  /*71f0*/  LOP3.LUT R13, R118, R13, RZ, 0xc0, !PT ;  /* 0x0000000d760d7212 */ /* 0x000fe400078ec0ff */
[----:B------:R-:W-:Y:S01]  /*7200*/  LOP3.LUT R14, R109, R14, RZ, 0xc0, !PT ;  /* 0x0000000e6d0e7212 */ /* 0x000fe200078ec0ff */
[----:B------:R-:W-:Y:S01]  /*7210*/  IMAD.WIDE.U32 R108, R108, -0x326172a9, RZ ;  /* 0xcd9e8d576c6c7825 */ /* 0x000fe200078e00ff */
[----:B------:R-:W-:Y:S02]  /*7220*/  LOP3.LUT R15, R98, R15, RZ, 0xc0, !PT ;  /* 0x0000000f620f7212 */ /* 0x000fe400078ec0ff */
[----:B------:R-:W-:Y:S01]  /*7230*/  LOP3.LUT R7, R87, R7, RZ, 0xc0, !PT ;  /* 0x0000000757077212 */ /* 0x000fe200078ec0ff */
[----:B------:R-:W-:Y:S01]  /*7240*/  IMAD.WIDE.U32 R98, R99, -0x2daee0ad, RZ ;  /* 0xd2511f5363627825 */ /* 0x000fe200078e00ff */
[----:B------:R-:W-:-:S02]  /*7250*/  LOP3.LUT R4, R86, R4, RZ, 0xc0, !PT ;  /* 0x0000000456047212 */ /* 0x000fc400078ec0ff */
[----:B------:R-:W-:Y:S01]  /*7260*/  LOP3.LUT R5, R85, R5, RZ, 0xc0, !PT ;  /* 0x0000000555057212 */ /* 0x000fe200078ec0ff */
[----:B------:R-:W-:Y:S01]  /*7270*/  IMAD.WIDE.U32 R86, R107, -0x2daee0ad, RZ ;  /* 0xd2511f536b567825 */ /* 0x000fe200078e00ff */
[----:B------:R-:W-:Y:S01]  /*7280*/  LOP3.LUT R116, R116, UR4, R19, 0x96, !PT ;  /* 0x0000000474747c12 */ /* 0x000fe2000f8e9613 */
[-C--:B-1----:R-:W-:Y:S01]  /*7290*/  HMMA.16816.F32.BF16 R152, R12, R10.reuse, R152 ;  /* 0x0000000a0c98723c */ /* 0x082fe20000041898 */
[----:B------:R-:W-:Y:S01]  /*72a0*/  PRMT R16, R18, 0x7773, RZ ;  /* 0x0000777312107816 */ /* 0x000fe200000000ff */
[----:B------:R-:W-:Y:S01]  /*72b0*/  IMAD.WIDE.U32 R106, R102, -0x326172a9, RZ ;  /* 0xcd9e8d57666a7825 */ /* 0x000fe200078e00ff */
[----:B------:R-:W-:Y:S02]  /*72c0*/  LOP3.LUT R105, R116, 0xff, RZ, 0xc0, !PT ;  /* 0x000000ff74697812 */ /* 0x000fe400078ec0ff */
[----:B------:R-:W-:Y:S01]  /*72d0*/  LOP3.LUT R97, R122, UR7, R99, 0x96, !PT ;  /* 0x000000077a617c12 */ /* 0x000fe2000f8e9663 */
[----:B------:R-:W-:Y:S01]  /*72e0*/  IMAD.WIDE.U32 R102, R103, -0x2daee0ad, RZ ;  /* 0xd2511f5367667825 */ /* 0x000fe200078e00ff */
[----:B------:R-:W-:Y:S01]  /*72f0*/  LOP3.LUT R85, R110, UR11, R107, 0x96, !PT ;  /* 0x0000000b6e557c12 */ /* 0x000fe2000f8e966b */
[----:B------:R-:W-:Y:S01]  /*7300*/  HMMA.16816.F32.BF16 R148, R4, R10, R148 ;  /* 0x0000000a0494723c */ /* 0x000fe20000041894 */
[----:B------:R-:W-:Y:S01]  /*7310*/  LOP3.LUT R10, R116, 0xffff, RZ, 0xc0, !PT ;  /* 0x0000ffff740a7812 */ /* 0x000fe200078ec0ff */
[----:B------:R-:W-:Y:S01]  /*7320*/  IMAD.MOV.U32 R107, RZ, RZ, R18 ;  /* 0x000000ffff6b7224 */ /* 0x000fe200078e0012 */
[--C-:B------:R-:W-:Y:S01]  /*7330*/  LOP3.LUT R104, R104, UR7, R103.reuse, 0x96, !PT ;  /* 0x0000000768687c12 */ /* 0x100fe2000f8e9667 */
[----:B------:R-:W-:Y:S01]  /*7340*/  IMAD.WIDE.U32 R110, R101, -0x2daee0ad, RZ ;  /* 0xd2511f53656e7825 */ /* 0x000fe200078e00ff */
[----:B------:R-:W-:-:S02]  /*7350*/  PRMT R103, R116, 0x7632, R103 ;  /* 0x0000763274677816 */ /* 0x000fc40000000067 */
[----:B------:R-:W-:Y:S01]  /*7360*/  SHF.R.U32.HI R10, RZ, 0x8, R10 ;  /* 0x00000008ff0a7819 */ /* 0x000fe2000001160a */
[-C--:B------:R-:W-:Y:S01]  /*7370*/  HMMA.16816.F32.BF16 R156, R12, R8.reuse, R156 ;  /* 0x000000080c9c723c */ /* 0x080fe2000004189c */
[----:B------:R-:W-:Y:S02]  /*7380*/  SHF.R.U32.HI R11, RZ, 0x18, R116 ;  /* 0x00000018ff0b7819 */ /* 0x000fe40000011674 */
[----:B------:R-:W-:Y:S02]  /*7390*/  LOP3.LUT R107, R107, 0xff, RZ, 0xc0, !PT ;  /* 0x000000ff6b6b7812 */ /* 0x000fe400078ec0ff */
[----:B------:R-:W-:Y:S02]  /*73a0*/  LOP3.LUT R103, R103, 0xff, RZ, 0xc0, !PT ;  /* 0x000000ff67677812 */ /* 0x000fe400078ec0ff */
[----:B------:R-:W-:Y:S01]  /*73b0*/  PRMT R10, R105, 0x5410, R10 ;  /* 0x00005410690a7816 */ /* 0x000fe2000000000a */
[----:B------:R-:W-:Y:S01]  /*73c0*/  HMMA.16816.F32.BF16 R160, R4, R8, R160 ;  /* 0x0000000804a0723c */ /* 0x000fe200000418a0 */
[----:B------:R-:W-:Y:S01]  /*73d0*/  PRMT R9, R18, 0x7772, RZ ;  /* 0x0000777212097816 */ /* 0x000fe200000000ff */
[----:B------:R-:W-:Y:S01]  /*73e0*/  IMAD.WIDE.U32 R104, R104, -0x326172a9, RZ ;  /* 0xcd9e8d5768687825 */ /* 0x000fe200078e00ff */
[----:B------:R-:W-:-:S02]  /*73f0*/  PRMT R8, R18, 0x7771, RZ ;  /* 0x0000777112087816 */ /* 0x000fc400000000ff */
[----:B------:R-:W-:Y:S02]  /*7400*/  PRMT R9, R9, 0x5410, R16 ;  /* 0x0000541009097816 */ /* 0x000fe40000000010 */
[----:B------:R-:W-:Y:S01]  /*7410*/  PRMT R8, R107, 0x5410, R8 ;  /* 0x000054106b087816 */ /* 0x000fe20000000008 */
[C---:B------:R-:W-:Y:S01]  /*7420*/  HMMA.16816.F32.BF16 R140, R12.reuse, R20, R140 ;  /* 0x000000140c8c723c */ /* 0x040fe2000004188c */
[----:B------:R-:W-:Y:S01]  /*7430*/  PRMT R11, R103, 0x5410, R11 ;  /* 0x00005410670b7816 */ /* 0x000fe2000000000b */
[----:B------:R-:W-:Y:S01]  /*7440*/  LDSM.16.MT88.4 R16, [R170+0x4c00] ;  /* 0x004c0000aa10783b */ /* 0x000fe20000004200 */
[----:B------:R-:W-:Y:S02]  /*7450*/  LOP3.LUT R120, R120, UR4, R111, 0x96, !PT ;  /* 0x0000000478787c12 */ /* 0x000fe4000f8e966f */
[----:B------:R-:W-:Y:S02]  /*7460*/  LOP3.LUT R99, R114, UR11, R109, 0x96, !PT ;  /* 0x0000000b72637c12 */ /* 0x000fe4000f8e966d */
[----:B------:R-:W-:Y:S01]  /*7470*/  LOP3.LUT R87, R112, UR7, R87, 0x96, !PT ;  /* 0x0000000770577c12 */ /* 0x000fe2000f8e9657 */
[----:B------:R-:W-:Y:S01]  /*7480*/  HMMA.16816.F32.BF16 R136, R12, R22, R136 ;  /* 0x000000160c88723c */ /* 0x000fe20000041888 */
[----:B------:R-:W1:Y:S07]  /*7490*/  LDSM.16.MT88.4 R12, [R204+0x4c00] ;  /* 0x004c0000cc0c783b */ /* 0x000e6e0000004200 */
[----:B------:R-:W-:Y:S01]  /*74a0*/  HMMA.16816.F32.BF16 R144, R4, R20, R144 ;  /* 0x000000140490723c */ /* 0x000fe20000041890 */
[----:B------:R-:W-:-:S02]  /*74b0*/  LOP3.LUT R21, R9, 0xff00ff, RZ, 0xc0, !PT ;  /* 0x00ff00ff09157812 */ /* 0x000fc400078ec0ff */
[--C-:B------:R-:W-:Y:S02]  /*74c0*/  HSET2.LE.AND R20, R10, R27.reuse, PT ;  /* 0x0000001b0a147233 */ /* 0x100fe40003803000 */
[--C-:B------:R-:W-:Y:S02]  /*74d0*/  HSET2.LE.AND R9, R11, R27.reuse, PT ;  /* 0x0000001b0b097233 */ /* 0x100fe40003803000 */
[--C-:B------:R-:W-:Y:S01]  /*74e0*/  HSET2.LE.AND R10, R8, R27.reuse, PT ;  /* 0x0000001b080a7233 */ /* 0x100fe20003803000 */
[----:B------:R-:W-:Y:S01]  /*74f0*/  HMMA.16816.F32.BF16 R132, R4, R22, R132 ;  /* 0x000000160484723c */ /* 0x000fe20000041884 */
[----:B------:R-:W-:Y:S01]  /*7500*/  IMAD.MOV.U32 R7, RZ, RZ, R110 ;  /* 0x000000ffff077224 */ /* 0x000fe200078e006e */
[C---:B------:R-:W-:Y:S01]  /*7510*/  PRMT R4, R110.reuse, 0x7773, RZ ;  /* 0x000077736e047816 */ /* 0x040fe200000000ff */
[----:B------:R-:W-:Y:S01]  /*7520*/  IMAD.MOV.U32 R23, RZ, RZ, R104 ;  /* 0x000000ffff177224 */ /* 0x000fe200078e0068 */
[----:B------:R-:W-:Y:S02]  /*7530*/  PRMT R6, R110, 0x7772, RZ ;  /* 0x000077726e067816 */ /* 0x000fe400000000ff */
[----:B------:R-:W-:-:S02]  /*7540*/  HSET2.LE.AND R11, R21, R27, PT ;  /* 0x0000001b150b7233 */ /* 0x000fc40003803000 */
[----:B------:R-:W-:Y:S01]  /*7550*/  LOP3.LUT R8, R92, R20, RZ, 0xc0, !PT ;  /* 0x000000145c087212 */ /* 0x000fe200078ec0ff */
[----:B------:R-:W-:Y:S01]  /*7560*/  IMAD.WIDE.U32 R20, R91, -0x326172a9, RZ ;  /* 0xcd9e8d575b147825 */ /* 0x000fe200078e00ff */
[----:B------:R-:W-:Y:S02]  /*7570*/  PRMT R5, R110, 0x7771, RZ ;  /* 0x000077716e057816 */ /* 0x000fe400000000ff */
[----:B------:R-:W-:Y:S02]  /*7580*/  LOP3.LUT R7, R7, 0xff, RZ, 0xc0, !PT ;  /* 0x000000ff07077812 */ /* 0x000fe400078ec0ff */
[----:B------:R-:W-:Y:S02]  /*7590*/  PRMT R4, R6, 0x5410, R4 ;  /* 0x0000541006047816 */ /* 0x000fe40000000004 */
[C---:B------:R-:W-:Y:S02]  /*75a0*/  LOP3.LUT R22, R120.reuse, 0xffff, RZ, 0xc0, !PT ;  /* 0x0000ffff78167812 */ /* 0x040fe400078ec0ff */
[----:B------:R-:W-:-:S02]  /*75b0*/  PRMT R6, R120, 0x7632, R6 ;  /* 0x0000763278067816 */ /* 0x000fc40000000006 */
[----:B------:R-:W-:Y:S02]  /*75c0*/  LOP3.LUT R94, R94, UR11, R21, 0x96, !PT ;  /* 0x0000000b5e5e7c12 */ /* 0x000fe4000f8e9615 */
[----:B------:R-:W-:Y:S02]  /*75d0*/  PRMT R5, R7, 0x5410, R5 ;  /* 0x0000541007057816 */ /* 0x000fe40000000005 */
[----:B------:R-:W-:Y:S02]  /*75e0*/  LOP3.LUT R21, R120, 0xff, RZ, 0xc0, !PT ;  /* 0x000000ff78157812 */ /* 0x000fe400078ec0ff */
[----:B------:R-:W-:Y:S02]  /*75f0*/  SHF.R.U32.HI R7, RZ, 0x8, R22 ;  /* 0x00000008ff077819 */ /* 0x000fe40000011616 */
[----:B------:R-:W-:Y:S02]  /*7600*/  SHF.R.U32.HI R120, RZ, 0x18, R120 ;  /* 0x00000018ff787819 */ /* 0x000fe40000011678 */
[----:B------:R-:W-:-:S02]  /*7610*/  LOP3.LUT R22, R6, 0xff, RZ, 0xc0, !PT ;  /* 0x000000ff06167812 */ /* 0x000fc400078ec0ff */
[----:B------:R-:W-:Y:S02]  /*7620*/  LOP3.LUT R4, R4, 0xff00ff, RZ, 0xc0, !PT ;  /* 0x00ff00ff04047812 */ /* 0x000fe400078ec0ff */
[--C-:B------:R-:W-:Y:S02]  /*7630*/  HSET2.LE.AND R6, R5, R27.reuse, PT ;  /* 0x0000001b05067233 */ /* 0x100fe40003803000 */
[----:B------:R-:W-:Y:S02]  /*7640*/  PRMT R21, R21, 0x5410, R7 ;  /* 0x0000541015157816 */ /* 0x000fe40000000007 */
[----:B------:R-:W-:Y:S02]  /*7650*/  PRMT R5, R22, 0x5410, R120 ;  /* 0x0000541016057816 */ /* 0x000fe40000000078 */
[--C-:B------:R-:W-:Y:S02]  /*7660*/  HSET2.LE.AND R7, R4, R27.reuse, PT ;  /* 0x0000001b04077233 */ /* 0x100fe40003803000 */
[----:B------:R-:W-:-:S02]  /*7670*/  HSET2.LE.AND R4, R21, R27, PT ;  /* 0x0000001b15047233 */ /* 0x000fc40003803000 */
[----:B------:R-:W-:Y:S02]  /*7680*/  HSET2.LE.AND R5, R5, R27, PT ;  /* 0x0000001b05057233 */ /* 0x000fe40003803000 */
[----:B------:R-:W-:Y:S01]  /*7690*/  LOP3.LUT R9, R90, R9, RZ, 0xc0, !PT ;  /* 0x000000095a097212 */ /* 0x000fe200078ec0ff */
[----:B------:R-:W-:Y:S01]  /*76a0*/  IMAD.WIDE.U32 R90, R97, -0x326172a9, RZ ;  /* 0xcd9e8d57615a7825 */ /* 0x000fe200078e00ff */
[----:B------:R-:W-:Y:S02]  /*76b0*/  LOP3.LUT R10, R89, R10, RZ, 0xc0, !PT ;  /* 0x0000000a590a7212 */ /* 0x000fe400078ec0ff */
[----:B------:R-:W-:Y:S01]  /*76c0*/  LOP3.LUT R11, R88, R11, RZ, 0xc0, !PT ;  /* 0x0000000b580b7212 */ /* 0x000fe200078ec0ff */
[----:B------:R-:W-:Y:S01]  /*76d0*/  IMAD.WIDE.U32 R88, R93, -0x326172a9, RZ ;  /* 0xcd9e8d575d587825 */ /* 0x000fe200078e00ff */
[----:B------:R-:W-:Y:S02]  /*76e0*/  LOP3.LUT R6, R84, R6, RZ, 0xc0, !PT ;  /* 0x0000000654067212 */ /* 0x000fe400078ec0ff */
[----:B------:R-:W-:-:S02]  /*76f0*/  LOP3.LUT R7, R83, R7, RZ, 0xc0, !PT ;  /* 0x0000000753077212 */ /* 0x000fc400078ec0ff */
[----:B------:R-:W-:Y:S01]  /*7700*/  LOP3.LUT R4, R82, R4, RZ, 0xc0, !PT ;  /* 0x0000000452047212 */ /* 0x000fe200078ec0ff */
[-C--:B-1----:R-:W-:Y:S01]  /*7710*/  HMMA.16816.F32.BF16 R156, R8, R12.reuse, R156 ;  /* 0x0000000c089c723c */ /* 0x082fe2000004189c */
[----:B------:R-:W-:Y:S01]  /*7720*/  LOP3.LUT R5, R81, R5, RZ, 0xc0, !PT ;  /* 0x0000000551057212 */ /* 0x000fe200078ec0ff */
[----:B------:R-:W-:Y:S01]  /*7730*/  IMAD.WIDE.U32 R82, R95, -0x2daee0ad, RZ ;  /* 0xd2511f535f527825 */ /* 0x000fe200078e00ff */
[C---:B------:R-:W-:Y:S02]  /*7740*/  PRMT R22, R104.reuse, 0x7773, RZ ;  /* 0x0000777368167816 */ /* 0x040fe400000000ff */
[----:B------:R-:W-:Y:S01]  /*7750*/  PRMT R21, R104, 0x7772, RZ ;  /* 0x0000777268157816 */ /* 0x000fe200000000ff */
[----:B------:R-:W-:Y:S01]  /*7760*/  IMAD.WIDE.U32 R94, R94, -0x2daee0ad, RZ ;  /* 0xd2511f535e5e7825 */ /* 0x000fe200078e00ff */
[----:B------:R-:W-:Y:S01]  /*7770*/  LOP3.LUT R20, R20, UR5, R105, 0x96, !PT ;  /* 0x0000000514147c12 */ /* 0x000fe2000f8e9669 */
[----:B------:R-:W-:Y:S01]  /*7780*/  HMMA.16816.F32.BF16 R160, R4, R12, R160 ;  /* 0x0000000c04a0723c */ /* 0x000fe200000418a0 */
[----:B------:R-:W-:-:S02]  /*7790*/  PRMT R12, R21, 0x5410, R22 ;  /* 0x00005410150c7816 */ /* 0x000fc40000000016 */
[C---:B------:R-:W-:Y:S02]  /*77a0*/  PRMT R22, R20.reuse, 0x7632, R22 ;  /* 0x0000763214167816 */ /* 0x040fe40000000016 */
[----:B------:R-:W-:Y:S02]  /*77b0*/  LOP3.LUT R84, R20, 0xffff, RZ, 0xc0, !PT ;  /* 0x0000ffff14547812 */ /* 0x000fe400078ec0ff */
[----:B------:R-:W-:Y:S01]  /*77c0*/  PRMT R13, R104, 0x7771, RZ ;  /* 0x00007771680d7816 */ /* 0x000fe200000000ff */
[----:B------:R-:W-:Y:S01]  /*77d0*/  HMMA.16816.F32.BF16 R152, R8, R14, R152 ;  /* 0x0000000e0898723c */ /* 0x000fe20000041898 */
[----:B------:R-:W-:Y:S02]  /*77e0*/  LOP3.LUT R21, R23, 0xff, RZ, 0xc0, !PT ;  /* 0x000000ff17157812 */ /* 0x000fe400078ec0ff */
[----:B------:R-:W-:Y:S02]  /*77f0*/  LOP3.LUT R96, R96, UR7, R83, 0x96, !PT ;  /* 0x0000000760607c12 */ /* 0x000fe4000f8e9653 */
[----:B------:R-:W-:-:S02]  /*7800*/  SHF.R.U32.HI R23, RZ, 0x8, R84 ;  /* 0x00000008ff177819 */ /* 0x000fc40000011654 */
[----:B------:R-:W-:Y:S01]  /*7810*/  LOP3.LUT R83, R20, 0xff, RZ, 0xc0, !PT ;  /* 0x000000ff14537812 */ /* 0x000fe200078ec0ff */
[----:B------:R-:W-:Y:S01]  /*7820*/  HMMA.16816.F32.BF16 R148, R4, R14, R148 ;  /* 0x0000000e0494723c */ /* 0x000fe20000041894 */
[----:B------:R-:W-:Y:S01]  /*7830*/  SHF.R.U32.HI R14, RZ, 0x18, R20 ;  /* 0x00000018ff0e7819 */ /* 0x000fe20000011614 */
[----:B------:R-:W-:Y:S01]  /*7840*/  IMAD.WIDE.U32 R96, R96, -0x326172a9, RZ ;  /* 0xcd9e8d5760607825 */ /* 0x000fe200078e00ff */
[----:B------:R-:W-:Y:S02]  /*7850*/  LOP3.LUT R15, R22, 0xff, RZ, 0xc0, !PT ;  /* 0x000000ff160f7812 */ /* 0x000fe400078ec0ff */
[----:B------:R-:W-:Y:S02]  /*7860*/  PRMT R13, R21, 0x5410, R13 ;  /* 0x00005410150d7816 */ /* 0x000fe4000000000d */
[----:B------:R-:W-:Y:S01]  /*7870*/  PRMT R14, R15, 0x5410, R14 ;  /* 0x000054100f0e7816 */ /* 0x000fe2000000000e */
[----:B------:R-:W-:Y:S01]  /*7880*/  HMMA.16816.F32.BF16 R140, R8, R16, R140 ;  /* 0x00000010088c723c */ /* 0x000fe2000004188c */
[----:B------:R-:W-:-:S02]  /*7890*/  PRMT R83, R83, 0x5410, R23 ;  /* 0x0000541053537816 */ /* 0x000fc40000000017 */
[----:B------:R-:W-:Y:S01]  /*78a0*/  LOP3.LUT R12, R12, 0xff00ff, RZ, 0xc0, !PT ;  /* 0x00ff00ff0c0c7812 */ /* 0x000fe200078ec0ff */
[----:B------:R-:W1:Y:S01]  /*78b0*/  LDSM.16.MT88.4 R20, [R170+0x5000] ;  /* 0x00500000aa14783b */ /* 0x000e620000004200 */
[--C-:B------:R-:W-:Y:S02]  /*78c0*/  HSET2.LE.AND R13, R13, R27.reuse, PT ;  /* 0x0000001b0d0d7233 */ /* 0x100fe40003803000 */
[--C-:B------:R-:W-:Y:S01]  /*78d0*/  HSET2.LE.AND R83, R83, R27.reuse, PT ;  /* 0x0000001b53537233 */ /* 0x100fe20003803000 */
[----:B------:R-:W-:Y:S01]  /*78e0*/  HMMA.16816.F32.BF16 R136, R8, R18, R136 ;  /* 0x000000120888723c */ /* 0x000fe20000041888 */
[----:B------:R-:W2:Y:S01]  /*78f0*/  LDSM.16.MT88.4 R8, [R204+0x5000] ;  /* 0x00500000cc08783b */ /* 0x000ea20000004200 */
[----:B------:R-:W-:Y:S02]  /*7900*/  HSET2.LE.AND R12, R12, R27, PT ;  /* 0x0000001b0c0c7233 */ /* 0x000fe40003803000 */
[----:B------:R-:W-:Y:S02]  /*7910*/  LOP3.LUT R108, R108, UR5, R91, 0x96, !PT ;  /* 0x000000056c6c7c12 */ /* 0x000fe4000f8e965b */
[----:B------:R-:W-:-:S02]  /*7920*/  LOP3.LUT R102, R102, UR4, R95, 0x96, !PT ;  /* 0x0000000466667c12 */ /* 0x000fc4000f8e965f */
[C---:B------:R-:W-:Y:S01]  /*7930*/  HMMA.16816.F32.BF16 R144, R4.reuse, R16, R144 ;  /* 0x000000100490723c */ /* 0x040fe20000041890 */
[----:B------:R-:W-:Y:S02]  /*7940*/  HSET2.LE.AND R16, R14, R27, PT ;  /* 0x0000001b0e107233 */ /* 0x000fe40003803000 */
[----:B------:R-:W-:Y:S02]  /*7950*/  LOP3.LUT R14, R80, R13, RZ, 0xc0, !PT ;  /* 0x0000000d500e7212 */ /* 0x000fe400078ec0ff */
[----:B------:R-:W-:Y:S02]  /*7960*/  LOP3.LUT R15, R79, R12, RZ, 0xc0, !PT ;  /* 0x0000000c4f0f7212 */ /* 0x000fe400078ec0ff */
[----:B------:R-:W-:Y:S01]  /*7970*/  LOP3.LUT R13, R77, R16, RZ, 0xc0, !PT ;  /* 0x000000104d0d7212 */ /* 0x000fe200078ec0ff */
[----:B------:R-:W-:Y:S01]  /*7980*/  HMMA.16816.F32.BF16 R132, R4, R18, R132 ;  /* 0x000000120484723c */ /* 0x000fe20000041884 */
[----:B------:R-:W-:Y:S01]  /*7990*/  IMAD.WIDE.U32 R18, R99, -0x2daee0ad, RZ ;  /* 0xd2511f5363127825 */ /* 0x000fe200078e00ff */
[----:B------:R-:W-:-:S02]  /*79a0*/  PRMT R6, R90, 0x7773, RZ ;  /* 0x000077735a067816 */ /* 0x000fc400000000ff */
[----:B------:R-:W-:Y:S01]  /*79b0*/  PRMT R5, R90, 0x7772, RZ ;  /* 0x000077725a057816 */ /* 0x000fe200000000ff */
[----:B------:R-:W-:Y:S01]  /*79c0*/  IMAD.MOV.U32 R7, RZ, RZ, R90 ;  /* 0x000000ffff077224 */ /* 0x000fe200078e005a */
[----:B------:R-:W-:Y:S01]  /*79d0*/  LOP3.LUT R98, R98, UR4, R19, 0x96, !PT ;  /* 0x0000000462627c12 */ /* 0x000fe2000f8e9613 */
[----:B------:R-:W-:Y:S01]  /*79e0*/  IMAD.WIDE.U32 R16, R87, -0x326172a9, RZ ;  /* 0xcd9e8d5757107825 */ /* 0x000fe200078e00ff */
[----:B------:R-:W-:Y:S02]  /*79f0*/  PRMT R5, R5, 0x5410, R6 ;  /* 0x0000541005057816 */ /* 0x000fe40000000006 */
[C---:B------:R-:W-:Y:S01]  /*7a00*/  LOP3.LUT R19, R108.reuse, 0xffff, RZ, 0xc0, !PT ;  /* 0x0000ffff6c137812 */ /* 0x040fe200078ec0ff */
[----:B------:R-:W-:Y:S01]  /*7a10*/  IMAD.MOV.U32 R87, RZ, RZ, R18 ;  /* 0x000000ffff577224 */ /* 0x000fe200078e0012 */
[----:B------:R-:W-:Y:S02]  /*7a20*/  PRMT R6, R108, 0x7632, R6 ;  /* 0x000076326c067816 */ /* 0x000fe40000000006 */
[----:B------:R-:W-:-:S02]  /*7a30*/  LOP3.LUT R12, R78, R83, RZ, 0xc0, !PT ;  /* 0x000000534e0c7212 */ /* 0x000fc400078ec0ff */
[----:B------:R-:W-:Y:S02]  /*7a40*/  PRMT R4, R90, 0x7771, RZ ;  /* 0x000077715a047816 */ /* 0x000fe400000000ff */
[C---:B------:R-:W-:Y:S02]  /*7a50*/  PRMT R80, R18.reuse, 0x7771, RZ ;  /* 0x0000777112507816 */ /* 0x040fe400000000ff */
[C---:B------:R-:W-:Y:S01]  /*7a60*/  PRMT R83, R18.reuse, 0x7773, RZ ;  /* 0x0000777312537816 */ /* 0x040fe200000000ff */
[----:B-1----:R-:W-:Y:S01]  /*7a70*/  HMMA.16816.F32.BF16 R140, R12, R20, R140 ;  /* 0x000000140c8c723c */ /* 0x002fe2000004188c */
[----:B------:R-:W-:Y:S02]  /*7a80*/  PRMT R84, R18, 0x7772, RZ ;  /* 0x0000777212547816 */ /* 0x000fe400000000ff */
[----:B------:R-:W-:Y:S02]  /*7a90*/  LOP3.LUT R7, R7, 0xff, RZ, 0xc0, !PT ;  /* 0x000000ff07077812 */ /* 0x000fe400078ec0ff */
[----:B------:R-:W-:-:S02]  /*7aa0*/  LOP3.LUT R5, R5, 0xff00ff, RZ, 0xc0, !PT ;  /* 0x00ff00ff05057812 */ /* 0x000fc400078ec0ff */
[----:B------:R-:W-:Y:S01]  /*7ab0*/  LOP3.LUT R77, R106, UR5, R17, 0x96, !PT ;  /* 0x000000056a4d7c12 */ /* 0x000fe2000f8e9611 */
[C---:B--2---:R-:W-:Y:S01]  /*7ac0*/  HMMA.16816.F32.BF16 R156, R12.reuse, R8, R156 ;  /* 0x000000080c9c723c */ /* 0x044fe2000004189c */
[----:B------:R-:W-:Y:S02]  /*7ad0*/  LOP3.LUT R18, R108, 0xff, RZ, 0xc0, !PT ;  /* 0x000000ff6c127812 */ /* 0x000fe400078ec0ff */
[----:B------:R-:W-:Y:S02]  /*7ae0*/  SHF.R.U32.HI R17, RZ, 0x8, R19 ;  /* 0x00000008ff117819 */ /* 0x000fe40000011613 */
[----:B------:R-:W-:Y:S02]  /*7af0*/  SHF.R.U32.HI R108, RZ, 0x18, R108 ;  /* 0x00000018ff6c7819 */ /* 0x000fe4000001166c */
[----:B------:R-:W-:Y:S01]  /*7b00*/  LOP3.LUT R6, R6, 0xff, RZ, 0xc0, !PT ;  /* 0x000000ff06067812 */ /* 0x000fe200078ec0ff */
[----:B------:R-:W-:Y:S01]  /*7b10*/  HMMA.16816.F32.BF16 R152, R12, R10, R152 ;  /* 0x0000000a0c98723c */ /* 0x000fe20000041898 */
[----:B------:R-:W-:-:S02]  /*7b20*/  PRMT R4, R7, 0x5410, R4 ;  /* 0x0000541007047816 */ /* 0x000fc40000000004 */
[--C-:B------:R-:W-:Y:S02]  /*7b30*/  HSET2.LE.AND R7, R5, R27.reuse, PT ;  /* 0x0000001b05077233 */ /* 0x100fe40003803000 */
[----:B------:R-:W-:Y:S02]  /*7b40*/  PRMT R17, R18, 0x5410, R17 ;  /* 0x0000541012117816 */ /* 0x000fe40000000011 */
[----:B------:R-:W-:Y:S01]  /*7b50*/  PRMT R5, R6, 0x5410, R108 ;  /* 0x0000541006057816 */ /* 0x000fe2000000006c */
[----:B------:R-:W-:Y:S01]  /*7b60*/  HMMA.16816.F32.BF16 R136, R12, R22, R136 ;  /* 0x000000160c88723c */ /* 0x000fe20000041888 */
[--C-:B------:R-:W-:Y:S01]  /*7b70*/  HSET2.LE.AND R4, R4, R27.reuse, PT ;  /* 0x0000001b04047233 */ /* 0x100fe20003803000 */
[----:B------:R-:W1:Y:S01]  /*7b80*/  LDSM.16.MT88.4 R12, [R204+0x5400] ;  /* 0x00540000cc0c783b */ /* 0x000e620000004200 */
[--C-:B------:R-:W-:Y:S02]  /*7b90*/  HSET2.LE.AND R17, R17, R27.reuse, PT ;  /* 0x0000001b11117233 */ /* 0x100fe40003803000 */
[----:B------:R-:W-:-:S02]  /*7ba0*/  HSET2.LE.AND R5, R5, R27, PT ;  /* 0x0000001b05057233 */ /* 0x000fc40003803000 */
[----:B------:R-:W-:Y:S01]  /*7bb0*/  LOP3.LUT R6, R76, R4, RZ, 0xc0, !PT ;  /* 0x000000044c067212 */ /* 0x000fe200078ec0ff */
[----:B------:R-:W-:Y:S01]  /*7bc0*/  IMAD.MOV.U32 R76, RZ, RZ, R16 ;  /* 0x000000ffff4c7224 */ /* 0x000fe200078e0010 */
[----:B------:R-:W-:Y:S02]  /*7bd0*/  LOP3.LUT R7, R75, R7, RZ, 0xc0, !PT ;  /* 0x000000074b077212 */ /* 0x000fe400078ec0ff */
[----:B------:R-:W-:Y:S02]  /*7be0*/  LOP3.LUT R4, R74, R17, RZ, 0xc0, !PT ;  /* 0x000000114a047212 */ /* 0x000fe400078ec0ff */
[----:B------:R-:W-:Y:S02]  /*7bf0*/  LOP3.LUT R5, R73, R5, RZ, 0xc0, !PT ;  /* 0x0000000549057212 */ /* 0x000fe400078ec0ff */
[C---:B------:R-:W-:Y:S02]  /*7c00*/  PRMT R73, R16.reuse, 0x7771, RZ ;  /* 0x0000777110497816 */ /* 0x040fe400000000ff */
[----:B------:R-:W-:-:S02]  /*7c10*/  PRMT R75, R16, 0x7773, RZ ;  /* 0x00007773104b7816 */ /* 0x000fc400000000ff */
[----:B------:R-:W-:Y:S01]  /*7c20*/  PRMT R74, R16, 0x7772, RZ ;  /* 0x00007772104a7816 */ /* 0x000fe200000000ff */
[----:B------:R-:W-:Y:S01]  /*7c30*/  IMAD.MOV.U32 R16, RZ, RZ, R94 ;  /* 0x000000ffff107224 */ /* 0x000fe200078e005e */
[C---:B------:R-:W-:Y:S01]  /*7c40*/  HMMA.16816.F32.BF16 R160, R4.reuse, R8, R160 ;  /* 0x0000000804a0723c */ /* 0x040fe200000418a0 */
[C---:B------:R-:W-:Y:S02]  /*7c50*/  PRMT R17, R94.reuse, 0x7773, RZ ;  /* 0x000077735e117816 */ /* 0x040fe400000000ff */
[----:B------:R-:W-:Y:S02]  /*7c60*/  PRMT R9, R94, 0x7772, RZ ;  /* 0x000077725e097816 */ /* 0x000fe400000000ff */
[----:B------:R-:W-:Y:S02]  /*7c70*/  LOP3.LUT R16, R16, 0xff, RZ, 0xc0, !PT ;  /* 0x000000ff10107812 */ /* 0x000fe400078ec0ff */
[----:B------:R-:W-:Y:S01]  /*7c80*/  PRMT R8, R94, 0x7771, RZ ;  /* 0x000077715e087816 */ /* 0x000fe200000000ff */
[----:B------:R-:W-:Y:S01]  /*7c90*/  HMMA.16816.F32.BF16 R148, R4, R10, R148 ;  /* 0x0000000a0494723c */ /* 0x000fe20000041894 */
[----:B------:R-:W-:-:S02]  /*7ca0*/  PRMT R9, R9, 0x5410, R17 ;  /* 0x0000541009097816 */ /* 0x000fc40000000011 */
[----:B------:R-:W-:Y:S02]  /*7cb0*/  PRMT R8, R16, 0x5410, R8 ;  /* 0x0000541010087816 */ /* 0x000fe40000000008 */
[----:B------:R-:W2:Y:S01]  /*7cc0*/  LDSM.16.MT88.4 R16, [R170+0x5400] ;  /* 0x00540000aa10783b */ /* 0x000ea20000004200 */
[C---:B------:R-:W-:Y:S02]  /*7cd0*/  LOP3.LUT R10, R102.reuse, 0xffff, RZ, 0xc0, !PT ;  /* 0x0000ffff660a7812 */ /* 0x040fe400078ec0ff */
[----:B------:R-:W-:Y:S01]  /*7ce0*/  HMMA.16816.F32.BF16 R144, R4, R20, R144 ;  /* 0x000000140490723c */ /* 0x000fe20000041890 */
[C---:B------:R-:W-:Y:S02]  /*7cf0*/  PRMT R78, R102.reuse, 0x7632, R78 ;  /* 0x00007632664e7816 */ /* 0x040fe4000000004e */
[----:B------:R-:W-:Y:S02]  /*7d00*/  LOP3.LUT R11, R102, 0xff, RZ, 0xc0, !PT ;  /* 0x000000ff660b7812 */ /* 0x000fe400078ec0ff */
[----:B------:R-:W-:-:S02]  /*7d10*/  SHF.R.U32.HI R10, RZ, 0x8, R10 ;  /* 0x00000008ff0a7819 */ /* 0x000fc4000001160a */
[----:B------:R-:W-:Y:S01]  /*7d20*/  SHF.R.U32.HI R102, RZ, 0x18, R102 ;  /* 0x00000018ff667819 */ /* 0x000fe20000011666 */
[----:B------:R-:W-:Y:S01]  /*7d30*/  HMMA.16816.F32.BF16 R132, R4, R22, R132 ;  /* 0x000000160484723c */ /* 0x000fe20000041884 */
[C---:B------:R-:W-:Y:S02]  /*7d40*/  LOP3.LUT R4, R98.reuse, 0xffff, RZ, 0xc0, !PT ;  /* 0x0000ffff62047812 */ /* 0x040fe400078ec0ff */
[----:B------:R-:W-:Y:S02]  /*7d50*/  LOP3.LUT R5, R98, 0xff, RZ, 0xc0, !PT ;  /* 0x000000ff62057812 */ /* 0x000fe400078ec0ff */
[----:B------:R-:W-:Y:S02]  /*7d60*/  SHF.R.U32.HI R4, RZ, 0x8, R4 ;  /* 0x00000008ff047819 */ /* 0x000fe40000011604 */
[----:B------:R-:W-:Y:S02]  /*7d70*/  LOP3.LUT R78, R78, 0xff, RZ, 0xc0, !PT ;  /* 0x000000ff4e4e7812 */ /* 0x000fe400078ec0ff */
[----:B------:R-:W-:-:S02]  /*7d80*/  PRMT R4, R5, 0x5410, R4 ;  /* 0x0000541005047816 */ /* 0x000fc40000000004 */
[----:B------:R-:W-:Y:S02]  /*7d90*/  PRMT R5, R98, 0x7632, R5 ;  /* 0x0000763262057816 */ /* 0x000fe40000000005 */
[----:B------:R-:W-:Y:S02]  /*7da0*/  PRMT R10, R11, 0x5410, R10 ;  /* 0x000054100b0a7816 */ /* 0x000fe4000000000a */
[----:B------:R-:W-:Y:S02]  /*7db0*/  LOP3.LUT R11, R9, 0xff00ff, RZ, 0xc0, !PT ;  /* 0x00ff00ff090b7812 */ /* 0x000fe400078ec0ff */
[----:B------:R-:W-:Y:S01]  /*7dc0*/  PRMT R9, R78, 0x5410, R102 ;  /* 0x000054104e097816 */ /* 0x000fe20000000066 */
[----:B------:R-:W-:Y:S01]  /*7dd0*/  IMAD.WIDE.U32 R78, R85, -0x2daee0ad, RZ ;  /* 0xd2511f53554e7825 */ /* 0x000fe200078e00ff */
[----:B------:R-:W-:Y:S02]  /*7de0*/  LOP3.LUT R87, R87, 0xff, RZ, 0xc0, !PT ;  /* 0x000000ff57577812 */ /* 0x000fe400078ec0ff */
[----:B------:R-:W-:-:S02]  /*7df0*/  PRMT R7, R84, 0x5410, R83 ;  /* 0x0000541054077816 */ /* 0x000fc40000000053 */
[----:B------:R-:W-:Y:S02]  /*7e00*/  SHF.R.U32.HI R98, RZ, 0x18, R98 ;  /* 0x00000018ff627819 */ /* 0x000fe40000011662 */
[----:B------:R-:W-:Y:S02]  /*7e10*/  LOP3.LUT R5, R5, 0xff, RZ, 0xc0, !PT ;  /* 0x000000ff05057812 */ /* 0x000fe400078ec0ff */
[--C-:B------:R-:W-:Y:S02]  /*7e20*/  HSET2.LE.AND R8, R8, R27.reuse, PT ;  /* 0x0000001b08087233 */ /* 0x100fe40003803000 */
[--C-:B------:R-:W-:Y:S02]  /*7e30*/  HSET2.LE.AND R20, R10, R27.reuse, PT ;  /* 0x0000001b0a147233 */ /* 0x100fe40003803000 */
[----:B------:R-:W-:Y:S02]  /*7e40*/  HSET2.LE.AND R11, R11, R27, PT ;  /* 0x0000001b0b0b7233 */ /* 0x000fe40003803000 */
[----:B------:R-:W-:-:S02]  /*7e50*/  F2FP.BF16.F32.PACK_AB R10, R71, R72 ;  /* 0x00000048470a723e */ /* 0x000fc400000010ff */
[----:B------:R-:W-:Y:S02]  /*7e60*/  HSET2.LE.AND R9, R9, R27, PT ;  /* 0x0000001b09097233 */ /* 0x000fe40003803000 */
[----:B------:R-:W-:Y:S02]  /*7e70*/  PRMT R80, R87, 0x5410, R80 ;  /* 0x0000541057507816 */ /* 0x000fe40000000050 */
[----:B------:R-:W-:Y:S02]  /*7e80*/  LOP3.LUT R7, R7, 0xff00ff, RZ, 0xc0, !PT ;  /* 0x00ff00ff07077812 */ /* 0x000fe400078ec0ff */
[----:B------:R-:W-:Y:S02]  /*7e90*/  PRMT R5, R5, 0x5410, R98 ;  /* 0x0000541005057816 */ /* 0x000fe40000000062 */
[----:B------:R-:W-:Y:S02]  /*7ea0*/  F2FP.BF16.F32.PACK_AB R21, R69, R70 ;  /* 0x000000464515723e */ /* 0x000fe400000010ff */
[----:B------:R-:W-:-:S02]  /*7eb0*/  LOP3.LUT R10, R10, R8, RZ, 0xc0, !PT ;  /* 0x000000080a0a7212 */ /* 0x000fc400078ec0ff */
[----:B------:R-:W-:Y:S02]  /*7ec0*/  LOP3.LUT R11, R21, R11, RZ, 0xc0, !PT ;  /* 0x0000000b150b7212 */ /* 0x000fe400078ec0ff */
[----:B------:R-:W-:Y:S02]  /*7ed0*/  LOP3.LUT R8, R68, R20, RZ, 0xc0, !PT ;  /* 0x0000001444087212 */ /* 0x000fe400078ec0ff */
[----:B------:R-:W-:Y:S02]  /*7ee0*/  LOP3.LUT R9, R67, R9, RZ, 0xc0, !PT ;  /* 0x0000000943097212 */ /* 0x000fe400078ec0ff */
[--C-:B------:R-:W-:Y:S02]  /*7ef0*/  HSET2.LE.AND R6, R80, R27.reuse, PT ;  /* 0x0000001b50067233 */ /* 0x100fe40003803000 */
[--C-:B------:R-:W-:Y:S02]  /*7f00*/  HSET2.LE.AND R7, R7, R27.reuse, PT ;  /* 0x0000001b07077233 */ /* 0x100fe40003803000 */
[--C-:B------:R-:W-:Y:S01]  /*7f10*/  HSET2.LE.AND R4, R4, R27.reuse, PT ;  /* 0x0000001b04047233 */ /* 0x100fe20003803000 */
[----:B-1----:R-:W-:Y:S01]  /*7f20*/  HMMA.16816.F32.BF16 R156, R8, R12, R156 ;  /* 0x0000000c089c723c */ /* 0x002fe2000004189c */
[----:B------:R-:W-:-:S02]  /*7f30*/  HSET2.LE.AND R5, R5, R27, PT ;  /* 0x0000001b05057233 */ /* 0x000fc40003803000 */
[----:B------:R-:W-:Y:S02]  /*7f40*/  F2FP.BF16.F32.PACK_AB R20, R63, R64 ;  /* 0x000000403f14723e */ /* 0x000fe400000010ff */
[----:B------:R-:W-:Y:S01]  /*7f50*/  LOP3.LUT R6, R66, R6, RZ, 0xc0, !PT ;  /* 0x0000000642067212 */ /* 0x000fe200078ec0ff */
[----:B------:R-:W-:Y:S01]  /*7f60*/  IMAD.MOV.U32 R66, RZ, RZ, R78 ;  /* 0x000000ffff427224 */ /* 0x000fe200078e004e */
[----:B------:R-:W-:Y:S01]  /*7f70*/  LOP3.LUT R7, R20, R7, RZ, 0xc0, !PT ;  /* 0x0000000714077212 */ /* 0x000fe200078ec0ff */
[----:B------:R-:W-:Y:S01]  /*7f80*/  HMMA.16816.F32.BF16 R152, R8, R14, R152 ;  /* 0x0000000e0898723c */ /* 0x000fe20000041898 */
[----:B------:R-:W-:Y:S02]  /*7f90*/  LOP3.LUT R4, R61, R4, RZ, 0xc0, !PT ;  /* 0x000000043d047212 */ /* 0x000fe400078ec0ff */
[----:B------:R-:W-:Y:S02]  /*7fa0*/  LOP3.LUT R5, R59, R5, RZ, 0xc0, !PT ;  /* 0x000000053b057212 */ /* 0x000fe400078ec0ff */
[----:B------:R-:W-:-:S02]  /*7fb0*/  LOP3.LUT R88, R88, UR5, R97, 0x96, !PT ;  /* 0x0000000558587c12 */ /* 0x000fc4000f8e9661 */
[C---:B------:R-:W-:Y:S01]  /*7fc0*/  PRMT R21, R96.reuse, 0x7771, RZ ;  /* 0x0000777160157816 */ /* 0x040fe200000000ff */
[C---:B--2---:R-:W-:Y:S01]  /*7fd0*/  HMMA.16816.F32.BF16 R140, R8.reuse, R16, R140 ;  /* 0x00000010088c723c */ /* 0x044fe2000004188c */
[C---:B------:R-:W-:Y:S02]  /*7fe0*/  PRMT R20, R96.reuse, 0x7773, RZ ;  /* 0x0000777360147816 */ /* 0x040fe400000000ff */
[----:B------:R-:W-:Y:S02]  /*7ff0*/  PRMT R22, R96, 0x7772, RZ ;  /* 0x0000777260167816 */ /* 0x000fe400000000ff */
[C---:B------:R-:W-:Y:S02]  /*8000*/  PRMT R23, R88.reuse, 0x7632, R23 ;  /* 0x0000763258177816 */ /* 0x040fe40000000017 */
[----:B------:R-:W-:Y:S01]  /*8010*/  LOP3.LUT R61, R88, 0xffff, RZ, 0xc0, !PT ;  /* 0x0000ffff583d7812 */ /* 0x000fe200078ec0ff */
[----:B------:R-:W-:Y:S01]  /*8020*/  HMMA.16816.F32.BF16 R136, R8, R18, R136 ;  /* 0x000000120888723c */ /* 0x000fe20000041888 */
[----:B------:R-:W-:Y:S01]  /*8030*/  IMAD.MOV.U32 R8, RZ, RZ, R96 ;  /* 0x000000ffff087224 */ /* 0x000fe200078e0060 */
[----:B------:R-:W-:-:S02]  /*8040*/  LOP3.LUT R23, R23, 0xff, RZ, 0xc0, !PT ;  /* 0x000000ff17177812 */ /* 0x000fc400078ec0ff */
[----:B------:R-:W-:Y:S02]  /*8050*/  PRMT R20, R22, 0x5410, R20 ;  /* 0x0000541016147816 */ /* 0x000fe40000000014 */
[----:B------:R-:W-:Y:S02]  /*8060*/  LOP3.LUT R59, R88, 0xff, RZ, 0xc0, !PT ;  /* 0x000000ff583b7812 */ /* 0x000fe400078ec0ff */
[----:B------:R-:W-:Y:S01]  /*8070*/  HMMA.16816.F32.BF16 R160, R4, R12, R160 ;  /* 0x0000000c04a0723c */ /* 0x000fe200000418a0 */
[----:B------:R-:W-:Y:S02]  /*8080*/  LOP3.LUT R12, R8, 0xff, RZ, 0xc0, !PT ;  /* 0x000000ff080c7812 */ /* 0x000fe400078ec0ff */
[----:B------:R-:W1:Y:S01]  /*8090*/  LDSM.16.MT88.4 R8, [R204+0x5800] ;  /* 0x00580000cc08783b */ /* 0x000e620000004200 */
[----:B------:R-:W-:Y:S02]  /*80a0*/  SHF.R.U32.HI R13, RZ, 0x18, R88 ;  /* 0x00000018ff0d7819 */ /* 0x000fe40000011658 */
[----:B------:R-:W-:-:S02]  /*80b0*/  PRMT R21, R12, 0x5410, R21 ;  /* 0x000054100c157816 */ /* 0x000fc40000000015 */
[C---:B------:R-:W-:Y:S01]  /*80c0*/  HMMA.16816.F32.BF16 R148, R4.reuse, R14, R148 ;  /* 0x0000000e0494723c */ /* 0x040fe20000041894 */
[----:B------:R-:W-:Y:S02]  /*80d0*/  SHF.R.U32.HI R61, RZ, 0x8, R61 ;  /* 0x00000008ff3d7819 */ /* 0x000fe4000001163d */
[----:B------:R-:W-:Y:S02]  /*80e0*/  PRMT R13, R23, 0x5410, R13 ;  /* 0x00005410170d7816 */ /* 0x000fe4000000000d */
[----:B------:R-:W-:Y:S02]  /*80f0*/  HSET2.LE.AND R14, R21, R27, PT ;  /* 0x0000001b150e7233 */ /* 0x000fe40003803000 */
[----:B------:R-:W-:Y:S01]  /*8100*/  LOP3.LUT R15, R20, 0xff00ff, RZ, 0xc0, !PT ;  /* 0x00ff00ff140f7812 */ /* 0x000fe200078ec0ff */
[----:B------:R-:W-:Y:S01]  /*8110*/  HMMA.16816.F32.BF16 R144, R4, R16, R144 ;  /* 0x000000100490723c */ /* 0x000fe20000041890 */
[----:B------:R-:W2:Y:S01]  /*8120*/  LDSM.16.MT88.4 R20, [R170+0x5800] ;  /* 0x00580000aa14783b */ /* 0x000ea20000004200 */
[----:B------:R-:W-:-:S02]  /*8130*/  PRMT R12, R59, 0x5410, R61 ;  /* 0x000054103b0c7816 */ /* 0x000fc4000000003d */
[----:B------:R-:W-:Y:S02]  /*8140*/  LOP3.LUT R76, R76, 0xff, RZ, 0xc0, !PT ;  /* 0x000000ff4c4c7812 */ /* 0x000fe400078ec0ff */
[----:B------:R-:W-:Y:S02]  /*8150*/  HSET2.LE.AND R13, R13, R27, PT ;  /* 0x0000001b0d0d7233 */ /* 0x000fe40003803000 */
[----:B------:R-:W-:Y:S01]  /*8160*/  HMMA.16816.F32.BF16 R132, R4, R18, R132 ;  /* 0x000000120484723c */ /* 0x000fe20000041884 */
[C---:B------:R-:W-:Y:S02]  /*8170*/  LOP3.LUT R5, R77.reuse, 0xffff, RZ, 0xc0, !PT ;  /* 0x0000ffff4d057812 */ /* 0x040fe400078ec0ff */
[C---:B------:R-:W-:Y:S02]  /*8180*/  PRMT R6, R77.reuse, 0x7632, R6 ;  /* 0x000076324d067816 */ /* 0x040fe40000000006 */
[----:B------:R-:W-:Y:S02]  /*8190*/  LOP3.LUT R4, R77, 0xff, RZ, 0xc0, !PT ;  /* 0x000000ff4d047812 */ /* 0x000fe400078ec0ff */
[----:B------:R-:W-:-:S02]  /*81a0*/  SHF.R.U32.HI R5, RZ, 0x8, R5 ;  /* 0x00000008ff057819 */ /* 0x000fc40000011605 */
[----:B------:R-:W-:Y:S02]  /*81b0*/  SHF.R.U32.HI R77, RZ, 0x18, R77 ;  /* 0x00000018ff4d7819 */ /* 0x000fe4000001164d */
[----:B------:R-:W-:Y:S02]  /*81c0*/  LOP3.LUT R6, R6, 0xff, RZ, 0xc0, !PT ;  /* 0x000000ff06067812 */ /* 0x000fe400078ec0ff */
[----:B------:R-:W-:Y:S02]  /*81d0*/  PRMT R4, R4, 0x5410, R5 ;  /* 0x0000541004047816 */ /* 0x000fe40000000005 */
[----:B------:R-:W-:Y:S02]  /*81e0*/  HSET2.LE.AND R12, R12, R27, PT ;  /* 0x0000001b0c0c7233 */ /* 0x000fe40003803000 */
[----:B------:R-:W-:Y:S02]  /*81f0*/  PRMT R73, R76, 0x5410, R73 ;  /* 0x000054104c497816 */ /* 0x000fe40000000049 */
[----:B------:R-:W-:-:S02]  /*8200*/  PRMT R5, R6, 0x5410, R77 ;  /* 0x0000541006057816 */ /* 0x000fc4000000004d */
[----:B------:R-:W-:Y:S02]  /*8210*/  F2FP.BF16.F32.PACK_AB R17, R58, R60 ;  /* 0x0000003c3a11723e */ /* 0x000fe400000010ff */
[----:B------:R-:W-:Y:S02]  /*8220*/  F2FP.BF16.F32.PACK_AB R16, R52, R55 ;  /* 0x000000373410723e */ /* 0x000fe400000010ff */
[----:B------:R-:W-:Y:S02]  /*8230*/  PRMT R74, R74, 0x5410, R75 ;  /* 0x000054104a4a7816 */ /* 0x000fe4000000004b */
[----:B------:R-:W-:Y:S02]  /*8240*/  LOP3.LUT R12, R17, R12, RZ, 0xc0, !PT ;  /* 0x0000000c110c7212 */ /* 0x000fe400078ec0ff */
[----:B------:R-:W-:Y:S02]  /*8250*/  LOP3.LUT R13, R16, R13, RZ, 0xc0, !PT ;  /* 0x0000000d100d7212 */ /* 0x000fe400078ec0ff */
[----:B------:R-:W-:-:S02]  /*8260*/  LOP3.LUT R74, R74, 0xff00ff, RZ, 0xc0, !PT ;  /* 0x00ff00ff4a4a7812 */ /* 0x000fc400078ec0ff */
[--C-:B------:R-:W-:Y:S02]  /*8270*/  HSET2.LE.AND R6, R73, R27.reuse, PT ;  /* 0x0000001b49067233 */ /* 0x100fe40003803000 */
[----:B------:R-:W-:Y:S02]  /*8280*/  HSET2.LE.AND R5, R5, R27, PT ;  /* 0x0000001b05057233 */ /* 0x000fe40003803000 */
[----:B------:R-:W-:Y:S02]  /*8290*/  LOP3.LUT R81, R100, UR11, R89, 0x96, !PT ;  /* 0x0000000b64517c12 */ /* 0x000fe4000f8e9659 */
[----:B------:R-:W-:Y:S02]  /*82a0*/  F2FP.BF16.F32.PACK_AB R59, R56, R57 ;  /* 0x00000039383b723e */ /* 0x000fe400000010ff */
[----:B------:R-:W-:Y:S02]  /*82b0*/  F2FP.BF16.F32.PACK_AB R16, R48, R49 ;  /* 0x000000313010723e */ /* 0x000fe400000010ff */
[----:B------:R-:W-:-:S02]  /*82c0*/  F2FP.BF16.F32.PACK_AB R17, R45, R47 ;  /* 0x0000002f2d11723e */ /* 0x000fc400000010ff */
[----:B------:R-:W-:Y:S02]  /*82d0*/  LOP3.LUT R14, R59, R14, RZ, 0xc0, !PT ;  /* 0x0000000e3b0e7212 */ /* 0x000fe400078ec0ff */
[--C-:B------:R-:W-:Y:S02]  /*82e0*/  HSET2.LE.AND R15, R15, R27.reuse, PT ;  /* 0x0000001b0f0f7233 */ /* 0x100fe40003803000 */
[--C-:B------:R-:W-:Y:S02]  /*82f0*/  HSET2.LE.AND R7, R74, R27.reuse, PT ;  /* 0x0000001b4a077233 */ /* 0x100fe40003803000 */
[----:B------:R-:W-:Y:S02]  /*8300*/  HSET2.LE.AND R4, R4, R27, PT ;  /* 0x0000001b04047233 */ /* 0x000fe40003803000 */
[----:B------:R-:W-:Y:S02]  /*8310*/  LOP3.LUT R6, R16, R6, RZ, 0xc0, !PT ;  /* 0x0000000610067212 */ /* 0x000fe400078ec0ff */
[----:B------:R-:W-:Y:S01]  /*8320*/  LOP3.LUT R5, R17, R5, RZ, 0xc0, !PT ;  /* 0x0000000511057212 */ /* 0x000fe200078ec0ff */
[----:B------:R-:W-:Y:S01]  /*8330*/  IMAD.WIDE.U32 R16, R81, -0x2daee0ad, RZ ;  /* 0xd2511f5351107825 */ /* 0x000fe200078e00ff */
[----:B------:R-:W-:-:S02]  /*8340*/  F2FP.BF16.F32.PACK_AB R59, R53, R54 ;  /* 0x00000036353b723e */ /* 0x000fc400000010ff */
[----:B------:R-:W-:Y:S02]  /*8350*/  F2FP.BF16.F32.PACK_AB R19, R44, R46 ;  /* 0x0000002e2c13723e */ /* 0x000fe400000010ff */
[----:B------:R-:W-:Y:S02]  /*8360*/  F2FP.BF16.F32.PACK_AB R18, R50, R51 ;  /* 0x000000333212723e */ /* 0x000fe400000010ff */
[----:B------:R-:W-:Y:S02]  /*8370*/  LOP3.LUT R15, R59, R15, RZ, 0xc0, !PT ;  /* 0x0000000f3b0f7212 */ /* 0x000fe400078ec0ff */
[----:B------:R-:W-:Y:S02]  /*8380*/  LOP3.LUT R7, R19, R7, RZ, 0xc0, !PT ;  /* 0x0000000713077212 */ /* 0x000fe400078ec0ff */
[----:B------:R-:W-:Y:S02]  /*8390*/  LOP3.LUT R4, R18, R4, RZ, 0xc0, !PT ;  /* 0x0000000412047212 */ /* 0x000fe400078ec0ff */
[----:B------:R-:W-:Y:S01]  /*83a0*/  LOP3.LUT R17, R82, UR4, R17, 0x96, !PT ;  /* 0x0000000452117c12 */ /* 0x000fe2000f8e9611 */
[----:B-1----:R-:W-:Y:S01]  /*83b0*/  HMMA.16816.F32.BF16 R156, R12, R8, R156 ;  /* 0x000000080c9c723c */ /* 0x002fe2000004189c */
[----:B------:R-:W-:-:S02]  /*83c0*/  PRMT R18, R16, 0x7772, RZ ;  /* 0x0000777210127816 */ /* 0x000fc400000000ff */
[C---:B------:R-:W-:Y:S02]  /*83d0*/  LOP3.LUT R73, R17.reuse, 0xffff, RZ, 0xc0, !PT ;  /* 0x0000ffff11497812 */ /* 0x040fe400078ec0ff */
[C---:B------:R-:W-:Y:S02]  /*83e0*/  LOP3.LUT R68, R17.reuse, 0xff, RZ, 0xc0, !PT ;  /* 0x000000ff11447812 */ /* 0x040fe400078ec0ff */
[----:B------:R-:W-:Y:S01]  /*83f0*/  PRMT R19, R17, 0x7632, R19 ;  /* 0x0000763211137816 */ /* 0x000fe20000000013 */
[----:B------:R-:W-:Y:S01]  /*8400*/  HMMA.16816.F32.BF16 R160, R4, R8, R160 ;  /* 0x0000000804a0723c */ /* 0x000fe200000418a0 */
[----:B------:R-:W-:Y:S01]  /*8410*/  PRMT R9, R16, 0x7773, RZ ;  /* 0x0000777310097816 */ /* 0x000fe200000000ff */
[----:B------:R-:W-:Y:S01]  /*8420*/  IMAD.MOV.U32 R8, RZ, RZ, R16 ;  /* 0x000000ffff087224 */ /* 0x000fe200078e0010 */
[----:B------:R-:W-:Y:S02]  /*8430*/  SHF.R.U32.HI R73, RZ, 0x8, R73 ;  /* 0x00000008ff497819 */ /* 0x000fe40000011649 */
[----:B------:R-:W-:-:S02]  /*8440*/  PRMT R18, R18, 0x5410, R9 ;  /* 0x0000541012127816 */ /* 0x000fc40000000009 */
[----:B------:R-:W-:Y:S01]  /*8450*/  SHF.R.U32.HI R17, RZ, 0x18, R17 ;  /* 0x00000018ff117819 */ /* 0x000fe20000011611 */
[C---:B------:R-:W-:Y:S01]  /*8460*/  HMMA.16816.F32.BF16 R152, R12.reuse, R10, R152 ;  /* 0x0000000a0c98723c */ /* 0x040fe20000041898 */
[----:B------:R-:W-:Y:S02]  /*8470*/  LOP3.LUT R19, R19, 0xff, RZ, 0xc0, !PT ;  /* 0x000000ff13137812 */ /* 0x000fe400078ec0ff */
[----:B------:R-:W-:Y:S02]  /*8480*/  PRMT R9, R68, 0x5410, R73 ;  /* 0x0000541044097816 */ /* 0x000fe40000000049 */
[----:B------:R-:W-:Y:S02]  /*8490*/  PRMT R17, R19, 0x5410, R17 ;  /* 0x0000541013117816 */ /* 0x000fe40000000011 */
[----:B------:R-:W-:Y:S01]  /*84a0*/  LOP3.LUT R19, R8, 0xff, RZ, 0xc0, !PT ;  /* 0x000000ff08137812 */ /* 0x000fe200078ec0ff */
[----:B--2---:R-:W-:Y:S01]  /*84b0*/  HMMA.16816.F32.BF16 R140, R12, R20, R140 ;  /* 0x000000140c8c723c */ /* 0x004fe2000004188c */
[----:B------:R-:W-:-:S02]  /*84c0*/  HSET2.LE.AND R68, R9, R27, PT ;  /* 0x0000001b09447233 */ /* 0x000fc40003803000 */
[----:B------:R-:W-:Y:S02]  /*84d0*/  PRMT R16, R16, 0x7771, RZ ;  /* 0x0000777110107816 */ /* 0x000fe400000000ff */
[----:B------:R-:W-:Y:S02]  /*84e0*/  LOP3.LUT R86, R86, UR4, R79, 0x96, !PT ;  /* 0x0000000456567c12 */ /* 0x000fe4000f8e964f */
[----:B------:R-:W-:Y:S01]  /*84f0*/  PRMT R19, R19, 0x5410, R16 ;  /* 0x0000541013137816 */ /* 0x000fe20000000010 */
[----:B------:R-:W-:Y:S01]  /*8500*/  HMMA.16816.F32.BF16 R136, R12, R22, R136 ;  /* 0x000000160c88723c */ /* 0x000fe20000041888 */
[----:B------:R-:W1:Y:S01]  /*8510*/  LDSM.16.MT88.4 R12, [R204+0x5c00] ;  /* 0x005c0000cc0c783b */ /* 0x000e620000004200 */
[----:B------:R-:W-:Y:S02]  /*8520*/  LOP3.LUT R18, R18, 0xff00ff, RZ, 0xc0, !PT ;  /* 0x00ff00ff12127812 */ /* 0x000fe400078ec0ff */
[----:B------:R-:W-:Y:S02]  /*8530*/  PRMT R59, R78, 0x7771, RZ ;  /* 0x000077714e3b7816 */ /* 0x000fe400000000ff */
[----:B------:R-:W-:-:S02]  /*8540*/  LOP3.LUT R66, R66, 0xff, RZ, 0xc0, !PT ;  /* 0x000000ff42427812 */ /* 0x000fc400078ec0ff */
[C---:B------:R-:W-:Y:S01]  /*8550*/  HMMA.16816.F32.BF16 R148, R4.reuse, R10, R148 ;  /* 0x0000000a0494723c */ /* 0x040fe20000041894 */
[----:B------:R-:W2:Y:S01]  /*8560*/  LDSM.16.MT88.4 R8, [R170+0x5c00] ;  /* 0x005c0000aa08783b */ /* 0x000ea20000004200 */
[C---:B------:R-:W-:Y:S02]  /*8570*/  PRMT R61, R78.reuse, 0x7773, RZ ;  /* 0x000077734e3d7816 */ /* 0x040fe400000000ff */
[----:B------:R-:W-:Y:S02]  /*8580*/  PRMT R67, R78, 0x7772, RZ ;  /* 0x000077724e437816 */ /* 0x000fe400000000ff */
[----:B------:R-:W-:Y:S02]  /*8590*/  PRMT R59, R66, 0x5410, R59 ;  /* 0x00005410423b7816 */ /* 0x000fe4000000003b */
[----:B------:R-:W-:Y:S01]  /*85a0*/  HMMA.16816.F32.BF16 R144, R4, R20, R144 ;  /* 0x000000140490723c */ /* 0x000fe20000041890 */
[--C-:B------:R-:W-:Y:S02]  /*85b0*/  HSET2.LE.AND R21, R19, R27.reuse, PT ;  /* 0x0000001b13157233 */ /* 0x100fe40003803000 */
[----:B------:R-:W-:-:S02]  /*85c0*/  HSET2.LE.AND R19, R18, R27, PT ;  /* 0x0000001b12137233 */ /* 0x000fc40003803000 */
[----:B------:R-:W-:Y:S02]  /*85d0*/  F2FP.BF16.F32.PACK_AB R74, R42, R43 ;  /* 0x0000002b2a4a723e */ /* 0x000fe400000010ff */
[----:B------:R-:W-:Y:S01]  /*85e0*/  F2FP.BF16.F32.PACK_AB R20, R35, R37 ;  /* 0x000000252314723e */ /* 0x000fe200000010ff */
[----:B------:R-:W-:Y:S01]  /*85f0*/  HMMA.16816.F32.BF16 R132, R4, R22, R132 ;  /* 0x000000160484723c */ /* 0x000fe20000041884 */
[C---:B------:R-:W-:Y:S02]  /*8600*/  LOP3.LUT R5, R86.reuse, 0xffff, RZ, 0xc0, !PT ;  /* 0x0000ffff56057812 */ /* 0x040fe400078ec0ff */
[C---:B------:R-:W-:Y:S02]  /*8610*/  PRMT R7, R86.reuse, 0x7632, R7 ;  /* 0x0000763256077816 */ /* 0x040fe40000000007 */
[----:B------:R-:W-:Y:S02]  /*8620*/  LOP3.LUT R4, R86, 0xff, RZ, 0xc0, !PT ;  /* 0x000000ff56047812 */ /* 0x000fe400078ec0ff */
[----:B------:R-:W-:-:S02]  /*8630*/  SHF.R.U32.HI R6, RZ, 0x8, R5 ;  /* 0x00000008ff067819 */ /* 0x000fc40000011605 */
[----:B------:R-:W-:Y:S02]  /*8640*/  PRMT R61, R67, 0x5410, R61 ;  /* 0x00005410433d7816 */ /* 0x000fe4000000003d */
[----:B------:R-:W-:Y:S02]  /*8650*/  SHF.R.U32.HI R86, RZ, 0x18, R86 ;  /* 0x00000018ff567819 */ /* 0x000fe40000011656 */
[----:B------:R-:W-:Y:S02]  /*8660*/  LOP3.LUT R5, R7, 0xff, RZ, 0xc0, !PT ;  /* 0x000000ff07057812 */ /* 0x000fe400078ec0ff */
[----:B------:R-:W-:Y:S02]  /*8670*/  PRMT R4, R4, 0x5410, R6 ;  /* 0x0000541004047816 */ /* 0x000fe40000000006 */
[----:B------:R-:W-:Y:S02]  /*8680*/  LOP3.LUT R16, R74, R68, RZ, 0xc0, !PT ;  /* 0x000000444a107212 */ /* 0x000fe400078ec0ff */
[----:B------:R-:W-:-:S02]  /*8690*/  LOP3.LUT R19, R20, R19, RZ, 0xc0, !PT ;  /* 0x0000001314137212 */ /* 0x000fc400078ec0ff */
[----:B------:R-:W-:Y:S02]  /*86a0*/  LOP3.LUT R61, R61, 0xff00ff, RZ, 0xc0, !PT ;  /* 0x00ff00ff3d3d7812 */ /* 0x000fe400078ec0ff */
[----:B------:R-:W-:Y:S02]  /*86b0*/  PRMT R5, R5, 0x5410, R86 ;  /* 0x0000541005057816 */ /* 0x000fe40000000056 */
[--C-:B------:R-:W-:Y:S02]  /*86c0*/  HSET2.LE.AND R6, R59, R27.reuse, PT ;  /* 0x0000001b3b067233 */ /* 0x100fe40003803000 */
[----:B------:R-:W-:Y:S02]  /*86d0*/  F2FP.BF16.F32.PACK_AB R68, R39, R41 ;  /* 0x000000292744723e */ /* 0x000fe400000010ff */
[----:B------:R-:W-:Y:S02]  /*86e0*/  F2FP.BF16.F32.PACK_AB R20, R32, R33 ;  /* 0x000000212014723e */ /* 0x000fe400000010ff */
[----:B------:R-:W-:-:S02]  /*86f0*/  HSET2.LE.AND R17, R17, R27, PT ;  /* 0x0000001b11117233 */ /* 0x000fc40003803000 */
[----:B------:R-:W-:Y:S02]  /*8700*/  LOP3.LUT R18, R68, R21, RZ, 0xc0, !PT ;  /* 0x0000001544127212 */ /* 0x000fe400078ec0ff */
[--C-:B------:R-:W-:Y:S02]  /*8710*/  HSET2.LE.AND R7, R61, R27.reuse, PT ;  /* 0x0000001b3d077233 */ /* 0x100fe40003803000 */
[--C-:B------:R-:W-:Y:S02]  /*8720*/  HSET2.LE.AND R4, R4, R27.reuse, PT ;  /* 0x0000001b04047233 */ /* 0x100fe40003803000 */
[----:B------:R-:W-:Y:S02]  /*8730*/  HSET2.LE.AND R5, R5, R27, PT ;  /* 0x0000001b05057233 */ /* 0x000fe40003803000 */
[----:B------:R-:W-:Y:S02]  /*8740*/  LOP3.LUT R6, R20, R6, RZ, 0xc0, !PT ;  /* 0x0000000614067212 */ /* 0x000fe400078ec0ff */
[----:B------:R-:W-:-:S02]  /*8750*/  F2FP.BF16.F32.PACK_AB R73, R38, R40 ;  /* 0x000000282649723e */ /* 0x000fc400000010ff */
[----:B------:R-:W-:Y:S02]  /*8760*/  F2FP.BF16.F32.PACK_AB R22, R28, R30 ;  /* 0x0000001e1c16723e */ /* 0x000fe400000010ff */
[----:B------:R-:W-:Y:S02]  /*8770*/  F2FP.BF16.F32.PACK_AB R21, R34, R36 ;  /* 0x000000242215723e */ /* 0x000fe400000010ff */
[----:B------:R-:W-:Y:S02]  /*8780*/  F2FP.BF16.F32.PACK_AB R20, R29, R31 ;  /* 0x0000001f1d14723e */ /* 0x000fe400000010ff */
[----:B------:R-:W-:Y:S02]  /*8790*/  LOP3.LUT R17, R73, R17, RZ, 0xc0, !PT ;  /* 0x0000001149117212 */ /* 0x000fe400078ec0ff */
[----:B------:R-:W-:Y:S02]  /*87a0*/  LOP3.LUT R7, R22, R7, RZ, 0xc0, !PT ;  /* 0x0000000716077212 */ /* 0x000fe400078ec0ff */
[----:B------:R-:W-:-:S02]  /*87b0*/  LOP3.LUT R4, R21, R4, RZ, 0xc0, !PT ;  /* 0x0000000415047212 */ /* 0x000fc400078ec0ff */
[----:B------:R-:W-:Y:S01]  /*87c0*/  LOP3.LUT R5, R20, R5, RZ, 0xc0, !PT ;  /* 0x0000000514057212 */ /* 0x000fe200078ec0ff */
[C---:B-1----:R-:W-:Y:S08]  /*87d0*/  HMMA.16816.F32.BF16 R156, R16.reuse, R12, R156 ;  /* 0x0000000c109c723c */ /* 0x042ff0000004189c */
[C---:B------:R-:W-:Y:S08]  /*87e0*/  HMMA.16816.F32.BF16 R152, R16.reuse, R14, R152 ;  /* 0x0000000e1098723c */ /* 0x040ff00000041898 */
[C---:B--2---:R-:W-:Y:S08]  /*87f0*/  HMMA.16816.F32.BF16 R140, R16.reuse, R8, R140 ;  /* 0x00000008108c723c */ /* 0x044ff0000004188c */
[----:B------:R-:W-:Y:S08]  /*8800*/  HMMA.16816.F32.BF16 R136, R16, R10, R136 ;  /* 0x0000000a1088723c */ /* 0x000ff00000041888 */
        /* <DEDUP_REMOVED lines=14> */
[C---:B------:R-:W-:Y:S02]  /*88f0*/  LEA R6, P0, R16.reuse, R8, 0x7 ;  /* 0x0000000810067211 */ /* 0x040fe400078038ff */
[--C-:B------:R-:W-:Y:S02]  /*8900*/  LEA.HI.X R15, R16, R208, R4.reuse, 0x8, P3 ;  /* 0x000000d0100f7211 */ /* 0x100fe400018f4404 */
[----:B------:R-:W-:Y:S02]  /*8910*/  IADD3 R8, P1, PT, R6, R8, RZ ;  /* 0x0000000806087210 */ /* 0x000fe40007f3e0ff */
[----:B------:R-:W-:-:S02]  /*8920*/  LEA.HI.X R5, R16, R7, R4, 0x7, P0 ;  /* 0x0000000710057211 */ /* 0x000fc400000f3c04 */
[----:B------:R-:W-:Y:S02]  /*8930*/  LEA R10, P0, R166, R6, 0x6 ;  /* 0x00000006a60a7211 */ /* 0x000fe400078030ff */
[-C--:B------:R-:W-:Y:S01]  /*8940*/  LEA R12, P2, R6, R209.reuse, 0x1 ;  /* 0x000000d1060c7211 */ /* 0x080fe200078408ff */
[----:B------:R-:W-:Y:S01]  /*8950*/  IMAD.X R7, R5, 0x1, R7, P1 ;  /* 0x0000000105077824 */ /* 0x000fe200008e0607 */
[----:B------:R-:W-:Y:S02]  /*8960*/  LEA R20, P1, R8, R209, 0x1 ;  /* 0x000000d108147211 */ /* 0x000fe400078208ff */
        /* <DEDUP_REMOVED lines=12> */
[----:B------:R-:W-:Y:S04]  /*8a30*/  LDSM.16.M88.4 R112, [R206+0x2000] ;  /* 0x00200000ce70783b */ /* 0x000fe80000000200 */
[----:B------:R-:W2:Y:S04]  /*8a40*/  LDSM.16.M88.4 R4, [R207+0x1000] ;  /* 0x00100000cf04783b */ /* 0x000ea80000000200 */
[----:B------:R-:W3:Y:S04]  /*8a50*/  LDSM.16.M88.4 R188, [R207] ;  /* 0x00000000cfbc783b */ /* 0x000ee80000000200 */
[----:B------:R-:W4:Y:S04]  /*8a60*/  LDSM.16.M88.4 R96, [R206+0x2400] ;  /* 0x00240000ce60783b */ /* 0x000f280000000200 */
[----:B------:R-:W-:Y:S04]  /*8a70*/  LDSM.16.M88.4 R176, [R171+0x2000] ;  /* 0x00200000abb0783b */ /* 0x000fe80000000200 */
[----:B------:R-:W5:Y:S04]  /*8a80*/  LDSM.16.M88.4 R180, [R205+0x1000] ;  /* 0x00100000cdb4783b */ /* 0x000f680000000200 */
[----:B------:R-:W5:Y:S04]  /*8a90*/  LDSM.16.M88.4 R184, [R205] ;  /* 0x00000000cdb8783b */ /* 0x000f680000000200 */
[----:B------:R-:W5:Y:S04]  /*8aa0*/  LDSM.16.M88.4 R192, [R206+0x3c00] ;  /* 0x003c0000cec0783b */ /* 0x000f680000000200 */
[----:B------:R-:W5:Y:S04]  /*8ab0*/  LDSM.16.M88.4 R172, [R171+0x2400] ;  /* 0x00240000abac783b */ /* 0x000f680000000200 */
[----:B------:R-:W5:Y:S04]  /*8ac0*/  LDSM.16.M88.4 R80, [R206+0x2800] ;  /* 0x00280000ce50783b */ /* 0x000f680000000200 */
[----:B------:R-:W5:Y:S01]  /*8ad0*/  LDSM.16.M88.4 R128, [R171+0x2800] ;  /* 0x00280000ab80783b */ /* 0x000f620000000200 */
[-C--:B--2---:R-:W-:Y:S03]  /*8ae0*/  HMMA.16816.F32.BF16 R120, R4, R112.reuse, RZ ;  /* 0x000000700478723c */ /* 0x084fe600000418ff */
[----:B------:R-:W2:Y:S04]  /*8af0*/  LDSM.16.M88.4 R64, [R206+0x2c00] ;  /* 0x002c0000ce40783b */ /* 0x000ea80000000200 */
[----:B------:R-:W-:Y:S01]  /*8b00*/  LDSM.16.M88.4 R48, [R206+0x3000] ;  /* 0x00300000ce30783b */ /* 0x000fe20000000200 */
[C---:B---3--:R-:W-:Y:S03]  /*8b10*/  HMMA.16816.F32.BF16 R124, R188.reuse, R112, RZ ;  /* 0x00000070bc7c723c */ /* 0x048fe600000418ff */
[----:B------:R-:W-:Y:S04]  /*8b20*/  LDSM.16.M88.4 R32, [R206+0x3400] ;  /* 0x00340000ce20783b */ /* 0x000fe80000000200 */
[----:B-1----:R-:W-:Y:S01]  /*8b30*/  LDSM.16.M88.4 R16, [R206+0x3800] ;  /* 0x00380000ce10783b */ /* 0x002fe20000000200 */
[----:B----4-:R-:W-:Y:S03]  /*8b40*/  HMMA.16816.F32.BF16 R108, R188, R96, RZ ;  /* 0x00000060bc6c723c */ /* 0x010fe600000418ff */
[----:B------:R-:W0:Y:S05]  /*8b50*/  LDGDEPBAR ;  /* 0x00000000000079af */ /* 0x000e2a0000000000 */
[----:B-----5:R-:W-:Y:S08]  /*8b60*/  HMMA.16816.F32.BF16 R120, R180, R176, R120 ;  /* 0x000000b0b478723c */ /* 0x020ff00000041878 */
[----:B------:R-:W-:Y:S08]  /*8b70*/  HMMA.16816.F32.BF16 R104, R4, R96, RZ ;  /* 0x000000600468723c */ /* 0x000ff000000418ff */
[----:B------:R-:W-:Y:S01]  /*8b80*/  HMMA.16816.F32.BF16 R124, R184, R176, R124 ;  /* 0x000000b0b87c723c */ /* 0x000fe2000004187c */
[----:B------:R-:W-:-:S04]  /*8b90*/  IMAD R176, R165, 0x80, R200 ;  /* 0x00000080a5b07824 */ /* 0x000fc800078e02c8 */
[----:B------:R-:W-:-:S03]  /*8ba0*/  VIADD R177, R176, 0xffffff01 ;  /* 0xffffff01b0b17836 */ /* 0x000fc60000000000 */
[-C--:B------:R-:W-:Y:S02]  /*8bb0*/  HMMA.16816.F32.BF16 R8, R4, R192.reuse, RZ ;  /* 0x000000c00408723c */ /* 0x080fe400000418ff */
[C---:B------:R-:W-:Y:S02]  /*8bc0*/  ISETP.GE.AND P2, PT, R177.reuse, R197, PT ;  /* 0x000000c5b100720c */ /* 0x040fe40003f46270 */
[----:B------:R-:W-:Y:S02]  /*8bd0*/  ISETP.GE.AND P6, PT, R177, R198, PT ;  /* 0x000000c6b100720c */ /* 0x000fe40003fc6270 */
[----:B------:R-:W-:Y:S02]  /*8be0*/  FSEL R218, R121, -INF , !P2 ;  /* 0xff80000079da7808 */ /* 0x000fe40005000000 */
[----:B------:R-:W-:Y:S01]  /*8bf0*/  HMMA.16816.F32.BF16 R12, R188, R192, RZ ;  /* 0x000000c0bc0c723c */ /* 0x000fe200000418ff */
[----:B------:R-:W-:Y:S01]  /*8c00*/  VIADD R192, R176, 0xffffff00 ;  /* 0xffffff00b0c07836 */ /* 0x000fe20000000000 */
[----:B------:R-:W-:-:S02]  /*8c10*/  ISETP.GE.AND P3, PT, R177, R199, PT ;  /* 0x000000c7b100720c */ /* 0x000fc40003f66270 */
[----:B------:R-:W-:Y:S02]  /*8c20*/  FSEL R127, R127, -INF , !P6 ;  /* 0xff8000007f7f7808 */ /* 0x000fe40007000000 */
[C---:B------:R-:W-:Y:S02]  /*8c30*/  ISETP.GE.AND P1, PT, R192.reuse, R197, PT ;  /* 0x000000c5c000720c */ /* 0x040fe40003f26270 */
[----:B------:R-:W-:Y:S01]  /*8c40*/  HMMA.16816.F32.BF16 R108, R184, R172, R108 ;  /* 0x000000acb86c723c */ /* 0x000fe2000004186c */
[-C--:B------:R-:W-:Y:S02]  /*8c50*/  ISETP.GE.AND P0, PT, R192, R199.reuse, PT ;  /* 0x000000c7c000720c */ /* 0x080fe40003f06270 */
[----:B------:R-:W-:Y:S01]  /*8c60*/  FSEL R201, R120, -INF , !P1 ;  /* 0xff80000078c97808 */ /* 0x000fe20004800000 */
[----:B------:R-:W-:Y:S01]  /*8c70*/  VIADD R120, R176, 0xffffff10 ;  /* 0xffffff10b0787836 */ /* 0x000fe20000000000 */
[----:B------:R-:W-:Y:S02]  /*8c80*/  FSEL R124, R124, -INF , !P0 ;  /* 0xff8000007c7c7808 */ /* 0x000fe40004000000 */
[----:B------:R-:W-:Y:S01]  /*8c90*/  ISETP.GE.AND P0, PT, R177, R196, PT ;  /* 0x000000c4b100720c */ /* 0x000fe20003f06270 */
[----:B------:R-:W-:Y:S01]  /*8ca0*/  HMMA.16816.F32.BF16 R116, R4, R114, RZ ;  /* 0x000000720474723c */ /* 0x000fe200000418ff */
[----:B------:R-:W-:-:S02]  /*8cb0*/  ISETP.GE.AND P2, PT, R120, R199, PT ;  /* 0x000000c77800720c */ /* 0x000fc40003f46270 */
[C---:B------:R-:W-:Y:S02]  /*8cc0*/  ISETP.GE.AND P4, PT, R192.reuse, R196, PT ;  /* 0x000000c4c000720c */ /* 0x040fe40003f86270 */
[-C--:B------:R-:W-:Y:S02]  /*8cd0*/  ISETP.GE.AND P5, PT, R192, R198.reuse, PT ;  /* 0x000000c6c000720c */ /* 0x080fe40003fa6270 */
[----:B------:R-:W-:Y:S01]  /*8ce0*/  FSEL R213, R123, -INF , !P0 ;  /* 0xff8000007bd57808 */ /* 0x000fe20004000000 */
[----:B------:R-:W-:Y:S01]  /*8cf0*/  HMMA.16816.F32.BF16 R100, R4, R98, RZ ;  /* 0x000000620464723c */ /* 0x000fe200000418ff */
[----:B------:R-:W-:Y:S02]  /*8d00*/  FSEL R200, R122, -INF , !P4 ;  /* 0xff8000007ac87808 */ /* 0x000fe40006000000 */
[----:B------:R-:W-:Y:S02]  /*8d10*/  FSEL R108, R108, -INF , !P2 ;  /* 0xff8000006c6c7808 */ /* 0x000fe40005000000 */
[----:B------:R-:W-:-:S02]  /*8d20*/  ISETP.GE.AND P0, PT, R120, R198, PT ;  /* 0x000000c67800720c */ /* 0x000fc40003f06270 */
[C---:B------:R-:W-:Y:S01]  /*8d30*/  ISETP.GE.AND P6, PT, R120.reuse, R197, PT ;  /* 0x000000c57800720c */ /* 0x040fe20003fc6270 */
[-C--:B------:R-:W-:Y:S01]  /*8d40*/  HMMA.16816.F32.BF16 R88, R4, R80.reuse, RZ ;  /* 0x000000500458723c */ /* 0x080fe200000418ff */
[----:B------:R-:W-:Y:S02]  /*8d50*/  ISETP.GE.AND P2, PT, R120, R196, PT ;  /* 0x000000c47800720c */ /* 0x000fe40003f46270 */
[----:B------:R-:W1:Y:S01]  /*8d60*/  LDSM.16.M88.4 R120, [R171+0x2c00] ;  /* 0x002c0000ab78783b */ /* 0x000e620000000200 */
[----:B------:R-:W-:Y:S02]  /*8d70*/  FSEL R126, R126, -INF , !P5 ;  /* 0xff8000007e7e7808 */ /* 0x000fe40006800000 */
[----:B------:R-:W-:Y:S02]  /*8d80*/  FSEL R125, R125, -INF , !P3 ;  /* 0xff8000007d7d7808 */ /* 0x000fe40005800000 */
[----:B------:R-:W-:Y:S01]  /*8d90*/  HMMA.16816.F32.BF16 R92, R188, R80, RZ ;  /* 0x00000050bc5c723c */ /* 0x000fe200000418ff */
[----:B------:R-:W-:-:S07]  /*8da0*/  FSEL R110, R110, -INF , !P0 ;  /* 0xff8000006e6e7808 */ /* 0x000fce0004000000 */
[----:B------:R-:W-:Y:S01]  /*8db0*/  HMMA.16816.F32.BF16 R104, R180, R172, R104 ;  /* 0x000000acb468723c */ /* 0x000fe20000041868 */
[----:B------:R-:W-:-:S05]  /*8dc0*/  VIADD R172, R176, 0xffffff08 ;  /* 0xffffff08b0ac7836 */ /* 0x000fca0000000000 */
[C---:B------:R-:W-:Y:S02]  /*8dd0*/  ISETP.GE.AND P5, PT, R172.reuse, R199, PT ;  /* 0x000000c7ac00720c */ /* 0x040fe40003fa6270 */
[C---:B------:R-:W-:Y:S01]  /*8de0*/  ISETP.GE.AND P1, PT, R172.reuse, R198, PT ;  /* 0x000000c6ac00720c */ /* 0x040fe20003f26270 */
[----:B------:R-:W-:Y:S01]  /*8df0*/  HMMA.16816.F32.BF16 R116, R180, R178, R116 ;  /* 0x000000b2b474723c */ /* 0x000fe20000041874 */
[C---:B------:R-:W-:Y:S02]  /*8e00*/  ISETP.GE.AND P4, PT, R172.reuse, R197, PT ;  /* 0x000000c5ac00720c */ /* 0x040fe40003f86270 */
[----:B------:R-:W-:Y:S01]  /*8e10*/  ISETP.GE.AND P3, PT, R172, R196, PT ;  /* 0x000000c4ac00720c */ /* 0x000fe20003f66270 */
[----:B------:R-:W-:-:S04]  /*8e20*/  VIADD R172, R176, 0xffffff11 ;  /* 0xffffff11b0ac7836 */ /* 0x000fc80000000000 */
[----:B------:R-:W-:Y:S01]  /*8e30*/  HMMA.16816.F32.BF16 R100, R180, R174, R100 ;  /* 0x000000aeb464723c */ /* 0x000fe20000041864 */
[----:B------:R-:W-:Y:S02]  /*8e40*/  ISETP.GE.AND P0, PT, R172, R199, PT ;  /* 0x000000c7ac00720c */ /* 0x000fe40003f06270 */
[----:B------:R-:W-:Y:S02]  /*8e50*/  FSEL R104, R104, -INF , !P6 ;  /* 0xff80000068687808 */ /* 0x000fe40007000000 */
[----:B------:R-:W-:Y:S02]  /*8e60*/  FSEL R106, R106, -INF , !P2 ;  /* 0xff8000006a6a7808 */ /* 0x000fe40005000000 */
[----:B------:R-:W-:Y:S01]  /*8e70*/  FSEL R109, R109, -INF , !P0 ;  /* 0xff8000006d6d7808 */ /* 0x000fe20004000000 */
[----:B------:R-:W-:Y:S01]  /*8e80*/  HMMA.16816.F32.BF16 R112, R188, R114, RZ ;  /* 0x00000072bc70723c */ /* 0x000fe200000418ff */
[C---:B------:R-:W-:Y:S02]  /*8e90*/  ISETP.GE.AND P6, PT, R172.reuse, R198, PT ;  /* 0x000000c6ac00720c */ /* 0x040fe40003fc6270 */
[----:B------:R-:W-:-:S02]  /*8ea0*/  ISETP.GE.AND P2, PT, R172, R197, PT ;  /* 0x000000c5ac00720c */ /* 0x000fc40003f46270 */
[-C--:B------:R-:W-:Y:S01]  /*8eb0*/  ISETP.GE.AND P0, PT, R172, R196.reuse, PT ;  /* 0x000000c4ac00720c */ /* 0x080fe20003f06270 */
[----:B------:R-:W-:Y:S01]  /*8ec0*/  VIADD R172, R176, 0xffffff09 ;  /* 0xffffff09b0ac7836 */ /* 0x000fe20000000000 */
[----:B------:R-:W-:Y:S01]  /*8ed0*/  FSEL R105, R105, -INF , !P2 ;  /* 0xff80000069697808 */ /* 0x000fe20005000000 */
[----:B------:R-:W-:Y:S01]  /*8ee0*/  HMMA.16816.F32.BF16 R84, R4, R82, RZ ;  /* 0x000000520454723c */ /* 0x000fe200000418ff */
[----:B------:R-:W-:Y:S02]  /*8ef0*/  FSEL R107, R107, -INF , !P0 ;  /* 0xff8000006b6b7808 */ /* 0x000fe40004000000 */
[----:B------:R-:W-:Y:S02]  /*8f00*/  ISETP.GE.AND P2, PT, R172, R196, PT ;  /* 0x000000c4ac00720c */ /* 0x000fe40003f46270 */
[----:B------:R-:W-:Y:S02]  /*8f10*/  FSEL R231, R116, -INF , !P4 ;  /* 0xff80000074e77808 */ /* 0x000fe40006000000 */
[----:B------:R-:W-:Y:S01]  /*8f20*/  FSEL R111, R111, -INF , !P6 ;  /* 0xff8000006f6f7808 */ /* 0x000fe20007000000 */
[----:B------:R-:W-:Y:S01]  /*8f30*/  HMMA.16816.F32.BF16 R92, R184, R128, R92 ;  /* 0x00000080b85c723c */ /* 0x000fe2000004185c */
[----:B------:R-:W-:-:S02]  /*8f40*/  ISETP.GE.AND P6, PT, R172, R197, PT ;  /* 0x000000c5ac00720c */ /* 0x000fc40003fc6270 */
[----:B------:R-:W-:Y:S02]  /*8f50*/  FSEL R230, R119, -INF , !P2 ;  /* 0xff80000077e67808 */ /* 0x000fe40005000000 */
[----:B------:R-:W-:Y:S02]  /*8f60*/  FSEL R219, R118, -INF , !P3 ;  /* 0xff80000076db7808 */ /* 0x000fe40005800000 */
[----:B------:R-:W-:Y:S01]  /*8f70*/  ISETP.GE.AND P4, PT, R172, R199, PT ;  /* 0x000000c7ac00720c */ /* 0x000fe20003f86270 */
[----:B------:R-:W-:Y:S01]  /*8f80*/  HMMA.16816.F32.BF16 R88, R180, R128, R88 ;  /* 0x00000080b458723c */ /* 0x000fe20000041858 */
[----:B------:R-:W-:Y:S01]  /*8f90*/  VIADD R128, R176, 0xffffff18 ;  /* 0xffffff18b0807836 */ /* 0x000fe20000000000 */
[----:B------:R-:W-:Y:S01]  /*8fa0*/  ISETP.GE.AND P3, PT, R172, R198, PT ;  /* 0x000000c6ac00720c */ /* 0x000fe20003f66270 */
[C---:B------:R-:W-:Y:S02]  /*8fb0*/  VIADD R129, R176.reuse, 0xffffff19 ;  /* 0xffffff19b0817836 */ /* 0x040fe40000000000 */
[----:B------:R-:W-:Y:S01]  /*8fc0*/  VIADD R172, R176, 0xffffff21 ;  /* 0xffffff21b0ac7836 */ /* 0x000fe20000000000 */
[----:B------:R-:W-:-:S02]  /*8fd0*/  ISETP.GE.AND P0, PT, R128, R197, PT ;  /* 0x000000c58000720c */ /* 0x000fc40003f06270 */
[----:B--2---:R-:W-:Y:S01]  /*8fe0*/  HMMA.16816.F32.BF16 R76, R188, R64, RZ ;  /* 0x00000040bc4c723c */ /* 0x004fe200000418ff */
[-C--:B------:R-:W-:Y:S02]  /*8ff0*/  ISETP.GE.AND P2, PT, R128, R196.reuse, PT ;  /* 0x000000c48000720c */ /* 0x080fe40003f46270 */
[----:B------:R-:W-:Y:S01]  /*9000*/  FSEL R116, R100, -INF , !P0 ;  /* 0xff80000064747808 */ /* 0x000fe20004000000 */
[----:B------:R-:W-:Y:S01]  /*9010*/  VIADD R100, R176, 0xffffff20 ;  /* 0xffffff20b0647836 */ /* 0x000fe20000000000 */
[----:B------:R-:W-:-:S03]  /*9020*/  ISETP.GE.AND P0, PT, R129, R196, PT ;  /* 0x000000c48100720c */ /* 0x000fc60003f06270 */
[----:B------:R-:W-:Y:S01]  /*9030*/  HMMA.16816.F32.BF16 R112, R184, R178, R112 ;  /* 0x000000b2b870723c */ /* 0x000fe20000041870 */
[----:B------:R-:W-:Y:S02]  /*9040*/  FSEL R178, R117, -INF , !P6 ;  /* 0xff80000075b27808 */ /* 0x000fe40007000000 */
[----:B------:R-:W-:Y:S02]  /*9050*/  FSEL R119, R103, -INF , !P0 ;  /* 0xff80000067777808 */ /* 0x000fe40004000000 */
[----:B------:R-:W-:Y:S02]  /*9060*/  ISETP.GE.AND P6, PT, R129, R197, PT ;  /* 0x000000c58100720c */ /* 0x000fe40003fc6270 */
[----:B------:R-:W-:Y:S01]  /*9070*/  FSEL R117, R102, -INF , !P2 ;  /* 0xff80000066757808 */ /* 0x000fe20005000000 */
[----:B------:R-:W-:Y:S01]  /*9080*/  HMMA.16816.F32.BF16 R84, R180, R130, R84 ;  /* 0x00000082b454723c */ /* 0x000fe20000041854 */
[C---:B------:R-:W-:Y:S02]  /*9090*/  ISETP.GE.AND P0, PT, R100.reuse, R199, PT ;  /* 0x000000c76400720c */ /* 0x040fe40003f06270 */
[----:B------:R-:W-:-:S02]  /*90a0*/  ISETP.GE.AND P2, PT, R100, R198, PT ;  /* 0x000000c66400720c */ /* 0x000fc40003f46270 */
[----:B------:R-:W-:Y:S02]  /*90b0*/  FSEL R118, R101, -INF , !P6 ;  /* 0xff80000065767808 */ /* 0x000fe40007000000 */
[----:B------:R-:W-:Y:S01]  /*90c0*/  FSEL R92, R92, -INF , !P0 ;  /* 0xff8000005c5c7808 */ /* 0x000fe20004000000 */
[----:B------:R-:W-:Y:S01]  /*90d0*/  HMMA.16816.F32.BF16 R72, R4, R64, RZ ;  /* 0x000000400448723c */ /* 0x000fe200000418ff */
[C---:B------:R-:W-:Y:S02]  /*90e0*/  ISETP.GE.AND P6, PT, R100.reuse, R197, PT ;  /* 0x000000c56400720c */ /* 0x040fe40003fc6270 */
[----:B------:R-:W-:Y:S02]  /*90f0*/  ISETP.GE.AND P0, PT, R100, R196, PT ;  /* 0x000000c46400720c */ /* 0x000fe40003f06270 */
[----:B------:R-:W-:Y:S01]  /*9100*/  FSEL R94, R94, -INF , !P2 ;  /* 0xff8000005e5e7808 */ /* 0x000fe20005000000 */
[----:B------:R-:W2:Y:S01]  /*9110*/  LDSM.16.M88.4 R100, [R171+0x3000] ;  /* 0x00300000ab64783b */ /* 0x000ea20000000200 */
[----:B------:R-:W-:Y:S01]  /*9120*/  ISETP.GE.AND P2, PT, R172, R199, PT ;  /* 0x000000c7ac00720c */ /* 0x000fe20003f46270 */
[----:B------:R-:W-:Y:S01]  /*9130*/  HMMA.16816.F32.BF16 R96, R188, R98, RZ ;  /* 0x00000062bc60723c */ /* 0x000fe200000418ff */
[----:B------:R-:W-:-:S02]  /*9140*/  FSEL R88, R88, -INF , !P6 ;  /* 0xff80000058587808 */ /* 0x000fc40007000000 */
[----:B------:R-:W-:Y:S02]  /*9150*/  FSEL R90, R90, -INF , !P0 ;  /* 0xff8000005a5a7808 */ /* 0x000fe40004000000 */
[----:B------:R-:W-:Y:S02]  /*9160*/  FSEL R93, R93, -INF , !P2 ;  /* 0xff8000005d5d7808 */ /* 0x000fe40005000000 */
[C---:B------:R-:W-:Y:S01]  /*9170*/  ISETP.GE.AND P6, PT, R172.reuse, R198, PT ;  /* 0x000000c6ac00720c */ /* 0x040fe20003fc6270 */
[----:B-1----:R-:W-:Y:S01]  /*9180*/  HMMA.16816.F32.BF16 R76, R184, R120, R76 ;  /* 0x00000078b84c723c */ /* 0x002fe2000004184c */
[C---:B------:R-:W-:Y:S02]  /*9190*/  ISETP.GE.AND P0, PT, R172.reuse, R197, PT ;  /* 0x000000c5ac00720c */ /* 0x040fe40003f06270 */
[----:B------:R-:W-:Y:S01]  /*91a0*/  ISETP.GE.AND P2, PT, R172, R196, PT ;  /* 0x000000c4ac00720c */ /* 0x000fe20003f46270 */
[----:B------:R-:W-:Y:S01]  /*91b0*/  VIADD R172, R176, 0xffffff28 ;  /* 0xffffff28b0ac7836 */ /* 0x000fe20000000000 */
[----:B------:R-:W-:-:S02]  /*91c0*/  FSEL R95, R95, -INF , !P6 ;  /* 0xff8000005f5f7808 */ /* 0x000fc40007000000 */
[----:B------:R-:W-:Y:S01]  /*91d0*/  FSEL R89, R89, -INF , !P0 ;  /* 0xff80000059597808 */ /* 0x000fe20004000000 */
[----:B------:R-:W-:Y:S01]  /*91e0*/  HMMA.16816.F32.BF16 R68, R4, R66, RZ ;  /* 0x000000420444723c */ /* 0x000fe200000418ff */
[C---:B------:R-:W-:Y:S02]  /*91f0*/  ISETP.GE.AND P6, PT, R128.reuse, R199, PT ;  /* 0x000000c78000720c */ /* 0x040fe40003fc6270 */
[----:B------:R-:W-:Y:S01]  /*9200*/  ISETP.GE.AND P0, PT, R128, R198, PT ;  /* 0x000000c68000720c */ /* 0x000fe20003f06270 */
[----:B------:R-:W-:Y:S01]  /*9210*/  VIADD R128, R176, 0xffffff29 ;  /* 0xffffff29b0807836 */ /* 0x000fe20000000000 */
[----:B------:R-:W-:Y:S02]  /*9220*/  FSEL R221, R112, -INF , !P5 ;  /* 0xff80000070dd7808 */ /* 0x000fe40006800000 */
[----:B------:R-:W-:Y:S01]  /*9230*/  FSEL R220, R114, -INF , !P1 ;  /* 0xff80000072dc7808 */ /* 0x000fe20004800000 */
[----:B------:R-:W-:Y:S01]  /*9240*/  HMMA.16816.F32.BF16 R72, R180, R120, R72 ;  /* 0x00000078b448723c */ /* 0x000fe20000041848 */
[----:B------:R-:W-:-:S02]  /*9250*/  ISETP.GE.AND P5, PT, R172, R197, PT ;  /* 0x000000c5ac00720c */ /* 0x000fc40003fa6270 */
[-C--:B------:R-:W-:Y:S02]  /*9260*/  ISETP.GE.AND P1, PT, R172, R196.reuse, PT ;  /* 0x000000c4ac00720c */ /* 0x080fe40003f26270 */
[----:B------:R-:W-:Y:S01]  /*9270*/  FSEL R112, R84, -INF , !P5 ;  /* 0xff80000054707808 */ /* 0x000fe20006800000 */
[----:B------:R-:W-:Y:S01]  /*9280*/  VIADD R84, R176, 0xffffff30 ;  /* 0xffffff30b0547836 */ /* 0x000fe20000000000 */
        /* <DEDUP_REMOVED lines=8> */
[----:B------:R-:W-:Y:S01]  /*9310*/  FSEL R225, R113, -INF , !P4 ;  /* 0xff80000071e17808 */ /* 0x000fe20006000000 */
[----:B------:R-:W-:Y:S01]  /*9320*/  VIADD R113, R176, 0xffffff31 ;  /* 0xffffff31b0717836 */ /* 0x000fe20000000000 */
[----:B------:R-:W-:Y:S02]  /*9330*/  FSEL R224, R115, -INF , !P3 ;  /* 0xff80000073e07808 */ /* 0x000fe40005800000 */
[----:B------:R-:W-:Y:S01]  /*9340*/  FSEL R76, R76, -INF , !P1 ;  /* 0xff8000004c4c7808 */ /* 0x000fe20004800000 */
[----:B------:R-:W-:Y:S01]  /*9350*/  HMMA.16816.F32.BF16 R96, R184, R174, R96 ;  /* 0x000000aeb860723c */ /* 0x000fe20000041860 */
[----:B------:R-:W-:Y:S01]  /*9360*/  FSEL R120, R85, -INF , !P2 ;  /* 0xff80000055787808 */ /* 0x000fe20005000000 */
[----:B------:R-:W-:Y:S01]  /*9370*/  VIADD R174, R176, 0xffffff39 ;  /* 0xffffff39b0ae7836 */ /* 0x000fe20000000000 */
[----:B------:R-:W-:-:S02]  /*9380*/  ISETP.GE.AND P4, PT, R84, R198, PT ;  /* 0x000000c65400720c */ /* 0x000fc40003f86270 */
[C---:B------:R-:W-:Y:S02]  /*9390*/  ISETP.GE.AND P3, PT, R84.reuse, R197, PT ;  /* 0x000000c55400720c */ /* 0x040fe40003f66270 */
[----:B------:R-:W-:Y:S01]  /*93a0*/  ISETP.GE.AND P1, PT, R84, R196, PT ;  /* 0x000000c45400720c */ /* 0x000fe20003f26270 */
[----:B------:R-:W-:Y:S01]  /*93b0*/  HMMA.16816.F32.BF16 R68, R180, R122, R68 ;  /* 0x0000007ab444723c */ /* 0x000fe20000041844 */
[----:B------:R-:W1:Y:S01]  /*93c0*/  LDSM.16.M88.4 R84, [R171+0x3400] ;  /* 0x00340000ab54783b */ /* 0x000e620000000200 */
[----:B------:R-:W-:Y:S02]  /*93d0*/  FSEL R78, R78, -INF , !P4 ;  /* 0xff8000004e4e7808 */ /* 0x000fe40006000000 */
[-C--:B------:R-:W-:Y:S02]  /*93e0*/  ISETP.GE.AND P4, PT, R113, R199.reuse, PT ;  /* 0x000000c77100720c */ /* 0x080fe40003f86270 */
[C---:B------:R-:W-:Y:S02]  /*93f0*/  ISETP.GE.AND P5, PT, R129.reuse, R199, PT ;  /* 0x000000c78100720c */ /* 0x040fe40003fa6270 */
[----:B------:R-:W-:Y:S01]  /*9400*/  HMMA.16816.F32.BF16 R80, R188, R82, RZ ;  /* 0x00000052bc50723c */ /* 0x000fe200000418ff */
[----:B------:R-:W-:Y:S01]  /*9410*/  ISETP.GE.AND P2, PT, R129, R198, PT ;  /* 0x000000c68100720c */ /* 0x000fe20003f46270 */
[----:B------:R-:W-:Y:S01]  /*9420*/  VIADD R129, R176, 0xffffff38 ;  /* 0xffffff38b0817836 */ /* 0x000fe20000000000 */
[----:B------:R-:W-:-:S02]  /*9430*/  FSEL R72, R72, -INF , !P3 ;  /* 0xff80000048487808 */ /* 0x000fc40005800000 */
[----:B------:R-:W-:Y:S02]  /*9440*/  FSEL R74, R74, -INF , !P1 ;  /* 0xff8000004a4a7808 */ /* 0x000fe40004800000 */
[----:B------:R-:W-:Y:S01]  /*9450*/  FSEL R77, R77, -INF , !P4 ;  /* 0xff8000004d4d7808 */ /* 0x000fe20006000000 */
[----:B------:R-:W-:Y:S01]  /*9460*/  HMMA.16816.F32.BF16 R52, R4, R50, RZ ;  /* 0x000000320434723c */ /* 0x000fe200000418ff */
[C---:B------:R-:W-:Y:S02]  /*9470*/  ISETP.GE.AND P3, PT, R113.reuse, R198, PT ;  /* 0x000000c67100720c */ /* 0x040fe40003f66270 */
[C---:B------:R-:W-:Y:S02]  /*9480*/  ISETP.GE.AND P1, PT, R113.reuse, R197, PT ;  /* 0x000000c57100720c */ /* 0x040fe40003f26270 */
[----:B------:R-:W-:Y:S02]  /*9490*/  ISETP.GE.AND P4, PT, R113, R196, PT ;  /* 0x000000c47100720c */ /* 0x000fe40003f86270 */
[----:B------:R-:W-:Y:S01]  /*94a0*/  FSEL R113, R96, -INF , !P6 ;  /* 0xff80000060717808 */ /* 0x000fe20007000000 */
[----:B--2---:R-:W-:Y:S01]  /*94b0*/  HMMA.16816.F32.BF16 R60, R184, R100, R60 ;  /* 0x00000064b83c723c */ /* 0x004fe2000004183c */
[----:B------:R-:W-:-:S02]  /*94c0*/  FSEL R115, R98, -INF , !P0 ;  /* 0xff80000062737808 */ /* 0x000fc40004000000 */
[C---:B------:R-:W-:Y:S02]  /*94d0*/  ISETP.GE.AND P6, PT, R129.reuse, R197, PT ;  /* 0x000000c58100720c */ /* 0x040fe40003fc6270 */
[-C--:B------:R-:W-:Y:S02]  /*94e0*/  ISETP.GE.AND P0, PT, R129, R196.reuse, PT ;  /* 0x000000c48100720c */ /* 0x080fe40003f06270 */
[----:B------:R-:W-:Y:S01]  /*94f0*/  FSEL R96, R68, -INF , !P6 ;  /* 0xff80000044607808 */ /* 0x000fe20007000000 */
[----:B------:R-:W-:Y:S01]  /*9500*/  HMMA.16816.F32.BF16 R56, R180, R100, R56 ;  /* 0x00000064b438723c */ /* 0x000fe20000041838 */
[----:B------:R-:W-:Y:S01]  /*9510*/  FSEL R98, R70, -INF , !P0 ;  /* 0xff80000046627808 */ /* 0x000fe20004000000 */
[----:B------:R-:W-:Y:S01]  /*9520*/  VIADD R68, R176, 0xffffff40 ;  /* 0xffffff40b0447836 */ /* 0x000fe20000000000 */
[----:B------:R-:W-:Y:S02]  /*9530*/  ISETP.GE.AND P0, PT, R174, R196, PT ;  /* 0x000000c4ae00720c */ /* 0x000fe40003f06270 */
[----:B------:R-:W-:-:S02]  /*9540*/  FSEL R79, R79, -INF , !P3 ;  /* 0xff8000004f4f7808 */ /* 0x000fc40005800000 */
[----:B------:R-:W-:Y:S01]  /*9550*/  FSEL R73, R73, -INF , !P1 ;  /* 0xff80000049497808 */ /* 0x000fe20004800000 */
[----:B------:R-:W-:Y:S01]  /*9560*/  HMMA.16816.F32.BF16 R44, R188, R32, RZ ;  /* 0x00000020bc2c723c */ /* 0x000fe200000418ff */
[CC--:B------:R-:W-:Y:S02]  /*9570*/  ISETP.GE.AND P3, PT, R172.reuse, R199.reuse, PT ;  /* 0x000000c7ac00720c */ /* 0x0c0fe40003f66270 */
[-C--:B------:R-:W-:Y:S02]  /*9580*/  ISETP.GE.AND P1, PT, R172, R198.reuse, PT ;  /* 0x000000c6ac00720c */ /* 0x080fe40003f26270 */
[----:B------:R-:W-:Y:S02]  /*9590*/  FSEL R101, R71, -INF , !P0 ;  /* 0xff80000047657808 */ /* 0x000fe40004000000 */
[----:B------:R-:W-:Y:S01]  /*95a0*/  FSEL R172, R97, -INF , !P5 ;  /* 0xff80000061ac7808 */ /* 0x000fe20006800000 */
[----:B------:R-:W-:Y:S01]  /*95b0*/  HMMA.16816.F32.BF16 R80, R184, R130, R80 ;  /* 0x00000082b850723c */ /* 0x000fe20000041850 */
[----:B------:R-:W-:Y:S01]  /*95c0*/  FSEL R173, R99, -INF , !P2 ;  /* 0xff80000063ad7808 */ /* 0x000fe20005000000 */
[----:B------:R-:W-:Y:S01]  /*95d0*/  VIADD R97, R176, 0xffffff41 ;  /* 0xffffff41b0617836 */ /* 0x000fe20000000000 */
[----:B------:R-:W-:Y:S01]  /*95e0*/  ISETP.GE.AND P0, PT, R68, R199, PT ;  /* 0x000000c74400720c */ /* 0x000fe20003f06270 */
[----:B------:R-:W-:Y:S01]  /*95f0*/  VIADD R99, R176, 0xffffff49 ;  /* 0xffffff49b0637836 */ /* 0x000fe20000000000 */
[----:B------:R-:W-:-:S02]  /*9600*/  ISETP.GE.AND P2, PT, R68, R198, PT ;  /* 0x000000c64400720c */ /* 0x000fc40003f46270 */
[----:B------:R-:W-:Y:S01]  /*9610*/  FSEL R60, R60, -INF , !P0 ;  /* 0xff8000003c3c7808 */ /* 0x000fe20004000000 */
[----:B------:R-:W-:Y:S01]  /*9620*/  HMMA.16816.F32.BF16 R52, R180, R102, R52 ;  /* 0x00000066b434723c */ /* 0x000fe20000041834 */
[C---:B------:R-:W-:Y:S02]  /*9630*/  ISETP.GE.AND P5, PT, R68.reuse, R197, PT ;  /* 0x000000c54400720c */ /* 0x040fe40003fa6270 */
[----:B------:R-:W-:Y:S02]  /*9640*/  ISETP.GE.AND P0, PT, R68, R196, PT ;  /* 0x000000c44400720c */ /* 0x000fe40003f06270 */
[----:B------:R-:W-:Y:S02]  /*9650*/  FSEL R62, R62, -INF , !P2 ;  /* 0xff8000003e3e7808 */ /* 0x000fe40005000000 */
[----:B------:R-:W-:Y:S01]  /*9660*/  ISETP.GE.AND P2, PT, R97, R199, PT ;  /* 0x000000c76100720c */ /* 0x000fe20003f46270 */
[----:B------:R-:W-:Y:S01]  /*9670*/  HMMA.16816.F32.BF16 R40, R4, R32, RZ ;  /* 0x000000200428723c */ /* 0x000fe200000418ff */
[----:B------:R-:W-:-:S02]  /*9680*/  FSEL R56, R56, -INF , !P5 ;  /* 0xff80000038387808 */ /* 0x000fc40006800000 */
[----:B------:R-:W-:Y:S02]  /*9690*/  FSEL R58, R58, -INF , !P0 ;  /* 0xff8000003a3a7808 */ /* 0x000fe40004000000 */
[C---:B------:R-:W-:Y:S02]  /*96a0*/  ISETP.GE.AND P5, PT, R97.reuse, R198, PT ;  /* 0x000000c66100720c */ /* 0x040fe40003fa6270 */
[----:B------:R-:W-:Y:S01]  /*96b0*/  ISETP.GE.AND P0, PT, R97, R197, PT ;  /* 0x000000c56100720c */ /* 0x000fe20003f06270 */
[----:B-1----:R-:W-:Y:S01]  /*96c0*/  HMMA.16816.F32.BF16 R44, R184, R84, R44 ;  /* 0x00000054b82c723c */ /* 0x002fe2000004182c */
[----:B------:R-:W-:Y:S02]  /*96d0*/  FSEL R61, R61, -INF , !P2 ;  /* 0xff8000003d3d7808 */ /* 0x000fe40005000000 */
[----:B------:R-:W-:Y:S01]  /*96e0*/  ISETP.GE.AND P2, PT, R97, R196, PT ;  /* 0x000000c46100720c */ /* 0x000fe20003f46270 */
[----:B------:R-:W-:Y:S01]  /*96f0*/  VIADD R97, R176, 0xffffff48 ;  /* 0xffffff48b0617836 */ /* 0x000fe20000000000 */
[----:B------:R-:W-:-:S02]  /*9700*/  FSEL R75, R75, -INF , !P4 ;  /* 0xff8000004b4b7808 */ /* 0x000fc40006000000 */
[----:B------:R-:W-:Y:S01]  /*9710*/  ISETP.GE.AND P4, PT, R174, R197, PT ;  /* 0x000000c5ae00720c */ /* 0x000fe20003f86270 */
[----:B------:R-:W-:Y:S01]  /*9720*/  HMMA.16816.F32.BF16 R64, R188, R66, RZ ;  /* 0x00000042bc40723c */ /* 0x000fe200000418ff */
[----:B------:R-:W-:Y:S02]  /*9730*/  FSEL R63, R63, -INF , !P5 ;  /* 0xff8000003f3f7808 */ /* 0x000fe40006800000 */
[----:B------:R-:W-:Y:S02]  /*9740*/  FSEL R57, R57, -INF , !P0 ;  /* 0xff80000039397808 */ /* 0x000fe40004000000 */
[C---:B------:R-:W-:Y:S02]  /*9750*/  ISETP.GE.AND P5, PT, R129.reuse, R199, PT ;  /* 0x000000c78100720c */ /* 0x040fe40003fa6270 */
[----:B------:R-:W-:Y:S01]  /*9760*/  ISETP.GE.AND P0, PT, R129, R198, PT ;  /* 0x000000c68100720c */ /* 0x000fe20003f06270 */
[----:B------:R-:W-:Y:S01]  /*9770*/  HMMA.16816.F32.BF16 R40, R180, R84, R40 ;  /* 0x00000054b428723c */ /* 0x000fe20000041828 */
[----:B------:R-:W-:-:S02]  /*9780*/  FSEL R59, R59, -INF , !P2 ;  /* 0xff8000003b3b7808 */ /* 0x000fc40005000000 */
[----:B------:R-:W-:Y:S02]  /*9790*/  FSEL R129, R80, -INF , !P3 ;  /* 0xff80000050817808 */ /* 0x000fe40005800000 */
[----:B------:R-:W-:Y:S02]  /*97a0*/  FSEL R100, R69, -INF , !P4 ;  /* 0xff80000045647808 */ /* 0x000fe40006000000 */
[C---:B------:R-:W-:Y:S01]  /*97b0*/  ISETP.GE.AND P3, PT, R97.reuse, R197, PT ;  /* 0x000000c56100720c */ /* 0x040fe20003f66270 */
[----:B------:R-:W1:Y:S01]  /*97c0*/  LDSM.16.M88.4 R68, [R171+0x3800] ;  /* 0x00380000ab44783b */ /* 0x000e620000000200 */
[----:B------:R-:W-:Y:S01]  /*97d0*/  ISETP.GE.AND P2, PT, R97, R196, PT ;  /* 0x000000c46100720c */ /* 0x000fe20003f46270 */
[----:B------:R-:W-:Y:S01]  /*97e0*/  HMMA.16816.F32.BF16 R36, R4, R34, RZ ;  /* 0x000000220424723c */ /* 0x000fe200000418ff */
[C---:B------:R-:W-:Y:S02]  /*97f0*/  ISETP.GE.AND P6, PT, R128.reuse, R199, PT ;  /* 0x000000c78000720c */ /* 0x040fe40003fc6270 */
[----:B------:R-:W-:-:S02]  /*9800*/  ISETP.GE.AND P4, PT, R128, R198, PT ;  /* 0x000000c68000720c */ /* 0x000fc40003f86270 */
[----:B------:R-:W-:Y:S02]  /*9810*/  FSEL R128, R82, -INF , !P1 ;  /* 0xff80000052807808 */ /* 0x000fe40004800000 */
[----:B------:R-:W-:Y:S01]  /*9820*/  FSEL R80, R52, -INF , !P3 ;  /* 0xff80000034507808 */ /* 0x000fe20005800000 */
[----:B------:R-:W-:Y:S01]  /*9830*/  VIADD R52, R176, 0xffffff50 ;  /* 0xffffff50b0347836 */ /* 0x000fe20000000000 */
[----:B------:R-:W-:Y:S01]  /*9840*/  FSEL R82, R54, -INF , !P2 ;  /* 0xff80000036527808 */ /* 0x000fe20005000000 */
[----:B------:R-:W-:Y:S01]  /*9850*/  HMMA.16816.F32.BF16 R28, R188, R16, RZ ;  /* 0x00000010bc1c723c */ /* 0x000fe200000418ff */
[C---:B------:R-:W-:Y:S02]  /*9860*/  ISETP.GE.AND P2, PT, R99.reuse, R196, PT ;  /* 0x000000c46300720c */ /* 0x040fe40003f46270 */
[----:B------:R-:W-:Y:S02]  /*9870*/  ISETP.GE.AND P1, PT, R99, R197, PT ;  /* 0x000000c56300720c */ /* 0x000fe40003f26270 */
[----:B------:R-:W-:-:S02]  /*9880*/  FSEL R85, R55, -INF , !P2 ;  /* 0xff80000037557808 */ /* 0x000fc40005000000 */
[----:B------:R-:W-:Y:S01]  /*9890*/  ISETP.GE.AND P2, PT, R52, R199, PT ;  /* 0x000000c73400720c */ /* 0x000fe20003f46270 */
[----:B------:R-:W-:Y:S01]  /*98a0*/  HMMA.16816.F32.BF16 R24, R4, R16, RZ ;  /* 0x000000100418723c */ /* 0x000fe200000418ff */
[----:B------:R-:W-:Y:S01]  /*98b0*/  FSEL R193, R81, -INF , !P6 ;  /* 0xff80000051c17808 */ /* 0x000fe20007000000 */
[----:B------:R-:W-:Y:S01]  /*98c0*/  VIADD R81, R176, 0xffffff51 ;  /* 0xffffff51b0517836 */ /* 0x000fe20000000000 */
[----:B------:R-:W-:Y:S02]  /*98d0*/  FSEL R192, R83, -INF , !P4 ;  /* 0xff80000053c07808 */ /* 0x000fe40006000000 */
[----:B------:R-:W-:Y:S02]  /*98e0*/  FSEL R44, R44, -INF , !P2 ;  /* 0xff8000002c2c7808 */ /* 0x000fe40005000000 */
[----:B------:R-:W-:Y:S01]  /*98f0*/  FSEL R84, R53, -INF , !P1 ;  /* 0xff80000035547808 */ /* 0x000fe20004800000 */
[----:B------:R-:W-:Y:S01]  /*9900*/  HMMA.16816.F32.BF16 R64, R184, R122, R64 ;  /* 0x0000007ab840723c */ /* 0x000fe20000041840 */
[----:B------:R-:W-:-:S02]  /*9910*/  ISETP.GE.AND P4, PT, R52, R198, PT ;  /* 0x000000c63400720c */ /* 0x000fc40003f86270 */
[C---:B------:R-:W-:Y:S02]  /*9920*/  ISETP.GE.AND P6, PT, R52.reuse, R197, PT ;  /* 0x000000c53400720c */ /* 0x040fe40003fc6270 */
[----:B------:R-:W-:Y:S02]  /*9930*/  ISETP.GE.AND P2, PT, R52, R196, PT ;  /* 0x000000c43400720c */ /* 0x000fe40003f46270 */
[----:B------:R-:W2:Y:S01]  /*9940*/  LDSM.16.M88.4 R52, [R171+0x3c00] ;  /* 0x003c0000ab34783b */ /* 0x000ea20000000200 */
[----:B------:R-:W-:Y:S01]  /*9950*/  HMMA.16816.F32.BF16 R48, R188, R50, RZ ;  /* 0x00000032bc30723c */ /* 0x000fe200000418ff */
[----:B------:R-:W-:Y:S01]  /*9960*/  FSEL R46, R46, -INF , !P4 ;  /* 0xff8000002e2e7808 */ /* 0x000fe20006000000 */
[----:B------:R-:W-:-:S04]  /*9970*/  DEPBAR.LE SB0, 0x0 ;  /* 0x000080000000791a */ /* 0x000fc80000000000 */
[----:B------:R-:W-:Y:S02]  /*9980*/  FSEL R40, R40, -INF , !P6 ;  /* 0xff80000028287808 */ /* 0x000fe40007000000 */
[----:B------:R-:W-:Y:S01]  /*9990*/  HMMA.16816.F32.BF16 R36, R180, R86, R36 ;  /* 0x00000056b424723c */ /* 0x000fe20000041824 */
[----:B------:R-:W-:Y:S02]  /*99a0*/  FSEL R42, R42, -INF , !P2 ;  /* 0xff8000002a2a7808 */ /* 0x000fe40005000000 */
[C---:B------:R-:W-:Y:S02]  /*99b0*/  ISETP.GE.AND P4, PT, R81.reuse, R199, PT ;  /* 0x000000c75100720c */ /* 0x040fe40003f86270 */
[C---:B------:R-:W-:Y:S02]  /*99c0*/  ISETP.GE.AND P6, PT, R81.reuse, R198, PT ;  /* 0x000000c65100720c */ /* 0x040fe40003fc6270 */
[----:B------:R-:W-:Y:S01]  /*99d0*/  ISETP.GE.AND P2, PT, R81, R197, PT ;  /* 0x000000c55100720c */ /* 0x000fe20003f46270 */
[----:B-1----:R-:W-:Y:S01]  /*99e0*/  HMMA.16816.F32.BF16 R28, R184, R68, R28 ;  /* 0x00000044b81c723c */ /* 0x002fe2000004181c */
[----:B------:R-:W-:-:S02]  /*99f0*/  ISETP.GE.AND P3, PT, R174, R199, PT ;  /* 0x000000c7ae00720c */ /* 0x000fc40003f66270 */
[----:B------:R-:W-:Y:S02]  /*9a00*/  FSEL R45, R45, -INF , !P4 ;  /* 0xff8000002d2d7808 */ /* 0x000fe40006000000 */
[----:B------:R-:W-:Y:S02]  /*9a10*/  FSEL R47, R47, -INF , !P6 ;  /* 0xff8000002f2f7808 */ /* 0x000fe40007000000 */
[----:B------:R-:W-:Y:S01]  /*9a20*/  FSEL R41, R41, -INF , !P2 ;  /* 0xff80000029297808 */ /* 0x000fe20005000000 */
[----:B------:R-:W-:Y:S01]  /*9a30*/  HMMA.16816.F32.BF16 R32, R188, R34, RZ ;  /* 0x00000022bc20723c */ /* 0x000fe200000418ff */
[----:B------:R-:W-:Y:S01]  /*9a40*/  ISETP.GE.AND P4, PT, R81, R196, PT ;  /* 0x000000c45100720c */ /* 0x000fe20003f86270 */
[----:B------:R-:W-:Y:S01]  /*9a50*/  VIADD R81, R176, 0xffffff59 ;  /* 0xffffff59b0517836 */ /* 0x000fe20000000000 */
[C---:B------:R-:W-:Y:S02]  /*9a60*/  ISETP.GE.AND P6, PT, R97.reuse, R199, PT ;  /* 0x000000c76100720c */ /* 0x040fe40003fc6270 */
[----:B------:R-:W-:-:S02]  /*9a70*/  ISETP.GE.AND P2, PT, R97, R198, PT ;  /* 0x000000c66100720c */ /* 0x000fc40003f46270 */
[----:B------:R-:W-:Y:S01]  /*9a80*/  FSEL R66, R66, -INF , !P0 ;  /* 0xff80000042427808 */ /* 0x000fe20004000000 */
[----:B------:R-:W-:Y:S01]  /*9a90*/  HMMA.16816.F32.BF16 R24, R180, R68, R24 ;  /* 0x00000044b418723c */ /* 0x000fe20000041818 */
[----:B------:R-:W-:Y:S01]  /*9aa0*/  VIADD R68, R176, 0xffffff58 ;  /* 0xffffff58b0447836 */ /* 0x000fe20000000000 */
[----:B------:R-:W-:Y:S01]  /*9ab0*/  ISETP.GE.AND P1, PT, R174, R198, PT ;  /* 0x000000c6ae00720c */ /* 0x000fe20003f26270 */
[----:B------:R-:W-:Y:S01]  /*9ac0*/  VIADD R69, R176, 0xffffff60 ;  /* 0xffffff60b0457836 */ /* 0x000fe20000000000 */
[----:B------:R-:W-:Y:S01]  /*9ad0*/  FSEL R97, R64, -INF , !P5 ;  /* 0xff80000040617808 */ /* 0x000fe20006800000 */
[----:B------:R-:W-:Y:S01]  /*9ae0*/  VIADD R64, R176, 0xffffff61 ;  /* 0xffffff61b0407836 */ /* 0x000fe20000000000 */
[----:B------:R-:W-:Y:S02]  /*9af0*/  ISETP.GE.AND P0, PT, R68, R196, PT ;  /* 0x000000c44400720c */ /* 0x000fe40003f06270 */
[----:B------:R-:W-:Y:S01]  /*9b00*/  HMMA.16816.F32.BF16 R20, R4, R18, RZ ;  /* 0x000000120414723c */ /* 0x000fe200000418ff */
[----:B------:R-:W-:-:S02]  /*9b10*/  FSEL R122, R65, -INF , !P3 ;  /* 0xff800000417a7808 */ /* 0x000fc40005800000 */
[----:B------:R-:W-:Y:S02]  /*9b20*/  ISETP.GE.AND P3, PT, R69, R198, PT ;  /* 0x000000c64500720c */ /* 0x000fe40003f66270 */
[----:B------:R-:W-:Y:S02]  /*9b30*/  FSEL R38, R38, -INF , !P0 ;  /* 0xff80000026267808 */ /* 0x000fe40004000000 */
[----:B------:R-:W-:Y:S01]  /*9b40*/  ISETP.GE.AND P0, PT, R81, R196, PT ;  /* 0x000000c45100720c */ /* 0x000fe20003f06270 */
[----:B--2---:R-:W-:Y:S01]  /*9b50*/  HMMA.16816.F32.BF16 R12, R184, R52, R12 ;  /* 0x00000034b80c723c */ /* 0x004fe2000004180c */
[----:B------:R-:W-:Y:S02]  /*9b60*/  FSEL R30, R30, -INF , !P3 ;  /* 0xff8000001e1e7808 */ /* 0x000fe40005800000 */
[----:B------:R-:W-:Y:S02]  /*9b70*/  ISETP.GE.AND P3, PT, R64, R199, PT ;  /* 0x000000c74000720c */ /* 0x000fe40003f66270 */
[----:B------:R-:W-:-:S02]  /*9b80*/  FSEL R39, R39, -INF , !P0 ;  /* 0xff80000027277808 */ /* 0x000fc40004000000 */
[----:B------:R-:W-:Y:S01]  /*9b90*/  ISETP.GE.AND P0, PT, R69, R197, PT ;  /* 0x000000c54500720c */ /* 0x000fe20003f06270 */
[----:B------:R-:W-:Y:S01]  /*9ba0*/  HMMA.16816.F32.BF16 R4, R4, R194, RZ ;  /* 0x000000c20404723c */ /* 0x000fe200000418ff */
[----:B------:R-:W-:Y:S02]  /*9bb0*/  FSEL R29, R29, -INF , !P3 ;  /* 0xff8000001d1d7808 */ /* 0x000fe40005800000 */
[----:B------:R-:W-:Y:S02]  /*9bc0*/  ISETP.GE.AND P3, PT, R64, R196, PT ;  /* 0x000000c44000720c */ /* 0x000fe40003f66270 */
[----:B------:R-:W-:Y:S02]  /*9bd0*/  FSEL R24, R24, -INF , !P0 ;  /* 0xff80000018187808 */ /* 0x000fe40004000000 */
[----:B------:R-:W-:Y:S01]  /*9be0*/  ISETP.GE.AND P0, PT, R64, R198, PT ;  /* 0x000000c64000720c */ /* 0x000fe20003f06270 */
[----:B------:R-:W-:Y:S01]  /*9bf0*/  HMMA.16816.F32.BF16 R48, R184, R102, R48 ;  /* 0x00000066b830723c */ /* 0x000fe20000041830 */
[----:B------:R-:W-:-:S02]  /*9c00*/  FSEL R103, R67, -INF , !P1 ;  /* 0xff80000043677808 */ /* 0x000fc40004800000 */
[----:B------:R-:W-:Y:S02]  /*9c10*/  ISETP.GE.AND P1, PT, R69, R199, PT ;  /* 0x000000c74500720c */ /* 0x000fe40003f26270 */
[----:B------:R-:W-:Y:S02]  /*9c20*/  FSEL R27, R27, -INF , !P3 ;  /* 0xff8000001b1b7808 */ /* 0x000fe40005800000 */
[----:B------:R-:W-:Y:S01]  /*9c30*/  FSEL R28, R28, -INF , !P1 ;  /* 0xff8000001c1c7808 */ /* 0x000fe20004800000 */
[----:B------:R-:W-:Y:S01]  /*9c40*/  HMMA.16816.F32.BF16 R8, R180, R52, R8 ;  /* 0x00000034b408723c */ /* 0x000fe20000041808 */
[----:B------:R-:W-:Y:S01]  /*9c50*/  ISETP.GE.AND P1, PT, R69, R196, PT ;  /* 0x000000c44500720c */ /* 0x000fe20003f26270 */
[----:B------:R-:W-:Y:S01]  /*9c60*/  VIADD R53, R176, 0xffffff70 ;  /* 0xffffff70b0357836 */ /* 0x000fe20000000000 */
[----:B------:R-:W-:Y:S02]  /*9c70*/  FSEL R31, R31, -INF , !P0 ;  /* 0xff8000001f1f7808 */ /* 0x000fe40004000000 */
[----:B------:R-:W-:-:S02]  /*9c80*/  FSEL R26, R26, -INF , !P1 ;  /* 0xff8000001a1a7808 */ /* 0x000fc40004800000 */
[----:B------:R-:W-:Y:S01]  /*9c90*/  ISETP.GE.AND P1, PT, R64, R197, PT ;  /* 0x000000c54000720c */ /* 0x000fe20003f26270 */
[----:B------:R-:W-:Y:S01]  /*9ca0*/  HMMA.16816.F32.BF16 R32, R184, R86, R32 ;  /* 0x00000056b820723c */ /* 0x000fe20000041820 */
[----:B------:R-:W-:Y:S02]  /*9cb0*/  ISETP.GE.AND P3, PT, R53, R199, PT ;  /* 0x000000c73500720c */ /* 0x000fe40003f66270 */
[----:B------:R-:W-:Y:S02]  /*9cc0*/  FSEL R25, R25, -INF , !P1 ;  /* 0xff80000019197808 */ /* 0x000fe40004800000 */
[C---:B------:R-:W-:Y:S02]  /*9cd0*/  ISETP.GE.AND P5, PT, R68.reuse, R197, PT ;  /* 0x000000c54400720c */ /* 0x040fe40003fa6270 */
[C---:B------:R-:W-:Y:S01]  /*9ce0*/  ISETP.GE.AND P0, PT, R68.reuse, R199, PT ;  /* 0x000000c74400720c */ /* 0x040fe20003f06270 */
[----:B------:R-:W-:Y:S01]  /*9cf0*/  HMMA.16816.F32.BF16 R20, R180, R70, R20 ;  /* 0x00000046b414723c */ /* 0x000fe20000041814 */
[----:B------:R-:W-:Y:S01]  /*9d00*/  ISETP.GE.AND P1, PT, R68, R198, PT ;  /* 0x000000c64400720c */ /* 0x000fe20003f26270 */
[----:B------:R-:W-:Y:S01]  /*9d10*/  VIADD R68, R176, 0xffffff71 ;  /* 0xffffff71b0447836 */ /* 0x000fe20000000000 */
[----:B------:R-:W-:-:S02]  /*9d20*/  FSEL R52, R12, -INF , !P3 ;  /* 0xff8000000c347808 */ /* 0x000fc40005800000 */
[----:B------:R-:W-:Y:S02]  /*9d30*/  FSEL R43, R43, -INF , !P4 ;  /* 0xff8000002b2b7808 */ /* 0x000fe40006000000 */
[----:B------:R-:W-:Y:S01]  /*9d40*/  FSEL R50, R50, -INF , !P2 ;  /* 0xff80000032327808 */ /* 0x000fe20005000000 */
[----:B------:R-:W-:Y:S01]  /*9d50*/  HMMA.16816.F32.BF16 R4, R180, R54, R4 ;  /* 0x00000036b404723c */ /* 0x000fe20000041804 */
[----:B------:R-:W-:Y:S02]  /*9d60*/  ISETP.GE.AND P3, PT, R53, R196, PT ;  /* 0x000000c43500720c */ /* 0x000fe40003f66270 */
[-C--:B------:R-:W-:Y:S02]  /*9d70*/  ISETP.GE.AND P4, PT, R81, R197.reuse, PT ;  /* 0x000000c55100720c */ /* 0x080fe40003f86270 */
[C---:B------:R-:W-:Y:S02]  /*9d80*/  ISETP.GE.AND P2, PT, R53.reuse, R198, PT ;  /* 0x000000c63500720c */ /* 0x040fe40003f46270 */
[----:B------:R-:W-:Y:S01]  /*9d90*/  FSEL R48, R48, -INF , !P6 ;  /* 0xff80000030307808 */ /* 0x000fe20007000000 */
[----:B------:R-:W-:Y:S01]  /*9da0*/  HMMA.16816.F32.BF16 R16, R188, R18, RZ ;  /* 0x00000012bc10723c */ /* 0x000fe200000418ff */
[----:B------:R-:W-:-:S02]  /*9db0*/  ISETP.GE.AND P6, PT, R53, R197, PT ;  /* 0x000000c53500720c */ /* 0x000fc40003fc6270 */
[----:B------:R-:W-:Y:S01]  /*9dc0*/  FSEL R65, R10, -INF , !P3 ;  /* 0xff8000000a417808 */ /* 0x000fe20005800000 */
[----:B------:R-:W-:Y:S01]  /*9dd0*/  VIADD R10, R176, 0xffffff68 ;  /* 0xffffff68b00a7836 */ /* 0x000fe20000000000 */
[----:B------:R-:W-:Y:S02]  /*9de0*/  FSEL R37, R37, -INF , !P4 ;  /* 0xff80000025257808 */ /* 0x000fe40006000000 */
[----:B------:R-:W-:Y:S01]  /*9df0*/  FSEL R53, R14, -INF , !P2 ;  /* 0xff8000000e357808 */ /* 0x000fe20005000000 */
[----:B------:R-:W-:Y:S01]  /*9e00*/  HMMA.16816.F32.BF16 R188, R188, R194, RZ ;  /* 0x000000c2bcbc723c */ /* 0x000fe200000418ff */
[C---:B------:R-:W-:Y:S02]  /*9e10*/  ISETP.GE.AND P3, PT, R68.reuse, R197, PT ;  /* 0x000000c54400720c */ /* 0x040fe40003f66270 */
[----:B------:R-:W-:Y:S02]  /*9e20*/  ISETP.GE.AND P4, PT, R99, R198, PT ;  /* 0x000000c66300720c */ /* 0x000fe40003f86270 */
[----:B------:R-:W-:-:S02]  /*9e30*/  ISETP.GE.AND P2, PT, R68, R199, PT ;  /* 0x000000c74400720c */ /* 0x000fc40003f46270 */
[----:B------:R-:W-:Y:S01]  /*9e40*/  FSEL R64, R8, -INF , !P6 ;  /* 0xff80000008407808 */ /* 0x000fe20007000000 */
[----:B------:R-:W-:Y:S01]  /*9e50*/  VIADD R8, R176, 0xffffff78 ;  /* 0xffffff78b0087836 */ /* 0x000fe20000000000 */
[----:B------:R-:W-:Y:S02]  /*9e60*/  ISETP.GE.AND P6, PT, R68, R198, PT ;  /* 0x000000c64400720c */ /* 0x000fe40003fc6270 */
[----:B------:R-:W-:Y:S01]  /*9e70*/  FSEL R69, R9, -INF , !P3 ;  /* 0xff80000009457808 */ /* 0x000fe20005800000 */
[C---:B------:R-:W-:Y:S01]  /*9e80*/  VIADD R9, R176.reuse, 0xffffff69 ;  /* 0xffffff69b0097836 */ /* 0x040fe20000000000 */
[----:B------:R-:W-:Y:S01]  /*9e90*/  FSEL R67, R13, -INF , !P2 ;  /* 0xff8000000d437808 */ /* 0x000fe20005000000 */
[----:B------:R-:W-:Y:S01]  /*9ea0*/  VIADD R176, R176, 0xffffff79 ;  /* 0xffffff79b0b07836 */ /* 0x000fe20000000000 */
[----:B------:R-:W-:Y:S01]  /*9eb0*/  FSEL R51, R51, -INF , !P4 ;  /* 0xff80000033337808 */ /* 0x000fe20006000000 */
[----:B------:R-:W-:Y:S01]  /*9ec0*/  HMMA.16816.F32.BF16 R16, R184, R70, R16 ;  /* 0x00000046b810723c */ /* 0x000fe20000041810 */
[----:B------:R-:W-:Y:S01]  /*9ed0*/  FSEL R32, R32, -INF , !P0 ;  /* 0xff80000020207808 */ /* 0x000fe20004000000 */
[----:B------:R-:W-:Y:S01]  /*9ee0*/  BAR.SYNC.DEFER_BLOCKING 0x0 ;  /* 0x0000000000007b1d */ /* 0x000fe20000010000 */
[----:B------:R-:W-:-:S02]  /*9ef0*/  ISETP.GE.AND P2, PT, R68, R196, PT ;  /* 0x000000c44400720c */ /* 0x000fc40003f46270 */
[----:B------:R-:W-:Y:S02]  /*9f00*/  ISETP.GE.AND P4, PT, R10, R197, PT ;  /* 0x000000c50a00720c */ /* 0x000fe40003f86270 */
[----:B------:R-:W-:Y:S01]  /*9f10*/  ISETP.GE.AND P0, PT, R165, 0x3, PT ;  /* 0x00000003a500780c */ /* 0x000fe20003f06270 */
[----:B------:R-:W-:Y:S01]  /*9f20*/  HMMA.16816.F32.BF16 R188, R184, R54, R188 ;  /* 0x00000036b8bc723c */ /* 0x000fe200000418bc */
[----:B------:R-:W-:Y:S02]  /*9f30*/  FSEL R68, R15, -INF , !P6 ;  /* 0xff8000000f447808 */ /* 0x000fe40007000000 */
[C---:B------:R-:W-:Y:S02]  /*9f40*/  ISETP.GE.AND P6, PT, R81.reuse, R199, PT ;  /* 0x000000c75100720c */ /* 0x040fe40003fc6270 */
        /* <DEDUP_REMOVED lines=16> */
[----:B------:R-:W-:Y:S02]  /*a050*/  FSEL R34, R34, -INF , !P1 ;  /* 0xff80000022227808 */ /* 0x000fe40004800000 */
[CC--:B------:R-:W-:Y:S02]  /*a060*/  ISETP.GE.AND P5, PT, R10.reuse, R199.reuse, PT ;  /* 0x000000c70a00720c */ /* 0x0c0fe40003fa6270 */
[----:B------:R-:W-:Y:S02]  /*a070*/  ISETP.GE.AND P2, PT, R10, R198, PT ;  /* 0x000000c60a00720c */ /* 0x000fe40003f46270 */
[----:B------:R-:W-:-:S02]  /*a080*/  ISETP.GE.AND P4, PT, R9, R199, PT ;  /* 0x000000c70900720c */ /* 0x000fc40003f86270 */
[----:B------:R-:W-:Y:S01]  /*a090*/  ISETP.GE.AND P1, PT, R9, R198, PT ;  /* 0x000000c60900720c */ /* 0x000fe20003f26270 */
[----:B------:R-:W-:-:S12]  /*a0a0*/  @!P0 BRA `(.L_x_322) ;  /* 0x00000000006c8947 */ /* 0x000fd80003800000 */
        /* <DEDUP_REMOVED lines=20> */
[----:B------:R-:W-:-:S03]  /*a1f0*/  LEA R10, P0, R168, R10, 0x6 ;  /* 0x0000000aa80a7211 */ /* 0x000fc600078030ff */
[----:B------:R1:W-:Y:S01]  /*a200*/  LDGSTS.E.BYPASS.LTC128B.128 [R212+0x3000], desc[UR16][R14.64] ;  /* 0x030000000ed47fae */ /* 0x0003e2000b981a10 */
[----:B------:R-:W-:Y:S02]  /*a210*/  LEA.HI.X R9, R168, R9, R169, 0x6, P0 ;  /* 0x00000009a8097211 */ /* 0x000fe400000f34a9 */
[----:B------:R-:W-:-:S04]  /*a220*/  LEA R4, P0, R10, R211, 0x1 ;  /* 0x000000d30a047211 */ /* 0x000fc800078008ff */
[----:B------:R-:W-:-:S05]  /*a230*/  LEA.HI.X R5, R10, R210, R9, 0x1, P0 ;  /* 0x000000d20a057211 */ /* 0x000fca00000f0c09 */
[----:B------:R1:W-:Y:S04]  /*a240*/  LDGSTS.E.BYPASS.LTC128B.128 [R212+0x3800], desc[UR16][R4.64] ;  /* 0x0380000004d47fae */ /* 0x0003e8000b981a10 */
[----:B------:R-:W0:Y:S02]  /*a250*/  LDGDEPBAR ;  /* 0x00000000000079af */ /* 0x000e240000000000 */
.L_x_322:
[----:B-1----:R-:W-:Y:S01]  /*a260*/  FMNMX3.FTZ R4, R2, R201, R218, !PT ;  /* 0x000000c902047276 */ /* 0x002fe200078100da */
[----:B------:R-:W-:Y:S01]  /*a270*/  IMAD.SHL.U32 R197, R165, 0x4, RZ ;  /* 0x00000004a5c57824 */ /* 0x000fe200078e00ff */
[----:B------:R-:W-:Y:S01]  /*a280*/  FMNMX3.FTZ R9, R0, R200, R213, !PT ;  /* 0x000000c800097276 */ /* 0x000fe200078100d5 */
[----:B------:R-:W-:Y:S01]  /*a290*/  UIADD3 UR15, UPT, UPT, UR19, -0x4498517b, URZ ;  /* 0xbb67ae85130f7890 */ /* 0x000fe2000fffe0ff */
[----:B------:R-:W-:Y:S01]  /*a2a0*/  FMNMX3.FTZ R4, R4, R231, R178, !PT ;  /* 0x000000e704047276 */ /* 0x000fe200078100b2 */
[----:B------:R-:W-:Y:S01]  /*a2b0*/  VIADD R232, R197, 0xfffffff8 ;  /* 0xfffffff8c5e87836 */ /* 0x000fe20000000000 */
[----:B------:R-:W-:Y:S01]  /*a2c0*/  FMNMX3.FTZ R10, R164, R124, R125, !PT ;  /* 0x0000007ca40a7276 */ /* 0x000fe2000781007d */
[----:B------:R-:W-:Y:S01]  /*a2d0*/  UIADD3 UR7, UPT, UPT, UR18, -0x61c88647, URZ ;  /* 0x9e3779b912077890 */ /* 0x000fe2000fffe0ff */
[----:B------:R-:W-:Y:S01]  /*a2e0*/  FMNMX3.FTZ R4, R4, R104, R105, !PT ;  /* 0x0000006804047276 */ /* 0x000fe20007810069 */
[----:B------:R-:W-:Y:S01]  /*a2f0*/  UIADD3 UR4, UPT, UPT, UR18, 0x3c6ef372, URZ ;  /* 0x3c6ef37212047890 */ /* 0x000fe2000fffe0ff */
[----:B------:R-:W-:Y:S01]  /*a300*/  FMNMX3.FTZ R9, R9, R219, R230, !PT ;  /* 0x000000db09097276 */ /* 0x000fe200078100e6 */
[----:B------:R-:W-:Y:S01]  /*a310*/  UIADD3 UR23, UPT, UPT, UR19, 0x76cf5d0a, URZ ;  /* 0x76cf5d0a13177890 */ /* 0x000fe2000fffe0ff */
[----:B------:R-:W-:Y:S01]  /*a320*/  FMNMX3.FTZ R4, R4, R116, R118, !PT ;  /* 0x0000007404047276 */ /* 0x000fe20007810076 */
[----:B------:R-:W-:Y:S01]  /*a330*/  UIADD3 UR22, UPT, UPT, UR19, 0x32370b8f, URZ ;  /* 0x32370b8f13167890 */ /* 0x000fe2000fffe0ff */
[----:B------:R-:W-:Y:S01]  /*a340*/  FMNMX3.FTZ R10, R10, R221, R225, !PT ;  /* 0x000000dd0a0a7276 */ /* 0x000fe200078100e1 */
[----:B------:R-:W-:Y:S01]  /*a350*/  UIADD3 UR20, UPT, UPT, UR19, -0x56f99767, URZ ;  /* 0xa906689913147890 */ /* 0x000fe2000fffe0ff */
[----:B------:R-:W-:Y:S01]  /*a360*/  FMNMX3.FTZ R4, R4, R88, R89, !PT ;  /* 0x0000005804047276 */ /* 0x000fe20007810059 */
[----:B------:R-:W-:Y:S01]  /*a370*/  UIADD3 UR21, UPT, UPT, UR19, -0x126145ec, URZ ;  /* 0xed9eba1413157890 */ /* 0x000fe2000fffe0ff */
[----:B------:R-:W-:-:S02]  /*a380*/  FMNMX3.FTZ R9, R9, R106, R107, !PT ;  /* 0x0000006a09097276 */ /* 0x000fc4000781006b */
[----:B------:R-:W-:Y:S02]  /*a390*/  FMNMX3.FTZ R5, R4, R112, R120, !PT ;  /* 0x0000007004057276 */ /* 0x000fe40007810078 */
[----:B------:R-:W-:Y:S02]  /*a3a0*/  FMNMX3.FTZ R10, R10, R108, R109, !PT ;  /* 0x0000006c0a0a7276 */ /* 0x000fe4000781006d */
[----:B------:R-:W-:Y:S02]  /*a3b0*/  FMNMX3.FTZ R5, R5, R72, R73, !PT ;  /* 0x0000004805057276 */ /* 0x000fe40007810049 */
[----:B------:R-:W-:Y:S02]  /*a3c0*/  FSEL R54, R16, -INF , !P5 ;  /* 0xff80000010367808 */ /* 0x000fe40006800000 */
[----:B------:R-:W-:Y:S02]  /*a3d0*/  FMNMX3.FTZ R5, R5, R96, R100, !PT ;  /* 0x0000006005057276 */ /* 0x000fe40007810064 */
[----:B------:R-:W-:-:S02]  /*a3e0*/  ISETP.GE.AND P5, PT, R8, R196, PT ;  /* 0x000000c40800720c */ /* 0x000fc40003fa6270 */
[----:B------:R-:W-:Y:S02]  /*a3f0*/  FMNMX3.FTZ R5, R5, R56, R57, !PT ;  /* 0x0000003805057276 */ /* 0x000fe40007810039 */
[----:B------:R-:W-:Y:S02]  /*a400*/  FMNMX3.FTZ R9, R9, R117, R119, !PT ;  /* 0x0000007509097276 */ /* 0x000fe40007810077 */
[----:B------:R-:W-:Y:S02]  /*a410*/  FMNMX3.FTZ R5, R5, R80, R84, !PT ;  /* 0x0000005005057276 */ /* 0x000fe40007810054 */
[----:B------:R-:W-:Y:S02]  /*a420*/  FMNMX3.FTZ R10, R10, R113, R172, !PT ;  /* 0x000000710a0a7276 */ /* 0x000fe400078100ac */
[----:B------:R-:W-:Y:S02]  /*a430*/  FMNMX3.FTZ R5, R5, R40, R41, !PT ;  /* 0x0000002805057276 */ /* 0x000fe40007810029 */
[----:B------:R-:W-:-:S02]  /*a440*/  FSEL R71, R6, -INF , !P5 ;  /* 0xff80000006477808 */ /* 0x000fc40006800000 */
        /* <DEDUP_REMOVED lines=12> */
[----:B------:R-:W-:-:S02]  /*a510*/  FMNMX3.FTZ R9, R9, R98, R101, !PT ;  /* 0x0000006209097276 */ /* 0x000fc40007810065 */
[----:B------:R-:W-:Y:S02]  /*a520*/  FMNMX3.FTZ R10, R10, R97, R122, !PT ;  /* 0x000000610a0a7276 */ /* 0x000fe4000781007a */
[----:B------:R-:W-:Y:S02]  /*a530*/  FMNMX3.FTZ R9, R9, R58, R59, !PT ;  /* 0x0000003a09097276 */ /* 0x000fe4000781003b */
[----:B------:R-:W-:Y:S02]  /*a540*/  FMNMX3.FTZ R10, R10, R60, R61, !PT ;  /* 0x0000003c0a0a7276 */ /* 0x000fe4000781003d */
[----:B------:R-:W-:Y:S02]  /*a550*/  FMNMX3.FTZ R9, R9, R82, R85, !PT ;  /* 0x0000005209097276 */ /* 0x000fe40007810055 */
[----:B------:R-:W-:Y:S02]  /*a560*/  FMNMX3.FTZ R10, R10, R48, R49, !PT ;  /* 0x000000300a0a7276 */ /* 0x000fe40007810031 */
[----:B------:R-:W-:-:S02]  /*a570*/  FSEL R55, R17, -INF , !P4 ;  /* 0xff80000011377808 */ /* 0x000fc40006000000 */
[----:B------:R-:W-:Y:S02]  /*a580*/  LOP3.LUT R232, R232, UR19, R229, 0x96, !PT ;  /* 0x00000013e8e87c12 */ /* 0x000fe4000f8e96e5 */
[----:B------:R-:W-:Y:S02]  /*a590*/  LOP3.LUT R194, R228, UR15, R223, 0x96, !PT ;  /* 0x0000000fe4c27c12 */ /* 0x000fe4000f8e96df */
[----:B------:R-:W-:Y:S01]  /*a5a0*/  ISETP.GE.AND P4, PT, R176, R196, PT ;  /* 0x000000c4b000720c */ /* 0x000fe20003f86270 */
[----:B------:R-:W-:Y:S01]  /*a5b0*/  IMAD.WIDE.U32 R232, R232, -0x326172a9, RZ ;  /* 0xcd9e8d57e8e87825 */ /* 0x000fe200078e00ff */
[----:B------:R-:W-:Y:S02]  /*a5c0*/  FMNMX3.FTZ R9, R9, R42, R43, !PT ;  /* 0x0000002a09097276 */ /* 0x000fe4000781002b */
[----:B------:R-:W-:Y:S01]  /*a5d0*/  FSEL R33, R33, -INF , !P6 ;  /* 0xff80000021217808 */ /* 0x000fe20007000000 */
[----:B------:R-:W-:Y:S01]  /*a5e0*/  IMAD.WIDE.U32 R194, R194, -0x326172a9, RZ ;  /* 0xcd9e8d57c2c27825 */ /* 0x000fe200078e00ff */
[----:B-1----:R-:W-:-:S02]  /*a5f0*/  FMNMX.FTZ R6, R5, R6, !PT ;  /* 0x0000000605067209 */ /* 0x002fc40007810000 */
[----:B------:R-:W-:Y:S02]  /*a600*/  FMNMX3.FTZ R10, R10, R44, R45, !PT ;  /* 0x0000002c0a0a7276 */ /* 0x000fe4000781002d */
[----:B------:R-:W-:Y:S02]  /*a610*/  FSEL R123, R7, -INF , !P4 ;  /* 0xff800000077b7808 */ /* 0x000fe40006000000 */
[----:B------:R-:W-:Y:S02]  /*a620*/  FMNMX3.FTZ R9, R9, R38, R39, !PT ;  /* 0x0000002609097276 */ /* 0x000fe40007810027 */
[C---:B------:R-:W-:Y:S02]  /*a630*/  ISETP.GE.AND P0, PT, R176.reuse, R199, PT ;  /* 0x000000c7b000720c */ /* 0x040fe40003f06270 */
[----:B------:R-:W-:Y:S02]  /*a640*/  ISETP.GE.AND P4, PT, R176, R198, PT ;  /* 0x000000c6b000720c */ /* 0x000fe40003f86270 */
[----:B------:R-:W-:Y:S01]  /*a650*/  FMNMX3.FTZ R10, R10, R32, R33, !PT ;  /* 0x000000200a0a7276 */ /* 0x000fe20007810021 */
[----:B------:R-:W1:Y:S01]  /*a660*/  SHFL.BFLY PT, R176, R6, 0x1, 0x1f ;  /* 0x0c201f0006b07f89 */ /* 0x000e6200000e0000 */
[----:B------:R-:W-:-:S02]  /*a670*/  FMNMX3.FTZ R9, R9, R26, R27, !PT ;  /* 0x0000001a09097276 */ /* 0x000fc4000781001b */
[----:B------:R-:W-:Y:S02]  /*a680*/  LOP3.LUT R4, R202, UR7, R233, 0x96, !PT ;  /* 0x00000007ca047c12 */ /* 0x000fe4000f8e96e9 */
[----:B------:R-:W-:Y:S02]  /*a690*/  LOP3.LUT R20, R232, UR4, R195, 0x96, !PT ;  /* 0x00000004e8147c12 */ /* 0x000fe4000f8e96c3 */
[----:B------:R-:W-:Y:S01]  /*a6a0*/  FMNMX3.FTZ R10, R10, R28, R29, !PT ;  /* 0x0000001c0a0a7276 */ /* 0x000fe2000781001d */
[----:B------:R-:W-:Y:S01]  /*a6b0*/  IMAD.WIDE.U32 R22, R4, -0x2daee0ad, RZ ;  /* 0xd2511f5304167825 */ /* 0x000fe200078e00ff */
[----:B------:R-:W-:Y:S02]  /*a6c0*/  FMNMX3.FTZ R9, R9, R102, R70, !PT ;  /* 0x0000006609097276 */ /* 0x000fe40007810046 */
[----:B------:R-:W-:Y:S01]  /*a6d0*/  FMNMX3.FTZ R10, R10, R54, R55, !PT ;  /* 0x000000360a0a7276 */ /* 0x000fe20007810037 */
[----:B------:R-:W-:Y:S01]  /*a6e0*/  IMAD.WIDE.U32 R20, R20, -0x2daee0ad, RZ ;  /* 0xd2511f5314147825 */ /* 0x000fe200078e00ff */
[----:B------:R-:W-:-:S02]  /*a6f0*/  FMNMX3.FTZ R9, R9, R65, R81, !PT ;  /* 0x0000004109097276 */ /* 0x000fc40007810051 */
[----:B------:R-:W-:Y:S02]  /*a700*/  FSEL R131, R189, -INF , !P0 ;  /* 0xff800000bd837808 */ /* 0x000fe40004000000 */
[----:B------:R-:W-:Y:S02]  /*a710*/  FMNMX3.FTZ R189, R10, R52, R67, !PT ;  /* 0x000000340abd7276 */ /* 0x000fe40007810043 */
[----:B------:R-:W-:Y:S02]  /*a720*/  LOP3.LUT R16, R222, UR23, R23, 0x96, !PT ;  /* 0x00000017de107c12 */ /* 0x000fe4000f8e9617 */
[----:B------:R-:W-:Y:S02]  /*a730*/  LOP3.LUT R22, R22, UR22, R21, 0x96, !PT ;  /* 0x0000001616167c12 */ /* 0x000fe4000f8e9615 */
[----:B------:R-:W-:Y:S01]  /*a740*/  FMNMX3.FTZ R10, R3, R126, R127, !PT ;  /* 0x0000007e030a7276 */ /* 0x000fe2000781007f */
[----:B------:R-:W-:Y:S01]  /*a750*/  IMAD.WIDE.U32 R16, R16, -0x326172a9, RZ ;  /* 0xcd9e8d5710107825 */ /* 0x000fe200078e00ff */
[----:B------:R-:W-:-:S02]  /*a760*/  FMNMX3.FTZ R9, R9, R71, R123, !PT ;  /* 0x0000004709097276 */ /* 0x000fc4000781007b */
[----:B------:R-:W-:Y:S01]  /*a770*/  FMNMX3.FTZ R10, R10, R220, R224, !PT ;  /* 0x000000dc0a0a7276 */ /* 0x000fe200078100e0 */
[----:B------:R-:W-:Y:S01]  /*a780*/  IMAD.WIDE.U32 R22, R22, -0x326172a9, RZ ;  /* 0xcd9e8d5716167825 */ /* 0x000fe200078e00ff */
[----:B------:R-:W-:Y:S01]  /*a790*/  LOP3.LUT R4, R194, UR9, R17, 0x96, !PT ;  /* 0x00000009c2047c12 */ /* 0x000fe2000f8e9611 */
[----:B------:R-:W2:Y:S01]  /*a7a0*/  SHFL.BFLY PT, R175, R9, 0x2, 0x1f ;  /* 0x0c401f0009af7f89 */ /* 0x000ea200000e0000 */
[----:B------:R-:W-:Y:S02]  /*a7b0*/  FMNMX3.FTZ R10, R10, R110, R111, !PT ;  /* 0x0000006e0a0a7276 */ /* 0x000fe4000781006f */
[----:B------:R-:W-:Y:S01]  /*a7c0*/  LOP3.LUT R16, R16, UR8, R23, 0x96, !PT ;  /* 0x0000000810107c12 */ /* 0x000fe2000f8e9617 */
[----:B------:R-:W-:Y:S01]  /*a7d0*/  IMAD.WIDE.U32 R12, R4, -0x2daee0ad, RZ ;  /* 0xd2511f53040c7825 */ /* 0x000fe200078e00ff */
[----:B-1----:R-:W-:Y:S02]  /*a7e0*/  FMNMX.FTZ R176, R6, R176, !PT ;  /* 0x000000b006b07209 */ /* 0x002fe40007810000 */
[----:B------:R-:W-:Y:S01]  /*a7f0*/  FMNMX3.FTZ R6, R10, R115, R173, !PT ;  /* 0x000000730a067276 */ /* 0x000fe200078100ad */
[----:B------:R-:W-:Y:S01]  /*a800*/  IMAD.WIDE.U32 R16, R16, -0x2daee0ad, RZ ;  /* 0xd2511f5310107825 */ /* 0x000fe200078e00ff */
[----:B------:R-:W-:-:S03]  /*a810*/  LOP3.LUT R7, R216, UR7, R233, 0x96, !PT ;  /* 0x00000007d8077c12 */ /* 0x000fc6000f8e96e9 */
[----:B------:R-:W-:Y:S01]  /*a820*/  FMUL.FTZ R179, R176, UR6 ;  /* 0x00000006b0b37c20 */ /* 0x000fe20008410000 */
[----:B------:R-:W-:Y:S02]  /*a830*/  FMNMX3.FTZ R6, R6, R94, R95, !PT ;  /* 0x0000005e06067276 */ /* 0x000fe4000781005f */
[----:B------:R-:W-:Y:S01]  /*a840*/  LOP3.LUT R4, R12, UR20, R17, 0x96, !PT ;  /* 0x000000140c047c12 */ /* 0x000fe2000f8e9611 */
[----:B------:R-:W-:Y:S01]  /*a850*/  IMAD.WIDE.U32 R14, R7, -0x2daee0ad, RZ ;  /* 0xd2511f53070e7825 */ /* 0x000fe200078e00ff */
[----:B------:R-:W-:Y:S02]  /*a860*/  FMNMX3.FTZ R6, R6, R128, R192, !PT ;  /* 0x0000008006067276 */ /* 0x000fe400078100c0 */
[----:B------:R-:W-:Y:S01]  /*a870*/  LOP3.LUT R20, R20, UR21, R13, 0x96, !PT ;  /* 0x0000001514147c12 */ /* 0x000fe2000f8e960d */
[----:B------:R-:W-:Y:S01]  /*a880*/  IMAD.WIDE.U32 R12, R4, -0x326172a9, RZ ;  /* 0xcd9e8d57040c7825 */ /* 0x000fe200078e00ff */
[----:B------:R-:W-:Y:S02]  /*a890*/  FMNMX3.FTZ R6, R6, R78, R79, !PT ;  /* 0x0000004e06067276 */ /* 0x000fe4000781004f */
[----:B------:R-:W-:Y:S01]  /*a8a0*/  ISETP.GE.AND P5, PT, R8, R198, PT ;  /* 0x000000c60800720c */ /* 0x000fe20003fa6270 */
[----:B------:R-:W-:Y:S01]  /*a8b0*/  IMAD.MOV.U32 R7, RZ, RZ, R12 ;  /* 0x000000ffff077224 */ /* 0x000fe200078e000c */
[----:B------:R-:W-:Y:S01]  /*a8c0*/  FMNMX3.FTZ R6, R6, R66, R103, !PT ;  /* 0x0000004206067276 */ /* 0x000fe20007810067 */
[----:B------:R-:W-:Y:S01]  /*a8d0*/  IMAD.WIDE.U32 R20, R20, -0x326172a9, RZ ;  /* 0xcd9e8d5714147825 */ /* 0x000fe200078e00ff */
[----:B--2---:R-:W-:-:S02]  /*a8e0*/  FMNMX.FTZ R175, R9, R175, !PT ;  /* 0x000000af09af7209 */ /* 0x004fc40007810000 */
[----:B------:R-:W-:Y:S01]  /*a8f0*/  LOP3.LUT R198, R228, UR15, R227, 0x96, !PT ;  /* 0x0000000fe4c67c12 */ /* 0x000fe2000f8e96e3 */
[----:B------:R-:W-:Y:S01]  /*a900*/  UIADD3 UR15, UPT, UPT, UR19, 0x646e171e, URZ ;  /* 0x646e171e130f7890 */ /* 0x000fe2000fffe0ff */
[----:B------:R-:W-:Y:S02]  /*a910*/  FSEL R168, R18, -INF , !P2 ;  /* 0xff80000012a87808 */ /* 0x000fe40005000000 */
[----:B------:R-:W-:Y:S02]  /*a920*/  FMNMX3.FTZ R18, R6, R62, R63, !PT ;  /* 0x0000003e06127276 */ /* 0x000fe4000781003f */
[----:B------:R-:W-:Y:S02]  /*a930*/  LOP3.LUT R11, R7, 0xff, RZ, 0xc0, !PT ;  /* 0x000000ff070b7812 */ /* 0x000fe400078ec0ff */
[----:B------:R-:W-:Y:S01]  /*a940*/  ISETP.GE.AND P6, PT, R8, R199, PT ;  /* 0x000000c70800720c */ /* 0x000fe20003fc6270 */
[----:B------:R-:W1:Y:S01]  /*a950*/  SHFL.BFLY PT, R7, R175, 0x1, 0x1f ;  /* 0x0c201f00af077f89 */ /* 0x000e6200000e0000 */
[----:B------:R-:W-:Y:S01]  /*a960*/  IMAD.WIDE.U32 R198, R198, -0x326172a9, RZ ;  /* 0xcd9e8d57c6c67825 */ /* 0x000fe200078e00ff */
[----:B------:R-:W-:-:S02]  /*a970*/  FMNMX3.FTZ R18, R18, R50, R51, !PT ;  /* 0x0000003212127276 */ /* 0x000fc40007810033 */
[----:B------:R-:W-:Y:S02]  /*a980*/  FSEL R35, R35, -INF , !P3 ;  /* 0xff80000023237808 */ /* 0x000fe40005800000 */
[----:B------:R-:W-:Y:S02]  /*a990*/  FMNMX3.FTZ R18, R18, R46, R47, !PT ;  /* 0x0000002e12127276 */ /* 0x000fe4000781002f */
[----:B------:R-:W-:Y:S02]  /*a9a0*/  LOP3.LUT R232, R232, UR4, R199, 0x96, !PT ;  /* 0x00000004e8e87c12 */ /* 0x000fe4000f8e96c7 */
[----:B------:R-:W-:Y:S02]  /*a9b0*/  FMNMX3.FTZ R18, R18, R34, R35, !PT ;  /* 0x0000002212127276 */ /* 0x000fe40007810023 */
[----:B------:R-:W-:Y:S01]  /*a9c0*/  LOP3.LUT R5, R20, UR5, R13, 0x96, !PT ;  /* 0x0000000514057c12 */ /* 0x000fe2000f8e960d */
[----:B------:R-:W-:Y:S01]  /*a9d0*/  IMAD.WIDE.U32 R232, R232, -0x2daee0ad, RZ ;  /* 0xd2511f53e8e87825 */ /* 0x000fe200078e00ff */
[----:B------:R-:W-:-:S02]  /*a9e0*/  PRMT R8, R12, 0x7773, RZ ;  /* 0x000077730c087816 */ /* 0x000fc400000000ff */
[----:B------:R-:W-:Y:S02]  /*a9f0*/  PRMT R4, R12, 0x7772, RZ ;  /* 0x000077720c047816 */ /* 0x000fe400000000ff */
[----:B------:R-:W-:Y:S02]  /*aa00*/  FSEL R169, R19, -INF , !P1 ;  /* 0xff80000013a97808 */ /* 0x000fe40004800000 */
[----:B------:R-:W-:Y:S02]  /*aa10*/  FMNMX3.FTZ R18, R18, R30, R31, !PT ;  /* 0x0000001e12127276 */ /* 0x000fe4000781001f */
[----:B------:R-:W-:Y:S02]  /*aa20*/  FSEL R130, R188, -INF , !P6 ;  /* 0xff800000bc827808 */ /* 0x000fe40007000000 */
[----:B------:R-:W-:Y:S02]  /*aa30*/  PRMT R10, R5, 0x7632, R10 ;  /* 0x00007632050a7816 */ /* 0x000fe4000000000a */
[----:B------:R-:W-:-:S02]  /*aa40*/  LOP3.LUT R17, R14, UR22, R233, 0x96, !PT ;  /* 0x000000160e117c12 */ /* 0x000fc4000f8e96e9 */
[----:B------:R-:W-:Y:S02]  /*aa50*/  PRMT R14, R12, 0x7771, RZ ;  /* 0x000077710c0e7816 */ /* 0x000fe400000000ff */
[----:B------:R-:W-:Y:S02]  /*aa60*/  PRMT R4, R4, 0x5410, R8 ;  /* 0x0000541004047816 */ /* 0x000fe40000000008 */
[----:B------:R-:W-:Y:S02]  /*aa70*/  FMNMX3.FTZ R18, R18, R168, R169, !PT ;  /* 0x000000a812127276 */ /* 0x000fe400078100a9 */
[C---:B------:R-:W-:Y:S02]  /*aa80*/  LOP3.LUT R8, R5.reuse, 0xffff, RZ, 0xc0, !PT ;  /* 0x0000ffff05087812 */ /* 0x040fe400078ec0ff */
[----:B------:R-:W-:Y:S02]  /*aa90*/  LOP3.LUT R13, R5, 0xff, RZ, 0xc0, !PT ;  /* 0x000000ff050d7812 */ /* 0x000fe400078ec0ff */
[----:B------:R-:W-:-:S02]  /*aaa0*/  SHF.R.U32.HI R12, RZ, 0x18, R5 ;  /* 0x00000018ff0c7819 */ /* 0x000fc40000011605 */
[----:B------:R-:W-:Y:S02]  /*aab0*/  FMNMX3.FTZ R189, R189, R130, R131, !PT ;  /* 0x00000082bdbd7276 */ /* 0x000fe40007810083 */
[----:B------:R-:W-:Y:S02]  /*aac0*/  LOP3.LUT R5, R10, 0xff, RZ, 0xc0, !PT ;  /* 0x000000ff0a057812 */ /* 0x000fe400078ec0ff */
[----:B------:R-:W-:Y:S01]  /*aad0*/  FSETP.NEU.FTZ.AND P0, PT, R176, -INF , PT ;  /* 0xff800000b000780b */ /* 0x000fe20003f1d000 */
[----:B------:R-:W2:Y:S01]  /*aae0*/  SHFL.BFLY PT, R9, R189, 0x2, 0x1f ;  /* 0x0c401f00bd097f89 */ /* 0x000ea200000e0000 */
[----:B------:R-:W-:Y:S02]  /*aaf0*/  FSEL R174, R190, -INF , !P5 ;  /* 0xff800000beae7808 */ /* 0x000fe40006800000 */
[----:B------:R-:W-:Y:S02]  /*ab00*/  FSEL R177, R191, -INF , !P4 ;  /* 0xff800000bfb17808 */ /* 0x000fe40006000000 */
[----:B------:R-:W-:-:S02]  /*ab10*/  FMNMX3.FTZ R18, R18, R53, R68, !PT ;  /* 0x0000003512127276 */ /* 0x000fc40007810044 */
[----:B------:R-:W-:Y:S02]  /*ab20*/  PRMT R12, R5, 0x5410, R12 ;  /* 0x00005410050c7816 */ /* 0x000fe4000000000c */
[----:B------:R-:W-:Y:S02]  /*ab30*/  FSEL R5, R176, RZ, P0 ;  /* 0x000000ffb0057208 */ /* 0x000fe40000000000 */
[----:B-1----:R-:W-:Y:S02]  /*ab40*/  FMNMX.FTZ R175, R175, R7, !PT ;  /* 0x00000007afaf7209 */ /* 0x002fe40007810000 */
[----:B------:R-:W-:Y:S01]  /*ab50*/  FMNMX3.FTZ R18, R18, R174, R177, !PT ;  /* 0x000000ae12127276 */ /* 0x000fe200078100b1 */
[----:B------:R-:W-:Y:S01]  /*ab60*/  FADD.FTZ R5, R2, -R5 ;  /* 0x8000000502057221 */ /* 0x000fe20000010000 */
[----:B------:R-:W-:Y:S01]  /*ab70*/  FSEL R179, R179, RZ, P0 ;  /* 0x000000ffb3b37208 */ /* 0x000fe20000000000 */
[C---:B------:R-:W-:Y:S01]  /*ab80*/  FMUL.FTZ R2, R175.reuse, UR6 ;  /* 0x00000006af027c20 */ /* 0x040fe20008410000 */
[----:B------:R-:W-:Y:S01]  /*ab90*/  FSETP.NEU.FTZ.AND P0, PT, R175, -INF , PT ;  /* 0xff800000af00780b */ /* 0x000fe20003f1d000 */
[----:B------:R-:W1:Y:S01]  /*aba0*/  SHFL.BFLY PT, R190, R18, 0x2, 0x1f ;  /* 0x0c401f0012be7f89 */ /* 0x000e6200000e0000 */
[----:B------:R-:W-:Y:S01]  /*abb0*/  SHF.R.U32.HI R8, RZ, 0x8, R8 ;  /* 0x00000008ff087819 */ /* 0x000fe20000011608 */
[----:B------:R-:W-:Y:S01]  /*abc0*/  FMUL.FTZ R5, R5, UR6 ;  /* 0x0000000605057c20 */ /* 0x000fe20008410000 */
[----:B------:R-:W-:Y:S01]  /*abd0*/  FSEL R187, R175, RZ, P0 ;  /* 0x000000ffafbb7208 */ /* 0x000fe20000000000 */
[----:B------:R-:W-:Y:S01]  /*abe0*/  FFMA.FTZ R231, R231, UR6, -R179 ;  /* 0x00000006e7e77c23 */ /* 0x000fe200080108b3 */
[----:B------:R-:W-:Y:S01]  /*abf0*/  FSEL R2, R2, RZ, P0 ;  /* 0x000000ff02027208 */ /* 0x000fe20000000000 */
[----:B------:R3:W-:Y:S01]  /*ac00*/  MUFU.EX2 R188, R5 ;  /* 0x0000000500bc7308 */ /* 0x0007e20000000800 */
[----:B------:R-:W-:Y:S01]  /*ac10*/  LOP3.LUT R4, R4, 0xff00ff, RZ, 0xc0, !PT ;  /* 0x00ff00ff04047812 */ /* 0x000fe200078ec0ff */
[----:B------:R-:W-:Y:S01]  /*ac20*/  FADD.FTZ R187, R0, -R187 ;  /* 0x800000bb00bb7221 */ /* 0x000fe20000010000 */
[----:B------:R-:W-:-:S02]  /*ac30*/  IMAD.U32 R0, RZ, RZ, UR10 ;  /* 0x0000000aff007e24 */ /* 0x000fc4000f8e00ff */
[--C-:B------:R-:W-:Y:S01]  /*ac40*/  FFMA.FTZ R183, R219, UR6, -R2.reuse ;  /* 0x00000006dbb77c23 */ /* 0x100fe20008010802 */
[----:B------:R-:W-:Y:S01]  /*ac50*/  FFMA.FTZ R182, R230, UR6, -R2 ;  /* 0x00000006e6b67c23 */ /* 0x000fe20008010802 */
[----:B------:R-:W-:Y:S01]  /*ac60*/  LOP3.LUT R23, R226, UR23, R15, 0x96, !PT ;  /* 0x00000017e2177c12 */ /* 0x000fe2000f8e960f */
[--C-:B------:R-:W-:Y:S01]  /*ac70*/  FFMA.FTZ R186, R178, UR6, -R179.reuse ;  /* 0x00000006b2ba7c23 */ /* 0x100fe200080108b3 */
[----:B------:R-:W-:Y:S01]  /*ac80*/  LEA R0, R0, UR10, 0x10 ;  /* 0x0000000a00007c11 */ /* 0x000fe2000f8e80ff */
[----:B------:R4:W-:Y:S01]  /*ac90*/  MUFU.EX2 R178, R231 ;  /* 0x000000e700b27308 */ /* 0x0009e20000000800 */
[----:B------:R-:W-:Y:S01]  /*aca0*/  PRMT R14, R11, 0x5410, R14 ;  /* 0x000054100b0e7816 */ /* 0x000fe2000000000e */
[--C-:B------:R-:W-:Y:S01]  /*acb0*/  FFMA.FTZ R181, R201, UR6, -R179.reuse ;  /* 0x00000006c9b57c23 */ /* 0x100fe200080108b3 */
[----:B------:R-:W-:Y:S01]  /*acc0*/  PRMT R13, R13, 0x5410, R8 ;  /* 0x000054100d0d7816 */ /* 0x000fe20000000008 */
[----:B------:R-:W-:Y:S01]  /*acd0*/  MUFU.EX2 R183, R183 ;  /* 0x000000b700b77308 */ /* 0x000fe20000000800 */
[----:B--2---:R-:W-:Y:S01]  /*ace0*/  FMNMX.FTZ R189, R189, R9, !PT ;  /* 0x00000009bdbd7209 */ /* 0x004fe20007810000 */
[----:B------:R-:W-:Y:S01]  /*acf0*/  FFMA.FTZ R180, R218, UR6, -R179 ;  /* 0x00000006dab47c23 */ /* 0x000fe200080108b3 */
[----:B------:R-:W-:Y:S01]  /*ad00*/  HSET2.LE.AND R15, R4, R0, PT ;  /* 0x00000000040f7233 */ /* 0x000fe20003803000 */
[----:B------:R-:W2:Y:S01]  /*ad10*/  MUFU.EX2 R182, R182 ;  /* 0x000000b600b67308 */ /* 0x000ea20000000800 */
[----:B------:R-:W-:Y:S01]  /*ad20*/  LDSM.16.MT88.4 R8, [R204+0x4000] ;  /* 0x00400000cc08783b */ /* 0x000fe20000004200 */
[----:B-1----:R-:W-:Y:S01]  /*ad30*/  FMNMX.FTZ R190, R18, R190, !PT ;  /* 0x000000be12be7209 */ /* 0x002fe20007810000 */
[--C-:B------:R-:W-:Y:S01]  /*ad40*/  FFMA.FTZ R185, R200, UR6, -R2.reuse ;  /* 0x00000006c8b97c23 */ /* 0x100fe20008010802 */
[----:B------:R-:W-:Y:S01]  /*ad50*/  FFMA.FTZ R184, R213, UR6, -R2 ;  /* 0x00000006d5b87c23 */ /* 0x000fe20008010802 */
[----:B---3--:R-:W-:Y:S01]  /*ad60*/  LDSM.16.MT88.4 R4, [R170+0x4000] ;  /* 0x00400000aa04783b */ /* 0x008fe20000004200 */
[----:B----4-:R-:W-:-:S04]  /*ad70*/  IMAD.WIDE.U32 R230, R17, -0x326172a9, RZ ;  /* 0xcd9e8d5711e67825 */ /* 0x010fc800078e00ff */
[----:B------:R-:W-:Y:S01]  /*ad80*/  FMUL.FTZ R187, R187, UR6 ;  /* 0x00000006bbbb7c20 */ /* 0x000fe20008410000 */
[----:B------:R-:W-:Y:S01]  /*ad90*/  MUFU.EX2 R181, R181 ;  /* 0x000000b500b57308 */ /* 0x000fe20000000800 */
[----:B------:R-:W1:Y:S01]  /*ada0*/  SHFL.BFLY PT, R17, R189, 0x1, 0x1f ;  /* 0x0c201f00bd117f89 */ /* 0x000e6200000e0000 */
[----:B------:R-:W-:Y:S01]  /*adb0*/  IMAD.WIDE.U32 R200, R23, -0x326172a9, RZ ;  /* 0xcd9e8d5717c87825 */ /* 0x000fe200078e00ff */
[--C-:B------:R-:W-:Y:S01]  /*adc0*/  HSET2.LE.AND R191, R13, R0.reuse, PT ;  /* 0x000000000dbf7233 */ /* 0x100fe20003803000 */
[----:B------:R-:W3:Y:S01]  /*add0*/  MUFU.EX2 R180, R180 ;  /* 0x000000b400b47308 */ /* 0x000ee20000000800 */
[----:B------:R-:W4:Y:S01]  /*ade0*/  SHFL.BFLY PT, R18, R190, 0x1, 0x1f ;  /* 0x0c201f00be127f89 */ /* 0x000f2200000e0000 */
[----:B--2---:R-:W-:Y:S01]  /*adf0*/  F2FP.BF16.F32.PACK_AB R19, R182, R183 ;  /* 0x000000b7b613723e */ /* 0x004fe200000010ff */
[-C--:B------:R-:W-:Y:S01]  /*ae00*/  FMUL.FTZ R156, R156, R188.reuse ;  /* 0x000000bc9c9c7220 */ /* 0x080fe20000410000 */
[----:B------:R-:W2:Y:S01]  /*ae10*/  MUFU.EX2 R186, R186 ;  /* 0x000000ba00ba7308 */ /* 0x000ea20000000800 */
[----:B------:R-:W-:Y:S01]  /*ae20*/  LOP3.LUT R233, R200, UR8, R231, 0x96, !PT ;  /* 0x00000008c8e97c12 */ /* 0x000fe2000f8e96e7 */
[-C--:B------:R-:W-:Y:S01]  /*ae30*/  FMUL.FTZ R157, R157, R188.reuse ;  /* 0x000000bc9d9d7220 */ /* 0x080fe20000410000 */
[----:B------:R-:W-:Y:S01]  /*ae40*/  LOP3.LUT R15, R19, R15, RZ, 0xc0, !PT ;  /* 0x0000000f130f7212 */ /* 0x000fe200078ec0ff */
[----:B------:R-:W-:Y:S01]  /*ae50*/  MUFU.EX2 R185, R185 ;  /* 0x000000b900b97308 */ /* 0x000fe20000000800 */
[----:B------:R-:W-:Y:S01]  /*ae60*/  LOP3.LUT R19, R198, UR9, R201, 0x96, !PT ;  /* 0x00000009c6137c12 */ /* 0x000fe2000f8e96c9 */
[-C--:B------:R-:W-:Y:S01]  /*ae70*/  FMUL.FTZ R152, R152, R188.reuse ;  /* 0x000000bc98987220 */ /* 0x080fe20000410000 */
[--C-:B------:R-:W-:Y:S01]  /*ae80*/  HSET2.LE.AND R14, R14, R0.reuse, PT ;  /* 0x000000000e0e7233 */ /* 0x100fe20003803000 */
[----:B------:R-:W5:Y:S01]  /*ae90*/  MUFU.EX2 R184, R184 ;  /* 0x000000b800b87308 */ /* 0x000f620000000800 */
[----:B------:R-:W-:Y:S01]  /*aea0*/  HSET2.LE.AND R13, R12, R0, PT ;  /* 0x000000000c0d7233 */ /* 0x000fe20003803000 */
[----:B------:R-:W-:Y:S01]  /*aeb0*/  IMAD.WIDE.U32 R200, R19, -0x2daee0ad, RZ ;  /* 0xd2511f5313c87825 */ /* 0x000fe200078e00ff */
[----:B---3--:R-:W-:Y:S01]  /*aec0*/  F2FP.BF16.F32.PACK_AB R12, R180, R181 ;  /* 0x000000b5b40c723e */ /* 0x008fe200000010ff */
[----:B------:R-:W3:Y:S02]  /*aed0*/  MUFU.EX2 R187, R187 ;  /* 0x000000bb00bb7308 */ /* 0x000ee40000000800 */
[----:B------:R-:W-:Y:S01]  /*aee0*/  FMUL.FTZ R153, R153, R188 ;  /* 0x000000bc99997220 */ /* 0x000fe20000410000 */
[----:B--2---:R-:W-:Y:S01]  /*aef0*/  F2FP.BF16.F32.PACK_AB R20, R186, R178 ;  /* 0x000000b2ba14723e */ /* 0x004fe200000010ff */
[----:B------:R-:W-:Y:S01]  /*af00*/  FMUL.FTZ R140, R140, R188 ;  /* 0x000000bc8c8c7220 */ /* 0x000fe20000410000 */
[----:B------:R-:W-:Y:S01]  /*af10*/  LOP3.LUT R238, R232, UR21, R201, 0x96, !PT ;  /* 0x00000015e8ee7c12 */ /* 0x000fe2000f8e96c9 */
[----:B------:R-:W-:Y:S01]  /*af20*/  IMAD.WIDE.U32 R232, R233, -0x2daee0ad, RZ ;  /* 0xd2511f53e9e87825 */ /* 0x000fe200078e00ff */
[----:B-1----:R-:W-:-:S03]  /*af30*/  FMNMX.FTZ R189, R189, R17, !PT ;  /* 0x00000011bdbd7209 */ /* 0x002fc60007810000 */
[-C--:B------:R-:W-:Y:S01]  /*af40*/  FMUL.FTZ R141, R141, R188.reuse ;  /* 0x000000bc8d8d7220 */ /* 0x080fe20000410000 */
[----:B------:R-:W-:Y:S01]  /*af50*/  LOP3.LUT R12, R12, R191, RZ, 0xc0, !PT ;  /* 0x000000bf0c0c7212 */ /* 0x000fe200078ec0ff */
[-C--:B------:R-:W-:Y:S01]  /*af60*/  FMUL.FTZ R136, R136, R188.reuse ;  /* 0x000000bc88887220 */ /* 0x080fe20000410000 */
[----:B-----5:R-:W-:Y:S01]  /*af70*/  F2FP.BF16.F32.PACK_AB R196, R184, R185 ;  /* 0x000000b9b8c4723e */ /* 0x020fe200000010ff */
[----:B------:R-:W-:Y:S01]  /*af80*/  FMUL.FTZ R137, R137, R188 ;  /* 0x000000bc89897220 */ /* 0x000fe20000410000 */
[----:B------:R-:W-:Y:S01]  /*af90*/  LOP3.LUT R200, R200, UR20, R233, 0x96, !PT ;  /* 0x00000014c8c87c12 */ /* 0x000fe2000f8e96e9 */
[----:B------:R-:W-:Y:S01]  /*afa0*/  FMUL.FTZ R219, R189, UR6 ;  /* 0x00000006bddb7c20 */ /* 0x000fe20008410000 */
[----:B------:R-:W-:Y:S01]  /*afb0*/  LOP3.LUT R13, R196, R13, RZ, 0xc0, !PT ;  /* 0x0000000dc40d7212 */ /* 0x000fe200078ec0ff */
[-C--:B---3--:R-:W-:Y:S01]  /*afc0*/  FMUL.FTZ R158, R158, R187.reuse ;  /* 0x000000bb9e9e7220 */ /* 0x088fe20000410000 */
[----:B------:R-:W-:Y:S01]  /*afd0*/  LOP3.LUT R14, R20, R14, RZ, 0xc0, !PT ;  /* 0x0000000e140e7212 */ /* 0x000fe200078ec0ff */
[-C--:B------:R-:W-:Y:S01]  /*afe0*/  FMUL.FTZ R159, R159, R187.reuse ;  /* 0x000000bb9f9f7220 */ /* 0x080fe20000410000 */
[-C--:B------:R-:W-:Y:S01]  /*aff0*/  FMUL.FTZ R154, R154, R187.reuse ;  /* 0x000000bb9a9a7220 */ /* 0x080fe20000410000 */
[-C--:B------:R-:W-:Y:S01]  /*b000*/  FMUL.FTZ R155, R155, R187.reuse ;  /* 0x000000bb9b9b7220 */ /* 0x080fe20000410000 */
[-C--:B------:R-:W-:Y:S01]  /*b010*/  FMUL.FTZ R142, R142, R187.reuse ;  /* 0x000000bb8e8e7220 */ /* 0x080fe20000410000 */
[-C--:B------:R-:W-:Y:S01]  /*b020*/  FMUL.FTZ R143, R143, R187.reuse ;  /* 0x000000bb8f8f7220 */ /* 0x080fe20000410000 */
[-C--:B------:R-:W-:Y:S01]  /*b030*/  FMUL.FTZ R138, R138, R187.reuse ;  /* 0x000000bb8a8a7220 */ /* 0x080fe20000410000 */
[----:B------:R-:W-:Y:S01]  /*b040*/  FMUL.FTZ R139, R139, R187 ;  /* 0x000000bb8b8b7220 */ /* 0x000fe20000410000 */
[----:B----4-:R-:W-:Y:S01]  /*b050*/  FMNMX.FTZ R190, R190, R18, !PT ;  /* 0x00000012bebe7209 */ /* 0x010fe20007810000 */
[----:B------:R-:W-:Y:S01]  /*b060*/  IMAD.WIDE.U32 R200, R200, -0x326172a9, RZ ;  /* 0xcd9e8d57c8c87825 */ /* 0x000fe200078e00ff */
[----:B------:R-:W-:Y:S01]  /*b070*/  FSETP.NEU.FTZ.AND P1, PT, R189, -INF , PT ;  /* 0xff800000bd00780b */ /* 0x000fe20003f3d000 */
[----:B------:R-:W-:Y:S01]  /*b080*/  HMMA.16816.F32.BF16 R156, R12, R8, R156 ;  /* 0x000000080c9c723c */ /* 0x000fe2000004189c */
[C---:B------:R-:W-:Y:S01]  /*b090*/  FSETP.NEU.FTZ.AND P0, PT, R190.reuse, -INF , PT ;  /* 0xff800000be00780b */ /* 0x040fe20003f1d000 */
[----:B------:R-:W-:Y:S01]  /*b0a0*/  FMUL.FTZ R218, R190, UR6 ;  /* 0x00000006beda7c20 */ /* 0x000fe20008410000 */
[----:B------:R-:W-:Y:S01]  /*b0b0*/  IMAD.WIDE.U32 R238, R238, -0x326172a9, RZ ;  /* 0xcd9e8d57eeee7825 */ /* 0x000fe200078e00ff */
[----:B------:R-:W-:-:S03]  /*b0c0*/  FSEL R219, R219, RZ, P1 ;  /* 0x000000ffdbdb7208 */ /* 0x000fc60000800000 */
[--C-:B------:R-:W-:Y:S01]  /*b0d0*/  FFMA.FTZ R105, R105, UR6, -R179.reuse ;  /* 0x0000000669697c23 */ /* 0x100fe200080108b3 */
[----:B------:R-:W-:Y:S01]  /*b0e0*/  PRMT R17, R200, 0x7773, RZ ;  /* 0x00007773c8117816 */ /* 0x000fe200000000ff */
[----:B------:R-:W-:Y:S01]  /*b0f0*/  FFMA.FTZ R213, R104, UR6, -R179 ;  /* 0x0000000668d57c23 */ /* 0x000fe200080108b3 */
[C---:B------:R-:W-:Y:S01]  /*b100*/  HMMA.16816.F32.BF16 R152, R12.reuse, R10, R152 ;  /* 0x0000000a0c98723c */ /* 0x040fe20000041898 */
[----:B------:R-:W-:Y:S01]  /*b110*/  FSEL R218, R218, RZ, P0 ;  /* 0x000000ffdada7208 */ /* 0x000fe20000000000 */
[--C-:B------:R-:W-:Y:S01]  /*b120*/  FFMA.FTZ R196, R125, UR6, -R219.reuse ;  /* 0x000000067dc47c23 */ /* 0x100fe200080108db */
[--C-:B------:R-:W-:Y:S01]  /*b130*/  FFMA.FTZ R191, R221, UR6, -R219.reuse ;  /* 0x00000006ddbf7c23 */ /* 0x100fe200080108db */
[----:B------:R-:W-:Y:S01]  /*b140*/  FFMA.FTZ R125, R225, UR6, -R219 ;  /* 0x00000006e17d7c23 */ /* 0x000fe200080108db */
[----:B------:R-:W-:Y:S01]  /*b150*/  FSEL R19, R190, RZ, P0 ;  /* 0x000000ffbe137208 */ /* 0x000fe20000000000 */
[--C-:B------:R-:W-:Y:S01]  /*b160*/  FFMA.FTZ R224, R224, UR6, -R218.reuse ;  /* 0x00000006e0e07c23 */ /* 0x100fe200080108da */
[--C-:B------:R-:W-:Y:S01]  /*b170*/  FFMA.FTZ R20, R126, UR6, -R218.reuse ;  /* 0x000000067e147c23 */ /* 0x100fe200080108da */
[C---:B------:R-:W-:Y:S01]  /*b180*/  HMMA.16816.F32.BF16 R140, R12.reuse, R4, R140 ;  /* 0x000000040c8c723c */ /* 0x040fe2000004188c */
[----:B------:R-:W-:Y:S01]  /*b190*/  MUFU.EX2 R191, R191 ;  /* 0x000000bf00bf7308 */ /* 0x000fe20000000800 */
[----:B------:R-:W-:Y:S01]  /*b1a0*/  FFMA.FTZ R23, R127, UR6, -R218 ;  /* 0x000000067f177c23 */ /* 0x000fe200080108da */
[----:B------:R-:W-:Y:S01]  /*b1b0*/  FADD.FTZ R19, R3, -R19 ;  /* 0x8000001303137221 */ /* 0x000fe20000010000 */
[----:B------:R-:W-:Y:S01]  /*b1c0*/  FFMA.FTZ R104, R118, UR6, -R179 ;  /* 0x0000000676687c23 */ /* 0x000fe200080108b3 */
[----:B------:R-:W-:Y:S01]  /*b1d0*/  MUFU.EX2 R125, R125 ;  /* 0x0000007d007d7308 */ /* 0x000fe20000000800 */
[----:B------:R-:W-:Y:S01]  /*b1e0*/  FFMA.FTZ R118, R106, UR6, -R2 ;  /* 0x000000066a767c23 */ /* 0x000fe20008010802 */
[----:B------:R-:W-:Y:S01]  /*b1f0*/  FMUL.FTZ R19, R19, UR6 ;  /* 0x0000000613137c20 */ /* 0x000fe20008410000 */
[----:B------:R-:W-:Y:S01]  /*b200*/  HMMA.16816.F32.BF16 R136, R12, R6, R136 ;  /* 0x000000060c88723c */ /* 0x000fe20000041888 */
[----:B------:R-:W-:Y:S01]  /*b210*/  IMAD.MOV.U32 R12, RZ, RZ, R200 ;  /* 0x000000ffff0c7224 */ /* 0x000fe200078e00c8 */
[C---:B------:R-:W-:Y:S01]  /*b220*/  PRMT R13, R200.reuse, 0x7771, RZ ;  /* 0x00007771c80d7816 */ /* 0x040fe200000000ff */
[----:B------:R-:W-:Y:S01]  /*b230*/  MUFU.EX2 R126, R224 ;  /* 0x000000e0007e7308 */ /* 0x000fe20000000800 */
[----:B------:R-:W-:Y:S01]  /*b240*/  PRMT R14, R200, 0x7772, RZ ;  /* 0x00007772c80e7816 */ /* 0x000fe200000000ff */
[----:B------:R-:W-:Y:S01]  /*b250*/  FFMA.FTZ R200, R124, UR6, -R219 ;  /* 0x000000067cc87c23 */ /* 0x000fe200080108db */
[----:B------:R-:W-:Y:S01]  /*b260*/  LOP3.LUT R15, R12, 0xff, RZ, 0xc0, !PT ;  /* 0x000000ff0c0f7812 */ /* 0x000fe200078ec0ff */
[----:B------:R-:W-:Y:S01]  /*b270*/  FFMA.FTZ R124, R220, UR6, -R218 ;  /* 0x00000006dc7c7c23 */ /* 0x000fe200080108da */
[----:B------:R-:W-:Y:S01]  /*b280*/  LOP3.LUT R12, R238, UR5, R201, 0x96, !PT ;  /* 0x00000005ee0c7c12 */ /* 0x000fe2000f8e96c9 */
[----:B------:R-:W-:Y:S01]  /*b290*/  MUFU.EX2 R196, R196 ;  /* 0x000000c400c47308 */ /* 0x000fe20000000800 */
[----:B------:R-:W-:Y:S01]  /*b2a0*/  PRMT R14, R14, 0x5410, R17 ;  /* 0x000054100e0e7816 */ /* 0x000fe20000000011 */
[--C-:B------:R-:W-:Y:S01]  /*b2b0*/  FFMA.FTZ R106, R119, UR6, -R2.reuse ;  /* 0x00000006776a7c23 */ /* 0x100fe20008010802 */
[----:B------:R-:W-:Y:S01]  /*b2c0*/  PRMT R13, R15, 0x5410, R13 ;  /* 0x000054100f0d7816 */ /* 0x000fe2000000000d */
[----:B------:R-:W1:Y:S01]  /*b2d0*/  MUFU.EX2 R124, R124 ;  /* 0x0000007c007c7308 */ /* 0x000e620000000800 */
[C---:B------:R-:W-:Y:S01]  /*b2e0*/  LOP3.LUT R17, R12.reuse, 0xffff, RZ, 0xc0, !PT ;  /* 0x0000ffff0c117812 */ /* 0x040fe200078ec0ff */
[----:B------:R-:W-:Y:S01]  /*b2f0*/  FFMA.FTZ R107, R107, UR6, -R2 ;  /* 0x000000066b6b7c23 */ /* 0x000fe20008010802 */
[----:B------:R-:W-:Y:S01]  /*b300*/  FSEL R15, R189, RZ, P1 ;  /* 0x000000ffbd0f7208 */ /* 0x000fe20000800000 */
[----:B------:R-:W-:Y:S01]  /*b310*/  MUFU.EX2 R200, R200 ;  /* 0x000000c800c87308 */ /* 0x000fe20000000800 */
[----:B------:R-:W-:Y:S01]  /*b320*/  LOP3.LUT R18, R12, 0xff, RZ, 0xc0, !PT ;  /* 0x000000ff0c127812 */ /* 0x000fe200078ec0ff */
[----:B------:R-:W-:Y:S01]  /*b330*/  FFMA.FTZ R116, R116, UR6, -R179 ;  /* 0x0000000674747c23 */ /* 0x000fe200080108b3 */
[----:B------:R-:W-:Y:S01]  /*b340*/  SHF.R.U32.HI R17, RZ, 0x8, R17 ;  /* 0x00000008ff117819 */ /* 0x000fe20000011611 */
[----:B------:R-:W-:Y:S01]  /*b350*/  FADD.FTZ R15, R164, -R15 ;  /* 0x8000000fa40f7221 */ /* 0x000fe20000010000 */
[----:B------:R2:W-:Y:S01]  /*b360*/  MUFU.EX2 R127, R20 ;  /* 0x00000014007f7308 */ /* 0x0005e20000000800 */
[----:B------:R-:W-:Y:S01]  /*b370*/  LOP3.LUT R14, R14, 0xff00ff, RZ, 0xc0, !PT ;  /* 0x00ff00ff0e0e7812 */ /* 0x000fe200078ec0ff */
[----:B------:R-:W-:Y:S01]  /*b380*/  FFMA.FTZ R109, R109, UR6, -R219 ;  /* 0x000000066d6d7c23 */ /* 0x000fe200080108db */
[----:B------:R-:W-:Y:S01]  /*b390*/  PRMT R17, R18, 0x5410, R17 ;  /* 0x0000541012117816 */ /* 0x000fe20000000011 */
[----:B------:R-:W-:Y:S01]  /*b3a0*/  FMUL.FTZ R15, R15, UR6 ;  /* 0x000000060f0f7c20 */ /* 0x000fe20008410000 */
[----:B------:R-:W-:Y:S01]  /*b3b0*/  PRMT R18, R12, 0x7632, R18 ;  /* 0x000076320c127816 */ /* 0x000fe20000000012 */
[----:B------:R-:W-:Y:S01]  /*b3c0*/  MUFU.EX2 R3, R23 ;  /* 0x0000001700037308 */ /* 0x000fe20000000800 */
[----:B------:R-:W-:Y:S01]  /*b3d0*/  SHF.R.U32.HI R12, RZ, 0x18, R12 ;  /* 0x00000018ff0c7819 */ /* 0x000fe2000001160c */
[----:B------:R-:W-:Y:S01]  /*b3e0*/  FFMA.FTZ R115, R115, UR6, -R218 ;  /* 0x0000000673737c23 */ /* 0x000fe200080108da */
[----:B------:R-:W-:Y:S01]  /*b3f0*/  LOP3.LUT R18, R18, 0xff, RZ, 0xc0, !PT ;  /* 0x000000ff12127812 */ /* 0x000fe200078ec0ff */
[----:B------:R3:W4:Y:S01]  /*b400*/  MUFU.EX2 R201, R15 ;  /* 0x0000000f00c97308 */ /* 0x0007220000000800 */
[--C-:B------:R-:W-:Y:S01]  /*b410*/  HSET2.LE.AND R13, R13, R0.reuse, PT ;  /* 0x000000000d0d7233 */ /* 0x100fe20003803000 */
[--C-:B------:R-:W-:Y:S01]  /*b420*/  FFMA.FTZ R88, R88, UR6, -R179.reuse ;  /* 0x0000000658587c23 */ /* 0x100fe200080108b3 */
[----:B------:R-:W-:Y:S01]  /*b430*/  PRMT R12, R18, 0x5410, R12 ;  /* 0x00005410120c7816 */ /* 0x000fe2000000000c */
[----:B------:R-:W5:Y:S01]  /*b440*/  MUFU.EX2 R164, R19 ;  /* 0x0000001300a47308 */ /* 0x000f620000000800 */
[----:B-1----:R-:W-:Y:S01]  /*b450*/  F2FP.BF16.F32.PACK_AB R18, R126, R124 ;  /* 0x0000007c7e12723e */ /* 0x002fe200000010ff */
[----:B------:R-:W-:Y:S01]  /*b460*/  FFMA.FTZ R89, R89, UR6, -R179 ;  /* 0x0000000659597c23 */ /* 0x000fe200080108b3 */
[--C-:B------:R-:W-:Y:S01]  /*b470*/  HSET2.LE.AND R17, R17, R0.reuse, PT ;  /* 0x0000000011117233 */ /* 0x100fe20003803000 */
[----:B------:R-:W-:Y:S01]  /*b480*/  MUFU.EX2 R106, R106 ;  /* 0x0000006a006a7308 */ /* 0x000fe20000000800 */
[----:B--2---:R-:W-:Y:S01]  /*b490*/  LOP3.LUT R20, R22, UR11, R21, 0x96, !PT ;  /* 0x0000000b16147c12 */ /* 0x004fe2000f8e9615 */
[--C-:B------:R-:W-:Y:S01]  /*b4a0*/  FFMA.FTZ R128, R128, UR6, -R218.reuse ;  /* 0x0000000680807c23 */ /* 0x100fe200080108da */
[----:B------:R-:W-:Y:S01]  /*b4b0*/  LOP3.LUT R230, R230, UR11, R239, 0x96, !PT ;  /* 0x0000000be6e67c12 */ /* 0x000fe2000f8e96ef */
[----:B------:R-:W-:Y:S01]  /*b4c0*/  MUFU.EX2 R213, R213 ;  /* 0x000000d500d57308 */ /* 0x000fe20000000800 */
[----:B------:R-:W-:Y:S01]  /*b4d0*/  FFMA.FTZ R192, R192, UR6, -R218 ;  /* 0x00000006c0c07c23 */ /* 0x000fe200080108da */
[--C-:B---3--:R-:W-:Y:S01]  /*b4e0*/  HSET2.LE.AND R15, R14, R0.reuse, PT ;  /* 0x000000000e0f7233 */ /* 0x108fe20003803000 */
[----:B----4-:R-:W-:Y:S01]  /*b4f0*/  FMUL.FTZ R160, R160, R201 ;  /* 0x000000c9a0a07220 */ /* 0x010fe20000410000 */
[----:B------:R-:W-:Y:S01]  /*b500*/  F2FP.BF16.F32.PACK_AB R14, R125, R191 ;  /* 0x000000bf7d0e723e */ /* 0x000fe200000010ff */
[----:B------:R-:W-:Y:S01]  /*b510*/  FMUL.FTZ R161, R161, R201 ;  /* 0x000000c9a1a17220 */ /* 0x000fe20000410000 */
[-C--:B-----5:R-:W-:Y:S01]  /*b520*/  FMUL.FTZ R162, R162, R164.reuse ;  /* 0x000000a4a2a27220 */ /* 0x0a0fe20000410000 */
[----:B------:R-:W-:Y:S01]  /*b530*/  LOP3.LUT R15, R18, R15, RZ, 0xc0, !PT ;  /* 0x0000000f120f7212 */ /* 0x000fe200078ec0ff */
[----:B------:R-:W-:Y:S01]  /*b540*/  FMUL.FTZ R163, R163, R164 ;  /* 0x000000a4a3a37220 */ /* 0x000fe20000410000 */
[----:B------:R-:W-:Y:S01]  /*b550*/  LOP3.LUT R14, R14, R13, RZ, 0xc0, !PT ;  /* 0x0000000d0e0e7212 */ /* 0x000fe200078ec0ff */
[-C--:B------:R-:W-:Y:S01]  /*b560*/  FMUL.FTZ R148, R148, R201.reuse ;  /* 0x000000c994947220 */ /* 0x080fe20000410000 */
[----:B------:R-:W-:Y:S01]  /*b570*/  HSET2.LE.AND R13, R12, R0, PT ;  /* 0x000000000c0d7233 */ /* 0x000fe20003803000 */
[----:B------:R-:W-:Y:S01]  /*b580*/  FMUL.FTZ R149, R149, R201 ;  /* 0x000000c995957220 */ /* 0x000fe20000410000 */
[----:B------:R-:W-:Y:S01]  /*b590*/  F2FP.BF16.F32.PACK_AB R12, R196, R200 ;  /* 0x000000c8c40c723e */ /* 0x000fe200000010ff */
[-C--:B------:R-:W-:Y:S01]  /*b5a0*/  FMUL.FTZ R150, R150, R164.reuse ;  /* 0x000000a496967220 */ /* 0x080fe20000410000 */
[----:B------:R-:W-:Y:S01]  /*b5b0*/  F2FP.BF16.F32.PACK_AB R18, R3, R127 ;  /* 0x0000007f0312723e */ /* 0x000fe200000010ff */
[-C--:B------:R-:W-:Y:S01]  /*b5c0*/  FMUL.FTZ R151, R151, R164.reuse ;  /* 0x000000a497977220 */ /* 0x080fe20000410000 */
[----:B------:R-:W-:Y:S01]  /*b5d0*/  LOP3.LUT R12, R12, R17, RZ, 0xc0, !PT ;  /* 0x000000110c0c7212 */ /* 0x000fe200078ec0ff */
[----:B------:R-:W-:Y:S01]  /*b5e0*/  FMUL.FTZ R132, R132, R201 ;  /* 0x000000c984847220 */ /* 0x000fe20000410000 */
[----:B------:R-:W-:Y:S01]  /*b5f0*/  LOP3.LUT R13, R18, R13, RZ, 0xc0, !PT ;  /* 0x0000000d120d7212 */ /* 0x000fe200078ec0ff */
[----:B------:R-:W-:Y:S01]  /*b600*/  FMUL.FTZ R133, R133, R201 ;  /* 0x000000c985857220 */ /* 0x000fe20000410000 */
[-C--:B------:R-:W-:Y:S01]  /*b610*/  FMUL.FTZ R134, R134, R164.reuse ;  /* 0x000000a486867220 */ /* 0x080fe20000410000 */
[----:B------:R-:W-:Y:S01]  /*b620*/  FMUL.FTZ R135, R135, R164 ;  /* 0x000000a487877220 */ /* 0x000fe20000410000 */
[----:B------:R-:W-:Y:S01]  /*b630*/  MUFU.EX2 R118, R118 ;  /* 0x0000007600767308 */ /* 0x000fe20000000800 */
[----:B------:R-:W-:-:S04]  /*b640*/  IMAD.WIDE.U32 R230, R230, -0x2daee0ad, RZ ;  /* 0xd2511f53e6e67825 */ /* 0x000fc800078e00ff */
[----:B------:R-:W-:Y:S01]  /*b650*/  FFMA.FTZ R92, R92, UR6, -R219 ;  /* 0x000000065c5c7c23 */ /* 0x000fe200080108db */
[----:B------:R-:W-:Y:S01]  /*b660*/  HMMA.16816.F32.BF16 R160, R12, R8, R160 ;  /* 0x000000080ca0723c */ /* 0x000fe200000418a0 */
[----:B------:R-:W-:Y:S01]  /*b670*/  MUFU.EX2 R107, R107 ;  /* 0x0000006b006b7308 */ /* 0x000fe20000000800 */
[----:B------:R-:W-:Y:S01]  /*b680*/  IMAD.WIDE.U32 R8, R20, -0x2daee0ad, RZ ;  /* 0xd2511f5314087825 */ /* 0x000fe200078e00ff */
[----:B------:R-:W-:-:S03]  /*b690*/  LOP3.LUT R232, R232, UR15, R231, 0x96, !PT ;  /* 0x0000000fe8e87c12 */ /* 0x000fc6000f8e96e7 */
[----:B------:R-:W-:Y:S01]  /*b6a0*/  FFMA.FTZ R95, R95, UR6, -R218 ;  /* 0x000000065f5f7c23 */ /* 0x000fe200080108da */
[----:B------:R-:W-:Y:S01]  /*b6b0*/  MUFU.EX2 R116, R116 ;  /* 0x0000007400747308 */ /* 0x000fe20000000800 */
[----:B------:R-:W-:Y:S01]  /*b6c0*/  IMAD.MOV.U32 R22, RZ, RZ, R8 ;  /* 0x000000ffff167224 */ /* 0x000fe200078e0008 */
[----:B------:R-:W-:Y:S01]  /*b6d0*/  LOP3.LUT R20, R16, UR15, R9, 0x96, !PT ;  /* 0x0000000f10147c12 */ /* 0x000fe2000f8e9609 */
[C---:B------:R-:W-:Y:S01]  /*b6e0*/  HMMA.16816.F32.BF16 R148, R12.reuse, R10, R148 ;  /* 0x0000000a0c94723c */ /* 0x040fe20000041894 */
[----:B------:R-:W-:Y:S01]  /*b6f0*/  PRMT R16, R8, 0x7771, RZ ;  /* 0x0000777108107816 */ /* 0x000fe200000000ff */
[-C--:B------:R-:W-:Y:S01]  /*b700*/  FMUL.FTZ R11, R147, R164.reuse ;  /* 0x000000a4930b7220 */ /* 0x080fe20000410000 */
[C---:B------:R-:W-:Y:S01]  /*b710*/  LOP3.LUT R21, R20.reuse, 0xffff, RZ, 0xc0, !PT ;  /* 0x0000ffff14157812 */ /* 0x040fe200078ec0ff */
[----:B------:R-:W-:Y:S01]  /*b720*/  FFMA.FTZ R147, R117, UR6, -R2 ;  /* 0x0000000675937c23 */ /* 0x000fe20008010802 */
[----:B------:R-:W-:Y:S01]  /*b730*/  LOP3.LUT R19, R20, 0xff, RZ, 0xc0, !PT ;  /* 0x000000ff14137812 */ /* 0x000fe200078ec0ff */
[-C--:B------:R-:W-:Y:S01]  /*b740*/  FMUL.FTZ R9, R145, R201.reuse ;  /* 0x000000c991097220 */ /* 0x080fe20000410000 */
[----:B------:R-:W-:Y:S01]  /*b750*/  SHF.R.U32.HI R21, RZ, 0x8, R21 ;  /* 0x00000008ff157819 */ /* 0x000fe20000011615 */
[----:B------:R-:W-:Y:S01]  /*b760*/  FMUL.FTZ R10, R146, R164 ;  /* 0x000000a4920a7220 */ /* 0x000fe20000410000 */
[C---:B------:R-:W-:Y:S01]  /*b770*/  PRMT R18, R8.reuse, 0x7773, RZ ;  /* 0x0000777308127816 */ /* 0x040fe200000000ff */
[C---:B------:R-:W-:Y:S01]  /*b780*/  HMMA.16816.F32.BF16 R132, R12.reuse, R6, R132 ;  /* 0x000000060c84723c */ /* 0x040fe20000041884 */
[----:B------:R-:W-:Y:S01]  /*b790*/  PRMT R17, R8, 0x7772, RZ ;  /* 0x0000777208117816 */ /* 0x000fe200000000ff */
[----:B------:R-:W-:Y:S01]  /*b7a0*/  FMUL.FTZ R8, R144, R201 ;  /* 0x000000c990087220 */ /* 0x000fe20000410000 */
[----:B------:R-:W-:Y:S01]  /*b7b0*/  LOP3.LUT R22, R22, 0xff, RZ, 0xc0, !PT ;  /* 0x000000ff16167812 */ /* 0x000fe200078ec0ff */
[----:B------:R1:W2:Y:S01]  /*b7c0*/  MUFU.EX2 R144, R105 ;  /* 0x0000006900907308 */ /* 0x0002a20000000800 */
[----:B------:R-:W-:Y:S01]  /*b7d0*/  PRMT R146, R17, 0x5410, R18 ;  /* 0x0000541011927816 */ /* 0x000fe20000000012 */
[----:B------:R-:W-:Y:S01]  /*b7e0*/  FFMA.FTZ R96, R96, UR6, -R179 ;  /* 0x0000000660607c23 */ /* 0x000fe200080108b3 */
[----:B------:R-:W-:Y:S01]  /*b7f0*/  PRMT R145, R22, 0x5410, R16 ;  /* 0x0000541016917816 */ /* 0x000fe20000000010 */
[----:B------:R-:W3:Y:S01]  /*b800*/  MUFU.EX2 R104, R104 ;  /* 0x0000006800687308 */ /* 0x000ee20000000800 */
[----:B------:R-:W-:Y:S01]  /*b810*/  HMMA.16816.F32.BF16 R8, R12, R4, R8 ;  /* 0x000000040c08723c */ /* 0x000fe20000041808 */
[----:B------:R-:W-:Y:S01]  /*b820*/  PRMT R5, R20, 0x7632, R5 ;  /* 0x0000763214057816 */ /* 0x000fe20000000005 */
[----:B------:R-:W-:Y:S01]  /*b830*/  VIADD R12, R197, 0xfffffff9 ;  /* 0xfffffff9c50c7836 */ /* 0x000fe20000000000 */
[----:B------:R-:W-:Y:S01]  /*b840*/  SHF.R.U32.HI R4, RZ, 0x18, R20 ;  /* 0x00000018ff047819 */ /* 0x000fe20000011614 */
[----:B------:R-:W-:Y:S01]  /*b850*/  MUFU.EX2 R115, R115 ;  /* 0x0000007300737308 */ /* 0x000fe20000000800 */
[----:B------:R-:W-:Y:S01]  /*b860*/  LOP3.LUT R7, R146, 0xff00ff, RZ, 0xc0, !PT ;  /* 0x00ff00ff92077812 */ /* 0x000fe200078ec0ff */
[----:B------:R-:W-:Y:S01]  /*b870*/  FFMA.FTZ R72, R72, UR6, -R179 ;  /* 0x0000000648487c23 */ /* 0x000fe200080108b3 */
[----:B------:R-:W-:Y:S01]  /*b880*/  LOP3.LUT R12, R12, UR19, R229, 0x96, !PT ;  /* 0x000000130c0c7c12 */ /* 0x000fe2000f8e96e5 */
[----:B------:R-:W-:Y:S01]  /*b890*/  MUFU.EX2 R88, R88 ;  /* 0x0000005800587308 */ /* 0x000fe20000000800 */
[----:B-1----:R-:W-:Y:S01]  /*b8a0*/  PRMT R105, R19, 0x5410, R21 ;  /* 0x0000541013697816 */ /* 0x002fe20000000015 */
[----:B------:R-:W-:Y:S01]  /*b8b0*/  FFMA.FTZ R73, R73, UR6, -R179 ;  /* 0x0000000649497c23 */ /* 0x000fe200080108b3 */
[----:B------:R-:W1:Y:S01]  /*b8c0*/  LDSM.16.MT88.4 R16, [R204+0x4400] ;  /* 0x00440000cc10783b */ /* 0x000e620000004200 */
[--C-:B------:R-:W-:Y:S01]  /*b8d0*/  HSET2.LE.AND R7, R7, R0.reuse, PT ;  /* 0x0000000007077233 */ /* 0x100fe20003803000 */
[----:B------:R-:W-:Y:S01]  /*b8e0*/  MUFU.EX2 R89, R89 ;  /* 0x0000005900597308 */ /* 0x000fe20000000800 */
[--C-:B------:R-:W-:Y:S01]  /*b8f0*/  HSET2.LE.AND R117, R105, R0.reuse, PT ;  /* 0x0000000069757233 */ /* 0x100fe20003803000 */
[----:B------:R-:W4:Y:S01]  /*b900*/  LDSM.16.MT88.4 R20, [R170+0x4400] ;  /* 0x00440000aa14783b */ /* 0x000f220000004200 */
[----:B------:R-:W-:Y:S01]  /*b910*/  LOP3.LUT R5, R5, 0xff, RZ, 0xc0, !PT ;  /* 0x000000ff05057812 */ /* 0x000fe200078ec0ff */
[----:B------:R-:W5:Y:S01]  /*b920*/  MUFU.EX2 R105, R147 ;  /* 0x0000009300697308 */ /* 0x000f620000000800 */
[----:B--2---:R-:W-:Y:S01]  /*b930*/  F2FP.BF16.F32.PACK_AB R119, R144, R213 ;  /* 0x000000d59077723e */ /* 0x004fe200000010ff */
[----:B------:R-:W-:Y:S01]  /*b940*/  FFMA.FTZ R101, R101, UR6, -R2 ;  /* 0x0000000665657c23 */ /* 0x000fe20008010802 */
[----:B------:R-:W-:Y:S01]  /*b950*/  PRMT R5, R5, 0x5410, R4 ;  /* 0x0000541005057816 */ /* 0x000fe20000000004 */
[----:B------:R-:W-:Y:S01]  /*b960*/  MUFU.EX2 R128, R128 ;  /* 0x0000008000807308 */ /* 0x000fe20000000800 */
[----:B------:R-:W-:Y:S01]  /*b970*/  LOP3.LUT R4, R119, R117, RZ, 0xc0, !PT ;  /* 0x0000007577047212 */ /* 0x000fe200078ec0ff */
[----:B------:R-:W-:Y:S01]  /*b980*/  IMAD.MOV.U32 R117, RZ, RZ, R230 ;  /* 0x000000ffff757224 */ /* 0x000fe200078e00e6 */
[----:B------:R-:W-:Y:S01]  /*b990*/  F2FP.BF16.F32.PACK_AB R15, R107, R118 ;  /* 0x000000766b0f723e */ /* 0x000fe200000010ff */
[----:B------:R-:W-:Y:S01]  /*b9a0*/  MUFU.EX2 R92, R92 ;  /* 0x0000005c005c7308 */ /* 0x000fe20000000800 */
[--C-:B------:R-:W-:Y:S01]  /*b9b0*/  HSET2.LE.AND R5, R5, R0.reuse, PT ;  /* 0x0000000005057233 */ /* 0x100fe20003803000 */
[--C-:B------:R-:W-:Y:S01]  /*b9c0*/  FFMA.FTZ R122, R122, UR6, -R219.reuse ;  /* 0x000000067a7a7c23 */ /* 0x100fe200080108db */
[----:B------:R-:W-:Y:S01]  /*b9d0*/  HSET2.LE.AND R6, R145, R0, PT ;  /* 0x0000000091067233 */ /* 0x000fe20003803000 */
[--C-:B------:R-:W-:Y:S01]  /*b9e0*/  FFMA.FTZ R145, R108, UR6, -R219.reuse ;  /* 0x000000066c917c23 */ /* 0x100fe200080108db */
[----:B---3--:R-:W-:Y:S01]  /*b9f0*/  F2FP.BF16.F32.PACK_AB R14, R104, R116 ;  /* 0x00000074680e723e */ /* 0x008fe200000010ff */
[--C-:B------:R-:W-:Y:S01]  /*ba00*/  FFMA.FTZ R108, R172, UR6, -R219.reuse ;  /* 0x00000006ac6c7c23 */ /* 0x100fe200080108db */
[----:B-----5:R-:W-:Y:S01]  /*ba10*/  F2FP.BF16.F32.PACK_AB R13, R106, R105 ;  /* 0x000000696a0d723e */ /* 0x020fe200000010ff */
[----:B------:R-:W-:Y:S01]  /*ba20*/  MUFU.EX2 R95, R95 ;  /* 0x0000005f005f7308 */ /* 0x000fe20000000800 */
[----:B------:R-:W-:Y:S01]  /*ba30*/  LOP3.LUT R5, R15, R5, RZ, 0xc0, !PT ;  /* 0x000000050f057212 */ /* 0x000fe200078ec0ff */
[--C-:B------:R-:W-:Y:S01]  /*ba40*/  FFMA.FTZ R76, R76, UR6, -R219.reuse ;  /* 0x000000064c4c7c23 */ /* 0x100fe200080108db */
[----:B------:R-:W-:Y:S01]  /*ba50*/  LOP3.LUT R7, R13, R7, RZ, 0xc0, !PT ;  /* 0x000000070d077212 */ /* 0x000fe200078ec0ff */
[----:B------:R-:W-:Y:S01]  /*ba60*/  IMAD.WIDE.U32 R12, R12, -0x326172a9, RZ ;  /* 0xcd9e8d570c0c7825 */ /* 0x000fe200078e00ff */
[----:B------:R-:W-:Y:S01]  /*ba70*/  LOP3.LUT R6, R14, R6, RZ, 0xc0, !PT ;  /* 0x000000060e067212 */ /* 0x000fe200078ec0ff */
[----:B------:R-:W-:Y:S01]  /*ba80*/  MUFU.EX2 R108, R108 ;  /* 0x0000006c006c7308 */ /* 0x000fe20000000800 */
[----:B------:R-:W-:Y:S01]  /*ba90*/  PRMT R14, R230, 0x7773, RZ ;  /* 0x00007773e60e7816 */ /* 0x000fe200000000ff */
[----:B------:R-:W-:Y:S01]  /*baa0*/  FFMA.FTZ R77, R77, UR6, -R219 ;  /* 0x000000064d4d7c23 */ /* 0x000fe200080108db */
[--C-:B------:R-:W-:Y:S01]  /*bab0*/  LOP3.LUT R119, R202, UR7, R13.reuse, 0x96, !PT ;  /* 0x00000007ca777c12 */ /* 0x100fe2000f8e960d */
[----:B------:R-:W-:Y:S01]  /*bac0*/  MUFU.EX2 R145, R145 ;  /* 0x0000009100917308 */ /* 0x000fe20000000800 */
[----:B------:R-:W-:Y:S01]  /*bad0*/  LOP3.LUT R15, R216, UR7, R13, 0x96, !PT ;  /* 0x00000007d80f7c12 */ /* 0x000fe2000f8e960d */
[----:B------:R-:W-:Y:S01]  /*bae0*/  FFMA.FTZ R97, R97, UR6, -R219 ;  /* 0x0000000661617c23 */ /* 0x000fe200080108db */
[C---:B------:R-:W-:Y:S01]  /*baf0*/  LOP3.LUT R224, R12.reuse, UR4, R199, 0x96, !PT ;  /* 0x000000040ce07c12 */ /* 0x040fe2000f8e96c7 */
[----:B------:R-:W-:Y:S01]  /*bb00*/  IMAD.WIDE.U32 R238, R119, -0x2daee0ad, RZ ;  /* 0xd2511f5377ee7825 */ /* 0x000fe200078e00ff */
[----:B------:R-:W-:Y:S01]  /*bb10*/  LOP3.LUT R146, R12, UR4, R195, 0x96, !PT ;  /* 0x000000040c927c12 */ /* 0x000fe2000f8e96c3 */
[----:B------:R-:W-:Y:S01]  /*bb20*/  MUFU.EX2 R72, R72 ;  /* 0x0000004800487308 */ /* 0x000fe20000000800 */
[----:B------:R-:W-:Y:S01]  /*bb30*/  PRMT R12, R230, 0x7771, RZ ;  /* 0x00007771e60c7816 */ /* 0x000fe200000000ff */
[----:B------:R-:W-:Y:S01]  /*bb40*/  IMAD.WIDE.U32 R220, R15, -0x2daee0ad, RZ ;  /* 0xd2511f530fdc7825 */ /* 0x000fe200078e00ff */
[----:B------:R-:W-:Y:S01]  /*bb50*/  LOP3.LUT R119, R222, UR23, R239, 0x96, !PT ;  /* 0x00000017de777c12 */ /* 0x000fe2000f8e96ef */
[C---:B-1----:R-:W-:Y:S01]  /*bb60*/  HMMA.16816.F32.BF16 R156, R4.reuse, R16, R156 ;  /* 0x00000010049c723c */ /* 0x042fe2000004189c */
[----:B------:R-:W-:Y:S01]  /*bb70*/  PRMT R13, R230, 0x7772, RZ ;  /* 0x00007772e60d7816 */ /* 0x000fe200000000ff */
[----:B------:R-:W-:Y:S01]  /*bb80*/  IMAD.WIDE.U32 R224, R224, -0x2daee0ad, RZ ;  /* 0xd2511f53e0e07825 */ /* 0x000fe200078e00ff */
[----:B------:R-:W-:Y:S01]  /*bb90*/  LOP3.LUT R15, R226, UR23, R221, 0x96, !PT ;  /* 0x00000017e20f7c12 */ /* 0x000fe2000f8e96dd */
[----:B------:R-:W-:Y:S01]  /*bba0*/  MUFU.EX2 R73, R73 ;  /* 0x0000004900497308 */ /* 0x000fe20000000800 */
[----:B------:R-:W-:Y:S01]  /*bbb0*/  PRMT R13, R13, 0x5410, R14 ;  /* 0x000054100d0d7816 */ /* 0x000fe2000000000e */
[----:B------:R-:W-:Y:S01]  /*bbc0*/  IMAD.WIDE.U32 R230, R119, -0x326172a9, RZ ;  /* 0xcd9e8d5777e67825 */ /* 0x000fe200078e00ff */
[----:B------:R-:W-:Y:S01]  /*bbd0*/  LOP3.LUT R220, R220, UR22, R225, 0x96, !PT ;  /* 0x00000016dcdc7c12 */ /* 0x000fe2000f8e96e1 */
[C---:B------:R-:W-:Y:S01]  /*bbe0*/  HMMA.16816.F32.BF16 R152, R4.reuse, R18, R152 ;  /* 0x000000120498723c */ /* 0x040fe20000041898 */
[----:B------:R-:W-:Y:S01]  /*bbf0*/  LOP3.LUT R14, R232, 0xffff, RZ, 0xc0, !PT ;  /* 0x0000ffffe80e7812 */ /* 0x000fe200078ec0ff */
[----:B------:R-:W-:Y:S01]  /*bc00*/  IMAD.WIDE.U32 R146, R146, -0x2daee0ad, RZ ;  /* 0xd2511f5392927825 */ /* 0x000fe200078e00ff */
[----:B------:R-:W-:Y:S01]  /*bc10*/  LOP3.LUT R240, R194, UR9, R231, 0x96, !PT ;  /* 0x00000009c2f07c12 */ /* 0x000fe2000f8e96e7 */
[----:B------:R-:W-:Y:S01]  /*bc20*/  MUFU.EX2 R101, R101 ;  /* 0x0000006500657308 */ /* 0x000fe20000000800 */
[----:B------:R-:W-:Y:S01]  /*bc30*/  SHF.R.U32.HI R14, RZ, 0x8, R14 ;  /* 0x00000008ff0e7819 */ /* 0x000fe2000001160e */
[----:B------:R-:W-:Y:S01]  /*bc40*/  IMAD.WIDE.U32 R220, R220, -0x326172a9, RZ ;  /* 0xcd9e8d57dcdc7825 */ /* 0x000fe200078e00ff */
[----:B------:R-:W-:Y:S01]  /*bc50*/  LOP3.LUT R238, R238, UR22, R147, 0x96, !PT ;  /* 0x00000016eeee7c12 */ /* 0x000fe2000f8e9693 */
[C---:B----4-:R-:W-:Y:S01]  /*bc60*/  HMMA.16816.F32.BF16 R140, R4.reuse, R20, R140 ;  /* 0x00000014048c723c */ /* 0x050fe2000004188c */
[----:B------:R-:W-:Y:S01]  /*bc70*/  LOP3.LUT R13, R13, 0xff00ff, RZ, 0xc0, !PT ;  /* 0x00ff00ff0d0d7812 */ /* 0x000fe200078ec0ff */
[----:B------:R-:W-:Y:S01]  /*bc80*/  IMAD.WIDE.U32 R240, R240, -0x2daee0ad, RZ ;  /* 0xd2511f53f0f07825 */ /* 0x000fe200078e00ff */
[----:B------:R-:W-:Y:S03]  /*bc90*/  MUFU.EX2 R76, R76 ;  /* 0x0000004c004c7308 */ /* 0x000fe60000000800 */
[--C-:B------:R-:W-:Y:S01]  /*bca0*/  FFMA.FTZ R80, R80, UR6, -R179.reuse ;  /* 0x0000000650507c23 */ /* 0x100fe200080108b3 */
[----:B------:R-:W-:Y:S01]  /*bcb0*/  FFMA.FTZ R84, R84, UR6, -R179 ;  /* 0x0000000654547c23 */ /* 0x000fe200080108b3 */
[----:B------:R-:W-:Y:S01]  /*bcc0*/  IMAD.WIDE.U32 R238, R238, -0x326172a9, RZ ;  /* 0xcd9e8d57eeee7825 */ /* 0x000fe200078e00ff */
[----:B------:R-:W-:Y:S01]  /*bcd0*/  LOP3.LUT R119, R146, UR21, R241, 0x96, !PT ;  /* 0x0000001592777c12 */ /* 0x000fe2000f8e96f1 */
[----:B------:R-:W-:Y:S01]  /*bce0*/  HMMA.16816.F32.BF16 R136, R4, R22, R136 ;  /* 0x000000160488723c */ /* 0x000fe20000041888 */
[----:B------:R-:W-:Y:S01]  /*bcf0*/  LOP3.LUT R5, R117, 0xff, RZ, 0xc0, !PT ;  /* 0x000000ff75057812 */ /* 0x000fe200078ec0ff */
[----:B------:R-:W-:Y:S01]  /*bd00*/  FFMA.FTZ R117, R113, UR6, -R219 ;  /* 0x0000000671757c23 */ /* 0x000fe200080108db */
[----:B------:R-:W-:Y:S01]  /*bd10*/  IMAD.WIDE.U32 R6, R15, -0x326172a9, RZ ;  /* 0xcd9e8d570f067825 */ /* 0x000fe200078e00ff */
[----:B------:R1:W-:Y:S03]  /*bd20*/  MUFU.EX2 R113, R109 ;  /* 0x0000006d00717308 */ /* 0x0003e60000000800 */
[--C-:B------:R-:W-:Y:S01]  /*bd30*/  FFMA.FTZ R146, R110, UR6, -R218.reuse ;  /* 0x000000066e927c23 */ /* 0x100fe200080108da */
[----:B------:R-:W-:Y:S01]  /*bd40*/  FFMA.FTZ R110, R111, UR6, -R218 ;  /* 0x000000066f6e7c23 */ /* 0x000fe200080108da */
[----:B------:R-:W-:Y:S01]  /*bd50*/  LOP3.LUT R230, R230, UR8, R239, 0x96, !PT ;  /* 0x00000008e6e67c12 */ /* 0x000fe2000f8e96ef */
[----:B------:R-:W2:Y:S01]  /*bd60*/  MUFU.EX2 R117, R117 ;  /* 0x0000007500757308 */ /* 0x000ea20000000800 */
[----:B------:R-:W-:Y:S01]  /*bd70*/  LOP3.LUT R15, R6, UR8, R221, 0x96, !PT ;  /* 0x00000008060f7c12 */ /* 0x000fe2000f8e96dd */
[----:B------:R-:W-:Y:S01]  /*bd80*/  FFMA.FTZ R56, R56, UR6, -R179 ;  /* 0x0000000638387c23 */ /* 0x000fe200080108b3 */
[----:B------:R-:W-:Y:S01]  /*bd90*/  LOP3.LUT R6, R232, 0xff, RZ, 0xc0, !PT ;  /* 0x000000ffe8067812 */ /* 0x000fe200078ec0ff */
[----:B------:R-:W-:Y:S01]  /*bda0*/  MUFU.EX2 R146, R146 ;  /* 0x0000009200927308 */ /* 0x000fe20000000800 */
[----:B------:R-:W-:Y:S01]  /*bdb0*/  IMAD.WIDE.U32 R230, R230, -0x2daee0ad, RZ ;  /* 0xd2511f53e6e67825 */ /* 0x000fe200078e00ff */
[----:B------:R-:W-:-:S03]  /*bdc0*/  LOP3.LUT R4, R198, UR9, R7, 0x96, !PT ;  /* 0x00000009c6047c12 */ /* 0x000fc6000f8e9607 */
[----:B------:R-:W-:Y:S01]  /*bdd0*/  FFMA.FTZ R57, R57, UR6, -R179 ;  /* 0x0000000639397c23 */ /* 0x000fe200080108b3 */
[----:B------:R-:W-:Y:S01]  /*bde0*/  PRMT R14, R6, 0x5410, R14 ;  /* 0x00005410060e7816 */ /* 0x000fe2000000000e */
[----:B------:R-:W3:Y:S01]  /*bdf0*/  MUFU.EX2 R110, R110 ;  /* 0x0000006e006e7308 */ /* 0x000ee20000000800 */
[----:B-1----:R-:W-:Y:S01]  /*be00*/  FFMA.FTZ R109, R173, UR6, -R218 ;  /* 0x00000006ad6d7c23 */ /* 0x002fe200080108da */
[----:B------:R-:W-:Y:S01]  /*be10*/  PRMT R6, R232, 0x7632, R6 ;  /* 0x00007632e8067816 */ /* 0x000fe20000000006 */
[----:B------:R-:W-:Y:S01]  /*be20*/  IMAD.WIDE.U32 R172, R15, -0x2daee0ad, RZ ;  /* 0xd2511f530fac7825 */ /* 0x000fe200078e00ff */
[----:B------:R-:W-:Y:S01]  /*be30*/  PRMT R5, R5, 0x5410, R12 ;  /* 0x0000541005057816 */ /* 0x000fe2000000000c */
[----:B------:R-:W-:Y:S01]  /*be40*/  MUFU.EX2 R77, R77 ;  /* 0x0000004d004d7308 */ /* 0x000fe20000000800 */
[----:B------:R-:W-:Y:S01]  /*be50*/  SHF.R.U32.HI R232, RZ, 0x18, R232 ;  /* 0x00000018ffe87819 */ /* 0x000fe200000116e8 */
[----:B------:R-:W-:Y:S01]  /*be60*/  FFMA.FTZ R59, R59, UR6, -R2 ;  /* 0x000000063b3b7c23 */ /* 0x000fe20008010802 */
[----:B------:R-:W-:Y:S01]  /*be70*/  LOP3.LUT R6, R6, 0xff, RZ, 0xc0, !PT ;  /* 0x000000ff06067812 */ /* 0x000fe200078ec0ff */
[----:B------:R-:W1:Y:S01]  /*be80*/  MUFU.EX2 R109, R109 ;  /* 0x0000006d006d7308 */ /* 0x000e620000000800 */
[----:B------:R-:W-:Y:S01]  /*be90*/  LOP3.LUT R12, R240, UR20, R231, 0x96, !PT ;  /* 0x00000014f00c7c12 */ /* 0x000fe2000f8e96e7 */
[----:B------:R-:W-:Y:S01]  /*bea0*/  IMAD.WIDE.U32 R240, R4, -0x2daee0ad, RZ ;  /* 0xd2511f5304f07825 */ /* 0x000fe200078e00ff */
[----:B------:R-:W-:Y:S01]  /*beb0*/  PRMT R232, R6, 0x5410, R232 ;  /* 0x0000541006e87816 */ /* 0x000fe200000000e8 */
[----:B------:R-:W-:Y:S01]  /*bec0*/  MUFU.EX2 R97, R97 ;  /* 0x0000006100617308 */ /* 0x000fe20000000800 */
[--C-:B------:R-:W-:Y:S01]  /*bed0*/  HSET2.LE.AND R5, R5, R0.reuse, PT ;  /* 0x0000000005057233 */ /* 0x100fe20003803000 */
[--C-:B------:R-:W-:Y:S01]  /*bee0*/  FFMA.FTZ R61, R61, UR6, -R219.reuse ;  /* 0x000000063d3d7c23 */ /* 0x100fe200080108db */
[--C-:B------:R-:W-:Y:S01]  /*bef0*/  HSET2.LE.AND R7, R13, R0.reuse, PT ;  /* 0x000000000d077233 */ /* 0x100fe20003803000 */
[----:B------:R-:W-:Y:S01]  /*bf00*/  MUFU.EX2 R80, R80 ;  /* 0x0000005000507308 */ /* 0x000fe20000000800 */
[----:B--2---:R-:W-:Y:S01]  /*bf10*/  F2FP.BF16.F32.PACK_AB R6, R108, R117 ;  /* 0x000000756c06723e */ /* 0x004fe200000010ff */
[--C-:B------:R-:W-:Y:S01]  /*bf20*/  FFMA.FTZ R60, R60, UR6, -R219.reuse ;  /* 0x000000063c3c7c23 */ /* 0x100fe200080108db */
[----:B---3--:R-:W-:Y:S01]  /*bf30*/  F2FP.BF16.F32.PACK_AB R13, R110, R146 ;  /* 0x000000926e0d723e */ /* 0x008fe200000010ff */
[----:B------:R-:W-:Y:S01]  /*bf40*/  MUFU.EX2 R56, R56 ;  /* 0x0000003800387308 */ /* 0x000fe20000000800 */
[----:B------:R-:W-:Y:S01]  /*bf50*/  LOP3.LUT R6, R6, R5, RZ, 0xc0, !PT ;  /* 0x0000000506067212 */ /* 0x000fe200078ec0ff */
[----:B------:R-:W-:Y:S01]  /*bf60*/  FFMA.FTZ R243, R32, UR6, -R219 ;  /* 0x0000000620f37c23 */ /* 0x000fe200080108db */
[----:B-1----:R-:W-:Y:S01]  /*bf70*/  F2FP.BF16.F32.PACK_AB R4, R109, R115 ;  /* 0x000000736d04723e */ /* 0x002fe200000010ff */
[----:B------:R-:W-:Y:S01]  /*bf80*/  MUFU.EX2 R57, R57 ;  /* 0x0000003900397308 */ /* 0x000fe20000000800 */
[--C-:B------:R-:W-:Y:S01]  /*bf90*/  HSET2.LE.AND R5, R232, R0.reuse, PT ;  /* 0x00000000e8057233 */ /* 0x100fe20003803000 */
[----:B------:R-:W-:Y:S01]  /*bfa0*/  IMAD.WIDE.U32 R232, R12, -0x326172a9, RZ ;  /* 0xcd9e8d570ce87825 */ /* 0x000fe200078e00ff */
[----:B------:R-:W-:Y:S01]  /*bfb0*/  LOP3.LUT R7, R4, R7, RZ, 0xc0, !PT ;  /* 0x0000000704077212 */ /* 0x000fe200078ec0ff */
[----:B------:R-:W-:Y:S01]  /*bfc0*/  MUFU.EX2 R59, R59 ;  /* 0x0000003b003b7308 */ /* 0x000fe20000000800 */
[----:B------:R-:W-:Y:S01]  /*bfd0*/  HSET2.LE.AND R4, R14, R0, PT ;  /* 0x000000000e047233 */ /* 0x000fe20003803000 */
[----:B------:R-:W-:Y:S01]  /*bfe0*/  IMAD.MOV.U32 R111, RZ, RZ, R232 ;  /* 0x000000ffff6f7224 */ /* 0x000fe200078e00e8 */
[----:B------:R-:W-:Y:S01]  /*bff0*/  F2FP.BF16.F32.PACK_AB R14, R113, R145 ;  /* 0x00000091710e723e */ /* 0x000fe200000010ff */
[----:B------:R-:W-:Y:S01]  /*c000*/  MUFU.EX2 R60, R60 ;  /* 0x0000003c003c7308 */ /* 0x000fe20000000800 */
[----:B------:R-:W-:Y:S01]  /*c010*/  LOP3.LUT R5, R13, R5, RZ, 0xc0, !PT ;  /* 0x000000050d057212 */ /* 0x000fe200078ec0ff */
[----:B------:R-:W-:Y:S01]  /*c020*/  FFMA.FTZ R32, R37, UR6, -R179 ;  /* 0x0000000625207c23 */ /* 0x000fe200080108b3 */
[----:B------:R-:W-:Y:S01]  /*c030*/  LOP3.LUT R4, R14, R4, RZ, 0xc0, !PT ;  /* 0x000000040e047212 */ /* 0x000fe200078ec0ff */
[----:B------:R-:W-:Y:S01]  /*c040*/  IMAD.WIDE.U32 R14, R119, -0x326172a9, RZ ;  /* 0xcd9e8d57770e7825 */ /* 0x000fe200078e00ff */
[----:B------:R-:W-:-:S03]  /*c050*/  LOP3.LUT R224, R224, UR21, R241, 0x96, !PT ;  /* 0x00000015e0e07c12 */ /* 0x000fc6000f8e96f1 */
[----:B------:R-:W-:Y:S01]  /*c060*/  FFMA.FTZ R242, R33, UR6, -R219 ;  /* 0x0000000621f27c23 */ /* 0x000fe200080108db */
[----:B------:R-:W-:Y:S01]  /*c070*/  LOP3.LUT R12, R240, UR20, R173, 0x96, !PT ;  /* 0x00000014f00c7c12 */ /* 0x000fe2000f8e96ad */
[----:B------:R-:W-:Y:S01]  /*c080*/  MUFU.EX2 R32, R32 ;  /* 0x0000002000207308 */ /* 0x000fe20000000800 */
[----:B------:R-:W-:Y:S01]  /*c090*/  LOP3.LUT R239, R238, UR11, R15, 0x96, !PT ;  /* 0x0000000beeef7c12 */ /* 0x000fe2000f8e960f */
[----:B------:R-:W-:Y:S01]  /*c0a0*/  HMMA.16816.F32.BF16 R160, R4, R16, R160 ;  /* 0x0000001004a0723c */ /* 0x000fe200000418a0 */
[----:B------:R-:W-:Y:S01]  /*c0b0*/  IMAD.WIDE.U32 R16, R224, -0x326172a9, RZ ;  /* 0xcd9e8d57e0107825 */ /* 0x000fe200078e00ff */
[----:B------:R-:W-:-:S03]  /*c0c0*/  LOP3.LUT R13, R14, UR5, R233, 0x96, !PT ;  /* 0x000000050e0d7c12 */ /* 0x000fc6000f8e96e9 */
[----:B------:R-:W-:Y:S01]  /*c0d0*/  FFMA.FTZ R33, R38, UR6, -R2 ;  /* 0x0000000626217c23 */ /* 0x000fe20008010802 */
[----:B------:R-:W-:Y:S01]  /*c0e0*/  PRMT R14, R232, 0x7771, RZ ;  /* 0x00007771e80e7816 */ /* 0x000fe200000000ff */
[----:B------:R-:W-:Y:S01]  /*c0f0*/  IMAD.WIDE.U32 R224, R12, -0x326172a9, RZ ;  /* 0xcd9e8d570ce07825 */ /* 0x000fe200078e00ff */
[----:B------:R-:W-:-:S03]  /*c100*/  PRMT R119, R232, 0x7773, RZ ;  /* 0x00007773e8777816 */ /* 0x000fc600000000ff */
[----:B------:R-:W-:Y:S01]  /*c110*/  FFMA.FTZ R39, R39, UR6, -R2 ;  /* 0x0000000627277c23 */ /* 0x000fe20008010802 */
[----:B------:R-:W-:Y:S01]  /*c120*/  PRMT R15, R232, 0x7772, RZ ;  /* 0x00007772e80f7816 */ /* 0x000fe200000000ff */
[----:B------:R-:W-:Y:S01]  /*c130*/  HMMA.16816.F32.BF16 R148, R4, R18, R148 ;  /* 0x000000120494723c */ /* 0x000fe20000041894 */
[----:B------:R-:W-:Y:S01]  /*c140*/  LOP3.LUT R238, R16, UR5, R225, 0x96, !PT ;  /* 0x0000000510ee7c12 */ /* 0x000fe2000f8e96e1 */
[----:B------:R-:W-:Y:S01]  /*c150*/  IMAD.MOV.U32 R16, RZ, RZ, R224 ;  /* 0x000000ffff107224 */ /* 0x000fe200078e00e0 */
[----:B------:R-:W-:Y:S01]  /*c160*/  PRMT R232, R224, 0x7771, RZ ;  /* 0x00007771e0e87816 */ /* 0x000fe200000000ff */
[----:B------:R-:W-:Y:S01]  /*c170*/  FFMA.FTZ R18, R90, UR6, -R2 ;  /* 0x000000065a127c23 */ /* 0x000fe20008010802 */
[----:B------:R-:W-:Y:S01]  /*c180*/  LOP3.LUT R17, R220, UR11, R17, 0x96, !PT ;  /* 0x0000000bdc117c12 */ /* 0x000fe2000f8e9611 */
[----:B------:R-:W-:Y:S01]  /*c190*/  IMAD.WIDE.U32 R220, R239, -0x2daee0ad, RZ ;  /* 0xd2511f53efdc7825 */ /* 0x000fe200078e00ff */
[----:B------:R-:W-:-:S03]  /*c1a0*/  LOP3.LUT R16, R16, 0xff, RZ, 0xc0, !PT ;  /* 0x000000ff10107812 */ /* 0x000fc600078ec0ff */
[----:B------:R-:W-:Y:S01]  /*c1b0*/  FFMA.FTZ R90, R91, UR6, -R2 ;  /* 0x000000065b5a7c23 */ /* 0x000fe20008010802 */
[C---:B------:R-:W-:Y:S01]  /*c1c0*/  PRMT R12, R224.reuse, 0x7773, RZ ;  /* 0x00007773e00c7816 */ /* 0x040fe200000000ff */
[----:B------:R-:W-:Y:S01]  /*c1d0*/  IMAD.MOV.U32 R225, RZ, RZ, R220 ;  /* 0x000000ffffe17224 */ /* 0x000fe200078e00dc */
[----:B------:R-:W-:Y:S01]  /*c1e0*/  PRMT R233, R224, 0x7772, RZ ;  /* 0x00007772e0e97816 */ /* 0x000fe200000000ff */
[----:B------:R-:W-:Y:S01]  /*c1f0*/  MUFU.EX2 R91, R18 ;  /* 0x00000012005b7308 */ /* 0x000fe20000000800 */
[----:B------:R-:W-:Y:S01]  /*c200*/  PRMT R232, R16, 0x5410, R232 ;  /* 0x0000541010e87816 */ /* 0x000fe200000000e8 */
[C---:B------:R-:W-:Y:S01]  /*c210*/  HMMA.16816.F32.BF16 R8, R4.reuse, R20, R8 ;  /* 0x000000140408723c */ /* 0x040fe20000041808 */
[----:B------:R-:W-:Y:S01]  /*c220*/  LOP3.LUT R16, R13, 0xffff, RZ, 0xc0, !PT ;  /* 0x0000ffff0d107812 */ /* 0x000fe200078ec0ff */
[----:B------:R-:W1:Y:S01]  /*c230*/  MUFU.EX2 R90, R90 ;  /* 0x0000005a005a7308 */ /* 0x000e620000000800 */
[----:B------:R-:W-:Y:S01]  /*c240*/  PRMT R233, R233, 0x5410, R12 ;  /* 0x00005410e9e97816 */ /* 0x000fe2000000000c */
[----:B------:R-:W-:Y:S01]  /*c250*/  FFMA.FTZ R41, R41, UR6, -R179 ;  /* 0x0000000629297c23 */ /* 0x000fe200080108b3 */
[----:B------:R-:W-:Y:S01]  /*c260*/  LOP3.LUT R221, R230, UR15, R221, 0x96, !PT ;  /* 0x0000000fe6dd7c12 */ /* 0x000fe2000f8e96dd */
[----:B------:R-:W-:Y:S01]  /*c270*/  IMAD.WIDE.U32 R230, R17, -0x2daee0ad, RZ ;  /* 0xd2511f5311e67825 */ /* 0x000fe200078e00ff */
[C---:B------:R-:W-:Y:S01]  /*c280*/  PRMT R224, R220.reuse, 0x7771, RZ ;  /* 0x00007771dce07816 */ /* 0x040fe200000000ff */
[----:B------:R-:W-:Y:S01]  /*c290*/  HMMA.16816.F32.BF16 R132, R4, R22, R132 ;  /* 0x000000160484723c */ /* 0x000fe20000041884 */
[C---:B------:R-:W-:Y:S01]  /*c2a0*/  PRMT R12, R220.reuse, 0x7773, RZ ;  /* 0x00007773dc0c7816 */ /* 0x040fe200000000ff */
[----:B------:R-:W2:Y:S01]  /*c2b0*/  LDSM.16.MT88.4 R4, [R204+0x4800] ;  /* 0x00480000cc04783b */ /* 0x000ea20000004200 */
[----:B------:R-:W-:Y:S01]  /*c2c0*/  PRMT R220, R220, 0x7772, RZ ;  /* 0x00007772dcdc7816 */ /* 0x000fe200000000ff */
[--C-:B------:R-:W-:Y:S01]  /*c2d0*/  FFMA.FTZ R23, R93, UR6, -R219.reuse ;  /* 0x000000065d177c23 */ /* 0x100fe200080108db */
[----:B------:R-:W-:Y:S01]  /*c2e0*/  SHF.R.U32.HI R16, RZ, 0x8, R16 ;  /* 0x00000008ff107819 */ /* 0x000fe20000011610 */
[----:B------:R-:W-:Y:S01]  /*c2f0*/  MUFU.EX2 R93, R192 ;  /* 0x000000c0005d7308 */ /* 0x000fe20000000800 */
[----:B------:R-:W-:Y:S01]  /*c300*/  LOP3.LUT R17, R13, 0xff, RZ, 0xc0, !PT ;  /* 0x000000ff0d117812 */ /* 0x000fe200078ec0ff */
[----:B------:R-:W-:Y:S01]  /*c310*/  IMAD.MOV.U32 R173, RZ, RZ, R230 ;  /* 0x000000ffffad7224 */ /* 0x000fe200078e00e6 */
[----:B------:R-:W-:Y:S01]  /*c320*/  PRMT R220, R220, 0x5410, R12 ;  /* 0x00005410dcdc7816 */ /* 0x000fe2000000000c */
[----:B------:R-:W-:Y:S01]  /*c330*/  MUFU.EX2 R33, R33 ;  /* 0x0000002100217308 */ /* 0x000fe20000000800 */
[--C-:B------:R-:W-:Y:S01]  /*c340*/  PRMT R12, R17, 0x5410, R16.reuse ;  /* 0x00005410110c7816 */ /* 0x100fe20000000010 */
[--C-:B------:R-:W-:Y:S01]  /*c350*/  FFMA.FTZ R52, R52, UR6, -R219.reuse ;  /* 0x0000000634347c23 */ /* 0x100fe200080108db */
[----:B------:R-:W-:Y:S01]  /*c360*/  LOP3.LUT R111, R111, 0xff, RZ, 0xc0, !PT ;  /* 0x000000ff6f6f7812 */ /* 0x000fe200078ec0ff */
[--C-:B------:R-:W-:Y:S01]  /*c370*/  FFMA.FTZ R67, R67, UR6, -R219.reuse ;  /* 0x0000000643437c23 */ /* 0x100fe200080108db */
[----:B------:R-:W-:Y:S01]  /*c380*/  PRMT R16, R13, 0x7632, R16 ;  /* 0x000076320d107816 */ /* 0x000fe20000000010 */
[----:B------:R-:W-:Y:S01]  /*c390*/  FFMA.FTZ R130, R130, UR6, -R219 ;  /* 0x0000000682827c23 */ /* 0x000fe200080108db */
[----:B------:R-:W-:Y:S01]  /*c3a0*/  PRMT R14, R111, 0x5410, R14 ;  /* 0x000054106f0e7816 */ /* 0x000fe2000000000e */
[----:B------:R-:W-:Y:S01]  /*c3b0*/  FFMA.FTZ R111, R112, UR6, -R179 ;  /* 0x00000006706f7c23 */ /* 0x000fe200080108b3 */
[----:B------:R-:W-:Y:S01]  /*c3c0*/  SHF.R.U32.HI R13, RZ, 0x18, R13 ;  /* 0x00000018ff0d7819 */ /* 0x000fe2000001160d */
[----:B------:R-:W-:Y:S01]  /*c3d0*/  FFMA.FTZ R112, R120, UR6, -R179 ;  /* 0x0000000678707c23 */ /* 0x000fe200080108b3 */
[----:B------:R-:W-:Y:S01]  /*c3e0*/  LOP3.LUT R17, R238, 0xffff, RZ, 0xc0, !PT ;  /* 0x0000ffffee117812 */ /* 0x000fe200078ec0ff */
[----:B------:R-:W-:Y:S01]  /*c3f0*/  FFMA.FTZ R120, R129, UR6, -R219 ;  /* 0x0000000681787c23 */ /* 0x000fe200080108db */
[----:B------:R-:W-:Y:S01]  /*c400*/  LOP3.LUT R16, R16, 0xff, RZ, 0xc0, !PT ;  /* 0x000000ff10107812 */ /* 0x000fe200078ec0ff */
[----:B------:R-:W-:Y:S01]  /*c410*/  MUFU.EX2 R111, R111 ;  /* 0x0000006f006f7308 */ /* 0x000fe20000000800 */
[----:B------:R-:W-:Y:S01]  /*c420*/  LOP3.LUT R20, R238, 0xff, RZ, 0xc0, !PT ;  /* 0x000000ffee147812 */ /* 0x000fe200078ec0ff */
[----:B------:R-:W-:Y:S01]  /*c430*/  FFMA.FTZ R129, R94, UR6, -R218 ;  /* 0x000000065e817c23 */ /* 0x000fe200080108da */
[----:B------:R-:W-:Y:S01]  /*c440*/  SHF.R.U32.HI R17, RZ, 0x8, R17 ;  /* 0x00000008ff117819 */ /* 0x000fe20000011611 */
[----:B------:R-:W3:Y:S01]  /*c450*/  MUFU.EX2 R112, R112 ;  /* 0x0000007000707308 */ /* 0x000ee20000000800 */
[----:B------:R-:W-:Y:S01]  /*c460*/  PRMT R13, R16, 0x5410, R13 ;  /* 0x00005410100d7816 */ /* 0x000fe2000000000d */
[----:B------:R-:W-:Y:S01]  /*c470*/  FFMA.FTZ R131, R131, UR6, -R219 ;  /* 0x0000000683837c23 */ /* 0x000fe200080108db */
[----:B------:R-:W-:Y:S01]  /*c480*/  PRMT R15, R15, 0x5410, R119 ;  /* 0x000054100f0f7816 */ /* 0x000fe20000000077 */
[--C-:B------:R-:W-:Y:S01]  /*c490*/  FFMA.FTZ R119, R114, UR6, -R2.reuse ;  /* 0x0000000672777c23 */ /* 0x100fe20008010802 */
[----:B------:R-:W-:Y:S01]  /*c4a0*/  FFMA.FTZ R114, R121, UR6, -R2 ;  /* 0x0000000679727c23 */ /* 0x000fe20008010802 */
[----:B------:R-:W-:Y:S01]  /*c4b0*/  PRMT R20, R20, 0x5410, R17 ;  /* 0x0000541014147816 */ /* 0x000fe20000000011 */
[----:B------:R-:W-:Y:S01]  /*c4c0*/  FFMA.FTZ R121, R193, UR6, -R219 ;  /* 0x00000006c1797c23 */ /* 0x000fe200080108db */
[--C-:B------:R-:W-:Y:S01]  /*c4d0*/  HSET2.LE.AND R12, R12, R0.reuse, PT ;  /* 0x000000000c0c7233 */ /* 0x100fe20003803000 */
[----:B------:R-:W-:Y:S01]  /*c4e0*/  MUFU.EX2 R120, R120 ;  /* 0x0000007800787308 */ /* 0x000fe20000000800 */
[--C-:B------:R-:W-:Y:S01]  /*c4f0*/  HSET2.LE.AND R13, R13, R0.reuse, PT ;  /* 0x000000000d0d7233 */ /* 0x100fe20003803000 */
[--C-:B------:R-:W-:Y:S01]  /*c500*/  FFMA.FTZ R46, R46, UR6, -R218.reuse ;  /* 0x000000062e2e7c23 */ /* 0x100fe200080108da */
[----:B------:R-:W-:Y:S01]  /*c510*/  F2FP.BF16.F32.PACK_AB R17, R89, R88 ;  /* 0x000000585911723e */ /* 0x000fe200000010ff */
[----:B------:R-:W-:Y:S01]  /*c520*/  MUFU.EX2 R119, R119 ;  /* 0x0000007700777308 */ /* 0x000fe20000000800 */
[----:B-1----:R-:W-:Y:S01]  /*c530*/  F2FP.BF16.F32.PACK_AB R16, R90, R91 ;  /* 0x0000005b5a10723e */ /* 0x002fe200000010ff */
[--C-:B------:R-:W-:Y:S01]  /*c540*/  FFMA.FTZ R47, R47, UR6, -R218.reuse ;  /* 0x000000062f2f7c23 */ /* 0x100fe200080108da */
[----:B------:R-:W-:Y:S01]  /*c550*/  LOP3.LUT R12, R17, R12, RZ, 0xc0, !PT ;  /* 0x0000000c110c7212 */ /* 0x000fe200078ec0ff */
[----:B------:R-:W1:Y:S01]  /*c560*/  MUFU.EX2 R114, R114 ;  /* 0x0000007200727308 */ /* 0x000e620000000800 */
[----:B------:R-:W-:Y:S01]  /*c570*/  LOP3.LUT R13, R16, R13, RZ, 0xc0, !PT ;  /* 0x0000000d100d7212 */ /* 0x000fe200078ec0ff */
[--C-:B------:R-:W-:Y:S01]  /*c580*/  FFMA.FTZ R168, R168, UR6, -R218.reuse ;  /* 0x00000006a8a87c23 */ /* 0x100fe200080108da */
[----:B------:R-:W4:Y:S01]  /*c590*/  LDSM.16.MT88.4 R16, [R170+0x4800] ;  /* 0x00480000aa10783b */ /* 0x000f220000004200 */
[----:B------:R-:W-:Y:S01]  /*c5a0*/  LOP3.LUT R15, R15, 0xff00ff, RZ, 0xc0, !PT ;  /* 0x00ff00ff0f0f7812 */ /* 0x000fe200078ec0ff */
[----:B------:R-:W5:Y:S01]  /*c5b0*/  MUFU.EX2 R121, R121 ;  /* 0x0000007900797308 */ /* 0x000f620000000800 */
[--C-:B------:R-:W-:Y:S01]  /*c5c0*/  HSET2.LE.AND R14, R14, R0.reuse, PT ;  /* 0x000000000e0e7233 */ /* 0x100fe20003803000 */
[--C-:B------:R-:W-:Y:S01]  /*c5d0*/  FFMA.FTZ R169, R169, UR6, -R218.reuse ;  /* 0x00000006a9a97c23 */ /* 0x100fe200080108da */
[----:B---3--:R-:W-:Y:S01]  /*c5e0*/  F2FP.BF16.F32.PACK_AB R21, R112, R111 ;  /* 0x0000006f7015723e */ /* 0x008fe200000010ff */
[----:B------:R3:W4:Y:S01]  /*c5f0*/  MUFU.EX2 R94, R23 ;  /* 0x00000017005e7308 */ /* 0x0007220000000800 */
[--C-:B------:R-:W-:Y:S01]  /*c600*/  HSET2.LE.AND R15, R15, R0.reuse, PT ;  /* 0x000000000f0f7233 */ /* 0x100fe20003803000 */
[--C-:B------:R-:W-:Y:S01]  /*c610*/  FFMA.FTZ R68, R68, UR6, -R218.reuse ;  /* 0x0000000644447c23 */ /* 0x100fe200080108da */
[----:B------:R-:W-:Y:S01]  /*c620*/  LOP3.LUT R14, R21, R14, RZ, 0xc0, !PT ;  /* 0x0000000e150e7212 */ /* 0x000fe200078ec0ff */
[----:B------:R-:W4:Y:S01]  /*c630*/  MUFU.EX2 R129, R129 ;  /* 0x0000008100817308 */ /* 0x000f220000000800 */
[----:B-1----:R-:W-:Y:S01]  /*c640*/  F2FP.BF16.F32.PACK_AB R21, R114, R119 ;  /* 0x000000777215723e */ /* 0x002fe200000010ff */
[----:B------:R-:W-:Y:S01]  /*c650*/  FFMA.FTZ R174, R174, UR6, -R218 ;  /* 0x00000006aeae7c23 */ /* 0x000fe200080108da */
[----:B------:R-:W-:Y:S01]  /*c660*/  PRMT R22, R238, 0x7632, R22 ;  /* 0x00007632ee167816 */ /* 0x000fe20000000016 */
[----:B------:R-:W-:Y:S01]  /*c670*/  MUFU.EX2 R38, R243 ;  /* 0x000000f300267308 */ /* 0x000fe20000000800 */
[----:B------:R-:W-:Y:S01]  /*c680*/  LOP3.LUT R15, R21, R15, RZ, 0xc0, !PT ;  /* 0x0000000f150f7212 */ /* 0x000fe200078ec0ff */
[----:B------:R-:W-:Y:S01]  /*c690*/  FFMA.FTZ R177, R177, UR6, -R218 ;  /* 0x00000006b1b17c23 */ /* 0x000fe200080108da */
[----:B------:R-:W-:Y:S01]  /*c6a0*/  SHF.R.U32.HI R21, RZ, 0x18, R238 ;  /* 0x00000018ff157819 */ /* 0x000fe200000116ee */
[----:B------:R-:W-:Y:S01]  /*c6b0*/  MUFU.EX2 R37, R242 ;  /* 0x000000f200257308 */ /* 0x000fe20000000800 */
[----:B------:R-:W-:Y:S01]  /*c6c0*/  LOP3.LUT R22, R22, 0xff, RZ, 0xc0, !PT ;  /* 0x000000ff16167812 */ /* 0x000fe200078ec0ff */
[----:B------:R-:W-:Y:S01]  /*c6d0*/  FFMA.FTZ R200, R237, R201, R200 ;  /* 0x000000c9edc87223 */ /* 0x000fe200000100c8 */
[----:B---3--:R-:W-:Y:S01]  /*c6e0*/  LOP3.LUT R23, R233, 0xff00ff, RZ, 0xc0, !PT ;  /* 0x00ff00ffe9177812 */ /* 0x008fe200078ec0ff */
[C---:B--2---:R-:W-:Y:S01]  /*c6f0*/  HMMA.16816.F32.BF16 R156, R12.reuse, R4, R156 ;  /* 0x000000040c9c723c */ /* 0x044fe2000004189c */
[----:B------:R-:W-:Y:S01]  /*c700*/  PRMT R21, R22, 0x5410, R21 ;  /* 0x0000541016157816 */ /* 0x000fe20000000015 */
[----:B------:R-:W-:Y:S01]  /*c710*/  FFMA.FTZ R127, R236, R164, R127 ;  /* 0x000000a4ec7f7223 */ /* 0x000fe2000001007f */
[--C-:B------:R-:W-:Y:S01]  /*c720*/  HSET2.LE.AND R22, R232, R0.reuse, PT ;  /* 0x00000000e8167233 */ /* 0x100fe20003803000 */
[----:B------:R-:W-:Y:S01]  /*c730*/  FFMA.FTZ R181, R235, R188, R181 ;  /* 0x000000bcebb57223 */ /* 0x000fe200000100b5 */
[--C-:B------:R-:W-:Y:S01]  /*c740*/  HSET2.LE.AND R23, R23, R0.reuse, PT ;  /* 0x0000000017177233 */ /* 0x100fe20003803000 */
[----:B------:R-:W-:Y:S01]  /*c750*/  FFMA.FTZ R185, R234, R187, R185 ;  /* 0x000000bbeab97223 */ /* 0x000fe200000100b9 */
[----:B-----5:R-:W-:Y:S01]  /*c760*/  F2FP.BF16.F32.PACK_AB R193, R121, R120 ;  /* 0x0000007879c1723e */ /* 0x020fe200000010ff */
[C---:B------:R-:W-:Y:S01]  /*c770*/  HMMA.16816.F32.BF16 R152, R12.reuse, R6, R152 ;  /* 0x000000060c98723c */ /* 0x040fe20000041898 */
[----:B------:R-:W-:Y:S01]  /*c780*/  F2FP.BF16.F32.PACK_AB R192, R93, R128 ;  /* 0x000000805dc0723e */ /* 0x000fe200000010ff */
[----:B------:R-:W-:Y:S01]  /*c790*/  FADD.FTZ R196, R196, R200 ;  /* 0x000000c8c4c47221 */ /* 0x000fe20000010000 */
[----:B------:R-:W-:Y:S01]  /*c7a0*/  LOP3.LUT R22, R193, R22, RZ, 0xc0, !PT ;  /* 0x00000016c1167212 */ /* 0x000fe200078ec0ff */
[----:B------:R-:W-:Y:S01]  /*c7b0*/  FADD.FTZ R127, R3, R127 ;  /* 0x0000007f037f7221 */ /* 0x000fe20000010000 */
[----:B------:R-:W-:Y:S01]  /*c7c0*/  LOP3.LUT R23, R192, R23, RZ, 0xc0, !PT ;  /* 0x00000017c0177212 */ /* 0x000fe200078ec0ff */
[----:B------:R-:W-:Y:S01]  /*c7d0*/  FADD.FTZ R180, R180, R181 ;  /* 0x000000b5b4b47221 */ /* 0x000fe20000010000 */
[--C-:B------:R-:W-:Y:S01]  /*c7e0*/  HSET2.LE.AND R20, R20, R0.reuse, PT ;  /* 0x0000000014147233 */ /* 0x100fe20003803000 */
[----:B------:R-:W-:Y:S01]  /*c7f0*/  FADD.FTZ R185, R184, R185 ;  /* 0x000000b9b8b97221 */ /* 0x000fe20000010000 */
[--C-:B------:R-:W-:Y:S01]  /*c800*/  HSET2.LE.AND R21, R21, R0.reuse, PT ;  /* 0x0000000015157233 */ /* 0x100fe20003803000 */
[C---:B----4-:R-:W-:Y:S01]  /*c810*/  HMMA.16816.F32.BF16 R140, R12.reuse, R16, R140 ;  /* 0x000000100c8c723c */ /* 0x050fe2000004188c */
[----:B------:R-:W-:Y:S01]  /*c820*/  F2FP.BF16.F32.PACK_AB R193, R94, R92 ;  /* 0x0000005c5ec1723e */ /* 0x000fe200000010ff */
[--C-:B------:R-:W-:Y:S01]  /*c830*/  FFMA.FTZ R26, R26, UR6, -R2.reuse ;  /* 0x000000061a1a7c23 */ /* 0x100fe20008010802 */
[----:B------:R-:W-:Y:S01]  /*c840*/  F2FP.BF16.F32.PACK_AB R192, R95, R129 ;  /* 0x000000815fc0723e */ /* 0x000fe200000010ff */
[----:B------:R-:W-:Y:S01]  /*c850*/  FFMA.FTZ R27, R27, UR6, -R2 ;  /* 0x000000061b1b7c23 */ /* 0x000fe20008010802 */
[----:B------:R-:W-:Y:S01]  /*c860*/  LOP3.LUT R20, R193, R20, RZ, 0xc0, !PT ;  /* 0x00000014c1147212 */ /* 0x000fe200078ec0ff */
[----:B------:R-:W-:Y:S01]  /*c870*/  FADD.FTZ R196, R191, R196 ;  /* 0x000000c4bfc47221 */ /* 0x000fe20000010000 */
[----:B------:R-:W-:Y:S01]  /*c880*/  LOP3.LUT R21, R192, R21, RZ, 0xc0, !PT ;  /* 0x00000015c0157212 */ /* 0x000fe200078ec0ff */
[----:B------:R-:W-:Y:S01]  /*c890*/  HMMA.16816.F32.BF16 R136, R12, R18, R136 ;  /* 0x000000120c88723c */ /* 0x000fe20000041888 */
[----:B------:R-:W-:Y:S01]  /*c8a0*/  VIADD R15, R197, 0xfffffffa ;  /* 0xfffffffac50f7836 */ /* 0x000fe20000000000 */
[----:B------:R-:W-:Y:S01]  /*c8b0*/  LOP3.LUT R12, R221, 0xffff, RZ, 0xc0, !PT ;  /* 0x0000ffffdd0c7812 */ /* 0x000fe200078ec0ff */
[----:B------:R-:W-:Y:S01]  /*c8c0*/  VIADD R197, R197, 0xfffffffb ;  /* 0xfffffffbc5c57836 */ /* 0x000fe20000000000 */
[----:B------:R-:W-:Y:S01]  /*c8d0*/  LOP3.LUT R13, R221, 0xff, RZ, 0xc0, !PT ;  /* 0x000000ffdd0d7812 */ /* 0x000fe200078ec0ff */
[----:B------:R-:W-:Y:S01]  /*c8e0*/  FADD.FTZ R127, R124, R127 ;  /* 0x0000007f7c7f7221 */ /* 0x000fe20000010000 */
[----:B------:R-:W-:Y:S01]  /*c8f0*/  SHF.R.U32.HI R12, RZ, 0x8, R12 ;  /* 0x00000008ff0c7819 */ /* 0x000fe2000001160c */
[----:B------:R-:W-:Y:S01]  /*c900*/  FADD.FTZ R180, R178, R180 ;  /* 0x000000b4b2b47221 */ /* 0x000fe20000010000 */
[C---:B------:R-:W-:Y:S01]  /*c910*/  HMMA.16816.F32.BF16 R160, R20.reuse, R4, R160 ;  /* 0x0000000414a0723c */ /* 0x040fe200000418a0 */
[----:B------:R-:W-:Y:S01]  /*c920*/  FFMA.FTZ R5, R74, UR6, -R2 ;  /* 0x000000064a057c23 */ /* 0x000fe20008010802 */
[----:B------:R-:W-:Y:S01]  /*c930*/  LOP3.LUT R15, R15, UR19, R229, 0x96, !PT ;  /* 0x000000130f0f7c12 */ /* 0x000fe2000f8e96e5 */
[----:B------:R1:W-:Y:S01]  /*c940*/  MUFU.EX2 R74, R96 ;  /* 0x00000060004a7308 */ /* 0x0003e20000000800 */
[----:B------:R-:W-:Y:S01]  /*c950*/  PRMT R4, R221, 0x7632, R4 ;  /* 0x00007632dd047816 */ /* 0x000fe20000000004 */
[----:B------:R-:W-:Y:S01]  /*c960*/  FADD.FTZ R185, R183, R185 ;  /* 0x000000b9b7b97221 */ /* 0x000fe20000010000 */
[----:B------:R-:W-:Y:S01]  /*c970*/  PRMT R12, R13, 0x5410, R12 ;  /* 0x000054100d0c7816 */ /* 0x000fe2000000000c */
[----:B------:R-:W-:Y:S01]  /*c980*/  IMAD.WIDE.U32 R192, R15, -0x326172a9, RZ ;  /* 0xcd9e8d570fc07825 */ /* 0x000fe200078e00ff */
[C---:B------:R-:W-:Y:S03]  /*c990*/  HMMA.16816.F32.BF16 R8, R20.reuse, R16, R8 ;  /* 0x000000101408723c */ /* 0x040fe60000041808 */
[----:B------:R-:W-:Y:S01]  /*c9a0*/  FFMA.FTZ R16, R100, UR6, -R179 ;  /* 0x0000000664107c23 */ /* 0x000fe200080108b3 */
[----:B------:R-:W-:Y:S01]  /*c9b0*/  SHF.R.U32.HI R13, RZ, 0x18, R221 ;  /* 0x00000018ff0d7819 */ /* 0x000fe200000116dd */
[--C-:B------:R-:W-:Y:S01]  /*c9c0*/  FFMA.FTZ R100, R98, UR6, -R2.reuse ;  /* 0x0000000662647c23 */ /* 0x100fe20008010802 */
[----:B------:R-:W-:Y:S01]  /*c9d0*/  LOP3.LUT R4, R4, 0xff, RZ, 0xc0, !PT ;  /* 0x000000ff04047812 */ /* 0x000fe200078ec0ff */
[----:B------:R2:W-:Y:S01]  /*c9e0*/  MUFU.EX2 R98, R16 ;  /* 0x0000001000627308 */ /* 0x0005e20000000800 */
[----:B------:R-:W-:Y:S01]  /*c9f0*/  LOP3.LUT R14, R225, 0xff, RZ, 0xc0, !PT ;  /* 0x000000ffe10e7812 */ /* 0x000fe200078ec0ff */
[----:B------:R-:W-:Y:S01]  /*ca00*/  FFMA.FTZ R87, R87, UR6, -R179 ;  /* 0x0000000657577c23 */ /* 0x000fe200080108b3 */
[----:B------:R-:W-:Y:S01]  /*ca10*/  PRMT R13, R4, 0x5410, R13 ;  /* 0x00005410040d7816 */ /* 0x000fe2000000000d */
[----:B-1----:R-:W-:Y:S01]  /*ca20*/  FFMA.FTZ R96, R75, UR6, -R2 ;  /* 0x000000064b607c23 */ /* 0x002fe20008010802 */
[----:B------:R-:W-:Y:S01]  /*ca30*/  LOP3.LUT R4, R202, UR7, R193, 0x96, !PT ;  /* 0x00000007ca047c12 */ /* 0x000fe2000f8e96c1 */
[----:B------:R1:W-:Y:S01]  /*ca40*/  MUFU.EX2 R75, R5 ;  /* 0x00000005004b7308 */ /* 0x0003e20000000800 */
[----:B------:R-:W-:Y:S01]  /*ca50*/  PRMT R14, R14, 0x5410, R224 ;  /* 0x000054100e0e7816 */ /* 0x000fe200000000e0 */
[----:B------:R-:W-:Y:S01]  /*ca60*/  HMMA.16816.F32.BF16 R148, R20, R6, R148 ;  /* 0x000000061494723c */ /* 0x000fe20000041894 */
[--C-:B------:R-:W-:Y:S01]  /*ca70*/  HSET2.LE.AND R13, R13, R0.reuse, PT ;  /* 0x000000000d0d7233 */ /* 0x100fe20003803000 */
[----:B------:R-:W3:Y:S01]  /*ca80*/  MUFU.EX2 R96, R96 ;  /* 0x0000006000607308 */ /* 0x000ee20000000800 */
[----:B------:R-:W-:Y:S01]  /*ca90*/  IMAD.WIDE.U32 R232, R4, -0x2daee0ad, RZ ;  /* 0xd2511f5304e87825 */ /* 0x000fe200078e00ff */
[----:B------:R-:W-:-:S03]  /*caa0*/  HSET2.LE.AND R12, R12, R0, PT ;  /* 0x000000000c0c7233 */ /* 0x000fc60003803000 */
[----:B------:R-:W-:Y:S01]  /*cab0*/  FFMA.FTZ R99, R99, UR6, -R179 ;  /* 0x0000000663637c23 */ /* 0x000fe200080108b3 */
[----:B------:R-:W4:Y:S01]  /*cac0*/  MUFU.EX2 R100, R100 ;  /* 0x0000006400647308 */ /* 0x000f220000000800 */
[----:B------:R-:W-:Y:S01]  /*cad0*/  F2FP.BF16.F32.PACK_AB R15, R73, R72 ;  /* 0x00000048490f723e */ /* 0x000fe200000010ff */
[----:B------:R-:W-:Y:S01]  /*cae0*/  HMMA.16816.F32.BF16 R132, R20, R18, R132 ;  /* 0x000000121484723c */ /* 0x000fe20000041884 */
[----:B--2---:R-:W-:Y:S01]  /*caf0*/  LDSM.16.MT88.4 R16, [R170+0x4c00] ;  /* 0x004c0000aa10783b */ /* 0x004fe20000004200 */
[--C-:B------:R-:W-:Y:S01]  /*cb00*/  HSET2.LE.AND R14, R14, R0.reuse, PT ;  /* 0x000000000e0e7233 */ /* 0x100fe20003803000 */
[--C-:B------:R-:W-:Y:S01]  /*cb10*/  FFMA.FTZ R22, R66, UR6, -R218.reuse ;  /* 0x0000000642167c23 */ /* 0x100fe200080108da */
[----:B------:R-:W-:Y:S01]  /*cb20*/  LOP3.LUT R12, R15, R12, RZ, 0xc0, !PT ;  /* 0x0000000c0f0c7212 */ /* 0x000fe200078ec0ff */
[----:B-1----:R-:W1:Y:S01]  /*cb30*/  LDSM.16.MT88.4 R4, [R204+0x4c00] ;  /* 0x004c0000cc04783b */ /* 0x002e620000004200 */
[----:B------:R-:W-:Y:S01]  /*cb40*/  LOP3.LUT R15, R220, 0xff00ff, RZ, 0xc0, !PT ;  /* 0x00ff00ffdc0f7812 */ /* 0x000fe200078ec0ff */
[----:B------:R-:W-:Y:S01]  /*cb50*/  FFMA.FTZ R23, R103, UR6, -R218 ;  /* 0x0000000667177c23 */ /* 0x000fe200080108da */
[----:B---3--:R-:W-:Y:S01]  /*cb60*/  F2FP.BF16.F32.PACK_AB R20, R96, R75 ;  /* 0x0000004b6014723e */ /* 0x008fe200000010ff */
[----:B------:R2:W-:Y:S01]  /*cb70*/  MUFU.EX2 R103, R22 ;  /* 0x0000001600677308 */ /* 0x0005e20000000800 */
[----:B------:R-:W-:Y:S01]  /*cb80*/  LOP3.LUT R147, R172, UR15, R231, 0x96, !PT ;  /* 0x0000000fac937c12 */ /* 0x000fe2000f8e96e7 */
[----:B------:R-:W-:Y:S01]  /*cb90*/  FFMA.FTZ R123, R123, UR6, -R2 ;  /* 0x000000067b7b7c23 */ /* 0x000fe20008010802 */
[----:B------:R-:W-:Y:S01]  /*cba0*/  LOP3.LUT R13, R20, R13, RZ, 0xc0, !PT ;  /* 0x0000000d140d7212 */ /* 0x000fe200078ec0ff */
[----:B------:R-:W-:Y:S01]  /*cbb0*/  FADD.FTZ R196, R125, R196 ;  /* 0x000000c47dc47221 */ /* 0x000fe20000010000 */
[----:B------:R-:W-:Y:S01]  /*cbc0*/  F2FP.BF16.F32.PACK_AB R20, R98, R74 ;  /* 0x0000004a6214723e */ /* 0x000fe200000010ff */
[----:B------:R-:W-:Y:S01]  /*cbd0*/  FADD.FTZ R127, R126, R127 ;  /* 0x0000007f7e7f7221 */ /* 0x000fe20000010000 */
[--C-:B------:R-:W-:Y:S01]  /*cbe0*/  HSET2.LE.AND R15, R15, R0.reuse, PT ;  /* 0x000000000f0f7233 */ /* 0x100fe20003803000 */
[----:B------:R-:W-:Y:S01]  /*cbf0*/  FADD.FTZ R180, R186, R180 ;  /* 0x000000b4bab47221 */ /* 0x000fe20000010000 */
[----:B------:R-:W-:Y:S01]  /*cc00*/  LOP3.LUT R14, R20, R14, RZ, 0xc0, !PT ;  /* 0x0000000e140e7212 */ /* 0x000fe200078ec0ff */
[----:B------:R-:W-:Y:S01]  /*cc10*/  FFMA.FTZ R20, R78, UR6, -R218 ;  /* 0x000000064e147c23 */ /* 0x000fe200080108da */
[----:B----4-:R-:W-:Y:S01]  /*cc20*/  F2FP.BF16.F32.PACK_AB R21, R101, R100 ;  /* 0x000000646515723e */ /* 0x010fe200000010ff */
[----:B------:R3:W-:Y:S01]  /*cc30*/  MUFU.EX2 R78, R122 ;  /* 0x0000007a004e7308 */ /* 0x0007e20000000800 */
[----:B------:R-:W-:Y:S01]  /*cc40*/  PRMT R172, R230, 0x7771, RZ ;  /* 0x00007771e6ac7816 */ /* 0x000fe200000000ff */
[----:B------:R-:W-:Y:S01]  /*cc50*/  FADD.FTZ R182, R182, R185 ;  /* 0x000000b9b6b67221 */ /* 0x000fe20000010000 */
[----:B------:R-:W-:Y:S01]  /*cc60*/  LOP3.LUT R15, R21, R15, RZ, 0xc0, !PT ;  /* 0x0000000f150f7212 */ /* 0x000fe200078ec0ff */
[----:B------:R4:W-:Y:S01]  /*cc70*/  MUFU.EX2 R66, R20 ;  /* 0x0000001400427308 */ /* 0x0009e20000000800 */
[----:B------:R-:W-:Y:S01]  /*cc80*/  PRMT R231, R230, 0x7773, RZ ;  /* 0x00007773e6e77816 */ /* 0x000fe200000000ff */
[----:B------:R-:W-:Y:S01]  /*cc90*/  FADD.FTZ R145, R145, R196 ;  /* 0x000000c491917221 */ /* 0x000fe20000010000 */
[----:B------:R-:W-:Y:S01]  /*cca0*/  LOP3.LUT R21, R147, 0xffff, RZ, 0xc0, !PT ;  /* 0x0000ffff93157812 */ /* 0x000fe200078ec0ff */
[----:B------:R-:W-:Y:S01]  /*ccb0*/  FADD.FTZ R146, R146, R127 ;  /* 0x0000007f92927221 */ /* 0x000fe20000010000 */
[----:B------:R-:W-:Y:S01]  /*ccc0*/  PRMT R230, R230, 0x7772, RZ ;  /* 0x00007772e6e67816 */ /* 0x000fe200000000ff */
[----:B------:R-:W-:Y:S01]  /*ccd0*/  FADD.FTZ R213, R213, R180 ;  /* 0x000000b4d5d57221 */ /* 0x000fe20000010000 */
[----:B--2---:R-:W-:Y:S01]  /*cce0*/  PRMT R22, R147, 0x7632, R22 ;  /* 0x0000763293167816 */ /* 0x004fe20000000016 */
[----:B------:R-:W-:Y:S01]  /*ccf0*/  FADD.FTZ R182, R118, R182 ;  /* 0x000000b676b67221 */ /* 0x000fe20000010000 */
[----:B------:R-:W-:Y:S01]  /*cd00*/  SHF.R.U32.HI R21, RZ, 0x8, R21 ;  /* 0x00000008ff157819 */ /* 0x000fe20000011615 */
[----:B---3--:R-:W-:Y:S01]  /*cd10*/  FFMA.FTZ R122, R79, UR6, -R218 ;  /* 0x000000064f7a7c23 */ /* 0x008fe200080108da */
[----:B------:R-:W-:Y:S01]  /*cd20*/  PRMT R230, R230, 0x5410, R231 ;  /* 0x00005410e6e67816 */ /* 0x000fe200000000e7 */
[----:B------:R2:W3:Y:S01]  /*cd30*/  MUFU.EX2 R79, R23 ;  /* 0x00000017004f7308 */ /* 0x0004e20000000800 */
[----:B------:R-:W-:Y:S01]  /*cd40*/  LOP3.LUT R224, R192, UR4, R195, 0x96, !PT ;  /* 0x00000004c0e07c12 */ /* 0x000fe2000f8e96c3 */
[----:B------:R-:W-:Y:S01]  /*cd50*/  FADD.FTZ R145, R113, R145 ;  /* 0x0000009171917221 */ /* 0x000fe20000010000 */
[----:B----4-:R-:W-:Y:S01]  /*cd60*/  LOP3.LUT R20, R147, 0xff, RZ, 0xc0, !PT ;  /* 0x000000ff93147812 */ /* 0x010fe200078ec0ff */
[----:B------:R-:W4:Y:S01]  /*cd70*/  MUFU.EX2 R122, R122 ;  /* 0x0000007a007a7308 */ /* 0x000f220000000800 */
[----:B------:R-:W-:Y:S01]  /*cd80*/  LOP3.LUT R173, R173, 0xff, RZ, 0xc0, !PT ;  /* 0x000000ffadad7812 */ /* 0x000fe200078ec0ff */
[----:B------:R-:W-:Y:S01]  /*cd90*/  IMAD.WIDE.U32 R224, R224, -0x2daee0ad, RZ ;  /* 0xd2511f53e0e07825 */ /* 0x000fe200078e00ff */
[----:B------:R-:W-:Y:S01]  /*cda0*/  SHF.R.U32.HI R147, RZ, 0x18, R147 ;  /* 0x00000018ff937819 */ /* 0x000fe20000011693 */
[C---:B-1----:R-:W-:Y:S01]  /*cdb0*/  HMMA.16816.F32.BF16 R156, R12.reuse, R4, R156 ;  /* 0x000000040c9c723c */ /* 0x042fe2000004189c */
[----:B------:R-:W-:Y:S01]  /*cdc0*/  LOP3.LUT R22, R22, 0xff, RZ, 0xc0, !PT ;  /* 0x000000ff16167812 */ /* 0x000fe200078ec0ff */
[----:B------:R-:W-:Y:S01]  /*cdd0*/  FADD.FTZ R146, R110, R146 ;  /* 0x000000926e927221 */ /* 0x000fe20000010000 */
[----:B------:R-:W-:Y:S01]  /*cde0*/  PRMT R20, R20, 0x5410, R21 ;  /* 0x0000541014147816 */ /* 0x000fe20000000015 */
[----:B------:R-:W-:Y:S01]  /*cdf0*/  FADD.FTZ R213, R144, R213 ;  /* 0x000000d590d57221 */ /* 0x000fe20000010000 */
[----:B------:R-:W-:Y:S01]  /*ce00*/  PRMT R172, R173, 0x5410, R172 ;  /* 0x00005410adac7816 */ /* 0x000fe200000000ac */
[----:B------:R-:W-:Y:S01]  /*ce10*/  FADD.FTZ R107, R107, R182 ;  /* 0x000000b66b6b7221 */ /* 0x000fe20000010000 */
[----:B------:R-:W-:Y:S01]  /*ce20*/  LOP3.LUT R230, R230, 0xff00ff, RZ, 0xc0, !PT ;  /* 0x00ff00ffe6e67812 */ /* 0x000fe200078ec0ff */
[C---:B------:R-:W-:Y:S01]  /*ce30*/  HMMA.16816.F32.BF16 R152, R12.reuse, R6, R152 ;  /* 0x000000060c98723c */ /* 0x040fe20000041898 */
[----:B------:R-:W-:Y:S01]  /*ce40*/  PRMT R21, R22, 0x5410, R147 ;  /* 0x0000541016157816 */ /* 0x000fe20000000093 */
[----:B------:R-:W-:Y:S01]  /*ce50*/  FADD.FTZ R117, R117, R145 ;  /* 0x0000009175757221 */ /* 0x000fe20000010000 */
[--C-:B------:R-:W-:Y:S01]  /*ce60*/  HSET2.LE.AND R22, R172, R0.reuse, PT ;  /* 0x00000000ac167233 */ /* 0x100fe20003803000 */
[----:B------:R-:W-:Y:S01]  /*ce70*/  FADD.FTZ R115, R115, R146 ;  /* 0x0000009273737221 */ /* 0x000fe20000010000 */
[--C-:B--2---:R-:W-:Y:S01]  /*ce80*/  HSET2.LE.AND R23, R230, R0.reuse, PT ;  /* 0x00000000e6177233 */ /* 0x104fe20003803000 */
[----:B------:R-:W-:Y:S01]  /*ce90*/  FADD.FTZ R116, R116, R213 ;  /* 0x000000d574747221 */ /* 0x000fe20000010000 */
[--C-:B------:R-:W-:Y:S01]  /*cea0*/  HSET2.LE.AND R20, R20, R0.reuse, PT ;  /* 0x0000000014147233 */ /* 0x100fe20003803000 */
[C---:B------:R-:W-:Y:S01]  /*ceb0*/  HMMA.16816.F32.BF16 R140, R12.reuse, R16, R140 ;  /* 0x000000100c8c723c */ /* 0x040fe2000004188c */
[----:B------:R-:W-:Y:S01]  /*cec0*/  HSET2.LE.AND R21, R21, R0, PT ;  /* 0x0000000015157233 */ /* 0x000fe20003803000 */
[----:B------:R-:W-:Y:S01]  /*ced0*/  FADD.FTZ R107, R105, R107 ;  /* 0x0000006b696b7221 */ /* 0x000fe20000010000 */
[----:B------:R-:W-:Y:S01]  /*cee0*/  LOP3.LUT R231, R222, UR23, R233, 0x96, !PT ;  /* 0x00000017dee77c12 */ /* 0x000fe2000f8e96e9 */
[----:B------:R-:W-:Y:S01]  /*cef0*/  FADD.FTZ R117, R108, R117 ;  /* 0x000000756c757221 */ /* 0x000fe20000010000 */
[----:B------:R-:W-:Y:S01]  /*cf00*/  LOP3.LUT R221, R232, UR22, R225, 0x96, !PT ;  /* 0x00000016e8dd7c12 */ /* 0x000fe2000f8e96e1 */
[----:B------:R-:W-:Y:S01]  /*cf10*/  FADD.FTZ R115, R109, R115 ;  /* 0x000000736d737221 */ /* 0x000fe20000010000 */
[----:B---3--:R-:W-:Y:S01]  /*cf20*/  F2FP.BF16.F32.PACK_AB R220, R79, R103 ;  /* 0x000000674fdc723e */ /* 0x008fe200000010ff */
[----:B------:R-:W-:Y:S01]  /*cf30*/  HMMA.16816.F32.BF16 R136, R12, R18, R136 ;  /* 0x000000120c88723c */ /* 0x000fe20000041888 */
[----:B------:R-:W-:Y:S01]  /*cf40*/  F2FP.BF16.F32.PACK_AB R173, R77, R76 ;  /* 0x0000004c4dad723e */ /* 0x000fe200000010ff */
[--C-:B------:R-:W-:Y:S01]  /*cf50*/  FFMA.FTZ R15, R85, UR6, -R2.reuse ;  /* 0x00000006550f7c23 */ /* 0x100fe20008010802 */
[----:B----4-:R-:W-:Y:S01]  /*cf60*/  F2FP.BF16.F32.PACK_AB R172, R122, R66 ;  /* 0x000000427aac723e */ /* 0x010fe200000010ff */
[----:B------:R-:W-:Y:S01]  /*cf70*/  FFMA.FTZ R85, R58, UR6, -R2 ;  /* 0x000000063a557c23 */ /* 0x000fe20008010802 */
[----:B------:R-:W-:Y:S01]  /*cf80*/  LOP3.LUT R23, R220, R23, RZ, 0xc0, !PT ;  /* 0x00000017dc177212 */ /* 0x000fe200078ec0ff */
[----:B------:R-:W-:Y:S01]  /*cf90*/  IMAD.WIDE.U32 R220, R221, -0x326172a9, RZ ;  /* 0xcd9e8d57dddc7825 */ /* 0x000fe200078e00ff */
[----:B------:R-:W-:Y:S01]  /*cfa0*/  LOP3.LUT R20, R173, R20, RZ, 0xc0, !PT ;  /* 0x00000014ad147212 */ /* 0x000fe200078ec0ff */
[----:B------:R-:W-:Y:S01]  /*cfb0*/  MUFU.EX2 R58, R15 ;  /* 0x0000000f003a7308 */ /* 0x000fe20000000800 */
[----:B------:R-:W-:Y:S01]  /*cfc0*/  LOP3.LUT R21, R172, R21, RZ, 0xc0, !PT ;  /* 0x00000015ac157212 */ /* 0x000fe200078ec0ff */
[----:B------:R-:W-:Y:S01]  /*cfd0*/  IMAD.WIDE.U32 R172, R231, -0x326172a9, RZ ;  /* 0xcd9e8d57e7ac7825 */ /* 0x000fe200078e00ff */
[----:B------:R-:W-:Y:S01]  /*cfe0*/  F2FP.BF16.F32.PACK_AB R147, R78, R97 ;  /* 0x000000614e93723e */ /* 0x000fe200000010ff */
[----:B------:R-:W-:Y:S01]  /*cff0*/  MUFU.EX2 R85, R85 ;  /* 0x0000005500557308 */ /* 0x000fe20000000800 */
[----:B------:R-:W-:Y:S01]  /*d000*/  LOP3.LUT R13, R216, UR7, R193, 0x96, !PT ;  /* 0x00000007d80d7c12 */ /* 0x000fe2000f8e96c1 */
[----:B------:R-:W-:Y:S01]  /*d010*/  FADD.FTZ R116, R104, R116 ;  /* 0x0000007468747221 */ /* 0x000fe20000010000 */
[----:B------:R-:W-:Y:S01]  /*d020*/  LOP3.LUT R230, R192, UR4, R199, 0x96, !PT ;  /* 0x00000004c0e67c12 */ /* 0x000fe2000f8e96c7 */
[----:B------:R-:W-:Y:S01]  /*d030*/  FADD.FTZ R107, R106, R107 ;  /* 0x0000006b6a6b7221 */ /* 0x000fe20000010000 */
[----:B------:R-:W-:Y:S01]  /*d040*/  LOP3.LUT R12, R194, UR9, R173, 0x96, !PT ;  /* 0x00000009c20c7c12 */ /* 0x000fe2000f8e96ad */
[----:B------:R-:W-:Y:S01]  /*d050*/  IMAD.WIDE.U32 R192, R13, -0x2daee0ad, RZ ;  /* 0xd2511f530dc07825 */ /* 0x000fe200078e00ff */
[----:B------:R-:W-:-:S03]  /*d060*/  LOP3.LUT R172, R172, UR8, R221, 0x96, !PT ;  /* 0x00000008acac7c12 */ /* 0x000fc6000f8e96dd */
[----:B------:R-:W-:Y:S01]  /*d070*/  FADD.FTZ R117, R92, R117 ;  /* 0x000000755c757221 */ /* 0x000fe20000010000 */
[----:B------:R-:W-:Y:S01]  /*d080*/  LOP3.LUT R22, R147, R22, RZ, 0xc0, !PT ;  /* 0x0000001693167212 */ /* 0x000fe200078ec0ff */
[----:B------:R-:W-:-:S04]  /*d090*/  IMAD.WIDE.U32 R230, R230, -0x2daee0ad, RZ ;  /* 0xd2511f53e6e67825 */ /* 0x000fc800078e00ff */
[----:B------:R-:W-:Y:S01]  /*d0a0*/  FADD.FTZ R115, R129, R115 ;  /* 0x0000007381737221 */ /* 0x000fe20000010000 */
[----:B------:R-:W-:Y:S01]  /*d0b0*/  FADD.FTZ R116, R88, R116 ;  /* 0x0000007458747221 */ /* 0x000fe20000010000 */
[----:B------:R-:W-:Y:S01]  /*d0c0*/  FADD.FTZ R107, R91, R107 ;  /* 0x0000006b5b6b7221 */ /* 0x000fe20000010000 */
[----:B------:R-:W-:Y:S01]  /*d0d0*/  IMAD.WIDE.U32 R12, R12, -0x2daee0ad, RZ ;  /* 0xd2511f530c0c7825 */ /* 0x000fe200078e00ff */
[----:B------:R-:W-:Y:S01]  /*d0e0*/  LOP3.LUT R192, R192, UR22, R231, 0x96, !PT ;  /* 0x00000016c0c07c12 */ /* 0x000fe2000f8e96e7 */
[----:B------:R-:W-:Y:S01]  /*d0f0*/  HMMA.16816.F32.BF16 R160, R20, R4, R160 ;  /* 0x0000000414a0723c */ /* 0x000fe200000418a0 */
[----:B------:R-:W-:Y:S01]  /*d100*/  LOP3.LUT R4, R226, UR23, R193, 0x96, !PT ;  /* 0x00000017e2047c12 */ /* 0x000fe2000f8e96c1 */
[----:B------:R-:W-:Y:S01]  /*d110*/  IMAD.WIDE.U32 R172, R172, -0x2daee0ad, RZ ;  /* 0xd2511f53acac7825 */ /* 0x000fe200078e00ff */
[----:B------:R-:W-:-:S03]  /*d120*/  LOP3.LUT R224, R224, UR21, R13, 0x96, !PT ;  /* 0x00000015e0e07c12 */ /* 0x000fc6000f8e960d */
[----:B------:R-:W-:Y:S01]  /*d130*/  FADD.FTZ R117, R94, R117 ;  /* 0x000000755e757221 */ /* 0x000fe20000010000 */
[----:B------:R-:W-:Y:S01]  /*d140*/  FADD.FTZ R115, R95, R115 ;  /* 0x000000735f737221 */ /* 0x000fe20000010000 */
[----:B------:R-:W-:-:S04]  /*d150*/  IMAD.WIDE.U32 R4, R4, -0x326172a9, RZ ;  /* 0xcd9e8d5704047825 */ /* 0x000fc800078e00ff */
[----:B------:R-:W-:Y:S01]  /*d160*/  FADD.FTZ R116, R89, R116 ;  /* 0x0000007459747221 */ /* 0x000fe20000010000 */
[----:B------:R-:W-:Y:S01]  /*d170*/  HMMA.16816.F32.BF16 R148, R20, R6, R148 ;  /* 0x000000061494723c */ /* 0x000fe20000041894 */
[----:B------:R-:W-:Y:S01]  /*d180*/  LOP3.LUT R6, R12, UR20, R173, 0x96, !PT ;  /* 0x000000140c067c12 */ /* 0x000fe2000f8e96ad */
[----:B------:R-:W-:Y:S01]  /*d190*/  IMAD.WIDE.U32 R192, R192, -0x326172a9, RZ ;  /* 0xcd9e8d57c0c07825 */ /* 0x000fe200078e00ff */
[----:B------:R-:W-:-:S03]  /*d1a0*/  LOP3.LUT R173, R198, UR9, R5, 0x96, !PT ;  /* 0x00000009c6ad7c12 */ /* 0x000fc6000f8e9605 */
[----:B------:R-:W-:Y:S01]  /*d1b0*/  FADD.FTZ R107, R90, R107 ;  /* 0x0000006b5a6b7221 */ /* 0x000fe20000010000 */
[----:B------:R-:W-:Y:S01]  /*d1c0*/  FADD.FTZ R117, R120, R117 ;  /* 0x0000007578757221 */ /* 0x000fe20000010000 */
[----:B------:R-:W-:Y:S01]  /*d1d0*/  IMAD.WIDE.U32 R6, R6, -0x326172a9, RZ ;  /* 0xcd9e8d5706067825 */ /* 0x000fe200078e00ff */
[----:B------:R-:W-:Y:S01]  /*d1e0*/  LOP3.LUT R147, R4, UR8, R193, 0x96, !PT ;  /* 0x0000000804937c12 */ /* 0x000fe2000f8e96c1 */
[C---:B------:R-:W-:Y:S02]  /*d1f0*/  HMMA.16816.F32.BF16 R8, R20.reuse, R16, R8 ;  /* 0x000000101408723c */ /* 0x040fe40000041808 */
[----:B------:R-:W-:Y:S01]  /*d200*/  FFMA.FTZ R17, R82, UR6, -R2 ;  /* 0x0000000652117c23 */ /* 0x000fe20008010802 */
[----:B------:R-:W-:Y:S01]  /*d210*/  IMAD.WIDE.U32 R224, R224, -0x326172a9, RZ ;  /* 0xcd9e8d57e0e07825 */ /* 0x000fe200078e00ff */
[C---:B------:R-:W-:Y:S01]  /*d220*/  PRMT R12, R6.reuse, 0x7773, RZ ;  /* 0x00007773060c7816 */ /* 0x040fe200000000ff */
[----:B------:R-:W1:Y:S01]  /*d230*/  MUFU.EX2 R82, R84 ;  /* 0x0000005400527308 */ /* 0x000e620000000800 */
[----:B------:R-:W-:Y:S01]  /*d240*/  PRMT R5, R6, 0x7772, RZ ;  /* 0x0000777206057816 */ /* 0x000fe200000000ff */
[----:B------:R-:W-:Y:S01]  /*d250*/  IMAD.MOV.U32 R4, RZ, RZ, R6 ;  /* 0x000000ffff047224 */ /* 0x000fe200078e0006 */
[----:B------:R-:W-:Y:S01]  /*d260*/  LOP3.LUT R13, R224, UR5, R7, 0x96, !PT ;  /* 0x00000005e00d7c12 */ /* 0x000fe2000f8e9607 */
[----:B------:R2:W3:Y:S01]  /*d270*/  MUFU.EX2 R84, R17 ;  /* 0x0000001100547308 */ /* 0x0004e20000000800 */
[----:B------:R-:W-:Y:S01]  /*d280*/  HMMA.16816.F32.BF16 R132, R20, R18, R132 ;  /* 0x000000121484723c */ /* 0x000fe20000041884 */
[----:B------:R-:W-:Y:S01]  /*d290*/  PRMT R16, R6, 0x7771, RZ ;  /* 0x0000777106107816 */ /* 0x000fe200000000ff */
[----:B------:R-:W-:Y:S01]  /*d2a0*/  IMAD.WIDE.U32 R22, R147, -0x2daee0ad, RZ ;  /* 0xd2511f5393167825 */ /* 0x000fe200078e00ff */
[----:B------:R-:W-:-:S03]  /*d2b0*/  LOP3.LUT R14, R13, 0xffff, RZ, 0xc0, !PT ;  /* 0x0000ffff0d0e7812 */ /* 0x000fc600078ec0ff */
[----:B------:R-:W-:Y:S01]  /*d2c0*/  FADD.FTZ R115, R128, R115 ;  /* 0x0000007380737221 */ /* 0x000fe20000010000 */
[----:B------:R-:W-:Y:S01]  /*d2d0*/  LOP3.LUT R4, R4, 0xff, RZ, 0xc0, !PT ;  /* 0x000000ff04047812 */ /* 0x000fe200078ec0ff */
[----:B------:R-:W-:Y:S01]  /*d2e0*/  FADD.FTZ R116, R111, R116 ;  /* 0x000000746f747221 */ /* 0x000fe20000010000 */
[----:B------:R-:W-:Y:S01]  /*d2f0*/  PRMT R12, R5, 0x5410, R12 ;  /* 0x00005410050c7816 */ /* 0x000fe2000000000c */
[----:B------:R-:W-:Y:S01]  /*d300*/  FADD.FTZ R107, R119, R107 ;  /* 0x0000006b776b7221 */ /* 0x000fe20000010000 */
[----:B------:R-:W-:Y:S01]  /*d310*/  PRMT R19, R13, 0x7632, R19 ;  /* 0x000076320d137816 */ /* 0x000fe20000000013 */
[----:B------:R-:W-:Y:S01]  /*d320*/  FADD.FTZ R117, R121, R117 ;  /* 0x0000007579757221 */ /* 0x000fe20000010000 */
[----:B------:R-:W-:Y:S01]  /*d330*/  SHF.R.U32.HI R14, RZ, 0x8, R14 ;  /* 0x00000008ff0e7819 */ /* 0x000fe2000001160e */
[----:B------:R-:W-:Y:S01]  /*d340*/  FADD.FTZ R115, R93, R115 ;  /* 0x000000735d737221 */ /* 0x000fe20000010000 */
[----:B------:R-:W-:Y:S01]  /*d350*/  PRMT R16, R4, 0x5410, R16 ;  /* 0x0000541004107816 */ /* 0x000fe20000000010 */
[----:B------:R-:W-:Y:S01]  /*d360*/  FADD.FTZ R116, R112, R116 ;  /* 0x0000007470747221 */ /* 0x000fe20000010000 */
[----:B--2---:R-:W-:Y:S01]  /*d370*/  LOP3.LUT R17, R13, 0xff, RZ, 0xc0, !PT ;  /* 0x000000ff0d117812 */ /* 0x004fe200078ec0ff */
[----:B------:R-:W2:Y:S01]  /*d380*/  LDSM.16.MT88.4 R4, [R204+0x5000] ;  /* 0x00500000cc04783b */ /* 0x000ea20000004200 */
        /* <DEDUP_REMOVED lines=9> */
[----:B------:R-:W4:Y:S01]  /*d420*/  LDSM.16.MT88.4 R12, [R170+0x5000] ;  /* 0x00500000aa0c783b */ /* 0x000f220000004200 */
[--C-:B------:R-:W-:Y:S01]  /*d430*/  HSET2.LE.AND R16, R16, R0.reuse, PT ;  /* 0x0000000010107233 */ /* 0x100fe20003803000 */
[----:B------:R-:W-:Y:S01]  /*d440*/  FADD.FTZ R107, R75, R107 ;  /* 0x0000006b4b6b7221 */ /* 0x000fe20000010000 */
[--C-:B------:R-:W-:Y:S01]  /*d450*/  HSET2.LE.AND R19, R18, R0.reuse, PT ;  /* 0x0000000012137233 */ /* 0x100fe20003803000 */
[----:B------:R-:W-:Y:S01]  /*d460*/  FADD.FTZ R117, R77, R117 ;  /* 0x000000754d757221 */ /* 0x000fe20000010000 */
[----:B-1----:R-:W-:Y:S01]  /*d470*/  F2FP.BF16.F32.PACK_AB R18, R82, R80 ;  /* 0x000000505212723e */ /* 0x002fe200000010ff */
[----:B------:R-:W-:Y:S01]  /*d480*/  FADD.FTZ R115, R122, R115 ;  /* 0x000000737a737221 */ /* 0x000fe20000010000 */
[----:B---3--:R-:W-:Y:S01]  /*d490*/  F2FP.BF16.F32.PACK_AB R21, R58, R84 ;  /* 0x000000543a15723e */ /* 0x008fe200000010ff */
[----:B------:R-:W-:Y:S01]  /*d4a0*/  FADD.FTZ R116, R73, R116 ;  /* 0x0000007449747221 */ /* 0x000fe20000010000 */
[----:B------:R-:W-:Y:S01]  /*d4b0*/  LOP3.LUT R18, R18, R16, RZ, 0xc0, !PT ;  /* 0x0000001012127212 */ /* 0x000fe200078ec0ff */
[----:B------:R-:W-:Y:S01]  /*d4c0*/  FADD.FTZ R107, R96, R107 ;  /* 0x0000006b606b7221 */ /* 0x000fe20000010000 */
[--C-:B------:R-:W-:Y:S01]  /*d4d0*/  HSET2.LE.AND R16, R17, R0.reuse, PT ;  /* 0x0000000011107233 */ /* 0x100fe20003803000 */
[----:B------:R-:W-:Y:S01]  /*d4e0*/  MUFU.EX2 R123, R123 ;  /* 0x0000007b007b7308 */ /* 0x000fe20000000800 */
[----:B------:R-:W-:Y:S01]  /*d4f0*/  LOP3.LUT R19, R21, R19, RZ, 0xc0, !PT ;  /* 0x0000001315137212 */ /* 0x000fe200078ec0ff */
[----:B------:R-:W-:Y:S01]  /*d500*/  FADD.FTZ R117, R97, R117 ;  /* 0x0000007561757221 */ /* 0x000fe20000010000 */
[----:B------:R-:W-:Y:S01]  /*d510*/  HSET2.LE.AND R17, R20, R0, PT ;  /* 0x0000000014117233 */ /* 0x000fe20003803000 */
        /* <DEDUP_REMOVED lines=8> */
[----:B------:R-:W-:-:S04]  /*d5a0*/  IMAD.WIDE.U32 R20, R173, -0x2daee0ad, RZ ;  /* 0xd2511f53ad147825 */ /* 0x000fc800078e00ff */
[----:B------:R-:W-:Y:S01]  /*d5b0*/  FADD.FTZ R115, R79, R115 ;  /* 0x000000734f737221 */ /* 0x000fe20000010000 */
[----:B------:R-:W-:Y:S01]  /*d5c0*/  FADD.FTZ R116, R98, R116 ;  /* 0x0000007462747221 */ /* 0x000fe20000010000 */
[----:B------:R-:W-:Y:S01]  /*d5d0*/  FADD.FTZ R107, R101, R107 ;  /* 0x0000006b656b7221 */ /* 0x000fe20000010000 */
[----:B------:R-:W-:Y:S01]  /*d5e0*/  MUFU.EX2 R87, R87 ;  /* 0x0000005700577308 */ /* 0x000fe20000000800 */
[----:B------:R-:W-:Y:S01]  /*d5f0*/  LOP3.LUT R230, R230, UR21, R21, 0x96, !PT ;  /* 0x00000015e6e67c12 */ /* 0x000fe2000f8e9615 */
[----:B--2---:R-:W-:Y:S01]  /*d600*/  HMMA.16816.F32.BF16 R156, R16, R4, R156 ;  /* 0x00000004109c723c */ /* 0x004fe2000004189c */
[----:B------:R-:W-:Y:S01]  /*d610*/  LOP3.LUT R21, R20, UR20, R23, 0x96, !PT ;  /* 0x0000001414157c12 */ /* 0x000fe2000f8e9617 */
[----:B------:R-:W-:Y:S01]  /*d620*/  MUFU.EX2 R99, R99 ;  /* 0x0000006300637308 */ /* 0x000fe20000000800 */
[----:B------:R-:W-:Y:S01]  /*d630*/  LOP3.LUT R20, R220, UR11, R225, 0x96, !PT ;  /* 0x0000000bdc147c12 */ /* 0x000fe2000f8e96e1 */
        /* <DEDUP_REMOVED lines=8> */
[----:B------:R-:W-:Y:S01]  /*d6c0*/  IMAD.MOV.U32 R224, RZ, RZ, R220 ;  /* 0x000000ffffe07224 */ /* 0x000fe200078e00dc */
[----:B------:R-:W-:Y:S01]  /*d6d0*/  LOP3.LUT R147, R230, UR5, R221, 0x96, !PT ;  /* 0x00000005e6937c12 */ /* 0x000fe2000f8e96dd */
[----:B------:R-:W-:Y:S01]  /*d6e0*/  IMAD.WIDE.U32 R230, R21, -0x326172a9, RZ ;  /* 0xcd9e8d5715e67825 */ /* 0x000fe200078e00ff */
[----:B------:R-:W-:-:S03]  /*d6f0*/  PRMT R21, R220, 0x7771, RZ ;  /* 0x00007771dc157816 */ /* 0x000fc600000000ff */
[----:B------:R-:W-:Y:S01]  /*d700*/  FADD.FTZ R116, R57, R116 ;  /* 0x0000007439747221 */ /* 0x000fe20000010000 */
[C---:B------:R-:W-:Y:S01]  /*d710*/  PRMT R221, R220.reuse, 0x7773, RZ ;  /* 0x00007773dcdd7816 */ /* 0x040fe200000000ff */
[C---:B----4-:R-:W-:Y:S01]  /*d720*/  HMMA.16816.F32.BF16 R140, R16.reuse, R12, R140 ;  /* 0x0000000c108c723c */ /* 0x050fe2000004188c */
[----:B------:R-:W-:Y:S01]  /*d730*/  PRMT R23, R220, 0x7772, RZ ;  /* 0x00007772dc177816 */ /* 0x000fe200000000ff */
[----:B------:R-:W-:Y:S01]  /*d740*/  FADD.FTZ R107, R59, R107 ;  /* 0x0000006b3b6b7221 */ /* 0x000fe20000010000 */
[----:B------:R-:W-:Y:S01]  /*d750*/  LOP3.LUT R220, R216, UR7, R231, 0x96, !PT ;  /* 0x00000007d8dc7c12 */ /* 0x000fe2000f8e96e7 */
[----:B------:R-:W-:Y:S01]  /*d760*/  FADD.FTZ R116, R80, R116 ;  /* 0x0000007450747221 */ /* 0x000fe20000010000 */
[----:B------:R-:W-:Y:S01]  /*d770*/  PRMT R23, R23, 0x5410, R221 ;  /* 0x0000541017177816 */ /* 0x000fe200000000dd */
[----:B------:R-:W-:Y:S01]  /*d780*/  FADD.FTZ R107, R84, R107 ;  /* 0x0000006b546b7221 */ /* 0x000fe20000010000 */
[----:B------:R-:W-:Y:S01]  /*d790*/  LOP3.LUT R193, R202, UR7, R231, 0x96, !PT ;  /* 0x00000007cac17c12 */ /* 0x000fe2000f8e96e7 */
[----:B------:R-:W-:Y:S01]  /*d7a0*/  HMMA.16816.F32.BF16 R136, R16, R14, R136 ;  /* 0x0000000e1088723c */ /* 0x000fe20000041888 */
[----:B------:R-:W-:Y:S01]  /*d7b0*/  IMAD.WIDE.U32 R220, R220, -0x2daee0ad, RZ ;  /* 0xd2511f53dcdc7825 */ /* 0x000fe200078e00ff */
[----:B------:R-:W-:Y:S01]  /*d7c0*/  LOP3.LUT R224, R224, 0xff, RZ, 0xc0, !PT ;  /* 0x000000ffe0e07812 */ /* 0x000fe200078ec0ff */
[----:B------:R-:W-:Y:S01]  /*d7d0*/  MUFU.EX2 R130, R130 ;  /* 0x0000008200827308 */ /* 0x000fe20000000800 */
[----:B------:R-:W-:Y:S01]  /*d7e0*/  LOP3.LUT R173, R230, UR4, R195, 0x96, !PT ;  /* 0x00000004e6ad7c12 */ /* 0x000fe2000f8e96c3 */
[----:B------:R-:W-:Y:S01]  /*d7f0*/  FADD.FTZ R116, R82, R116 ;  /* 0x0000007452747221 */ /* 0x000fe20000010000 */
[----:B------:R-:W-:Y:S01]  /*d800*/  PRMT R19, R147, 0x7632, R19 ;  /* 0x0000763293137816 */ /* 0x000fe20000000013 */
[----:B------:R-:W-:Y:S01]  /*d810*/  MUFU.EX2 R131, R131 ;  /* 0x0000008300837308 */ /* 0x000fe20000000800 */
[----:B------:R-:W-:Y:S01]  /*d820*/  LOP3.LUT R197, R230, UR4, R199, 0x96, !PT ;  /* 0x00000004e6c57c12 */ /* 0x000fe2000f8e96c7 */
[----:B------:R-:W-:Y:S01]  /*d830*/  IMAD.WIDE.U32 R230, R193, -0x2daee0ad, RZ ;  /* 0xd2511f53c1e67825 */ /* 0x000fe200078e00ff */
[----:B------:R-:W-:-:S03]  /*d840*/  PRMT R21, R224, 0x5410, R21 ;  /* 0x00005410e0157816 */ /* 0x000fc60000000015 */
[----:B------:R-:W-:Y:S01]  /*d850*/  FADD.FTZ R107, R58, R107 ;  /* 0x0000006b3a6b7221 */ /* 0x000fe20000010000 */
[----:B------:R-:W-:Y:S01]  /*d860*/  SHF.R.U32.HI R16, RZ, 0x18, R147 ;  /* 0x00000018ff107819 */ /* 0x000fe20000011693 */
[----:B------:R-:W-:Y:S01]  /*d870*/  IMAD.WIDE.U32 R224, R173, -0x2daee0ad, RZ ;  /* 0xd2511f53ade07825 */ /* 0x000fe200078e00ff */
[----:B------:R-:W-:Y:S01]  /*d880*/  LOP3.LUT R19, R19, 0xff, RZ, 0xc0, !PT ;  /* 0x000000ff13137812 */ /* 0x000fe200078ec0ff */
[----:B------:R-:W-:Y:S01]  /*d890*/  MUFU.EX2 R52, R52 ;  /* 0x0000003400347308 */ /* 0x000fe20000000800 */
[----:B------:R-:W-:Y:S01]  /*d8a0*/  LOP3.LUT R18, R226, UR23, R221, 0x96, !PT ;  /* 0x00000017e2127c12 */ /* 0x000fe2000f8e96dd */
[----:B------:R-:W-:Y:S01]  /*d8b0*/  IMAD.WIDE.U32 R232, R197, -0x2daee0ad, RZ ;  /* 0xd2511f53c5e87825 */ /* 0x000fe200078e00ff */
[----:B------:R-:W-:Y:S01]  /*d8c0*/  PRMT R16, R19, 0x5410, R16 ;  /* 0x0000541013107816 */ /* 0x000fe20000000010 */
[----:B------:R-:W-:Y:S01]  /*d8d0*/  MUFU.EX2 R67, R67 ;  /* 0x0000004300437308 */ /* 0x000fe20000000800 */
[----:B------:R-:W-:Y:S01]  /*d8e0*/  LOP3.LUT R19, R222, UR23, R231, 0x96, !PT ;  /* 0x00000017de137c12 */ /* 0x000fe2000f8e96e7 */
[----:B------:R-:W-:Y:S01]  /*d8f0*/  IMAD.WIDE.U32 R240, R18, -0x326172a9, RZ ;  /* 0xcd9e8d5712f07825 */ /* 0x000fe200078e00ff */
[----:B------:R-:W-:Y:S01]  /*d900*/  LOP3.LUT R17, R147, 0xffff, RZ, 0xc0, !PT ;  /* 0x0000ffff93117812 */ /* 0x000fe200078ec0ff */
[----:B------:R-:W-:Y:S01]  /*d910*/  MUFU.EX2 R174, R174 ;  /* 0x000000ae00ae7308 */ /* 0x000fe20000000800 */
[----:B------:R-:W-:Y:S01]  /*d920*/  LOP3.LUT R199, R230, UR22, R225, 0x96, !PT ;  /* 0x00000016e6c77c12 */ /* 0x000fe2000f8e96e1 */
[----:B------:R-:W-:Y:S01]  /*d930*/  IMAD.WIDE.U32 R238, R19, -0x326172a9, RZ ;  /* 0xcd9e8d5713ee7825 */ /* 0x000fe200078e00ff */
[----:B------:R-:W-:-:S03]  /*d940*/  LOP3.LUT R195, R147, 0xff, RZ, 0xc0, !PT ;  /* 0x000000ff93c37812 */ /* 0x000fc600078ec0ff */
[----:B------:R-:W-:Y:S01]  /*d950*/  FFMA.FTZ R19, R49, UR6, -R219 ;  /* 0x0000000631137c23 */ /* 0x000fe200080108db */
[----:B------:R-:W-:Y:S01]  /*d960*/  SHF.R.U32.HI R17, RZ, 0x8, R17 ;  /* 0x00000008ff117819 */ /* 0x000fe20000011611 */
[----:B------:R-:W-:Y:S01]  /*d970*/  MUFU.EX2 R177, R177 ;  /* 0x000000b100b17308 */ /* 0x000fe20000000800 */
[----:B------:R-:W-:Y:S01]  /*d980*/  LOP3.LUT R18, R198, UR9, R241, 0x96, !PT ;  /* 0x00000009c6127c12 */ /* 0x000fe2000f8e96f1 */
[----:B------:R-:W-:Y:S01]  /*d990*/  IMAD.WIDE.U32 R198, R199, -0x326172a9, RZ ;  /* 0xcd9e8d57c7c67825 */ /* 0x000fe200078e00ff */
[----:B------:R-:W-:Y:S01]  /*d9a0*/  PRMT R17, R195, 0x5410, R17 ;  /* 0x00005410c3117816 */ /* 0x000fe20000000011 */
[----:B------:R-:W-:Y:S01]  /*d9b0*/  MUFU.EX2 R68, R68 ;  /* 0x0000004400447308 */ /* 0x000fe20000000800 */
[----:B------:R-:W-:Y:S01]  /*d9c0*/  LOP3.LUT R195, R194, UR9, R239, 0x96, !PT ;  /* 0x00000009c2c37c12 */ /* 0x000fe2000f8e96ef */
[----:B------:R-:W-:Y:S01]  /*d9d0*/  IMAD.MOV.U32 R164, RZ, RZ, R189 ;  /* 0x000000ffffa47224 */ /* 0x000fe200078e00bd */
[----:B------:R-:W-:Y:S01]  /*d9e0*/  LOP3.LUT R194, R238, UR8, R199, 0x96, !PT ;  /* 0x00000008eec27c12 */ /* 0x000fe2000f8e96c7 */
[----:B------:R-:W-:-:S04]  /*d9f0*/  IMAD.WIDE.U32 R238, R18, -0x2daee0ad, RZ ;  /* 0xd2511f5312ee7825 */ /* 0x000fc800078e00ff */
[----:B------:R-:W-:Y:S01]  /*da00*/  FFMA.FTZ R18, R48, UR6, -R219 ;  /* 0x0000000630127c23 */ /* 0x000fe200080108db */
[----:B------:R-:W-:Y:S01]  /*da10*/  LOP3.LUT R220, R220, UR22, R233, 0x96, !PT ;  /* 0x00000016dcdc7c12 */ /* 0x000fe2000f8e96e9 */
[----:B------:R1:W2:Y:S01]  /*da20*/  MUFU.EX2 R48, R61 ;  /* 0x0000003d00307308 */ /* 0x0002a20000000800 */
[----:B------:R-:W-:Y:S02]  /*da30*/  VIMNMX R165, PT, PT, R165, 0x2, !PT ;  /* 0x00000002a5a57848 */ /* 0x000fe40007fe0100 */
[----:B------:R-:W-:Y:S01]  /*da40*/  LOP3.LUT R147, R232, UR21, R239, 0x96, !PT ;  /* 0x00000015e8937c12 */ /* 0x000fe2000f8e96ef */
[----:B------:R3:W4:Y:S01]  /*da50*/  MUFU.EX2 R49, R18 ;  /* 0x0000001200317308 */ /* 0x0007220000000800 */
[----:B------:R-:W-:-:S04]  /*da60*/  IMAD.WIDE.U32 R220, R220, -0x326172a9, RZ ;  /* 0xcd9e8d57dcdc7825 */ /* 0x000fc800078e00ff */
[----:B------:R-:W-:Y:S01]  /*da70*/  IMAD.WIDE.U32 R232, R195, -0x2daee0ad, RZ ;  /* 0xd2511f53c3e87825 */ /* 0x000fe200078e00ff */
[----:B------:R-:W-:-:S03]  /*da80*/  LOP3.LUT R230, R240, UR8, R221, 0x96, !PT ;  /* 0x00000008f0e67c12 */ /* 0x000fc6000f8e96dd */
[----:B------:R-:W-:-:S04]  /*da90*/  IMAD.WIDE.U32 R194, R194, -0x2daee0ad, RZ ;  /* 0xd2511f53c2c27825 */ /* 0x000fc800078e00ff */
[----:B-1----:R-:W-:Y:S01]  /*daa0*/  FFMA.FTZ R61, R51, UR6, -R218 ;  /* 0x00000006333d7c23 */ /* 0x002fe200080108da */
[----:B------:R-:W-:Y:S01]  /*dab0*/  LOP3.LUT R193, R224, UR21, R233, 0x96, !PT ;  /* 0x00000015e0c17c12 */ /* 0x000fe2000f8e96e9 */
[----:B--2---:R-:W-:Y:S01]  /*dac0*/  FADD.FTZ R117, R48, R117 ;  /* 0x0000007530757221 */ /* 0x004fe20000010000 */
[----:B------:R-:W-:-:S04]  /*dad0*/  IMAD.WIDE.U32 R230, R230, -0x2daee0ad, RZ ;  /* 0xd2511f53e6e67825 */ /* 0x000fc800078e00ff */
[----:B---3--:R-:W-:Y:S01]  /*dae0*/  FFMA.FTZ R18, R50, UR6, -R218 ;  /* 0x0000000632127c23 */ /* 0x008fe200080108da */
[----:B------:R-:W-:Y:S01]  /*daf0*/  MUFU.EX2 R61, R61 ;  /* 0x0000003d003d7308 */ /* 0x000fe20000000800 */
[----:B----4-:R-:W-:Y:S01]  /*db00*/  FADD.FTZ R117, R49, R117 ;  /* 0x0000007531757221 */ /* 0x010fe20000010000 */
[----:B------:R-:W-:Y:S01]  /*db10*/  LOP3.LUT R173, R238, UR20, R231, 0x96, !PT ;  /* 0x00000014eead7c12 */ /* 0x000fe2000f8e96e7 */
[----:B------:R-:W-:Y:S01]  /*db20*/  IMAD.WIDE.U32 R238, R20, -0x2daee0ad, RZ ;  /* 0xd2511f5314ee7825 */ /* 0x000fe200078e00ff */
[----:B------:R1:W-:Y:S03]  /*db30*/  MUFU.EX2 R51, R18 ;  /* 0x0000001200337308 */ /* 0x0003e60000000800 */
[----:B------:R-:W-:Y:S01]  /*db40*/  IMAD.WIDE.U32 R224, R173, -0x326172a9, RZ ;  /* 0xcd9e8d57ade07825 */ /* 0x000fe200078e00ff */
[----:B------:R2:W3:Y:S01]  /*db50*/  MUFU.EX2 R50, R19 ;  /* 0x0000001300327308 */ /* 0x0004e20000000800 */
[----:B------:R-:W-:-:S02]  /*db60*/  PRMT R20, R238, 0x7773, RZ ;  /* 0x00007773ee147816 */ /* 0x000fc400000000ff */
[----:B------:R-:W-:Y:S01]  /*db70*/  IMAD.MOV.U32 R173, RZ, RZ, R224 ;  /* 0x000000ffffad7224 */ /* 0x000fe200078e00e0 */
[----:B------:R-:W-:-:S04]  /*db80*/  PRMT R199, R224, 0x7771, RZ ;  /* 0x00007771e0c77816 */ /* 0x000fc800000000ff */
[----:B------:R-:W-:Y:S01]  /*db90*/  LOP3.LUT R173, R173, 0xff, RZ, 0xc0, !PT ;  /* 0x000000ffadad7812 */ /* 0x000fe200078ec0ff */
[--C-:B-1----:R-:W-:Y:S01]  /*dba0*/  FFMA.FTZ R18, R62, UR6, -R218.reuse ;  /* 0x000000063e127c23 */ /* 0x102fe200080108da */
[----:B------:R-:W-:Y:S02]  /*dbb0*/  FFMA.FTZ R62, R63, UR6, -R218 ;  /* 0x000000063f3e7c23 */ /* 0x000fe400080108da */
[----:B------:R-:W-:Y:S01]  /*dbc0*/  PRMT R199, R173, 0x5410, R199 ;  /* 0x00005410adc77816 */ /* 0x000fe200000000c7 */
[----:B------:R1:W4:Y:S01]  /*dbd0*/  MUFU.EX2 R63, R18 ;  /* 0x00000012003f7308 */ /* 0x0003220000000800 */
[----:B--2---:R-:W-:Y:S01]  /*dbe0*/  LOP3.LUT R19, R23, 0xff00ff, RZ, 0xc0, !PT ;  /* 0x00ff00ff17137812 */ /* 0x004fe200078ec0ff */
[----:B---3--:R-:W-:Y:S01]  /*dbf0*/  FADD.FTZ R117, R50, R117 ;  /* 0x0000007532757221 */ /* 0x008fe20000010000 */
[----:B------:R-:W-:Y:S01]  /*dc00*/  LOP3.LUT R23, R232, UR20, R195, 0x96, !PT ;  /* 0x00000014e8177c12 */ /* 0x000fe2000f8e96c3 */
[----:B------:R-:W2:Y:S01]  /*dc10*/  MUFU.EX2 R62, R62 ;  /* 0x0000003e003e7308 */ /* 0x000ea20000000800 */
[----:B------:R-:W-:Y:S01]  /*dc20*/  F2FP.BF16.F32.PACK_AB R195, R50, R49 ;  /* 0x0000003132c3723e */ /* 0x000fe200000010ff */
[----:B------:R-:W-:Y:S01]  /*dc30*/  IMAD.WIDE.U32 R232, R147, -0x326172a9, RZ ;  /* 0xcd9e8d5793e87825 */ /* 0x000fe200078e00ff */
[----:B------:R-:W-:-:S04]  /*dc40*/  HSET2.LE.AND R19, R19, R0, PT ;  /* 0x0000000013137233 */ /* 0x000fc80003803000 */
[----:B------:R-:W-:Y:S01]  /*dc50*/  LOP3.LUT R147, R220, UR11, R233, 0x96, !PT ;  /* 0x0000000bdc937c12 */ /* 0x000fe2000f8e96e9 */
[----:B------:R-:W-:Y:S01]  /*dc60*/  IMAD.WIDE.U32 R220, R23, -0x326172a9, RZ ;  /* 0xcd9e8d5717dc7825 */ /* 0x000fe200078e00ff */
[----:B-1----:R-:W-:-:S03]  /*dc70*/  HSET2.LE.AND R18, R21, R0, PT ;  /* 0x0000000015127233 */ /* 0x002fc60003803000 */
[----:B----4-:R-:W-:Y:S01]  /*dc80*/  FADD.FTZ R115, R63, R115 ;  /* 0x000000733f737221 */ /* 0x010fe20000010000 */
[----:B------:R-:W-:Y:S01]  /*dc90*/  F2FP.BF16.F32.PACK_AB R21, R61, R51 ;  /* 0x000000333d15723e */ /* 0x000fe200000010ff */
[----:B------:R-:W-:Y:S01]  /*dca0*/  IMAD.MOV.U32 R23, RZ, RZ, R220 ;  /* 0x000000ffff177224 */ /* 0x000fe200078e00dc */
[----:B------:R-:W-:Y:S01]  /*dcb0*/  PRMT R197, R220, 0x7773, RZ ;  /* 0x00007773dcc57816 */ /* 0x000fe200000000ff */
[----:B--2---:R-:W-:Y:S01]  /*dcc0*/  FADD.FTZ R115, R62, R115 ;  /* 0x000000733e737221 */ /* 0x004fe20000010000 */
[----:B------:R-:W-:Y:S02]  /*dcd0*/  LOP3.LUT R19, R21, R19, RZ, 0xc0, !PT ;  /* 0x0000001315137212 */ /* 0x000fe400078ec0ff */
[--C-:B------:R-:W-:Y:S01]  /*dce0*/  HSET2.LE.AND R21, R17, R0.reuse, PT ;  /* 0x0000000011157233 */ /* 0x100fe20003803000 */
[----:B------:R-:W-:Y:S01]  /*dcf0*/  FADD.FTZ R115, R51, R115 ;  /* 0x0000007333737221 */ /* 0x000fe20000010000 */
[----:B------:R-:W-:Y:S02]  /*dd00*/  LOP3.LUT R18, R195, R18, RZ, 0xc0, !PT ;  /* 0x00000012c3127212 */ /* 0x000fe400078ec0ff */
[----:B------:R-:W-:Y:S01]  /*dd10*/  HSET2.LE.AND R17, R16, R0, PT ;  /* 0x0000000010117233 */ /* 0x000fe20003803000 */
[----:B------:R-:W-:Y:S01]  /*dd20*/  FADD.FTZ R115, R61, R115 ;  /* 0x000000733d737221 */ /* 0x000fe20000010000 */
[----:B------:R-:W-:-:S02]  /*dd30*/  F2FP.BF16.F32.PACK_AB R16, R48, R60 ;  /* 0x0000003c3010723e */ /* 0x000fc400000010ff */
[----:B------:R-:W-:Y:S02]  /*dd40*/  F2FP.BF16.F32.PACK_AB R195, R62, R63 ;  /* 0x0000003f3ec3723e */ /* 0x000fe400000010ff */
[----:B------:R-:W-:Y:S02]  /*dd50*/  LOP3.LUT R16, R16, R21, RZ, 0xc0, !PT ;  /* 0x0000001510107212 */ /* 0x000fe400078ec0ff */
[----:B------:R-:W-:Y:S02]  /*dd60*/  LOP3.LUT R17, R195, R17, RZ, 0xc0, !PT ;  /* 0x00000011c3117212 */ /* 0x000fe400078ec0ff */
[----:B------:R-:W-:Y:S01]  /*dd70*/  LOP3.LUT R21, R232, UR5, R225, 0x96, !PT ;  /* 0x00000005e8157c12 */ /* 0x000fe2000f8e96e1 */
[----:B------:R-:W-:Y:S01]  /*dd80*/  IMAD.WIDE.U32 R232, R147, -0x2daee0ad, RZ ;  /* 0xd2511f5393e87825 */ /* 0x000fe200078e00ff */
[C---:B------:R-:W-:Y:S02]  /*dd90*/  PRMT R195, R224.reuse, 0x7773, RZ ;  /* 0x00007773e0c37816 */ /* 0x040fe400000000ff */
[----:B------:R-:W-:Y:S01]  /*dda0*/  LOP3.LUT R23, R23, 0xff, RZ, 0xc0, !PT ;  /* 0x000000ff17177812 */ /* 0x000fe200078ec0ff */
[----:B------:R-:W-:Y:S01]  /*ddb0*/  HMMA.16816.F32.BF16 R160, R16, R4, R160 ;  /* 0x0000000410a0723c */ /* 0x000fe200000418a0 */
[----:B------:R-:W-:Y:S01]  /*ddc0*/  PRMT R4, R224, 0x7772, RZ ;  /* 0x00007772e0047816 */ /* 0x000fe200000000ff */
[----:B------:R-:W-:Y:S01]  /*ddd0*/  IMAD.WIDE.U32 R224, R193, -0x326172a9, RZ ;  /* 0xcd9e8d57c1e07825 */ /* 0x000fe200078e00ff */
[----:B------:R-:W-:-:S02]  /*dde0*/  LOP3.LUT R147, R230, UR15, R233, 0x96, !PT ;  /* 0x0000000fe6937c12 */ /* 0x000fc4000f8e96e9 */
[----:B------:R-:W-:Y:S02]  /*ddf0*/  PRMT R233, R238, 0x7772, RZ ;  /* 0x00007772eee97816 */ /* 0x000fe400000000ff */
[----:B------:R-:W-:Y:S01]  /*de00*/  LOP3.LUT R193, R198, UR11, R225, 0x96, !PT ;  /* 0x0000000bc6c17c12 */ /* 0x000fe2000f8e96e1 */
[C---:B------:R-:W-:Y:S01]  /*de10*/  HMMA.16816.F32.BF16 R148, R16.reuse, R6, R148 ;  /* 0x000000061094723c */ /* 0x040fe20000041894 */
[----:B------:R-:W-:Y:S02]  /*de20*/  LOP3.LUT R5, R224, UR5, R221, 0x96, !PT ;  /* 0x00000005e0057c12 */ /* 0x000fe4000f8e96dd */
[C---:B------:R-:W-:Y:S02]  /*de30*/  PRMT R225, R220.reuse, 0x7771, RZ ;  /* 0x00007771dce17816 */ /* 0x040fe400000000ff */
[----:B------:R-:W-:Y:S01]  /*de40*/  PRMT R224, R220, 0x7772, RZ ;  /* 0x00007772dce07816 */ /* 0x000fe200000000ff */
[----:B------:R-:W-:Y:S01]  /*de50*/  IMAD.WIDE.U32 R220, R192, -0x2daee0ad, RZ ;  /* 0xd2511f53c0dc7825 */ /* 0x000fe200078e00ff */
[----:B------:R-:W-:Y:S01]  /*de60*/  LOP3.LUT R7, R172, UR15, R239, 0x96, !PT ;  /* 0x0000000fac077c12 */ /* 0x000fe2000f8e96ef */
[----:B------:R-:W-:Y:S01]  /*de70*/  HMMA.16816.F32.BF16 R8, R16, R12, R8 ;  /* 0x0000000c1008723c */ /* 0x000fe20000041808 */
[----:B------:R-:W-:Y:S01]  /*de80*/  PRMT R13, R238, 0x7771, RZ ;  /* 0x00007771ee0d7816 */ /* 0x000fe200000000ff */
[----:B------:R-:W-:Y:S01]  /*de90*/  IMAD.MOV.U32 R12, RZ, RZ, R238 ;  /* 0x000000ffff0c7224 */ /* 0x000fe200078e00ee */
[----:B------:R-:W-:Y:S01]  /*dea0*/  PRMT R198, R4, 0x5410, R195 ;  /* 0x0000541004c67816 */ /* 0x000fe200000000c3 */
[----:B------:R-:W-:Y:S01]  /*deb0*/  IMAD.WIDE.U32 R238, R193, -0x2daee0ad, RZ ;  /* 0xd2511f53c1ee7825 */ /* 0x000fe200078e00ff */
[----:B------:R-:W-:-:S02]  /*dec0*/  PRMT R224, R224, 0x5410, R197 ;  /* 0x00005410e0e07816 */ /* 0x000fc400000000c5 */
[----:B------:R-:W-:Y:S01]  /*ded0*/  LOP3.LUT R4, R22, UR15, R221, 0x96, !PT ;  /* 0x0000000f16047c12 */ /* 0x000fe2000f8e96dd */
[----:B------:R-:W-:Y:S01]  /*dee0*/  IMAD.MOV.U32 R6, RZ, RZ, R220 ;  /* 0x000000ffff067224 */ /* 0x000fe200078e00dc */
[C---:B------:R-:W-:Y:S01]  /*def0*/  PRMT R22, R220.reuse, 0x7771, RZ ;  /* 0x00007771dc167816 */ /* 0x040fe200000000ff */
[----:B------:R-:W-:Y:S01]  /*df00*/  IMAD.MOV.U32 R192, RZ, RZ, R232 ;  /* 0x000000ffffc07224 */ /* 0x000fe200078e00e8 */
[----:B------:R-:W-:Y:S01]  /*df10*/  PRMT R221, R220, 0x7773, RZ ;  /* 0x00007773dcdd7816 */ /* 0x000fe200000000ff */
[----:B------:R-:W-:Y:S01]  /*df20*/  IMAD.MOV.U32 R195, RZ, RZ, R238 ;  /* 0x000000ffffc37224 */ /* 0x000fe200078e00ee */
[C---:B------:R-:W-:Y:S01]  /*df30*/  PRMT R173, R232.reuse, 0x7771, RZ ;  /* 0x00007771e8ad7816 */ /* 0x040fe200000000ff */
[----:B------:R-:W-:Y:S01]  /*df40*/  HMMA.16816.F32.BF16 R132, R16, R14, R132 ;  /* 0x0000000e1084723c */ /* 0x000fe20000041884 */
[C---:B------:R-:W-:Y:S02]  /*df50*/  PRMT R231, R232.reuse, 0x7773, RZ ;  /* 0x00007773e8e77816 */ /* 0x040fe400000000ff */
[----:B------:R-:W-:-:S02]  /*df60*/  PRMT R230, R232, 0x7772, RZ ;  /* 0x00007772e8e67816 */ /* 0x000fc400000000ff */
[----:B------:R-:W-:Y:S01]  /*df70*/  LOP3.LUT R197, R194, UR15, R239, 0x96, !PT ;  /* 0x0000000fc2c57c12 */ /* 0x000fe2000f8e96ef */
[--C-:B------:R-:W-:Y:S01]  /*df80*/  FFMA.FTZ R239, R45, UR6, -R219.reuse ;  /* 0x000000062def7c23 */ /* 0x100fe200080108db */
[----:B------:R-:W-:Y:S01]  /*df90*/  PRMT R220, R220, 0x7772, RZ ;  /* 0x00007772dcdc7816 */ /* 0x000fe200000000ff */
[----:B------:R-:W-:Y:S01]  /*dfa0*/  FFMA.FTZ R45, R28, UR6, -R219 ;  /* 0x000000061c2d7c23 */ /* 0x000fe200080108db */
[----:B------:R-:W-:Y:S01]  /*dfb0*/  PRMT R194, R238, 0x7771, RZ ;  /* 0x00007771eec27816 */ /* 0x000fe200000000ff */
[----:B------:R-:W-:Y:S01]  /*dfc0*/  FFMA.FTZ R28, R40, UR6, -R179 ;  /* 0x00000006281c7c23 */ /* 0x000fe200080108b3 */
[C---:B------:R-:W-:Y:S01]  /*dfd0*/  PRMT R232, R238.reuse, 0x7773, RZ ;  /* 0x00007773eee87816 */ /* 0x040fe200000000ff */
[----:B------:R-:W-:Y:S01]  /*dfe0*/  FFMA.FTZ R40, R35, UR6, -R218 ;  /* 0x0000000623287c23 */ /* 0x000fe200080108da */
[----:B------:R-:W-:Y:S01]  /*dff0*/  PRMT R193, R238, 0x7772, RZ ;  /* 0x00007772eec17816 */ /* 0x000fe200000000ff */
[----:B------:R-:W-:Y:S01]  /*e000*/  FFMA.FTZ R35, R43, UR6, -R2 ;  /* 0x000000062b237c23 */ /* 0x000fe20008010802 */
[----:B------:R-:W-:Y:S01]  /*e010*/  LOP3.LUT R238, R21, 0xffff, RZ, 0xc0, !PT ;  /* 0x0000ffff15ee7812 */ /* 0x000fe200078ec0ff */
[----:B------:R-:W1:Y:S01]  /*e020*/  MUFU.EX2 R28, R28 ;  /* 0x0000001c001c7308 */ /* 0x000e620000000800 */
[----:B------:R-:W-:-:S02]  /*e030*/  PRMT R225, R23, 0x5410, R225 ;  /* 0x0000541017e17816 */ /* 0x000fc400000000e1 */
[----:B------:R-:W-:Y:S01]  /*e040*/  PRMT R23, R220, 0x5410, R221 ;  /* 0x00005410dc177816 */ /* 0x000fe200000000dd */
[----:B------:R-:W-:Y:S01]  /*e050*/  MUFU.EX2 R35, R35 ;  /* 0x0000002300237308 */ /* 0x000fe20000000800 */
[C---:B------:R-:W-:Y:S02]  /*e060*/  PRMT R172, R21.reuse, 0x7632, R172 ;  /* 0x0000763215ac7816 */ /* 0x040fe400000000ac */
[----:B------:R-:W-:Y:S01]  /*e070*/  LOP3.LUT R221, R21, 0xff, RZ, 0xc0, !PT ;  /* 0x000000ff15dd7812 */ /* 0x000fe200078ec0ff */
[----:B------:R-:W-:Y:S01]  /*e080*/  MUFU.EX2 R40, R40 ;  /* 0x0000002800287308 */ /* 0x000fe20000000800 */
[----:B------:R-:W-:Y:S02]  /*e090*/  SHF.R.U32.HI R238, RZ, 0x8, R238 ;  /* 0x00000008ffee7819 */ /* 0x000fe400000116ee */
[----:B------:R-:W-:Y:S01]  /*e0a0*/  LOP3.LUT R12, R12, 0xff, RZ, 0xc0, !PT ;  /* 0x000000ff0c0c7812 */ /* 0x000fe200078ec0ff */
[----:B------:R-:W-:Y:S01]  /*e0b0*/  MUFU.EX2 R43, R47 ;  /* 0x0000002f002b7308 */ /* 0x000fe20000000800 */
[----:B------:R-:W-:Y:S01]  /*e0c0*/  SHF.R.U32.HI R220, RZ, 0x18, R21 ;  /* 0x00000018ffdc7819 */ /* 0x000fe20000011615 */
[----:B-1----:R-:W-:Y:S01]  /*e0d0*/  FADD.FTZ R116, R28, R116 ;  /* 0x000000741c747221 */ /* 0x002fe20000010000 */
[----:B------:R-:W-:Y:S01]  /*e0e0*/  LOP3.LUT R21, R172, 0xff, RZ, 0xc0, !PT ;  /* 0x000000ffac157812 */ /* 0x000fe200078ec0ff */
[----:B------:R-:W-:Y:S01]  /*e0f0*/  MUFU.EX2 R45, R45 ;  /* 0x0000002d002d7308 */ /* 0x000fe20000000800 */
[----:B------:R-:W-:-:S02]  /*e100*/  PRMT R221, R221, 0x5410, R238 ;  /* 0x00005410dddd7816 */ /* 0x000fc400000000ee */
[----:B------:R-:W-:Y:S02]  /*e110*/  PRMT R238, R5, 0x7632, R238 ;  /* 0x0000763205ee7816 */ /* 0x000fe400000000ee */
[----:B------:R-:W-:Y:S01]  /*e120*/  PRMT R13, R12, 0x5410, R13 ;  /* 0x000054100c0d7816 */ /* 0x000fe2000000000d */
[----:B------:R-:W-:Y:S01]  /*e130*/  FFMA.FTZ R12, R44, UR6, -R219 ;  /* 0x000000062c0c7c23 */ /* 0x000fe200080108db */
[----:B------:R-:W-:Y:S01]  /*e140*/  PRMT R172, R230, 0x5410, R231 ;  /* 0x00005410e6ac7816 */ /* 0x000fe200000000e7 */
[----:B------:R-:W-:Y:S01]  /*e150*/  FFMA.FTZ R44, R29, UR6, -R219 ;  /* 0x000000061d2c7c23 */ /* 0x000fe200080108db */
[----:B------:R-:W-:Y:S01]  /*e160*/  PRMT R220, R21, 0x5410, R220 ;  /* 0x0000541015dc7816 */ /* 0x000fe200000000dc */
[----:B------:R-:W-:Y:S01]  /*e170*/  FFMA.FTZ R29, R36, UR6, -R179 ;  /* 0x00000006241d7c23 */ /* 0x000fe200080108b3 */
[C---:B------:R-:W-:Y:S01]  /*e180*/  LOP3.LUT R21, R5.reuse, 0xffff, RZ, 0xc0, !PT ;  /* 0x0000ffff05157812 */ /* 0x040fe200078ec0ff */
[----:B------:R-:W-:Y:S01]  /*e190*/  FFMA.FTZ R36, R34, UR6, -R218 ;  /* 0x0000000622247c23 */ /* 0x000fe200080108da */
[----:B------:R-:W-:Y:S01]  /*e1a0*/  LOP3.LUT R231, R5, 0xff, RZ, 0xc0, !PT ;  /* 0x000000ff05e77812 */ /* 0x000fe200078ec0ff */
[----:B------:R-:W-:Y:S01]  /*e1b0*/  FFMA.FTZ R34, R42, UR6, -R2 ;  /* 0x000000062a227c23 */ /* 0x000fe20008010802 */
[----:B------:R-:W-:Y:S01]  /*e1c0*/  SHF.R.U32.HI R230, RZ, 0x18, R5 ;  /* 0x00000018ffe67819 */ /* 0x000fe20000011605 */
[----:B------:R-:W-:Y:S01]  /*e1d0*/  MUFU.EX2 R29, R29 ;  /* 0x0000001d001d7308 */ /* 0x000fe20000000800 */
[----:B------:R-:W-:Y:S01]  /*e1e0*/  LOP3.LUT R5, R238, 0xff, RZ, 0xc0, !PT ;  /* 0x000000ffee057812 */ /* 0x000fe200078ec0ff */
[----:B------:R-:W-:Y:S01]  /*e1f0*/  FFMA.FTZ R238, R54, UR6, -R219 ;  /* 0x0000000636ee7c23 */ /* 0x000fe200080108db */
[----:B------:R-:W-:Y:S01]  /*e200*/  SHF.R.U32.HI R21, RZ, 0x8, R21 ;  /* 0x00000008ff157819 */ /* 0x000fe20000011615 */
[----:B------:R-:W1:Y:S01]  /*e210*/  MUFU.EX2 R34, R34 ;  /* 0x0000002200227308 */ /* 0x000e620000000800 */
[----:B------:R-:W-:Y:S01]  /*e220*/  PRMT R230, R5, 0x5410, R230 ;  /* 0x0000541005e67816 */ /* 0x000fe200000000e6 */
[----:B------:R-:W-:Y:S01]  /*e230*/  FFMA.FTZ R54, R53, UR6, -R218 ;  /* 0x0000000635367c23 */ /* 0x000fe200080108da */
[----:B------:R-:W-:Y:S01]  /*e240*/  LOP3.LUT R5, R4, 0xffff, RZ, 0xc0, !PT ;  /* 0x0000ffff04057812 */ /* 0x000fe200078ec0ff */
[----:B------:R-:W-:Y:S01]  /*e250*/  MUFU.EX2 R36, R36 ;  /* 0x0000002400247308 */ /* 0x000fe20000000800 */
[----:B------:R-:W-:Y:S01]  /*e260*/  PRMT R233, R233, 0x5410, R20 ;  /* 0x00005410e9e97816 */ /* 0x000fe20000000014 */
[----:B------:R-:W-:Y:S01]  /*e270*/  FFMA.FTZ R53, R25, UR6, -R179 ;  /* 0x0000000619357c23 */ /* 0x000fe200080108b3 */
[----:B------:R-:W-:Y:S01]  /*e280*/  PRMT R231, R231, 0x5410, R21 ;  /* 0x00005410e7e77816 */ /* 0x000fe20000000015 */
[----:B------:R-:W-:Y:S01]  /*e290*/  MUFU.EX2 R44, R44 ;  /* 0x0000002c002c7308 */ /* 0x000fe20000000800 */
[----:B------:R-:W-:-:S02]  /*e2a0*/  LOP3.LUT R6, R6, 0xff, RZ, 0xc0, !PT ;  /* 0x000000ff06067812 */ /* 0x000fc400078ec0ff */
[----:B------:R-:W-:Y:S01]  /*e2b0*/  SHF.R.U32.HI R5, RZ, 0x8, R5 ;  /* 0x00000008ff057819 */ /* 0x000fe20000011605 */
[----:B------:R-:W-:Y:S01]  /*e2c0*/  MUFU.EX2 R53, R53 ;  /* 0x0000003500357308 */ /* 0x000fe20000000800 */
[----:B------:R-:W-:Y:S01]  /*e2d0*/  LOP3.LUT R21, R4, 0xff, RZ, 0xc0, !PT ;  /* 0x000000ff04157812 */ /* 0x000fe200078ec0ff */
[----:B-1----:R-:W-:Y:S01]  /*e2e0*/  FADD.FTZ R107, R34, R107 ;  /* 0x0000006b226b7221 */ /* 0x002fe20000010000 */
[----:B------:R-:W-:Y:S01]  /*e2f0*/  PRMT R22, R6, 0x5410, R22 ;  /* 0x0000541006167816 */ /* 0x000fe20000000016 */
[----:B------:R-:W-:Y:S01]  /*e300*/  MUFU.EX2 R47, R238 ;  /* 0x000000ee002f7308 */ /* 0x000fe20000000800 */
[----:B------:R-:W-:Y:S01]  /*e310*/  LOP3.LUT R14, R233, 0xff00ff, RZ, 0xc0, !PT ;  /* 0x00ff00ffe90e7812 */ /* 0x000fe200078ec0ff */
[----:B------:R-:W-:Y:S01]  /*e320*/  FFMA.FTZ R233, R30, UR6, -R218 ;  /* 0x000000061ee97c23 */ /* 0x000fe200080108da */
[----:B------:R-:W-:Y:S01]  /*e330*/  PRMT R21, R21, 0x5410, R5 ;  /* 0x0000541015157816 */ /* 0x000fe20000000005 */
[----:B------:R-:W1:Y:S01]  /*e340*/  MUFU.EX2 R30, R39 ;  /* 0x00000027001e7308 */ /* 0x000e620000000800 */
[----:B------:R-:W-:Y:S01]  /*e350*/  PRMT R6, R4, 0x7632, R6 ;  /* 0x0000763204067816 */ /* 0x000fe20000000006 */
[----:B------:R-:W-:Y:S01]  /*e360*/  FADD.FTZ R107, R35, R107 ;  /* 0x0000006b236b7221 */ /* 0x000fe20000010000 */
[--C-:B------:R-:W-:Y:S01]  /*e370*/  SHF.R.U32.HI R20, RZ, 0x18, R4.reuse ;  /* 0x00000018ff147819 */ /* 0x100fe20000011604 */
[----:B------:R2:W3:Y:S01]  /*e380*/  MUFU.EX2 R39, R12 ;  /* 0x0000000c00277308 */ /* 0x0004e20000000800 */
[----:B------:R-:W-:Y:S01]  /*e390*/  LOP3.LUT R5, R7, 0xffff, RZ, 0xc0, !PT ;  /* 0x0000ffff07057812 */ /* 0x000fe200078ec0ff */
[----:B------:R-:W-:Y:S01]  /*e3a0*/  FADD.FTZ R107, R33, R107 ;  /* 0x0000006b216b7221 */ /* 0x000fe20000010000 */
[----:B------:R-:W-:Y:S01]  /*e3b0*/  PRMT R4, R7, 0x7632, R4 ;  /* 0x0000763207047816 */ /* 0x000fe20000000004 */
[----:B------:R-:W-:Y:S01]  /*e3c0*/  MUFU.EX2 R54, R54 ;  /* 0x0000003600367308 */ /* 0x000fe20000000800 */
[----:B------:R-:W-:Y:S01]  /*e3d0*/  PRMT R193, R193, 0x5410, R232 ;  /* 0x00005410c1c17816 */ /* 0x000fe200000000e8 */
[----:B------:R-:W-:Y:S01]  /*e3e0*/  FFMA.FTZ R232, R55, UR6, -R219 ;  /* 0x0000000637e87c23 */ /* 0x000fe200080108db */
[----:B------:R-:W-:Y:S01]  /*e3f0*/  LOP3.LUT R6, R6, 0xff, RZ, 0xc0, !PT ;  /* 0x000000ff06067812 */ /* 0x000fe200078ec0ff */
[----:B------:R-:W-:Y:S01]  /*e400*/  FFMA.FTZ R219, R31, UR6, -R218 ;  /* 0x000000061fdb7c23 */ /* 0x000fe200080108da */
[----:B------:R-:W-:Y:S01]  /*e410*/  SHF.R.U32.HI R5, RZ, 0x8, R5 ;  /* 0x00000008ff057819 */ /* 0x000fe20000011605 */
[----:B------:R-:W4:Y:S01]  /*e420*/  MUFU.EX2 R31, R41 ;  /* 0x00000029001f7308 */ /* 0x000f220000000800 */
[----:B------:R-:W-:Y:S01]  /*e430*/  LOP3.LUT R4, R4, 0xff, RZ, 0xc0, !PT ;  /* 0x000000ff04047812 */ /* 0x000fe200078ec0ff */
[--C-:B------:R-:W-:Y:S01]  /*e440*/  FFMA.FTZ R218, R24, UR6, -R179.reuse ;  /* 0x0000000618da7c23 */ /* 0x100fe200080108b3 */
[--C-:B------:R-:W-:Y:S01]  /*e450*/  HSET2.LE.AND R13, R13, R0.reuse, PT ;  /* 0x000000000d0d7233 */ /* 0x100fe20003803000 */
[--C-:B------:R-:W-:Y:S01]  /*e460*/  FFMA.FTZ R24, R86, UR6, -R179.reuse ;  /* 0x0000000656187c23 */ /* 0x100fe200080108b3 */
[----:B------:R-:W-:Y:S01]  /*e470*/  LOP3.LUT R241, R7, 0xff, RZ, 0xc0, !PT ;  /* 0x000000ff07f17812 */ /* 0x000fe200078ec0ff */
[----:B------:R-:W-:Y:S01]  /*e480*/  FFMA.FTZ R86, R64, UR6, -R179 ;  /* 0x0000000640567c23 */ /* 0x000fe200080108b3 */
[----:B------:R-:W-:Y:S01]  /*e490*/  SHF.R.U32.HI R240, RZ, 0x18, R7 ;  /* 0x00000018fff07819 */ /* 0x000fe20000011607 */
[--C-:B------:R-:W-:Y:S01]  /*e4a0*/  FFMA.FTZ R55, R83, UR6, -R179.reuse ;  /* 0x0000000653377c23 */ /* 0x100fe200080108b3 */
[----:B------:R-:W-:Y:S01]  /*e4b0*/  F2FP.BF16.F32.PACK_AB R18, R32, R29 ;  /* 0x0000001d2012723e */ /* 0x000fe200000010ff */
[----:B------:R-:W-:Y:S01]  /*e4c0*/  FFMA.FTZ R83, R69, UR6, -R179 ;  /* 0x0000000645537c23 */ /* 0x000fe200080108b3 */
[----:B------:R-:W-:Y:S01]  /*e4d0*/  PRMT R20, R6, 0x5410, R20 ;  /* 0x0000541006147816 */ /* 0x000fe20000000014 */
[--C-:B------:R-:W-:Y:S01]  /*e4e0*/  FFMA.FTZ R69, R70, UR6, -R2.reuse ;  /* 0x0000000646457c23 */ /* 0x100fe20008010802 */
[----:B------:R-:W-:Y:S01]  /*e4f0*/  PRMT R241, R241, 0x5410, R5 ;  /* 0x00005410f1f17816 */ /* 0x000fe20000000005 */
[----:B------:R-:W-:Y:S01]  /*e500*/  FFMA.FTZ R179, R81, UR6, -R2 ;  /* 0x0000000651b37c23 */ /* 0x000fe20008010802 */
[----:B------:R-:W-:Y:S01]  /*e510*/  PRMT R240, R4, 0x5410, R240 ;  /* 0x0000541004f07816 */ /* 0x000fe200000000f0 */
[----:B------:R-:W-:Y:S01]  /*e520*/  MUFU.EX2 R55, R55 ;  /* 0x0000003700377308 */ /* 0x000fe20000000800 */
[----:B------:R-:W-:Y:S01]  /*e530*/  LOP3.LUT R18, R18, R13, RZ, 0xc0, !PT ;  /* 0x0000000d12127212 */ /* 0x000fe200078ec0ff */
[----:B------:R-:W5:Y:S01]  /*e540*/  LDSM.16.MT88.4 R4, [R204+0x5400] ;  /* 0x00540000cc04783b */ /* 0x000f620000004200 */
[--C-:B------:R-:W-:Y:S01]  /*e550*/  HSET2.LE.AND R19, R14, R0.reuse, PT ;  /* 0x000000000e137233 */ /* 0x100fe20003803000 */
[----:B------:R-:W-:Y:S01]  /*e560*/  MUFU.EX2 R69, R69 ;  /* 0x0000004500457308 */ /* 0x000fe20000000800 */
[----:B-1----:R-:W-:Y:S01]  /*e570*/  F2FP.BF16.F32.PACK_AB R16, R30, R33 ;  /* 0x000000211e10723e */ /* 0x002fe200000010ff */
[----:B--2---:R-:W1:Y:S01]  /*e580*/  LDSM.16.MT88.4 R12, [R170+0x5400] ;  /* 0x00540000aa0c783b */ /* 0x004e620000004200 */
[--C-:B------:R-:W-:Y:S01]  /*e590*/  HSET2.LE.AND R17, R240, R0.reuse, PT ;  /* 0x00000000f0117233 */ /* 0x100fe20003803000 */
[----:B------:R-:W-:Y:S01]  /*e5a0*/  MUFU.EX2 R70, R233 ;  /* 0x000000e900467308 */ /* 0x000fe20000000800 */
[----:B------:R-:W-:Y:S01]  /*e5b0*/  LOP3.LUT R19, R16, R19, RZ, 0xc0, !PT ;  /* 0x0000001310137212 */ /* 0x000fe200078ec0ff */
[----:B---3--:R-:W-:Y:S01]  /*e5c0*/  FADD.FTZ R117, R39, R117 ;  /* 0x0000007527757221 */ /* 0x008fe20000010000 */
[--C-:B------:R-:W-:Y:S01]  /*e5d0*/  HSET2.LE.AND R16, R241, R0.reuse, PT ;  /* 0x00000000f1107233 */ /* 0x100fe20003803000 */
[----:B------:R-:W-:Y:S01]  /*e5e0*/  MUFU.EX2 R81, R168 ;  /* 0x000000a800517308 */ /* 0x000fe20000000800 */
[C---:B----4-:R-:W-:Y:S01]  /*e5f0*/  F2FP.BF16.F32.PACK_AB R42, R31.reuse, R28 ;  /* 0x0000001c1f2a723e */ /* 0x050fe200000010ff */
[----:B------:R-:W-:Y:S01]  /*e600*/  FADD.FTZ R116, R31, R116 ;  /* 0x000000741f747221 */ /* 0x000fe20000010000 */
[----:B------:R-:W-:Y:S01]  /*e610*/  F2FP.BF16.F32.PACK_AB R41, R35, R34 ;  /* 0x000000222329723e */ /* 0x000fe200000010ff */
[----:B------:R-:W-:Y:S01]  /*e620*/  MUFU.EX2 R219, R219 ;  /* 0x000000db00db7308 */ /* 0x000fe20000000800 */
[----:B------:R-:W-:Y:S01]  /*e630*/  LOP3.LUT R16, R42, R16, RZ, 0xc0, !PT ;  /* 0x000000102a107212 */ /* 0x000fe200078ec0ff */
[----:B------:R-:W-:Y:S01]  /*e640*/  FADD.FTZ R116, R29, R116 ;  /* 0x000000741d747221 */ /* 0x000fe20000010000 */
[----:B------:R-:W-:Y:S01]  /*e650*/  LOP3.LUT R17, R41, R17, RZ, 0xc0, !PT ;  /* 0x0000001129117212 */ /* 0x000fe200078ec0ff */
[----:B------:R-:W2:Y:S01]  /*e660*/  MUFU.EX2 R42, R46 ;  /* 0x0000002e002a7308 */ /* 0x000ea20000000800 */
[--C-:B------:R-:W-:Y:S01]  /*e670*/  HSET2.LE.AND R22, R22, R0.reuse, PT ;  /* 0x0000000016167233 */ /* 0x100fe20003803000 */
[----:B------:R-:W-:Y:S01]  /*e680*/  FADD.FTZ R116, R32, R116 ;  /* 0x0000007420747221 */ /* 0x000fe20000010000 */
[----:B------:R-:W-:Y:S01]  /*e690*/  F2FP.BF16.F32.PACK_AB R25, R37, R38 ;  /* 0x000000262519723e */ /* 0x000fe200000010ff */
[----:B------:R-:W3:Y:S01]  /*e6a0*/  MUFU.EX2 R41, R239 ;  /* 0x000000ef00297308 */ /* 0x000ee20000000800 */
[----:B------:R-:W-:Y:S01]  /*e6b0*/  LOP3.LUT R23, R23, 0xff00ff, RZ, 0xc0, !PT ;  /* 0x00ff00ff17177812 */ /* 0x000fe200078ec0ff */
[----:B------:R-:W-:Y:S01]  /*e6c0*/  FADD.FTZ R107, R30, R107 ;  /* 0x0000006b1e6b7221 */ /* 0x000fe20000010000 */
[----:B------:R-:W-:Y:S01]  /*e6d0*/  LOP3.LUT R22, R25, R22, RZ, 0xc0, !PT ;  /* 0x0000001619167212 */ /* 0x000fe200078ec0ff */
[----:B------:R-:W-:Y:S01]  /*e6e0*/  MUFU.EX2 R232, R232 ;  /* 0x000000e800e87308 */ /* 0x000fe20000000800 */
[----:B------:R-:W-:-:S02]  /*e6f0*/  HSET2.LE.AND R25, R21, R0, PT ;  /* 0x0000000015197233 */ /* 0x000fc40003803000 */
[--C-:B------:R-:W-:Y:S01]  /*e700*/  HSET2.LE.AND R23, R23, R0.reuse, PT ;  /* 0x0000000017177233 */ /* 0x100fe20003803000 */
[----:B------:R-:W-:Y:S01]  /*e710*/  MUFU.EX2 R86, R86 ;  /* 0x0000005600567308 */ /* 0x000fe20000000800 */
[--C-:B------:R-:W-:Y:S01]  /*e720*/  HSET2.LE.AND R21, R20, R0.reuse, PT ;  /* 0x0000000014157233 */ /* 0x100fe20003803000 */
[----:B--2---:R-:W-:Y:S01]  /*e730*/  FADD.FTZ R115, R42, R115 ;  /* 0x000000732a737221 */ /* 0x004fe20000010000 */
[----:B------:R-:W-:Y:S01]  /*e740*/  F2FP.BF16.F32.PACK_AB R46, R40, R36 ;  /* 0x00000024282e723e */ /* 0x000fe200000010ff */
[----:B------:R-:W-:Y:S01]  /*e750*/  MUFU.EX2 R83, R83 ;  /* 0x0000005300537308 */ /* 0x000fe20000000800 */
[----:B------:R-:W-:Y:S01]  /*e760*/  F2FP.BF16.F32.PACK_AB R64, R43, R42 ;  /* 0x0000002a2b40723e */ /* 0x000fe200000010ff */
[C---:B---3--:R-:W-:Y:S01]  /*e770*/  FADD.FTZ R117, R41.reuse, R117 ;  /* 0x0000007529757221 */ /* 0x048fe20000010000 */
[----:B------:R-:W-:Y:S01]  /*e780*/  F2FP.BF16.F32.PACK_AB R20, R41, R39 ;  /* 0x000000272914723e */ /* 0x000fe200000010ff */
[----:B------:R-:W-:Y:S01]  /*e790*/  MUFU.EX2 R179, R179 ;  /* 0x000000b300b37308 */ /* 0x000fe20000000800 */
[----:B------:R-:W-:Y:S01]  /*e7a0*/  LOP3.LUT R23, R46, R23, RZ, 0xc0, !PT ;  /* 0x000000172e177212 */ /* 0x000fe200078ec0ff */
[C---:B-----5:R-:W-:Y:S01]  /*e7b0*/  HMMA.16816.F32.BF16 R156, R16.reuse, R4, R156 ;  /* 0x00000004109c723c */ /* 0x060fe2000004189c */
[----:B------:R-:W-:Y:S01]  /*e7c0*/  LOP3.LUT R20, R20, R25, RZ, 0xc0, !PT ;  /* 0x0000001914147212 */ /* 0x000fe200078ec0ff */
[----:B------:R2:W3:Y:S01]  /*e7d0*/  MUFU.EX2 R46, R218 ;  /* 0x000000da002e7308 */ /* 0x0004e20000000800 */
[----:B------:R-:W-:Y:S01]  /*e7e0*/  LOP3.LUT R21, R64, R21, RZ, 0xc0, !PT ;  /* 0x0000001540157212 */ /* 0x000fe200078ec0ff */
[--C-:B------:R-:W-:Y:S01]  /*e7f0*/  FFMA.FTZ R25, R102, UR6, -R2.reuse ;  /* 0x0000000666197c23 */ /* 0x100fe20008010802 */
[--C-:B------:R-:W-:Y:S01]  /*e800*/  FFMA.FTZ R102, R71, UR6, -R2.reuse ;  /* 0x0000000647667c23 */ /* 0x100fe20008010802 */
[----:B------:R4:W-:Y:S01]  /*e810*/  MUFU.EX2 R64, R24 ;  /* 0x0000001800407308 */ /* 0x0009e20000000800 */
[----:B------:R-:W-:Y:S01]  /*e820*/  LOP3.LUT R224, R224, 0xff00ff, RZ, 0xc0, !PT ;  /* 0x00ff00ffe0e07812 */ /* 0x000fe200078ec0ff */
[C---:B------:R-:W-:Y:S01]  /*e830*/  HMMA.16816.F32.BF16 R152, R16.reuse, R6, R152 ;  /* 0x000000061098723c */ /* 0x040fe20000041898 */
[----:B------:R-:W-:Y:S01]  /*e840*/  LOP3.LUT R198, R198, 0xff00ff, RZ, 0xc0, !PT ;  /* 0x00ff00ffc6c67812 */ /* 0x000fe200078ec0ff */
[----:B------:R3:W-:Y:S01]  /*e850*/  MUFU.EX2 R3, R25 ;  /* 0x0000001900037308 */ /* 0x0007e20000000800 */
[----:B------:R-:W-:Y:S01]  /*e860*/  LOP3.LUT R193, R193, 0xff00ff, RZ, 0xc0, !PT ;  /* 0x00ff00ffc1c17812 */ /* 0x000fe200078ec0ff */
[----:B------:R-:W-:Y:S01]  /*e870*/  FADD.FTZ R115, R43, R115 ;  /* 0x000000732b737221 */ /* 0x000fe20000010000 */
[----:B------:R-:W-:Y:S01]  /*e880*/  LOP3.LUT R195, R195, 0xff, RZ, 0xc0, !PT ;  /* 0x000000ffc3c37812 */ /* 0x000fe200078ec0ff */
[----:B------:R-:W-:Y:S01]  /*e890*/  MUFU.EX2 R102, R102 ;  /* 0x0000006600667308 */ /* 0x000fe20000000800 */
[----:B------:R-:W-:Y:S01]  /*e8a0*/  FADD.FTZ R117, R38, R117 ;  /* 0x0000007526757221 */ /* 0x000fe20000010000 */
[----:B--2---:R-:W-:Y:S01]  /*e8b0*/  FFMA.FTZ R218, R65, UR6, -R2 ;  /* 0x0000000641da7c23 */ /* 0x004fe20008010802 */
[C---:B-1----:R-:W-:Y:S01]  /*e8c0*/  HMMA.16816.F32.BF16 R140, R16.reuse, R12, R140 ;  /* 0x0000000c108c723c */ /* 0x042fe2000004188c */
[----:B------:R1:W-:Y:S01]  /*e8d0*/  MUFU.EX2 R2, R26 ;  /* 0x0000001a00027308 */ /* 0x0003e20000000800 */
[----:B------:R-:W-:Y:S01]  /*e8e0*/  PRMT R194, R195, 0x5410, R194 ;  /* 0x00005410c3c27816 */ /* 0x000fe200000000c2 */
[----:B------:R-:W-:Y:S01]  /*e8f0*/  FADD.FTZ R115, R36, R115 ;  /* 0x0000007324737221 */ /* 0x000fe20000010000 */
[--C-:B----4-:R-:W-:Y:S01]  /*e900*/  HSET2.LE.AND R24, R231, R0.reuse, PT ;  /* 0x00000000e7187233 */ /* 0x110fe20003803000 */
[----:B------:R-:W2:Y:S01]  /*e910*/  MUFU.EX2 R65, R27 ;  /* 0x0000001b00417308 */ /* 0x000ea20000000800 */
[----:B------:R-:W-:Y:S01]  /*e920*/  FADD.FTZ R117, R37, R117 ;  /* 0x0000007525757221 */ /* 0x000fe20000010000 */
[----:B---3--:R-:W-:Y:S01]  /*e930*/  F2FP.BF16.F32.PACK_AB R25, R53, R46 ;  /* 0x0000002e3519723e */ /* 0x008fe200000010ff */
[----:B------:R-:W-:Y:S01]  /*e940*/  HMMA.16816.F32.BF16 R136, R16, R14, R136 ;  /* 0x0000000e1088723c */ /* 0x000fe20000041888 */
[----:B------:R-:W3:Y:S01]  /*e950*/  LDSM.16.MT88.4 R16, [R204+0x5800] ;  /* 0x00580000cc10783b */ /* 0x000ee20000004200 */
[----:B------:R-:W4:Y:S01]  /*e960*/  MUFU.EX2 R218, R218 ;  /* 0x000000da00da7308 */ /* 0x000f220000000800 */
[----:B------:R-:W-:Y:S01]  /*e970*/  LOP3.LUT R24, R25, R24, RZ, 0xc0, !PT ;  /* 0x0000001819187212 */ /* 0x000fe200078ec0ff */
[----:B------:R-:W-:Y:S01]  /*e980*/  FADD.FTZ R115, R40, R115 ;  /* 0x0000007328737221 */ /* 0x000fe20000010000 */
[--C-:B------:R-:W-:Y:S01]  /*e990*/  HSET2.LE.AND R25, R230, R0.reuse, PT ;  /* 0x00000000e6197233 */ /* 0x100fe20003803000 */
[----:B------:R-:W-:Y:S01]  /*e9a0*/  FADD.FTZ R117, R45, R117 ;  /* 0x000000752d757221 */ /* 0x000fe20000010000 */
[--C-:B-1----:R-:W-:Y:S01]  /*e9b0*/  HSET2.LE.AND R26, R225, R0.reuse, PT ;  /* 0x00000000e11a7233 */ /* 0x102fe20003803000 */
[C---:B------:R-:W-:Y:S01]  /*e9c0*/  HMMA.16816.F32.BF16 R160, R20.reuse, R4, R160 ;  /* 0x0000000414a0723c */ /* 0x040fe200000418a0 */
[----:B------:R-:W-:Y:S01]  /*e9d0*/  FADD.FTZ R115, R70, R115 ;  /* 0x0000007346737221 */ /* 0x000fe20000010000 */
[----:B------:R-:W-:Y:S01]  /*e9e0*/  FADD.FTZ R116, R46, R116 ;  /* 0x000000742e747221 */ /* 0x000fe20000010000 */
[----:B--2---:R-:W-:Y:S01]  /*e9f0*/  F2FP.BF16.F32.PACK_AB R71, R65, R2 ;  /* 0x000000024147723e */ /* 0x004fe200000010ff */
[----:B------:R-:W-:Y:S01]  /*ea00*/  FADD.FTZ R107, R2, R107 ;  /* 0x0000006b026b7221 */ /* 0x000fe20000010000 */
[--C-:B------:R-:W-:Y:S01]  /*ea10*/  HSET2.LE.AND R27, R224, R0.reuse, PT ;  /* 0x00000000e01b7233 */ /* 0x100fe20003803000 */
[----:B------:R-:W-:Y:S01]  /*ea20*/  FADD.FTZ R117, R44, R117 ;  /* 0x000000752c757221 */ /* 0x000fe20000010000 */
[----:B------:R-:W-:Y:S01]  /*ea30*/  LOP3.LUT R25, R71, R25, RZ, 0xc0, !PT ;  /* 0x0000001947197212 */ /* 0x000fe200078ec0ff */
[C---:B------:R-:W-:Y:S01]  /*ea40*/  HMMA.16816.F32.BF16 R148, R20.reuse, R6, R148 ;  /* 0x000000061494723c */ /* 0x040fe20000041894 */
[----:B------:R-:W1:Y:S01]  /*ea50*/  LDSM.16.MT88.4 R4, [R170+0x5800] ;  /* 0x00580000aa04783b */ /* 0x000e620000004200 */
[----:B------:R-:W2:Y:S01]  /*ea60*/  MUFU.EX2 R71, R169 ;  /* 0x000000a900477308 */ /* 0x000ea20000000800 */
[----:B----4-:R-:W-:Y:S01]  /*ea70*/  F2FP.BF16.F32.PACK_AB R124, R179, R218 ;  /* 0x000000dab37c723e */ /* 0x010fe200000010ff */
[----:B------:R-:W-:Y:S01]  /*ea80*/  FADD.FTZ R115, R219, R115 ;  /* 0x00000073db737221 */ /* 0x000fe20000010000 */
[----:B------:R-:W-:Y:S01]  /*ea90*/  FADD.FTZ R116, R53, R116 ;  /* 0x0000007435747221 */ /* 0x000fe20000010000 */
[----:B------:R-:W-:Y:S01]  /*eaa0*/  FADD.FTZ R107, R65, R107 ;  /* 0x0000006b416b7221 */ /* 0x000fe20000010000 */
[----:B------:R-:W-:Y:S01]  /*eab0*/  FADD.FTZ R117, R47, R117 ;  /* 0x000000752f757221 */ /* 0x000fe20000010000 */
[C---:B------:R-:W-:Y:S01]  /*eac0*/  HMMA.16816.F32.BF16 R8, R20.reuse, R12, R8 ;  /* 0x0000000c1408723c */ /* 0x040fe20000041808 */
[----:B------:R-:W-:Y:S01]  /*ead0*/  F2FP.BF16.F32.PACK_AB R12, R69, R3 ;  /* 0x00000003450c723e */ /* 0x000fe200000010ff */
[----:B------:R-:W-:Y:S01]  /*eae0*/  FADD.FTZ R115, R81, R115 ;  /* 0x0000007351737221 */ /* 0x000fe20000010000 */
[----:B------:R-:W-:Y:S01]  /*eaf0*/  F2FP.BF16.F32.PACK_AB R13, R64, R55 ;  /* 0x00000037400d723e */ /* 0x000fe200000010ff */
[----:B------:R-:W-:Y:S01]  /*eb00*/  FADD.FTZ R116, R55, R116 ;  /* 0x0000007437747221 */ /* 0x000fe20000010000 */
[----:B------:R-:W-:Y:S01]  /*eb10*/  LOP3.LUT R27, R12, R27, RZ, 0xc0, !PT ;  /* 0x0000001b0c1b7212 */ /* 0x000fe200078ec0ff */
[----:B------:R-:W-:Y:S01]  /*eb20*/  FADD.FTZ R107, R3, R107 ;  /* 0x0000006b036b7221 */ /* 0x000fe20000010000 */
[--C-:B------:R-:W-:Y:S01]  /*eb30*/  HSET2.LE.AND R12, R221, R0.reuse, PT ;  /* 0x00000000dd0c7233 */ /* 0x100fe20003803000 */
[----:B------:R-:W-:Y:S01]  /*eb40*/  HMMA.16816.F32.BF16 R132, R20, R14, R132 ;  /* 0x0000000e1484723c */ /* 0x000fe20000041884 */
[----:B------:R-:W-:Y:S01]  /*eb50*/  F2FP.BF16.F32.PACK_AB R21, R44, R45 ;  /* 0x0000002d2c15723e */ /* 0x000fe200000010ff */
[----:B------:R-:W-:Y:S01]  /*eb60*/  FADD.FTZ R117, R232, R117 ;  /* 0x00000075e8757221 */ /* 0x000fe20000010000 */
[----:B------:R-:W-:Y:S01]  /*eb70*/  LOP3.LUT R26, R13, R26, RZ, 0xc0, !PT ;  /* 0x0000001a0d1a7212 */ /* 0x000fe200078ec0ff */
[----:B--2---:R-:W-:Y:S01]  /*eb80*/  FADD.FTZ R115, R71, R115 ;  /* 0x0000007347737221 */ /* 0x004fe20000010000 */
[--C-:B------:R-:W-:Y:S01]  /*eb90*/  HSET2.LE.AND R15, R198, R0.reuse, PT ;  /* 0x00000000c60f7233 */ /* 0x100fe20003803000 */
[----:B------:R-:W-:Y:S01]  /*eba0*/  FADD.FTZ R116, R64, R116 ;  /* 0x0000007440747221 */ /* 0x000fe20000010000 */
[--C-:B------:R-:W-:Y:S01]  /*ebb0*/  HSET2.LE.AND R13, R220, R0.reuse, PT ;  /* 0x00000000dc0d7233 */ /* 0x100fe20003803000 */
[----:B------:R-:W-:Y:S01]  /*ebc0*/  FADD.FTZ R107, R69, R107 ;  /* 0x0000006b456b7221 */ /* 0x000fe20000010000 */
[----:B------:R-:W-:Y:S01]  /*ebd0*/  F2FP.BF16.F32.PACK_AB R22, R71, R81 ;  /* 0x000000514716723e */ /* 0x000fe200000010ff */
[C---:B---3--:R-:W-:Y:S01]  /*ebe0*/  HMMA.16816.F32.BF16 R156, R24.reuse, R16, R156 ;  /* 0x00000010189c723c */ /* 0x048fe2000004189c */
[----:B------:R-:W-:Y:S01]  /*ebf0*/  F2FP.BF16.F32.PACK_AB R20, R219, R70 ;  /* 0x00000046db14723e */ /* 0x000fe200000010ff */
[----:B------:R-:W-:Y:S01]  /*ec00*/  FADD.FTZ R117, R52, R117 ;  /* 0x0000007534757221 */ /* 0x000fe20000010000 */
[----:B------:R-:W-:Y:S01]  /*ec10*/  LOP3.LUT R12, R21, R12, RZ, 0xc0, !PT ;  /* 0x0000000c150c7212 */ /* 0x000fe200078ec0ff */
[----:B------:R-:W-:Y:S01]  /*ec20*/  FADD.FTZ R115, R54, R115 ;  /* 0x0000007336737221 */ /* 0x000fe20000010000 */
[----:B------:R-:W-:Y:S01]  /*ec30*/  LOP3.LUT R21, R197, 0xffff, RZ, 0xc0, !PT ;  /* 0x0000ffffc5157812 */ /* 0x000fe200078ec0ff */
[----:B------:R-:W-:Y:S01]  /*ec40*/  FADD.FTZ R116, R86, R116 ;  /* 0x0000007456747221 */ /* 0x000fe20000010000 */
[--C-:B------:R-:W-:Y:S01]  /*ec50*/  HSET2.LE.AND R14, R199, R0.reuse, PT ;  /* 0x00000000c70e7233 */ /* 0x100fe20003803000 */
[C---:B------:R-:W-:Y:S01]  /*ec60*/  HMMA.16816.F32.BF16 R152, R24.reuse, R18, R152 ;  /* 0x000000121898723c */ /* 0x040fe20000041898 */
[----:B------:R-:W-:Y:S01]  /*ec70*/  F2FP.BF16.F32.PACK_AB R23, R232, R47 ;  /* 0x0000002fe817723e */ /* 0x000fe200000010ff */
[----:B------:R-:W-:Y:S01]  /*ec80*/  FADD.FTZ R107, R218, R107 ;  /* 0x0000006bda6b7221 */ /* 0x000fe20000010000 */
[----:B------:R-:W-:Y:S01]  /*ec90*/  LOP3.LUT R15, R22, R15, RZ, 0xc0, !PT ;  /* 0x0000000f160f7212 */ /* 0x000fe200078ec0ff */
[----:B------:R-:W-:Y:S01]  /*eca0*/  FADD.FTZ R117, R67, R117 ;  /* 0x0000007543757221 */ /* 0x000fe20000010000 */
[----:B------:R-:W-:Y:S01]  /*ecb0*/  LOP3.LUT R13, R20, R13, RZ, 0xc0, !PT ;  /* 0x0000000d140d7212 */ /* 0x000fe200078ec0ff */
[----:B------:R-:W-:Y:S01]  /*ecc0*/  FADD.FTZ R115, R68, R115 ;  /* 0x0000007344737221 */ /* 0x000fe20000010000 */
[----:B------:R-:W-:Y:S01]  /*ecd0*/  LOP3.LUT R20, R197, 0xff, RZ, 0xc0, !PT ;  /* 0x000000ffc5147812 */ /* 0x000fe200078ec0ff */
[C---:B-1----:R-:W-:Y:S01]  /*ece0*/  HMMA.16816.F32.BF16 R140, R24.reuse, R4, R140 ;  /* 0x00000004188c723c */ /* 0x042fe2000004188c */
[----:B------:R-:W-:Y:S01]  /*ecf0*/  SHF.R.U32.HI R22, RZ, 0x8, R21 ;  /* 0x00000008ff167819 */ /* 0x000fe20000011615 */
[----:B------:R-:W-:Y:S01]  /*ed00*/  FADD.FTZ R116, R83, R116 ;  /* 0x0000007453747221 */ /* 0x000fe20000010000 */
[----:B------:R-:W-:Y:S01]  /*ed10*/  LOP3.LUT R14, R23, R14, RZ, 0xc0, !PT ;  /* 0x0000000e170e7212 */ /* 0x000fe200078ec0ff */
[----:B------:R-:W-:Y:S01]  /*ed20*/  FADD.FTZ R107, R179, R107 ;  /* 0x0000006bb36b7221 */ /* 0x000fe20000010000 */
[----:B------:R-:W-:Y:S01]  /*ed30*/  PRMT R23, R197, 0x7632, R23 ;  /* 0x00007632c5177816 */ /* 0x000fe20000000017 */
[----:B------:R-:W-:Y:S01]  /*ed40*/  FADD.FTZ R117, R130, R117 ;  /* 0x0000007582757221 */ /* 0x000fe20000010000 */
[----:B------:R-:W-:Y:S01]  /*ed50*/  SHF.R.U32.HI R197, RZ, 0x18, R197 ;  /* 0x00000018ffc57819 */ /* 0x000fe200000116c5 */
[----:B------:R-:W-:Y:S01]  /*ed60*/  HMMA.16816.F32.BF16 R136, R24, R6, R136 ;  /* 0x000000061888723c */ /* 0x000fe20000041888 */
[----:B------:R-:W-:Y:S01]  /*ed70*/  PRMT R24, R20, 0x5410, R22 ;  /* 0x0000541014187816 */ /* 0x000fe20000000016 */
[----:B------:R-:W-:Y:S01]  /*ed80*/  FADD.FTZ R115, R174, R115 ;  /* 0x00000073ae737221 */ /* 0x000fe20000010000 */
[----:B------:R-:W-:Y:S01]  /*ed90*/  LOP3.LUT R21, R23, 0xff, RZ, 0xc0, !PT ;  /* 0x000000ff17157812 */ /* 0x000fe200078ec0ff */
[----:B------:R-:W-:Y:S01]  /*eda0*/  FADD.FTZ R116, R87, R116 ;  /* 0x0000007457747221 */ /* 0x000fe20000010000 */
[--C-:B------:R-:W-:Y:S01]  /*edb0*/  HSET2.LE.AND R27, R193, R0.reuse, PT ;  /* 0x00000000c11b7233 */ /* 0x100fe20003803000 */
[----:B------:R-:W-:Y:S01]  /*edc0*/  FADD.FTZ R107, R102, R107 ;  /* 0x0000006b666b7221 */ /* 0x000fe20000010000 */
[--C-:B------:R-:W-:Y:S01]  /*edd0*/  HSET2.LE.AND R24, R24, R0.reuse, PT ;  /* 0x0000000018187233 */ /* 0x100fe20003803000 */
[C---:B------:R-:W-:Y:S01]  /*ede0*/  HMMA.16816.F32.BF16 R160, R12.reuse, R16, R160 ;  /* 0x000000100ca0723c */ /* 0x040fe200000418a0 */
[----:B------:R-:W-:Y:S01]  /*edf0*/  F2FP.BF16.F32.PACK_AB R16, R83, R86 ;  /* 0x000000565310723e */ /* 0x000fe200000010ff */
[----:B------:R-:W-:Y:S01]  /*ee00*/  FADD.FTZ R237, R131, R117 ;  /* 0x0000007583ed7221 */ /* 0x000fe20000010000 */
[----:B------:R-:W-:Y:S01]  /*ee10*/  PRMT R25, R21, 0x5410, R197 ;  /* 0x0000541015197816 */ /* 0x000fe200000000c5 */
[----:B------:R-:W-:Y:S01]  /*ee20*/  FADD.FTZ R236, R177, R115 ;  /* 0x00000073b1ec7221 */ /* 0x000fe20000010000 */
[----:B------:R-:W-:Y:S01]  /*ee30*/  LOP3.LUT R24, R16, R24, RZ, 0xc0, !PT ;  /* 0x0000001810187212 */ /* 0x000fe200078ec0ff */
[----:B------:R-:W1:Y:S01]  /*ee40*/  LDSM.16.MT88.4 R20, [R204+0x5c00] ;  /* 0x005c0000cc14783b */ /* 0x000e620000004200 */
[--C-:B------:R-:W-:Y:S01]  /*ee50*/  HSET2.LE.AND R26, R194, R0.reuse, PT ;  /* 0x00000000c21a7233 */ /* 0x100fe20003803000 */
[----:B------:R-:W-:Y:S01]  /*ee60*/  HMMA.16816.F32.BF16 R148, R12, R18, R148 ;  /* 0x000000120c94723c */ /* 0x000fe20000041894 */
[----:B------:R-:W-:Y:S01]  /*ee70*/  HSET2.LE.AND R25, R25, R0, PT ;  /* 0x0000000019197233 */ /* 0x000fe20003803000 */
[----:B------:R-:W-:Y:S01]  /*ee80*/  FADD.FTZ R235, R99, R116 ;  /* 0x0000007463eb7221 */ /* 0x000fe20000010000 */
[----:B------:R-:W-:Y:S01]  /*ee90*/  FADD.FTZ R234, R123, R107 ;  /* 0x0000006b7bea7221 */ /* 0x000fe20000010000 */
[----:B------:R-:W-:-:S02]  /*eea0*/  VIADD R225, R165, 0xfffffffd ;  /* 0xfffffffda5e17836 */ /* 0x000fc40000000000 */
[----:B------:R-:W-:Y:S01]  /*eeb0*/  LOP3.LUT R25, R124, R25, RZ, 0xc0, !PT ;  /* 0x000000197c197212 */ /* 0x000fe200078ec0ff */
[----:B------:R-:W-:Y:S01]  /*eec0*/  IMAD.MOV.U32 R2, RZ, RZ, R176 ;  /* 0x000000ffff027224 */ /* 0x000fe200078e00b0 */
[C---:B------:R-:W-:Y:S01]  /*eed0*/  HMMA.16816.F32.BF16 R16, R12.reuse, R4, R8 ;  /* 0x000000040c10723c */ /* 0x040fe20000041808 */
[----:B------:R-:W2:Y:S01]  /*eee0*/  LDSM.16.MT88.4 R8, [R170+0x5c00] ;  /* 0x005c0000aa08783b */ /* 0x000ea20000004200 */
[----:B------:R-:W-:Y:S01]  /*eef0*/  F2FP.BF16.F32.PACK_AB R4, R123, R102 ;  /* 0x000000667b04723e */ /* 0x000fe200000010ff */
[----:B------:R-:W-:Y:S01]  /*ef00*/  IMAD.MOV.U32 R3, RZ, RZ, R190 ;  /* 0x000000ffff037224 */ /* 0x000fe200078e00be */
[----:B------:R-:W-:Y:S02]  /*ef10*/  F2FP.BF16.F32.PACK_AB R5, R99, R87 ;  /* 0x000000576305723e */ /* 0x000fe400000010ff */
[----:B------:R-:W-:Y:S02]  /*ef20*/  LOP3.LUT R27, R4, R27, RZ, 0xc0, !PT ;  /* 0x0000001b041b7212 */ /* 0x000fe400078ec0ff */
[C---:B------:R-:W-:Y:S01]  /*ef30*/  LOP3.LUT R4, R147.reuse, 0xffff, RZ, 0xc0, !PT ;  /* 0x0000ffff93047812 */ /* 0x040fe200078ec0ff */
[----:B------:R-:W-:Y:S01]  /*ef40*/  HMMA.16816.F32.BF16 R132, R12, R6, R132 ;  /* 0x000000060c84723c */ /* 0x000fe20000041884 */
[----:B------:R-:W-:-:S02]  /*ef50*/  PRMT R12, R147, 0x7632, R12 ;  /* 0x00007632930c7816 */ /* 0x000fc4000000000c */
[----:B------:R-:W-:Y:S02]  /*ef60*/  LOP3.LUT R7, R147, 0xff, RZ, 0xc0, !PT ;  /* 0x000000ff93077812 */ /* 0x000fe400078ec0ff */
[----:B------:R-:W-:Y:S02]  /*ef70*/  SHF.R.U32.HI R4, RZ, 0x8, R4 ;  /* 0x00000008ff047819 */ /* 0x000fe40000011604 */
[----:B------:R-:W-:Y:S02]  /*ef80*/  LOP3.LUT R26, R5, R26, RZ, 0xc0, !PT ;  /* 0x0000001a051a7212 */ /* 0x000fe400078ec0ff */
[----:B------:R-:W-:Y:S02]  /*ef90*/  LOP3.LUT R6, R192, 0xff, RZ, 0xc0, !PT ;  /* 0x000000ffc0067812 */ /* 0x000fe400078ec0ff */
[----:B------:R-:W-:Y:S02]  /*efa0*/  SHF.R.U32.HI R5, RZ, 0x18, R147 ;  /* 0x00000018ff057819 */ /* 0x000fe40000011693 */
[----:B------:R-:W-:-:S02]  /*efb0*/  LOP3.LUT R12, R12, 0xff, RZ, 0xc0, !PT ;  /* 0x000000ff0c0c7812 */ /* 0x000fc400078ec0ff */
[----:B------:R-:W-:Y:S02]  /*efc0*/  PRMT R4, R7, 0x5410, R4 ;  /* 0x0000541007047816 */ /* 0x000fe40000000004 */
[----:B------:R-:W-:Y:S02]  /*efd0*/  PRMT R6, R6, 0x5410, R173 ;  /* 0x0000541006067816 */ /* 0x000fe400000000ad */
[----:B------:R-:W-:Y:S02]  /*efe0*/  LOP3.LUT R7, R172, 0xff00ff, RZ, 0xc0, !PT ;  /* 0x00ff00ffac077812 */ /* 0x000fe400078ec0ff */
[----:B------:R-:W-:Y:S01]  /*eff0*/  PRMT R5, R12, 0x5410, R5 ;  /* 0x000054100c057816 */ /* 0x000fe20000000005 */
[----:B-1----:R-:W-:Y:S01]  /*f000*/  HMMA.16816.F32.BF16 R156, R24, R20, R156 ;  /* 0x00000014189c723c */ /* 0x002fe2000004189c */
[--C-:B------:R-:W-:Y:S02]  /*f010*/  HSET2.LE.AND R6, R6, R0.reuse, PT ;  /* 0x0000000006067233 */ /* 0x100fe40003803000 */
[----:B------:R-:W-:-:S02]  /*f020*/  HSET2.LE.AND R7, R7, R0, PT ;  /* 0x0000000007077233 */ /* 0x000fc40003803000 */
[--C-:B------:R-:W-:Y:S02]  /*f030*/  HSET2.LE.AND R4, R4, R0.reuse, PT ;  /* 0x0000000004047233 */ /* 0x100fe40003803000 */
[----:B------:R-:W-:Y:S01]  /*f040*/  HSET2.LE.AND R0, R5, R0, PT ;  /* 0x0000000005007233 */ /* 0x000fe20003803000 */
[C---:B------:R-:W-:Y:S01]  /*f050*/  HMMA.16816.F32.BF16 R152, R24.reuse, R22, R152 ;  /* 0x000000161898723c */ /* 0x040fe20000041898 */
[----:B------:R-:W-:Y:S02]  /*f060*/  F2FP.BF16.F32.PACK_AB R5, R131, R130 ;  /* 0x000000828305723e */ /* 0x000fe400000010ff */
[----:B------:R-:W-:Y:S02]  /*f070*/  F2FP.BF16.F32.PACK_AB R13, R177, R174 ;  /* 0x000000aeb10d723e */ /* 0x000fe400000010ff */
[----:B------:R-:W-:Y:S02]  /*f080*/  LOP3.LUT R6, R5, R6, RZ, 0xc0, !PT ;  /* 0x0000000605067212 */ /* 0x000fe400078ec0ff */
[----:B------:R-:W-:Y:S01]  /*f090*/  F2FP.BF16.F32.PACK_AB R12, R67, R52 ;  /* 0x00000034430c723e */ /* 0x000fe200000010ff */
[----:B--2---:R-:W-:Y:S01]  /*f0a0*/  HMMA.16816.F32.BF16 R140, R24, R8, R140 ;  /* 0x00000008188c723c */ /* 0x004fe2000004188c */
[----:B------:R-:W-:-:S02]  /*f0b0*/  F2FP.BF16.F32.PACK_AB R5, R68, R54 ;  /* 0x000000364405723e */ /* 0x000fc400000010ff */
[----:B------:R-:W-:Y:S02]  /*f0c0*/  LOP3.LUT R7, R13, R7, RZ, 0xc0, !PT ;  /* 0x000000070d077212 */ /* 0x000fe400078ec0ff */
[----:B------:R-:W-:Y:S02]  /*f0d0*/  LOP3.LUT R4, R12, R4, RZ, 0xc0, !PT ;  /* 0x000000040c047212 */ /* 0x000fe400078ec0ff */
[----:B------:R-:W-:Y:S01]  /*f0e0*/  LOP3.LUT R5, R5, R0, RZ, 0xc0, !PT ;  /* 0x0000000005057212 */ /* 0x000fe200078ec0ff */
[----:B------:R-:W-:Y:S01]  /*f0f0*/  HMMA.16816.F32.BF16 R136, R24, R10, R136 ;  /* 0x0000000a1888723c */ /* 0x000fe20000041888 */
[----:B------:R-:W-:-:S07]  /*f100*/  IMAD.MOV.U32 R0, RZ, RZ, R175 ;  /* 0x000000ffff007224 */ /* 0x000fce00078e00af */
[C---:B------:R-:W-:Y:S08]  /*f110*/  HMMA.16816.F32.BF16 R160, R4.reuse, R20, R160 ;  /* 0x0000001404a0723c */ /* 0x040ff000000418a0 */
[C---:B------:R-:W-:Y:S08]  /*f120*/  HMMA.16816.F32.BF16 R148, R4.reuse, R22, R148 ;  /* 0x000000160494723c */ /* 0x040ff00000041894 */
[C---:B------:R-:W-:Y:S08]  /*f130*/  HMMA.16816.F32.BF16 R144, R4.reuse, R8, R16 ;  /* 0x000000080490723c */ /* 0x040ff00000041810 */
[----:B------:R-:W-:-:S15]  /*f140*/  HMMA.16816.F32.BF16 R132, R4, R10, R132 ;  /* 0x0000000a0484723c */ /* 0x000fde0000041884 */
[----:B------:R-:W-:-:S05]  /*f150*/  NOP ;  /* 0x0000000000007918 */ /* 0x000fca0000000000 */
.L_x_321:
[----:B------:R-:W-:-:S13]  /*f160*/  ISETP.GE.AND P0, PT, R225, RZ, PT ;  /* 0x000000ffe100720c */ /* 0x000fda0003f06270 */
[----:B------:R-:W-:Y:S05]  /*f170*/  @!P0 BRA `(.L_x_323) ;  /* 0x0000005c00288947 */ /* 0x000fea0003800000 */
[----:B------:R-:W-:Y:S01]  /*f180*/  UIADD3 UR15, UPT, UPT, UR19, -0x4498517b, URZ ;  /* 0xbb67ae85130f7890 */ /* 0x000fe2000fffe0ff */
[C---:B------:R-:W-:Y:S01]  /*f190*/  SHF.L.U64.HI R221, R166.reuse, 0x6, R167 ;  /* 0x00000006a6dd7819 */ /* 0x040fe200000102a7 */
[----:B------:R-:W-:Y:S01]  /*f1a0*/  UIADD3 UR4, UPT, UPT, UR18, -0x61c88647, URZ ;  /* 0x9e3779b912047890 */ /* 0x000fe2000fffe0ff */
[C---:B------:R-:W-:Y:S01]  /*f1b0*/  IMAD.SHL.U32 R213, R166.reuse, 0x20, RZ ;  /* 0x00000020a6d57824 */ /* 0x040fe200078e00ff */
[----:B------:R-:W1:Y:S01]  /*f1c0*/  LDCU.64 UR6, c[0x0][0x3c0] ;  /* 0x00007800ff0677ac */ /* 0x000e620008000a00 */
[----:B------:R-:W-:Y:S01]  /*f1d0*/  IMAD.SHL.U32 R224, R166, 0x40, RZ ;  /* 0x00000040a6e07824 */ /* 0x000fe200078e00ff */
[C---:B------:R-:W-:Y:S01]  /*f1e0*/  LOP3.LUT R232, R228.reuse, UR15, R227, 0x96, !PT ;  /* 0x0000000fe4e87c12 */ /* 0x040fe2000f8e96e3 */
[----:B------:R-:W-:Y:S01]  /*f1f0*/  IMAD.MOV.U32 R165, RZ, RZ, R0 ;  /* 0x000000ffffa57224 */ /* 0x000fe200078e0000 */
[----:B------:R-:W-:Y:S01]  /*f200*/  LOP3.LUT R230, R228, UR15, R223, 0x96, !PT ;  /* 0x0000000fe4e67c12 */ /* 0x000fe2000f8e96df */
[----:B------:R-:W-:Y:S01]  /*f210*/  UIADD3 UR15, UPT, UPT, UR18, 0x3c6ef372, URZ ;  /* 0x3c6ef372120f7890 */ /* 0x000fe2000fffe0ff */
[----:B------:R-:W-:Y:S01]  /*f220*/  LOP3.LUT R220, R216, UR4, RZ, 0x3c, !PT ;  /* 0x00000004d8dc7c12 */ /* 0x000fe2000f8e3cff */
[----:B------:R-:W-:Y:S01]  /*f230*/  IMAD.WIDE.U32 R232, R232, -0x326172a9, RZ ;  /* 0xcd9e8d57e8e87825 */ /* 0x000fe200078e00ff */
[----:B------:R-:W-:-:S02]  /*f240*/  SHF.L.U64.HI R216, R166, 0x5, R167 ;  /* 0x00000005a6d87819 */ /* 0x000fc400000102a7 */
[----:B------:R-:W-:Y:S01]  /*f250*/  LOP3.LUT R218, R202, UR4, RZ, 0x3c, !PT ;  /* 0x00000004cada7c12 */ /* 0x000fe2000f8e3cff */
[----:B------:R-:W-:Y:S01]  /*f260*/  IMAD.WIDE.U32 R230, R230, -0x326172a9, RZ ;  /* 0xcd9e8d57e6e67825 */ /* 0x000fe200078e00ff */
[----:B------:R-:W-:Y:S01]  /*f270*/  LOP3.LUT R219, R233, UR15, RZ, 0x3c, !PT ;  /* 0x0000000fe9db7c12 */ /* 0x000fe2000f8e3cff */
[----:B------:R-:W2:Y:S02]  /*f280*/  LDCU UR4, c[0x0][0x45c] ;  /* 0x00008b80ff0477ac */ /* 0x000ea40008000800 */
[----:B------:R-:W-:Y:S01]  /*f290*/  IMAD.MOV.U32 R168, RZ, RZ, R2 ;  /* 0x000000ffffa87224 */ /* 0x000fe200078e0002 */
[----:B------:R-:W-:Y:S01]  /*f2a0*/  LOP3.LUT R217, R231, UR15, RZ, 0x3c, !PT ;  /* 0x0000000fe7d97c12 */ /* 0x000fe2000f8e3cff */
[----:B------:R-:W-:Y:S02]  /*f2b0*/  IMAD.MOV.U32 R167, RZ, RZ, R3 ;  /* 0x000000ffffa77224 */ /* 0x000fe400078e0003 */
[----:B------:R-:W-:Y:S01]  /*f2c0*/  IMAD.MOV.U32 R166, RZ, RZ, R164 ;  /* 0x000000ffffa67224 */ /* 0x000fe200078e00a4 */
[----:B-1----:R-:W-:Y:S06]  /*f2d0*/  BRA `(.L_x_324) ;  /* 0x0000000000747947 */ /* 0x002fec0003800000 */
.L_x_326:
[----:B------:R-:W1:Y:S01]  /*f2e0*/  LDC.64 R2, c[0x0][0x3b8] ;  /* 0x0000ee00ff027b82 */ /* 0x000e620000000a00 */
[----:B------:R-:W-:Y:S01]  /*f2f0*/  VIADD R184, R225, 0xffffffff ;  /* 0xffffffffe1b87836 */ /* 0x000fe20000000000 */
[----:B-1----:R-:W-:Y:S03]  /*f300*/  SHF.L.U64.HI R176, R2, 0x5, R3 ;  /* 0x0000000502b07819 */ /* 0x002fe60000010203 */
[----:B------:R-:W-:Y:S04]  /*f310*/  IMAD.WIDE.U32 R200, R184, R2, RZ ;  /* 0x00000002b8c87225 */ /* 0x000fe800078e00ff */
[----:B------:R-:W-:Y:S01]  /*f320*/  IMAD.SHL.U32 R173, R2, 0x20, RZ ;  /* 0x0000002002ad7824 */ /* 0x000fe200078e00ff */
[----:B------:R-:W-:Y:S01]  /*f330*/  LEA R198, P2, R200, R211, 0x8 ;  /* 0x000000d3c8c67211 */ /* 0x000fe200078440ff */
[----:B------:R-:W-:Y:S03]  /*f340*/  IMAD R184, R184, R3, R201 ;  /* 0x00000003b8b87224 */ /* 0x000fe600078e02c9 */
        /* <DEDUP_REMOVED lines=8> */
[C---:B------:R-:W-:Y:S02]  /*f3d0*/  LEA R192, P1, R2.reuse, R191, 0x6 ;  /* 0x000000bf02c07211 */ /* 0x040fe400078230ff */
        /* <DEDUP_REMOVED lines=13> */
.L_x_324:
[----:B------:R-:W-:Y:S04]  /*f4b0*/  DEPBAR.LE SB0, 0x0 ;  /* 0x000080000000791a */ /* 0x000fe80000000000 */
[----:B------:R-:W-:Y:S01]  /*f4c0*/  BAR.SYNC.DEFER_BLOCKING 0x0 ;  /* 0x0000000000007b1d */ /* 0x000fe20000010000 */
[C---:B------:R-:W-:Y:S01]  /*f4d0*/  IMAD.WIDE.U32 R16, R225.reuse, UR6, RZ ;  /* 0x00000006e1107c25 */ /* 0x040fe2000f8e00ff */
[----:B------:R-:W-:Y:S02]  /*f4e0*/  UIADD3 UR23, UPT, UPT, UR19, 0x76cf5d0a, URZ ;  /* 0x76cf5d0a13177890 */ /* 0x000fe4000fffe0ff */
[----:B------:R-:W-:Y:S01]  /*f4f0*/  UIADD3 UR22, UPT, UPT, UR19, 0x32370b8f, URZ ;  /* 0x32370b8f13167890 */ /* 0x000fe2000fffe0ff */
[C---:B------:R-:W-:Y:S01]  /*f500*/  IMAD R0, R225.reuse, UR7, R17 ;  /* 0x00000007e1007c24 */ /* 0x040fe2000f8e0211 */
[C---:B-----5:R-:W-:Y:S01]  /*f510*/  LEA R14, P3, R16.reuse, R209, 0x8 ;  /* 0x000000d1100e7211 */ /* 0x060fe200078640ff */
[----:B------:R-:W-:Y:S01]  /*f520*/  IMAD.SHL.U32 R241, R225, 0x4, RZ ;  /* 0x00000004e1f17824 */ /* 0x000fe200078e00ff */
[C---:B------:R-:W-:Y:S01]  /*f530*/  LEA R3, P0, R16.reuse, R213, 0x7 ;  /* 0x000000d510037211 */ /* 0x040fe200078038ff */
[----:B------:R-:W-:Y:S01]  /*f540*/  UIADD3 UR21, UPT, UPT, UR19, -0x126145ec, URZ ;  /* 0xed9eba1413157890 */ /* 0x000fe2000fffe0ff */
[C-C-:B------:R-:W-:Y:S01]  /*f550*/  LEA.HI.X R15, R16.reuse, R208, R0.reuse, 0x8, P3 ;  /* 0x000000d0100f7211 */ /* 0x140fe200018f4400 */
[----:B------:R-:W-:Y:S01]  /*f560*/  UIADD3 UR20, UPT, UPT, UR19, -0x56f99767, URZ ;  /* 0xa906689913147890 */ /* 0x000fe2000fffe0ff */
[----:B------:R-:W-:Y:S01]  /*f570*/  LEA.HI.X R2, R16, R216, R0, 0x7, P0 ;  /* 0x000000d810027211 */ /* 0x000fe200000f3c00 */
[----:B------:R-:W-:Y:S01]  /*f580*/  UIADD3 UR15, UPT, UPT, UR19, 0x646e171e, URZ ;  /* 0x646e171e130f7890 */ /* 0x000fe2000fffe0ff */
[C---:B------:R-:W-:Y:S02]  /*f590*/  LEA R12, P2, R3.reuse, R209, 0x1 ;  /* 0x000000d1030c7211 */ /* 0x040fe400078408ff */
[C---:B------:R-:W-:Y:S02]  /*f5a0*/  IADD3 R5, P1, PT, R3.reuse, R213, RZ ;  /* 0x000000d503057210 */ /* 0x040fe40007f3e0ff */
[C---:B------:R-:W-:Y:S02]  /*f5b0*/  LEA.HI.X R13, R3.reuse, R208, R2, 0x1, P2 ;  /* 0x000000d0030d7211 */ /* 0x040fe400010f0c02 */
        /* <DEDUP_REMOVED lines=9> */
[----:B------:R-:W-:Y:S02]  /*f650*/  LEA R8, P0, R7, R209, 0x1 ;  /* 0x000000d107087211 */ /* 0x000fe400078008ff */
[----:B------:R-:W-:Y:S01]  /*f660*/  LOP3.LUT R0, R241, UR19, R229, 0x96, !PT ;  /* 0x00000013f1007c12 */ /* 0x000fe2000f8e96e5 */
[----:B------:R-:W-:Y:S01]  /*f670*/  LDGSTS.E.BYPASS.LTC128B.128 [R212+0x4800], desc[UR16][R12.64] ;  /* 0x048000000cd47fae */ /* 0x000fe2000b981a10 */
[----:B------:R-:W-:Y:S02]  /*f680*/  LEA.HI.X R9, R7, R208, R6, 0x1, P0 ;  /* 0x000000d007097211 */ /* 0x000fe400000f0c06 */
[----:B------:R-:W-:Y:S05]  /*f690*/  ISETP.NE.AND P0, PT, R225, RZ, PT ;  /* 0x000000ffe100720c */ /* 0x000fea0003f05270 */
[----:B------:R-:W-:Y:S08]  /*f6a0*/  LDGSTS.E.BYPASS.LTC128B.128 [R212+0x5000], desc[UR16][R10.64] ;  /* 0x050000000ad47fae */ /* 0x000ff0000b981a10 */
[----:B------:R1:W-:Y:S08]  /*f6b0*/  LDGSTS.E.BYPASS.LTC128B.128 [R212+0x5800], desc[UR16][R8.64] ;  /* 0x0580000008d47fae */ /* 0x0003f0000b981a10 */
[----:B------:R-:W-:Y:S08]  /*f6c0*/  LDSM.16.M88.4 R128, [R207] ;  /* 0x00000000cf80783b */ /* 0x000ff00000000200 */
[----:B------:R-:W3:Y:S08]  /*f6d0*/  LDSM.16.M88.4 R16, [R206+0x2000] ;  /* 0x00200000ce10783b */ /* 0x000ef00000000200 */
[----:B------:R-:W1:Y:S08]  /*f6e0*/  LDSM.16.M88.4 R124, [R207+0x1000] ;  /* 0x00100000cf7c783b */ /* 0x000e700000000200 */
[----:B------:R-:W4:Y:S08]  /*f6f0*/  LDSM.16.M88.4 R32, [R206+0x2400] ;  /* 0x00240000ce20783b */ /* 0x000f300000000200 */
[----:B------:R-:W0:Y:S08]  /*f700*/  LDGDEPBAR ;  /* 0x00000000000079af */ /* 0x000e300000000000 */
[----:B------:R-:W5:Y:S08]  /*f710*/  LDSM.16.M88.4 R48, [R206+0x2800] ;  /* 0x00280000ce30783b */ /* 0x000f700000000200 */
[----:B------:R-:W2:Y:S01]  /*f720*/  LDSM.16.M88.4 R64, [R206+0x2c00] ;  /* 0x002c0000ce40783b */ /* 0x000ea20000000200 */
[-C--:B---3--:R-:W-:Y:S07]  /*f730*/  HMMA.16816.F32.BF16 R4, R128, R16.reuse, RZ ;  /* 0x000000108004723c */ /* 0x088fee00000418ff */
[----:B------:R-:W3:Y:S01]  /*f740*/  LDSM.16.M88.4 R80, [R206+0x3000] ;  /* 0x00300000ce50783b */ /* 0x000ee20000000200 */
[C---:B-1----:R-:W-:Y:S07]  /*f750*/  HMMA.16816.F32.BF16 R8, R124.reuse, R16, RZ ;  /* 0x000000107c08723c */ /* 0x042fee00000418ff */
[----:B------:R-:W1:Y:S01]  /*f760*/  LDSM.16.M88.4 R96, [R206+0x3400] ;  /* 0x00340000ce60783b */ /* 0x000e620000000200 */
[-C--:B------:R-:W-:Y:S07]  /*f770*/  HMMA.16816.F32.BF16 R12, R124, R18.reuse, RZ ;  /* 0x000000127c0c723c */ /* 0x080fee00000418ff */
[----:B------:R-:W1:Y:S01]  /*f780*/  LDSM.16.M88.4 R112, [R206+0x3800] ;  /* 0x00380000ce70783b */ /* 0x000e620000000200 */
[C---:B------:R-:W-:Y:S07]  /*f790*/  HMMA.16816.F32.BF16 R16, R128.reuse, R18, RZ ;  /* 0x000000128010723c */ /* 0x040fee00000418ff */
[----:B------:R-:W1:Y:S01]  /*f7a0*/  LDSM.16.M88.4 R172, [R206+0x3c00] ;  /* 0x003c0000ceac783b */ /* 0x000e620000000200 */
        /* <DEDUP_REMOVED lines=14> */
[C---:B------:R-:W-:Y:S08]  /*f890*/  HMMA.16816.F32.BF16 R48, R128.reuse, R50, RZ ;  /* 0x000000328030723c */ /* 0x040ff000000418ff */
[-C--:B--2---:R-:W-:Y:S08]  /*f8a0*/  HMMA.16816.F32.BF16 R52, R128, R64.reuse, RZ ;  /* 0x000000408034723c */ /* 0x084ff000000418ff */
        /* <DEDUP_REMOVED lines=20> */
[-C--:B----4-:R-:W-:Y:S08]  /*f9f0*/  HMMA.16816.F32.BF16 R4, R176, R180.reuse, R4 ;  /* 0x000000b4b004723c */ /* 0x090ff00000041804 */
[C---:B------:R-:W-:Y:S08]  /*fa00*/  HMMA.16816.F32.BF16 R8, R184.reuse, R180, R8 ;  /* 0x000000b4b808723c */ /* 0x040ff00000041808 */
[-C--:B------:R-:W-:Y:S08]  /*fa10*/  HMMA.16816.F32.BF16 R12, R184, R182.reuse, R12 ;  /* 0x000000b6b80c723c */ /* 0x080ff0000004180c */
[C---:B------:R-:W-:Y:S01]  /*fa20*/  HMMA.16816.F32.BF16 R16, R176.reuse, R182, R16 ;  /* 0x000000b6b010723c */ /* 0x040fe20000041810 */
[----:B------:R-:W2:Y:S07]  /*fa30*/  LDSM.16.M88.4 R180, [R171+0x3800] ;  /* 0x00380000abb4783b */ /* 0x000eae0000000200 */
[-C--:B------:R-:W-:Y:S08]  /*fa40*/  HMMA.16816.F32.BF16 R20, R176, R188.reuse, R20 ;  /* 0x000000bcb014723c */ /* 0x080ff00000041814 */
[C---:B------:R-:W-:Y:S04]  /*fa50*/  HMMA.16816.F32.BF16 R24, R184.reuse, R188, R24 ;  /* 0x000000bcb818723c */ /* 0x040fe80000041818 */
[----:B------:R-:W-:Y:S04]  /*fa60*/  IMAD.WIDE.U32 R188, R0, -0x326172a9, RZ ;  /* 0xcd9e8d5700bc7825 */ /* 0x000fe800078e00ff */
[-C--:B------:R-:W-:Y:S03]  /*fa70*/  HMMA.16816.F32.BF16 R28, R184, R190.reuse, R28 ;  /* 0x000000beb81c723c */ /* 0x080fe6000004181c */
[C---:B------:R-:W-:Y:S02]  /*fa80*/  LOP3.LUT R0, R189.reuse, R220, RZ, 0x3c, !PT ;  /* 0x000000dcbd007212 */ /* 0x040fe400078e3cff */
[----:B------:R-:W-:Y:S03]  /*fa90*/  LOP3.LUT R2, R189, R218, RZ, 0x3c, !PT ;  /* 0x000000dabd027212 */ /* 0x000fe600078e3cff */
[C---:B------:R-:W-:Y:S04]  /*faa0*/  HMMA.16816.F32.BF16 R32, R176.reuse, R190, R32 ;  /* 0x000000beb020723c */ /* 0x040fe80000041820 */
[----:B------:R-:W-:Y:S04]  /*fab0*/  VIADD R190, R241, 0x1 ;  /* 0x00000001f1be7836 */ /* 0x000fe80000000000 */
[-C--:B-----5:R-:W-:Y:S03]  /*fac0*/  HMMA.16816.F32.BF16 R36, R176, R192.reuse, R36 ;  /* 0x000000c0b024723c */ /* 0x0a0fe60000041824 */
[----:B------:R-:W-:Y:S05]  /*fad0*/  LOP3.LUT R190, R229, UR19, R190, 0x96, !PT ;  /* 0x00000013e5be7c12 */ /* 0x000fea000f8e96be */
[C---:B------:R-:W-:Y:S04]  /*fae0*/  HMMA.16816.F32.BF16 R40, R184.reuse, R192, R40 ;  /* 0x000000c0b828723c */ /* 0x040fe80000041828 */
[----:B------:R-:W-:Y:S04]  /*faf0*/  IMAD.WIDE.U32 R190, R190, -0x326172a9, RZ ;  /* 0xcd9e8d57bebe7825 */ /* 0x000fe800078e00ff */
[-C--:B------:R-:W-:Y:S03]  /*fb00*/  HMMA.16816.F32.BF16 R44, R184, R194.reuse, R44 ;  /* 0x000000c2b82c723c */ /* 0x080fe6000004182c */
[----:B------:R-:W-:Y:S05]  /*fb10*/  LOP3.LUT R3, R191, R220, RZ, 0x3c, !PT ;  /* 0x000000dcbf037212 */ /* 0x000fea00078e3cff */
[C---:B------:R-:W-:Y:S04]  /*fb20*/  HMMA.16816.F32.BF16 R48, R176.reuse, R194, R48 ;  /* 0x000000c2b030723c */ /* 0x040fe80000041830 */
[C---:B------:R-:W-:Y:S02]  /*fb30*/  LOP3.LUT R194, R190.reuse, R219, RZ, 0x3c, !PT ;  /* 0x000000dbbec27212 */ /* 0x040fe400078e3cff */
[----:B------:R-:W-:Y:S02]  /*fb40*/  LOP3.LUT R190, R190, R217, RZ, 0x3c, !PT ;  /* 0x000000d9bebe7212 */ /* 0x000fe400078e3cff */
[-C--:B------:R-:W-:Y:S03]  /*fb50*/  HMMA.16816.F32.BF16 R52, R176, R196.reuse, R52 ;  /* 0x000000c4b034723c */ /* 0x080fe60000041834 */
[----:B------:R-:W-:Y:S05]  /*fb60*/  IMAD.WIDE.U32 R194, R194, -0x2daee0ad, RZ ;  /* 0xd2511f53c2c27825 */ /* 0x000fea00078e00ff */
[C---:B------:R-:W-:Y:S04]  /*fb70*/  HMMA.16816.F32.BF16 R56, R184.reuse, R196, R56 ;  /* 0x000000c4b838723c */ /* 0x040fe80000041838 */
[----:B------:R-:W-:Y:S04]  /*fb80*/  IMAD.WIDE.U32 R196, R2, -0x2daee0ad, RZ ;  /* 0xd2511f5302c47825 */ /* 0x000fe800078e00ff */
[----:B------:R-:W-:Y:S01]  /*fb90*/  IMAD.WIDE.U32 R2, R3, -0x2daee0ad, RZ ;  /* 0xd2511f5303027825 */ /* 0x000fe200078e00ff */
[----:B------:R-:W-:Y:S01]  /*fba0*/  LOP3.LUT R164, R222, UR23, R197, 0x96, !PT ;  /* 0x00000017dea47c12 */ /* 0x000fe2000f8e96c5 */
[-C--:B------:R-:W-:Y:S03]  /*fbb0*/  HMMA.16816.F32.BF16 R60, R184, R198.reuse, R60 ;  /* 0x000000c6b83c723c */ /* 0x080fe6000004183c */
[----:B------:R-:W-:Y:S02]  /*fbc0*/  LOP3.LUT R3, R226, UR23, R3, 0x96, !PT ;  /* 0x00000017e2037c12 */ /* 0x000fe4000f8e9603 */
[----:B------:R-:W-:Y:S03]  /*fbd0*/  LOP3.LUT R2, R2, UR22, R195, 0x96, !PT ;  /* 0x0000001602027c12 */ /* 0x000fe6000f8e96c3 */
[----:B------:R-:W-:Y:S01]  /*fbe0*/  IMAD.WIDE.U32 R244, R3, -0x326172a9, RZ ;  /* 0xcd9e8d5703f47825 */ /* 0x000fe200078e00ff */
[C---:B------:R-:W-:Y:S04]  /*fbf0*/  HMMA.16816.F32.BF16 R64, R176.reuse, R198, R64 ;  /* 0x000000c6b040723c */ /* 0x040fe80000041840 */
[----:B------:R-:W-:Y:S04]  /*fc00*/  IMAD.WIDE.U32 R2, R2, -0x326172a9, RZ ;  /* 0xcd9e8d5702027825 */ /* 0x000fe800078e00ff */
[-C--:B------:R-:W-:Y:S03]  /*fc10*/  HMMA.16816.F32.BF16 R68, R176, R200.reuse, R68 ;  /* 0x000000c8b044723c */ /* 0x080fe60000041844 */
[----:B------:R-:W-:Y:S01]  /*fc20*/  LOP3.LUT R244, R244, UR8, R3, 0x96, !PT ;  /* 0x00000008f4f47c12 */ /* 0x000fe2000f8e9603 */
[----:B------:R-:W-:Y:S01]  /*fc30*/  IMAD.WIDE.U32 R198, R0, -0x2daee0ad, RZ ;  /* 0xd2511f5300c67825 */ /* 0x000fe200078e00ff */
[----:B------:R-:W-:Y:S03]  /*fc40*/  LOP3.LUT R0, R191, R218, RZ, 0x3c, !PT ;  /* 0x000000dabf007212 */ /* 0x000fe600078e3cff */
[C---:B------:R-:W-:Y:S04]  /*fc50*/  HMMA.16816.F32.BF16 R72, R184.reuse, R200, R72 ;  /* 0x000000c8b848723c */ /* 0x040fe80000041848 */
[----:B------:R-:W-:Y:S01]  /*fc60*/  LOP3.LUT R169, R226, UR23, R199, 0x96, !PT ;  /* 0x00000017e2a97c12 */ /* 0x000fe2000f8e96c7 */
[----:B------:R-:W-:Y:S01]  /*fc70*/  IMAD.WIDE.U32 R246, R0, -0x2daee0ad, RZ ;  /* 0xd2511f5300f67825 */ /* 0x000fe200078e00ff */
[C---:B------:R-:W-:Y:S02]  /*fc80*/  LOP3.LUT R200, R188.reuse, R219, RZ, 0x3c, !PT ;  /* 0x000000dbbcc87212 */ /* 0x040fe400078e3cff */
[----:B------:R-:W-:Y:S01]  /*fc90*/  LOP3.LUT R188, R188, R217, RZ, 0x3c, !PT ;  /* 0x000000d9bcbc7212 */ /* 0x000fe200078e3cff */
[-C--:B------:R-:W-:Y:S03]  /*fca0*/  HMMA.16816.F32.BF16 R76, R184, R202.reuse, R76 ;  /* 0x000000cab84c723c */ /* 0x080fe6000004184c */
[----:B------:R-:W-:Y:S01]  /*fcb0*/  IMAD.WIDE.U32 R192, R169, -0x326172a9, RZ ;  /* 0xcd9e8d57a9c07825 */ /* 0x000fe200078e00ff */
[----:B------:R-:W-:Y:S03]  /*fcc0*/  LOP3.LUT R169, R222, UR23, R247, 0x96, !PT ;  /* 0x00000017dea97c12 */ /* 0x000fe6000f8e96f7 */
[----:B------:R-:W-:Y:S01]  /*fcd0*/  IMAD.WIDE.U32 R200, R200, -0x2daee0ad, RZ ;  /* 0xd2511f53c8c87825 */ /* 0x000fe200078e00ff */
[----:B------:R-:W-:Y:S01]  /*fce0*/  LOP3.LUT R0, R232, UR9, R193, 0x96, !PT ;  /* 0x00000009e8007c12 */ /* 0x000fe2000f8e96c1 */
[C---:B------:R-:W-:Y:S04]  /*fcf0*/  HMMA.16816.F32.BF16 R80, R176.reuse, R202, R80 ;  /* 0x000000cab050723c */ /* 0x040fe80000041850 */
[----:B------:R-:W-:Y:S01]  /*fd00*/  LOP3.LUT R198, R198, UR22, R201, 0x96, !PT ;  /* 0x00000016c6c67c12 */ /* 0x000fe2000f8e96c9 */
[----:B------:R-:W-:Y:S01]  /*fd10*/  IMAD.WIDE.U32 R248, R169, -0x326172a9, RZ ;  /* 0xcd9e8d57a9f87825 */ /* 0x000fe200078e00ff */
[----:B------:R-:W-:Y:S02]  /*fd20*/  LOP3.LUT R169, R232, UR9, R245, 0x96, !PT ;  /* 0x00000009e8a97c12 */ /* 0x000fe4000f8e96f5 */
[-C--:B-1----:R-:W-:Y:S03]  /*fd30*/  HMMA.16816.F32.BF16 R84, R176, R172.reuse, R84 ;  /* 0x000000acb054723c */ /* 0x082fe60000041854 */
[----:B------:R-:W-:Y:S01]  /*fd40*/  LOP3.LUT R3, R230, UR9, R249, 0x96, !PT ;  /* 0x00000009e6037c12 */ /* 0x000fe2000f8e96f9 */
[----:B------:R-:W-:Y:S04]  /*fd50*/  IMAD.WIDE.U32 R188, R188, -0x2daee0ad, RZ ;  /* 0xd2511f53bcbc7825 */ /* 0x000fe800078e00ff */
[C---:B------:R-:W-:Y:S04]  /*fd60*/  HMMA.16816.F32.BF16 R88, R184.reuse, R172, R88 ;  /* 0x000000acb858723c */ /* 0x040fe80000041858 */
[----:B------:R-:W-:Y:S01]  /*fd70*/  LOP3.LUT R196, R196, UR22, R189, 0x96, !PT ;  /* 0x00000016c4c47c12 */ /* 0x000fe2000f8e96bd */
[----:B------:R-:W-:Y:S03]  /*fd80*/  IMAD.WIDE.U32 R242, R3, -0x2daee0ad, RZ ;  /* 0xd2511f5303f27825 */ /* 0x000fe600078e00ff */
[-C--:B------:R-:W-:Y:S02]  /*fd90*/  HMMA.16816.F32.BF16 R92, R184, R174.reuse, R92 ;  /* 0x000000aeb85c723c */ /* 0x080fe4000004185c */
[----:B------:R-:W-:Y:S01]  /*fda0*/  STL.64 [R1], R242 ;  /* 0x000000f201007387 */ /* 0x000fe20000100a00 */
[----:B------:R-:W-:Y:S04]  /*fdb0*/  IMAD.WIDE.U32 R202, R164, -0x326172a9, RZ ;  /* 0xcd9e8d57a4ca7825 */ /* 0x000fe800078e00ff */
[----:B------:R-:W-:Y:S01]  /*fdc0*/  IMAD.WIDE.U32 R198, R198, -0x326172a9, RZ ;  /* 0xcd9e8d57c6c67825 */ /* 0x000fe200078e00ff */
[----:B------:R-:W-:Y:S01]  /*fdd0*/  LOP3.LUT R164, R230, UR9, R203, 0x96, !PT ;  /* 0x00000009e6a47c12 */ /* 0x000fe2000f8e96cb */
[C---:B------:R-:W-:Y:S01]  /*fde0*/  HMMA.16816.F32.BF16 R96, R176.reuse, R174, R96 ;  /* 0x000000aeb060723c */ /* 0x040fe20000041860 */
[----:B------:R-:W1:Y:S01]  /*fdf0*/  LDSM.16.M88.4 R172, [R171+0x3c00] ;  /* 0x003c0000abac783b */ /* 0x000e620000000200 */
[----:B------:R-:W-:Y:S04]  /*fe00*/  DEPBAR.LE SB0, 0x0 ;  /* 0x000080000000791a */ /* 0x000fe80000000000 */
[----:B------:R-:W-:Y:S01]  /*fe10*/  LOP3.LUT R192, R192, UR8, R199, 0x96, !PT ;  /* 0x00000008c0c07c12 */ /* 0x000fe2000f8e96c7 */
[----:B------:R-:W-:Y:S01]  /*fe20*/  IMAD.WIDE.U32 R196, R196, -0x326172a9, RZ ;  /* 0xcd9e8d57c4c47825 */ /* 0x000fe200078e00ff */
[-C--:B--2---:R-:W-:Y:S01]  /*fe30*/  HMMA.16816.F32.BF16 R100, R176, R180.reuse, R100 ;  /* 0x000000b4b064723c */ /* 0x084fe20000041864 */
[----:B------:R-:W-:Y:S04]  /*fe40*/  BAR.SYNC.DEFER_BLOCKING 0x0 ;  /* 0x0000000000007b1d */ /* 0x000fe80000010000 */
[----:B------:R-:W-:Y:S01]  /*fe50*/  LOP3.LUT R189, R202, UR8, R197, 0x96, !PT ;  /* 0x00000008cabd7c12 */ /* 0x000fe2000f8e96c5 */
[----:B------:R-:W-:Y:S02]  /*fe60*/  IMAD.WIDE.U32 R238, R0, -0x2daee0ad, RZ ;  /* 0xd2511f5300ee7825 */ /* 0x000fe400078e00ff */
[C---:B------:R-:W-:Y:S04]  /*fe70*/  HMMA.16816.F32.BF16 R104, R184.reuse, R180, R104 ;  /* 0x000000b4b868723c */ /* 0x040fe80000041868 */
[----:B------:R-:W-:Y:S01]  /*fe80*/  LOP3.LUT R0, R200, UR21, R239, 0x96, !PT ;  /* 0x00000015c8007c12 */ /* 0x000fe2000f8e96ef */
[----:B------:R-:W-:Y:S03]  /*fe90*/  IMAD.WIDE.U32 R202, R164, -0x2daee0ad, RZ ;  /* 0xd2511f53a4ca7825 */ /* 0x000fe600078e00ff */
[-C--:B------:R-:W-:Y:S03]  /*fea0*/  HMMA.16816.F32.BF16 R108, R184, R182.reuse, R108 ;  /* 0x000000b6b86c723c */ /* 0x080fe6000004186c */
[----:B------:R-:W-:Y:S01]  /*feb0*/  LOP3.LUT R164, R188, UR21, R203, 0x96, !PT ;  /* 0x00000015bca47c12 */ /* 0x000fe2000f8e96cb */
[----:B------:R-:W-:Y:S04]  /*fec0*/  IMAD.WIDE.U32 R192, R192, -0x2daee0ad, RZ ;  /* 0xd2511f53c0c07825 */ /* 0x000fe800078e00ff */
[----:B------:R-:W-:Y:S01]  /*fed0*/  IMAD.WIDE.U32 R200, R169, -0x2daee0ad, RZ ;  /* 0xd2511f53a9c87825 */ /* 0x000fe200078e00ff */
[----:B------:R-:W-:Y:S01]  /*fee0*/  LOP3.LUT R180, R238, UR20, R193, 0x96, !PT ;  /* 0x00000014eeb47c12 */ /* 0x000fe2000f8e96c1 */
[C---:B------:R-:W-:Y:S04]  /*fef0*/  HMMA.16816.F32.BF16 R112, R176.reuse, R182, R112 ;  /* 0x000000b6b070723c */ /* 0x040fe80000041870 */
[----:B------:R-:W-:Y:S01]  /*ff00*/  LOP3.LUT R193, R194, UR21, R201, 0x96, !PT ;  /* 0x00000015c2c17c12 */ /* 0x000fe2000f8e96c9 */
[----:B------:R-:W-:Y:S03]  /*ff10*/  IMAD.WIDE.U32 R188, R189, -0x2daee0ad, RZ ;  /* 0xd2511f53bdbc7825 */ /* 0x000fe600078e00ff */
[-C--:B-1----:R-:W-:Y:S03]  /*ff20*/  HMMA.16816.F32.BF16 R116, R176, R172.reuse, R116 ;  /* 0x000000acb074723c */ /* 0x082fe60000041874 */
[----:B------:R-:W-:Y:S01]  /*ff30*/  LOP3.LUT R169, R202, UR20, R189, 0x96, !PT ;  /* 0x00000014caa97c12 */ /* 0x000fe2000f8e96bd */
[----:B------:R-:W-:Y:S04]  /*ff40*/  IMAD.WIDE.U32 R190, R190, -0x2daee0ad, RZ ;  /* 0xd2511f53bebe7825 */ /* 0x000fe800078e00ff */
[----:B------:R-:W-:Y:S01]  /*ff50*/  IMAD.WIDE.U32 R244, R244, -0x2daee0ad, RZ ;  /* 0xd2511f53f4f47825 */ /* 0x000fe200078e00ff */
[----:B------:R-:W-:Y:S01]  /*ff60*/  LOP3.LUT R246, R246, UR22, R191, 0x96, !PT ;  /* 0x00000016f6f67c12 */ /* 0x000fe2000f8e96bf */
[C---:B------:R-:W-:Y:S04]  /*ff70*/  HMMA.16816.F32.BF16 R120, R184.reuse, R172, R120 ;  /* 0x000000acb878723c */ /* 0x040fe80000041878 */
[----:B------:R-:W-:Y:S01]  /*ff80*/  LOP3.LUT R191, R200, UR20, R245, 0x96, !PT ;  /* 0x00000014c8bf7c12 */ /* 0x000fe2000f8e96f5 */
[----:B------:R-:W-:Y:S01]  /*ff90*/  IMAD.WIDE.U32 R194, R0, -0x326172a9, RZ ;  /* 0xcd9e8d5700c27825 */ /* 0x000fe200078e00ff */
[----:B------:R-:W-:Y:S02]  /*ffa0*/  LOP3.LUT R240, R190, UR21, R243, 0x96, !PT ;  /* 0x00000015bef07c12 */ /* 0x000fe4000f8e96f3 */
[-C--:B------:R-:W-:Y:S03]  /*ffb0*/  HMMA.16816.F32.BF16 R124, R184, R174.reuse, R124 ;  /* 0x000000aeb87c723c */ /* 0x080fe6000004187c */
[----:B------:R-:W-:Y:S01]  /*ffc0*/  LOP3.LUT R3, R198, UR11, R195, 0x96, !PT ;  /* 0x0000000bc6037c12 */ /* 0x000fe2000f8e96c3 */
[----:B------:R-:W-:Y:S04]  /*ffd0*/  IMAD.WIDE.U32 R180, R180, -0x326172a9, RZ ;  /* 0xcd9e8d57b4b47825 */ /* 0x000fe800078e00ff */
[----:B------:R-:W-:Y:S01]  /*ffe0*/  IMAD.WIDE.U32 R200, R164, -0x326172a9, RZ ;  /* 0xcd9e8d57a4c87825 */ /* 0x000fe200078e00ff */
[----:B------:R-:W-:Y:S01]  /*fff0*/  LOP3.LUT R164, R194, UR5, R181, 0x96, !PT ;  /* 0x00000005c2a47c12 */ /* 0x000fe2000f8e96b5 */
[----:B------:R-:W-:Y:S04]  /*10000*/  HMMA.16816.F32.BF16 R128, R176, R174, R128 ;  /* 0x000000aeb080723c */ /* 0x000fe80000041880 */
[----:B------:R-:W-:Y:S01]  /*10010*/  LOP3.LUT R0, R196, UR11, R201, 0x96, !PT ;  /* 0x0000000bc4007c12 */ /* 0x000fe2000f8e96c9 */
[----:B------:R-:W-:Y:S01]  /*10020*/  IMAD.WIDE.U32 R198, R169, -0x326172a9, RZ ;  /* 0xcd9e8d57a9c67825 */ /* 0x000fe200078e00ff */
[C---:B------:R-:W-:Y:S02]  /*10030*/  PRMT R194, R180.reuse, 0x7773, RZ ;  /* 0x00007773b4c27816 */ /* 0x040fe400000000ff */
[----:B------:R-:W-:Y:S01]  /*10040*/  PRMT R182, R180, 0x7772, RZ ;  /* 0x00007772b4b67816 */ /* 0x000fe200000000ff */
[----:B------:R-:W-:Y:S01]  /*10050*/  IMAD.WIDE.U32 R250, R193, -0x326172a9, RZ ;  /* 0xcd9e8d57c1fa7825 */ /* 0x000fe200078e00ff */
[C---:B------:R-:W-:Y:S02]  /*10060*/  PRMT R196, R198.reuse, 0x7773, RZ ;  /* 0x00007773c6c47816 */ /* 0x040fe400000000ff */
[----:B------:R-:W-:Y:S01]  /*10070*/  PRMT R195, R198, 0x7772, RZ ;  /* 0x00007772c6c37816 */ /* 0x000fe200000000ff */
[----:B------:R-:W-:Y:S01]  /*10080*/  IMAD.MOV.U32 R190, RZ, RZ, R180 ;  /* 0x000000ffffbe7224 */ /* 0x000fe200078e00b4 */
[----:B------:R-:W-:Y:S01]  /*10090*/  PRMT R172, R182, 0x5410, R194 ;  /* 0x00005410b6ac7816 */ /* 0x000fe200000000c2 */
[----:B------:R-:W-:Y:S01]  /*100a0*/  IMAD.MOV.U32 R181, RZ, RZ, R198 ;  /* 0x000000ffffb57224 */ /* 0x000fe200078e00c6 */
[----:B------:R-:W-:Y:S01]  /*100b0*/  PRMT R182, R195, 0x5410, R196 ;  /* 0x00005410c3b67816 */ /* 0x000fe200000000c4 */
[----:B------:R-:W-:Y:S01]  /*100c0*/  IMAD.WIDE.U32 R194, R3, -0x2daee0ad, RZ ;  /* 0xd2511f5303c27825 */ /* 0x000fe200078e00ff */
[----:B------:R-:W-:Y:S02]  /*100d0*/  LOP3.LUT R243, R2, UR11, R251, 0x96, !PT ;  /* 0x0000000b02f37c12 */ /* 0x000fe4000f8e96fb */
[----:B------:R-:W-:Y:S01]  /*100e0*/  FMNMX3.FTZ R3, R166, R4, R5, !PT ;  /* 0x00000004a6037276 */ /* 0x000fe20007810005 */
[----:B------:R-:W-:Y:S01]  /*100f0*/  IMAD.WIDE.U32 R196, R0, -0x2daee0ad, RZ ;  /* 0xd2511f5300c47825 */ /* 0x000fe200078e00ff */
[----:B------:R-:W-:Y:S02]  /*10100*/  FMNMX3.FTZ R2, R167, R6, R7, !PT ;  /* 0x00000006a7027276 */ /* 0x000fe40007810007 */
[----:B------:R-:W-:Y:S01]  /*10110*/  FMNMX3.FTZ R3, R3, R16, R17, !PT ;  /* 0x0000001003037276 */ /* 0x000fe20007810011 */
[----:B------:R-:W-:Y:S01]  /*10120*/  IMAD.WIDE.U32 R246, R246, -0x326172a9, RZ ;  /* 0xcd9e8d57f6f67825 */ /* 0x000fe200078e00ff */
[----:B------:R-:W-:Y:S02]  /*10130*/  FMNMX3.FTZ R2, R2, R18, R19, !PT ;  /* 0x0000001202027276 */ /* 0x000fe40007810013 */
[----:B------:R-:W-:Y:S01]  /*10140*/  FMNMX3.FTZ R3, R3, R20, R21, !PT ;  /* 0x0000001403037276 */ /* 0x000fe20007810015 */
[----:B------:R-:W-:Y:S01]  /*10150*/  IMAD.MOV.U32 R178, RZ, RZ, R194 ;  /* 0x000000ffffb27224 */ /* 0x000fe200078e00c2 */
        /* <DEDUP_REMOVED lines=33> */
[----:B------:R-:W-:Y:S02]  /*10370*/  PRMT R169, R180, 0x7771, RZ ;  /* 0x00007771b4a97816 */ /* 0x000fe400000000ff */
[----:B------:R-:W-:Y:S02]  /*10380*/  LOP3.LUT R180, R200, UR5, R199, 0x96, !PT ;  /* 0x00000005c8b47c12 */ /* 0x000fe4000f8e96c7 */
[----:B------:R-:W-:Y:S01]  /*10390*/  PRMT R183, R198, 0x7771, RZ ;  /* 0x00007771c6b77816 */ /* 0x000fe200000000ff */
        /* <DEDUP_REMOVED lines=10> */
[----:B------:R-:W-:Y:S02]  /*10440*/  LOP3.LUT R248, R248, UR8, R247, 0x96, !PT ;  /* 0x00000008f8f87c12 */ /* 0x000fe4000f8e96f7 */
[----:B------:R-:W-:Y:S02]  /*10450*/  LOP3.LUT R250, R250, UR5, R199, 0x96, !PT ;  /* 0x00000005fafa7c12 */ /* 0x000fe4000f8e96c7 */
[----:B------:R-:W-:Y:S02]  /*10460*/  LOP3.LUT R185, R192, UR15, R195, 0x96, !PT ;  /* 0x0000000fc0b97c12 */ /* 0x000fe4000f8e96c3 */
[C---:B------:R-:W-:Y:S02]  /*10470*/  PRMT R252, R198.reuse, 0x7773, RZ ;  /* 0x00007773c6fc7816 */ /* 0x040fe400000000ff */
[C---:B------:R-:W-:Y:S02]  /*10480*/  PRMT R251, R198.reuse, 0x7772, RZ ;  /* 0x00007772c6fb7816 */ /* 0x040fe400000000ff */
[----:B------:R-:W-:Y:S02]  /*10490*/  PRMT R242, R198, 0x7771, RZ ;  /* 0x00007771c6f27816 */ /* 0x000fe400000000ff */
[C---:B------:R-:W-:Y:S02]  /*104a0*/  PRMT R177, R194.reuse, 0x7773, RZ ;  /* 0x00007773c2b17816 */ /* 0x040fe400000000ff */
[----:B------:R-:W-:Y:S02]  /*104b0*/  PRMT R175, R194, 0x7772, RZ ;  /* 0x00007772c2af7816 */ /* 0x000fe400000000ff */
[----:B------:R-:W-:Y:S02]  /*104c0*/  FMNMX3.FTZ R174, R174, R72, R73, !PT ;  /* 0x00000048aeae7276 */ /* 0x000fe40007810049 */
[----:B------:R-:W-:Y:S02]  /*104d0*/  FMNMX3.FTZ R0, R0, R74, R75, !PT ;  /* 0x0000004a00007276 */ /* 0x000fe4000781004b */
[----:B------:R-:W-:Y:S02]  /*104e0*/  FMNMX3.FTZ R186, R186, R128, R129, !PT ;  /* 0x00000080baba7276 */ /* 0x000fe40007810081 */
[----:B------:R-:W-:Y:S01]  /*104f0*/  FMNMX3.FTZ R179, R179, R130, R131, !PT ;  /* 0x00000082b3b37276 */ /* 0x000fe20007810083 */
[----:B------:R-:W-:Y:S06]  /*10500*/  @P0 BRA `(.L_x_326) ;  /* 0xffffffec00740947 */ /* 0x000fec000383ffff */
.L_x_325:
[----:B------:R-:W-:Y:S01]  /*10510*/  FMNMX3.FTZ R174, R174, R76, R77, !PT ;  /* 0x0000004caeae7276 */ /* 0x000fe2000781004d */
[----:B------:R2:W-:Y:S01]  /*10520*/  STL.64 [R1+0x10], R208 ;  /* 0x000010d001007387 */ /* 0x0005e20000100a00 */
[----:B------:R-:W-:Y:S02]  /*10530*/  FMNMX3.FTZ R0, R0, R78, R79, !PT ;  /* 0x0000004e00007276 */ /* 0x000fe4000781004f */
[----:B------:R-:W-:Y:S02]  /*10540*/  FMNMX3.FTZ R176, R174, R88, R89, !PT ;  /* 0x00000058aeb07276 */ /* 0x000fe40007810059 */
[----:B------:R-:W-:Y:S01]  /*10550*/  FMNMX3.FTZ R0, R0, R90, R91, !PT ;  /* 0x0000005a00007276 */ /* 0x000fe2000781005b */
[----:B------:R3:W-:Y:S01]  /*10560*/  STL.64 [R1+0x8], R206 ;  /* 0x000008ce01007387 */ /* 0x0007e20000100a00 */
[----:B------:R-:W-:Y:S02]  /*10570*/  FMNMX3.FTZ R187, R176, R92, R93, !PT ;  /* 0x0000005cb0bb7276 */ /* 0x000fe4000781005d */
[----:B------:R-:W-:Y:S02]  /*10580*/  FMNMX3.FTZ R0, R0, R94, R95, !PT ;  /* 0x0000005e00007276 */ /* 0x000fe4000781005f */
[----:B------:R-:W-:Y:S01]  /*10590*/  FMNMX3.FTZ R187, R187, R104, R105, !PT ;  /* 0x00000068bbbb7276 */ /* 0x000fe20007810069 */
[----:B-1----:R-:W4:Y:S01]  /*105a0*/  LDL.LU.64 R200, [R1] ;  /* 0x0000000001c87983 */ /* 0x002f220000300a00 */
[----:B------:R-:W-:Y:S02]  /*105b0*/  FMNMX3.FTZ R0, R0, R106, R107, !PT ;  /* 0x0000006a00007276 */ /* 0x000fe4000781006b */
[----:B------:R-:W-:Y:S02]  /*105c0*/  FMNMX3.FTZ R187, R187, R108, R109, !PT ;  /* 0x0000006cbbbb7276 */ /* 0x000fe4000781006d */
[----:B------:R-:W-:Y:S01]  /*105d0*/  FMNMX3.FTZ R0, R0, R110, R111, !PT ;  /* 0x0000006e00007276 */ /* 0x000fe2000781006f */
[----:B------:R-:W1:Y:S01]  /*105e0*/  SHFL.BFLY PT, R173, R186, 0x2, 0x1f ;  /* 0x0c401f00baad7f89 */ /* 0x000e6200000e0000 */
[----:B------:R-:W-:Y:S02]  /*105f0*/  FMNMX3.FTZ R187, R187, R120, R121, !PT ;  /* 0x00000078bbbb7276 */ /* 0x000fe40007810079 */
[----:B------:R-:W-:Y:S05]  /*10600*/  FMNMX3.FTZ R0, R0, R122, R123, !PT ;  /* 0x0000007a00007276 */ /* 0x000fea000781007b */
[----:B------:R-:W1:Y:S01]  /*10610*/  SHFL.BFLY PT, R3, R179, 0x2, 0x1f ;  /* 0x0c401f00b3037f89 */ /* 0x000e6200000e0000 */
[----:B------:R-:W-:Y:S02]  /*10620*/  FMNMX3.FTZ R189, R187, R124, R125, !PT ;  /* 0x0000007cbbbd7276 */ /* 0x000fe4000781007d */
[----:B------:R-:W-:Y:S02]  /*10630*/  LOP3.LUT R174, R190, 0xff, RZ, 0xc0, !PT ;  /* 0x000000ffbeae7812 */ /* 0x000fe400078ec0ff */
[----:B------:R-:W-:Y:S03]  /*10640*/  FMNMX3.FTZ R0, R0, R126, R127, !PT ;  /* 0x0000007e00007276 */ /* 0x000fe6000781007f */
[----:B------:R-:W1:Y:S01]  /*10650*/  SHFL.BFLY PT, R190, R189, 0x2, 0x1f ;  /* 0x0c401f00bdbe7f89 */ /* 0x000e6200000e0000 */
[----:B------:R-:W-:Y:S01]  /*10660*/  PRMT R174, R174, 0x5410, R169 ;  /* 0x00005410aeae7816 */ /* 0x000fe200000000a9 */
[----:B--2---:R-:W-:Y:S01]  /*10670*/  IMAD.MOV.U32 R209, RZ, RZ, R249 ;  /* 0x000000ffffd17224 */ /* 0x004fe200078e00f9 */
[----:B------:R-:W-:Y:S05]  /*10680*/  LOP3.LUT R176, R181, 0xff, RZ, 0xc0, !PT ;  /* 0x000000ffb5b07812 */ /* 0x000fea00078ec0ff */
[----:B------:R-:W2:Y:S01]  /*10690*/  SHFL.BFLY PT, R169, R0, 0x2, 0x1f ;  /* 0x0c401f0000a97f89 */ /* 0x000ea200000e0000 */
[----:B------:R-:W-:Y:S01]  /*106a0*/  PRMT R2, R194, 0x7771, RZ ;  /* 0x00007771c2027816 */ /* 0x000fe200000000ff */
[----:B------:R-:W-:Y:S01]  /*106b0*/  IMAD.MOV.U32 R181, RZ, RZ, R196 ;  /* 0x000000ffffb57224 */ /* 0x000fe200078e00c4 */
[----:B------:R-:W-:Y:S01]  /*106c0*/  PRMT R183, R176, 0x5410, R183 ;  /* 0x00005410b0b77816 */ /* 0x000fe200000000b7 */
[----:B---3--:R-:W-:Y:S01]  /*106d0*/  IMAD.MOV.U32 R207, RZ, RZ, R242 ;  /* 0x000000ffffcf7224 */ /* 0x008fe200078e00f2 */
[----:B------:R-:W-:Y:S01]  /*106e0*/  LOP3.LUT R191, R164, 0xffff, RZ, 0xc0, !PT ;  /* 0x0000ffffa4bf7812 */ /* 0x000fe200078ec0ff */
[----:B------:R-:W-:Y:S01]  /*106f0*/  IMAD.WIDE.U32 R248, R248, -0x2daee0ad, RZ ;  /* 0xd2511f53f8f87825 */ /* 0x000fe200078e00ff */
[----:B------:R-:W-:Y:S02]  /*10700*/  LOP3.LUT R178, R178, 0xff, RZ, 0xc0, !PT ;  /* 0x000000ffb2b27812 */ /* 0x000fe400078ec0ff */
[----:B------:R-:W-:Y:S02]  /*10710*/  PRMT R194, R164, 0x7632, R194 ;  /* 0x00007632a4c27816 */ /* 0x000fe400000000c2 */
[----:B-1----:R-:W-:Y:S02]  /*10720*/  FMNMX.FTZ R186, R186, R173, !PT ;  /* 0x000000adbaba7209 */ /* 0x002fe40007810000 */
[----:B------:R-:W-:Y:S02]  /*10730*/  LOP3.LUT R176, R164, 0xff, RZ, 0xc0, !PT ;  /* 0x000000ffa4b07812 */ /* 0x000fe400078ec0ff */
[----:B------:R-:W-:Y:S01]  /*10740*/  FMNMX.FTZ R179, R179, R3, !PT ;  /* 0x00000003b3b37209 */ /* 0x000fe20007810000 */
[----:B------:R-:W-:Y:S01]  /*10750*/  SHFL.BFLY PT, R187, R186, 0x1, 0x1f ;  /* 0x0c201f00babb7f89 */ /* 0x000fe200000e0000 */
[----:B------:R-:W-:Y:S02]  /*10760*/  SHF.R.U32.HI R173, RZ, 0x18, R164 ;  /* 0x00000018ffad7819 */ /* 0x000fe400000116a4 */
[----:B------:R-:W-:Y:S05]  /*10770*/  LOP3.LUT R164, R180, 0xffff, RZ, 0xc0, !PT ;  /* 0x0000ffffb4a47812 */ /* 0x000fea00078ec0ff */
[----:B------:R-:W1:Y:S01]  /*10780*/  SHFL.BFLY PT, R3, R179, 0x1, 0x1f ;  /* 0x0c201f00b3037f89 */ /* 0x000e6200000e0000 */
[----:B------:R-:W-:Y:S02]  /*10790*/  SHF.R.U32.HI R191, RZ, 0x8, R191 ;  /* 0x00000008ffbf7819 */ /* 0x000fe400000116bf */
[----:B------:R-:W-:Y:S02]  /*107a0*/  PRMT R198, R178, 0x5410, R2 ;  /* 0x00005410b2c67816 */ /* 0x000fe40000000002 */
[----:B------:R-:W-:Y:S02]  /*107b0*/  FMNMX.FTZ R2, R189, R190, !PT ;  /* 0x000000bebd027209 */ /* 0x000fe40007810000 */
[----:B------:R-:W-:Y:S02]  /*107c0*/  LOP3.LUT R193, R180, 0xff, RZ, 0xc0, !PT ;  /* 0x000000ffb4c17812 */ /* 0x000fe400078ec0ff */
[----:B------:R-:W-:Y:S02]  /*107d0*/  SHF.R.U32.HI R164, RZ, 0x8, R164 ;  /* 0x00000008ffa47819 */ /* 0x000fe400000116a4 */
[----:B------:R-:W-:Y:S02]  /*107e0*/  PRMT R176, R176, 0x5410, R191 ;  /* 0x00005410b0b07816 */ /* 0x000fe400000000bf */
[----:B------:R-:W-:Y:S02]  /*107f0*/  PRMT R208, R175, 0x5410, R177 ;  /* 0x00005410afd07816 */ /* 0x000fe400000000b1 */
[----:B------:R-:W-:Y:S01]  /*10800*/  PRMT R192, R180, 0x7632, R192 ;  /* 0x00007632b4c07816 */ /* 0x000fe200000000c0 */
[----:B------:R-:W3:Y:S01]  /*10810*/  SHFL.BFLY PT, R175, R2, 0x1, 0x1f ;  /* 0x0c201f0002af7f89 */ /* 0x000ee200000e0000 */
[----:B------:R-:W-:Y:S02]  /*10820*/  SHF.R.U32.HI R191, RZ, 0x18, R180 ;  /* 0x00000018ffbf7819 */ /* 0x000fe400000116b4 */
[----:B--2---:R-:W-:Y:S02]  /*10830*/  FMNMX.FTZ R169, R0, R169, !PT ;  /* 0x000000a900a97209 */ /* 0x004fe40007810000 */
[----:B------:R-:W-:Y:S02]  /*10840*/  PRMT R180, R193, 0x5410, R164 ;  /* 0x00005410c1b47816 */ /* 0x000fe400000000a4 */
[----:B------:R-:W-:Y:S01]  /*10850*/  PRMT R245, R196, 0x7771, RZ ;  /* 0x00007771c4f57816 */ /* 0x000fe200000000ff */
[----:B------:R-:W2:Y:S01]  /*10860*/  SHFL.BFLY PT, R0, R169, 0x1, 0x1f ;  /* 0x0c201f00a9007f89 */ /* 0x000ea200000e0000 */
[----:B------:R-:W-:Y:S02]  /*10870*/  LOP3.LUT R164, R181, 0xff, RZ, 0xc0, !PT ;  /* 0x000000ffb5a47812 */ /* 0x000fe400078ec0ff */
[----:B-1----:R-:W-:Y:S02]  /*10880*/  FMNMX.FTZ R3, R179, R3, !PT ;  /* 0x00000003b3037209 */ /* 0x002fe40007810000 */
[----:B------:R-:W-:Y:S02]  /*10890*/  PRMT R245, R164, 0x5410, R245 ;  /* 0x00005410a4f57816 */ /* 0x000fe400000000f5 */
[----:B------:R-:W-:Y:S01]  /*108a0*/  FMNMX.FTZ R164, R186, R187, !PT ;  /* 0x000000bbbaa47209 */ /* 0x000fe20007810000 */
[----:B------:R-:W-:Y:S01]  /*108b0*/  FMUL.FTZ R238, R3, UR4 ;  /* 0x0000000403ee7c20 */ /* 0x000fe20008410000 */
[----:B------:R-:W-:Y:S02]  /*108c0*/  LOP3.LUT R184, R188, UR15, R197, 0x96, !PT ;  /* 0x0000000fbcb87c12 */ /* 0x000fe4000f8e96c5 */
[C---:B------:R-:W-:Y:S01]  /*108d0*/  FSETP.NEU.FTZ.AND P0, PT, R164.reuse, -INF , PT ;  /* 0xff800000a400780b */ /* 0x040fe20003f1d000 */
[----:B------:R-:W-:Y:S01]  /*108e0*/  FMUL.FTZ R242, R164, UR4 ;  /* 0x00000004a4f27c20 */ /* 0x000fe20008410000 */
[----:B------:R-:W-:Y:S02]  /*108f0*/  LOP3.LUT R187, R184, 0xffff, RZ, 0xc0, !PT ;  /* 0x0000ffffb8bb7812 */ /* 0x000fe400078ec0ff */
[----:B------:R-:W-:Y:S02]  /*10900*/  LOP3.LUT R186, R185, 0xffff, RZ, 0xc0, !PT ;  /* 0x0000ffffb9ba7812 */ /* 0x000fe400078ec0ff */
[----:B------:R-:W-:Y:S02]  /*10910*/  FSEL R242, R242, RZ, P0 ;  /* 0x000000fff2f27208 */ /* 0x000fe40000000000 */
[----:B------:R-:W-:Y:S02]  /*10920*/  FSETP.NEU.FTZ.AND P0, PT, R3, -INF , PT ;  /* 0xff8000000300780b */ /* 0x000fe40003f1d000 */
[----:B---3--:R-:W-:Y:S01]  /*10930*/  FMNMX.FTZ R2, R2, R175, !PT ;  /* 0x000000af02027209 */ /* 0x008fe20007810000 */
[--C-:B------:R-:W-:Y:S01]  /*10940*/  FFMA.FTZ R52, R52, UR4, -R242.reuse ;  /* 0x0000000434347c23 */ /* 0x100fe200080108f2 */
[----:B------:R-:W-:Y:S01]  /*10950*/  FSEL R238, R238, RZ, P0 ;  /* 0x000000ffeeee7208 */ /* 0x000fe20000000000 */
[----:B------:R-:W-:Y:S01]  /*10960*/  FFMA.FTZ R190, R16, UR4, -R242 ;  /* 0x0000000410be7c23 */ /* 0x000fe200080108f2 */
[----:B--2---:R-:W-:Y:S01]  /*10970*/  FMNMX.FTZ R0, R169, R0, !PT ;  /* 0x00000000a9007209 */ /* 0x004fe20007810000 */
[C---:B------:R-:W-:Y:S01]  /*10980*/  FMUL.FTZ R239, R2.reuse, UR4 ;  /* 0x0000000402ef7c20 */ /* 0x040fe20008410000 */
[----:B------:R-:W-:Y:S01]  /*10990*/  FSETP.NEU.FTZ.AND P1, PT, R2, -INF , PT ;  /* 0xff8000000200780b */ /* 0x000fe20003f3d000 */
[--C-:B------:R-:W-:Y:S01]  /*109a0*/  FFMA.FTZ R19, R19, UR4, -R238.reuse ;  /* 0x0000000413137c23 */ /* 0x100fe200080108ee */
[----:B------:R-:W-:Y:S01]  /*109b0*/  SHF.R.U32.HI R16, RZ, 0x8, R187 ;  /* 0x00000008ff107819 */ /* 0x000fe200000116bb */
[C---:B------:R-:W-:Y:S01]  /*109c0*/  FMUL.FTZ R203, R0.reuse, UR4 ;  /* 0x0000000400cb7c20 */ /* 0x040fe20008410000 */
[----:B------:R-:W-:Y:S01]  /*109d0*/  FSEL R239, R239, RZ, P1 ;  /* 0x000000ffefef7208 */ /* 0x000fe20000800000 */
[----:B------:R1:W-:Y:S01]  /*109e0*/  MUFU.EX2 R169, R19 ;  /* 0x0000001300a97308 */ /* 0x0003e20000000800 */
[----:B------:R-:W-:Y:S01]  /*109f0*/  FSETP.NEU.FTZ.AND P0, PT, R0, -INF , PT ;  /* 0xff8000000000780b */ /* 0x000fe20003f1d000 */
[----:B------:R-:W-:Y:S01]  /*10a00*/  FFMA.FTZ R197, R7, UR4, -R238 ;  /* 0x0000000407c57c23 */ /* 0x000fe200080108ee */
[C---:B------:R-:W-:Y:S01]  /*10a10*/  PRMT R188, R196.reuse, 0x7773, RZ ;  /* 0x00007773c4bc7816 */ /* 0x040fe200000000ff */
[--C-:B------:R-:W-:Y:S01]  /*10a20*/  FFMA.FTZ R45, R45, UR4, -R239.reuse ;  /* 0x000000042d2d7c23 */ /* 0x100fe200080108ef */
[----:B------:R-:W-:Y:S01]  /*10a30*/  PRMT R247, R196, 0x7772, RZ ;  /* 0x00007772c4f77816 */ /* 0x000fe200000000ff */
[--C-:B------:R-:W-:Y:S01]  /*10a40*/  FFMA.FTZ R199, R8, UR4, -R239.reuse ;  /* 0x0000000408c77c23 */ /* 0x100fe200080108ef */
[----:B------:R-:W-:Y:S01]  /*10a50*/  LOP3.LUT R177, R184, 0xff, RZ, 0xc0, !PT ;  /* 0x000000ffb8b17812 */ /* 0x000fe200078ec0ff */
[--C-:B------:R-:W-:Y:S01]  /*10a60*/  FFMA.FTZ R196, R9, UR4, -R239.reuse ;  /* 0x0000000409c47c23 */ /* 0x100fe200080108ef */
[----:B------:R-:W-:Y:S01]  /*10a70*/  LOP3.LUT R179, R185, 0xff, RZ, 0xc0, !PT ;  /* 0x000000ffb9b37812 */ /* 0x000fe200078ec0ff */
[--C-:B------:R-:W-:Y:S01]  /*10a80*/  FFMA.FTZ R189, R13, UR4, -R239.reuse ;  /* 0x000000040dbd7c23 */ /* 0x100fe200080108ef */
[----:B------:R-:W-:Y:S01]  /*10a90*/  SHF.R.U32.HI R186, RZ, 0x8, R186 ;  /* 0x00000008ffba7819 */ /* 0x000fe200000116ba */
[----:B------:R-:W-:Y:S01]  /*10aa0*/  FFMA.FTZ R41, R41, UR4, -R239 ;  /* 0x0000000429297c23 */ /* 0x000fe200080108ef */
[----:B------:R-:W-:Y:S01]  /*10ab0*/  FSEL R203, R203, RZ, P0 ;  /* 0x000000ffcbcb7208 */ /* 0x000fe20000000000 */
[----:B------:R-:W-:Y:S01]  /*10ac0*/  FFMA.FTZ R202, R4, UR4, -R242 ;  /* 0x0000000404ca7c23 */ /* 0x000fe200080108f2 */
[----:B------:R-:W-:Y:S01]  /*10ad0*/  PRMT R247, R247, 0x5410, R188 ;  /* 0x00005410f7f77816 */ /* 0x000fe200000000bc */
[----:B------:R-:W-:Y:S01]  /*10ae0*/  FFMA.FTZ R195, R5, UR4, -R242 ;  /* 0x0000000405c37c23 */ /* 0x000fe200080108f2 */
[----:B------:R-:W-:Y:S01]  /*10af0*/  PRMT R206, R177, 0x5410, R16 ;  /* 0x00005410b1ce7816 */ /* 0x000fe20000000010 */
[----:B------:R-:W-:Y:S01]  /*10b00*/  MUFU.EX2 R197, R197 ;  /* 0x000000c500c57308 */ /* 0x000fe20000000800 */
[----:B------:R-:W-:Y:S01]  /*10b10*/  LOP3.LUT R194, R194, 0xff, RZ, 0xc0, !PT ;  /* 0x000000ffc2c27812 */ /* 0x000fe200078ec0ff */
[----:B------:R-:W-:Y:S01]  /*10b20*/  FFMA.FTZ R188, R17, UR4, -R242 ;  /* 0x0000000411bc7c23 */ /* 0x000fe200080108f2 */
[----:B------:R-:W-:Y:S01]  /*10b30*/  PRMT R17, R179, 0x5410, R186 ;  /* 0x00005410b3117816 */ /* 0x000fe200000000ba */
[----:B------:R-:W-:Y:S01]  /*10b40*/  IMAD.MOV.U32 R16, RZ, RZ, R240 ;  /* 0x000000ffff107224 */ /* 0x000fe200078e00f0 */
[----:B------:R-:W-:Y:S01]  /*10b50*/  PRMT R173, R194, 0x5410, R173 ;  /* 0x00005410c2ad7816 */ /* 0x000fe200000000ad */
[----:B------:R-:W-:Y:S01]  /*10b60*/  IMAD.U32 R240, RZ, RZ, UR10 ;  /* 0x0000000afff07e24 */ /* 0x000fe2000f8e00ff */
[----:B------:R-:W-:Y:S01]  /*10b70*/  LOP3.LUT R172, R172, 0xff00ff, RZ, 0xc0, !PT ;  /* 0x00ff00ffacac7812 */ /* 0x000fe200078ec0ff */
[----:B-1----:R-:W-:Y:S01]  /*10b80*/  IMAD.MOV.U32 R19, RZ, RZ, R198 ;  /* 0x000000ffff137224 */ /* 0x002fe200078e00c6 */
[----:B------:R-:W-:Y:S01]  /*10b90*/  LOP3.LUT R192, R192, 0xff, RZ, 0xc0, !PT ;  /* 0x000000ffc0c07812 */ /* 0x000fe200078ec0ff */
[----:B------:R-:W-:Y:S01]  /*10ba0*/  FFMA.FTZ R198, R11, UR4, -R203 ;  /* 0x000000040bc67c23 */ /* 0x000fe200080108cb */
[----:B------:R-:W-:Y:S01]  /*10bb0*/  LEA R240, R240, UR10, 0x10 ;  /* 0x0000000af0f07c11 */ /* 0x000fe2000f8e80ff */
[----:B------:R-:W-:Y:S01]  /*10bc0*/  MUFU.EX2 R199, R199 ;  /* 0x000000c700c77308 */ /* 0x000fe20000000800 */
[----:B------:R-:W-:Y:S01]  /*10bd0*/  PRMT R181, R192, 0x5410, R191 ;  /* 0x00005410c0b57816 */ /* 0x000fe200000000bf */
[----:B------:R-:W-:Y:S01]  /*10be0*/  FFMA.FTZ R191, R18, UR4, -R238 ;  /* 0x0000000412bf7c23 */ /* 0x000fe200080108ee */
[----:B------:R-:W-:Y:S07]  /*10bf0*/  PRMT R178, R185, 0x7632, R178 ;  /* 0x00007632b9b27816 */ /* 0x000fee00000000b2 */
[----:B------:R-:W-:Y:S01]  /*10c00*/  MUFU.EX2 R196, R196 ;  /* 0x000000c400c47308 */ /* 0x000fe20000000800 */
[--C-:B------:R-:W-:Y:S01]  /*10c10*/  HSET2.LE.AND R173, R173, R240.reuse, PT ;  /* 0x000000f0adad7233 */ /* 0x100fe20003803000 */
[----:B------:R-:W-:Y:S01]  /*10c20*/  FFMA.FTZ R194, R12, UR4, -R239 ;  /* 0x000000040cc27c23 */ /* 0x000fe200080108ef */
[--C-:B------:R-:W-:Y:S07]  /*10c30*/  HSET2.LE.AND R175, R172, R240.reuse, PT ;  /* 0x000000f0acaf7233 */ /* 0x100fee0003803000 */
[----:B------:R-:W-:Y:S01]  /*10c40*/  MUFU.EX2 R202, R202 ;  /* 0x000000ca00ca7308 */ /* 0x000fe20000000800 */
[--C-:B------:R-:W-:Y:S01]  /*10c50*/  HSET2.LE.AND R180, R180, R240.reuse, PT ;  /* 0x000000f0b4b47233 */ /* 0x100fe20003803000 */
[--C-:B------:R-:W-:Y:S01]  /*10c60*/  FFMA.FTZ R58, R58, UR4, -R203.reuse ;  /* 0x000000043a3a7c23 */ /* 0x100fe200080108cb */
[--C-:B------:R-:W-:Y:S07]  /*10c70*/  HSET2.LE.AND R172, R176, R240.reuse, PT ;  /* 0x000000f0b0ac7233 */ /* 0x100fee0003803000 */
[----:B------:R-:W1:Y:S01]  /*10c80*/  MUFU.EX2 R195, R195 ;  /* 0x000000c300c37308 */ /* 0x000e620000000800 */
[--C-:B------:R-:W-:Y:S01]  /*10c90*/  HSET2.LE.AND R181, R181, R240.reuse, PT ;  /* 0x000000f0b5b57233 */ /* 0x100fe20003803000 */
[----:B------:R-:W-:Y:S01]  /*10ca0*/  FFMA.FTZ R90, R90, UR4, -R203 ;  /* 0x000000045a5a7c23 */ /* 0x000fe200080108cb */
[----:B------:R-:W-:Y:S07]  /*10cb0*/  SHF.R.U32.HI R185, RZ, 0x18, R185 ;  /* 0x00000018ffb97819 */ /* 0x000fee00000116b9 */
[----:B------:R-:W-:Y:S01]  /*10cc0*/  MUFU.EX2 R198, R198 ;  /* 0x000000c600c67308 */ /* 0x000fe20000000800 */
[----:B------:R-:W-:Y:S01]  /*10cd0*/  LOP3.LUT R178, R178, 0xff, RZ, 0xc0, !PT ;  /* 0x000000ffb2b27812 */ /* 0x000fe200078ec0ff */
[----:B------:R-:W-:Y:S01]  /*10ce0*/  FFMA.FTZ R192, R15, UR4, -R203 ;  /* 0x000000040fc07c23 */ /* 0x000fe200080108cb */
[--C-:B------:R-:W-:Y:S07]  /*10cf0*/  HSET2.LE.AND R174, R174, R240.reuse, PT ;  /* 0x000000f0aeae7233 */ /* 0x100fee0003803000 */
[----:B------:R-:W-:Y:S01]  /*10d00*/  MUFU.EX2 R191, R191 ;  /* 0x000000bf00bf7308 */ /* 0x000fe20000000800 */
[----:B------:R-:W-:Y:S01]  /*10d10*/  PRMT R18, R178, 0x5410, R185 ;  /* 0x00005410b2127816 */ /* 0x000fe200000000b9 */
[----:B------:R-:W-:Y:S01]  /*10d20*/  FFMA.FTZ R33, R33, UR4, -R242 ;  /* 0x0000000421217c23 */ /* 0x000fe200080108f2 */
[----:B------:R-:W-:Y:S01]  /*10d30*/  PRMT R13, R184, 0x7632, R13 ;  /* 0x00007632b80d7816 */ /* 0x000fe2000000000d */
[----:B------:R-:W2:Y:S01]  /*10d40*/  LDSM.16.MT88.4 R176, [R204+0x4000] ;  /* 0x00400000ccb0783b */ /* 0x000ea20000004200 */
[----:B------:R-:W-:Y:S05]  /*10d50*/  SHF.R.U32.HI R12, RZ, 0x18, R184 ;  /* 0x00000018ff0c7819 */ /* 0x000fea00000116b8 */
[----:B------:R-:W-:Y:S01]  /*10d60*/  MUFU.EX2 R190, R190 ;  /* 0x000000be00be7308 */ /* 0x000fe20000000800 */
[----:B-1----:R-:W-:Y:S01]  /*10d70*/  F2FP.BF16.F32.PACK_AB R5, R195, R202 ;  /* 0x000000cac305723e */ /* 0x002fe200000010ff */
[----:B------:R-:W-:Y:S01]  /*10d80*/  FFMA.FTZ R32, R32, UR4, -R242 ;  /* 0x0000000420207c23 */ /* 0x000fe200080108f2 */
[----:B------:R-:W-:Y:S07]  /*10d90*/  LOP3.LUT R13, R13, 0xff, RZ, 0xc0, !PT ;  /* 0x000000ff0d0d7812 */ /* 0x000fee00078ec0ff */
[----:B------:R-:W1:Y:S01]  /*10da0*/  MUFU.EX2 R188, R188 ;  /* 0x000000bc00bc7308 */ /* 0x000e620000000800 */
[----:B------:R-:W-:Y:S01]  /*10db0*/  LOP3.LUT R172, R5, R172, RZ, 0xc0, !PT ;  /* 0x000000ac05ac7212 */ /* 0x000fe200078ec0ff */
[----:B------:R-:W-:Y:S01]  /*10dc0*/  FFMA.FTZ R193, R14, UR4, -R203 ;  /* 0x000000040ec17c23 */ /* 0x000fe200080108cb */
[----:B------:R-:W-:Y:S07]  /*10dd0*/  LOP3.LUT R247, R247, 0xff00ff, RZ, 0xc0, !PT ;  /* 0x00ff00fff7f77812 */ /* 0x000fee00078ec0ff */
[----:B------:R-:W-:Y:S01]  /*10de0*/  MUFU.EX2 R194, R194 ;  /* 0x000000c200c27308 */ /* 0x000fe20000000800 */
[----:B------:R-:W-:Y:S01]  /*10df0*/  ISETP.NE.AND P0, PT, R225, RZ, PT ;  /* 0x000000ffe100720c */ /* 0x000fe20003f05270 */
[----:B------:R-:W-:Y:S01]  /*10e00*/  IMAD.MOV.U32 R14, RZ, RZ, R208 ;  /* 0x000000ffff0e7224 */ /* 0x000fe200078e00d0 */
[----:B------:R-:W-:Y:S07]  /*10e10*/  PRMT R208, R13, 0x5410, R12 ;  /* 0x000054100dd07816 */ /* 0x000fee000000000c */
        /* <DEDUP_REMOVED lines=10> */
[----:B------:R-:W-:Y:S01]  /*10ec0*/  LOP3.LUT R174, R7, R174, RZ, 0xc0, !PT ;  /* 0x000000ae07ae7212 */ /* 0x000fe200078ec0ff */
[--C-:B------:R-:W-:Y:S01]  /*10ed0*/  FFMA.FTZ R130, R130, UR4, -R238.reuse ;  /* 0x0000000482827c23 */ /* 0x100fe200080108ee */
[----:B------:R-:W-:Y:S06]  /*10ee0*/  LOP3.LUT R7, R182, 0xff00ff, RZ, 0xc0, !PT ;  /* 0x00ff00ffb6077812 */ /* 0x000fec00078ec0ff */
[----:B------:R-:W-:Y:S01]  /*10ef0*/  MUFU.EX2 R82, R82 ;  /* 0x0000005200527308 */ /* 0x000fe20000000800 */
[--C-:B------:R-:W-:Y:S01]  /*10f00*/  HSET2.LE.AND R182, R183, R240.reuse, PT ;  /* 0x000000f0b7b67233 */ /* 0x100fe20003803000 */
[--C-:B------:R-:W-:Y:S01]  /*10f10*/  FFMA.FTZ R131, R131, UR4, -R238.reuse ;  /* 0x0000000483837c23 */ /* 0x100fe200080108ee */
[--C-:B------:R-:W-:Y:S01]  /*10f20*/  FFMA.FTZ R118, R118, UR4, -R238.reuse ;  /* 0x0000000476767c23 */ /* 0x100fe200080108ee */
[--C-:B------:R-:W-:Y:S06]  /*10f30*/  HSET2.LE.AND R183, R7, R240.reuse, PT ;  /* 0x000000f007b77233 */ /* 0x100fec0003803000 */
[----:B------:R-:W-:Y:S01]  /*10f40*/  MUFU.EX2 R83, R83 ;  /* 0x0000005300537308 */ /* 0x000fe20000000800 */
[--C-:B------:R-:W-:Y:S01]  /*10f50*/  FFMA.FTZ R92, R92, UR4, -R239.reuse ;  /* 0x000000045c5c7c23 */ /* 0x100fe200080108ef */
[--C-:B------:R-:W-:Y:S01]  /*10f60*/  FFMA.FTZ R88, R88, UR4, -R239.reuse ;  /* 0x0000000458587c23 */ /* 0x100fe200080108ef */
[--C-:B------:R-:W-:Y:S01]  /*10f70*/  FFMA.FTZ R89, R89, UR4, -R239.reuse ;  /* 0x0000000459597c23 */ /* 0x100fe200080108ef */
[--C-:B------:R-:W-:Y:S01]  /*10f80*/  FFMA.FTZ R120, R120, UR4, -R239.reuse ;  /* 0x0000000478787c23 */ /* 0x100fe200080108ef */
[--C-:B------:R-:W-:Y:S01]  /*10f90*/  FFMA.FTZ R121, R121, UR4, -R239.reuse ;  /* 0x0000000479797c23 */ /* 0x100fe200080108ef */
[----:B------:R-:W-:Y:S04]  /*10fa0*/  FFMA.FTZ R124, R124, UR4, -R239 ;  /* 0x000000047c7c7c23 */ /* 0x000fe800080108ef */
[----:B------:R-:W-:Y:S01]  /*10fb0*/  MUFU.EX2 R92, R92 ;  /* 0x0000005c005c7308 */ /* 0x000fe20000000800 */
[--C-:B------:R-:W-:Y:S01]  /*10fc0*/  FFMA.FTZ R122, R122, UR4, -R203.reuse ;  /* 0x000000047a7a7c23 */ /* 0x100fe200080108cb */
[----:B------:R-:W-:Y:S02]  /*10fd0*/  VIADD R225, R225, 0xffffffff ;  /* 0xffffffffe1e17836 */ /* 0x000fe40000000000 */
[--C-:B------:R-:W-:Y:S06]  /*10fe0*/  FFMA.FTZ R123, R123, UR4, -R203.reuse ;  /* 0x000000047b7b7c23 */ /* 0x100fec00080108cb */
[----:B------:R-:W-:Y:S01]  /*10ff0*/  MUFU.EX2 R88, R88 ;  /* 0x0000005800587308 */ /* 0x000fe20000000800 */
[----:B------:R-:W-:Y:S09]  /*11000*/  FFMA.FTZ R126, R126, UR4, -R203 ;  /* 0x000000047e7e7c23 */ /* 0x000ff200080108cb */
[----:B------:R-:W-:Y:S10]  /*11010*/  MUFU.EX2 R89, R89 ;  /* 0x0000005900597308 */ /* 0x000ff40000000800 */
        /* <DEDUP_REMOVED lines=9> */
[----:B------:R-:W-:Y:S01]  /*110b0*/  MUFU.EX2 R126, R126 ;  /* 0x0000007e007e7308 */ /* 0x000fe20000000800 */
[----:B----4-:R-:W-:Y:S02]  /*110c0*/  IMAD.MOV.U32 R187, RZ, RZ, R201 ;  /* 0x000000ffffbb7224 */ /* 0x010fe400078e00c9 */
[----:B------:R-:W-:Y:S01]  /*110d0*/  FFMA.FTZ R201, R6, UR4, -R238 ;  /* 0x0000000406c97c23 */ /* 0x000fe200080108ee */
[----:B------:R-:W-:Y:S01]  /*110e0*/  F2FP.BF16.F32.PACK_AB R6, R169, R191 ;  /* 0x000000bfa906723e */ /* 0x000fe200000010ff */
[----:B------:R-:W-:Y:S02]  /*110f0*/  IMAD.MOV.U32 R186, RZ, RZ, R200 ;  /* 0x000000ffffba7224 */ /* 0x000fe400078e00c8 */
[----:B------:R-:W-:Y:S01]  /*11100*/  FFMA.FTZ R200, R10, UR4, -R203 ;  /* 0x000000040ac87c23 */ /* 0x000fe200080108cb */
[----:B------:R-:W-:Y:S01]  /*11110*/  IMAD.MOV.U32 R9, RZ, RZ, R187 ;  /* 0x000000ffff097224 */ /* 0x000fe200078e00bb */
[----:B------:R-:W-:Y:S01]  /*11120*/  LOP3.LUT R175, R6, R175, RZ, 0xc0, !PT ;  /* 0x000000af06af7212 */ /* 0x000fe200078ec0ff */
[----:B------:R-:W1:Y:S01]  /*11130*/  MUFU.EX2 R201, R201 ;  /* 0x000000c900c97308 */ /* 0x000e620000000800 */
[----:B------:R-:W-:Y:S02]  /*11140*/  IMAD.MOV.U32 R8, RZ, RZ, R186 ;  /* 0x000000ffff087224 */ /* 0x000fe400078e00ba */
[----:B------:R-:W-:Y:S01]  /*11150*/  FADD.FTZ R6, -R3, R167 ;  /* 0x000000a703067221 */ /* 0x000fe20000010100 */
[----:B------:R-:W3:Y:S06]  /*11160*/  LDSM.16.MT88.4 R184, [R170+0x4000] ;  /* 0x00400000aab8783b */ /* 0x000eec0000004200 */
[----:B------:R-:W4:Y:S01]  /*11170*/  MUFU.EX2 R200, R200 ;  /* 0x000000c800c87308 */ /* 0x000f220000000800 */
[----:B------:R-:W-:Y:S09]  /*11180*/  FMUL.FTZ R6, R6, UR4 ;  /* 0x0000000406067c20 */ /* 0x000ff20008410000 */
[----:B------:R2:W2:Y:S01]  /*11190*/  MUFU.EX2 R167, R6 ;  /* 0x0000000600a77308 */ /* 0x0004a20000000800 */
[----:B-1----:R-:W-:Y:S04]  /*111a0*/  F2FP.BF16.F32.PACK_AB R4, R197, R201 ;  /* 0x000000c9c504723e */ /* 0x002fe800000010ff */
[----:B------:R-:W-:Y:S02]  /*111b0*/  LOP3.LUT R173, R4, R173, RZ, 0xc0, !PT ;  /* 0x000000ad04ad7212 */ /* 0x000fe400078ec0ff */
[----:B------:R-:W-:Y:S02]  /*111c0*/  F2FP.BF16.F32.PACK_AB R4, R196, R199 ;  /* 0x000000c7c404723e */ /* 0x000fe400000010ff */
[----:B----4-:R-:W-:Y:S02]  /*111d0*/  F2FP.BF16.F32.PACK_AB R5, R198, R200 ;  /* 0x000000c8c605723e */ /* 0x010fe400000010ff */
[----:B------:R-:W-:Y:S01]  /*111e0*/  LOP3.LUT R180, R4, R180, RZ, 0xc0, !PT ;  /* 0x000000b404b47212 */ /* 0x000fe200078ec0ff */
[----:B------:R-:W-:Y:S01]  /*111f0*/  FADD.FTZ R4, -R164, R166 ;  /* 0x000000a6a4047221 */ /* 0x000fe20000010100 */
[----:B------:R-:W-:Y:S01]  /*11200*/  LOP3.LUT R181, R5, R181, RZ, 0xc0, !PT ;  /* 0x000000b505b57212 */ /* 0x000fe200078ec0ff */
[----:B------:R-:W-:Y:S01]  /*11210*/  FADD.FTZ R5, -R2, R168 ;  /* 0x000000a802057221 */ /* 0x000fe20000010100 */
[----:B--2---:R-:W-:Y:S01]  /*11220*/  F2FP.BF16.F32.PACK_AB R6, R189, R194 ;  /* 0x000000c2bd06723e */ /* 0x004fe200000010ff */
[----:B------:R-:W-:Y:S01]  /*11230*/  FMUL.FTZ R4, R4, UR4 ;  /* 0x0000000404047c20 */ /* 0x000fe20008410000 */
[----:B------:R-:W-:Y:S01]  /*11240*/  FMUL.FTZ R7, R167, R163 ;  /* 0x000000a3a7077220 */ /* 0x000fe20000410000 */
[----:B------:R-:W-:Y:S01]  /*11250*/  FMUL.FTZ R5, R5, UR4 ;  /* 0x0000000405057c20 */ /* 0x000fe20008410000 */
[----:B------:R-:W-:Y:S01]  /*11260*/  LOP3.LUT R182, R6, R182, RZ, 0xc0, !PT ;  /* 0x000000b606b67212 */ /* 0x000fe200078ec0ff */
[----:B------:R1:W2:Y:S01]  /*11270*/  MUFU.EX2 R168, R4 ;  /* 0x0000000400a87308 */ /* 0x0002a20000000800 */
[C---:B------:R-:W-:Y:S01]  /*11280*/  FMUL.FTZ R6, R167.reuse, R162 ;  /* 0x000000a2a7067220 */ /* 0x040fe20000410000 */
[----:B------:R-:W-:Y:S02]  /*11290*/  IMAD.MOV.U32 R162, RZ, RZ, R16 ;  /* 0x000000ffffa27224 */ /* 0x000fe400078e0010 */
[----:B------:R-:W-:Y:S06]  /*112a0*/  FFMA.FTZ R163, R26, UR4, -R203 ;  /* 0x000000041aa37c23 */ /* 0x000fec00080108cb */
[----:B------:R4:W3:Y:S01]  /*112b0*/  MUFU.EX2 R166, R5 ;  /* 0x0000000500a67308 */ /* 0x0008e20000000800 */
[----:B------:R-:W-:Y:S09]  /*112c0*/  FFMA.FTZ R201, R167, R236, R201 ;  /* 0x000000eca7c97223 */ /* 0x000ff200000100c9 */
[----:B------:R-:W-:Y:S01]  /*112d0*/  MUFU.EX2 R236, R131 ;  /* 0x0000008300ec7308 */ /* 0x000fe20000000800 */
[----:B------:R-:W-:Y:S09]  /*112e0*/  FADD.FTZ R201, R197, R201 ;  /* 0x000000c9c5c97221 */ /* 0x000ff20000010000 */
[----:B------:R-:W-:Y:S01]  /*112f0*/  MUFU.EX2 R163, R163 ;  /* 0x000000a300a37308 */ /* 0x000fe20000000800 */
[----:B------:R-:W-:Y:S01]  /*11300*/  FADD.FTZ R201, R191, R201 ;  /* 0x000000c9bfc97221 */ /* 0x000fe20000010000 */
[----:B-1----:R-:W-:Y:S01]  /*11310*/  FADD.FTZ R4, -R0, R165 ;  /* 0x000000a500047221 */ /* 0x002fe20000010100 */
[----:B--2---:R-:W-:Y:S01]  /*11320*/  FMUL.FTZ R16, R168, R148 ;  /* 0x00000094a8107220 */ /* 0x004fe20000410000 */
[----:B------:R-:W-:Y:S01]  /*11330*/  FFMA.FTZ R148, R22, UR4, -R238 ;  /* 0x0000000416947c23 */ /* 0x000fe200080108ee */
[----:B------:R-:W-:Y:S01]  /*11340*/  FMUL.FTZ R22, R167, R146 ;  /* 0x00000092a7167220 */ /* 0x000fe20000410000 */
[----:B----4-:R-:W-:Y:S01]  /*11350*/  F2FP.BF16.F32.PACK_AB R5, R192, R193 ;  /* 0x000000c1c005723e */ /* 0x010fe200000010ff */
[----:B------:R-:W-:Y:S01]  /*11360*/  FMUL.FTZ R4, R4, UR4 ;  /* 0x0000000404047c20 */ /* 0x000fe20008410000 */
[C---:B---3--:R-:W-:Y:S01]  /*11370*/  FMUL.FTZ R12, R166.reuse, R152 ;  /* 0x00000098a60c7220 */ /* 0x048fe20000410000 */
[----:B------:R-:W-:Y:S01]  /*11380*/  FMUL.FTZ R13, R166, R153 ;  /* 0x00000099a60d7220 */ /* 0x000fe20000410000 */
[----:B------:R-:W-:Y:S01]  /*11390*/  LOP3.LUT R183, R5, R183, RZ, 0xc0, !PT ;  /* 0x000000b705b77212 */ /* 0x000fe200078ec0ff */
[----:B------:R1:W2:Y:S01]  /*113a0*/  MUFU.EX2 R165, R4 ;  /* 0x0000000400a57308 */ /* 0x0002a20000000800 */
[----:B------:R-:W-:Y:S01]  /*113b0*/  FMUL.FTZ R5, R168, R161 ;  /* 0x000000a1a8057220 */ /* 0x000fe20000410000 */
[----:B------:R-:W-:Y:S02]  /*113c0*/  IMAD.MOV.U32 R161, RZ, RZ, R9 ;  /* 0x000000ffffa17224 */ /* 0x000fe400078e0009 */
[----:B------:R-:W-:Y:S01]  /*113d0*/  FMUL.FTZ R9, R166, R157 ;  /* 0x0000009da6097220 */ /* 0x000fe20000410000 */
[----:B------:R-:W-:Y:S05]  /*113e0*/  IMAD.MOV.U32 R161, RZ, RZ, R17 ;  /* 0x000000ffffa17224 */ /* 0x000fea00078e0011 */
[----:B------:R3:W-:Y:S01]  /*113f0*/  MUFU.EX2 R157, R32 ;  /* 0x00000020009d7308 */ /* 0x0007e20000000800 */
[----:B------:R-:W-:Y:S01]  /*11400*/  FMUL.FTZ R17, R168, R149 ;  /* 0x00000095a8117220 */ /* 0x000fe20000410000 */
[----:B------:R-:W-:Y:S01]  /*11410*/  FFMA.FTZ R153, R20, UR4, -R242 ;  /* 0x0000000414997c23 */ /* 0x000fe200080108f2 */
[----:B------:R-:W-:Y:S01]  /*11420*/  FMUL.FTZ R20, R168, R144 ;  /* 0x00000090a8147220 */ /* 0x000fe20000410000 */
[----:B------:R-:W-:Y:S01]  /*11430*/  FFMA.FTZ R152, R23, UR4, -R238 ;  /* 0x0000000417987c23 */ /* 0x000fe200080108ee */
[----:B------:R-:W-:Y:S01]  /*11440*/  FMUL.FTZ R23, R167, R147 ;  /* 0x00000093a7177220 */ /* 0x000fe20000410000 */
[----:B------:R-:W-:Y:S04]  /*11450*/  FFMA.FTZ R147, R25, UR4, -R239 ;  /* 0x0000000419937c23 */ /* 0x000fe800080108ef */
[----:B------:R4:W-:Y:S01]  /*11460*/  MUFU.EX2 R146, R148 ;  /* 0x0000009400927308 */ /* 0x0009e20000000800 */
[----:B------:R-:W-:Y:S01]  /*11470*/  FMUL.FTZ R25, R166, R137 ;  /* 0x00000089a6197220 */ /* 0x000fe20000410000 */
[----:B-1----:R-:W-:Y:S01]  /*11480*/  FMUL.FTZ R4, R168, R160 ;  /* 0x000000a0a8047220 */ /* 0x002fe20000410000 */
[----:B------:R-:W-:Y:S02]  /*11490*/  IMAD.MOV.U32 R160, RZ, RZ, R8 ;  /* 0x000000ffffa07224 */ /* 0x000fe400078e0008 */
[----:B------:R-:W-:Y:S01]  /*114a0*/  FMUL.FTZ R8, R166, R156 ;  /* 0x0000009ca6087220 */ /* 0x000fe20000410000 */
[C---:B--2---:R-:W-:Y:S04]  /*114b0*/  FMUL.FTZ R10, R165.reuse, R158 ;  /* 0x0000009ea50a7220 */ /* 0x044fe80000410000 */
[----:B------:R1:W2:Y:S01]  /*114c0*/  MUFU.EX2 R156, R33 ;  /* 0x00000021009c7308 */ /* 0x0002a20000000800 */
[--C-:B---3--:R-:W-:Y:S01]  /*114d0*/  HSET2.LE.AND R32, R19, R240.reuse, PT ;  /* 0x000000f013207233 */ /* 0x108fe20003803000 */
[C---:B------:R-:W-:Y:S01]  /*114e0*/  FMUL.FTZ R11, R165.reuse, R159 ;  /* 0x0000009fa50b7220 */ /* 0x040fe20000410000 */
[-C--:B------:R-:W-:Y:S07]  /*114f0*/  HMMA.16816.F32.BF16 R4, R172, R176.reuse, R4 ;  /* 0x000000b0ac04723c */ /* 0x080fee0000041804 */
[----:B------:R-:W-:Y:S01]  /*11500*/  MUFU.EX2 R147, R147 ;  /* 0x0000009300937308 */ /* 0x000fe20000000800 */
[--C-:B----4-:R-:W-:Y:S01]  /*11510*/  HSET2.LE.AND R148, R161, R240.reuse, PT ;  /* 0x000000f0a1947233 */ /* 0x110fe20003803000 */
[----:B------:R-:W-:Y:S01]  /*11520*/  FMUL.FTZ R15, R165, R155 ;  /* 0x0000009ba50f7220 */ /* 0x000fe20000410000 */
[----:B------:R-:W-:Y:S01]  /*11530*/  FMUL.FTZ R19, R167, R151 ;  /* 0x00000097a7137220 */ /* 0x000fe20000410000 */
[C---:B------:R-:W-:Y:S06]  /*11540*/  HMMA.16816.F32.BF16 R8, R180.reuse, R176, R8 ;  /* 0x000000b0b408723c */ /* 0x040fec0000041808 */
[----:B------:R-:W-:Y:S01]  /*11550*/  MUFU.EX2 R152, R152 ;  /* 0x0000009800987308 */ /* 0x000fe20000000800 */
[----:B-1----:R-:W-:Y:S01]  /*11560*/  LOP3.LUT R33, R14, 0xff00ff, RZ, 0xc0, !PT ;  /* 0x00ff00ff0e217812 */ /* 0x002fe200078ec0ff */
[--C-:B------:R-:W-:Y:S01]  /*11570*/  FFMA.FTZ R159, R34, UR4, -R238.reuse ;  /* 0x00000004229f7c23 */ /* 0x100fe200080108ee */
[----:B------:R-:W-:Y:S01]  /*11580*/  LOP3.LUT R34, R160, UR20, R249, 0x96, !PT ;  /* 0x00000014a0227c12 */ /* 0x000fe2000f8e96f9 */
[----:B------:R-:W-:Y:S01]  /*11590*/  FFMA.FTZ R158, R35, UR4, -R238 ;  /* 0x00000004239e7c23 */ /* 0x000fe200080108ee */
[----:B------:R-:W-:Y:S01]  /*115a0*/  FMUL.FTZ R14, R165, R154 ;  /* 0x0000009aa50e7220 */ /* 0x000fe20000410000 */
[--C-:B------:R-:W-:Y:S01]  /*115b0*/  HSET2.LE.AND R33, R33, R240.reuse, PT ;  /* 0x000000f021217233 */ /* 0x100fe20003803000 */
[----:B------:R-:W-:Y:S03]  /*115c0*/  FFMA.FTZ R35, R21, UR4, -R242 ;  /* 0x0000000415237c23 */ /* 0x000fe600080108f2 */
[----:B------:R-:W-:Y:S01]  /*115d0*/  MUFU.EX2 R159, R159 ;  /* 0x0000009f009f7308 */ /* 0x000fe20000000800 */
[----:B------:R-:W-:Y:S02]  /*115e0*/  IMAD.MOV.U32 R160, RZ, RZ, R18 ;  /* 0x000000ffffa07224 */ /* 0x000fe400078e0012 */
[----:B------:R-:W-:Y:S01]  /*115f0*/  FMUL.FTZ R18, R167, R150 ;  /* 0x00000096a7127220 */ /* 0x000fe20000410000 */
[----:B--2---:R-:W-:Y:S06]  /*11600*/  F2FP.BF16.F32.PACK_AB R150, R156, R157 ;  /* 0x0000009d9c96723e */ /* 0x004fec00000010ff */
[----:B------:R-:W1:Y:S01]  /*11610*/  MUFU.EX2 R158, R158 ;  /* 0x0000009e009e7308 */ /* 0x000e620000000800 */
[-C--:B------:R-:W-:Y:S03]  /*11620*/  HMMA.16816.F32.BF16 R12, R180, R178.reuse, R12 ;  /* 0x000000b2b40c723c */ /* 0x080fe6000004180c */
[----:B------:R-:W-:Y:S06]  /*11630*/  LOP3.LUT R150, R150, R32, RZ, 0xc0, !PT ;  /* 0x0000002096967212 */ /* 0x000fec00078ec0ff */
[----:B------:R2:W-:Y:S01]  /*11640*/  MUFU.EX2 R144, R35 ;  /* 0x0000002300907308 */ /* 0x0005e20000000800 */
[--C-:B------:R-:W-:Y:S01]  /*11650*/  HSET2.LE.AND R149, R160, R240.reuse, PT ;  /* 0x000000f0a0957233 */ /* 0x100fe20003803000 */
[----:B------:R-:W-:Y:S01]  /*11660*/  FMUL.FTZ R21, R168, R145 ;  /* 0x00000091a8157220 */ /* 0x000fe20000410000 */
[----:B------:R-:W-:Y:S01]  /*11670*/  IMAD.WIDE.U32 R154, R34, -0x326172a9, RZ ;  /* 0xcd9e8d57229a7825 */ /* 0x000fe200078e00ff */
[C---:B------:R-:W-:Y:S06]  /*11680*/  HMMA.16816.F32.BF16 R16, R172.reuse, R178, R16 ;  /* 0x000000b2ac10723c */ /* 0x040fec0000041810 */
[----:B------:R-:W3:Y:S01]  /*11690*/  MUFU.EX2 R145, R153 ;  /* 0x0000009900917308 */ /* 0x000ee20000000800 */
[----:B------:R-:W-:Y:S01]  /*116a0*/  FMUL.FTZ R34, R165, R142 ;  /* 0x0000008ea5227220 */ /* 0x000fe20000410000 */
[----:B-1----:R-:W-:Y:S01]  /*116b0*/  F2FP.BF16.F32.PACK_AB R151, R158, R159 ;  /* 0x0000009f9e97723e */ /* 0x002fe200000010ff */
[----:B------:R-:W-:Y:S01]  /*116c0*/  FFMA.FTZ R160, R30, UR4, -R203 ;  /* 0x000000041ea07c23 */ /* 0x000fe200080108cb */
[----:B------:R-:W-:Y:S01]  /*116d0*/  PRMT R142, R154, 0x7773, RZ ;  /* 0x000077739a8e7816 */ /* 0x000fe200000000ff */
[----:B------:R-:W-:Y:S01]  /*116e0*/  FMUL.FTZ R30, R167, R134 ;  /* 0x00000086a71e7220 */ /* 0x000fe20000410000 */
[----:B------:R-:W-:Y:S01]  /*116f0*/  LOP3.LUT R151, R151, R33, RZ, 0xc0, !PT ;  /* 0x0000002197977212 */ /* 0x000fe200078ec0ff */
[-C--:B------:R-:W-:Y:S03]  /*11700*/  HMMA.16816.F32.BF16 R20, R172, R184.reuse, R20 ;  /* 0x000000b8ac14723c */ /* 0x080fe60000041814 */
[----:B------:R-:W-:Y:S01]  /*11710*/  MUFU.EX2 R160, R160 ;  /* 0x000000a000a07308 */ /* 0x000fe20000000800 */
[----:B------:R-:W-:Y:S01]  /*11720*/  FMUL.FTZ R33, R166, R141 ;  /* 0x0000008da6217220 */ /* 0x000fe20000410000 */
[C---:B------:R-:W-:Y:S01]  /*11730*/  PRMT R141, R154.reuse, 0x7772, RZ ;  /* 0x000077729a8d7816 */ /* 0x040fe200000000ff */
[----:B--2---:R-:W-:Y:S01]  /*11740*/  FMUL.FTZ R35, R165, R143 ;  /* 0x0000008fa5237220 */ /* 0x004fe20000410000 */
[----:B------:R-:W-:Y:S01]  /*11750*/  PRMT R143, R154, 0x7771, RZ ;  /* 0x000077719a8f7816 */ /* 0x000fe200000000ff */
[----:B------:R-:W-:Y:S01]  /*11760*/  FMUL.FTZ R32, R166, R140 ;  /* 0x0000008ca6207220 */ /* 0x000fe20000410000 */
[----:B---3--:R-:W-:Y:S01]  /*11770*/  F2FP.BF16.F32.PACK_AB R140, R144, R145 ;  /* 0x00000091908c723e */ /* 0x008fe200000010ff */
[----:B------:R-:W-:Y:S01]  /*11780*/  FFMA.FTZ R161, R24, UR4, -R239 ;  /* 0x0000000418a17c23 */ /* 0x000fe200080108ef */
[----:B------:R-:W-:Y:S01]  /*11790*/  F2FP.BF16.F32.PACK_AB R24, R152, R146 ;  /* 0x000000929818723e */ /* 0x000fe200000010ff */
[----:B------:R-:W-:Y:S01]  /*117a0*/  IMAD.MOV.U32 R176, RZ, RZ, R154 ;  /* 0x000000ffffb07224 */ /* 0x000fe200078e009a */
[----:B------:R-:W-:Y:S01]  /*117b0*/  LOP3.LUT R148, R140, R148, RZ, 0xc0, !PT ;  /* 0x000000948c947212 */ /* 0x000fe200078ec0ff */
[----:B------:R-:W-:Y:S01]  /*117c0*/  IMAD.WIDE.U32 R178, R162, -0x326172a9, RZ ;  /* 0xcd9e8d57a2b27825 */ /* 0x000fe200078e00ff */
[----:B------:R-:W-:Y:S01]  /*117d0*/  LOP3.LUT R149, R24, R149, RZ, 0xc0, !PT ;  /* 0x0000009518957212 */ /* 0x000fe200078ec0ff */
[C---:B------:R-:W-:Y:S01]  /*117e0*/  HMMA.16816.F32.BF16 R32, R180.reuse, R184, R32 ;  /* 0x000000b8b420723c */ /* 0x040fe20000041820 */
[----:B------:R-:W1:Y:S03]  /*117f0*/  MUFU.EX2 R161, R161 ;  /* 0x000000a100a17308 */ /* 0x000e660000000800 */
[----:B------:R-:W-:Y:S01]  /*11800*/  LOP3.LUT R249, R178, UR5, R155, 0x96, !PT ;  /* 0x00000005b2f97c12 */ /* 0x000fe2000f8e969b */
[----:B------:R-:W-:Y:S01]  /*11810*/  VIADD R184, R241, 0x2 ;  /* 0x00000002f1b87836 */ /* 0x000fe20000000000 */
[----:B------:R-:W-:Y:S01]  /*11820*/  LOP3.LUT R176, R176, 0xff, RZ, 0xc0, !PT ;  /* 0x000000ffb0b07812 */ /* 0x000fe200078ec0ff */
[----:B------:R-:W-:Y:S01]  /*11830*/  FFMA.FTZ R154, R27, UR4, -R203 ;  /* 0x000000041b9a7c23 */ /* 0x000fe200080108cb */
[----:B------:R-:W-:Y:S01]  /*11840*/  LOP3.LUT R246, R246, UR11, R179, 0x96, !PT ;  /* 0x0000000bf6f67c12 */ /* 0x000fe2000f8e96b3 */
[----:B------:R-:W-:Y:S01]  /*11850*/  FMUL.FTZ R24, R166, R136 ;  /* 0x00000088a6187220 */ /* 0x000fe20000410000 */
[----:B------:R-:W-:Y:S01]  /*11860*/  LOP3.LUT R184, R229, UR19, R184, 0x96, !PT ;  /* 0x00000013e5b87c12 */ /* 0x000fe2000f8e96b8 */
[C---:B------:R-:W-:Y:S01]  /*11870*/  FMUL.FTZ R26, R165.reuse, R138 ;  /* 0x0000008aa51a7220 */ /* 0x040fe20000410000 */
[--C-:B------:R-:W-:Y:S01]  /*11880*/  HSET2.LE.AND R136, R206, R240.reuse, PT ;  /* 0x000000f0ce887233 */ /* 0x100fe20003803000 */
[----:B------:R-:W-:Y:S01]  /*11890*/  FMUL.FTZ R27, R165, R139 ;  /* 0x0000008ba51b7220 */ /* 0x000fe20000410000 */
[--C-:B------:R-:W-:Y:S01]  /*118a0*/  HSET2.LE.AND R138, R245, R240.reuse, PT ;  /* 0x000000f0f58a7233 */ /* 0x100fe20003803000 */
[----:B------:R-:W-:Y:S04]  /*118b0*/  IMAD.WIDE.U32 R184, R184, -0x326172a9, RZ ;  /* 0xcd9e8d57b8b87825 */ /* 0x000fe800078e00ff */
[----:B------:R-:W-:Y:S01]  /*118c0*/  FFMA.FTZ R162, R31, UR4, -R203 ;  /* 0x000000041fa27c23 */ /* 0x000fe200080108cb */
[----:B------:R-:W2:Y:S01]  /*118d0*/  MUFU.EX2 R154, R154 ;  /* 0x0000009a009a7308 */ /* 0x000ea20000000800 */
[--C-:B------:R-:W-:Y:S01]  /*118e0*/  FFMA.FTZ R155, R28, UR4, -R239.reuse ;  /* 0x000000041c9b7c23 */ /* 0x100fe200080108ef */
[----:B------:R-:W-:Y:S01]  /*118f0*/  FFMA.FTZ R153, R29, UR4, -R239 ;  /* 0x000000041d997c23 */ /* 0x000fe200080108ef */
[----:B------:R-:W-:Y:S01]  /*11900*/  LOP3.LUT R137, R185, R220, RZ, 0x3c, !PT ;  /* 0x000000dcb9897212 */ /* 0x000fe200078e3cff */
[-C--:B------:R-:W-:Y:S06]  /*11910*/  HMMA.16816.F32.BF16 R24, R180, R186.reuse, R24 ;  /* 0x000000bab418723c */ /* 0x080fec0000041818 */
[----:B------:R-:W3:Y:S01]  /*11920*/  MUFU.EX2 R162, R162 ;  /* 0x000000a200a27308 */ /* 0x000ee20000000800 */
[----:B------:R-:W-:Y:S01]  /*11930*/  PRMT R182, R251, 0x5410, R252 ;  /* 0x00005410fbb67816 */ /* 0x000fe200000000fc */
[----:B------:R-:W-:Y:S01]  /*11940*/  FMUL.FTZ R31, R167, R135 ;  /* 0x00000087a71f7220 */ /* 0x000fe20000410000 */
[----:B------:R-:W-:Y:S01]  /*11950*/  PRMT R252, R141, 0x5410, R142 ;  /* 0x000054108dfc7816 */ /* 0x000fe2000000008e */
[C---:B------:R-:W-:Y:S01]  /*11960*/  FMUL.FTZ R28, R168.reuse, R132 ;  /* 0x00000084a81c7220 */ /* 0x040fe20000410000 */
[----:B-1----:R-:W-:Y:S01]  /*11970*/  F2FP.BF16.F32.PACK_AB R132, R147, R161 ;  /* 0x000000a19384723e */ /* 0x002fe200000010ff */
[----:B------:R-:W-:Y:S01]  /*11980*/  FMUL.FTZ R29, R168, R133 ;  /* 0x00000085a81d7220 */ /* 0x000fe20000410000 */
[----:B------:R-:W-:Y:S01]  /*11990*/  LOP3.LUT R133, R184, R219, RZ, 0x3c, !PT ;  /* 0x000000dbb8857212 */ /* 0x000fe200078e3cff */
[----:B------:R-:W-:Y:S01]  /*119a0*/  IMAD.WIDE.U32 R180, R137, -0x2daee0ad, RZ ;  /* 0xd2511f5389b47825 */ /* 0x000fe200078e00ff */
[----:B------:R-:W-:Y:S01]  /*119b0*/  LOP3.LUT R136, R132, R136, RZ, 0xc0, !PT ;  /* 0x0000008884887212 */ /* 0x000fe200078ec0ff */
[----:B------:R-:W-:Y:S01]  /*119c0*/  MUFU.EX2 R155, R155 ;  /* 0x0000009b009b7308 */ /* 0x000fe20000000800 */
[--C-:B------:R-:W-:Y:S01]  /*119d0*/  HSET2.LE.AND R137, R208, R240.reuse, PT ;  /* 0x000000f0d0897233 */ /* 0x100fe20003803000 */
[----:B------:R-:W-:Y:S01]  /*119e0*/  IMAD.MOV.U32 R206, RZ, RZ, R209 ;  /* 0x000000ffffce7224 */ /* 0x000fe200078e00d1 */
[----:B--2---:R-:W-:Y:S01]  /*119f0*/  F2FP.BF16.F32.PACK_AB R140, R154, R163 ;  /* 0x000000a39a8c723e */ /* 0x004fe200000010ff */
[----:B------:R-:W-:Y:S06]  /*11a00*/  HMMA.16816.F32.BF16 R28, R172, R186, R28 ;  /* 0x000000baac1c723c */ /* 0x000fec000004181c */
[----:B------:R-:W1:Y:S01]  /*11a10*/  MUFU.EX2 R153, R153 ;  /* 0x0000009900997308 */ /* 0x000e620000000800 */
[----:B------:R-:W-:Y:S01]  /*11a20*/  LOP3.LUT R173, R226, UR23, R181, 0x96, !PT ;  /* 0x00000017e2ad7c12 */ /* 0x000fe2000f8e96b5 */
[----:B------:R-:W-:Y:S01]  /*11a30*/  IMAD.WIDE.U32 R174, R133, -0x2daee0ad, RZ ;  /* 0xd2511f5385ae7825 */ /* 0x000fe200078e00ff */
[----:B------:R-:W-:Y:S01]  /*11a40*/  LOP3.LUT R137, R140, R137, RZ, 0xc0, !PT ;  /* 0x000000898c897212 */ /* 0x000fe200078ec0ff */
[----:B------:R-:W2:Y:S01]  /*11a50*/  LDSM.16.MT88.4 R132, [R204+0x4400] ;  /* 0x00440000cc84783b */ /* 0x000ea20000004200 */
[----:B---3--:R-:W-:Y:S01]  /*11a60*/  F2FP.BF16.F32.PACK_AB R140, R162, R160 ;  /* 0x000000a0a28c723e */ /* 0x008fe200000010ff */
[----:B------:R-:W-:Y:S01]  /*11a70*/  IMAD.WIDE.U32 R186, R173, -0x326172a9, RZ ;  /* 0xcd9e8d57adba7825 */ /* 0x000fe200078e00ff */
[----:B------:R-:W-:Y:S02]  /*11a80*/  LOP3.LUT R172, R180, UR22, R175, 0x96, !PT ;  /* 0x00000016b4ac7c12 */ /* 0x000fe4000f8e96af */
[----:B------:R-:W-:Y:S01]  /*11a90*/  PRMT R173, R250, 0x7632, R173 ;  /* 0x00007632faad7816 */ /* 0x000fe200000000ad */
[----:B------:R-:W-:Y:S01]  /*11aa0*/  FFMA.FTZ R183, R40, UR4, -R239 ;  /* 0x0000000428b77c23 */ /* 0x000fe200080108ef */
[----:B------:R-:W-:Y:S01]  /*11ab0*/  LOP3.LUT R175, R250, 0xff, RZ, 0xc0, !PT ;  /* 0x000000fffaaf7812 */ /* 0x000fe200078ec0ff */
[----:B------:R-:W-:Y:S01]  /*11ac0*/  IMAD.WIDE.U32 R208, R172, -0x326172a9, RZ ;  /* 0xcd9e8d57acd07825 */ /* 0x000fe200078e00ff */
[----:B-1----:R-:W-:Y:S02]  /*11ad0*/  F2FP.BF16.F32.PACK_AB R139, R153, R155 ;  /* 0x0000009b998b723e */ /* 0x002fe400000010ff */
[----:B------:R-:W-:Y:S01]  /*11ae0*/  LOP3.LUT R172, R185, R218, RZ, 0x3c, !PT ;  /* 0x000000dab9ac7212 */ /* 0x000fe200078e3cff */
[----:B------:R-:W-:Y:S01]  /*11af0*/  MUFU.EX2 R183, R183 ;  /* 0x000000b700b77308 */ /* 0x000fe20000000800 */
[----:B------:R-:W-:Y:S01]  /*11b00*/  LOP3.LUT R138, R139, R138, RZ, 0xc0, !PT ;  /* 0x0000008a8b8a7212 */ /* 0x000fe200078ec0ff */
[----:B------:R-:W-:Y:S01]  /*11b10*/  VIADD R241, R241, 0x3 ;  /* 0x00000003f1f17836 */ /* 0x000fe20000000000 */
[--C-:B------:R-:W-:Y:S01]  /*11b20*/  HSET2.LE.AND R139, R247, R240.reuse, PT ;  /* 0x000000f0f78b7233 */ /* 0x100fe20003803000 */
[----:B------:R-:W-:Y:S01]  /*11b30*/  FFMA.FTZ R200, R165, R234, R200 ;  /* 0x000000eaa5c87223 */ /* 0x000fe200000100c8 */
[----:B------:R-:W-:Y:S01]  /*11b40*/  PRMT R247, R176, 0x5410, R143 ;  /* 0x00005410b0f77816 */ /* 0x000fe2000000008f */
[----:B------:R-:W-:Y:S01]  /*11b50*/  IMAD.WIDE.U32 R176, R172, -0x2daee0ad, RZ ;  /* 0xd2511f53acb07825 */ /* 0x000fe200078e00ff */
[----:B------:R-:W-:Y:S02]  /*11b60*/  LOP3.LUT R185, R184, R217, RZ, 0x3c, !PT ;  /* 0x000000d9b8b97212 */ /* 0x000fe400078e3cff */
[----:B------:R-:W-:Y:S01]  /*11b70*/  LOP3.LUT R139, R140, R139, RZ, 0xc0, !PT ;  /* 0x0000008b8c8b7212 */ /* 0x000fe200078ec0ff */
[----:B------:R-:W-:Y:S01]  /*11b80*/  IMAD.MOV.U32 R165, RZ, RZ, R0 ;  /* 0x000000ffffa57224 */ /* 0x000fe200078e0000 */
[----:B------:R-:W-:Y:S01]  /*11b90*/  LOP3.LUT R140, R232, UR9, R187, 0x96, !PT ;  /* 0x00000009e88c7c12 */ /* 0x000fe2000f8e96bb */
[----:B------:R-:W-:Y:S01]  /*11ba0*/  FADD.FTZ R200, R198, R200 ;  /* 0x000000c8c6c87221 */ /* 0x000fe20000010000 */
[----:B------:R-:W-:Y:S01]  /*11bb0*/  LOP3.LUT R172, R222, UR23, R177, 0x96, !PT ;  /* 0x00000017deac7c12 */ /* 0x000fe2000f8e96b1 */
[----:B------:R-:W-:Y:S01]  /*11bc0*/  FFMA.FTZ R177, R44, UR4, -R239 ;  /* 0x000000042cb17c23 */ /* 0x000fe200080108ef */
[----:B------:R-:W-:Y:S01]  /*11bd0*/  LOP3.LUT R186, R186, UR8, R209, 0x96, !PT ;  /* 0x00000008baba7c12 */ /* 0x000fe2000f8e96d1 */
[----:B------:R-:W-:Y:S01]  /*11be0*/  IMAD.WIDE.U32 R180, R140, -0x2daee0ad, RZ ;  /* 0xd2511f538cb47825 */ /* 0x000fe200078e00ff */
[----:B------:R-:W-:Y:S01]  /*11bf0*/  LOP3.LUT R173, R173, 0xff, RZ, 0xc0, !PT ;  /* 0x000000ffadad7812 */ /* 0x000fe200078ec0ff */
[----:B------:R-:W1:Y:S01]  /*11c00*/  LDSM.16.MT88.4 R140, [R170+0x4400] ;  /* 0x00440000aa8c783b */ /* 0x000e620000004200 */
[----:B------:R-:W-:Y:S01]  /*11c10*/  LOP3.LUT R184, R206, 0xff, RZ, 0xc0, !PT ;  /* 0x000000ffceb87812 */ /* 0x000fe200078ec0ff */
[----:B------:R-:W-:Y:S01]  /*11c20*/  MUFU.EX2 R177, R177 ;  /* 0x000000b100b17308 */ /* 0x000fe20000000800 */
[----:B------:R-:W-:Y:S01]  /*11c30*/  LOP3.LUT R245, R174, UR21, R181, 0x96, !PT ;  /* 0x00000015aef57c12 */ /* 0x000fe2000f8e96b5 */
[----:B------:R-:W-:Y:S01]  /*11c40*/  FFMA.FTZ R181, R47, UR4, -R203 ;  /* 0x000000042fb57c23 */ /* 0x000fe200080108cb */
[----:B------:R-:W-:Y:S01]  /*11c50*/  LOP3.LUT R174, R250, 0xffff, RZ, 0xc0, !PT ;  /* 0x0000fffffaae7812 */ /* 0x000fe200078ec0ff */
[----:B------:R-:W-:Y:S01]  /*11c60*/  IMAD.WIDE.U32 R178, R172, -0x326172a9, RZ ;  /* 0xcd9e8d57acb27825 */ /* 0x000fe200078e00ff */
[----:B------:R-:W-:Y:S02]  /*11c70*/  SHF.R.U32.HI R250, RZ, 0x18, R250 ;  /* 0x00000018fffa7819 */ /* 0x000fe400000116fa */
[----:B------:R-:W-:Y:S01]  /*11c80*/  SHF.R.U32.HI R174, RZ, 0x8, R174 ;  /* 0x00000008ffae7819 */ /* 0x000fe200000116ae */
[-C--:B--2---:R-:W-:Y:S02]  /*11c90*/  HMMA.16816.F32.BF16 R4, R148, R132.reuse, R4 ;  /* 0x000000849404723c */ /* 0x084fe40000041804 */
[----:B------:R-:W-:Y:S03]  /*11ca0*/  MUFU.EX2 R181, R181 ;  /* 0x000000b500b57308 */ /* 0x000fe60000000800 */
[----:B------:R-:W-:Y:S01]  /*11cb0*/  PRMT R206, R175, 0x5410, R174 ;  /* 0x00005410afce7816 */ /* 0x000fe200000000ae */
[----:B------:R-:W-:Y:S01]  /*11cc0*/  FFMA.FTZ R172, R48, UR4, -R242 ;  /* 0x0000000430ac7c23 */ /* 0x000fe200080108f2 */
[----:B------:R-:W-:Y:S01]  /*11cd0*/  PRMT R48, R173, 0x5410, R250 ;  /* 0x00005410ad307816 */ /* 0x000fe200000000fa */
[C---:B------:R-:W-:Y:S04]  /*11ce0*/  HMMA.16816.F32.BF16 R8, R136.reuse, R132, R8 ;  /* 0x000000848808723c */ /* 0x040fe80000041808 */
[----:B------:R-:W-:Y:S01]  /*11cf0*/  PRMT R184, R184, 0x5410, R207 ;  /* 0x00005410b8b87816 */ /* 0x000fe200000000cf */
[----:B------:R-:W-:Y:S01]  /*11d00*/  IMAD.WIDE.U32 R132, R185, -0x2daee0ad, RZ ;  /* 0xd2511f53b9847825 */ /* 0x000fe200078e00ff */
[----:B------:R-:W-:Y:S01]  /*11d10*/  LOP3.LUT R250, R230, UR9, R179, 0x96, !PT ;  /* 0x00000009e6fa7c12 */ /* 0x000fe2000f8e96b3 */
[----:B------:R-:W-:Y:S01]  /*11d20*/  MUFU.EX2 R172, R172 ;  /* 0x000000ac00ac7308 */ /* 0x000fe20000000800 */
[-C--:B------:R-:W-:Y:S03]  /*11d30*/  HMMA.16816.F32.BF16 R12, R136, R134.reuse, R12 ;  /* 0x00000086880c723c */ /* 0x080fe6000004180c */
[----:B------:R-:W-:Y:S01]  /*11d40*/  LOP3.LUT R133, R176, UR22, R133, 0x96, !PT ;  /* 0x00000016b0857c12 */ /* 0x000fe2000f8e9685 */
[----:B------:R-:W-:Y:S01]  /*11d50*/  FFMA.FTZ R173, R49, UR4, -R242 ;  /* 0x0000000431ad7c23 */ /* 0x000fe200080108f2 */
[----:B------:R-:W-:Y:S01]  /*11d60*/  LOP3.LUT R49, R249, 0xffff, RZ, 0xc0, !PT ;  /* 0x0000fffff9317812 */ /* 0x000fe200078ec0ff */
[----:B------:R-:W-:Y:S04]  /*11d70*/  IMAD.WIDE.U32 R186, R186, -0x2daee0ad, RZ ;  /* 0xd2511f53baba7825 */ /* 0x000fe800078e00ff */
[--C-:B------:R-:W-:Y:S01]  /*11d80*/  FFMA.FTZ R175, R51, UR4, -R238.reuse ;  /* 0x0000000433af7c23 */ /* 0x100fe200080108ee */
[C---:B------:R-:W-:Y:S01]  /*11d90*/  HMMA.16816.F32.BF16 R16, R148.reuse, R134, R16 ;  /* 0x000000869410723c */ /* 0x040fe20000041810 */
[----:B------:R-:W2:Y:S03]  /*11da0*/  MUFU.EX2 R173, R173 ;  /* 0x000000ad00ad7308 */ /* 0x000ea60000000800 */
[----:B------:R-:W-:Y:S01]  /*11db0*/  LOP3.LUT R187, R180, UR20, R187, 0x96, !PT ;  /* 0x00000014b4bb7c12 */ /* 0x000fe2000f8e96bb */
[----:B------:R-:W-:Y:S01]  /*11dc0*/  FFMA.FTZ R174, R50, UR4, -R238 ;  /* 0x0000000432ae7c23 */ /* 0x000fe200080108ee */
[----:B------:R-:W-:Y:S01]  /*11dd0*/  SHF.R.U32.HI R49, RZ, 0x8, R49 ;  /* 0x00000008ff317819 */ /* 0x000fe20000011631 */
[----:B------:R-:W-:Y:S01]  /*11de0*/  IMAD.MOV.U32 R51, RZ, RZ, R179 ;  /* 0x000000ffff337224 */ /* 0x000fe200078e00b3 */
[-C--:B-1----:R-:W-:Y:S03]  /*11df0*/  HMMA.16816.F32.BF16 R20, R148, R140.reuse, R20 ;  /* 0x0000008c9414723c */ /* 0x082fe60000041814 */
[----:B------:R-:W-:Y:S01]  /*11e00*/  MUFU.EX2 R175, R175 ;  /* 0x000000af00af7308 */ /* 0x000fe20000000800 */
[----:B------:R-:W-:Y:S02]  /*11e10*/  IMAD.MOV.U32 R50, RZ, RZ, R178 ;  /* 0x000000ffff327224 */ /* 0x000fe400078e00b2 */
[--C-:B------:R-:W-:Y:S01]  /*11e20*/  FFMA.FTZ R176, R36, UR4, -R242.reuse ;  /* 0x0000000424b07c23 */ /* 0x100fe200080108f2 */
[----:B------:R-:W-:Y:S01]  /*11e30*/  LOP3.LUT R36, R249, 0xff, RZ, 0xc0, !PT ;  /* 0x000000fff9247812 */ /* 0x000fe200078ec0ff */
[----:B------:R-:W-:Y:S01]  /*11e40*/  FFMA.FTZ R179, R37, UR4, -R242 ;  /* 0x0000000425b37c23 */ /* 0x000fe200080108f2 */
[--C-:B------:R-:W-:Y:S01]  /*11e50*/  HSET2.LE.AND R37, R48, R240.reuse, PT ;  /* 0x000000f030257233 */ /* 0x100fe20003803000 */
[C---:B------:R-:W-:Y:S03]  /*11e60*/  HMMA.16816.F32.BF16 R32, R136.reuse, R140, R32 ;  /* 0x0000008c8820723c */ /* 0x040fe60000041820 */
[----:B------:R1:W-:Y:S01]  /*11e70*/  MUFU.EX2 R140, R45 ;  /* 0x0000002d008c7308 */ /* 0x0003e20000000800 */
[----:B------:R-:W-:Y:S01]  /*11e80*/  PRMT R49, R36, 0x5410, R49 ;  /* 0x0000541024317816 */ /* 0x000fe20000000031 */
[--C-:B------:R-:W-:Y:S01]  /*11e90*/  FFMA.FTZ R141, R46, UR4, -R203.reuse ;  /* 0x000000042e8d7c23 */ /* 0x100fe200080108cb */
[----:B------:R-:W-:Y:S01]  /*11ea0*/  PRMT R36, R249, 0x7632, R36 ;  /* 0x00007632f9247816 */ /* 0x000fe20000000024 */
[--C-:B------:R-:W-:Y:S01]  /*11eb0*/  FFMA.FTZ R178, R38, UR4, -R238.reuse ;  /* 0x0000000426b27c23 */ /* 0x100fe200080108ee */
[--C-:B------:R-:W-:Y:S01]  /*11ec0*/  HSET2.LE.AND R38, R184, R240.reuse, PT ;  /* 0x000000f0b8267233 */ /* 0x100fe20003803000 */
[----:B------:R-:W-:Y:S01]  /*11ed0*/  FFMA.FTZ R180, R39, UR4, -R238 ;  /* 0x0000000427b47c23 */ /* 0x000fe200080108ee */
[----:B------:R-:W-:Y:S01]  /*11ee0*/  LOP3.LUT R39, R182, 0xff00ff, RZ, 0xc0, !PT ;  /* 0x00ff00ffb6277812 */ /* 0x000fe200078ec0ff */
[----:B------:R-:W-:Y:S01]  /*11ef0*/  IMAD.WIDE.U32 R134, R133, -0x326172a9, RZ ;  /* 0xcd9e8d5785867825 */ /* 0x000fe200078e00ff */
[----:B------:R-:W-:Y:S01]  /*11f00*/  LOP3.LUT R36, R36, 0xff, RZ, 0xc0, !PT ;  /* 0x000000ff24247812 */ /* 0x000fe200078ec0ff */
[----:B------:R-:W-:Y:S02]  /*11f10*/  MUFU.EX2 R184, R41 ;  /* 0x0000002900b87308 */ /* 0x000fe40000000800 */
[----:B------:R-:W-:Y:S01]  /*11f20*/  FFMA.FTZ R185, R42, UR4, -R203 ;  /* 0x000000042ab97c23 */ /* 0x000fe200080108cb */
[--C-:B------:R-:W-:Y:S01]  /*11f30*/  HSET2.LE.AND R39, R39, R240.reuse, PT ;  /* 0x000000f027277233 */ /* 0x100fe20003803000 */
[----:B-1----:R-:W1:Y:S01]  /*11f40*/  LDSM.16.MT88.4 R44, [R204+0x4800] ;  /* 0x00480000cc2c783b */ /* 0x002e620000004200 */
[----:B------:R-:W-:Y:S01]  /*11f50*/  LOP3.LUT R133, R50, UR8, R135, 0x96, !PT ;  /* 0x0000000832857c12 */ /* 0x000fe2000f8e9687 */
[----:B------:R-:W-:Y:S01]  /*11f60*/  FFMA.FTZ R182, R43, UR4, -R203 ;  /* 0x000000042bb67c23 */ /* 0x000fe200080108cb */
[----:B------:R-:W-:Y:S03]  /*11f70*/  SHF.R.U32.HI R50, RZ, 0x18, R249 ;  /* 0x00000018ff327819 */ /* 0x000fe600000116f9 */
[----:B------:R-:W3:Y:S01]  /*11f80*/  MUFU.EX2 R174, R174 ;  /* 0x000000ae00ae7308 */ /* 0x000ee20000000800 */
[----:B------:R-:W-:Y:S01]  /*11f90*/  LOP3.LUT R43, R252, 0xff00ff, RZ, 0xc0, !PT ;  /* 0x00ff00fffc2b7812 */ /* 0x000fe200078ec0ff */
[-C--:B------:R-:W-:Y:S08]  /*11fa0*/  HMMA.16816.F32.BF16 R24, R136, R142.reuse, R24 ;  /* 0x0000008e8818723c */ /* 0x080ff00000041818 */
[----:B------:R-:W-:Y:S01]  /*11fb0*/  MUFU.EX2 R176, R176 ;  /* 0x000000b000b07308 */ /* 0x000fe20000000800 */
[----:B------:R-:W-:Y:S01]  /*11fc0*/  PRMT R50, R36, 0x5410, R50 ;  /* 0x0000541024327816 */ /* 0x000fe20000000032 */
[----:B------:R-:W-:Y:S01]  /*11fd0*/  IMAD.WIDE.U32 R250, R250, -0x2daee0ad, RZ ;  /* 0xd2511f53fafa7825 */ /* 0x000fe200078e00ff */
[----:B--2---:R-:W-:Y:S07]  /*11fe0*/  F2FP.BF16.F32.PACK_AB R36, R173, R172 ;  /* 0x000000acad24723e */ /* 0x004fee00000010ff */
[----:B------:R-:W2:Y:S01]  /*11ff0*/  MUFU.EX2 R179, R179 ;  /* 0x000000b300b37308 */ /* 0x000ea20000000800 */
[--C-:B------:R-:W-:Y:S01]  /*12000*/  HSET2.LE.AND R43, R43, R240.reuse, PT ;  /* 0x000000f02b2b7233 */ /* 0x100fe20003803000 */
[----:B------:R-:W-:Y:S08]  /*12010*/  HMMA.16816.F32.BF16 R28, R148, R142, R28 ;  /* 0x0000008e941c723c */ /* 0x000ff0000004181c */
[----:B------:R-:W-:Y:S01]  /*12020*/  MUFU.EX2 R178, R178 ;  /* 0x000000b200b27308 */ /* 0x000fe20000000800 */
[----:B------:R-:W-:Y:S01]  /*12030*/  LOP3.LUT R38, R36, R38, RZ, 0xc0, !PT ;  /* 0x0000002624267212 */ /* 0x000fe200078ec0ff */
[----:B------:R-:W-:Y:S01]  /*12040*/  IMAD.WIDE.U32 R136, R245, -0x326172a9, RZ ;  /* 0xcd9e8d57f5887825 */ /* 0x000fe200078e00ff */
[--C-:B------:R-:W-:Y:S07]  /*12050*/  HSET2.LE.AND R36, R206, R240.reuse, PT ;  /* 0x000000f0ce247233 */ /* 0x100fee0003803000 */
[----:B------:R-:W4:Y:S01]  /*12060*/  MUFU.EX2 R180, R180 ;  /* 0x000000b400b47308 */ /* 0x000f220000000800 */
[----:B---3--:R-:W-:Y:S01]  /*12070*/  F2FP.BF16.F32.PACK_AB R42, R175, R174 ;  /* 0x000000aeaf2a723e */ /* 0x008fe200000010ff */
[----:B------:R-:W-:Y:S01]  /*12080*/  IMAD.WIDE.U32 R206, R133, -0x2daee0ad, RZ ;  /* 0xd2511f5385ce7825 */ /* 0x000fe200078e00ff */
[----:B------:R-:W-:Y:S07]  /*12090*/  F2FP.BF16.F32.PACK_AB R51, R140, R177 ;  /* 0x000000b18c33723e */ /* 0x000fee00000010ff */
[----:B------:R-:W3:Y:S01]  /*120a0*/  MUFU.EX2 R141, R141 ;  /* 0x0000008d008d7308 */ /* 0x000ee20000000800 */
[----:B--2---:R-:W-:Y:S01]  /*120b0*/  F2FP.BF16.F32.PACK_AB R41, R179, R176 ;  /* 0x000000b0b329723e */ /* 0x004fe200000010ff */
[----:B------:R-:W-:Y:S01]  /*120c0*/  IMAD.WIDE.U32 R150, R243, -0x2daee0ad, RZ ;  /* 0xd2511f53f3967825 */ /* 0x000fe200078e00ff */
[----:B------:R-:W-:Y:S07]  /*120d0*/  LOP3.LUT R39, R42, R39, RZ, 0xc0, !PT ;  /* 0x000000272a277212 */ /* 0x000fee00078ec0ff */
[----:B------:R-:W-:Y:S01]  /*120e0*/  MUFU.EX2 R185, R185 ;  /* 0x000000b900b97308 */ /* 0x000fe20000000800 */
[----:B------:R-:W-:Y:S01]  /*120f0*/  LOP3.LUT R36, R41, R36, RZ, 0xc0, !PT ;  /* 0x0000002429247212 */ /* 0x000fe200078ec0ff */
[----:B------:R-:W-:Y:S01]  /*12100*/  IMAD.WIDE.U32 R138, R187, -0x326172a9, RZ ;  /* 0xcd9e8d57bb8a7825 */ /* 0x000fe200078e00ff */
[--C-:B------:R-:W-:Y:S07]  /*12110*/  HSET2.LE.AND R42, R247, R240.reuse, PT ;  /* 0x000000f0f72a7233 */ /* 0x100fee0003803000 */
[----:B------:R-:W2:Y:S01]  /*12120*/  MUFU.EX2 R182, R182 ;  /* 0x000000b600b67308 */ /* 0x000ea20000000800 */
[--C-:B------:R-:W-:Y:S01]  /*12130*/  HSET2.LE.AND R41, R50, R240.reuse, PT ;  /* 0x000000f032297233 */ /* 0x100fe20003803000 */
[----:B------:R-:W-:Y:S01]  /*12140*/  IMAD.MOV.U32 R148, RZ, RZ, R138 ;  /* 0x000000ffff947224 */ /* 0x000fe200078e008a */
[----:B----4-:R-:W-:Y:S01]  /*12150*/  F2FP.BF16.F32.PACK_AB R40, R180, R178 ;  /* 0x000000b2b428723e */ /* 0x010fe200000010ff */
[----:B------:R-:W-:Y:S01]  /*12160*/  FADD.FTZ R200, R193, R200 ;  /* 0x000000c8c1c87221 */ /* 0x000fe20000010000 */
[----:B------:R-:W-:Y:S01]  /*12170*/  LOP3.LUT R42, R51, R42, RZ, 0xc0, !PT ;  /* 0x0000002a332a7212 */ /* 0x000fe200078ec0ff */
[----:B------:R-:W-:Y:S01]  /*12180*/  IMAD.MOV.U32 R167, RZ, RZ, R3 ;  /* 0x000000ffffa77224 */ /* 0x000fe200078e0003 */
[----:B------:R-:W-:Y:S01]  /*12190*/  LOP3.LUT R37, R40, R37, RZ, 0xc0, !PT ;  /* 0x0000002528257212 */ /* 0x000fe200078ec0ff */
[----:B------:R-:W-:Y:S01]  /*121a0*/  FFMA.FTZ R202, R168, R237, R202 ;  /* 0x000000eda8ca7223 */ /* 0x000fe200000100ca */
[--C-:B------:R-:W-:Y:S01]  /*121b0*/  HSET2.LE.AND R40, R49, R240.reuse, PT ;  /* 0x000000f031287233 */ /* 0x100fe20003803000 */
[----:B------:R-:W-:Y:S01]  /*121c0*/  FFMA.FTZ R199, R166, R235, R199 ;  /* 0x000000eba6c77223 */ /* 0x000fe200000100c7 */
[----:B---3--:R-:W-:Y:S01]  /*121d0*/  F2FP.BF16.F32.PACK_AB R50, R181, R141 ;  /* 0x0000008db532723e */ /* 0x008fe200000010ff */
[----:B------:R-:W-:Y:S01]  /*121e0*/  FADD.FTZ R200, R192, R200 ;  /* 0x000000c8c0c87221 */ /* 0x000fe20000010000 */
[----:B------:R-:W-:Y:S01]  /*121f0*/  F2FP.BF16.F32.PACK_AB R49, R184, R183 ;  /* 0x000000b7b831723e */ /* 0x000fe200000010ff */
[-C--:B-1----:R-:W-:Y:S05]  /*12200*/  HMMA.16816.F32.BF16 R4, R36, R44.reuse, R4 ;  /* 0x0000002c2404723c */ /* 0x082fea0000041804 */
[----:B--2---:R-:W-:Y:S01]  /*12210*/  F2FP.BF16.F32.PACK_AB R48, R182, R185 ;  /* 0x000000b9b630723e */ /* 0x004fe200000010ff */
        /* <DEDUP_REMOVED lines=9> */
[----:B------:R-:W-:Y:S01]  /*122b0*/  LOP3.LUT R250, R250, UR20, R207, 0x96, !PT ;  /* 0x00000014fafa7c12 */ /* 0x000fe2000f8e96cf */
[----:B------:R-:W-:Y:S01]  /*122c0*/  FADD.FTZ R199, R194, R199 ;  /* 0x000000c7c2c77221 */ /* 0x000fe20000010000 */
[----:B------:R-:W-:Y:S01]  /*122d0*/  LOP3.LUT R137, R208, UR11, R137, 0x96, !PT ;  /* 0x0000000bd0897c12 */ /* 0x000fe2000f8e9689 */
[C---:B------:R-:W-:Y:S04]  /*122e0*/  HMMA.16816.F32.BF16 R8, R40.reuse, R44, R8 ;  /* 0x0000002c2808723c */ /* 0x040fe80000041808 */
[----:B------:R-:W-:Y:S01]  /*122f0*/  PRMT R45, R138, 0x7773, RZ ;  /* 0x000077738a2d7816 */ /* 0x000fe200000000ff */
[----:B------:R-:W-:Y:S01]  /*12300*/  IMAD.WIDE.U32 R132, R132, -0x326172a9, RZ ;  /* 0xcd9e8d5784847825 */ /* 0x000fe200078e00ff */
[----:B------:R-:W-:Y:S02]  /*12310*/  LOP3.LUT R244, R244, UR15, R151, 0x96, !PT ;  /* 0x0000000ff4f47c12 */ /* 0x000fe4000f8e9697 */
[----:B------:R-:W-:Y:S01]  /*12320*/  LOP3.LUT R135, R136, UR5, R139, 0x96, !PT ;  /* 0x0000000588877c12 */ /* 0x000fe2000f8e968b */
[-C--:B------:R-:W-:Y:S03]  /*12330*/  HMMA.16816.F32.BF16 R12, R40, R46.reuse, R12 ;  /* 0x0000002e280c723c */ /* 0x080fe6000004180c */
[----:B------:R-:W-:Y:S01]  /*12340*/  LOP3.LUT R142, R134, UR11, R133, 0x96, !PT ;  /* 0x0000000b868e7c12 */ /* 0x000fe2000f8e9685 */
[----:B------:R-:W-:Y:S01]  /*12350*/  IMAD.WIDE.U32 R250, R250, -0x326172a9, RZ ;  /* 0xcd9e8d57fafa7825 */ /* 0x000fe200078e00ff */
[----:B------:R-:W-:Y:S02]  /*12360*/  PRMT R133, R138, 0x7772, RZ ;  /* 0x000077728a857816 */ /* 0x000fe400000000ff */
[----:B------:R-:W-:Y:S01]  /*12370*/  LOP3.LUT R151, R229, UR19, R241, 0x96, !PT ;  /* 0x00000013e5977c12 */ /* 0x000fe2000f8e96f1 */
[----:B------:R-:W-:Y:S01]  /*12380*/  IMAD.WIDE.U32 R208, R142, -0x2daee0ad, RZ ;  /* 0xd2511f538ed07825 */ /* 0x000fe200078e00ff */
[----:B------:R-:W-:Y:S01]  /*12390*/  LOP3.LUT R134, R132, UR5, R251, 0x96, !PT ;  /* 0x0000000584867c12 */ /* 0x000fe2000f8e96fb */
[C---:B------:R-:W-:Y:S04]  /*123a0*/  HMMA.16816.F32.BF16 R16, R36.reuse, R46, R16 ;  /* 0x0000002e2410723c */ /* 0x040fe80000041810 */
[C---:B------:R-:W-:Y:S01]  /*123b0*/  PRMT R44, R250.reuse, 0x7773, RZ ;  /* 0x00007773fa2c7816 */ /* 0x040fe200000000ff */
[----:B------:R-:W-:Y:S01]  /*123c0*/  FFMA.FTZ R142, R65, UR4, -R242 ;  /* 0x00000004418e7c23 */ /* 0x000fe200080108f2 */
[----:B------:R-:W-:Y:S01]  /*123d0*/  PRMT R132, R250, 0x7772, RZ ;  /* 0x00007772fa847816 */ /* 0x000fe200000000ff */
[----:B------:R-:W-:Y:S01]  /*123e0*/  IMAD.MOV.U32 R139, RZ, RZ, R250 ;  /* 0x000000ffff8b7224 */ /* 0x000fe200078e00fa */
[----:B------:R-:W-:Y:S01]  /*123f0*/  PRMT R136, R138, 0x7771, RZ ;  /* 0x000077718a887816 */ /* 0x000fe200000000ff */
[----:B------:R-:W-:Y:S01]  /*12400*/  FADD.FTZ R163, R154, R163 ;  /* 0x000000a39aa37221 */ /* 0x000fe20000010000 */
[----:B------:R-:W-:Y:S01]  /*12410*/  PRMT R138, R250, 0x7771, RZ ;  /* 0x00007771fa8a7816 */ /* 0x000fe200000000ff */
[----:B------:R-:W-:Y:S01]  /*12420*/  IMAD.WIDE.U32 R250, R246, -0x2daee0ad, RZ ;  /* 0xd2511f53f6fa7825 */ /* 0x000fe200078e00ff */
[----:B------:R-:W-:Y:S01]  /*12430*/  PRMT R133, R133, 0x5410, R45 ;  /* 0x0000541085857816 */ /* 0x000fe2000000002d */
[----:B------:R-:W-:Y:S01]  /*12440*/  MUFU.EX2 R142, R142 ;  /* 0x0000008e008e7308 */ /* 0x000fe20000000800 */
[----:B------:R-:W-:Y:S01]  /*12450*/  PRMT R132, R132, 0x5410, R44 ;  /* 0x0000541084847816 */ /* 0x000fe2000000002c */
[----:B------:R-:W-:Y:S01]  /*12460*/  IMAD.WIDE.U32 R246, R137, -0x2daee0ad, RZ ;  /* 0xd2511f5389f67825 */ /* 0x000fe200078e00ff */
[C---:B------:R-:W-:Y:S01]  /*12470*/  PRMT R47, R150.reuse, 0x7773, RZ ;  /* 0x00007773962f7816 */ /* 0x040fe200000000ff */
[-C--:B-1----:R-:W-:Y:S03]  /*12480*/  HMMA.16816.F32.BF16 R20, R36, R48.reuse, R20 ;  /* 0x000000302414723c */ /* 0x082fe60000041814 */
[C---:B------:R-:W-:Y:S01]  /*12490*/  PRMT R46, R150.reuse, 0x7772, RZ ;  /* 0x00007772962e7816 */ /* 0x040fe200000000ff */
[----:B------:R-:W-:Y:S01]  /*124a0*/  IMAD.MOV.U32 R245, RZ, RZ, R246 ;  /* 0x000000fffff57224 */ /* 0x000fe200078e00f6 */
[----:B------:R-:W-:Y:S01]  /*124b0*/  PRMT R44, R150, 0x7771, RZ ;  /* 0x00007771962c7816 */ /* 0x000fe200000000ff */
[----:B------:R-:W-:Y:S01]  /*124c0*/  IMAD.MOV.U32 R45, RZ, RZ, R150 ;  /* 0x000000ffff2d7224 */ /* 0x000fe200078e0096 */
[----:B------:R-:W-:Y:S01]  /*124d0*/  LOP3.LUT R137, R186, UR15, R247, 0x96, !PT ;  /* 0x0000000fba897c12 */ /* 0x000fe2000f8e96f7 */
[----:B------:R-:W-:Y:S01]  /*124e0*/  IMAD.WIDE.U32 R150, R151, -0x326172a9, RZ ;  /* 0xcd9e8d5797967825 */ /* 0x000fe200078e00ff */
[C---:B------:R-:W-:Y:S01]  /*124f0*/  PRMT R249, R246.reuse, 0x7773, RZ ;  /* 0x00007773f6f97816 */ /* 0x040fe200000000ff */
[C---:B------:R-:W-:Y:S04]  /*12500*/  HMMA.16816.F32.BF16 R32, R40.reuse, R48, R32 ;  /* 0x000000302820723c */ /* 0x040fe80000041820 */
[----:B------:R-:W-:Y:S01]  /*12510*/  LOP3.LUT R186, R151, R220, RZ, 0x3c, !PT ;  /* 0x000000dc97ba7212 */ /* 0x000fe200078e3cff */
[----:B------:R-:W-:Y:S01]  /*12520*/  IMAD.MOV.U32 R243, RZ, RZ, R250 ;  /* 0x000000fffff37224 */ /* 0x000fe200078e00fa */
[----:B------:R-:W-:Y:S01]  /*12530*/  PRMT R252, R246, 0x7771, RZ ;  /* 0x00007771f6fc7816 */ /* 0x000fe200000000ff */
[----:B------:R-:W-:Y:S01]  /*12540*/  IMAD.MOV.U32 R65, RZ, RZ, R245 ;  /* 0x000000ffff417224 */ /* 0x000fe200078e00f5 */
[----:B------:R-:W-:Y:S01]  /*12550*/  LOP3.LUT R149, R150, R219, RZ, 0x3c, !PT ;  /* 0x000000db96957212 */ /* 0x000fe200078e3cff */
[----:B------:R-:W-:Y:S01]  /*12560*/  IMAD.WIDE.U32 R48, R186, -0x2daee0ad, RZ ;  /* 0xd2511f53ba307825 */ /* 0x000fe200078e00ff */
[----:B------:R-:W-:Y:S01]  /*12570*/  LOP3.LUT R248, R248, UR15, R251, 0x96, !PT ;  /* 0x0000000ff8f87c12 */ /* 0x000fe2000f8e96fb */
[-C--:B------:R-:W-:Y:S03]  /*12580*/  HMMA.16816.F32.BF16 R24, R40, R50.reuse, R24 ;  /* 0x000000322818723c */ /* 0x080fe60000041818 */
[----:B------:R-:W-:Y:S01]  /*12590*/  LOP3.LUT R49, R226, UR23, R49, 0x96, !PT ;  /* 0x00000017e2317c12 */ /* 0x000fe2000f8e9631 */
[----:B------:R-:W-:Y:S01]  /*125a0*/  IMAD.MOV.U32 R42, RZ, RZ, R206 ;  /* 0x000000ffff2a7224 */ /* 0x000fe200078e00ce */
[----:B------:R-:W-:Y:S01]  /*125b0*/  PRMT R206, R246, 0x7772, RZ ;  /* 0x00007772f6ce7816 */ /* 0x000fe200000000ff */
[----:B------:R-:W-:Y:S01]  /*125c0*/  FFMA.FTZ R245, R53, UR4, -R242 ;  /* 0x0000000435f57c23 */ /* 0x000fe200080108f2 */
[C---:B------:R-:W-:Y:S01]  /*125d0*/  PRMT R187, R250.reuse, 0x7773, RZ ;  /* 0x00007773fabb7816 */ /* 0x040fe200000000ff */
[----:B------:R-:W-:Y:S01]  /*125e0*/  IMAD.WIDE.U32 R246, R49, -0x326172a9, RZ ;  /* 0xcd9e8d5731f67825 */ /* 0x000fe200078e00ff */
[----:B------:R-:W-:Y:S01]  /*125f0*/  PRMT R143, R250, 0x7772, RZ ;  /* 0x00007772fa8f7816 */ /* 0x000fe200000000ff */
[----:B------:R-:W-:Y:S02]  /*12600*/  HMMA.16816.F32.BF16 R28, R36, R50, R28 ;  /* 0x00000032241c723c */ /* 0x000fe4000004181c */
[----:B------:R-:W-:Y:S02]  /*12610*/  MUFU.EX2 R245, R245 ;  /* 0x000000f500f57308 */ /* 0x000fe40000000800 */
[----:B------:R-:W-:Y:S01]  /*12620*/  LOP3.LUT R40, R232, UR9, R247, 0x96, !PT ;  /* 0x00000009e8287c12 */ /* 0x000fe2000f8e96f7 */
[----:B------:R-:W-:Y:S01]  /*12630*/  IMAD.MOV.U32 R43, RZ, RZ, R207 ;  /* 0x000000ffff2b7224 */ /* 0x000fe200078e00cf */
[----:B------:R-:W-:Y:S01]  /*12640*/  PRMT R241, R250, 0x7771, RZ ;  /* 0x00007771faf17816 */ /* 0x000fe200000000ff */
[----:B------:R-:W-:Y:S01]  /*12650*/  IMAD.WIDE.U32 R250, R149, -0x2daee0ad, RZ ;  /* 0xd2511f5395fa7825 */ /* 0x000fe200078e00ff */
[----:B------:R-:W-:Y:S02]  /*12660*/  LOP3.LUT R149, R42, UR15, R209, 0x96, !PT ;  /* 0x0000000f2a957c12 */ /* 0x000fe4000f8e96d1 */
[----:B------:R-:W-:Y:S01]  /*12670*/  PRMT R47, R46, 0x5410, R47 ;  /* 0x000054102e2f7816 */ /* 0x000fe2000000002f */
[----:B------:R-:W-:Y:S01]  /*12680*/  IMAD.WIDE.U32 R42, R40, -0x2daee0ad, RZ ;  /* 0xd2511f53282a7825 */ /* 0x000fe200078e00ff */
[----:B------:R-:W-:Y:S02]  /*12690*/  LOP3.LUT R48, R48, UR22, R251, 0x96, !PT ;  /* 0x0000001630307c12 */ /* 0x000fe4000f8e96fb */
[----:B------:R-:W-:Y:S01]  /*126a0*/  PRMT R46, R143, 0x5410, R187 ;  /* 0x000054108f2e7816 */ /* 0x000fe200000000bb */
[----:B------:R-:W-:Y:S01]  /*126b0*/  IMAD.MOV.U32 R247, RZ, RZ, R206 ;  /* 0x000000fffff77224 */ /* 0x000fe200078e00ce */
[----:B------:R-:W-:Y:S01]  /*126c0*/  LOP3.LUT R250, R250, UR21, R43, 0x96, !PT ;  /* 0x00000015fafa7c12 */ /* 0x000fe2000f8e962b */
[----:B------:R-:W-:Y:S01]  /*126d0*/  IMAD.WIDE.U32 R48, R48, -0x326172a9, RZ ;  /* 0xcd9e8d5730307825 */ /* 0x000fe200078e00ff */
[C---:B------:R-:W-:Y:S02]  /*126e0*/  LOP3.LUT R38, R248.reuse, 0xffff, RZ, 0xc0, !PT ;  /* 0x0000fffff8267812 */ /* 0x040fe400078ec0ff */
[----:B------:R-:W-:Y:S01]  /*126f0*/  PRMT R36, R248, 0x7632, R36 ;  /* 0x00007632f8247816 */ /* 0x000fe20000000024 */
[----:B------:R-:W-:Y:S01]  /*12700*/  IMAD.WIDE.U32 R250, R250, -0x326172a9, RZ ;  /* 0xcd9e8d57fafa7825 */ /* 0x000fe200078e00ff */
[----:B------:R-:W-:Y:S02]  /*12710*/  LOP3.LUT R40, R246, UR8, R49, 0x96, !PT ;  /* 0x00000008f6287c12 */ /* 0x000fe4000f8e9631 */
[----:B------:R-:W-:Y:S01]  /*12720*/  SHF.R.U32.HI R51, RZ, 0x18, R248 ;  /* 0x00000018ff337819 */ /* 0x000fe200000116f8 */
[----:B------:R-:W-:Y:S01]  /*12730*/  IMAD.MOV.U32 R43, RZ, RZ, R209 ;  /* 0x000000ffff2b7224 */ /* 0x000fe200078e00d1 */
[----:B------:R-:W-:Y:S01]  /*12740*/  LOP3.LUT R49, R48, UR11, R251, 0x96, !PT ;  /* 0x0000000b30317c12 */ /* 0x000fe2000f8e96fb */
[----:B------:R-:W-:Y:S01]  /*12750*/  IMAD.WIDE.U32 R206, R40, -0x2daee0ad, RZ ;  /* 0xd2511f5328ce7825 */ /* 0x000fe200078e00ff */
[----:B------:R-:W-:Y:S02]  /*12760*/  LOP3.LUT R48, R45, 0xff, RZ, 0xc0, !PT ;  /* 0x000000ff2d307812 */ /* 0x000fe400078ec0ff */
[----:B------:R-:W-:Y:S01]  /*12770*/  LOP3.LUT R45, R243, 0xff, RZ, 0xc0, !PT ;  /* 0x000000fff32d7812 */ /* 0x000fe200078ec0ff */
[----:B------:R-:W-:Y:S01]  /*12780*/  IMAD.MOV.U32 R53, RZ, RZ, R43 ;  /* 0x000000ffff357224 */ /* 0x000fe200078e002b */
[----:B------:R-:W-:Y:S01]  /*12790*/  LOP3.LUT R41, R42, UR20, R207, 0x96, !PT ;  /* 0x000000142a297c12 */ /* 0x000fe2000f8e96cf */
[----:B------:R-:W-:Y:S01]  /*127a0*/  IMAD.MOV.U32 R42, RZ, RZ, R208 ;  /* 0x000000ffff2a7224 */ /* 0x000fe200078e00d0 */
[----:B------:R-:W-:Y:S01]  /*127b0*/  PRMT R45, R45, 0x5410, R241 ;  /* 0x000054102d2d7816 */ /* 0x000fe200000000f1 */
[----:B------:R1:W5:Y:S01]  /*127c0*/  LDL.LU.64 R208, [R1+0x10] ;  /* 0x0000100001d07983 */ /* 0x0003620000300a00 */
[----:B------:R-:W-:Y:S01]  /*127d0*/  LOP3.LUT R40, R244, 0xffff, RZ, 0xc0, !PT ;  /* 0x0000fffff4287812 */ /* 0x000fe200078ec0ff */
[----:B------:R2:W-:Y:S01]  /*127e0*/  MUFU.EX2 R241, R52 ;  /* 0x0000003400f17308 */ /* 0x0005e20000000800 */
[----:B------:R-:W-:Y:S01]  /*127f0*/  PRMT R48, R48, 0x5410, R44 ;  /* 0x0000541030307816 */ /* 0x000fe2000000002c */
[----:B------:R-:W-:Y:S01]  /*12800*/  FFMA.FTZ R186, R64, UR4, -R242 ;  /* 0x0000000440ba7c23 */ /* 0x000fe200080108f2 */
[----:B------:R-:W-:Y:S01]  /*12810*/  SHF.R.U32.HI R40, RZ, 0x8, R40 ;  /* 0x00000008ff287819 */ /* 0x000fe20000011628 */
[----:B------:R-:W-:Y:S01]  /*12820*/  IMAD.MOV.U32 R64, RZ, RZ, R41 ;  /* 0x000000ffff407224 */ /* 0x000fe200078e0029 */
[C---:B------:R-:W-:Y:S01]  /*12830*/  LOP3.LUT R41, R244.reuse, 0xff, RZ, 0xc0, !PT ;  /* 0x000000fff4297812 */ /* 0x040fe200078ec0ff */
[----:B------:R-:W-:Y:S01]  /*12840*/  FFMA.FTZ R143, R67, UR4, -R238 ;  /* 0x00000004438f7c23 */ /* 0x000fe200080108ee */
[----:B------:R-:W-:Y:S01]  /*12850*/  PRMT R39, R244, 0x7632, R39 ;  /* 0x00007632f4277816 */ /* 0x000fe20000000027 */
[----:B------:R-:W-:Y:S01]  /*12860*/  IMAD.MOV.U32 R67, RZ, RZ, R249 ;  /* 0x000000ffff437224 */ /* 0x000fe200078e00f9 */
[----:B------:R-:W-:Y:S01]  /*12870*/  PRMT R44, R41, 0x5410, R40 ;  /* 0x00005410292c7816 */ /* 0x000fe20000000028 */
[----:B------:R-:W-:Y:S01]  /*12880*/  FFMA.FTZ R249, R54, UR4, -R238 ;  /* 0x0000000436f97c23 */ /* 0x000fe200080108ee */
[----:B------:R-:W-:Y:S01]  /*12890*/  SHF.R.U32.HI R37, RZ, 0x18, R244 ;  /* 0x00000018ff257819 */ /* 0x000fe200000116f4 */
[----:B------:R-:W-:Y:S01]  /*128a0*/  IMAD.MOV.U32 R54, RZ, RZ, R49 ;  /* 0x000000ffff367224 */ /* 0x000fe200078e0031 */
[----:B------:R-:W-:Y:S01]  /*128b0*/  LOP3.LUT R49, R248, 0xff, RZ, 0xc0, !PT ;  /* 0x000000fff8317812 */ /* 0x000fe200078ec0ff */
[----:B--2---:R-:W-:Y:S01]  /*128c0*/  IMAD.MOV.U32 R52, RZ, RZ, R42 ;  /* 0x000000ffff347224 */ /* 0x004fe200078e002a */
[----:B------:R-:W-:Y:S01]  /*128d0*/  SHF.R.U32.HI R38, RZ, 0x8, R38 ;  /* 0x00000008ff267819 */ /* 0x000fe20000011626 */
[----:B------:R-:W2:Y:S01]  /*128e0*/  LDSM.16.MT88.4 R40, [R204+0x4c00] ;  /* 0x004c0000cc28783b */ /* 0x000ea20000004200 */
[----:B------:R-:W-:Y:S01]  /*128f0*/  LOP3.LUT R39, R39, 0xff, RZ, 0xc0, !PT ;  /* 0x000000ff27277812 */ /* 0x000fe200078ec0ff */
[----:B------:R-:W-:Y:S01]  /*12900*/  MUFU.EX2 R248, R60 ;  /* 0x0000003c00f87308 */ /* 0x000fe20000000800 */
[----:B------:R-:W-:Y:S01]  /*12910*/  LOP3.LUT R36, R36, 0xff, RZ, 0xc0, !PT ;  /* 0x000000ff24247812 */ /* 0x000fe200078ec0ff */
[----:B------:R-:W-:Y:S01]  /*12920*/  FFMA.FTZ R187, R66, UR4, -R238 ;  /* 0x0000000442bb7c23 */ /* 0x000fe200080108ee */
[----:B------:R-:W-:Y:S01]  /*12930*/  PRMT R49, R49, 0x5410, R38 ;  /* 0x0000541031317816 */ /* 0x000fe20000000026 */
[----:B------:R-:W-:Y:S01]  /*12940*/  IMAD.MOV.U32 R66, RZ, RZ, R247 ;  /* 0x000000ffff427224 */ /* 0x000fe200078e00f7 */
[----:B------:R-:W-:Y:S05]  /*12950*/  PRMT R37, R39, 0x5410, R37 ;  /* 0x0000541027257816 */ /* 0x000fea0000000025 */
[----:B------:R-:W3:Y:S01]  /*12960*/  MUFU.EX2 R186, R186 ;  /* 0x000000ba00ba7308 */ /* 0x000ee20000000800 */
[----:B------:R-:W-:Y:S01]  /*12970*/  PRMT R51, R36, 0x5410, R51 ;  /* 0x0000541024337816 */ /* 0x000fe20000000033 */
[----:B------:R-:W-:Y:S01]  /*12980*/  FFMA.FTZ R247, R55, UR4, -R238 ;  /* 0x0000000437f77c23 */ /* 0x000fe200080108ee */
[--C-:B------:R-:W-:Y:S01]  /*12990*/  HSET2.LE.AND R38, R48, R240.reuse, PT ;  /* 0x000000f030267233 */ /* 0x100fe20003803000 */
[----:B------:R-:W-:Y:S01]  /*129a0*/  FFMA.FTZ R243, R61, UR4, -R239 ;  /* 0x000000043df37c23 */ /* 0x000fe200080108ef */
[----:B------:R-:W-:Y:S05]  /*129b0*/  LOP3.LUT R39, R47, 0xff00ff, RZ, 0xc0, !PT ;  /* 0x00ff00ff2f277812 */ /* 0x000fea00078ec0ff */
[----:B------:R-:W-:Y:S01]  /*129c0*/  MUFU.EX2 R187, R187 ;  /* 0x000000bb00bb7308 */ /* 0x000fe20000000800 */
[----:B------:R-:W-:Y:S01]  /*129d0*/  LOP3.LUT R50, R46, 0xff00ff, RZ, 0xc0, !PT ;  /* 0x00ff00ff2e327812 */ /* 0x000fe200078ec0ff */
[--C-:B------:R-:W-:Y:S01]  /*129e0*/  FFMA.FTZ R244, R62, UR4, -R203.reuse ;  /* 0x000000043ef47c23 */ /* 0x100fe200080108cb */
[--C-:B------:R-:W-:Y:S07]  /*129f0*/  HSET2.LE.AND R46, R45, R240.reuse, PT ;  /* 0x000000f02d2e7233 */ /* 0x100fee0003803000 */
[----:B------:R-:W4:Y:S01]  /*12a00*/  MUFU.EX2 R143, R143 ;  /* 0x0000008f008f7308 */ /* 0x000f220000000800 */
[--C-:B------:R-:W-:Y:S01]  /*12a10*/  HSET2.LE.AND R39, R39, R240.reuse, PT ;  /* 0x000000f027277233 */ /* 0x100fe20003803000 */
[----:B------:R-:W-:Y:S01]  /*12a20*/  FFMA.FTZ R246, R63, UR4, -R203 ;  /* 0x000000043ff67c23 */ /* 0x000fe200080108cb */
[--C-:B------:R-:W-:Y:S07]  /*12a30*/  HSET2.LE.AND R37, R37, R240.reuse, PT ;  /* 0x000000f025257233 */ /* 0x100fee0003803000 */
[----:B------:R-:W-:Y:S01]  /*12a40*/  MUFU.EX2 R249, R249 ;  /* 0x000000f900f97308 */ /* 0x000fe20000000800 */
[----:B---3--:R-:W-:Y:S01]  /*12a50*/  F2FP.BF16.F32.PACK_AB R36, R142, R186 ;  /* 0x000000ba8e24723e */ /* 0x008fe200000010ff */
[----:B------:R-:W-:Y:S01]  /*12a60*/  IMAD.MOV.U32 R62, RZ, RZ, R250 ;  /* 0x000000ffff3e7224 */ /* 0x000fe200078e00fa */
[----:B------:R-:W-:Y:S07]  /*12a70*/  F2FP.BF16.F32.PACK_AB R47, R245, R241 ;  /* 0x000000f1f52f723e */ /* 0x000fee00000010ff */
[----:B------:R-:W3:Y:S01]  /*12a80*/  MUFU.EX2 R247, R247 ;  /* 0x000000f700f77308 */ /* 0x000ee20000000800 */
[----:B------:R-:W-:Y:S01]  /*12a90*/  LOP3.LUT R38, R36, R38, RZ, 0xc0, !PT ;  /* 0x0000002624267212 */ /* 0x000fe200078ec0ff */
[----:B------:R-:W-:Y:S01]  /*12aa0*/  IMAD.MOV.U32 R63, RZ, RZ, R251 ;  /* 0x000000ffff3f7224 */ /* 0x000fe200078e00fb */
[--C-:B------:R-:W-:Y:S01]  /*12ab0*/  HSET2.LE.AND R36, R44, R240.reuse, PT ;  /* 0x000000f02c247233 */ /* 0x100fe20003803000 */
[----:B------:R-:W-:Y:S01]  /*12ac0*/  IMAD.MOV.U32 R60, RZ, RZ, R252 ;  /* 0x000000ffff3c7224 */ /* 0x000fe200078e00fc */
[----:B------:R-:W-:Y:S01]  /*12ad0*/  LOP3.LUT R148, R148, 0xff, RZ, 0xc0, !PT ;  /* 0x000000ff94947812 */ /* 0x000fe200078ec0ff */
[--C-:B------:R-:W-:Y:S01]  /*12ae0*/  FFMA.FTZ R252, R56, UR4, -R239.reuse ;  /* 0x0000000438fc7c23 */ /* 0x100fe200080108ef */
[----:B----4-:R-:W-:Y:S01]  /*12af0*/  F2FP.BF16.F32.PACK_AB R48, R143, R187 ;  /* 0x000000bb8f30723e */ /* 0x010fe200000010ff */
[----:B------:R-:W-:Y:S01]  /*12b00*/  FFMA.FTZ R250, R57, UR4, -R239 ;  /* 0x0000000439fa7c23 */ /* 0x000fe200080108ef */
[----:B------:R-:W-:Y:S01]  /*12b10*/  LOP3.LUT R36, R47, R36, RZ, 0xc0, !PT ;  /* 0x000000242f247212 */ /* 0x000fe200078ec0ff */
[----:B------:R-:W-:Y:S01]  /*12b20*/  FFMA.FTZ R251, R59, UR4, -R203 ;  /* 0x000000043bfb7c23 */ /* 0x000fe200080108cb */
[----:B------:R-:W-:Y:S01]  /*12b30*/  LOP3.LUT R39, R48, R39, RZ, 0xc0, !PT ;  /* 0x0000002730277212 */ /* 0x000fe200078ec0ff */
[----:B------:R-:W4:Y:S01]  /*12b40*/  MUFU.EX2 R243, R243 ;  /* 0x000000f300f37308 */ /* 0x000f220000000800 */
[--C-:B------:R-:W-:Y:S01]  /*12b50*/  HSET2.LE.AND R47, R50, R240.reuse, PT ;  /* 0x000000f0322f7233 */ /* 0x100fe20003803000 */
[----:B------:R-:W-:Y:S01]  /*12b60*/  IMAD.MOV.U32 R56, RZ, RZ, R62 ;  /* 0x000000ffff387224 */ /* 0x000fe200078e003e */
[----:B---3--:R-:W-:Y:S07]  /*12b70*/  F2FP.BF16.F32.PACK_AB R45, R247, R249 ;  /* 0x000000f9f72d723e */ /* 0x008fee00000010ff */
[----:B------:R-:W-:Y:S01]  /*12b80*/  MUFU.EX2 R252, R252 ;  /* 0x000000fc00fc7308 */ /* 0x000fe20000000800 */
[----:B------:R-:W-:Y:S01]  /*12b90*/  LOP3.LUT R150, R150, R217, RZ, 0x3c, !PT ;  /* 0x000000d996967212 */ /* 0x000fe200078e3cff */
[----:B------:R-:W-:Y:S01]  /*12ba0*/  IMAD.MOV.U32 R57, RZ, RZ, R63 ;  /* 0x000000ffff397224 */ /* 0x000fe200078e003f */
[----:B------:R-:W-:Y:S07]  /*12bb0*/  LOP3.LUT R37, R45, R37, RZ, 0xc0, !PT ;  /* 0x000000252d257212 */ /* 0x000fee00078ec0ff */
[----:B------:R-:W3:Y:S01]  /*12bc0*/  MUFU.EX2 R250, R250 ;  /* 0x000000fa00fa7308 */ /* 0x000ee20000000800 */
[--C-:B------:R-:W-:Y:S01]  /*12bd0*/  HSET2.LE.AND R45, R51, R240.reuse, PT ;  /* 0x000000f0332d7233 */ /* 0x100fe20003803000 */
[----:B------:R-:W-:Y:S01]  /*12be0*/  IMAD.MOV.U32 R51, RZ, RZ, R57 ;  /* 0x000000ffff337224 */ /* 0x000fe200078e0039 */
[----:B------:R-:W-:Y:S07]  /*12bf0*/  LOP3.LUT R133, R133, 0xff00ff, RZ, 0xc0, !PT ;  /* 0x00ff00ff85857812 */ /* 0x000fee00078ec0ff */
[----:B------:R1:W-:Y:S01]  /*12c00*/  MUFU.EX2 R55, R58 ;  /* 0x0000003a00377308 */ /* 0x0003e20000000800 */
[----:B------:R-:W-:Y:S01]  /*12c10*/  IMAD.MOV.U32 R59, RZ, RZ, R54 ;  /* 0x000000ffff3b7224 */ /* 0x000fe200078e0036 */
[----:B----4-:R-:W-:Y:S01]  /*12c20*/  F2FP.BF16.F32.PACK_AB R44, R243, R248 ;  /* 0x000000f8f32c723e */ /* 0x010fe200000010ff */
[-C--:B--2---:R-:W-:Y:S07]  /*12c30*/  HMMA.16816.F32.BF16 R4, R36, R40.reuse, R4 ;  /* 0x000000282404723c */ /* 0x084fee0000041804 */
[----:B------:R-:W2:Y:S01]  /*12c40*/  MUFU.EX2 R251, R251 ;  /* 0x000000fb00fb7308 */ /* 0x000ea20000000800 */
[----:B------:R-:W-:Y:S01]  /*12c50*/  LOP3.LUT R46, R44, R46, RZ, 0xc0, !PT ;  /* 0x0000002e2c2e7212 */ /* 0x000fe200078ec0ff */
[----:B------:R-:W-:Y:S01]  /*12c60*/  IMAD.MOV.U32 R62, RZ, RZ, R52 ;  /* 0x000000ffff3e7224 */ /* 0x000fe200078e0034 */
[--C-:B------:R-:W-:Y:S07]  /*12c70*/  HSET2.LE.AND R44, R49, R240.reuse, PT ;  /* 0x000000f0312c7233 */ /* 0x100fee0003803000 */
[----:B------:R-:W-:Y:S01]  /*12c80*/  MUFU.EX2 R244, R244 ;  /* 0x000000f400f47308 */ /* 0x000fe20000000800 */
[----:B---3--:R-:W-:Y:S01]  /*12c90*/  F2FP.BF16.F32.PACK_AB R49, R250, R252 ;  /* 0x000000fcfa31723e */ /* 0x008fe200000010ff */
[----:B------:R-:W-:Y:S01]  /*12ca0*/  IMAD.MOV.U32 R63, RZ, RZ, R53 ;  /* 0x000000ffff3f7224 */ /* 0x000fe200078e0035 */
[----:B------:R-:W-:Y:S07]  /*12cb0*/  PRMT R61, R62, 0x7772, RZ ;  /* 0x000077723e3d7816 */ /* 0x000fee00000000ff */
[----:B------:R-:W3:Y:S01]  /*12cc0*/  MUFU.EX2 R246, R246 ;  /* 0x000000f600f67308 */ /* 0x000ee20000000800 */
[----:B------:R-:W-:Y:S01]  /*12cd0*/  LOP3.LUT R44, R49, R44, RZ, 0xc0, !PT ;  /* 0x0000002c312c7212 */ /* 0x000fe200078ec0ff */
[----:B-1----:R-:W-:Y:S04]  /*12ce0*/  IMAD.WIDE.U32 R58, R59, -0x2daee0ad, RZ ;  /* 0xd2511f533b3a7825 */ /* 0x002fe800078e00ff */
[----:B------:R-:W-:Y:S01]  /*12cf0*/  FADD.FTZ R202, R188, R202 ;  /* 0x000000cabcca7221 */ /* 0x000fe20000010000 */
[----:B--2---:R-:W-:Y:S01]  /*12d00*/  F2FP.BF16.F32.PACK_AB R48, R251, R55 ;  /* 0x00000037fb30723e */ /* 0x004fe200000010ff */
[----:B------:R-:W-:Y:S01]  /*12d10*/  IMAD.MOV.U32 R54, RZ, RZ, R67 ;  /* 0x000000ffff367224 */ /* 0x000fe200078e0043 */
[----:B------:R-:W-:Y:S01]  /*12d20*/  PRMT R67, R62, 0x7771, RZ ;  /* 0x000077713e437816 */ /* 0x000fe200000000ff */
[----:B------:R-:W-:Y:S01]  /*12d30*/  IMAD.MOV.U32 R53, RZ, RZ, R64 ;  /* 0x000000ffff357224 */ /* 0x000fe200078e0040 */
[----:B------:R-:W-:Y:S01]  /*12d40*/  LOP3.LUT R45, R48, R45, RZ, 0xc0, !PT ;  /* 0x0000002d302d7212 */ /* 0x000fe200078ec0ff */
[----:B------:R-:W-:Y:S02]  /*12d50*/  IMAD.MOV.U32 R64, RZ, RZ, R62 ;  /* 0x000000ffff407224 */ /* 0x000fe400078e003e */
[----:B------:R-:W-:Y:S01]  /*12d60*/  FADD.FTZ R201, R169, R201 ;  /* 0x000000c9a9c97221 */ /* 0x000fe20000010000 */
[----:B------:R-:W-:Y:S04]  /*12d70*/  IMAD.WIDE.U32 R52, R53, -0x326172a9, RZ ;  /* 0xcd9e8d5735347825 */ /* 0x000fe800078e00ff */
[----:B------:R-:W-:Y:S01]  /*12d80*/  FADD.FTZ R199, R189, R199 ;  /* 0x000000c7bdc77221 */ /* 0x000fe20000010000 */
[----:B---3--:R-:W-:Y:S01]  /*12d90*/  F2FP.BF16.F32.PACK_AB R50, R246, R244 ;  /* 0x000000f4f632723e */ /* 0x008fe200000010ff */
[----:B------:R-:W-:Y:S01]  /*12da0*/  IMAD.MOV.U32 R168, RZ, RZ, R2 ;  /* 0x000000ffffa87224 */ /* 0x000fe200078e0002 */
[----:B------:R-:W-:Y:S01]  /*12db0*/  PRMT R63, R52, 0x7771, RZ ;  /* 0x00007771343f7816 */ /* 0x000fe200000000ff */
[----:B------:R-:W-:Y:S01]  /*12dc0*/  FADD.FTZ R163, R160, R163 ;  /* 0x000000a3a0a37221 */ /* 0x000fe20000010000 */
[----:B------:R-:W-:Y:S01]  /*12dd0*/  LOP3.LUT R47, R50, R47, RZ, 0xc0, !PT ;  /* 0x0000002f322f7212 */ /* 0x000fe200078ec0ff */
[----:B------:R-:W-:Y:S01]  /*12de0*/  IMAD.MOV.U32 R50, RZ, RZ, R56 ;  /* 0x000000ffff327224 */ /* 0x000fe200078e0038 */
[----:B------:R-:W-:Y:S01]  /*12df0*/  PRMT R56, R62, 0x7773, RZ ;  /* 0x000077733e387816 */ /* 0x000fe200000000ff */
[----:B------:R-:W-:Y:S01]  /*12e00*/  IMAD.MOV.U32 R62, RZ, RZ, R54 ;  /* 0x000000ffff3e7224 */ /* 0x000fe200078e0036 */
[----:B------:R-:W-:Y:S01]  /*12e10*/  LOP3.LUT R54, R139, 0xff, RZ, 0xc0, !PT ;  /* 0x000000ff8b367812 */ /* 0x000fe200078ec0ff */
[----:B------:R-:W-:Y:S01]  /*12e20*/  IMAD.MOV.U32 R139, RZ, RZ, R55 ;  /* 0x000000ffff8b7224 */ /* 0x000fe200078e0037 */
[----:B------:R-:W-:Y:S01]  /*12e30*/  LOP3.LUT R55, R135, 0xffff, RZ, 0xc0, !PT ;  /* 0x0000ffff87377812 */ /* 0x000fe200078ec0ff */
[C---:B------:R-:W-:Y:S04]  /*12e40*/  HMMA.16816.F32.BF16 R8, R44.reuse, R40, R8 ;  /* 0x000000282c08723c */ /* 0x040fe80000041808 */
[----:B------:R-:W-:Y:S01]  /*12e50*/  SHF.R.U32.HI R55, RZ, 0x8, R55 ;  /* 0x00000008ff377819 */ /* 0x000fe20000011637 */
[----:B------:R-:W-:Y:S01]  /*12e60*/  IMAD.MOV.U32 R40, RZ, RZ, R50 ;  /* 0x000000ffff287224 */ /* 0x000fe200078e0032 */
[--C-:B------:R-:W-:Y:S01]  /*12e70*/  PRMT R61, R61, 0x5410, R56.reuse ;  /* 0x000054103d3d7816 */ /* 0x100fe20000000038 */
[----:B------:R-:W-:Y:S01]  /*12e80*/  IMAD.MOV.U32 R41, RZ, RZ, R51 ;  /* 0x000000ffff297224 */ /* 0x000fe200078e0033 */
[----:B------:R-:W-:Y:S01]  /*12e90*/  PRMT R56, R134, 0x7632, R56 ;  /* 0x0000763286387816 */ /* 0x000fe20000000038 */
[----:B------:R-:W1:Y:S01]  /*12ea0*/  LDSM.16.MT88.4 R48, [R170+0x4c00] ;  /* 0x004c0000aa30783b */ /* 0x000e620000004200 */
[----:B------:R-:W-:Y:S01]  /*12eb0*/  LOP3.LUT R57, R40, UR5, R53, 0x96, !PT ;  /* 0x0000000528397c12 */ /* 0x000fe2000f8e9635 */
[----:B------:R-:W-:Y:S01]  /*12ec0*/  IMAD.MOV.U32 R41, RZ, RZ, R52 ;  /* 0x000000ffff297224 */ /* 0x000fe200078e0034 */
[C---:B------:R-:W-:Y:S01]  /*12ed0*/  PRMT R53, R52.reuse, 0x7773, RZ ;  /* 0x0000777334357816 */ /* 0x040fe200000000ff */
[-C--:B------:R-:W-:Y:S03]  /*12ee0*/  HMMA.16816.F32.BF16 R12, R44, R42.reuse, R12 ;  /* 0x0000002a2c0c723c */ /* 0x080fe6000004180c */
[----:B------:R-:W-:Y:S01]  /*12ef0*/  LOP3.LUT R41, R41, 0xff, RZ, 0xc0, !PT ;  /* 0x000000ff29297812 */ /* 0x000fe200078ec0ff */
[----:B------:R-:W-:Y:S01]  /*12f00*/  IMAD.MOV.U32 R166, RZ, RZ, R164 ;  /* 0x000000ffffa67224 */ /* 0x000fe200078e00a4 */
[----:B------:R-:W-:Y:S01]  /*12f10*/  PRMT R52, R52, 0x7772, RZ ;  /* 0x0000777234347816 */ /* 0x000fe200000000ff */
[----:B------:R-:W-:Y:S01]  /*12f20*/  FADD.FTZ R202, R145, R202 ;  /* 0x000000ca91ca7221 */ /* 0x000fe20000010000 */
[----:B------:R-:W-:Y:S01]  /*12f30*/  PRMT R63, R41, 0x5410, R63 ;  /* 0x00005410293f7816 */ /* 0x000fe2000000003f */
[C---:B------:R-:W-:Y:S04]  /*12f40*/  HMMA.16816.F32.BF16 R16, R36.reuse, R42, R16 ;  /* 0x0000002a2410723c */ /* 0x040fe80000041810 */
[C---:B------:R-:W-:Y:S01]  /*12f50*/  LOP3.LUT R41, R135.reuse, 0xff, RZ, 0xc0, !PT ;  /* 0x000000ff87297812 */ /* 0x040fe200078ec0ff */
[----:B------:R-:W-:Y:S01]  /*12f60*/  IMAD.MOV.U32 R43, RZ, RZ, R58 ;  /* 0x000000ffff2b7224 */ /* 0x000fe200078e003a */
[----:B------:R-:W-:Y:S01]  /*12f70*/  PRMT R52, R52, 0x5410, R53 ;  /* 0x0000541034347816 */ /* 0x000fe20000000035 */
[----:B------:R-:W-:Y:S01]  /*12f80*/  FADD.FTZ R201, R146, R201 ;  /* 0x000000c992c97221 */ /* 0x000fe20000010000 */
[----:B------:R-:W-:Y:S01]  /*12f90*/  PRMT R53, R135, 0x7632, R53 ;  /* 0x0000763287357816 */ /* 0x000fe20000000035 */
[----:B------:R-:W-:Y:S01]  /*12fa0*/  FADD.FTZ R161, R161, R199 ;  /* 0x000000c7a1a17221 */ /* 0x000fe20000010000 */
[----:B------:R-:W-:Y:S01]  /*12fb0*/  PRMT R55, R41, 0x5410, R55 ;  /* 0x0000541029377816 */ /* 0x000fe20000000037 */
[----:B------:R-:W-:Y:S01]  /*12fc0*/  FADD.FTZ R163, R162, R163 ;  /* 0x000000a3a2a37221 */ /* 0x000fe20000010000 */
[----:B------:R-:W-:Y:S01]  /*12fd0*/  LOP3.LUT R41, R206, UR15, R59, 0x96, !PT ;  /* 0x0000000fce297c12 */ /* 0x000fe2000f8e963b */
[----:B------:R-:W-:Y:S01]  /*12fe0*/  FADD.FTZ R144, R144, R202 ;  /* 0x000000ca90907221 */ /* 0x000fe20000010000 */
[----:B------:R-:W-:Y:S01]  /*12ff0*/  PRMT R40, R148, 0x5410, R136 ;  /* 0x0000541094287816 */ /* 0x000fe20000000088 */
[----:B------:R3:W5:Y:S01]  /*13000*/  LDL.LU.64 R206, [R1+0x8] ;  /* 0x0000080001ce7983 */ /* 0x0007620000300a00 */
[----:B------:R-:W-:Y:S01]  /*13010*/  SHF.R.U32.HI R59, RZ, 0x18, R135 ;  /* 0x00000018ff3b7819 */ /* 0x000fe20000011687 */
[----:B------:R-:W-:Y:S01]  /*13020*/  IMAD.MOV.U32 R148, RZ, RZ, R60 ;  /* 0x000000ffff947224 */ /* 0x000fe200078e003c */
[----:B------:R-:W-:Y:S01]  /*13030*/  LOP3.LUT R53, R53, 0xff, RZ, 0xc0, !PT ;  /* 0x000000ff35357812 */ /* 0x000fe200078ec0ff */
[----:B------:R-:W-:Y:S01]  /*13040*/  FADD.FTZ R152, R152, R201 ;  /* 0x000000c998987221 */ /* 0x000fe20000010000 */
[C---:B------:R-:W-:Y:S01]  /*13050*/  PRMT R60, R58.reuse, 0x7773, RZ ;  /* 0x000077733a3c7816 */ /* 0x040fe200000000ff */
[----:B------:R-:W-:Y:S01]  /*13060*/  FADD.FTZ R161, R147, R161 ;  /* 0x000000a193a17221 */ /* 0x000fe20000010000 */
[C---:B------:R-:W-:Y:S01]  /*13070*/  PRMT R42, R58.reuse, 0x7771, RZ ;  /* 0x000077713a2a7816 */ /* 0x040fe200000000ff */
[----:B------:R-:W-:Y:S01]  /*13080*/  FADD.FTZ R163, R185, R163 ;  /* 0x000000a3b9a37221 */ /* 0x000fe20000010000 */
[----:B------:R-:W-:Y:S01]  /*13090*/  PRMT R135, R58, 0x7772, RZ ;  /* 0x000077723a877816 */ /* 0x000fe200000000ff */
[----:B------:R-:W-:Y:S01]  /*130a0*/  FADD.FTZ R144, R157, R144 ;  /* 0x000000909d907221 */ /* 0x000fe20000010000 */
[----:B------:R-:W-:Y:S01]  /*130b0*/  LOP3.LUT R58, R134, 0xffff, RZ, 0xc0, !PT ;  /* 0x0000ffff863a7812 */ /* 0x000fe200078ec0ff */
[----:B------:R-:W-:Y:S01]  /*130c0*/  FADD.FTZ R152, R159, R152 ;  /* 0x000000989f987221 */ /* 0x000fe20000010000 */
[----:B------:R-:W-:Y:S01]  /*130d0*/  PRMT R59, R53, 0x5410, R59 ;  /* 0x00005410353b7816 */ /* 0x000fe2000000003b */
[-C--:B-1----:R-:W-:Y:S03]  /*130e0*/  HMMA.16816.F32.BF16 R20, R36, R48.reuse, R20 ;  /* 0x000000302414723c */ /* 0x082fe60000041814 */
[----:B------:R-:W-:Y:S01]  /*130f0*/  PRMT R53, R66, 0x5410, R62 ;  /* 0x0000541042357816 */ /* 0x000fe2000000003e */
[----:B------:R-:W-:Y:S01]  /*13100*/  IMAD.MOV.U32 R66, RZ, RZ, R65 ;  /* 0x000000ffff427224 */ /* 0x000fe200078e0041 */
[----:B------:R-:W-:Y:S01]  /*13110*/  LOP3.LUT R62, R134, 0xff, RZ, 0xc0, !PT ;  /* 0x000000ff863e7812 */ /* 0x000fe200078ec0ff */
[----:B------:R-:W-:Y:S01]  /*13120*/  FADD.FTZ R161, R155, R161 ;  /* 0x000000a19ba17221 */ /* 0x000fe20000010000 */
[----:B------:R-:W-:Y:S01]  /*13130*/  SHF.R.U32.HI R65, RZ, 0x8, R58 ;  /* 0x00000008ff417819 */ /* 0x000fe2000001163a */
[C---:B------:R-:W-:Y:S04]  /*13140*/  HMMA.16816.F32.BF16 R32, R44.reuse, R48, R32 ;  /* 0x000000302c20723c */ /* 0x040fe80000041820 */
[----:B------:R-:W-:Y:S01]  /*13150*/  LOP3.LUT R58, R151, R218, RZ, 0x3c, !PT ;  /* 0x000000da973a7212 */ /* 0x000fe200078e3cff */
[----:B------:R-:W-:Y:S01]  /*13160*/  IMAD.WIDE.U32 R150, R150, -0x2daee0ad, RZ ;  /* 0xd2511f5396967825 */ /* 0x000fe200078e00ff */
[----:B------:R-:W-:Y:S02]  /*13170*/  PRMT R135, R135, 0x5410, R60 ;  /* 0x0000541087877816 */ /* 0x000fe4000000003c */
[----:B------:R-:W-:Y:S01]  /*13180*/  PRMT R60, R62, 0x5410, R65 ;  /* 0x000054103e3c7816 */ /* 0x000fe20000000041 */
[-C--:B------:R-:W-:Y:S03]  /*13190*/  HMMA.16816.F32.BF16 R24, R44, R50.reuse, R24 ;  /* 0x000000322c18723c */ /* 0x080fe60000041818 */
[----:B------:R-:W-:Y:S01]  /*131a0*/  PRMT R54, R54, 0x5410, R138 ;  /* 0x0000541036367816 */ /* 0x000fe2000000008a */
[----:B------:R-:W-:Y:S01]  /*131b0*/  IMAD.MOV.U32 R65, RZ, RZ, R139 ;  /* 0x000000ffff417224 */ /* 0x000fe200078e008b */
[----:B------:R-:W-:Y:S01]  /*131c0*/  SHF.R.U32.HI R134, RZ, 0x18, R134 ;  /* 0x00000018ff867819 */ /* 0x000fe20000011686 */
[----:B------:R-:W-:Y:S01]  /*131d0*/  IMAD.WIDE.U32 R138, R58, -0x2daee0ad, RZ ;  /* 0xd2511f533a8a7825 */ /* 0x000fe200078e00ff */
[----:B------:R-:W-:Y:S01]  /*131e0*/  LOP3.LUT R56, R56, 0xff, RZ, 0xc0, !PT ;  /* 0x000000ff38387812 */ /* 0x000fe200078ec0ff */
[----:B------:R-:W-:Y:S01]  /*131f0*/  HMMA.16816.F32.BF16 R28, R36, R50, R28 ;  /* 0x00000032241c723c */ /* 0x000fe2000004181c */
[----:B------:R-:W-:Y:S03]  /*13200*/  LDSM.16.MT88.4 R36, [R170+0x5000] ;  /* 0x00500000aa24783b */ /* 0x000fe60000004200 */
[----:B------:R-:W-:Y:S01]  /*13210*/  PRMT R136, R56, 0x5410, R134 ;  /* 0x0000541038887816 */ /* 0x000fe20000000086 */
[----:B------:R-:W-:Y:S01]  /*13220*/  FFMA.FTZ R50, R91, UR4, -R203 ;  /* 0x000000045b327c23 */ /* 0x000fe200080108cb */
[----:B------:R-:W-:Y:S01]  /*13230*/  LOP3.LUT R56, R222, UR23, R139, 0x96, !PT ;  /* 0x00000017de387c12 */ /* 0x000fe2000f8e968b */
[----:B------:R-:W-:Y:S01]  /*13240*/  MUFU.EX2 R91, R90 ;  /* 0x0000005a005b7308 */ /* 0x000fe20000000800 */
[C---:B------:R-:W-:Y:S01]  /*13250*/  LOP3.LUT R48, R57.reuse, 0xffff, RZ, 0xc0, !PT ;  /* 0x0000ffff39307812 */ /* 0x040fe200078ec0ff */
[----:B------:R-:W-:Y:S01]  /*13260*/  IMAD.MOV.U32 R134, RZ, RZ, R65 ;  /* 0x000000ffff867224 */ /* 0x000fe200078e0041 */
[----:B------:R-:W-:Y:S01]  /*13270*/  LOP3.LUT R49, R138, UR22, R151, 0x96, !PT ;  /* 0x000000168a317c12 */ /* 0x000fe2000f8e9697 */
[----:B------:R-:W-:Y:S01]  /*13280*/  IMAD.WIDE.U32 R138, R56, -0x326172a9, RZ ;  /* 0xcd9e8d57388a7825 */ /* 0x000fe200078e00ff */
[C---:B------:R-:W-:Y:S02]  /*13290*/  LOP3.LUT R58, R57.reuse, 0xff, RZ, 0xc0, !PT ;  /* 0x000000ff393a7812 */ /* 0x040fe400078ec0ff */
[----:B------:R-:W-:Y:S01]  /*132a0*/  SHF.R.U32.HI R48, RZ, 0x8, R48 ;  /* 0x00000008ff307819 */ /* 0x000fe20000011630 */
[----:B------:R-:W-:Y:S01]  /*132b0*/  FADD.FTZ R163, R182, R163 ;  /* 0x000000a3b6a37221 */ /* 0x000fe20000010000 */
[----:B------:R-:W-:Y:S01]  /*132c0*/  PRMT R62, R57, 0x7632, R62 ;  /* 0x00007632393e7816 */ /* 0x000fe2000000003e */
[----:B------:R-:W-:Y:S01]  /*132d0*/  FADD.FTZ R144, R156, R144 ;  /* 0x000000909c907221 */ /* 0x000fe20000010000 */
[----:B------:R-:W-:Y:S01]  /*132e0*/  PRMT R65, R58, 0x5410, R48 ;  /* 0x000054103a417816 */ /* 0x000fe20000000030 */
[----:B------:R-:W-:Y:S01]  /*132f0*/  IMAD.MOV.U32 R58, RZ, RZ, R148 ;  /* 0x000000ffff3a7224 */ /* 0x000fe200078e0094 */
[----:B------:R-:W-:Y:S01]  /*13300*/  SHF.R.U32.HI R57, RZ, 0x18, R57 ;  /* 0x00000018ff397819 */ /* 0x000fe20000011639 */
[----:B------:R-:W-:Y:S01]  /*13310*/  FADD.FTZ R152, R158, R152 ;  /* 0x000000989e987221 */ /* 0x000fe20000010000 */
[----:B------:R-:W-:Y:S01]  /*13320*/  LOP3.LUT R62, R62, 0xff, RZ, 0xc0, !PT ;  /* 0x000000ff3e3e7812 */ /* 0x000fe200078ec0ff */
[----:B------:R-:W-:Y:S01]  /*13330*/  FADD.FTZ R161, R153, R161 ;  /* 0x000000a199a17221 */ /* 0x000fe20000010000 */
[----:B------:R-:W-:Y:S01]  /*13340*/  LOP3.LUT R48, R230, UR9, R139, 0x96, !PT ;  /* 0x00000009e6307c12 */ /* 0x000fe2000f8e968b */
[----:B------:R-:W-:Y:S01]  /*13350*/  FADD.FTZ R163, R141, R163 ;  /* 0x000000a38da37221 */ /* 0x000fe20000010000 */
[----:B------:R-:W-:Y:S01]  /*13360*/  PRMT R148, R62, 0x5410, R57 ;  /* 0x000054103e947816 */ /* 0x000fe20000000039 */
[----:B------:R-:W-:Y:S01]  /*13370*/  FADD.FTZ R144, R176, R144 ;  /* 0x00000090b0907221 */ /* 0x000fe20000010000 */
[----:B------:R-:W-:Y:S01]  /*13380*/  LOP3.LUT R66, R66, 0xff, RZ, 0xc0, !PT ;  /* 0x000000ff42427812 */ /* 0x000fe200078ec0ff */
[----:B------:R-:W-:Y:S01]  /*13390*/  IMAD.WIDE.U32 R56, R48, -0x2daee0ad, RZ ;  /* 0xd2511f5330387825 */ /* 0x000fe200078e00ff */
[----:B------:R-:W-:Y:S02]  /*133a0*/  LOP3.LUT R64, R64, 0xff, RZ, 0xc0, !PT ;  /* 0x000000ff40407812 */ /* 0x000fe400078ec0ff */
[----:B------:R-:W-:Y:S01]  /*133b0*/  PRMT R44, R149, 0x7632, R44 ;  /* 0x00007632952c7816 */ /* 0x000fe2000000002c */
[----:B------:R-:W-:Y:S01]  /*133c0*/  FADD.FTZ R152, R178, R152 ;  /* 0x00000098b2987221 */ /* 0x000fe20000010000 */
[----:B------:R-:W-:Y:S01]  /*133d0*/  LOP3.LUT R48, R150, UR21, R57, 0x96, !PT ;  /* 0x0000001596307c12 */ /* 0x000fe2000f8e9639 */
[----:B------:R-:W-:Y:S01]  /*133e0*/  IMAD.WIDE.U32 R150, R49, -0x326172a9, RZ ;  /* 0xcd9e8d5731967825 */ /* 0x000fe200078e00ff */
[----:B------:R-:W-:Y:S02]  /*133f0*/  PRMT R67, R64, 0x5410, R67 ;  /* 0x0000541040437816 */ /* 0x000fe40000000043 */
[----:B------:R-:W-:Y:S01]  /*13400*/  LOP3.LUT R45, R149, 0xffff, RZ, 0xc0, !PT ;  /* 0x0000ffff952d7812 */ /* 0x000fe200078ec0ff */
[----:B------:R-:W-:Y:S01]  /*13410*/  FADD.FTZ R161, R183, R161 ;  /* 0x000000a1b7a17221 */ /* 0x000fe20000010000 */
[----:B------:R-:W-:Y:S01]  /*13420*/  LOP3.LUT R138, R138, UR8, R151, 0x96, !PT ;  /* 0x000000088a8a7c12 */ /* 0x000fe2000f8e9697 */
[----:B------:R-:W-:Y:S01]  /*13430*/  FADD.FTZ R163, R181, R163 ;  /* 0x000000a3b5a37221 */ /* 0x000fe20000010000 */
[----:B------:R-:W-:Y:S01]  /*13440*/  SHF.R.U32.HI R64, RZ, 0x18, R149 ;  /* 0x00000018ff407819 */ /* 0x000fe20000011695 */
[----:B------:R-:W-:Y:S01]  /*13450*/  FADD.FTZ R179, R179, R144 ;  /* 0x00000090b3b37221 */ /* 0x000fe20000010000 */
[----:B------:R-:W-:Y:S01]  /*13460*/  LOP3.LUT R44, R44, 0xff, RZ, 0xc0, !PT ;  /* 0x000000ff2c2c7812 */ /* 0x000fe200078ec0ff */
[----:B------:R-:W-:Y:S01]  /*13470*/  IMAD.WIDE.U32 R138, R138, -0x2daee0ad, RZ ;  /* 0xd2511f538a8a7825 */ /* 0x000fe200078e00ff */
[----:B------:R-:W-:Y:S02]  /*13480*/  LOP3.LUT R47, R137, 0xffff, RZ, 0xc0, !PT ;  /* 0x0000ffff892f7812 */ /* 0x000fe400078ec0ff */
[----:B------:R-:W-:Y:S01]  /*13490*/  SHF.R.U32.HI R45, RZ, 0x8, R45 ;  /* 0x00000008ff2d7819 */ /* 0x000fe2000001162d */
[----:B------:R-:W-:Y:S01]  /*134a0*/  FADD.FTZ R180, R180, R152 ;  /* 0x00000098b4b47221 */ /* 0x000fe20000010000 */
[----:B------:R-:W-:Y:S01]  /*134b0*/  LOP3.LUT R49, R56, UR20, R139, 0x96, !PT ;  /* 0x0000001438317c12 */ /* 0x000fe2000f8e968b */
[----:B------:R-:W-:Y:S01]  /*134c0*/  IMAD.WIDE.U32 R56, R48, -0x326172a9, RZ ;  /* 0xcd9e8d5730387825 */ /* 0x000fe200078e00ff */
[----:B------:R-:W-:Y:S02]  /*134d0*/  SHF.R.U32.HI R139, RZ, 0x18, R137 ;  /* 0x00000018ff8b7819 */ /* 0x000fe40000011689 */
[----:B------:R-:W-:Y:S01]  /*134e0*/  PRMT R64, R44, 0x5410, R64 ;  /* 0x000054102c407816 */ /* 0x000fe20000000040 */
[----:B------:R-:W-:Y:S01]  /*134f0*/  FADD.FTZ R184, R184, R161 ;  /* 0x000000a1b8b87221 */ /* 0x000fe20000010000 */
[----:B------:R-:W-:Y:S01]  /*13500*/  LOP3.LUT R48, R150, UR11, R57, 0x96, !PT ;  /* 0x0000000b96307c12 */ /* 0x000fe2000f8e9639 */
[----:B------:R-:W-:Y:S01]  /*13510*/  IMAD.WIDE.U32 R150, R49, -0x326172a9, RZ ;  /* 0xcd9e8d5731967825 */ /* 0x000fe200078e00ff */
[----:B------:R-:W-:Y:S02]  /*13520*/  PRMT R44, R41, 0x7632, R44 ;  /* 0x00007632292c7816 */ /* 0x000fe4000000002c */
[----:B------:R-:W-:Y:S01]  /*13530*/  LOP3.LUT R46, R137, 0xff, RZ, 0xc0, !PT ;  /* 0x000000ff892e7812 */ /* 0x000fe200078ec0ff */
[----:B------:R-:W-:Y:S01]  /*13540*/  IMAD.MOV.U32 R57, RZ, RZ, R58 ;  /* 0x000000ffff397224 */ /* 0x000fe200078e003a */
[----:B------:R-:W-:Y:S01]  /*13550*/  LOP3.LUT R49, R56, UR5, R151, 0x96, !PT ;  /* 0x0000000538317c12 */ /* 0x000fe2000f8e9697 */
[----:B------:R-:W-:Y:S01]  /*13560*/  IMAD.MOV.U32 R56, RZ, RZ, R150 ;  /* 0x000000ffff387224 */ /* 0x000fe200078e0096 */
[C---:B------:R-:W-:Y:S01]  /*13570*/  PRMT R58, R150.reuse, 0x7771, RZ ;  /* 0x00007771963a7816 */ /* 0x040fe200000000ff */
[----:B------:R-:W-:Y:S01]  /*13580*/  IMAD.MOV.U32 R151, RZ, RZ, R65 ;  /* 0x000000ffff977224 */ /* 0x000fe200078e0041 */
[----:B------:R-:W-:Y:S01]  /*13590*/  PRMT R62, R150, 0x7772, RZ ;  /* 0x00007772963e7816 */ /* 0x000fe200000000ff */
[----:B------:R-:W-:Y:S01]  /*135a0*/  FADD.FTZ R179, R172, R179 ;  /* 0x000000b3acb37221 */ /* 0x000fe20000010000 */
[----:B------:R-:W-:Y:S01]  /*135b0*/  LOP3.LUT R56, R56, 0xff, RZ, 0xc0, !PT ;  /* 0x000000ff38387812 */ /* 0x000fe200078ec0ff */
[----:B------:R-:W-:Y:S01]  /*135c0*/  FADD.FTZ R180, R174, R180 ;  /* 0x000000b4aeb47221 */ /* 0x000fe20000010000 */
[----:B------:R-:W-:Y:S01]  /*135d0*/  PRMT R66, R66, 0x5410, R57 ;  /* 0x0000541042427816 */ /* 0x000fe20000000039 */
[----:B------:R-:W-:Y:S01]  /*135e0*/  FADD.FTZ R184, R177, R184 ;  /* 0x000000b8b1b87221 */ /* 0x000fe20000010000 */
[----:B------:R-:W-:Y:S01]  /*135f0*/  PRMT R58, R56, 0x5410, R58 ;  /* 0x00005410383a7816 */ /* 0x000fe2000000003a */
[----:B------:R-:W-:Y:S01]  /*13600*/  FADD.FTZ R179, R173, R179 ;  /* 0x000000b3adb37221 */ /* 0x000fe20000010000 */
[----:B------:R-:W-:Y:S01]  /*13610*/  PRMT R56, R150, 0x7773, RZ ;  /* 0x0000777396387816 */ /* 0x000fe200000000ff */
[----:B------:R-:W-:Y:S01]  /*13620*/  IMAD.MOV.U32 R150, RZ, RZ, R134 ;  /* 0x000000ffff967224 */ /* 0x000fe200078e0086 */
[----:B------:R-:W-:Y:S01]  /*13630*/  LOP3.LUT R57, R49, 0xff, RZ, 0xc0, !PT ;  /* 0x000000ff31397812 */ /* 0x000fe200078ec0ff */
[----:B------:R-:W-:Y:S01]  /*13640*/  FADD.FTZ R180, R175, R180 ;  /* 0x000000b4afb47221 */ /* 0x000fe20000010000 */
[----:B------:R-:W-:Y:S01]  /*13650*/  PRMT R62, R62, 0x5410, R56 ;  /* 0x000054103e3e7816 */ /* 0x000fe20000000038 */
        /* <DEDUP_REMOVED lines=10> */
[----:B------:R-:W-:Y:S01]  /*13700*/  FADD.FTZ R180, R247, R180 ;  /* 0x000000b4f7b47221 */ /* 0x000fe20000010000 */
[----:B------:R-:W-:Y:S01]  /*13710*/  PRMT R57, R49, 0x7632, R57 ;  /* 0x0000763231397816 */ /* 0x000fe20000000039 */
[----:B------:R-:W-:Y:S01]  /*13720*/  FADD.FTZ R184, R250, R184 ;  /* 0x000000b8fab87221 */ /* 0x000fe20000010000 */
[----:B------:R-:W-:Y:S01]  /*13730*/  SHF.R.U32.HI R49, RZ, 0x18, R49 ;  /* 0x00000018ff317819 */ /* 0x000fe20000011631 */
[----:B------:R-:W-:Y:S01]  /*13740*/  FADD.FTZ R179, R186, R179 ;  /* 0x000000b3bab37221 */ /* 0x000fe20000010000 */
[----:B------:R-:W-:Y:S01]  /*13750*/  LOP3.LUT R57, R57, 0xff, RZ, 0xc0, !PT ;  /* 0x000000ff39397812 */ /* 0x000fe200078ec0ff */
[----:B------:R-:W-:Y:S01]  /*13760*/  FADD.FTZ R180, R187, R180 ;  /* 0x000000b4bbb47221 */ /* 0x000fe20000010000 */
[----:B------:R-:W-:Y:S01]  /*13770*/  PRMT R42, R137, 0x7632, R42 ;  /* 0x00007632892a7816 */ /* 0x000fe2000000002a */
[----:B------:R-:W-:Y:S01]  /*13780*/  FADD.FTZ R184, R248, R184 ;  /* 0x000000b8f8b87221 */ /* 0x000fe20000010000 */
[----:B------:R-:W-:Y:S01]  /*13790*/  PRMT R57, R57, 0x5410, R49 ;  /* 0x0000541039397816 */ /* 0x000fe20000000031 */
[----:B------:R-:W-:Y:S01]  /*137a0*/  IMAD.WIDE.U32 R48, R48, -0x2daee0ad, RZ ;  /* 0xd2511f5330307825 */ /* 0x000fe200078e00ff */
[----:B------:R-:W-:Y:S02]  /*137b0*/  LOP3.LUT R42, R42, 0xff, RZ, 0xc0, !PT ;  /* 0x000000ff2a2a7812 */ /* 0x000fe400078ec0ff */
[----:B------:R-:W-:Y:S01]  /*137c0*/  LOP3.LUT R65, R149, 0xff, RZ, 0xc0, !PT ;  /* 0x000000ff95417812 */ /* 0x000fe200078ec0ff */
[----:B------:R-:W-:Y:S01]  /*137d0*/  IMAD.MOV.U32 R149, RZ, RZ, R136 ;  /* 0x000000ffff957224 */ /* 0x000fe200078e0088 */
[----:B------:R-:W-:Y:S01]  /*137e0*/  PRMT R139, R42, 0x5410, R139 ;  /* 0x000054102a8b7816 */ /* 0x000fe2000000008b */
[----:B------:R-:W-:Y:S01]  /*137f0*/  IMAD.MOV.U32 R42, RZ, RZ, R48 ;  /* 0x000000ffff2a7224 */ /* 0x000fe200078e0030 */
[----:B------:R-:W-:Y:S01]  /*13800*/  LOP3.LUT R43, R138, UR15, R49, 0x96, !PT ;  /* 0x0000000f8a2b7c12 */ /* 0x000fe2000f8e9631 */
[----:B------:R-:W-:Y:S01]  /*13810*/  FADD.FTZ R179, R142, R179 ;  /* 0x000000b38eb37221 */ /* 0x000fe20000010000 */
[----:B------:R-:W-:Y:S01]  /*13820*/  SHF.R.U32.HI R47, RZ, 0x8, R47 ;  /* 0x00000008ff2f7819 */ /* 0x000fe2000001162f */
[----:B------:R-:W-:Y:S01]  /*13830*/  FADD.FTZ R180, R143, R180 ;  /* 0x000000b48fb47221 */ /* 0x000fe20000010000 */
[----:B------:R-:W-:Y:S01]  /*13840*/  LOP3.LUT R42, R42, 0xff, RZ, 0xc0, !PT ;  /* 0x000000ff2a2a7812 */ /* 0x000fe200078ec0ff */
[----:B------:R-:W-:Y:S01]  /*13850*/  FADD.FTZ R184, R243, R184 ;  /* 0x000000b8f3b87221 */ /* 0x000fe20000010000 */
[----:B------:R-:W-:Y:S02]  /*13860*/  PRMT R65, R65, 0x5410, R45 ;  /* 0x0000541041417816 */ /* 0x000fe4000000002d */
[----:B------:R-:W-:Y:S02]  /*13870*/  PRMT R138, R48, 0x7771, RZ ;  /* 0x00007771308a7816 */ /* 0x000fe400000000ff */
[C---:B------:R-:W-:Y:S02]  /*13880*/  LOP3.LUT R49, R41.reuse, 0xff, RZ, 0xc0, !PT ;  /* 0x000000ff29317812 */ /* 0x040fe400078ec0ff */
[----:B------:R-:W-:Y:S02]  /*13890*/  LOP3.LUT R45, R41, 0xffff, RZ, 0xc0, !PT ;  /* 0x0000ffff292d7812 */ /* 0x000fe400078ec0ff */
[----:B------:R-:W-:Y:S02]  /*138a0*/  SHF.R.U32.HI R41, RZ, 0x18, R41 ;  /* 0x00000018ff297819 */ /* 0x000fe40000011629 */
[----:B------:R-:W-:Y:S02]  /*138b0*/  LOP3.LUT R44, R44, 0xff, RZ, 0xc0, !PT ;  /* 0x000000ff2c2c7812 */ /* 0x000fe400078ec0ff */
[----:B------:R-:W-:Y:S02]  /*138c0*/  PRMT R47, R46, 0x5410, R47 ;  /* 0x000054102e2f7816 */ /* 0x000fe4000000002f */
[----:B------:R-:W-:Y:S02]  /*138d0*/  PRMT R138, R42, 0x5410, R138 ;  /* 0x000054102a8a7816 */ /* 0x000fe4000000008a */
[C---:B------:R-:W-:Y:S02]  /*138e0*/  PRMT R46, R48.reuse, 0x7773, RZ ;  /* 0x00007773302e7816 */ /* 0x040fe400000000ff */
[----:B------:R-:W-:Y:S02]  /*138f0*/  PRMT R42, R48, 0x7772, RZ ;  /* 0x00007772302a7816 */ /* 0x000fe400000000ff */
[--C-:B------:R-:W-:Y:S02]  /*13900*/  PRMT R48, R44, 0x5410, R41.reuse ;  /* 0x000054102c307816 */ /* 0x100fe40000000029 */
[C---:B------:R-:W-:Y:S02]  /*13910*/  LOP3.LUT R44, R43.reuse, 0xffff, RZ, 0xc0, !PT ;  /* 0x0000ffff2b2c7812 */ /* 0x040fe400078ec0ff */
[C---:B------:R-:W-:Y:S02]  /*13920*/  PRMT R41, R43.reuse, 0x7632, R41 ;  /* 0x000076322b297816 */ /* 0x040fe40000000029 */
[----:B------:R-:W-:Y:S02]  /*13930*/  LOP3.LUT R136, R43, 0xff, RZ, 0xc0, !PT ;  /* 0x000000ff2b887812 */ /* 0x000fe400078ec0ff */
[----:B------:R-:W-:Y:S02]  /*13940*/  SHF.R.U32.HI R137, RZ, 0x18, R43 ;  /* 0x00000018ff897819 */ /* 0x000fe4000001162b */
[----:B------:R-:W-:Y:S01]  /*13950*/  SHF.R.U32.HI R43, RZ, 0x8, R44 ;  /* 0x00000008ff2b7819 */ /* 0x000fe2000001162c */
[----:B------:R-:W-:Y:S01]  /*13960*/  IMAD.MOV.U32 R44, RZ, RZ, R149 ;  /* 0x000000ffff2c7224 */ /* 0x000fe200078e0095 */
[----:B------:R-:W-:Y:S01]  /*13970*/  SHF.R.U32.HI R45, RZ, 0x8, R45 ;  /* 0x00000008ff2d7819 */ /* 0x000fe2000001162d */
[--C-:B------:R-:W-:Y:S01]  /*13980*/  FFMA.FTZ R149, R100, UR4, -R242.reuse ;  /* 0x0000000464957c23 */ /* 0x100fe200080108f2 */
[----:B------:R-:W-:Y:S01]  /*13990*/  PRMT R136, R136, 0x5410, R43 ;  /* 0x0000541088887816 */ /* 0x000fe2000000002b */
[--C-:B------:R-:W-:Y:S01]  /*139a0*/  FFMA.FTZ R43, R80, UR4, -R242.reuse ;  /* 0x00000004502b7c23 */ /* 0x100fe200080108f2 */
[----:B------:R-:W-:Y:S01]  /*139b0*/  FFMA.FTZ R80, R81, UR4, -R242 ;  /* 0x0000000451507c23 */ /* 0x000fe200080108f2 */
[----:B------:R-:W-:Y:S01]  /*139c0*/  PRMT R46, R42, 0x5410, R46 ;  /* 0x000054102a2e7816 */ /* 0x000fe2000000002e */
[--C-:B------:R-:W-:Y:S01]  /*139d0*/  FFMA.FTZ R42, R69, UR4, -R242.reuse ;  /* 0x00000004452a7c23 */ /* 0x100fe200080108f2 */
[----:B------:R1:W-:Y:S01]  /*139e0*/  MUFU.EX2 R81, R43 ;  /* 0x0000002b00517308 */ /* 0x0003e20000000800 */
[----:B------:R-:W-:Y:S01]  /*139f0*/  PRMT R49, R49, 0x5410, R45 ;  /* 0x0000541031317816 */ /* 0x000fe2000000002d */
[----:B------:R-:W-:Y:S01]  /*13a00*/  IMAD.MOV.U32 R45, RZ, RZ, R47 ;  /* 0x000000ffff2d7224 */ /* 0x000fe200078e002f */
[----:B------:R-:W-:Y:S01]  /*13a10*/  LOP3.LUT R41, R41, 0xff, RZ, 0xc0, !PT ;  /* 0x000000ff29297812 */ /* 0x000fe200078ec0ff */
[--C-:B------:R-:W-:Y:S01]  /*13a20*/  FFMA.FTZ R47, R96, UR4, -R242.reuse ;  /* 0x00000004602f7c23 */ /* 0x100fe200080108f2 */
[--C-:B------:R-:W-:Y:S01]  /*13a30*/  FFMA.FTZ R69, R97, UR4, -R242.reuse ;  /* 0x0000000461457c23 */ /* 0x100fe200080108f2 */
[----:B------:R-:W-:Y:S01]  /*13a40*/  IMAD.MOV.U32 R96, RZ, RZ, R151 ;  /* 0x000000ffff607224 */ /* 0x000fe200078e0097 */
[----:B------:R-:W-:Y:S01]  /*13a50*/  PRMT R137, R41, 0x5410, R137 ;  /* 0x0000541029897816 */ /* 0x000fe20000000089 */
[--C-:B------:R-:W-:Y:S01]  /*13a60*/  FFMA.FTZ R41, R68, UR4, -R242.reuse ;  /* 0x0000000444297c23 */ /* 0x100fe200080108f2 */
[----:B------:R-:W-:Y:S02]  /*13a70*/  IMAD.MOV.U32 R97, RZ, RZ, R47 ;  /* 0x000000ffff617224 */ /* 0x000fe400078e002f */
[--C-:B------:R-:W-:Y:S01]  /*13a80*/  FFMA.FTZ R47, R84, UR4, -R242.reuse ;  /* 0x00000004542f7c23 */ /* 0x100fe200080108f2 */
[----:B------:R-:W-:Y:S01]  /*13a90*/  FFMA.FTZ R151, R112, UR4, -R242 ;  /* 0x0000000470977c23 */ /* 0x000fe200080108f2 */
[----:B------:R2:W-:Y:S01]  /*13aa0*/  MUFU.EX2 R84, R41 ;  /* 0x0000002900547308 */ /* 0x0005e20000000800 */
[----:B------:R-:W-:Y:S02]  /*13ab0*/  IMAD.MOV.U32 R112, RZ, RZ, R150 ;  /* 0x000000ffff707224 */ /* 0x000fe400078e0096 */
[----:B-1----:R-:W-:Y:S01]  /*13ac0*/  FFMA.FTZ R43, R76, UR4, -R239 ;  /* 0x000000044c2b7c23 */ /* 0x002fe200080108ef */
[----:B------:R-:W-:Y:S06]  /*13ad0*/  IMAD.MOV.U32 R100, RZ, RZ, R148 ;  /* 0x000000ffff647224 */ /* 0x000fec00078e0094 */
[----:B------:R1:W-:Y:S01]  /*13ae0*/  MUFU.EX2 R76, R42 ;  /* 0x0000002a004c7308 */ /* 0x0003e20000000800 */
[--C-:B------:R-:W-:Y:S01]  /*13af0*/  FFMA.FTZ R150, R113, UR4, -R242.reuse ;  /* 0x0000000471967c23 */ /* 0x100fe200080108f2 */
[--C-:B------:R-:W-:Y:S01]  /*13b00*/  FFMA.FTZ R148, R101, UR4, -R242.reuse ;  /* 0x0000000465947c23 */ /* 0x100fe200080108f2 */
[--C-:B------:R-:W-:Y:S01]  /*13b10*/  FFMA.FTZ R68, R85, UR4, -R242.reuse ;  /* 0x0000000455447c23 */ /* 0x100fe200080108f2 */
[----:B------:R-:W-:Y:S01]  /*13b20*/  FFMA.FTZ R242, R117, UR4, -R242 ;  /* 0x0000000475f27c23 */ /* 0x000fe200080108f2 */
[----:B------:R-:W-:Y:S02]  /*13b30*/  IMAD.MOV.U32 R117, RZ, RZ, R45 ;  /* 0x000000ffff757224 */ /* 0x000fe400078e002d */
[----:B------:R-:W-:Y:S01]  /*13b40*/  FFMA.FTZ R45, R71, UR4, -R238 ;  /* 0x00000004472d7c23 */ /* 0x000fe200080108ee */
[----:B------:R-:W-:Y:S01]  /*13b50*/  FFMA.FTZ R113, R74, UR4, -R203 ;  /* 0x000000044a717c23 */ /* 0x000fe200080108cb */
[----:B------:R-:W-:Y:S02]  /*13b60*/  IMAD.MOV.U32 R101, RZ, RZ, R44 ;  /* 0x000000ffff657224 */ /* 0x000fe400078e002c */
[----:B------:R-:W-:Y:S01]  /*13b70*/  FFMA.FTZ R44, R77, UR4, -R239 ;  /* 0x000000044d2c7c23 */ /* 0x000fe200080108ef */
[--C-:B--2---:R-:W-:Y:S01]  /*13b80*/  FFMA.FTZ R41, R78, UR4, -R203.reuse ;  /* 0x000000044e297c23 */ /* 0x104fe200080108cb */
[----:B------:R-:W-:Y:S02]  /*13b90*/  IMAD.MOV.U32 R78, RZ, RZ, R112 ;  /* 0x000000ffff4e7224 */ /* 0x000fe400078e0070 */
[----:B------:R-:W-:Y:S01]  /*13ba0*/  FFMA.FTZ R112, R75, UR4, -R203 ;  /* 0x000000044b707c23 */ /* 0x000fe200080108cb */
[----:B------:R-:W-:Y:S01]  /*13bb0*/  MUFU.EX2 R74, R45 ;  /* 0x0000002d004a7308 */ /* 0x000fe20000000800 */
[----:B-1----:R-:W-:Y:S02]  /*13bc0*/  IMAD.MOV.U32 R42, RZ, RZ, R97 ;  /* 0x000000ffff2a7224 */ /* 0x002fe400078e0061 */
[----:B------:R-:W-:Y:S01]  /*13bd0*/  FFMA.FTZ R97, R72, UR4, -R239 ;  /* 0x0000000448617c23 */ /* 0x000fe200080108ef */
[----:B------:R-:W-:Y:S06]  /*13be0*/  FFMA.FTZ R85, R70, UR4, -R238 ;  /* 0x0000000446557c23 */ /* 0x000fec00080108ee */
[----:B------:R1:W-:Y:S01]  /*13bf0*/  MUFU.EX2 R72, R43 ;  /* 0x0000002b00487308 */ /* 0x0003e20000000800 */
[----:B------:R-:W-:Y:S01]  /*13c00*/  FFMA.FTZ R77, R79, UR4, -R203 ;  /* 0x000000044f4d7c23 */ /* 0x000fe200080108cb */
[----:B------:R-:W-:Y:S02]  /*13c10*/  IMAD.MOV.U32 R79, RZ, RZ, R96 ;  /* 0x000000ffff4f7224 */ /* 0x000fe400078e0060 */
[--C-:B------:R-:W-:Y:S06]  /*13c20*/  FFMA.FTZ R70, R99, UR4, -R238.reuse ;  /* 0x0000000463467c23 */ /* 0x100fec00080108ee */
[----:B------:R-:W-:Y:S01]  /*13c30*/  MUFU.EX2 R75, R41 ;  /* 0x00000029004b7308 */ /* 0x000fe20000000800 */
[--C-:B------:R-:W-:Y:S01]  /*13c40*/  FFMA.FTZ R96, R73, UR4, -R239.reuse ;  /* 0x0000000449607c23 */ /* 0x100fe200080108ef */
[----:B------:R-:W-:Y:S01]  /*13c50*/  FFMA.FTZ R99, R86, UR4, -R238 ;  /* 0x0000000456637c23 */ /* 0x000fe200080108ee */
[----:B------:R-:W-:Y:S07]  /*13c60*/  IMAD.MOV.U32 R86, RZ, RZ, R42 ;  /* 0x000000ffff567224 */ /* 0x000fee00078e002a */
[----:B------:R-:W2:Y:S01]  /*13c70*/  MUFU.EX2 R80, R80 ;  /* 0x0000005000507308 */ /* 0x000ea20000000800 */
[--C-:B------:R-:W-:Y:S01]  /*13c80*/  HSET2.LE.AND R42, R40, R240.reuse, PT ;  /* 0x000000f0282a7233 */ /* 0x100fe20003803000 */
[--C-:B------:R-:W-:Y:S01]  /*13c90*/  FFMA.FTZ R71, R98, UR4, -R238.reuse ;  /* 0x0000000462477c23 */ /* 0x100fe200080108ee */
[----:B------:R-:W-:Y:S07]  /*13ca0*/  F2FP.BF16.F32.PACK_AB R40, R83, R82 ;  /* 0x000000525328723e */ /* 0x000fee00000010ff */
[----:B------:R-:W4:Y:S01]  /*13cb0*/  MUFU.EX2 R73, R44 ;  /* 0x0000002c00497308 */ /* 0x000f220000000800 */
[----:B------:R-:W-:Y:S01]  /*13cc0*/  FFMA.FTZ R98, R87, UR4, -R238 ;  /* 0x0000000457627c23 */ /* 0x000fe200080108ee */
[--C-:B-1----:R-:W-:Y:S01]  /*13cd0*/  HSET2.LE.AND R43, R133, R240.reuse, PT ;  /* 0x000000f0852b7233 */ /* 0x102fe20003803000 */
[----:B------:R-:W-:Y:S07]  /*13ce0*/  IMAD.MOV.U32 R133, RZ, RZ, R78 ;  /* 0x000000ffff857224 */ /* 0x000fee00078e004e */
[----:B------:R-:W1:Y:S01]  /*13cf0*/  MUFU.EX2 R85, R85 ;  /* 0x0000005500557308 */ /* 0x000e620000000800 */
[----:B------:R-:W-:Y:S01]  /*13d00*/  FFMA.FTZ R78, R93, UR4, -R239 ;  /* 0x000000045d4e7c23 */ /* 0x000fe200080108ef */
[----:B------:R-:W-:Y:S01]  /*13d10*/  IMAD.MOV.U32 R93, RZ, RZ, R79 ;  /* 0x000000ffff5d7224 */ /* 0x000fe200078e004f */
[----:B------:R-:W-:Y:S07]  /*13d20*/  LOP3.LUT R43, R40, R43, RZ, 0xc0, !PT ;  /* 0x0000002b282b7212 */ /* 0x000fee00078ec0ff */
[----:B------:R-:W3:Y:S01]  /*13d30*/  MUFU.EX2 R77, R77 ;  /* 0x0000004d004d7308 */ /* 0x000ee20000000800 */
[--C-:B------:R-:W-:Y:S01]  /*13d40*/  HSET2.LE.AND R40, R55, R240.reuse, PT ;  /* 0x000000f037287233 */ /* 0x100fe20003803000 */
[--C-:B------:R-:W-:Y:S01]  /*13d50*/  FFMA.FTZ R87, R94, UR4, -R203.reuse ;  /* 0x000000045e577c23 */ /* 0x100fe200080108cb */
[----:B------:R-:W-:Y:S01]  /*13d60*/  FFMA.FTZ R79, R95, UR4, -R203 ;  /* 0x000000045f4f7c23 */ /* 0x000fe200080108cb */
[----:B------:R-:W-:Y:S06]  /*13d70*/  LOP3.LUT R55, R132, 0xff00ff, RZ, 0xc0, !PT ;  /* 0x00ff00ff84377812 */ /* 0x000fec00078ec0ff */
[----:B------:R-:W-:Y:S01]  /*13d80*/  MUFU.EX2 R95, R69 ;  /* 0x00000045005f7308 */ /* 0x000fe20000000800 */
[----:B--2---:R-:W-:Y:S02]  /*13d90*/  F2FP.BF16.F32.PACK_AB R41, R80, R81 ;  /* 0x000000515029723e */ /* 0x004fe400000010ff */
[----:B------:R-:W-:Y:S07]  /*13da0*/  F2FP.BF16.F32.PACK_AB R45, R76, R84 ;  /* 0x000000544c2d723e */ /* 0x000fee00000010ff */
[----:B------:R2:W-:Y:S01]  /*13db0*/  MUFU.EX2 R94, R71 ;  /* 0x00000047005e7308 */ /* 0x0005e20000000800 */
[----:B------:R-:W-:Y:S01]  /*13dc0*/  LOP3.LUT R132, R53, 0xff00ff, RZ, 0xc0, !PT ;  /* 0x00ff00ff35847812 */ /* 0x000fe200078ec0ff */
[----:B------:R-:W-:Y:S01]  /*13dd0*/  FADD.FTZ R84, R84, R179 ;  /* 0x000000b354547221 */ /* 0x000fe20000010000 */
[--C-:B------:R-:W-:Y:S07]  /*13de0*/  HSET2.LE.AND R53, R101, R240.reuse, PT ;  /* 0x000000f065357233 */ /* 0x100fee0003803000 */
[----:B------:R-:W3:Y:S01]  /*13df0*/  MUFU.EX2 R97, R97 ;  /* 0x0000006100617308 */ /* 0x000ee20000000800 */
[----:B------:R-:W-:Y:S01]  /*13e00*/  LOP3.LUT R42, R41, R42, RZ, 0xc0, !PT ;  /* 0x0000002a292a7212 */ /* 0x000fe200078ec0ff */
[----:B------:R-:W-:Y:S01]  /*13e10*/  FADD.FTZ R84, R76, R84 ;  /* 0x000000544c547221 */ /* 0x000fe20000010000 */
[----:B------:R-:W-:Y:S07]  /*13e20*/  LOP3.LUT R40, R45, R40, RZ, 0xc0, !PT ;  /* 0x000000282d287212 */ /* 0x000fee00078ec0ff */
[----:B------:R3:W-:Y:S01]  /*13e30*/  MUFU.EX2 R101, R47 ;  /* 0x0000002f00657308 */ /* 0x0007e20000000800 */
[--C-:B------:R-:W-:Y:S01]  /*13e40*/  HSET2.LE.AND R54, R54, R240.reuse, PT ;  /* 0x000000f036367233 */ /* 0x100fe20003803000 */
[----:B------:R-:W-:Y:S01]  /*13e50*/  FADD.FTZ R84, R81, R84 ;  /* 0x0000005451547221 */ /* 0x000fe20000010000 */
[----:B----4-:R-:W-:Y:S07]  /*13e60*/  F2FP.BF16.F32.PACK_AB R45, R73, R72 ;  /* 0x00000048492d723e */ /* 0x010fee00000010ff */
[----:B------:R-:W4:Y:S01]  /*13e70*/  MUFU.EX2 R96, R96 ;  /* 0x0000006000607308 */ /* 0x000f220000000800 */
[--C-:B------:R-:W-:Y:S01]  /*13e80*/  HSET2.LE.AND R41, R59, R240.reuse, PT ;  /* 0x000000f03b297233 */ /* 0x100fe20003803000 */
[----:B--2---:R-:W-:Y:S01]  /*13e90*/  IMAD.MOV.U32 R71, RZ, RZ, R117 ;  /* 0x000000ffff477224 */ /* 0x004fe200078e0075 */
[----:B-1----:R-:W-:Y:S07]  /*13ea0*/  F2FP.BF16.F32.PACK_AB R44, R74, R85 ;  /* 0x000000554a2c723e */ /* 0x002fee00000010ff */
[----:B------:R-:W-:Y:S01]  /*13eb0*/  MUFU.EX2 R113, R113 ;  /* 0x0000007100717308 */ /* 0x000fe20000000800 */
[----:B------:R-:W-:Y:S01]  /*13ec0*/  LOP3.LUT R54, R45, R54, RZ, 0xc0, !PT ;  /* 0x000000362d367212 */ /* 0x000fe200078ec0ff */
[----:B------:R-:W-:Y:S01]  /*13ed0*/  IMAD.MOV.U32 R45, RZ, RZ, R93 ;  /* 0x000000ffff2d7224 */ /* 0x000fe200078e005d */
[----:B------:R-:W-:Y:S07]  /*13ee0*/  LOP3.LUT R41, R44, R41, RZ, 0xc0, !PT ;  /* 0x000000292c297212 */ /* 0x000fee00078ec0ff */
[----:B------:R1:W-:Y:S01]  /*13ef0*/  MUFU.EX2 R93, R70 ;  /* 0x00000046005d7308 */ /* 0x0003e20000000800 */
[--C-:B------:R-:W-:Y:S01]  /*13f00*/  HSET2.LE.AND R55, R55, R240.reuse, PT ;  /* 0x000000f037377233 */ /* 0x100fe20003803000 */
[----:B------:R-:W-:Y:S01]  /*13f10*/  FADD.FTZ R85, R85, R180 ;  /* 0x000000b455557221 */ /* 0x000fe20000010000 */
[----:B---3--:R-:W-:Y:S07]  /*13f20*/  F2FP.BF16.F32.PACK_AB R44, R77, R75 ;  /* 0x0000004b4d2c723e */ /* 0x008fee00000010ff */
[----:B------:R-:W2:Y:S01]  /*13f30*/  MUFU.EX2 R112, R112 ;  /* 0x0000007000707308 */ /* 0x000ea20000000800 */
[----:B------:R-:W-:Y:S01]  /*13f40*/  LOP3.LUT R69, R61, 0xff00ff, RZ, 0xc0, !PT ;  /* 0x00ff00ff3d457812 */ /* 0x000fe200078ec0ff */
[----:B------:R-:W-:Y:S01]  /*13f50*/  FADD.FTZ R184, R97, R184 ;  /* 0x000000b861b87221 */ /* 0x000fe20000010000 */
[----:B------:R-:W-:Y:S07]  /*13f60*/  LOP3.LUT R55, R44, R55, RZ, 0xc0, !PT ;  /* 0x000000372c377212 */ /* 0x000fee00078ec0ff */
[----:B------:R3:W-:Y:S01]  /*13f70*/  MUFU.EX2 R90, R151 ;  /* 0x00000097005a7308 */ /* 0x0007e20000000800 */
[----:B------:R-:W-:Y:S01]  /*13f80*/  LOP3.LUT R117, R46, 0xff00ff, RZ, 0xc0, !PT ;  /* 0x00ff00ff2e757812 */ /* 0x000fe200078ec0ff */
[----:B------:R-:W-:Y:S01]  /*13f90*/  FADD.FTZ R85, R74, R85 ;  /* 0x000000554a557221 */ /* 0x000fe20000010000 */
[--C-:B------:R-:W-:Y:S07]  /*13fa0*/  HSET2.LE.AND R61, R45, R240.reuse, PT ;  /* 0x000000f02d3d7233 */ /* 0x100fee0003803000 */
[----:B------:R-:W3:Y:S01]  /*13fb0*/  MUFU.EX2 R86, R86 ;  /* 0x0000005600567308 */ /* 0x000ee20000000800 */
[----:B------:R-:W3:Y:S01]  /*13fc0*/  LDSM.16.MT88.4 R44, [R204+0x5000] ;  /* 0x00500000cc2c783b */ /* 0x000ee20000004200 */
[----:B------:R-:W-:Y:S01]  /*13fd0*/  LOP3.LUT R52, R52, 0xff00ff, RZ, 0xc0, !PT ;  /* 0x00ff00ff34347812 */ /* 0x000fe200078ec0ff */
[----:B----4-:R-:W-:Y:S01]  /*13fe0*/  FADD.FTZ R184, R96, R184 ;  /* 0x000000b860b87221 */ /* 0x010fe20000010000 */
[----:B------:R-:W-:Y:S06]  /*13ff0*/  LOP3.LUT R59, R62, 0xff00ff, RZ, 0xc0, !PT ;  /* 0x00ff00ff3e3b7812 */ /* 0x000fec00078ec0ff */
[----:B------:R-:W-:Y:S01]  /*14000*/  MUFU.EX2 R99, R99 ;  /* 0x0000006300637308 */ /* 0x000fe20000000800 */
[--C-:B-1----:R-:W-:Y:S01]  /*14010*/  HSET2.LE.AND R70, R132, R240.reuse, PT ;  /* 0x000000f084467233 */ /* 0x102fe20003803000 */
[----:B------:R-:W-:Y:S01]  /*14020*/  FADD.FTZ R85, R82, R85 ;  /* 0x0000005552557221 */ /* 0x000fe20000010000 */
[--C-:B------:R-:W-:Y:S07]  /*14030*/  HSET2.LE.AND R62, R52, R240.reuse, PT ;  /* 0x000000f0343e7233 */ /* 0x100fee0003803000 */
[----:B------:R-:W-:Y:S01]  /*14040*/  MUFU.EX2 R98, R98 ;  /* 0x0000006200627308 */ /* 0x000fe20000000800 */
[--C-:B------:R-:W-:Y:S01]  /*14050*/  HSET2.LE.AND R52, R60, R240.reuse, PT ;  /* 0x000000f03c347233 */ /* 0x100fe20003803000 */
[----:B------:R-:W-:Y:S01]  /*14060*/  FADD.FTZ R184, R72, R184 ;  /* 0x000000b848b87221 */ /* 0x000fe20000010000 */
[--C-:B------:R-:W-:Y:S07]  /*14070*/  HSET2.LE.AND R60, R100, R240.reuse, PT ;  /* 0x000000f0643c7233 */ /* 0x100fee0003803000 */
[----:B------:R-:W-:Y:S01]  /*14080*/  MUFU.EX2 R78, R78 ;  /* 0x0000004e004e7308 */ /* 0x000fe20000000800 */
[--C-:B------:R-:W-:Y:S01]  /*14090*/  HSET2.LE.AND R132, R49, R240.reuse, PT ;  /* 0x000000f031847233 */ /* 0x100fe20003803000 */
[----:B------:R-:W-:Y:S01]  /*140a0*/  IMAD.MOV.U32 R49, RZ, RZ, R133 ;  /* 0x000000ffff317224 */ /* 0x000fe200078e0085 */
[--C-:B------:R-:W-:Y:S07]  /*140b0*/  HSET2.LE.AND R133, R48, R240.reuse, PT ;  /* 0x000000f030857233 */ /* 0x100fee0003803000 */
[----:B------:R1:W4:Y:S01]  /*140c0*/  MUFU.EX2 R100, R68 ;  /* 0x0000004400647308 */ /* 0x0003220000000800 */
[----:B--2---:R-:W-:Y:S01]  /*140d0*/  F2FP.BF16.F32.PACK_AB R48, R112, R113 ;  /* 0x000000717030723e */ /* 0x004fe200000010ff */
[----:B------:R-:W-:Y:S01]  /*140e0*/  IMAD.MOV.U32 R51, RZ, RZ, R49 ;  /* 0x000000ffff337224 */ /* 0x000fe200078e0031 */
[----:B------:R-:W-:Y:S07]  /*140f0*/  F2FP.BF16.F32.PACK_AB R49, R96, R97 ;  /* 0x000000616031723e */ /* 0x000fee00000010ff */
[----:B------:R-:W-:Y:S01]  /*14100*/  MUFU.EX2 R87, R87 ;  /* 0x0000005700577308 */ /* 0x000fe20000000800 */
[----:B------:R-:W-:Y:S01]  /*14110*/  LOP3.LUT R53, R48, R53, RZ, 0xc0, !PT ;  /* 0x0000003530357212 */ /* 0x000fe200078ec0ff */
[--C-:B------:R-:W-:Y:S01]  /*14120*/  FFMA.FTZ R48, R115, UR4, -R238.reuse ;  /* 0x0000000473307c23 */ /* 0x100fe200080108ee */
[----:B---3--:R-:W-:Y:S01]  /*14130*/  IMAD.MOV.U32 R151, RZ, RZ, R51 ;  /* 0x000000ffff977224 */ /* 0x008fe200078e0033 */
[----:B------:R-:W-:Y:S01]  /*14140*/  LOP3.LUT R52, R49, R52, RZ, 0xc0, !PT ;  /* 0x0000003431347212 */ /* 0x000fe200078ec0ff */
[----:B------:R-:W-:Y:S01]  /*14150*/  FFMA.FTZ R49, R114, UR4, -R238 ;  /* 0x0000000472317c23 */ /* 0x000fe200080108ee */
[--C-:B------:R-:W-:Y:S04]  /*14160*/  HSET2.LE.AND R58, R58, R240.reuse, PT ;  /* 0x000000f03a3a7233 */ /* 0x100fe80003803000 */
[----:B------:R-:W-:Y:S01]  /*14170*/  MUFU.EX2 R114, R50 ;  /* 0x0000003200727308 */ /* 0x000fe20000000800 */
[--C-:B------:R-:W-:Y:S01]  /*14180*/  HSET2.LE.AND R59, R59, R240.reuse, PT ;  /* 0x000000f03b3b7233 */ /* 0x100fe20003803000 */
[----:B------:R-:W-:Y:S01]  /*14190*/  FFMA.FTZ R115, R104, UR4, -R239 ;  /* 0x0000000468737c23 */ /* 0x000fe200080108ef */
[----:B-1----:R-:W-:Y:S01]  /*141a0*/  IMAD.MOV.U32 R68, RZ, RZ, R71 ;  /* 0x000000ffff447224 */ /* 0x002fe200078e0047 */
[--C-:B------:R-:W-:Y:S06]  /*141b0*/  HSET2.LE.AND R71, R66, R240.reuse, PT ;  /* 0x000000f042477233 */ /* 0x100fec0003803000 */
[----:B------:R-:W-:Y:S01]  /*141c0*/  MUFU.EX2 R104, R48 ;  /* 0x0000003000687308 */ /* 0x000fe20000000800 */
[--C-:B------:R-:W-:Y:S01]  /*141d0*/  HSET2.LE.AND R56, R56, R240.reuse, PT ;  /* 0x000000f038387233 */ /* 0x100fe20003803000 */
[----:B------:R-:W-:Y:S01]  /*141e0*/  FADD.FTZ R84, R80, R84 ;  /* 0x0000005450547221 */ /* 0x000fe20000010000 */
[--C-:B------:R-:W-:Y:S07]  /*141f0*/  HSET2.LE.AND R66, R69, R240.reuse, PT ;  /* 0x000000f045427233 */ /* 0x100fee0003803000 */
[----:B------:R-:W1:Y:S01]  /*14200*/  MUFU.EX2 R79, R79 ;  /* 0x0000004f004f7308 */ /* 0x000e620000000800 */
[--C-:B------:R-:W-:Y:S01]  /*14210*/  HSET2.LE.AND R69, R68, R240.reuse, PT ;  /* 0x000000f044457233 */ /* 0x100fe20003803000 */
[----:B------:R-:W-:Y:S01]  /*14220*/  FADD.FTZ R85, R83, R85 ;  /* 0x0000005553557221 */ /* 0x000fe20000010000 */
[--C-:B------:R-:W-:Y:S01]  /*14230*/  HSET2.LE.AND R68, R139, R240.reuse, PT ;  /* 0x000000f08b447233 */ /* 0x100fe20003803000 */
[-C--:B------:R-:W-:Y:S06]  /*14240*/  HMMA.16816.F32.BF16 R4, R40, R44.reuse, R4 ;  /* 0x0000002c2804723c */ /* 0x080fec0000041804 */
[----:B------:R-:W-:Y:S01]  /*14250*/  MUFU.EX2 R242, R242 ;  /* 0x000000f200f27308 */ /* 0x000fe20000000800 */
[----:B------:R-:W-:Y:S01]  /*14260*/  LOP3.LUT R135, R135, 0xff00ff, RZ, 0xc0, !PT ;  /* 0x00ff00ff87877812 */ /* 0x000fe200078ec0ff */
[----:B------:R-:W-:Y:S01]  /*14270*/  FADD.FTZ R184, R73, R184 ;  /* 0x000000b849b87221 */ /* 0x000fe20000010000 */
[--C-:B------:R-:W-:Y:S01]  /*14280*/  HSET2.LE.AND R139, R117, R240.reuse, PT ;  /* 0x000000f0758b7233 */ /* 0x100fe20003803000 */
[C---:B------:R-:W-:Y:S04]  /*14290*/  HMMA.16816.F32.BF16 R8, R52.reuse, R44, R8 ;  /* 0x0000002c3408723c */ /* 0x040fe80000041808 */
[--C-:B------:R-:W-:Y:S01]  /*142a0*/  FFMA.FTZ R117, R102, UR4, -R238.reuse ;  /* 0x0000000466757c23 */ /* 0x100fe200080108ee */
[--C-:B------:R-:W-:Y:S01]  /*142b0*/  HSET2.LE.AND R63, R63, R240.reuse, PT ;  /* 0x000000f03f3f7233 */ /* 0x100fe20003803000 */
[----:B------:R2:W3:Y:S01]  /*142c0*/  MUFU.EX2 R102, R150 ;  /* 0x0000009600667308 */ /* 0x0004e20000000800 */
[--C-:B------:R-:W-:Y:S01]  /*142d0*/  HSET2.LE.AND R57, R57, R240.reuse, PT ;  /* 0x000000f039397233 */ /* 0x100fe20003803000 */
[-C--:B------:R-:W-:Y:S03]  /*142e0*/  HMMA.16816.F32.BF16 R12, R52, R46.reuse, R12 ;  /* 0x0000002e340c723c */ /* 0x080fe6000004180c */
[--C-:B------:R-:W-:Y:S01]  /*142f0*/  HSET2.LE.AND R67, R67, R240.reuse, PT ;  /* 0x000000f043437233 */ /* 0x100fe20003803000 */
[--C-:B------:R-:W-:Y:S01]  /*14300*/  FFMA.FTZ R44, R109, UR4, -R239.reuse ;  /* 0x000000046d2c7c23 */ /* 0x100fe200080108ef */
[--C-:B------:R-:W-:Y:S01]  /*14310*/  HSET2.LE.AND R134, R134, R240.reuse, PT ;  /* 0x000000f086867233 */ /* 0x100fe20003803000 */
[----:B------:R-:W-:Y:S01]  /*14320*/  FFMA.FTZ R45, R108, UR4, -R239 ;  /* 0x000000046c2d7c23 */ /* 0x000fe200080108ef */
[--C-:B------:R-:W-:Y:S01]  /*14330*/  HSET2.LE.AND R135, R135, R240.reuse, PT ;  /* 0x000000f087877233 */ /* 0x100fe20003803000 */
[C---:B------:R-:W-:Y:S01]  /*14340*/  HMMA.16816.F32.BF16 R16, R40.reuse, R46, R16 ;  /* 0x0000002e2810723c */ /* 0x040fe20000041810 */
[----:B------:R-:W-:Y:S03]  /*14350*/  MUFU.EX2 R108, R148 ;  /* 0x00000094006c7308 */ /* 0x000fe60000000800 */
[--C-:B------:R-:W-:Y:S01]  /*14360*/  HSET2.LE.AND R138, R138, R240.reuse, PT ;  /* 0x000000f08a8a7233 */ /* 0x100fe20003803000 */
[----:B--2---:R-:W-:Y:S01]  /*14370*/  IMAD.MOV.U32 R150, RZ, RZ, R117 ;  /* 0x000000ffff967224 */ /* 0x004fe200078e0075 */
[--C-:B------:R-:W-:Y:S01]  /*14380*/  HSET2.LE.AND R65, R65, R240.reuse, PT ;  /* 0x000000f041417233 */ /* 0x100fe20003803000 */
[--C-:B------:R-:W-:Y:S01]  /*14390*/  FFMA.FTZ R117, R105, UR4, -R239.reuse ;  /* 0x0000000469757c23 */ /* 0x100fe200080108ef */
[-C--:B------:R-:W-:Y:S03]  /*143a0*/  HMMA.16816.F32.BF16 R20, R40, R36.reuse, R20 ;  /* 0x000000242814723c */ /* 0x080fe60000041814 */
[----:B------:R2:W-:Y:S01]  /*143b0*/  MUFU.EX2 R105, R149 ;  /* 0x0000009500697308 */ /* 0x0005e20000000800 */
[--C-:B------:R-:W-:Y:S01]  /*143c0*/  HSET2.LE.AND R64, R64, R240.reuse, PT ;  /* 0x000000f040407233 */ /* 0x100fe20003803000 */
[----:B------:R-:W-:Y:S01]  /*143d0*/  FFMA.FTZ R239, R125, UR4, -R239 ;  /* 0x000000047def7c23 */ /* 0x000fe200080108ef */
[--C-:B------:R-:W-:Y:S07]  /*143e0*/  HSET2.LE.AND R136, R136, R240.reuse, PT ;  /* 0x000000f088887233 */ /* 0x100fee0003803000 */
[----:B------:R-:W-:Y:S01]  /*143f0*/  MUFU.EX2 R109, R150 ;  /* 0x00000096006d7308 */ /* 0x000fe20000000800 */
[----:B------:R-:W-:Y:S01]  /*14400*/  HSET2.LE.AND R137, R137, R240, PT ;  /* 0x000000f089897233 */ /* 0x000fe20003803000 */
[C---:B------:R-:W-:Y:S08]  /*14410*/  HMMA.16816.F32.BF16 R32, R52.reuse, R36, R32 ;  /* 0x000000243420723c */ /* 0x040ff00000041820 */
[----:B------:R-:W-:Y:S01]  /*14420*/  MUFU.EX2 R239, R239 ;  /* 0x000000ef00ef7308 */ /* 0x000fe20000000800 */
[--C-:B------:R-:W-:Y:S01]  /*14430*/  FFMA.FTZ R240, R103, UR4, -R238.reuse ;  /* 0x0000000467f07c23 */ /* 0x100fe200080108ee */
[----:B------:R-:W-:Y:S08]  /*14440*/  FFMA.FTZ R238, R119, UR4, -R238 ;  /* 0x0000000477ee7c23 */ /* 0x000ff000080108ee */
[----:B------:R-:W3:Y:S01]  /*14450*/  MUFU.EX2 R103, R49 ;  /* 0x0000003100677308 */ /* 0x000ee20000000800 */
[--C-:B--2---:R-:W-:Y:S01]  /*14460*/  FFMA.FTZ R149, R110, UR4, -R203.reuse ;  /* 0x000000046e957c23 */ /* 0x104fe200080108cb */
[-C--:B------:R-:W-:Y:S08]  /*14470*/  HMMA.16816.F32.BF16 R24, R52, R38.reuse, R24 ;  /* 0x000000263418723c */ /* 0x080ff00000041818 */
[----:B------:R4:W-:Y:S01]  /*14480*/  MUFU.EX2 R110, R44 ;  /* 0x0000002c006e7308 */ /* 0x0009e20000000800 */
[--C-:B------:R-:W-:Y:S01]  /*14490*/  FFMA.FTZ R119, R107, UR4, -R203.reuse ;  /* 0x000000046b777c23 */ /* 0x100fe200080108cb */
[----:B------:R-:W-:Y:S01]  /*144a0*/  F2FP.BF16.F32.PACK_AB R46, R95, R86 ;  /* 0x000000565f2e723e */ /* 0x000fe200000010ff */
[--C-:B------:R-:W-:Y:S07]  /*144b0*/  FFMA.FTZ R148, R111, UR4, -R203.reuse ;  /* 0x000000046f947c23 */ /* 0x100fee00080108cb */
[----:B------:R2:W-:Y:S01]  /*144c0*/  MUFU.EX2 R107, R45 ;  /* 0x0000002d006b7308 */ /* 0x0005e20000000800 */
[----:B------:R-:W-:Y:S01]  /*144d0*/  F2FP.BF16.F32.PACK_AB R47, R93, R94 ;  /* 0x0000005e5d2f723e */ /* 0x000fe200000010ff */
[----:B------:R-:W-:Y:S01]  /*144e0*/  HMMA.16816.F32.BF16 R28, R40, R38, R28 ;  /* 0x00000026281c723c */ /* 0x000fe2000004181c */
[----:B------:R-:W-:Y:S07]  /*144f0*/  LDSM.16.MT88.4 R36, [R170+0x5400] ;  /* 0x00540000aa24783b */ /* 0x000fee0000004200 */
[----:B------:R-:W-:Y:S01]  /*14500*/  MUFU.EX2 R111, R149 ;  /* 0x00000095006f7308 */ /* 0x000fe20000000800 */
[----:B------:R-:W-:Y:S01]  /*14510*/  LOP3.LUT R46, R46, R71, RZ, 0xc0, !PT ;  /* 0x000000472e2e7212 */ /* 0x000fe200078ec0ff */
[--C-:B------:R-:W-:Y:S01]  /*14520*/  FFMA.FTZ R125, R106, UR4, -R203.reuse ;  /* 0x000000046a7d7c23 */ /* 0x100fe200080108cb */
[----:B------:R-:W-:Y:S07]  /*14530*/  LOP3.LUT R47, R47, R70, RZ, 0xc0, !PT ;  /* 0x000000462f2f7212 */ /* 0x000fee00078ec0ff */
[----:B------:R3:W3:Y:S01]  /*14540*/  MUFU.EX2 R106, R240 ;  /* 0x000000f0006a7308 */ /* 0x0006e20000000800 */
[----:B----4-:R-:W-:Y:S01]  /*14550*/  F2FP.BF16.F32.PACK_AB R44, R100, R101 ;  /* 0x00000065642c723e */ /* 0x010fe200000010ff */
[----:B------:R-:W4:Y:S01]  /*14560*/  LDSM.16.MT88.4 R48, [R204+0x5400] ;  /* 0x00540000cc30783b */ /* 0x000f220000004200 */
[----:B------:R-:W-:Y:S07]  /*14570*/  F2FP.BF16.F32.PACK_AB R54, R78, R92 ;  /* 0x0000005c4e36723e */ /* 0x000fee00000010ff */
[----:B------:R3:W-:Y:S01]  /*14580*/  MUFU.EX2 R70, R148 ;  /* 0x0000009400467308 */ /* 0x0007e20000000800 */
[----:B--2---:R-:W-:Y:S01]  /*14590*/  F2FP.BF16.F32.PACK_AB R45, R98, R99 ;  /* 0x00000063622d723e */ /* 0x004fe200000010ff */
[----:B------:R-:W-:Y:S01]  /*145a0*/  FFMA.FTZ R203, R127, UR4, -R203 ;  /* 0x000000047fcb7c23 */ /* 0x000fe200080108cb */
[----:B------:R-:W-:Y:S07]  /*145b0*/  LOP3.LUT R44, R44, R69, RZ, 0xc0, !PT ;  /* 0x000000452c2c7212 */ /* 0x000fee00078ec0ff */
[----:B------:R-:W-:Y:S01]  /*145c0*/  MUFU.EX2 R238, R238 ;  /* 0x000000ee00ee7308 */ /* 0x000fe20000000800 */
[----:B------:R-:W-:Y:S01]  /*145d0*/  LOP3.LUT R45, R45, R68, RZ, 0xc0, !PT ;  /* 0x000000442d2d7212 */ /* 0x000fe200078ec0ff */
[----:B------:R-:W-:Y:S01]  /*145e0*/  FADD.FTZ R84, R101, R84 ;  /* 0x0000005465547221 */ /* 0x000fe20000010000 */
[----:B-1----:R-:W-:Y:S07]  /*145f0*/  F2FP.BF16.F32.PACK_AB R55, R79, R87 ;  /* 0x000000574f37723e */ /* 0x002fee00000010ff */
[----:B------:R-:W-:Y:S01]  /*14600*/  MUFU.EX2 R69, R115 ;  /* 0x0000007300457308 */ /* 0x000fe20000000800 */
[----:B------:R-:W-:Y:S01]  /*14610*/  F2FP.BF16.F32.PACK_AB R52, R89, R88 ;  /* 0x000000585934723e */ /* 0x000fe200000010ff */
[----:B---3--:R-:W-:Y:S01]  /*14620*/  IMAD.MOV.U32 R240, RZ, RZ, R151 ;  /* 0x000000fffff07224 */ /* 0x008fe200078e0097 */
[----:B------:R-:W-:Y:S07]  /*14630*/  F2FP.BF16.F32.PACK_AB R53, R114, R91 ;  /* 0x0000005b7235723e */ /* 0x000fee00000010ff */
[----:B------:R-:W-:Y:S01]  /*14640*/  MUFU.EX2 R68, R117 ;  /* 0x0000007500447308 */ /* 0x000fe20000000800 */
[----:B------:R-:W-:Y:S01]  /*14650*/  LOP3.LUT R54, R54, R67, RZ, 0xc0, !PT ;  /* 0x0000004336367212 */ /* 0x000fe200078ec0ff */
[----:B------:R-:W-:Y:S01]  /*14660*/  LDSM.16.MT88.4 R148, [R204+0x5c00] ;  /* 0x005c0000cc94783b */ /* 0x000fe20000004200 */
[----:B------:R-:W-:Y:S07]  /*14670*/  LOP3.LUT R55, R55, R66, RZ, 0xc0, !PT ;  /* 0x0000004237377212 */ /* 0x000fee00078ec0ff */
[----:B------:R-:W-:Y:S01]  /*14680*/  MUFU.EX2 R67, R125 ;  /* 0x0000007d00437308 */ /* 0x000fe20000000800 */
[----:B------:R-:W-:Y:S01]  /*14690*/  LOP3.LUT R52, R52, R65, RZ, 0xc0, !PT ;  /* 0x0000004134347212 */ /* 0x000fe200078ec0ff */
[----:B------:R-:W-:Y:S01]  /*146a0*/  FADD.FTZ R163, R240, R163 ;  /* 0x000000a3f0a37221 */ /* 0x000fe20000010000 */
[----:B------:R-:W-:Y:S07]  /*146b0*/  LOP3.LUT R53, R53, R64, RZ, 0xc0, !PT ;  /* 0x0000004035357212 */ /* 0x000fee00078ec0ff */
[----:B------:R-:W1:Y:S01]  /*146c0*/  MUFU.EX2 R66, R119 ;  /* 0x0000007700427308 */ /* 0x000e620000000800 */
[----:B------:R-:W-:Y:S01]  /*146d0*/  F2FP.BF16.F32.PACK_AB R42, R102, R90 ;  /* 0x0000005a662a723e */ /* 0x000fe200000010ff */
[----:B------:R-:W-:Y:S01]  /*146e0*/  FADD.FTZ R163, R251, R163 ;  /* 0x000000a3fba37221 */ /* 0x000fe20000010000 */
[----:B------:R-:W-:Y:S07]  /*146f0*/  F2FP.BF16.F32.PACK_AB R43, R104, R103 ;  /* 0x00000067682b723e */ /* 0x000fee00000010ff */
[----:B------:R-:W2:Y:S01]  /*14700*/  MUFU.EX2 R64, R130 ;  /* 0x0000008200407308 */ /* 0x000ea20000000800 */
[----:B------:R-:W-:Y:S01]  /*14710*/  LOP3.LUT R42, R42, R63, RZ, 0xc0, !PT ;  /* 0x0000003f2a2a7212 */ /* 0x000fe200078ec0ff */
[----:B------:R-:W-:Y:S01]  /*14720*/  FADD.FTZ R163, R244, R163 ;  /* 0x000000a3f4a37221 */ /* 0x000fe20000010000 */
[----:B------:R-:W-:Y:S07]  /*14730*/  LOP3.LUT R43, R43, R62, RZ, 0xc0, !PT ;  /* 0x0000003e2b2b7212 */ /* 0x000fee00078ec0ff */
[----:B------:R-:W3:Y:S01]  /*14740*/  MUFU.EX2 R203, R203 ;  /* 0x000000cb00cb7308 */ /* 0x000ee20000000800 */
        /* <DEDUP_REMOVED lines=8> */
[----:B-1----:R-:W-:Y:S01]  /*147d0*/  F2FP.BF16.F32.PACK_AB R61, R66, R67 ;  /* 0x00000043423d723e */ /* 0x002fe200000010ff */
[-C--:B----4-:R-:W-:Y:S05]  /*147e0*/  HMMA.16816.F32.BF16 R4, R44, R48.reuse, R4 ;  /* 0x000000302c04723c */ /* 0x090fea0000041804 */
[----:B------:R-:W-:Y:S01]  /*147f0*/  LOP3.LUT R57, R61, R57, RZ, 0xc0, !PT ;  /* 0x000000393d397212 */ /* 0x000fe200078ec0ff */
[----:B------:R-:W-:Y:S01]  /*14800*/  FADD.FTZ R246, R112, R246 ;  /* 0x000000f670f67221 */ /* 0x000fe20000010000 */
[----:B------:R-:W-:Y:S01]  /*14810*/  F2FP.BF16.F32.PACK_AB R60, R129, R128 ;  /* 0x00000080813c723e */ /* 0x000fe200000010ff */
[C---:B------:R-:W-:Y:S04]  /*14820*/  HMMA.16816.F32.BF16 R8, R52.reuse, R48, R8 ;  /* 0x000000303408723c */ /* 0x040fe80000041808 */
[----:B------:R-:W-:Y:S01]  /*14830*/  F2FP.BF16.F32.PACK_AB R49, R70, R111 ;  /* 0x0000006f4631723e */ /* 0x000fe200000010ff */
[----:B------:R-:W-:Y:S01]  /*14840*/  FADD.FTZ R246, R75, R246 ;  /* 0x000000f64bf67221 */ /* 0x000fe20000010000 */
[----:B------:R-:W-:Y:S01]  /*14850*/  F2FP.BF16.F32.PACK_AB R48, R68, R69 ;  /* 0x000000454430723e */ /* 0x000fe200000010ff */
[----:B------:R-:W-:Y:S01]  /*14860*/  FADD.FTZ R84, R100, R84 ;  /* 0x0000005464547221 */ /* 0x000fe20000010000 */
[-C--:B------:R-:W-:Y:S03]  /*14870*/  HMMA.16816.F32.BF16 R12, R52, R50.reuse, R12 ;  /* 0x00000032340c723c */ /* 0x080fe6000004180c */
[----:B------:R-:W-:Y:S01]  /*14880*/  LOP3.LUT R59, R49, R59, RZ, 0xc0, !PT ;  /* 0x0000003b313b7212 */ /* 0x000fe200078ec0ff */
[----:B------:R-:W-:Y:S01]  /*14890*/  FADD.FTZ R246, R77, R246 ;  /* 0x000000f64df67221 */ /* 0x000fe20000010000 */
[----:B------:R-:W-:Y:S01]  /*148a0*/  LOP3.LUT R56, R48, R56, RZ, 0xc0, !PT ;  /* 0x0000003830387212 */ /* 0x000fe200078ec0ff */
[----:B------:R-:W-:Y:S01]  /*148b0*/  FADD.FTZ R85, R98, R85 ;  /* 0x0000005562557221 */ /* 0x000fe20000010000 */
[----:B------:R-:W-:Y:S01]  /*148c0*/  LOP3.LUT R134, R60, R134, RZ, 0xc0, !PT ;  /* 0x000000863c867212 */ /* 0x000fe200078ec0ff */
[C---:B------:R-:W-:Y:S04]  /*148d0*/  HMMA.16816.F32.BF16 R16, R44.reuse, R50, R16 ;  /* 0x000000322c10723c */ /* 0x040fe80000041810 */
[----:B------:R-:W-:Y:S01]  /*148e0*/  F2FP.BF16.F32.PACK_AB R50, R110, R107 ;  /* 0x0000006b6e32723e */ /* 0x000fe200000010ff */
[----:B------:R-:W-:Y:S01]  /*148f0*/  FADD.FTZ R246, R91, R246 ;  /* 0x000000f65bf67221 */ /* 0x000fe20000010000 */
[----:B------:R-:W-:Y:S01]  /*14900*/  FADD.FTZ R184, R89, R184 ;  /* 0x000000b859b87221 */ /* 0x000fe20000010000 */
[----:B------:R-:W-:Y:S01]  /*14910*/  FADD.FTZ R84, R86, R84 ;  /* 0x0000005456547221 */ /* 0x000fe20000010000 */
[-C--:B------:R-:W-:Y:S03]  /*14920*/  HMMA.16816.F32.BF16 R20, R44, R36.reuse, R20 ;  /* 0x000000242c14723c */ /* 0x080fe60000041814 */
[----:B------:R-:W-:Y:S01]  /*14930*/  LOP3.LUT R58, R50, R58, RZ, 0xc0, !PT ;  /* 0x0000003a323a7212 */ /* 0x000fe200078ec0ff */
[----:B------:R-:W-:Y:S01]  /*14940*/  FADD.FTZ R246, R114, R246 ;  /* 0x000000f672f67221 */ /* 0x000fe20000010000 */
[----:B------:R-:W1:Y:S01]  /*14950*/  LDSM.16.MT88.4 R48, [R204+0x5800] ;  /* 0x00580000cc30783b */ /* 0x000e620000004200 */
        /* <DEDUP_REMOVED lines=14> */
[----:B------:R-:W4:Y:S03]  /*14a40*/  LDSM.16.MT88.4 R36, [R170+0x5800] ;  /* 0x00580000aa24783b */ /* 0x000f260000004200 */
[----:B--2---:R-:W-:Y:S01]  /*14a50*/  F2FP.BF16.F32.PACK_AB R47, R236, R64 ;  /* 0x00000040ec2f723e */ /* 0x004fe200000010ff */
[----:B------:R-:W-:Y:S01]  /*14a60*/  FADD.FTZ R84, R108, R84 ;  /* 0x000000546c547221 */ /* 0x000fe20000010000 */
        /* <DEDUP_REMOVED lines=12> */
[----:B------:R-:W-:Y:S01]  /*14b30*/  LOP3.LUT R136, R44, R136, RZ, 0xc0, !PT ;  /* 0x000000882c887212 */ /* 0x000fe200078ec0ff */
[----:B------:R-:W-:Y:S01]  /*14b40*/  FADD.FTZ R246, R111, R246 ;  /* 0x000000f66ff67221 */ /* 0x000fe20000010000 */
[----:B------:R-:W-:Y:S01]  /*14b50*/  F2FP.BF16.F32.PACK_AB R46, R123, R122 ;  /* 0x0000007a7b2e723e */ /* 0x000fe200000010ff */
[-C--:B-1----:R-:W-:Y:S05]  /*14b60*/  HMMA.16816.F32.BF16 R4, R40, R48.reuse, R4 ;  /* 0x000000302804723c */ /* 0x082fea0000041804 */
[----:B------:R-:W-:Y:S01]  /*14b70*/  F2FP.BF16.F32.PACK_AB R45, R239, R124 ;  /* 0x0000007cef2d723e */ /* 0x000fe200000010ff */
[----:B------:R-:W-:Y:S01]  /*14b80*/  FADD.FTZ R84, R102, R84 ;  /* 0x0000005466547221 */ /* 0x000fe20000010000 */
[----:B---3--:R-:W-:Y:S01]  /*14b90*/  F2FP.BF16.F32.PACK_AB R44, R203, R126 ;  /* 0x0000007ecb2c723e */ /* 0x008fe200000010ff */
[C---:B------:R-:W-:Y:S04]  /*14ba0*/  HMMA.16816.F32.BF16 R8, R56.reuse, R48, R8 ;  /* 0x000000303808723c */ /* 0x040fe80000041808 */
[----:B------:R-:W-:Y:S01]  /*14bb0*/  LOP3.LUT R137, R46, R137, RZ, 0xc0, !PT ;  /* 0x000000892e897212 */ /* 0x000fe200078ec0ff */
[----:B------:R-:W-:Y:S01]  /*14bc0*/  FADD.FTZ R85, R104, R85 ;  /* 0x0000005568557221 */ /* 0x000fe20000010000 */
[----:B------:R-:W-:Y:S01]  /*14bd0*/  LOP3.LUT R138, R45, R138, RZ, 0xc0, !PT ;  /* 0x0000008a2d8a7212 */ /* 0x000fe200078ec0ff */
[----:B------:R-:W-:Y:S01]  /*14be0*/  FADD.FTZ R184, R110, R184 ;  /* 0x000000b86eb87221 */ /* 0x000fe20000010000 */
[-C--:B------:R-:W-:Y:S03]  /*14bf0*/  HMMA.16816.F32.BF16 R12, R56, R50.reuse, R12 ;  /* 0x00000032380c723c */ /* 0x080fe6000004180c */
[----:B------:R-:W-:Y:S01]  /*14c00*/  LOP3.LUT R139, R44, R139, RZ, 0xc0, !PT ;  /* 0x0000008b2c8b7212 */ /* 0x000fe200078ec0ff */
        /* <DEDUP_REMOVED lines=20> */
[-C--:B------:R-:W-:Y:S08]  /*14d50*/  HMMA.16816.F32.BF16 R24, R56, R38.reuse, R24 ;  /* 0x000000263818723c */ /* 0x080ff00000041818 */
[----:B------:R-:W-:Y:S01]  /*14d60*/  HMMA.16816.F32.BF16 R28, R40, R38, R28 ;  /* 0x00000026281c723c */ /* 0x000fe2000004181c */
[----:B------:R-:W1:Y:S07]  /*14d70*/  LDSM.16.MT88.4 R36, [R170+0x5c00] ;  /* 0x005c0000aa24783b */ /* 0x000e6e0000004200 */
[-C--:B------:R-:W-:Y:S08]  /*14d80*/  HMMA.16816.F32.BF16 R160, R132, R148.reuse, R4 ;  /* 0x0000009484a0723c */ /* 0x080ff00000041804 */
[C---:B------:R-:W-:Y:S08]  /*14d90*/  HMMA.16816.F32.BF16 R156, R136.reuse, R148, R8 ;  /* 0x00000094889c723c */ /* 0x040ff00000041808 */
[-C--:B------:R-:W-:Y:S08]  /*14da0*/  HMMA.16816.F32.BF16 R152, R136, R150.reuse, R12 ;  /* 0x000000968898723c */ /* 0x080ff0000004180c */
[C---:B------:R-:W-:Y:S08]  /*14db0*/  HMMA.16816.F32.BF16 R148, R132.reuse, R150, R16 ;  /* 0x000000968494723c */ /* 0x040ff00000041810 */
[-C--:B-1----:R-:W-:Y:S08]  /*14dc0*/  HMMA.16816.F32.BF16 R144, R132, R36.reuse, R20 ;  /* 0x000000248490723c */ /* 0x082ff00000041814 */
[C---:B------:R-:W-:Y:S08]  /*14dd0*/  HMMA.16816.F32.BF16 R140, R136.reuse, R36, R32 ;  /* 0x00000024888c723c */ /* 0x040ff00000041820 */
[-C--:B------:R-:W-:Y:S08]  /*14de0*/  HMMA.16816.F32.BF16 R136, R136, R38.reuse, R24 ;  /* 0x000000268888723c */ /* 0x080ff00000041818 */
[----:B------:R-:W-:Y:S01]  /*14df0*/  HMMA.16816.F32.BF16 R132, R132, R38, R28 ;  /* 0x000000268484723c */ /* 0x000fe2000004181c */
[----:B------:R-:W-:Y:S08]  /*14e00*/  @!UPT UIADD3 URZ, UPT, UPT, URZ, URZ, URZ ;  /* 0x000000fffffff290 */ /* 0x000ff0000fffe0ff */
[----:B------:R-:W-:Y:S11]  /*14e10*/  @P0 BRA `(.L_x_324) ;  /* 0xffffffa400a40947 */ /* 0x000ff6000383ffff */
.L_x_323:
[----:B------:R-:W1:Y:S01]  /*14e20*/  SHFL.BFLY PT, R4, R236, 0x2, 0x1f ;  /* 0x0c401f00ec047f89 */ /* 0x000e6200000e0000 */
[----:B------:R-:W2:Y:S01]  /*14e30*/  S2UR UR4, SR_CgaCtaId ;  /* 0x00000000000479c3 */ /* 0x000ea20000008800 */
[----:B------:R-:W3:Y:S02]  /*14e40*/  LDCU UR5, c[0x0][0x4fc] ;  /* 0x00009f80ff0577ac */ /* 0x000ee40008000800 */
[----:B------:R-:W4:Y:S01]  /*14e50*/  SHFL.BFLY PT, R9, R235, 0x2, 0x1f ;  /* 0x0c401f00eb097f89 */ /* 0x000f2200000e0000 */
[----:B------:R-:W-:-:S03]  /*14e60*/  UISETP.NE.AND UP0, UPT, UR13, -0x1, UPT ;  /* 0xffffffff0d00788c */ /* 0x000fc6000bf05270 */
[----:B------:R-:W3:Y:S04]  /*14e70*/  SHFL.BFLY PT, R11, R237, 0x2, 0x1f ;  /* 0x0c401f00ed0b7f89 */ /* 0x000ee800000e0000 */
[----:B------:R-:W2:Y:S01]  /*14e80*/  SHFL.BFLY PT, R6, R234, 0x2, 0x1f ;  /* 0x0c401f00ea067f89 */ /* 0x000ea200000e0000 */
[----:B------:R-:W-:Y:S01]  /*14e90*/  PLOP3.LUT P0, PT, PT, PT, UP0, 0x80, 0x8 ;  /* 0x000000000008781c */ /* 0x000fe20003f0f008 */
[----:B------:R-:W-:Y:S01]  /*14ea0*/  UISETP.NE.AND UP0, UPT, UR13, -0x1, UPT ;  /* 0xffffffff0d00788c */ /* 0x000fe2000bf05270 */
[----:B------:R-:W2:Y:S01]  /*14eb0*/  S2R R5, SR_TID.X ;  /* 0x0000000000057919 */ /* 0x000ea20000002100 */
[----:B-1----:R-:W-:Y:S02]  /*14ec0*/  FADD.FTZ R236, R4, R236 ;  /* 0x000000ec04ec7221 */ /* 0x002fe40000010000 */
[----:B------:R-:W1:Y:S01]  /*14ed0*/  S2R R4, SR_TID.X ;  /* 0x0000000000047919 */ /* 0x000e620000002100 */
[----:B----4-:R-:W-:-:S02]  /*14ee0*/  FADD.FTZ R9, R9, R235 ;  /* 0x000000eb09097221 */ /* 0x010fc40000010000 */
[----:B------:R-:W4:Y:S01]  /*14ef0*/  SHFL.BFLY PT, R10, R236, 0x1, 0x1f ;  /* 0x0c201f00ec0a7f89 */ /* 0x000f2200000e0000 */
[----:B---3--:R-:W-:Y:S01]  /*14f00*/  FADD.FTZ R11, R11, R237 ;  /* 0x000000ed0b0b7221 */ /* 0x008fe20000010000 */
[----:B--2---:R-:W-:-:S04]  /*14f10*/  FADD.FTZ R234, R6, R234 ;  /* 0x000000ea06ea7221 */ /* 0x004fc80000010000 */
[----:B------:R-:W2:Y:S04]  /*14f20*/  SHFL.BFLY PT, R7, R11, 0x1, 0x1f ;  /* 0x0c201f000b077f89 */ /* 0x000ea800000e0000 */
[----:B------:R-:W3:Y:S04]  /*14f30*/  SHFL.BFLY PT, R6, R9, 0x1, 0x1f ;  /* 0x0c201f0009067f89 */ /* 0x000ee800000e0000 */
[----:B------:R-:W3:Y:S01]  /*14f40*/  SHFL.BFLY PT, R8, R234, 0x1, 0x1f ;  /* 0x0c201f00ea087f89 */ /* 0x000ee200000e0000 */
[----:B------:R-:W-:Y:S01]  /*14f50*/  SHF.R.U32.HI R5, RZ, 0x2, R5 ;  /* 0x00000002ff057819 */ /* 0x000fe20000011605 */
[----:B----4-:R-:W-:Y:S01]  /*14f60*/  FADD.FTZ R10, R236, R10 ;  /* 0x0000000aec0a7221 */ /* 0x010fe20000010000 */
[----:B-1----:R-:W-:-:S03]  /*14f70*/  SHF.L.U32 R12, R4, 0x1, RZ ;  /* 0x00000001040c7819 */ /* 0x002fc600000006ff */
[----:B------:R-:W-:Y:S01]  /*14f80*/  MUFU.RCP R16, R10 ;  /* 0x0000000a00107308 */ /* 0x000fe20000001000 */
[----:B------:R-:W-:Y:S01]  /*14f90*/  SHF.L.U32 R13, R4, 0x4, RZ ;  /* 0x00000004040d7819 */ /* 0x000fe200000006ff */
[----:B--2---:R-:W-:Y:S01]  /*14fa0*/  FADD.FTZ R11, R11, R7 ;  /* 0x000000070b0b7221 */ /* 0x004fe20000010000 */
[----:B------:R-:W-:Y:S02]  /*14fb0*/  LOP3.LUT R12, R12, 0x6, RZ, 0xc0, !PT ;  /* 0x000000060c0c7812 */ /* 0x000fe400078ec0ff */
[----:B------:R-:W-:Y:S01]  /*14fc0*/  FSETP.NE.FTZ.AND P5, PT, R10, RZ, PT ;  /* 0x000000ff0a00720b */ /* 0x000fe20003fb5000 */
[----:B---3--:R-:W-:Y:S01]  /*14fd0*/  FADD.FTZ R9, R9, R6 ;  /* 0x0000000609097221 */ /* 0x008fe20000010000 */
[----:B------:R-:W-:Y:S01]  /*14fe0*/  SHF.L.U32 R6, R4, 0x3, RZ ;  /* 0x0000000304067819 */ /* 0x000fe200000006ff */
[----:B------:R-:W1:Y:S01]  /*14ff0*/  MUFU.RCP R7, R11 ;  /* 0x0000000b00077308 */ /* 0x000e620000001000 */
[----:B------:R-:W-:Y:S01]  /*15000*/  LOP3.LUT R13, R12, 0x3e00, R13, 0xf8, !PT ;  /* 0x00003e000c0d7812 */ /* 0x000fe200078ef80d */
[----:B------:R-:W-:Y:S01]  /*15010*/  FADD.FTZ R8, R234, R8 ;  /* 0x00000008ea087221 */ /* 0x000fe20000010000 */
[----:B------:R-:W-:-:S02]  /*15020*/  SHF.L.U32 R12, R5, 0x5, RZ ;  /* 0x00000005050c7819 */ /* 0x000fc400000006ff */
[----:B------:R-:W-:Y:S02]  /*15030*/  LOP3.LUT R14, R6, 0xc0, RZ, 0xc0, !PT ;  /* 0x000000c0060e7812 */ /* 0x000fe400078ec0ff */
[----:B------:R-:W-:Y:S01]  /*15040*/  LOP3.LUT R12, R13, 0x20, R12, 0xf8, !PT ;  /* 0x000000200d0c7812 */ /* 0x000fe200078ef80c */
[----:B------:R-:W2:Y:S01]  /*15050*/  MUFU.RCP R15, R9 ;  /* 0x00000009000f7308 */ /* 0x000ea20000001000 */
[----:B------:R-:W-:Y:S02]  /*15060*/  LOP3.LUT R14, R14, 0x18, R4, 0xf8, !PT ;  /* 0x000000180e0e7812 */ /* 0x000fe400078ef804 */
[----:B------:R-:W-:Y:S02]  /*15070*/  FSETP.NE.FTZ.AND P6, PT, R11, RZ, PT ;  /* 0x000000ff0b00720b */ /* 0x000fe40003fd5000 */
[----:B------:R-:W-:Y:S02]  /*15080*/  LOP3.LUT R12, R12, R14, RZ, 0xfc, !PT ;  /* 0x0000000e0c0c7212 */ /* 0x000fe400078efcff */
[----:B------:R-:W3:Y:S01]  /*15090*/  LDC.U8 R14, c[0x0][0x549] ;  /* 0x00015240ff0e7b82 */ /* 0x000ee20000000000 */
[----:B------:R-:W4:Y:S01]  /*150a0*/  MUFU.RCP R13, R8 ;  /* 0x00000008000d7308 */ /* 0x000f220000001000 */
[----:B------:R-:W-:-:S02]  /*150b0*/  FSETP.NE.FTZ.AND P4, PT, R9, RZ, PT ;  /* 0x000000ff0900720b */ /* 0x000fc40003f95000 */
[----:B------:R-:W-:Y:S02]  /*150c0*/  FSETP.NE.FTZ.AND P3, PT, R8, RZ, PT ;  /* 0x000000ff0800720b */ /* 0x000fe40003f75000 */
[----:B-1----:R-:W-:Y:S02]  /*150d0*/  FSEL R7, R7, 1, P6 ;  /* 0x3f80000007077808 */ /* 0x002fe40003000000 */
[----:B------:R-:W-:Y:S01]  /*150e0*/  FSEL R16, R16, 1, P5 ;  /* 0x3f80000010107808 */ /* 0x000fe20002800000 */
[----:B------:R1:W1:Y:S01]  /*150f0*/  @P6 MUFU.LG2 R23, R11 ;  /* 0x0000000b00176308 */ /* 0x0002620000000c00 */
[----:B------:R-:W-:Y:S01]  /*15100*/  SHF.L.U32 R17, R4, 0x2, RZ ;  /* 0x0000000204117819 */ /* 0x000fe200000006ff */
[----:B------:R-:W-:Y:S01]  /*15110*/  FMUL.FTZ R7, R7, UR5 ;  /* 0x0000000507077c20 */ /* 0x000fe20008410000 */
[----:B--2---:R-:W-:Y:S01]  /*15120*/  FSEL R15, R15, 1, P4 ;  /* 0x3f8000000f0f7808 */ /* 0x004fe20002000000 */
[----:B------:R-:W-:Y:S01]  /*15130*/  FMUL.FTZ R16, R16, UR5 ;  /* 0x0000000510107c20 */ /* 0x000fe20008410000 */
[----:B------:R-:W-:Y:S01]  /*15140*/  LOP3.LUT R18, R17, 0x20, RZ, 0xc0, !PT ;  /* 0x0000002011127812 */ /* 0x000fe200078ec0ff */
[C---:B------:R-:W-:Y:S01]  /*15150*/  FMUL.FTZ R160, R7.reuse, R160 ;  /* 0x000000a007a07220 */ /* 0x040fe20000410000 */
[----:B------:R-:W-:Y:S01]  /*15160*/  FMUL.FTZ R161, R7, R161 ;  /* 0x000000a107a17220 */ /* 0x000fe20000410000 */
[----:B------:R-:W-:Y:S01]  /*15170*/  FMUL.FTZ R15, R15, UR5 ;  /* 0x000000050f0f7c20 */ /* 0x000fe20008410000 */
[C---:B------:R-:W-:Y:S01]  /*15180*/  FMUL.FTZ R162, R16.reuse, R162 ;  /* 0x000000a210a27220 */ /* 0x040fe20000410000 */
[----:B----4-:R-:W-:Y:S01]  /*15190*/  FSEL R13, R13, 1, P3 ;  /* 0x3f8000000d0d7808 */ /* 0x010fe20001800000 */
[C---:B------:R-:W-:Y:S01]  /*151a0*/  FMUL.FTZ R163, R16.reuse, R163 ;  /* 0x000000a310a37220 */ /* 0x040fe20000410000 */
[C---:B------:R-:W-:Y:S01]  /*151b0*/  FMUL.FTZ R150, R16.reuse, R150 ;  /* 0x0000009610967220 */ /* 0x040fe20000410000 */
[C---:B------:R-:W-:Y:S01]  /*151c0*/  FMUL.FTZ R151, R16.reuse, R151 ;  /* 0x0000009710977220 */ /* 0x040fe20000410000 */
[C---:B------:R-:W-:Y:S01]  /*151d0*/  FMUL.FTZ R146, R16.reuse, R146 ;  /* 0x0000009210927220 */ /* 0x040fe20000410000 */
[----:B------:R-:W-:Y:S01]  /*151e0*/  FMUL.FTZ R13, R13, UR5 ;  /* 0x000000050d0d7c20 */ /* 0x000fe20008410000 */
[----:B------:R-:W-:Y:S01]  /*151f0*/  UMOV UR5, 0x400 ;  /* 0x0000040000057882 */ /* 0x000fe20000000000 */
[C---:B------:R-:W-:Y:S01]  /*15200*/  FMUL.FTZ R147, R16.reuse, R147 ;  /* 0x0000009310937220 */ /* 0x040fe20000410000 */
[----:B------:R-:W-:Y:S01]  /*15210*/  ULEA UR4, UR4, UR5, 0x18 ;  /* 0x0000000504047291 */ /* 0x000fe2000f8ec0ff */
[C---:B------:R-:W-:Y:S01]  /*15220*/  FMUL.FTZ R134, R16.reuse, R134 ;  /* 0x0000008610867220 */ /* 0x040fe20000410000 */
[----:B------:R-:W-:Y:S01]  /*15230*/  FMUL.FTZ R16, R16, R135 ;  /* 0x0000008710107220 */ /* 0x000fe20000410000 */
[C---:B------:R-:W-:Y:S01]  /*15240*/  FMUL.FTZ R148, R7.reuse, R148 ;  /* 0x0000009407947220 */ /* 0x040fe20000410000 */
[----:B------:R-:W-:Y:S01]  /*15250*/  FMUL.FTZ R149, R7, R149 ;  /* 0x0000009507957220 */ /* 0x000fe20000410000 */
[----:B---3--:R-:W-:Y:S01]  /*15260*/  ISETP.NE.AND P2, PT, R14, RZ, PT ;  /* 0x000000ff0e00720c */ /* 0x008fe20003f45270 */
[C---:B------:R-:W-:Y:S01]  /*15270*/  FMUL.FTZ R156, R15.reuse, R156 ;  /* 0x0000009c0f9c7220 */ /* 0x040fe20000410000 */
[----:B------:R-:W-:Y:S01]  /*15280*/  FMUL.FTZ R157, R15, R157 ;  /* 0x0000009d0f9d7220 */ /* 0x000fe20000410000 */
[C---:B------:R-:W-:Y:S01]  /*15290*/  FMUL.FTZ R158, R13.reuse, R158 ;  /* 0x0000009e0d9e7220 */ /* 0x040fe20000410000 */
[----:B------:R-:W-:Y:S01]  /*152a0*/  FMUL.FTZ R159, R13, R159 ;  /* 0x0000009f0d9f7220 */ /* 0x000fe20000410000 */
[----:B------:R-:W-:Y:S01]  /*152b0*/  LEA R19, R12, UR4, 0x1 ;  /* 0x000000040c137c11 */ /* 0x000fe2000f8e08ff */
[C---:B------:R-:W-:Y:S01]  /*152c0*/  FMUL.FTZ R152, R15.reuse, R152 ;  /* 0x000000980f987220 */ /* 0x040fe20000410000 */
[----:B------:R-:W-:Y:S01]  /*152d0*/  FMUL.FTZ R153, R15, R153 ;  /* 0x000000990f997220 */ /* 0x000fe20000410000 */
[C---:B------:R-:W-:Y:S01]  /*152e0*/  FMUL.FTZ R154, R13.reuse, R154 ;  /* 0x0000009a0d9a7220 */ /* 0x040fe20000410000 */
[----:B------:R-:W-:Y:S01]  /*152f0*/  FMUL.FTZ R155, R13, R155 ;  /* 0x0000009b0d9b7220 */ /* 0x000fe20000410000 */
[----:B------:R-:W-:Y:S01]  /*15300*/  F2FP.BF16.F32.PACK_AB R160, R161, R160 ;  /* 0x000000a0a1a0723e */ /* 0x000fe200000010ff */
[----:B------:R-:W-:Y:S01]  /*15310*/  FMUL.FTZ R142, R13, R142 ;  /* 0x0000008e0d8e7220 */ /* 0x000fe20000410000 */
[----:B------:R-:W-:Y:S01]  /*15320*/  F2FP.BF16.F32.PACK_AB R162, R163, R162 ;  /* 0x000000a2a3a2723e */ /* 0x000fe200000010ff */
[----:B------:R-:W-:Y:S01]  /*15330*/  FMUL.FTZ R143, R13, R143 ;  /* 0x0000008f0d8f7220 */ /* 0x000fe20000410000 */
[----:B------:R-:W-:Y:S01]  /*15340*/  F2FP.BF16.F32.PACK_AB R134, R16, R134 ;  /* 0x000000861086723e */ /* 0x000fe200000010ff */
[----:B------:R-:W-:Y:S01]  /*15350*/  STS [R19], R160 ;  /* 0x000000a013007388 */ /* 0x000fe20000000800 */
[----:B------:R-:W-:Y:S01]  /*15360*/  LOP3.LUT R20, R17, 0x40, RZ, 0xc0, !PT ;  /* 0x0000004011147812 */ /* 0x000fe200078ec0ff */
[----:B------:R-:W-:Y:S01]  /*15370*/  FMUL.FTZ R138, R13, R138 ;  /* 0x0000008a0d8a7220 */ /* 0x000fe20000410000 */
[----:B------:R-:W-:Y:S01]  /*15380*/  F2FP.BF16.F32.PACK_AB R148, R149, R148 ;  /* 0x000000949594723e */ /* 0x000fe200000010ff */
[----:B------:R-:W-:Y:S01]  /*15390*/  STS [R19+0x200], R162 ;  /* 0x000200a213007388 */ /* 0x000fe20000000800 */
[----:B------:R-:W-:Y:S01]  /*153a0*/  F2FP.BF16.F32.PACK_AB R150, R151, R150 ;  /* 0x000000969796723e */ /* 0x000fe200000010ff */
[----:B------:R-:W-:Y:S01]  /*153b0*/  FMUL.FTZ R140, R15, R140 ;  /* 0x0000008c0f8c7220 */ /* 0x000fe20000410000 */
        /* <DEDUP_REMOVED lines=10> */
[----:B------:R-:W-:Y:S01]  /*15460*/  IADD3 R20, PT, PT, R19, -R20, RZ ;  /* 0x8000001413147210 */ /* 0x000fe20007ffe0ff */
[----:B------:R-:W-:Y:S01]  /*15470*/  FMUL.FTZ R15, R15, R137 ;  /* 0x000000890f0f7220 */ /* 0x000fe20000410000 */
[----:B------:R-:W2:Y:S01]  /*15480*/  LDC.U8 R17, c[0x0][0x548] ;  /* 0x00015200ff117b82 */ /* 0x000ea20000000000 */
[----:B------:R-:W-:Y:S01]  /*15490*/  STS [R19+0x1000], R156 ;  /* 0x0010009c13007388 */ /* 0x000fe20000000800 */
[----:B------:R-:W3:Y:S01]  /*154a0*/  LDCU UR4, c[0x0][0x434] ;  /* 0x00008680ff0477ac */ /* 0x000ee20008000800 */
[----:B------:R-:W-:Y:S01]  /*154b0*/  F2FP.BF16.F32.PACK_AB R138, R13, R138 ;  /* 0x0000008a0d8a723e */ /* 0x000fe200000010ff */
[----:B------:R-:W-:Y:S01]  /*154c0*/  FMUL.FTZ R144, R7, R144 ;  /* 0x0000009007907220 */ /* 0x000fe20000410000 */
[----:B------:R4:W-:Y:S01]  /*154d0*/  STS [R19+0x1200], R158 ;  /* 0x0012009e13007388 */ /* 0x0009e20000000800 */
[----:B------:R-:W-:Y:S01]  /*154e0*/  F2FP.BF16.F32.PACK_AB R136, R15, R136 ;  /* 0x000000880f88723e */ /* 0x000fe200000010ff */
[C---:B------:R-:W-:Y:S01]  /*154f0*/  FMUL.FTZ R145, R7.reuse, R145 ;  /* 0x0000009107917220 */ /* 0x040fe20000410000 */
[----:B------:R-:W1:Y:S01]  /*15500*/  S2UR UR5, SR_CTAID.Y ;  /* 0x00000000000579c3 */ /* 0x000e620000002600 */
[----:B------:R-:W-:Y:S01]  /*15510*/  STS [R16+0x1010], R152 ;  /* 0x0010109810007388 */ /* 0x000fe20000000800 */
[C---:B------:R-:W-:Y:S01]  /*15520*/  FMUL.FTZ R132, R7.reuse, R132 ;  /* 0x0000008407847220 */ /* 0x040fe20000410000 */
[----:B------:R-:W-:Y:S01]  /*15530*/  FMUL.FTZ R7, R7, R133 ;  /* 0x0000008507077220 */ /* 0x000fe20000410000 */
[----:B------:R-:W-:Y:S01]  /*15540*/  F2FP.BF16.F32.PACK_AB R144, R145, R144 ;  /* 0x000000909190723e */ /* 0x000fe200000010ff */
[----:B------:R3:W-:Y:S01]  /*15550*/  STS [R16+0x1210], R154 ;  /* 0x0012109a10007388 */ /* 0x0007e20000000800 */
[----:B------:R-:W-:Y:S01]  /*15560*/  F2FP.BF16.F32.PACK_AB R146, R147, R146 ;  /* 0x000000929392723e */ /* 0x000fe200000010ff */
[----:B------:R-:W1:Y:S01]  /*15570*/  @P5 MUFU.LG2 R10, R10 ;  /* 0x0000000a000a5308 */ /* 0x000e620000000c00 */
[----:B------:R-:W1:Y:S01]  /*15580*/  @!P0 LDC.64 R12, c[0x0][0x400] ;  /* 0x00010000ff0c8b82 */ /* 0x000e620000000a00 */
[----:B------:R-:W-:Y:S01]  /*15590*/  F2FP.BF16.F32.PACK_AB R7, R7, R132 ;  /* 0x000000840707723e */ /* 0x000fe200000010ff */
[----:B------:R-:W-:Y:S01]  /*155a0*/  STS [R20+0x20], R144 ;  /* 0x0000209014007388 */ /* 0x000fe20000000800 */
[----:B------:R-:W-:-:S02]  /*155b0*/  F2FP.BF16.F32.PACK_AB R140, R141, R140 ;  /* 0x0000008c8d8c723e */ /* 0x000fc400000010ff */
[----:B------:R-:W-:Y:S01]  /*155c0*/  F2FP.BF16.F32.PACK_AB R142, R143, R142 ;  /* 0x0000008e8f8e723e */ /* 0x000fe200000010ff */
[----:B------:R-:W-:Y:S01]  /*155d0*/  STS [R20+0x220], R146 ;  /* 0x0002209214007388 */ /* 0x000fe20000000800 */
[----:B------:R-:W-:Y:S01]  /*155e0*/  @P2 MOV R28, 0x1 ;  /* 0x00000001001c2802 */ /* 0x000fe20000000f00 */
[----:B------:R-:W1:Y:S01]  /*155f0*/  @P0 LDC.64 R14, c[0x0][0x408] ;  /* 0x00010200ff0e0b82 */ /* 0x000e620000000a00 */
[----:B--2---:R-:W-:Y:S02]  /*15600*/  ISETP.NE.AND P1, PT, R17, RZ, !P2 ;  /* 0x000000ff1100720c */ /* 0x004fe40005725270 */
[----:B----4-:R-:W-:-:S05]  /*15610*/  IADD3 R19, PT, PT, -R18, R20, RZ ;  /* 0x0000001412137210 */ /* 0x010fca0007ffe1ff */
[----:B------:R-:W2:Y:S01]  /*15620*/  @P2 LDC R18, c[0x0][0x430] ;  /* 0x00010c00ff122b82 */ /* 0x000ea20000000800 */
[----:B------:R4:W-:Y:S04]  /*15630*/  STS [R19+0x30], R7 ;  /* 0x0000300713007388 */ /* 0x0009e80000000800 */
[----:B------:R-:W-:Y:S03]  /*15640*/  STS [R19+0x230], R134 ;  /* 0x0002308613007388 */ /* 0x000fe60000000800 */
[----:B---3--:R-:W2:Y:S01]  /*15650*/  LDC R16, c[0x0][0x434] ;  /* 0x00010d00ff107b82 */ /* 0x008ea20000000800 */
[----:B-1----:R-:W-:Y:S01]  /*15660*/  @!P0 IMAD.WIDE.U32 R26, R12, UR5, RZ ;  /* 0x000000050c1a8c25 */ /* 0x002fe2000f8e00ff */
[----:B------:R-:W-:Y:S04]  /*15670*/  STS [R20+0x1020], R140 ;  /* 0x0010208c14007388 */ /* 0x000fe80000000800 */
[----:B------:R1:W-:Y:S02]  /*15680*/  STS [R20+0x1220], R142 ;  /* 0x0012208e14007388 */ /* 0x0003e40000000800 */
[----:B------:R-:W3:Y:S02]  /*15690*/  @P6 LDC R22, c[0x0][0x458] ;  /* 0x00011600ff166b82 */ /* 0x000ee40000000800 */
[----:B------:R-:W-:Y:S04]  /*156a0*/  STS [R19+0x1030], R136 ;  /* 0x0010308813007388 */ /* 0x000fe80000000800 */
[----:B------:R1:W-:Y:S02]  /*156b0*/  STS [R19+0x1230], R138 ;  /* 0x0012308a13007388 */ /* 0x0003e40000000800 */
[----:B------:R-:W3:Y:S01]  /*156c0*/  @P5 LDC R11, c[0x0][0x458] ;  /* 0x00011600ff0b5b82 */ /* 0x000ee20000000800 */
[----:B----4-:R-:W-:-:S02]  /*156d0*/  @!P0 IMAD R7, R13, UR5, R27 ;  /* 0x000000050d078c24 */ /* 0x010fc4000f8e021b */
[----:B--2---:R-:W-:-:S05]  /*156e0*/  @P2 IMAD R16, R18, UR4, RZ ;  /* 0x0000000412102c24 */ /* 0x004fca000f8e02ff */
[----:B------:R-:W2:Y:S01]  /*156f0*/  @P2 LDC R18, c[0x0][0x430] ;  /* 0x00010c00ff122b82 */ /* 0x000ea20000000800 */
[----:B-1----:R-:W-:-:S04]  /*15700*/  @P0 IMAD.WIDE.U32 R20, R14, UR13, RZ ;  /* 0x0000000d0e140c25 */ /* 0x002fc8000f8e00ff */
[----:B------:R-:W-:Y:S01]  /*15710*/  @P0 IMAD R7, R15, UR13, R21 ;  /* 0x0000000d0f070c24 */ /* 0x000fe2000f8e0215 */
[----:B------:R-:W-:Y:S01]  /*15720*/  @!UP0 UIMAD UR13, UR5, UR4, URZ ;  /* 0x00000004050d82a4 */ /* 0x000fe2000f8e02ff */
[----:B------:R-:W-:Y:S01]  /*15730*/  VOTEU.ANY UP0, P1 ;  /* 0x0000000000ff7886 */ /* 0x000fe20000800100 */
[----:B------:R-:W1:Y:S02]  /*15740*/  S2R R19, SR_CTAID.Z ;  /* 0x0000000000137919 */ /* 0x000e640000002700 */
[----:B------:R-:W-:Y:S01]  /*15750*/  USHF.R.S32.HI UR6, URZ, 0x1f, UR13 ;  /* 0x0000001fff067899 */ /* 0x000fe2000801140d */
[----:B---3--:R-:W-:Y:S11]  /*15760*/  @P2 BRA `(.L_x_327) ;  /* 0x0000000000202947 */ /* 0x008ff60003800000 */
[----:B------:R-:W-:Y:S01]  /*15770*/  ISETP.NE.AND P1, PT, R17, RZ, PT ;  /* 0x000000ff1100720c */ /* 0x000fe20003f25270 */
[----:B------:R-:W3:-:S12]  /*15780*/  LDC R12, c[0x0][0x3e0] ;  /* 0x0000f800ff0c7b82 */ /* 0x000ed80000000800 */
[----:B------:R-:W3:Y:S01]  /*15790*/  @P1 LDC R28, c[0x0][0x454] ;  /* 0x00011500ff1c1b82 */ /* 0x000ee20000000800 */
[----:B--2---:R-:W-:Y:S02]  /*157a0*/  @P1 MOV R18, 0x1 ;  /* 0x0000000100121802 */ /* 0x004fe40000000f00 */
[----:B------:R-:W-:-:S05]  /*157b0*/  @!P1 MOV R18, 0x1 ;  /* 0x0000000100129802 */ /* 0x000fca0000000f00 */
[----:B------:R-:W4:Y:S01]  /*157c0*/  @P1 LDC R16, c[0x0][0x454] ;  /* 0x00011500ff101b82 */ /* 0x000f220000000800 */
[----:B---3--:R-:W-:Y:S02]  /*157d0*/  @P1 IMAD R28, R28, R12, RZ ;  /* 0x0000000c1c1c1224 */ /* 0x008fe400078e02ff */
[----:B------:R-:W-:-:S07]  /*157e0*/  @!P1 IMAD R28, R12, UR4, RZ ;  /* 0x000000040c1c9c24 */ /* 0x000fce000f8e02ff */
.L_x_327:
[----:B------:R-:W-:Y:S01]  /*157f0*/  BAR.SYNC.DEFER_BLOCKING 0x0 ;  /* 0x0000000000007b1d */ /* 0x000fe20000010000 */
[----:B------:R-:W-:Y:S01]  /*15800*/  PLOP3.LUT P1, PT, PT, PT, UP0, 0x80, 0x8 ;  /* 0x000000000008781c */ /* 0x000fe20003f2f008 */
[----:B------:R-:W-:Y:S01]  /*15810*/  @P5 FMUL.FTZ R10, R10, 0.69314718246459960938 ;  /* 0x3f3172180a0a5820 */ /* 0x000fe20000410000 */
[----:B------:R-:W-:Y:S01]  /*15820*/  LOP3.LUT P2, RZ, R4, 0x3, RZ, 0xc0, !PT ;  /* 0x0000000304ff7812 */ /* 0x000fe2000784c0ff */
[----:B-1--4-:R-:W-:Y:S01]  /*15830*/  IMAD R16, R19, R16, RZ ;  /* 0x0000001013107224 */ /* 0x012fe200078e02ff */
[----:B------:R-:W-:Y:S01]  /*15840*/  MOV R24, 0x7f800000 ;  /* 0x7f80000000187802 */ /* 0x000fe20000000f00 */
[----:B------:R1:W3:Y:S02]  /*15850*/  @P3 MUFU.LG2 R27, R8 ;  /* 0x00000008001b3308 */ /* 0x0002e40000000c00 */
[----:B------:R-:W4:Y:S01]  /*15860*/  @P4 LDC R17, c[0x0][0x458] ;  /* 0x00011600ff114b82 */ /* 0x000f220000000800 */
[----:B------:R-:W-:Y:S01]  /*15870*/  @P5 FFMA.FTZ R24, R3, R11, R10 ;  /* 0x0000000b03185223 */ /* 0x000fe2000001000a */
[----:B------:R-:W-:Y:S01]  /*15880*/  USEL UR13, UR13, URZ, UP0 ;  /* 0x000000ff0d0d7287 */ /* 0x000fe20008000000 */
[----:B--2---:R-:W-:Y:S01]  /*15890*/  IMAD R10, R18, UR14, RZ ;  /* 0x0000000e120a7c24 */ /* 0x004fe2000f8e02ff */
[----:B------:R-:W-:Y:S01]  /*158a0*/  MOV R3, UR6 ;  /* 0x0000000600037c02 */ /* 0x000fe20008000f00 */
[----:B------:R-:W-:Y:S01]  /*158b0*/  @P6 FMUL.FTZ R23, R23, 0.69314718246459960938 ;  /* 0x3f31721817176820 */ /* 0x000fe20000410000 */
[----:B------:R-:W-:Y:S01]  /*158c0*/  MOV R25, 0x7f800000 ;  /* 0x7f80000000197802 */ /* 0x000fe20000000f00 */
[----:B------:R-:W2:Y:S01]  /*158d0*/  @P4 MUFU.LG2 R9, R9 ;  /* 0x0000000900094308 */ /* 0x000ea20000000c00 */
[----:B------:R-:W-:Y:S01]  /*158e0*/  @!P1 IMAD R16, R28, UR5, R16 ;  /* 0x000000051c109c24 */ /* 0x000fe2000f8e0210 */
[----:B------:R-:W-:Y:S01]  /*158f0*/  SEL R3, R3, RZ, P1 ;  /* 0x000000ff03037207 */ /* 0x000fe20000800000 */
[----:B------:R-:W-:Y:S01]  /*15900*/  @P6 FFMA.FTZ R25, R164, R22, R23 ;  /* 0x00000016a4196223 */ /* 0x000fe20000010017 */
[----:B------:R-:W-:Y:S01]  /*15910*/  BSSY.RECONVERGENT B0, `(.L_x_328) ;  /* 0x0000034000007945 */ /* 0x000fe20003800200 */
[----:B------:R-:W-:-:S02]  /*15920*/  MOV R22, 0x7f800000 ;  /* 0x7f80000000167802 */ /* 0x000fc40000000f00 */
[----:B------:R-:W-:Y:S01]  /*15930*/  MOV R23, 0x7f800000 ;  /* 0x7f80000000177802 */ /* 0x000fe20000000f00 */
[----:B------:R4:W4:Y:S01]  /*15940*/  LDS.128 R12, [R212+0x1800] ;  /* 0x00180000d40c7984 */ /* 0x0009220000000c00 */
[----:B-1----:R-:W1:Y:S01]  /*15950*/  @P3 LDC R8, c[0x0][0x458] ;  /* 0x00011600ff083b82 */ /* 0x002e620000000800 */
[----:B---3--:R-:W-:Y:S01]  /*15960*/  @P3 FMUL.FTZ R28, R27, 0.69314718246459960938 ;  /* 0x3f3172181b1c3820 */ /* 0x008fe20000410000 */
[--C-:B------:R-:W-:Y:S02]  /*15970*/  IADD3 R27, P5, P1, R10, UR13, R16.reuse ;  /* 0x0000000d0a1b7c10 */ /* 0x100fe4000f9be010 */
[----:B------:R-:W-:Y:S01]  /*15980*/  SHF.R.S32.HI R16, RZ, 0x1f, R16 ;  /* 0x0000001fff107819 */ /* 0x000fe20000011410 */
[----:B--2---:R-:W-:Y:S01]  /*15990*/  @P4 FMUL.FTZ R11, R9, 0.69314718246459960938 ;  /* 0x3f317218090b4820 */ /* 0x004fe20000410000 */
[----:B------:R-:W-:-:S03]  /*159a0*/  SHF.R.S32.HI R9, RZ, 0x1f, R10 ;  /* 0x0000001fff097819 */ /* 0x000fc6000001140a */
[----:B----4-:R-:W-:Y:S01]  /*159b0*/  @P4 FFMA.FTZ R23, R2, R17, R11 ;  /* 0x0000001102174223 */ /* 0x010fe2000001000b */
[----:B-1----:R-:W-:Y:S01]  /*159c0*/  @P3 FFMA.FTZ R22, R0, R8, R28 ;  /* 0x0000000800163223 */ /* 0x002fe2000001001c */
[----:B------:R-:W-:Y:S01]  /*159d0*/  IADD3.X R0, PT, PT, R9, R3, R16, P5, P1 ;  /* 0x0000000309007210 */ /* 0x000fe20002fe2410 */
[----:B------:R-:W-:Y:S06]  /*159e0*/  @P2 BRA `(.L_x_329) ;  /* 0x0000000000982947 */ /* 0x000fec0003800000 */
        /* <DEDUP_REMOVED lines=38> */
.L_x_329:
[----:B------:R-:W-:Y:S05]  /*15c50*/  BSYNC.RECONVERGENT B0 ;  /* 0x0000000000007941 */ /* 0x000fea0003800200 */
.L_x_328:
[----:B------:R-:W-:Y:S01]  /*15c60*/  @P0 IMAD.MOV.U32 R26, RZ, RZ, R20 ;  /* 0x000000ffff1a0224 */ /* 0x000fe200078e0014 */
[----:B------:R-:W-:Y:S01]  /*15c70*/  LOP3.LUT R6, R6, 0x18, RZ, 0xc0, !PT ;  /* 0x0000001806067812 */ /* 0x000fe200078ec0ff */
[C---:B-1----:R-:W-:Y:S01]  /*15c80*/  VIADD R3, R5.reuse, 0x20 ;  /* 0x0000002005037836 */ /* 0x042fe20000000000 */
[C---:B------:R-:W-:Y:S01]  /*15c90*/  IADD3 R2, PT, PT, R5.reuse, 0x40, RZ ;  /* 0x0000004005027810 */ /* 0x040fe20007ffe0ff */
[C---:B------:R-:W-:Y:S01]  /*15ca0*/  VIADD R0, R5.reuse, 0x60 ;  /* 0x0000006005007836 */ /* 0x040fe20000000000 */
[----:B------:R-:W-:Y:S01]  /*15cb0*/  IADD3 R8, P0, PT, R6, R26, RZ ;  /* 0x0000001a06087210 */ /* 0x000fe20007f1e0ff */
[----:B------:R-:W1:Y:S01]  /*15cc0*/  LDCU.64 UR4, c[0x0][0x410] ;  /* 0x00008200ff0477ac */ /* 0x000e620008000a00 */
[----:B------:R-:W-:Y:S01]  /*15cd0*/  ISETP.GE.AND P3, PT, R5, UR12, PT ;  /* 0x0000000c05007c0c */ /* 0x000fe2000bf66270 */
[----:B------:R-:W-:Y:S01]  /*15ce0*/  BSSY.RECONVERGENT B0, `(.L_x_330) ;  /* 0x0000013000007945 */ /* 0x000fe20003800200 */
[----:B------:R-:W-:Y:S02]  /*15cf0*/  IADD3.X R9, PT, PT, RZ, R7, RZ, P0, !PT ;  /* 0x00000007ff097210 */ /* 0x000fe400007fe4ff */
[----:B------:R2:W3:Y:S01]  /*15d00*/  LDS.128 R4, [R212] ;  /* 0x00000000d4047984 */ /* 0x0004e20000000c00 */
[----:B------:R-:W-:-:S02]  /*15d10*/  ISETP.GE.AND P2, PT, R3, UR12, PT ;  /* 0x0000000c03007c0c */ /* 0x000fc4000bf46270 */
[----:B------:R-:W-:Y:S02]  /*15d20*/  ISETP.GE.AND P1, PT, R2, UR12, PT ;  /* 0x0000000c02007c0c */ /* 0x000fe4000bf26270 */
[----:B------:R-:W-:Y:S01]  /*15d30*/  ISETP.GE.AND P0, PT, R0, UR12, PT ;  /* 0x0000000c00007c0c */ /* 0x000fe2000bf06270 */
[----:B-1----:R-:W-:-:S04]  /*15d40*/  IMAD.WIDE.U32 R8, R19, UR4, R8 ;  /* 0x0000000413087c25 */ /* 0x002fc8000f8e0008 */
[----:B------:R-:W-:Y:S01]  /*15d50*/  IMAD R11, R19, UR5, R9 ;  /* 0x00000005130b7c24 */ /* 0x000fe2000f8e0209 */
[----:B------:R-:W-:Y:S07]  /*15d60*/  @P3 BRA `(.L_x_331) ;  /* 0x0000000000283947 */ /* 0x000fee0003800000 */
[----:B------:R-:W1:Y:S01]  /*15d70*/  LDCU.64 UR6, c[0x0][0x408] ;  /* 0x00008100ff0677ac */ /* 0x000e620008000a00 */
[----:B------:R-:W-:Y:S01]  /*15d80*/  MOV R10, R8 ;  /* 0x00000008000a7202 */ /* 0x000fe20000000f00 */
[----:B------:R-:W4:Y:S01]  /*15d90*/  LDCU.64 UR4, c[0x0][0x3f0] ;  /* 0x00007e00ff0477ac */ /* 0x000f220008000a00 */
[----:B-1----:R-:W-:-:S03]  /*15da0*/  IMAD R0, R215, UR6, RZ ;  /* 0x00000006d7007c24 */ /* 0x002fc6000f8e02ff */
[----:B------:R-:W-:-:S04]  /*15db0*/  IMAD.WIDE.U32 R2, R214, UR6, R10 ;  /* 0x00000006d6027c25 */ /* 0x000fc8000f8e000a */
[----:B------:R-:W-:Y:S01]  /*15dc0*/  IMAD R0, R214, UR7, R0 ;  /* 0x00000007d6007c24 */ /* 0x000fe2000f8e0200 */
[----:B----4-:R-:W-:-:S04]  /*15dd0*/  LEA R16, P3, R2, UR4, 0x1 ;  /* 0x0000000402107c11 */ /* 0x010fc8000f8608ff */
[----:B------:R-:W-:-:S04]  /*15de0*/  IADD3 R0, PT, PT, R0, R3, RZ ;  /* 0x0000000300007210 */ /* 0x000fc80007ffe0ff */
[----:B------:R-:W-:-:S05]  /*15df0*/  LEA.HI.X R17, R2, UR5, R0, 0x1, P3 ;  /* 0x0000000502117c11 */ /* 0x000fca00098f0c00 */
[----:B---3--:R1:W-:Y:S02]  /*15e00*/  STG.E.128 desc[UR16][R16.64], R4 ;  /* 0x0000000410007986 */ /* 0x0083e4000c101d10 */
.L_x_331:
[----:B------:R-:W-:Y:S05]  /*15e10*/  BSYNC.RECONVERGENT B0 ;  /* 0x0000000000007941 */ /* 0x000fea0003800200 */
.L_x_330:
[----:B-1-3--:R1:W3:Y:S01]  /*15e20*/  LDS.128 R4, [R212+0x800] ;  /* 0x00080000d4047984 */ /* 0x00a2e20000000c00 */
[----:B------:R-:W-:Y:S04]  /*15e30*/  BSSY.RECONVERGENT B0, `(.L_x_332) ;  /* 0x000000f000007945 */ /* 0x000fe80003800200 */
[----:B------:R-:W-:Y:S05]  /*15e40*/  @P2 BRA `(.L_x_333) ;  /* 0x0000000000342947 */ /* 0x000fea0003800000 */
[----:B------:R-:W4:Y:S01]  /*15e50*/  LDCU.64 UR6, c[0x0][0x408] ;  /* 0x00008100ff0677ac */ /* 0x000f220008000a00 */
[----:B------:R-:W-:Y:S01]  /*15e60*/  IADD3 R2, P2, PT, R214, 0x20, RZ ;  /* 0x00000020d6027810 */ /* 0x000fe20007f5e0ff */
[----:B------:R-:W-:Y:S01]  /*15e70*/  IMAD.MOV.U32 R16, RZ, RZ, R8 ;  /* 0x000000ffff107224 */ /* 0x000fe200078e0008 */
        /* <DEDUP_REMOVED lines=9> */
[----:B---3--:R4:W-:Y:S02]  /*15f10*/  STG.E.128 desc[UR16][R2.64], R4 ;  /* 0x0000000402007986 */ /* 0x0089e4000c101d10 */
.L_x_333:
[----:B------:R-:W-:Y:S05]  /*15f20*/  BSYNC.RECONVERGENT B0 ;  /* 0x0000000000007941 */ /* 0x000fea0003800200 */
.L_x_332:
[----:B---34-:R3:W4:Y:S01]  /*15f30*/  LDS.128 R4, [R212+0x1000] ;  /* 0x00100000d4047984 */ /* 0x0187220000000c00 */
[----:B------:R-:W-:Y:S04]  /*15f40*/  BSSY.RECONVERGENT B0, `(.L_x_334) ;  /* 0x000000f000007945 */ /* 0x000fe80003800200 */
[----:B------:R-:W-:Y:S05]  /*15f50*/  @P1 BRA `(.L_x_335) ;  /* 0x0000000000341947 */ /* 0x000fea0003800000 */
        /* <DEDUP_REMOVED lines=12> */
[----:B----4-:R1:W-:Y:S02]  /*16020*/  STG.E.128 desc[UR16][R2.64], R4 ;  /* 0x0000000402007986 */ /* 0x0103e4000c101d10 */
.L_x_335:
[----:B------:R-:W-:Y:S05]  /*16030*/  BSYNC.RECONVERGENT B0 ;  /* 0x0000000000007941 */ /* 0x000fea0003800200 */
.L_x_334:
        /* <DEDUP_REMOVED lines=15> */
.L_x_336:
        /* <DEDUP_REMOVED lines=13> */
.L_x_732:


//--------------------- .text._ZN5flash16flash_fwd_kernelI23Flash_fwd_kernel_traitsILi32ELi128ELi128ELi4ELb0ELb0EN7cutlass10bfloat16_tE19Flash_kernel_traitsILi32ELi128ELi128ELi4ES3_EELb0ELb1ELb0ELb0ELb0ELb1ELb1ELb0EEEvNS_16Flash_fwd_paramsE --------------------------
	.section	.text._ZN5flash16flash_fwd_kernelI23Flash_fwd_kernel_traitsILi32ELi128ELi128ELi4ELb0ELb0EN7cutlass10bfloat16_tE19Flash_kernel_traitsILi32ELi128ELi128ELi4ES3_EELb0ELb1ELb0ELb0ELb0ELb1ELb1ELb0EEEvNS_16Flash_fwd_paramsE,"ax",@progbits
	.align	128
        .global         _ZN5flash16flash_fwd_kernelI23Flash_fwd_kernel_traitsILi32ELi128ELi128ELi4ELb0ELb0EN7cutlass10bfloat16_tE19Flash_kernel_traitsILi32ELi128ELi128ELi4ES3_EELb0ELb1ELb0ELb0ELb0ELb1ELb1ELb0EEEvNS_16Flash_fwd_paramsE
        .type           _ZN5flash16flash_fwd_kernelI23Flash_fwd_kernel_traitsILi32ELi128ELi128ELi4ELb0ELb0EN7cutlass10bfloat16_tE19Flash_kernel_traitsILi32ELi128ELi128ELi4ES3_EELb0ELb1ELb0ELb0ELb0ELb1ELb1ELb0EEEvNS_16Flash_fwd_paramsE,@function
        .size           _ZN5flash16flash_fwd_kernelI23Flash_fwd_kernel_traitsILi32ELi128ELi128ELi4ELb0ELb0EN7cutlass10bfloat16_tE19Flash_kernel_traitsILi32ELi128ELi128ELi4ES3_EELb0ELb1ELb0ELb0ELb0ELb1ELb1ELb0EEEvNS_16Flash_fwd_paramsE,(.L_x_733 - _ZN5flash16flash_fwd_kernelI23Flash_fwd_kernel_traitsILi32ELi128ELi128ELi4ELb0ELb0EN7cutlass10bfloat16_tE19Flash_kernel_traitsILi32ELi128ELi128ELi4ES3_EELb0ELb1ELb0ELb0ELb0ELb1ELb1ELb0EEEvNS_16Flash_fwd_paramsE)
        .other          _ZN5flash16flash_fwd_kernelI23Flash_fwd_kernel_traitsILi32ELi128ELi128ELi4ELb0ELb0EN7cutlass10bfloat16_tE19Flash_kernel_traitsILi32ELi128ELi128ELi4ES3_EELb0ELb1ELb0ELb0ELb0ELb1ELb1ELb0EEEvNS_16Flash_fwd_paramsE,@"STO_CUDA_ENTRY STV_DEFAULT"
_ZN5flash16flash_fwd_kernelI23Flash_fwd_kernel_traitsILi32ELi128ELi128ELi4ELb0ELb0EN7cutlass10bfloat16_tE19Flash_kernel_traitsILi32ELi128ELi128ELi4ES3_EELb0ELb1ELb0ELb0ELb0ELb1ELb1ELb0EEEvNS_16Flash_fwd_paramsE:
.text._ZN5flash16flash_fwd_kernelI23Flash_fwd_kernel_traitsILi32ELi128ELi128ELi4ELb0ELb0EN7cutlass10bfloat16_tE19Flash_kernel_traitsILi32ELi128ELi128ELi4ES3_EELb0ELb1ELb0ELb0ELb0ELb1ELb1ELb0EEEvNS_16Flash_fwd_paramsE:
        /* <DEDUP_REMOVED lines=22> */
[----:B------:R-:W3:Y:S04]  /*0160*/  @P4 LDG.E R0, desc[UR12][R2.64+0x4] ;  /* 0x0000040c02004981 */ /* 0x000ee8000c1e1900 */
[----:B------:R-:W-:-:S04]  /*0170*/  @P3 IADD3 R4, P1, PT, R6, UR6, RZ ;  /* 0x0000000606043c10 */ /* 0x000fc8000ff3e0ff */
[----:B------:R-:W-:Y:S01]  /*0180*/  @P3 IADD3.X R5, PT, PT, R7, UR7, RZ, P1, !PT ;  /* 0x0000000707053c10 */ /* 0x000fe20008ffe4ff */
[----:B------:R-:W1:Y:S01]  /*0190*/  S2R R23, SR_CTAID.X ;  /* 0x0000000000177919 */ /* 0x000e620000002500 */
[----:B------:R-:W4:Y:S03]  /*01a0*/  @!P4 LDC R45, c[0x0][0x434] ;  /* 0x00010d00ff2dcb82 */ /* 0x000f260000000800 */
[----:B------:R1:W5:Y:S05]  /*01b0*/  @P3 LDG.E R11, desc[UR12][R4.64] ;  /* 0x0000000c040b3981 */ /* 0x00036a000c1e1900 */
[----:B------:R-:W2:Y:S08]  /*01c0*/  @!P2 LDC R9, c[0x0][0x43c] ;  /* 0x00010f00ff09ab82 */ /* 0x000eb00000000800 */
[----:B-1----:R-:W1:Y:S01]  /*01d0*/  LDC.64 R4, c[0x0][0x468] ;  /* 0x00011a00ff047b82 */ /* 0x002e620000000a00 */
[----:B------:R-:W-:-:S04]  /*01e0*/  @P2 IADD3 R2, P0, PT, R6, UR4, RZ ;  /* 0x0000000406022c10 */ /* 0x000fc8000ff1e0ff */
[----:B------:R-:W-:-:S05]  /*01f0*/  @P2 IADD3.X R3, PT, PT, R7, UR5, RZ, P0, !PT ;  /* 0x0000000507032c10 */ /* 0x000fca00087fe4ff */
[----:B------:R1:W5:Y:S01]  /*0200*/  @P2 LDG.E R8, desc[UR12][R2.64] ;  /* 0x0000000c02082981 */ /* 0x000362000c1e1900 */
[----:B------:R-:W4:Y:S01]  /*0210*/  LDCU.U8 UR4, c[0x0][0x532] ;  /* 0x0000a640ff0477ac */ /* 0x000f220008000000 */
[----:B-1----:R-:W-:-:S05]  /*0220*/  IADD3 R2, P0, PT, R6, R4, RZ ;  /* 0x0000000406027210 */ /* 0x002fca0007f1e0ff */
[----:B------:R-:W-:Y:S01]  /*0230*/  IMAD.X R3, R7, 0x1, R5, P0 ;  /* 0x0000000107037824 */ /* 0x000fe200000e0605 */
[C---:B------:R-:W-:Y:S01]  /*0240*/  ISETP.NE.U32.AND P0, PT, R4.reuse, RZ, PT ;  /* 0x000000ff0400720c */ /* 0x040fe20003f05070 */
[----:B------:R-:W1:Y:S03]  /*0250*/  @!P2 LDC.64 R6, c[0x0][0x488] ;  /* 0x00012200ff06ab82 */ /* 0x000e660000000a00 */
[----:B------:R-:W-:Y:S02]  /*0260*/  ISETP.NE.AND.EX P0, PT, R5, RZ, PT, P0 ;  /* 0x000000ff0500720c */ /* 0x000fe40003f05300 */
[----:B------:R-:W-:Y:S02]  /*0270*/  ISETP.EQ.U32.AND P3, PT, R4, RZ, PT ;  /* 0x000000ff0400720c */ /* 0x000fe40003f62070 */
[----:B----4-:R-:W-:-:S09]  /*0280*/  ISETP.NE.AND P1, PT, RZ, UR4, PT ;  /* 0x00000004ff007c0c */ /* 0x010fd2000bf25270 */
[----:B------:R-:W4:Y:S01]  /*0290*/  @!P0 LDC R4, c[0x0][0x438] ;  /* 0x00010e00ff048b82 */ /* 0x000f220000000800 */
[----:B------:R-:W-:Y:S01]  /*02a0*/  ISETP.EQ.OR.EX P3, PT, R5, RZ, !P1, P3 ;  /* 0x000000ff0500720c */ /* 0x000fe20004f62730 */
[----:B------:R-:W-:Y:S02]  /*02b0*/  IMAD.MOV.U32 R12, RZ, RZ, -0x1 ;  /* 0xffffffffff0c7424 */ /* 0x000fe400078e00ff */
[----:B------:R-:W-:-:S10]  /*02c0*/  IMAD.SHL.U32 R154, R23, 0x80, RZ ;  /* 0x00000080179a7824 */ /* 0x000fd400078e00ff */
[----:B------:R1:W5:Y:S04]  /*02d0*/  @!P3 LDG.E R12, desc[UR12][R2.64] ;  /* 0x0000000c020cb981 */ /* 0x000368000c1e1900 */
[----:B--2---:R2:W-:Y:S01]  /*02e0*/  STL [R1+0x38], R25 ;  /* 0x0000381901007387 */ /* 0x0045e20000100800 */
[----:B---3--:R-:W-:-:S05]  /*02f0*/  @P4 IMAD.IADD R45, R0, 0x1, -R25 ;  /* 0x00000001002d4824 */ /* 0x008fca00078e0a19 */
[----:B------:R-:W-:Y:S01]  /*0300*/  ISETP.GT.AND P3, PT, R45, R154, PT ;  /* 0x0000009a2d00720c */ /* 0x000fe20003f64270 */
[----:B-1--4-:R-:W-:-:S12]  /*0310*/  @!P0 BRA `(.L_x_337) ;  /* 0x00000000000c8947 */ /* 0x012fd80003800000 */
[----:B------:R-:W3:Y:S02]  /*0320*/  @P1 LDG.E R4, desc[UR12][R2.64+0x4] ;  /* 0x0000040c02041981 */ /* 0x000ee4000c1e1900 */
[----:B---3-5:R-:W-:-:S06]  /*0330*/  @P1 IADD3 R4, PT, PT, R4, -R12, RZ ;  /* 0x8000000c04041210 */ /* 0x028fcc0007ffe0ff */
[----:B------:R1:W5:Y:S02]  /*0340*/  @!P1 LDG.E R4, desc[UR12][R2.64] ;  /* 0x0000000c02049981 */ /* 0x000364000c1e1900 */
.L_x_337:
[----:B------:R-:W-:Y:S05]  /*0350*/  @!P3 EXIT ;  /* 0x000000000000b94d */ /* 0x000fea0003800000 */
[----:B------:R-:W3:Y:S01]  /*0360*/  LDC R150, c[0x0][0x508] ;  /* 0x00014200ff967b82 */ /* 0x000ee20000000800 */
[----:B------:R-:W-:Y:S01]  /*0370*/  @!P2 ISETP.NE.U32.AND P0, PT, R6, RZ, PT ;  /* 0x000000ff0600a20c */ /* 0x000fe20003f05070 */
[----:B-----5:R-:W-:Y:S01]  /*0380*/  @P2 IMAD.IADD R44, R8, 0x1, -R11 ;  /* 0x00000001082c2824 */ /* 0x020fe200078e0a0b */
[----:B------:R-:W4:Y:S02]  /*0390*/  S2R R22, SR_CTAID.Z ;  /* 0x0000000000167919 */ /* 0x000f240000002700 */
[----:B------:R-:W-:Y:S01]  /*03a0*/  @!P2 ISETP.NE.AND.EX P0, PT, R7, RZ, PT, P0 ;  /* 0x000000ff0700a20c */ /* 0x000fe20003f05300 */
[----:B------:R-:W2:Y:S03]  /*03b0*/  S2R R121, SR_TID.X ;  /* 0x0000000000797919 */ /* 0x000ea60000002100 */
[----:B------:R-:W-:-:S04]  /*03c0*/  @!P2 SEL R0, R9, RZ, P0 ;  /* 0x000000ff0900a207 */ /* 0x000fc80000000000 */
[----:B------:R-:W-:Y:S01]  /*03d0*/  @!P2 IADD3 R44, PT, PT, R0, R4, -R11 ;  /* 0x00000004002ca210 */ /* 0x000fe20007ffe80b */
[----:B------:R-:W-:-:S04]  /*03e0*/  VIADD R0, R23, 0x1 ;  /* 0x0000000117007836 */ /* 0x000fc80000000000 */
[----:B-1----:R-:W-:Y:S02]  /*03f0*/  VIADD R2, R44, 0x7f ;  /* 0x0000007f2c027836 */ /* 0x002fe40000000000 */
[----:B------:R-:W-:-:S03]  /*0400*/  IMAD R0, R0, 0x80, -R45 ;  /* 0x0000008000007824 */ /* 0x000fc600078e0a2d */
        /* <DEDUP_REMOVED lines=9> */
[----:B--2-4-:R-:W-:Y:S05]  /*04a0*/  @P0 BRA `(.L_x_338) ;  /* 0x0000000800a00947 */ /* 0x014fea0003800000 */
[----:B------:R-:W1:Y:S01]  /*04b0*/  LDC.U8 R0, c[0x0][0x549] ;  /* 0x00015240ff007b82 */ /* 0x000e620000000000 */
[----:B------:R-:W-:-:S07]  /*04c0*/  ISETP.NE.AND P1, PT, R25, -0x1, PT ;  /* 0xffffffff1900780c */ /* 0x000fce0003f25270 */
[----:B------:R-:W2:Y:S08]  /*04d0*/  LDC.U8 R13, c[0x0][0x548] ;  /* 0x00015200ff0d7b82 */ /* 0x000eb00000000000 */
[----:B------:R-:W3:Y:S01]  /*04e0*/  @!P1 LDC.64 R4, c[0x0][0x400] ;  /* 0x00010000ff049b82 */ /* 0x000ee20000000a00 */
[----:B-1----:R-:W-:-:S07]  /*04f0*/  ISETP.NE.AND P0, PT, R0, RZ, PT ;  /* 0x000000ff0000720c */ /* 0x002fce0003f05270 */
[----:B------:R-:W1:Y:S01]  /*0500*/  @P1 LDC.64 R6, c[0x0][0x408] ;  /* 0x00010200ff061b82 */ /* 0x000e620000000a00 */
[----:B--2---:R-:W-:-:S07]  /*0510*/  ISETP.NE.AND P5, PT, R13, RZ, !P0 ;  /* 0x000000ff0d00720c */ /* 0x004fce00047a5270 */
[----:B------:R-:W2:Y:S01]  /*0520*/  LDC R12, c[0x0][0x434] ;  /* 0x00010d00ff0c7b82 */ /* 0x000ea20000000800 */
[----:B---3--:R-:W-:-:S07]  /*0530*/  @!P1 IMAD.WIDE.U32 R2, R24, R4, RZ ;  /* 0x0000000418029225 */ /* 0x008fce00078e00ff */
[----:B------:R-:W3:Y:S01]  /*0540*/  @P0 LDC.64 R10, c[0x0][0x430] ;  /* 0x00010c00ff0a0b82 */ /* 0x000ee20000000a00 */
[----:B------:R-:W-:Y:S01]  /*0550*/  @!P1 IMAD R9, R24, R5, R3 ;  /* 0x0000000518099224 */ /* 0x000fe200078e0203 */
[----:B------:R-:W-:-:S06]  /*0560*/  @!P1 MOV R8, R2 ;  /* 0x0000000200089202 */ /* 0x000fcc0000000f00 */
[----:B------:R-:W4:Y:S01]  /*0570*/  @P0 LDC R16, c[0x0][0x430] ;  /* 0x00010c00ff100b82 */ /* 0x000f220000000800 */
[----:B-1----:R-:W-:-:S04]  /*0580*/  @P1 IMAD.WIDE.U32 R2, R25, R6, RZ ;  /* 0x0000000619021225 */ /* 0x002fc800078e00ff */
[----:B------:R-:W-:Y:S01]  /*0590*/  @P1 IMAD R9, R25, R7, R3 ;  /* 0x0000000719091224 */ /* 0x000fe200078e0203 */
[----:B------:R-:W-:Y:S02]  /*05a0*/  @P1 MOV R8, R2 ;  /* 0x0000000200081202 */ /* 0x000fe40000000f00 */
[----:B------:R-:W-:Y:S01]  /*05b0*/  @P0 MOV R3, 0x1 ;  /* 0x0000000100030802 */ /* 0x000fe20000000f00 */
[----:B---3--:R-:W-:Y:S01]  /*05c0*/  @P0 IMAD R0, R10, R11, RZ ;  /* 0x0000000b0a000224 */ /* 0x008fe200078e02ff */
[----:B--2---:R-:W-:Y:S06]  /*05d0*/  @P0 BRA `(.L_x_339) ;  /* 0x0000000000280947 */ /* 0x004fec0003800000 */
        /* <DEDUP_REMOVED lines=10> */
.L_x_339:
        /* <DEDUP_REMOVED lines=8> */
[----:B------:R-:W-:Y:S01]  /*0700*/  VIADD R18, R4, 0x20 ;  /* 0x0000002004127836 */ /* 0x000fe20000000000 */
[----:B------:R-:W-:Y:S01]  /*0710*/  IADD3 R8, P4, PT, R6, R8, RZ ;  /* 0x0000000806087210 */ /* 0x000fe20007f9e0ff */
[C---:B------:R-:W-:Y:S01]  /*0720*/  VIADD R19, R4.reuse, 0x40 ;  /* 0x0000004004137836 */ /* 0x040fe20000000000 */
[----:B------:R-:W-:Y:S01]  /*0730*/  ISETP.NE.AND P0, PT, R25, -0x1, PT ;  /* 0xffffffff1900780c */ /* 0x000fe20003f05270 */
[----:B------:R-:W-:Y:S01]  /*0740*/  VIADD R20, R4, 0x60 ;  /* 0x0000006004147836 */ /* 0x000fe20000000000 */
[----:B------:R-:W-:Y:S01]  /*0750*/  LOP3.LUT P6, R14, R121, 0x3, RZ, 0xc0, !PT ;  /* 0x00000003790e7812 */ /* 0x000fe200078cc0ff */
[----:B------:R-:W-:Y:S01]  /*0760*/  IMAD.X R9, RZ, RZ, R9, P4 ;  /* 0x000000ffff097224 */ /* 0x000fe200020e0609 */
[----:B------:R-:W-:Y:S01]  /*0770*/  SEL R5, R5, R25, !P0 ;  /* 0x0000001905057207 */ /* 0x000fe20004000000 */
[----:B------:R-:W-:Y:S01]  /*0780*/  BSSY.RECONVERGENT B0, `(.L_x_340) ;  /* 0x000001a000007945 */ /* 0x000fe20003800200 */
[----:B------:R-:W-:Y:S01]  /*0790*/  ISETP.GE.AND P1, PT, R18, R2, PT ;  /* 0x000000021200720c */ /* 0x000fe20003f26270 */
[----:B------:R-:W-:Y:S01]  /*07a0*/  @!P5 IMAD R15, R24, R3, R15 ;  /* 0x00000003180fd224 */ /* 0x000fe200078e020f */
[----:B------:R-:W-:Y:S01]  /*07b0*/  SHF.R.S32.HI R0, RZ, 0x1f, R5 ;  /* 0x0000001fff007819 */ /* 0x000fe20000011405 */
[----:B-1----:R-:W-:Y:S01]  /*07c0*/  IMAD.WIDE.U32 R8, R22, UR4, R8 ;  /* 0x0000000416087c25 */ /* 0x002fe2000f8e0008 */
[----:B------:R-:W-:-:S02]  /*07d0*/  SEL R17, R5, RZ, P5 ;  /* 0x000000ff05117207 */ /* 0x000fc40002800000 */
[-C--:B------:R-:W-:Y:S01]  /*07e0*/  ISETP.GE.AND P2, PT, R19, R2.reuse, PT ;  /* 0x000000021300720c */ /* 0x080fe20003f46270 */
[----:B------:R-:W-:Y:S01]  /*07f0*/  IMAD.MOV.U32 R5, RZ, RZ, RZ ;  /* 0x000000ffff057224 */ /* 0x000fe200078e00ff */
[-C--:B------:R-:W-:Y:S01]  /*0800*/  ISETP.GE.OR P6, PT, R4, R2.reuse, P6 ;  /* 0x000000020400720c */ /* 0x080fe200037c6670 */
[----:B------:R-:W-:Y:S01]  /*0810*/  IMAD R7, R22, UR5, R9 ;  /* 0x0000000516077c24 */ /* 0x000fe2000f8e0209 */
[----:B------:R-:W-:Y:S01]  /*0820*/  ISETP.GE.AND P0, PT, R20, R2, PT ;  /* 0x000000021400720c */ /* 0x000fe20003f06270 */
[----:B------:R-:W-:Y:S01]  /*0830*/  IMAD.WIDE.U32 R2, R23, 0x80, R4 ;  /* 0x0000008017027825 */ /* 0x000fe200078e0004 */
[----:B------:R-:W-:Y:S02]  /*0840*/  SEL R21, R0, RZ, P5 ;  /* 0x000000ff00157207 */ /* 0x000fe40002800000 */
[C---:B------:R-:W-:Y:S02]  /*0850*/  ISETP.NE.OR P5, PT, R14.reuse, RZ, P1 ;  /* 0x000000ff0e00720c */ /* 0x040fe40000fa5670 */
        /* <DEDUP_REMOVED lines=12> */
.L_x_341:
[----:B------:R-:W-:Y:S05]  /*0920*/  BSYNC.RECONVERGENT B0 ;  /* 0x0000000000007941 */ /* 0x000fea0003800200 */
.L_x_340:
[----:B------:R-:W-:Y:S01]  /*0930*/  BSSY.RECONVERGENT B0, `(.L_x_342) ;  /* 0x0000011000007945 */ /* 0x000fe20003800200 */
[----:B------:R-:W-:Y:S01]  /*0940*/  ISETP.NE.OR P3, PT, R14, RZ, P0 ;  /* 0x000000ff0e00720c */ /* 0x000fe20000765670 */
[----:B------:R-:W-:Y:S02]  /*0950*/  IMAD R14, R154, R16, RZ ;  /* 0x000000109a0e7224 */ /* 0x000fe400078e02ff */
[----:B------:R-:W-:Y:S10]  /*0960*/  @P1 BRA `(.L_x_343) ;  /* 0x0000000000341947 */ /* 0x000ff40003800000 */
[----:B------:R-:W1:Y:S01]  /*0970*/  LDCU.64 UR6, c[0x0][0x408] ;  /* 0x00008100ff0677ac */ /* 0x000e620008000a00 */
[----:B------:R-:W-:Y:S02]  /*0980*/  IADD3 R0, P1, PT, R2, 0x20, RZ ;  /* 0x0000002002007810 */ /* 0x000fe40007f3e0ff */
[----:B------:R-:W-:Y:S01]  /*0990*/  MOV R11, R7 ;  /* 0x00000007000b7202 */ /* 0x000fe20000000f00 */
[----:B------:R-:W2:Y:S02]  /*09a0*/  LDCU.64 UR4, c[0x0][0x3f0] ;  /* 0x00007e00ff0477ac */ /* 0x000ea40008000a00 */
[----:B------:R-:W-:-:S04]  /*09b0*/  IMAD.X R10, RZ, RZ, R3, P1 ;  /* 0x000000ffff0a7224 */ /* 0x000fc800008e0603 */
[----:B-1----:R-:W-:Y:S02]  /*09c0*/  IMAD R12, R10, UR6, RZ ;  /* 0x000000060a0c7c24 */ /* 0x002fe4000f8e02ff */
[----:B------:R-:W-:-:S04]  /*09d0*/  IMAD.MOV.U32 R10, RZ, RZ, R8 ;  /* 0x000000ffff0a7224 */ /* 0x000fc800078e0008 */
[----:B------:R-:W-:-:S04]  /*09e0*/  IMAD.WIDE.U32 R10, R0, UR6, R10 ;  /* 0x00000006000a7c25 */ /* 0x000fc8000f8e000a */
[----:B------:R-:W-:Y:S01]  /*09f0*/  IMAD R0, R0, UR7, R12 ;  /* 0x0000000700007c24 */ /* 0x000fe2000f8e020c */
[----:B--2---:R-:W-:-:S04]  /*0a00*/  LEA R12, P1, R10, UR4, 0x1 ;  /* 0x000000040a0c7c11 */ /* 0x004fc8000f8208ff */
[----:B------:R-:W-:-:S04]  /*0a10*/  IADD3 R0, PT, PT, R11, R0, RZ ;  /* 0x000000000b007210 */ /* 0x000fc80007ffe0ff */
[----:B------:R-:W-:-:S05]  /*0a20*/  LEA.HI.X R13, R10, UR5, R0, 0x1, P1 ;  /* 0x000000050a0d7c11 */ /* 0x000fca00088f0c00 */
[----:B------:R2:W-:Y:S02]  /*0a30*/  STG.E.128 desc[UR12][R12.64], RZ ;  /* 0x000000ff0c007986 */ /* 0x0005e4000c101d0c */
.L_x_343:
[----:B------:R-:W-:Y:S05]  /*0a40*/  BSYNC.RECONVERGENT B0 ;  /* 0x0000000000007941 */ /* 0x000fea0003800200 */
.L_x_342:
[----:B------:R-:W-:Y:S04]  /*0a50*/  BSSY.RECONVERGENT B0, `(.L_x_344) ;  /* 0x000000f000007945 */ /* 0x000fe80003800200 */
[----:B------:R-:W-:Y:S05]  /*0a60*/  @P2 BRA `(.L_x_345) ;  /* 0x0000000000342947 */ /* 0x000fea0003800000 */
[----:B------:R-:W1:Y:S01]  /*0a70*/  LDCU.64 UR6, c[0x0][0x408] ;  /* 0x00008100ff0677ac */ /* 0x000e620008000a00 */
[----:B------:R-:W-:Y:S02]  /*0a80*/  IADD3 R0, P1, PT, R2, 0x40, RZ ;  /* 0x0000004002007810 */ /* 0x000fe40007f3e0ff */
[----:B------:R-:W-:Y:S01]  /*0a90*/  MOV R11, R7 ;  /* 0x00000007000b7202 */ /* 0x000fe20000000f00 */
[----:B------:R-:W3:Y:S02]  /*0aa0*/  LDCU.64 UR4, c[0x0][0x3f0] ;  /* 0x00007e00ff0477ac */ /* 0x000ee40008000a00 */
[----:B------:R-:W-:-:S04]  /*0ab0*/  IMAD.X R10, RZ, RZ, R3, P1 ;  /* 0x000000ffff0a7224 */ /* 0x000fc800008e0603 */
[----:B-12---:R-:W-:Y:S02]  /*0ac0*/  IMAD R12, R10, UR6, RZ ;  /* 0x000000060a0c7c24 */ /* 0x006fe4000f8e02ff */
[----:B------:R-:W-:-:S04]  /*0ad0*/  IMAD.MOV.U32 R10, RZ, RZ, R8 ;  /* 0x000000ffff0a7224 */ /* 0x000fc800078e0008 */
[----:B------:R-:W-:-:S04]  /*0ae0*/  IMAD.WIDE.U32 R10, R0, UR6, R10 ;  /* 0x00000006000a7c25 */ /* 0x000fc8000f8e000a */
[----:B------:R-:W-:Y:S01]  /*0af0*/  IMAD R0, R0, UR7, R12 ;  /* 0x0000000700007c24 */ /* 0x000fe2000f8e020c */
[----:B---3--:R-:W-:-:S04]  /*0b00*/  LEA R12, P1, R10, UR4, 0x1 ;  /* 0x000000040a0c7c11 */ /* 0x008fc8000f8208ff */
[----:B------:R-:W-:-:S04]  /*0b10*/  IADD3 R0, PT, PT, R11, R0, RZ ;  /* 0x000000000b007210 */ /* 0x000fc80007ffe0ff */
[----:B------:R-:W-:-:S05]  /*0b20*/  LEA.HI.X R13, R10, UR5, R0, 0x1, P1 ;  /* 0x000000050a0d7c11 */ /* 0x000fca00088f0c00 */
[----:B------:R3:W-:Y:S02]  /*0b30*/  STG.E.128 desc[UR12][R12.64], RZ ;  /* 0x000000ff0c007986 */ /* 0x0007e4000c101d0c */
.L_x_345:
[----:B------:R-:W-:Y:S05]  /*0b40*/  BSYNC.RECONVERGENT B0 ;  /* 0x0000000000007941 */ /* 0x000fea0003800200 */
.L_x_344:
        /* <DEDUP_REMOVED lines=17> */
.L_x_347:
[----:B------:R-:W-:Y:S05]  /*0c60*/  BSYNC.RECONVERGENT B0 ;  /* 0x0000000000007941 */ /* 0x000fea0003800200 */
.L_x_346:
[----:B------:R-:W-:Y:S01]  /*0c70*/  BSSY.RECONVERGENT B0, `(.L_x_348) ;  /* 0x000000b000007945 */ /* 0x000fe20003800200 */
[----:B------:R-:W-:-:S03]  /*0c80*/  IADD3.X R6, PT, PT, R14, R21, R15, P2, P1 ;  /* 0x000000150e067210 */ /* 0x000fc600017e240f */
        /* <DEDUP_REMOVED lines=9> */
.L_x_349:
[----:B------:R-:W-:Y:S05]  /*0d20*/  BSYNC.RECONVERGENT B0 ;  /* 0x0000000000007941 */ /* 0x000fea0003800200 */
.L_x_348:
[----:B------:R-:W-:Y:S04]  /*0d30*/  BSSY.RECONVERGENT B0, `(.L_x_350) ;  /* 0x000000a000007945 */ /* 0x000fe80003800200 */
[----:B------:R-:W-:Y:S05]  /*0d40*/  @P5 BRA `(.L_x_351) ;  /* 0x0000000000205947 */ /* 0x000fea0003800000 */
[----:B------:R-:W5:Y:S01]  /*0d50*/  LDCU.64 UR4, c[0x0][0x420] ;  /* 0x00008400ff0477ac */ /* 0x000f620008000a00 */
[----:B----4-:R-:W-:-:S05]  /*0d60*/  IMAD R0, R18, R16, RZ ;  /* 0x0000001012007224 */ /* 0x010fca00078e02ff */
[----:B------:R-:W-:-:S04]  /*0d70*/  IADD3 R3, P0, PT, R0, R10, RZ ;  /* 0x0000000a00037210 */ /* 0x000fc80007f1e0ff */
[----:B------:R-:W-:Y:S02]  /*0d80*/  LEA.HI.X.SX32 R0, R0, R6, 0x1, P0 ;  /* 0x0000000600007211 */ /* 0x000fe400000f0eff */
[----:B-----5:R-:W-:-:S04]  /*0d90*/  LEA R2, P0, R3, UR4, 0x2 ;  /* 0x0000000403027c11 */ /* 0x020fc8000f8010ff */
[----:B------:R-:W-:Y:S01]  /*0da0*/  LEA.HI.X R3, R3, UR5, R0, 0x2, P0 ;  /* 0x0000000503037c11 */ /* 0x000fe200080f1400 */
[----:B------:R-:W-:-:S05]  /*0db0*/  IMAD.MOV.U32 R0, RZ, RZ, 0x7f800000 ;  /* 0x7f800000ff007424 */ /* 0x000fca00078e00ff */
[----:B------:R4:W-:Y:S03]  /*0dc0*/  STG.E desc[UR12][R2.64], R0 ;  /* 0x0000000002007986 */ /* 0x0009e6000c10190c */
.L_x_351:
[----:B------:R-:W-:Y:S05]  /*0dd0*/  BSYNC.RECONVERGENT B0 ;  /* 0x0000000000007941 */ /* 0x000fea0003800200 */
.L_x_350:
        /* <DEDUP_REMOVED lines=10> */
.L_x_353:
[----:B------:R-:W-:Y:S05]  /*0e80*/  BSYNC.RECONVERGENT B0 ;  /* 0x0000000000007941 */ /* 0x000fea0003800200 */
.L_x_352:
[----:B------:R-:W-:Y:S05]  /*0e90*/  @P3 EXIT ;  /* 0x000000000000394d */ /* 0x000fea0003800000 */
[----:B------:R-:W5:Y:S01]  /*0ea0*/  LDCU.64 UR4, c[0x0][0x420] ;  /* 0x00008400ff0477ac */ /* 0x000f620008000a00 */
[----:B----4-:R-:W-:-:S05]  /*0eb0*/  IMAD R0, R20, R16, RZ ;  /* 0x0000001014007224 */ /* 0x010fca00078e02ff */
[----:B------:R-:W-:-:S04]  /*0ec0*/  IADD3 R3, P0, PT, R0, R10, RZ ;  /* 0x0000000a00037210 */ /* 0x000fc80007f1e0ff */
[----:B------:R-:W-:Y:S02]  /*0ed0*/  LEA.HI.X.SX32 R0, R0, R6, 0x1, P0 ;  /* 0x0000000600007211 */ /* 0x000fe400000f0eff */
[----:B-----5:R-:W-:-:S04]  /*0ee0*/  LEA R2, P0, R3, UR4, 0x2 ;  /* 0x0000000403027c11 */ /* 0x020fc8000f8010ff */
[----:B------:R-:W-:Y:S01]  /*0ef0*/  LEA.HI.X R3, R3, UR5, R0, 0x2, P0 ;  /* 0x0000000503037c11 */ /* 0x000fe200080f1400 */
[----:B------:R-:W-:-:S05]  /*0f00*/  IMAD.MOV.U32 R0, RZ, RZ, 0x7f800000 ;  /* 0x7f800000ff007424 */ /* 0x000fca00078e00ff */
[----:B------:R-:W-:Y:S01]  /*0f10*/  STG.E desc[UR12][R2.64], R0 ;  /* 0x0000000002007986 */ /* 0x000fe2000c10190c */
[----:B------:R-:W-:Y:S05]  /*0f20*/  EXIT ;  /* 0x000000000000794d */ /* 0x000fea0003800000 */
.L_x_338:
[----:B------:R-:W-:Y:S02]  /*0f30*/  ISETP.NE.AND P0, PT, R25, -0x1, PT ;  /* 0xffffffff1900780c */ /* 0x000fe40003f05270 */
[----:B------:R-:W-:-:S11]  /*0f40*/  ISETP.NE.AND P2, PT, R12, -0x1, PT ;  /* 0xffffffff0c00780c */ /* 0x000fd60003f45270 */
[----:B------:R-:W1:Y:S08]  /*0f50*/  @!P0 LDC.64 R6, c[0x0][0x398] ;  /* 0x0000e600ff068b82 */ /* 0x000e700000000a00 */
[----:B------:R-:W2:Y:S01]  /*0f60*/  @P0 LDC.64 R8, c[0x0][0x3b0] ;  /* 0x0000ec00ff080b82 */ /* 0x000ea20000000a00 */
[----:B-1----:R-:W-:-:S04]  /*0f70*/  @!P0 IMAD.WIDE.U32 R4, R24, R6, RZ ;  /* 0x0000000618048225 */ /* 0x002fc800078e00ff */
[----:B------:R-:W-:Y:S02]  /*0f80*/  @!P0 IMAD R7, R24, R7, R5 ;  /* 0x0000000718078224 */ /* 0x000fe400078e0205 */
[----:B--2---:R-:W-:Y:S01]  /*0f90*/  @P0 IMAD.WIDE.U32 R2, R25, R8, RZ ;  /* 0x0000000819020225 */ /* 0x004fe200078e00ff */
[----:B------:R-:W-:-:S03]  /*0fa0*/  @!P0 MOV R8, R4 ;  /* 0x0000000400088202 */ /* 0x000fc60000000f00 */
        /* <DEDUP_REMOVED lines=16> */
.L_x_354:
[----:B------:R-:W1:Y:S01]  /*10b0*/  LDC.64 R108, c[0x0][0x3b8] ;  /* 0x0000ee00ff6c7b82 */ /* 0x000e620000000a00 */
[----:B------:R-:W-:-:S05]  /*10c0*/  IADD3 R2, PT, PT, R11, R12, RZ ;  /* 0x0000000c0b027210 */ /* 0x000fca0007ffe0ff */
[C---:B-1----:R-:W-:Y:S02]  /*10d0*/  IMAD R0, R2.reuse, R109, RZ ;  /* 0x0000006d02007224 */ /* 0x042fe400078e02ff */
[----:B------:R-:W-:-:S05]  /*10e0*/  IMAD.WIDE.U32 R2, R2, R108, RZ ;  /* 0x0000006c02027225 */ /* 0x000fca00078e00ff */
[----:B------:R-:W-:Y:S02]  /*10f0*/  IADD3 R6, PT, PT, R3, R0, RZ ;  /* 0x0000000003067210 */ /* 0x000fe40007ffe0ff */
[----:B------:R-:W-:-:S07]  /*1100*/  MOV R5, R2 ;  /* 0x0000000200057202 */ /* 0x000fce0000000f00 */
.L_x_355:
[----:B------:R-:W1:Y:S01]  /*1110*/  LDC R9, c[0x0][0x3e8] ;  /* 0x0000fa00ff097b82 */ /* 0x000e620000000800 */
[----:B------:R-:W-:Y:S02]  /*1120*/  IABS R10, R22 ;  /* 0x00000016000a7213 */ /* 0x000fe40000000000 */
[----:B-1----:R-:W-:-:S04]  /*1130*/  IABS R4, R9 ;  /* 0x0000000900047213 */ /* 0x002fc80000000000 */
[----:B------:R-:W1:Y:S08]  /*1140*/  I2F.RP R2, R4 ;  /* 0x0000000400027306 */ /* 0x000e700000209400 */
[----:B-1----:R-:W1:Y:S02]  /*1150*/  MUFU.RCP R2, R2 ;  /* 0x0000000200027308 */ /* 0x002e640000001000 */
[----:B-1----:R-:W-:-:S06]  /*1160*/  VIADD R2, R2, 0xffffffe ;  /* 0x0ffffffe02027836 */ /* 0x002fcc0000000000 */
[----:B------:R-:W1:Y:S02]  /*1170*/  F2I.FTZ.U32.TRUNC.NTZ R3, R2 ;  /* 0x0000000200037305 */ /* 0x000e64000021f000 */
[----:B-1----:R-:W-:Y:S01]  /*1180*/  IMAD.MOV R0, RZ, RZ, -R3 ;  /* 0x000000ffff007224 */ /* 0x002fe200078e0a03 */
[----:B------:R-:W-:-:S03]  /*1190*/  MOV R2, RZ ;  /* 0x000000ff00027202 */ /* 0x000fc60000000f00 */
[----:B------:R-:W-:-:S04]  /*11a0*/  IMAD R0, R0, R4, RZ ;  /* 0x0000000400007224 */ /* 0x000fc800078e02ff */
        /* <DEDUP_REMOVED lines=29> */
.L_x_356:
[----:B------:R-:W1:Y:S01]  /*1380*/  LDC.64 R110, c[0x0][0x3c0] ;  /* 0x0000f000ff6e7b82 */ /* 0x000e620000000a00 */
[----:B------:R-:W-:-:S05]  /*1390*/  IADD3 R0, PT, PT, R11, R12, RZ ;  /* 0x0000000c0b007210 */ /* 0x000fca0007ffe0ff */
[C---:B-1----:R-:W-:Y:S02]  /*13a0*/  IMAD R4, R0.reuse, R111, RZ ;  /* 0x0000006f00047224 */ /* 0x042fe400078e02ff */
[----:B------:R-:W-:-:S05]  /*13b0*/  IMAD.WIDE.U32 R2, R0, R110, RZ ;  /* 0x0000006e00027225 */ /* 0x000fca00078e00ff */
[----:B------:R-:W-:-:S07]  /*13c0*/  IADD3 R0, PT, PT, R3, R4, RZ ;  /* 0x0000000403007210 */ /* 0x000fce0007ffe0ff */
.L_x_357:
[----:B------:R-:W-:Y:S01]  /*13d0*/  IMAD.IADD R12, R45, 0x1, -R154 ;  /* 0x000000012d0c7824 */ /* 0x000fe200078e0a9a */
[----:B------:R-:W-:Y:S01]  /*13e0*/  SHF.R.U32.HI R174, RZ, 0x2, R121 ;  /* 0x00000002ffae7819 */ /* 0x000fe20000011679 */
[----:B------:R-:W-:Y:S01]  /*13f0*/  IMAD.SHL.U32 R207, R121, 0x8, RZ ;  /* 0x0000000879cf7824 */ /* 0x000fe200078e00ff */
[----:B------:R-:W1:Y:S01]  /*1400*/  LDCU.64 UR8, c[0x0][0x3c8] ;  /* 0x00007900ff0877ac */ /* 0x000e620008000a00 */
[----:B------:R-:W-:Y:S01]  /*1410*/  IMAD.MOV.U32 R175, RZ, RZ, RZ ;  /* 0x000000ffffaf7224 */ /* 0x000fe200078e00ff */
[C---:B------:R-:W-:Y:S01]  /*1420*/  ISETP.GE.AND P6, PT, R174.reuse, R12, PT ;  /* 0x0000000cae00720c */ /* 0x040fe20003fc6270 */
[C---:B------:R-:W-:Y:S01]  /*1430*/  VIADD R33, R174.reuse, 0x20 ;  /* 0x00000020ae217836 */ /* 0x040fe20000000000 */
[C---:B------:R-:W-:Y:S01]  /*1440*/  LOP3.LUT R9, R207.reuse, 0x18, RZ, 0xc0, !PT ;  /* 0x00000018cf097812 */ /* 0x040fe200078ec0ff */
[----:B------:R-:W2:Y:S01]  /*1450*/  LDCU.128 UR4, c[0x0][0x3d0] ;  /* 0x00007a00ff0477ac */ /* 0x000ea20008000c00 */
[C---:B------:R-:W-:Y:S01]  /*1460*/  VIADD R34, R174.reuse, 0x40 ;  /* 0x00000040ae227836 */ /* 0x040fe20000000000 */
[----:B------:R-:W-:Y:S01]  /*1470*/  LOP3.LUT R11, R207, 0xd8, RZ, 0xc0, !PT ;  /* 0x000000d8cf0b7812 */ /* 0x000fe200078ec0ff */
[----:B------:R-:W-:Y:S01]  /*1480*/  VIADD R32, R174, 0x60 ;  /* 0x00000060ae207836 */ /* 0x000fe20000000000 */
[----:B------:R-:W-:Y:S01]  /*1490*/  IADD3 R4, P2, PT, R9, R5, RZ ;  /* 0x0000000509047210 */ /* 0x000fe20007f5e0ff */
[----:B------:R-:W-:Y:S01]  /*14a0*/  IMAD.WIDE.U32 R36, R23, 0x80, R174 ;  /* 0x0000008017247825 */ /* 0x000fe200078e00ae */
[C---:B------:R-:W-:Y:S01]  /*14b0*/  IADD3 R2, P1, PT, R9.reuse, R2, RZ ;  /* 0x0000000209027210 */ /* 0x040fe20007f3e0ff */
[----:B------:R-:W-:Y:S01]  /*14c0*/  STL.64 [R1+0x40], R174 ;  /* 0x000040ae01007387 */ /* 0x000fe20000100a00 */
[----:B------:R-:W-:Y:S01]  /*14d0*/  IADD3 R8, P0, PT, R9, R8, RZ ;  /* 0x0000000809087210 */ /* 0x000fe20007f1e0ff */
[----:B------:R-:W-:Y:S01]  /*14e0*/  IMAD.X R5, RZ, RZ, R6, P2 ;  /* 0x000000ffff057224 */ /* 0x000fe200010e0606 */
[----:B------:R-:W3:Y:S01]  /*14f0*/  @!P6 LDC.64 R16, c[0x0][0x3b0] ;  /* 0x0000ec00ff10eb82 */ /* 0x000ee20000000a00 */
[-C--:B------:R-:W-:Y:S01]  /*1500*/  ISETP.GE.AND P2, PT, R33, R12.reuse, PT ;  /* 0x0000000c2100720c */ /* 0x080fe20003f46270 */
[----:B------:R-:W-:Y:S01]  /*1510*/  IMAD.X R3, RZ, RZ, R0, P1 ;  /* 0x000000ffff037224 */ /* 0x000fe200008e0600 */
[-C--:B------:R-:W-:Y:S01]  /*1520*/  ISETP.GE.AND P5, PT, R34, R12.reuse, PT ;  /* 0x0000000c2200720c */ /* 0x080fe20003fa6270 */
[----:B------:R-:W-:Y:S01]  /*1530*/  IMAD.X R9, RZ, RZ, R7, P0 ;  /* 0x000000ffff097224 */ /* 0x000fe200000e0607 */
[----:B------:R-:W-:Y:S01]  /*1540*/  ISETP.GE.AND P4, PT, R32, R12, PT ;  /* 0x0000000c2000720c */ /* 0x000fe20003f86270 */
[C---:B------:R-:W-:Y:S01]  /*1550*/  IMAD.WIDE.U32 R6, R174.reuse, R108, R4 ;  /* 0x0000006cae067225 */ /* 0x040fe200078e0004 */
[----:B------:R-:W-:Y:S01]  /*1560*/  SHF.R.S32.HI R0, RZ, 0x1f, R10 ;  /* 0x0000001fff007819 */ /* 0x000fe2000001140a */
[----:B------:R-:W4:Y:S01]  /*1570*/  @!P6 LDC.64 R24, c[0x0][0x380] ;  /* 0x0000e000ff18eb82 */ /* 0x000f220000000a00 */
[----:B------:R5:W-:Y:S01]  /*1580*/  STL [R1+0x3c], R12 ;  /* 0x00003c0c01007387 */ /* 0x000be20000100800 */
[----:B------:R-:W-:Y:S01]  /*1590*/  IMAD.WIDE.U32 R4, R174, R110, R2 ;  /* 0x0000006eae047225 */ /* 0x000fe200078e0002 */
[--C-:B------:R-:W-:Y:S01]  /*15a0*/  LOP3.LUT R11, R11, 0x18, R121.reuse, 0x78, !PT ;  /* 0x000000180b0b7812 */ /* 0x100fe200078e7879 */
[----:B------:R-:W4:Y:S01]  /*15b0*/  LDCU.64 UR10, c[0x0][0x388] ;  /* 0x00007100ff0a77ac */ /* 0x000f220008000a00 */
[----:B------:R-:W-:Y:S01]  /*15c0*/  SHF.R.U32.HI R125, RZ, 0x1, R121 ;  /* 0x00000001ff7d7819 */ /* 0x000fe20000011679 */
[C---:B-1----:R-:W-:Y:S01]  /*15d0*/  IMAD.WIDE.U32 R2, R22.reuse, UR8, R8 ;  /* 0x0000000816027c25 */ /* 0x042fe2000f8e0008 */
[----:B------:R-:W-:Y:S01]  /*15e0*/  LOP3.LUT R207, R11, 0x1f20, R207, 0xf8, !PT ;  /* 0x00001f200bcf7812 */ /* 0x000fe200078ef8cf */
[----:B------:R-:W1:Y:S01]  /*15f0*/  @!P2 LDC.64 R18, c[0x0][0x3b0] ;  /* 0x0000ec00ff12ab82 */ /* 0x000e620000000a00 */
[----:B------:R-:W-:Y:S01]  /*1600*/  STL.64 [R1+0x30], R36 ;  /* 0x0000302401007387 */ /* 0x000fe20000100a00 */
[----:B------:R-:W-:Y:S01]  /*1610*/  IMAD R3, R22, UR9, R3 ;  /* 0x0000000916037c24 */ /* 0x000fe2000f8e0203 */
[----:B------:R-:W4:Y:S01]  /*1620*/  LDCU.64 UR8, c[0x0][0x390] ;  /* 0x00007200ff0877ac */ /* 0x000f220008000a00 */
[C---:B--2---:R-:W-:Y:S01]  /*1630*/  IMAD R8, R0.reuse, UR4, RZ ;  /* 0x0000000400087c24 */ /* 0x044fe2000f8e02ff */
[----:B------:R-:W-:Y:S01]  /*1640*/  STL [R1+0x48], R33 ;  /* 0x0000482101007387 */ /* 0x000fe20000100800 */
[----:B------:R-:W-:-:S02]  /*1650*/  IMAD R0, R0, UR6, RZ ;  /* 0x0000000600007c24 */ /* 0x000fc4000f8e02ff */
[----:B------:R-:W2:Y:S01]  /*1660*/  S2UR UR14, SR_CgaCtaId ;  /* 0x00000000000e79c3 */ /* 0x000ea20000008800 */
[--C-:B------:R-:W-:Y:S01]  /*1670*/  @!P2 IMAD.MOV.U32 R14, RZ, RZ, R2.reuse ;  /* 0x000000ffff0ea224 */ /* 0x100fe200078e0002 */
[----:B------:R-:W-:Y:S01]  /*1680*/  STL [R1+0x50], R34 ;  /* 0x0000502201007387 */ /* 0x000fe20000100800 */
[--C-:B------:R-:W-:Y:S02]  /*1690*/  @!P2 IMAD.MOV.U32 R15, RZ, RZ, R3.reuse ;  /* 0x000000ffff0fa224 */ /* 0x100fe400078e0003 */
[--C-:B------:R-:W-:Y:S01]  /*16a0*/  @!P5 IMAD.MOV.U32 R26, RZ, RZ, R2.reuse ;  /* 0x000000ffff1ad224 */ /* 0x100fe200078e0002 */
[----:B------:R-:W-:Y:S01]  /*16b0*/  STL [R1+0x4c], R32 ;  /* 0x00004c2001007387 */ /* 0x000fe20000100800 */
[----:B------:R-:W-:Y:S01]  /*16c0*/  @!P5 IMAD.MOV.U32 R27, RZ, RZ, R3 ;  /* 0x000000ffff1bd224 */ /* 0x000fe200078e0003 */
[----:B------:R-:W1:Y:S01]  /*16d0*/  @!P2 LDC.64 R22, c[0x0][0x380] ;  /* 0x0000e000ff16ab82 */ /* 0x000e620000000a00 */
[----:B------:R-:W-:Y:S02]  /*16e0*/  @!P4 IMAD.MOV.U32 R28, RZ, RZ, R2 ;  /* 0x000000ffff1cc224 */ /* 0x000fe400078e0002 */
[----:B-----5:R-:W-:-:S02]  /*16f0*/  IMAD R12, R10, UR5, R8 ;  /* 0x000000050a0c7c24 */ /* 0x020fc4000f8e0208 */
[-C--:B---3--:R-:W-:Y:S02]  /*1700*/  @!P6 IMAD R8, R37, R16.reuse, RZ ;  /* 0x000000102508e224 */ /* 0x088fe400078e02ff */
[--C-:B------:R-:W-:Y:S01]  /*1710*/  @!P4 IMAD.MOV.U32 R29, RZ, RZ, R3.reuse ;  /* 0x000000ffff1dc224 */ /* 0x100fe200078e0003 */
[----:B------:R-:W3:Y:S01]  /*1720*/  @!P4 LDC.64 R20, c[0x0][0x3b0] ;  /* 0x0000ec00ff14cb82 */ /* 0x000ee20000000a00 */
[C---:B------:R-:W-:Y:S02]  /*1730*/  @!P6 IMAD R8, R36.reuse, R17, R8 ;  /* 0x000000112408e224 */ /* 0x040fe400078e0208 */
[----:B------:R-:W-:-:S04]  /*1740*/  @!P6 IMAD.WIDE.U32 R2, R36, R16, R2 ;  /* 0x000000102402e225 */ /* 0x000fc800078e0002 */
[----:B------:R-:W-:Y:S01]  /*1750*/  IMAD R5, R174, R111, R5 ;  /* 0x0000006fae057224 */ /* 0x000fe200078e0205 */
[----:B------:R-:W5:Y:S01]  /*1760*/  @!P5 LDC.64 R16, c[0x0][0x3b0] ;  /* 0x0000ec00ff10db82 */ /* 0x000f620000000a00 */
[----:B------:R-:W-:Y:S01]  /*1770*/  IMAD R11, R10, UR7, R0 ;  /* 0x000000070a0b7c24 */ /* 0x000fe2000f8e0200 */
[----:B------:R-:W-:Y:S01]  /*1780*/  @!P2 IADD3 R0, P0, PT, R36, 0x20, RZ ;  /* 0x000000202400a810 */ /* 0x000fe20007f1e0ff */
[----:B------:R-:W-:Y:S02]  /*1790*/  IMAD R7, R174, R109, R7 ;  /* 0x0000006dae077224 */ /* 0x000fe400078e0207 */
[C---:B------:R-:W-:Y:S01]  /*17a0*/  IMAD.WIDE.U32 R4, R10.reuse, UR6, R4 ;  /* 0x000000060a047c25 */ /* 0x040fe2000f8e0004 */
[----:B------:R-:W3:Y:S03]  /*17b0*/  LDCU UR6, c[0x0][0x50c] ;  /* 0x0000a180ff0677ac */ /* 0x000ee60008000800 */
[----:B------:R-:W-:Y:S01]  /*17c0*/  IMAD.WIDE.U32 R6, R10, UR4, R6 ;  /* 0x000000040a067c25 */ /* 0x000fe2000f8e0006 */
[----:B----4-:R-:W-:Y:S01]  /*17d0*/  LEA R31, P1, R4, UR8, 0x1 ;  /* 0x00000008041f7c11 */ /* 0x010fe2000f8208ff */
[----:B------:R-:W-:-:S02]  /*17e0*/  UMOV UR4, 0x400 ;  /* 0x0000040000047882 */ /* 0x000fc40000000000 */
[----:B------:R-:W-:Y:S01]  /*17f0*/  @!P2 IMAD.X R9, RZ, RZ, R37, P0 ;  /* 0x000000ffff09a224 */ /* 0x000fe200000e0625 */
[----:B------:R-:W-:Y:S01]  /*1800*/  @!P6 LEA R10, P0, R2, R24, 0x1 ;  /* 0x00000018020ae211 */ /* 0x000fe200078008ff */
[----:B------:R-:W-:Y:S01]  /*1810*/  @!P6 IMAD.IADD R8, R3, 0x1, R8 ;  /* 0x000000010308e824 */ /* 0x000fe200078e0208 */
[----:B------:R-:W-:Y:S01]  /*1820*/  LEA R200, P3, R6, UR10, 0x1 ;  /* 0x0000000a06c87c11 */ /* 0x000fe2000f8608ff */
[----:B------:R-:W-:Y:S01]  /*1830*/  IMAD.IADD R5, R5, 0x1, R11 ;  /* 0x0000000105057824 */ /* 0x000fe200078e020b */
[----:B--2---:R-:W-:Y:S01]  /*1840*/  ULEA UR4, UR14, UR4, 0x18 ;  /* 0x000000040e047291 */ /* 0x004fe2000f8ec0ff */
[-C--:B-1----:R-:W-:Y:S01]  /*1850*/  @!P2 IMAD R9, R9, R18.reuse, RZ ;  /* 0x000000120909a224 */ /* 0x082fe200078e02ff */
[----:B------:R-:W-:Y:S01]  /*1860*/  @!P6 LEA.HI.X R11, R2, R25, R8, 0x1, P0 ;  /* 0x00000019020be211 */ /* 0x000fe200000f0c08 */
[----:B------:R-:W-:Y:S01]  /*1870*/  @!P2 IMAD.WIDE.U32 R2, R0, R18, R14 ;  /* 0x000000120002a225 */ /* 0x000fe200078e000e */
[----:B------:R-:W-:Y:S01]  /*1880*/  LEA.HI.X R30, R4, UR9, R5, 0x1, P1 ;  /* 0x00000009041e7c11 */ /* 0x000fe200088f0c05 */
[----:B------:R-:W1:Y:S01]  /*1890*/  @!P5 LDC.64 R14, c[0x0][0x380] ;  /* 0x0000e000ff0edb82 */ /* 0x000e620000000a00 */
[----:B------:R-:W-:Y:S01]  /*18a0*/  @!P4 IADD3 R5, P0, PT, R36, 0x60, RZ ;  /* 0x000000602405c810 */ /* 0x000fe20007f1e0ff */
[----:B------:R-:W-:Y:S01]  /*18b0*/  IMAD.IADD R7, R7, 0x1, R12 ;  /* 0x0000000107077824 */ /* 0x000fe200078e020c */
[----:B------:R-:W-:Y:S01]  /*18c0*/  LEA R207, R207, UR4, 0x1 ;  /* 0x00000004cfcf7c11 */ /* 0x000fe2000f8e08ff */
[----:B------:R-:W-:Y:S01]  /*18d0*/  @!P2 IMAD R4, R0, R19, R9 ;  /* 0x000000130004a224 */ /* 0x000fe200078e0209 */
[----:B------:R-:W-:Y:S01]  /*18e0*/  @!P5 IADD3 R0, P1, PT, R36, 0x40, RZ ;  /* 0x000000402400d810 */ /* 0x000fe20007f3e0ff */
[----:B------:R-:W-:Y:S01]  /*18f0*/  VIADD R46, R223, 0xffffffff ;  /* 0xffffffffdf2e7836 */ /* 0x000fe20000000000 */
[----:B------:R-:W-:Y:S01]  /*1900*/  LEA.HI.X R199, R6, UR11, R7, 0x1, P3 ;  /* 0x0000000b06c77c11 */ /* 0x000fe200098f0c07 */
[----:B------:R-:W2:Y:S01]  /*1910*/  @!P4 LDC.64 R24, c[0x0][0x380] ;  /* 0x0000e000ff18cb82 */ /* 0x000ea20000000a00 */
[--C-:B------:R-:W-:Y:S01]  /*1920*/  @!P4 IMAD.X R6, RZ, RZ, R37.reuse, P0 ;  /* 0x000000ffff06c224 */ /* 0x100fe200000e0625 */
[----:B------:R-:W-:Y:S01]  /*1930*/  @!P2 LEA R8, P0, R2, R22, 0x1 ;  /* 0x000000160208a211 */ /* 0x000fe200078008ff */
[----:B------:R-:W-:Y:S01]  /*1940*/  @!P5 IMAD.X R7, RZ, RZ, R37, P1 ;  /* 0x000000ffff07d224 */ /* 0x000fe200008e0625 */
[----:B------:R-:W-:Y:S01]  /*1950*/  @!PT LDS RZ, [RZ] ;  /* 0x00000000fffff984 */ /* 0x000fe20000000800 */
[----:B------:R-:W-:Y:S01]  /*1960*/  @!PT LDS RZ, [RZ] ;  /* 0x00000000fffff984 */ /* 0x000fe20000000800 */
[----:B------:R-:W-:Y:S01]  /*1970*/  @!PT LDS RZ, [RZ] ;  /* 0x00000000fffff984 */ /* 0x000fe20000000800 */
[----:B------:R4:W-:Y:S01]  /*1980*/  @!P6 LDGSTS.E.BYPASS.LTC128B.128 [R207], desc[UR12][R10.64] ;  /* 0x000000000acfefae */ /* 0x0009e2000b981a0c */
[----:B------:R-:W-:-:S02]  /*1990*/  @!P2 IMAD.IADD R4, R3, 0x1, R4 ;  /* 0x000000010304a824 */ /* 0x000fc400078e0204 */
[----:B-----5:R-:W-:Y:S01]  /*19a0*/  @!P5 IMAD R7, R7, R16, RZ ;  /* 0x000000100707d224 */ /* 0x020fe200078e02ff */
[----:B------:R-:W-:Y:S01]  /*19b0*/  STL [R1+0x14], R31 ;  /* 0x0000141f01007387 */ /* 0x000fe20000100800 */
[----:B------:R-:W-:Y:S01]  /*19c0*/  IMAD R18, R46, -0x80, R44 ;  /* 0xffffff802e127824 */ /* 0x000fe200078e022c */
[----:B------:R-:W-:Y:S01]  /*19d0*/  @!P2 LEA.HI.X R9, R2, R23, R4, 0x1, P0 ;  /* 0x000000170209a211 */ /* 0x000fe200000f0c04 */
[----:B------:R-:W-:Y:S01]  /*19e0*/  @!P5 IMAD R12, R0, R17, R7 ;  /* 0x00000011000cd224 */ /* 0x000fe200078e0207 */
[----:B------:R-:W-:Y:S01]  /*19f0*/  STL [R1+0xc], R200 ;  /* 0x00000cc801007387 */ /* 0x000fe20000100800 */
[----:B---3--:R-:W-:Y:S01]  /*1a00*/  @!P4 IMAD R2, R6, R20, RZ ;  /* 0x000000140602c224 */ /* 0x008fe200078e02ff */
[----:B------:R-:W-:Y:S01]  /*1a10*/  ISETP.GE.AND P6, PT, R174, R18, PT ;  /* 0x00000012ae00720c */ /* 0x000fe20003fc6270 */
[----:B------:R-:W-:Y:S01]  /*1a20*/  @!P5 IMAD.WIDE.U32 R6, R0, R16, R26 ;  /* 0x000000100006d225 */ /* 0x000fe200078e001a */
[----:B------:R-:W-:Y:S01]  /*1a30*/  SHF.L.U64.HI R0, R108, 0x7, R109 ;  /* 0x000000076c007819 */ /* 0x000fe2000001026d */
[----:B------:R3:W-:Y:S01]  /*1a40*/  @!P2 LDGSTS.E.BYPASS.LTC128B.128 [R207+0x800], desc[UR12][R8.64] ;  /* 0x0080000008cfafae */ /* 0x0007e2000b981a0c */
[----:B------:R-:W-:-:S02]  /*1a50*/  ISETP.GE.AND P0, PT, R33, R18, PT ;  /* 0x000000122100720c */ /* 0x000fc40003f06270 */
[----:B-1----:R-:W-:Y:S01]  /*1a60*/  @!P5 LEA R16, P1, R6, R14, 0x1 ;  /* 0x0000000e0610d211 */ /* 0x002fe200078208ff */
[----:B------:R-:W-:Y:S04]  /*1a70*/  STL [R1+0x10], R30 ;  /* 0x0000101e01007387 */ /* 0x000fe80000100800 */
[----:B------:R-:W-:Y:S01]  /*1a80*/  STL [R1+0x8], R199 ;  /* 0x000008c701007387 */ /* 0x000fe20000100800 */
[C---:B----4-:R-:W-:Y:S02]  /*1a90*/  @!P4 IMAD R11, R5.reuse, R21, R2 ;  /* 0x00000015050bc224 */ /* 0x050fe400078e0202 */
[----:B------:R-:W-:-:S04]  /*1aa0*/  @!P4 IMAD.WIDE.U32 R4, R5, R20, R28 ;  /* 0x000000140504c225 */ /* 0x000fc800078e001c */
[----:B------:R-:W-:Y:S01]  /*1ab0*/  IMAD.SHL.U32 R2, R108, 0x80, RZ ;  /* 0x000000806c027824 */ /* 0x000fe200078e00ff */
[----:B--2---:R-:W-:Y:S01]  /*1ac0*/  @!P4 LEA R14, P2, R4, R24, 0x1 ;  /* 0x00000018040ec211 */ /* 0x004fe200078408ff */
[-C--:B------:R-:W-:Y:S02]  /*1ad0*/  IMAD R10, R0, R46.reuse, RZ ;  /* 0x0000002e000a7224 */ /* 0x080fe400078e02ff */
[----:B------:R-:W-:Y:S02]  /*1ae0*/  @!P5 IMAD.IADD R0, R7, 0x1, R12 ;  /* 0x000000010700d824 */ /* 0x000fe400078e020c */
[----:B------:R-:W-:Y:S02]  /*1af0*/  @!P4 IMAD.IADD R5, R5, 0x1, R11 ;  /* 0x000000010505c824 */ /* 0x000fe400078e020b */
[----:B------:R-:W-:Y:S01]  /*1b00*/  IMAD.WIDE.U32 R2, R2, R46, RZ ;  /* 0x0000002e02027225 */ /* 0x000fe200078e00ff */
[----:B------:R-:W-:Y:S02]  /*1b10*/  @!P5 LEA.HI.X R17, R6, R15, R0, 0x1, P1 ;  /* 0x0000000f0611d211 */ /* 0x000fe400008f0c00 */
[----:B------:R-:W-:Y:S01]  /*1b20*/  @!P4 LEA.HI.X R15, R4, R25, R5, 0x1, P2 ;  /* 0x00000019040fc211 */ /* 0x000fe200010f0c05 */
[----:B------:R-:W-:Y:S01]  /*1b30*/  IMAD.IADD R3, R3, 0x1, R10 ;  /* 0x0000000103037824 */ /* 0x000fe200078e020a */
[----:B------:R-:W-:Y:S01]  /*1b40*/  ISETP.GE.AND P2, PT, R34, R18, PT ;  /* 0x000000122200720c */ /* 0x000fe20003f46270 */
[----:B------:R-:W-:Y:S01]  /*1b50*/  IMAD.WIDE.U32 R4, R108, 0x40, RZ ;  /* 0x000000406c047825 */ /* 0x000fe200078e00ff */
[----:B------:R-:W-:Y:S01]  /*1b60*/  @!P6 LEA R12, P1, R2, R200, 0x1 ;  /* 0x000000c8020ce211 */ /* 0x000fe200078208ff */
[----:B------:R1:W-:Y:S01]  /*1b70*/  @!P5 LDGSTS.E.BYPASS.LTC128B.128 [R207+0x1000], desc[UR12][R16.64] ;  /* 0x0100000010cfdfae */ /* 0x0003e2000b981a0c */
[----:B------:R-:W-:-:S02]  /*1b80*/  @!P0 LEA R0, P3, R108, R2, 0x5 ;  /* 0x000000026c008211 */ /* 0x000fc400078628ff */
[----:B------:R-:W-:Y:S01]  /*1b90*/  @!P6 LEA.HI.X R13, R2, R199, R3, 0x1, P1 ;  /* 0x000000c7020de211 */ /* 0x000fe200008f0c03 */
[----:B------:R-:W-:Y:S01]  /*1ba0*/  @!P4 LDGSTS.E.BYPASS.LTC128B.128 [R207+0x1800], desc[UR12][R14.64] ;  /* 0x018000000ecfcfae */ /* 0x000fe2000b981a0c */
[----:B------:R-:W-:Y:S02]  /*1bb0*/  ISETP.GE.AND P1, PT, R32, R18, PT ;  /* 0x000000122000720c */ /* 0x000fe40003f26270 */
[----:B------:R-:W-:Y:S01]  /*1bc0*/  @!P0 LEA.HI.X R6, R108, R3, R109, 0x5, P3 ;  /* 0x000000036c068211 */ /* 0x000fe200018f2c6d */
[----:B------:R2:W-:Y:S01]  /*1bd0*/  @!P6 LDGSTS.E.BYPASS.LTC128B.128 [R207+0x2000], desc[UR12][R12.64] ;  /* 0x020000000ccfefae */ /* 0x0005e2000b981a0c */
[----:B------:R-:W-:Y:S02]  /*1be0*/  @!P0 LEA R10, P3, R0, R200, 0x1 ;  /* 0x000000c8000a8211 */ /* 0x000fe400078608ff */
[----:B------:R-:W-:Y:S02]  /*1bf0*/  ISETP.GE.AND P4, PT, R34, R18, PT ;  /* 0x000000122200720c */ /* 0x000fe40003f86270 */
[----:B------:R-:W-:Y:S01]  /*1c00*/  @!P0 LEA.HI.X R11, R0, R199, R6, 0x1, P3 ;  /* 0x000000c7000b8211 */ /* 0x000fe200018f0c06 */
[----:B------:R-:W-:Y:S01]  /*1c10*/  IMAD.SHL.U32 R6, R109, 0x40, RZ ;  /* 0x000000406d067824 */ /* 0x000fe200078e00ff */
[----:B------:R-:W-:-:S02]  /*1c20*/  @!P2 IADD3 R0, P3, PT, R2, R4, RZ ;  /* 0x000000040200a210 */ /* 0x000fc40007f7e0ff */
[----:B------:R-:W-:Y:S01]  /*1c30*/  ISETP.GE.AND P5, PT, R33, R18, PT ;  /* 0x000000122100720c */ /* 0x000fe20003fa6270 */
[----:B------:R-:W-:Y:S01]  /*1c40*/  @!P1 IMAD R4, R109, 0x60, RZ ;  /* 0x000000606d049824 */ /* 0x000fe200078e02ff */
[----:B------:R-:W-:Y:S01]  /*1c50*/  @!P2 IADD3.X R6, PT, PT, R3, R5, R6, P3, !PT ;  /* 0x000000050306a210 */ /* 0x000fe20001ffe406 */
[----:B------:R-:W-:Y:S01]  /*1c60*/  @!P1 IMAD.WIDE.U32 R2, R108, 0x60, R2 ;  /* 0x000000606c029825 */ /* 0x000fe200078e0002 */
[CC--:B---3--:R-:W-:Y:S01]  /*1c70*/  @!P2 LEA R8, P3, R0.reuse, R200.reuse, 0x1 ;  /* 0x000000c80008a211 */ /* 0x0c8fe200078608ff */
[----:B------:R3:W-:Y:S03]  /*1c80*/  @!P0 LDGSTS.E.BYPASS.LTC128B.128 [R207+0x2800], desc[UR12][R10.64] ;  /* 0x028000000acf8fae */ /* 0x0007e6000b981a0c */
[----:B------:R-:W-:Y:S01]  /*1c90*/  @!P2 LEA.HI.X R9, R0, R199, R6, 0x1, P3 ;  /* 0x000000c70009a211 */ /* 0x000fe200018f0c06 */
[----:B------:R-:W-:Y:S01]  /*1ca0*/  @!P1 IMAD.IADD R0, R3, 0x1, R4 ;  /* 0x0000000103009824 */ /* 0x000fe200078e0204 */
[----:B------:R-:W-:Y:S01]  /*1cb0*/  @!P1 LEA R6, P3, R2, R200, 0x1 ;  /* 0x000000c802069211 */ /* 0x000fe200078608ff */
[----:B-1----:R-:W-:-:S02]  /*1cc0*/  IMAD.SHL.U32 R17, R121, 0x20, RZ ;  /* 0x0000002079117824 */ /* 0x002fc400078e00ff */
[----:B------:R1:W-:Y:S01]  /*1cd0*/  @!P2 LDGSTS.E.BYPASS.LTC128B.128 [R207+0x3000], desc[UR12][R8.64] ;  /* 0x0300000008cfafae */ /* 0x0003e2000b981a0c */
[----:B------:R-:W-:Y:S01]  /*1ce0*/  @!P1 LEA.HI.X R7, R2, R199, R0, 0x1, P3 ;  /* 0x000000c702079211 */ /* 0x000fe200018f0c00 */
[C---:B------:R-:W-:Y:S01]  /*1cf0*/  IMAD.SHL.U32 R2, R110.reuse, 0x80, RZ ;  /* 0x000000806e027824 */ /* 0x040fe200078e00ff */
[C---:B------:R-:W-:Y:S01]  /*1d00*/  SHF.L.U64.HI R0, R110.reuse, 0x7, R111 ;  /* 0x000000076e007819 */ /* 0x040fe2000001026f */
[----:B------:R-:W-:Y:S01]  /*1d10*/  IMAD.WIDE.U32 R4, R110, 0x40, RZ ;  /* 0x000000406e047825 */ /* 0x000fe200078e00ff */
[----:B------:R-:W-:Y:S01]  /*1d20*/  ISETP.GE.AND P3, PT, R32, R18, PT ;  /* 0x000000122000720c */ /* 0x000fe20003f66270 */
[----:B------:R4:W-:Y:S01]  /*1d30*/  @!P1 LDGSTS.E.BYPASS.LTC128B.128 [R207+0x3800], desc[UR12][R6.64] ;  /* 0x0380000006cf9fae */ /* 0x0009e2000b981a0c */
[C---:B--2---:R-:W-:Y:S01]  /*1d40*/  LOP3.LUT R13, R17.reuse, 0xc0, RZ, 0xc0, !PT ;  /* 0x000000c0110d7812 */ /* 0x044fe200078ec0ff */
[-C--:B------:R-:W-:Y:S01]  /*1d50*/  IMAD R0, R0, R46.reuse, RZ ;  /* 0x0000002e00007224 */ /* 0x080fe200078e02ff */
[----:B------:R-:W-:Y:S01]  /*1d60*/  LOP3.LUT R198, R17, 0x120, RZ, 0xc0, !PT ;  /* 0x0000012011c67812 */ /* 0x000fe200078ec0ff */
[----:B------:R-:W0:Y:S01]  /*1d70*/  LDGDEPBAR ;  /* 0x00000000000079af */ /* 0x000e220000000000 */
[----:B------:R-:W-:-:S04]  /*1d80*/  IMAD.WIDE.U32 R2, R2, R46, RZ ;  /* 0x0000002e02027225 */ /* 0x000fc800078e00ff */
[----:B------:R-:W-:Y:S01]  /*1d90*/  IMAD.IADD R3, R3, 0x1, R0 ;  /* 0x0000000103037824 */ /* 0x000fe200078e0200 */
[----:B------:R-:W-:Y:S01]  /*1da0*/  @!P4 IADD3 R14, P0, PT, R2, R4, RZ ;  /* 0x00000004020ec210 */ /* 0x000fe20007f1e0ff */
[C---:B------:R-:W-:Y:S02]  /*1db0*/  IMAD.SHL.U32 R18, R121.reuse, 0x10, RZ ;  /* 0x0000001079127824 */ /* 0x040fe400078e00ff */
[----:B---3--:R-:W-:Y:S02]  /*1dc0*/  IMAD.SHL.U32 R11, R121, 0x4, RZ ;  /* 0x00000004790b7824 */ /* 0x008fe400078e00ff */
[C---:B------:R-:W-:Y:S02]  /*1dd0*/  IMAD.SHL.U32 R10, R111.reuse, 0x40, RZ ;  /* 0x000000406f0a7824 */ /* 0x040fe400078e00ff */
[----:B------:R-:W-:Y:S01]  /*1de0*/  @!P3 IMAD R0, R111, 0x60, RZ ;  /* 0x000000606f00b824 */ /* 0x000fe200078e02ff */
[----:B------:R-:W-:Y:S02]  /*1df0*/  LOP3.LUT R13, R13, 0x18, R11, 0xf8, !PT ;  /* 0x000000180d0d7812 */ /* 0x000fe400078ef80b */
[----:B------:R-:W-:Y:S01]  /*1e00*/  @!P4 IADD3.X R15, PT, PT, R3, R5, R10, P0, !PT ;  /* 0x00000005030fc210 */ /* 0x000fe200007fe40a */
[----:B------:R-:W-:Y:S01]  /*1e10*/  @!P3 IMAD.WIDE.U32 R4, R110, 0x60, R2 ;  /* 0x000000606e04b825 */ /* 0x000fe200078e0002 */
[----:B------:R-:W-:-:S02]  /*1e20*/  LOP3.LUT R11, R18, 0x100, RZ, 0xc0, !PT ;  /* 0x00000100120b7812 */ /* 0x000fc400078ec0ff */
[----:B-1----:R-:W-:Y:S02]  /*1e30*/  @!P6 LEA R8, P1, R2, R31, 0x1 ;  /* 0x0000001f0208e211 */ /* 0x002fe400078208ff */
[----:B------:R-:W-:Y:S01]  /*1e40*/  LOP3.LUT R11, R11, 0x20, R17, 0xf8, !PT ;  /* 0x000000200b0b7812 */ /* 0x000fe200078ef811 */
[----:B------:R-:W-:-:S04]  /*1e50*/  DEPBAR.LE SB0, 0x0 ;  /* 0x000080000000791a */ /* 0x000fc80000000000 */
[----:B------:R-:W-:Y:S01]  /*1e60*/  BAR.SYNC.DEFER_BLOCKING 0x0 ;  /* 0x0000000000007b1d */ /* 0x000fe20000010000 */
[----:B----4-:R-:W-:Y:S02]  /*1e70*/  @!P5 LEA R7, P0, R110, R2, 0x5 ;  /* 0x000000026e07d211 */ /* 0x010fe400078028ff */
[----:B------:R-:W-:Y:S02]  /*1e80*/  @!P6 LEA.HI.X R9, R2, R30, R3, 0x1, P1 ;  /* 0x0000001e0209e211 */ /* 0x000fe400008f0c03 */
[----:B------:R-:W-:Y:S02]  /*1e90*/  LOP3.LUT R16, R13, 0x8, R121, 0x78, !PT ;  /* 0x000000080d107812 */ /* 0x000fe400078e7879 */
[----:B------:R-:W-:Y:S01]  /*1ea0*/  @!P5 LEA.HI.X R12, R110, R3, R111, 0x5, P0 ;  /* 0x000000036e0cd211 */ /* 0x000fe200000f2c6f */
[----:B------:R-:W-:Y:S01]  /*1eb0*/  @!P3 IMAD.IADD R3, R5, 0x1, R0 ;  /* 0x000000010503b824 */ /* 0x000fe200078e0200 */
[-C--:B------:R-:W-:Y:S01]  /*1ec0*/  @!P3 LEA R10, P0, R4, R31.reuse, 0x1 ;  /* 0x0000001f040ab211 */ /* 0x080fe200078008ff */
[----:B------:R-:W-:Y:S01]  /*1ed0*/  IMAD.IADD R0, R16, 0x1, R11 ;  /* 0x0000000110007824 */ /* 0x000fe200078e020b */
[----:B------:R-:W-:-:S02]  /*1ee0*/  @!P5 LEA R2, P2, R7, R31, 0x1 ;  /* 0x0000001f0702d211 */ /* 0x000fc400078408ff */
[-C--:B------:R-:W-:Y:S02]  /*1ef0*/  @!P3 LEA.HI.X R11, R4, R30.reuse, R3, 0x1, P0 ;  /* 0x0000001e040bb211 */ /* 0x080fe400000f0c03 */
[-C--:B------:R-:W-:Y:S02]  /*1f00*/  @!P5 LEA.HI.X R3, R7, R30.reuse, R12, 0x1, P2 ;  /* 0x0000001e0703d211 */ /* 0x080fe400010f0c0c */
[----:B------:R-:W-:Y:S02]  /*1f10*/  LOP3.LUT R4, R198, 0x3e00, R18, 0xf8, !PT ;  /* 0x00003e00c6047812 */ /* 0x000fe400078ef812 */
[----:B------:R-:W-:Y:S02]  /*1f20*/  LOP3.LUT R135, R13, 0x8, R125, 0x78, !PT ;  /* 0x000000080d877812 */ /* 0x000fe400078e787d */
[----:B------:R-:W-:Y:S02]  /*1f30*/  @!P4 LEA R6, P1, R14, R31, 0x1 ;  /* 0x0000001f0e06c211 */ /* 0x000fe400078208ff */
[----:B------:R-:W-:Y:S01]  /*1f40*/  LEA R184, R0, UR4, 0x1 ;  /* 0x0000000400b87c11 */ /* 0x000fe2000f8e08ff */
[----:B------:R-:W-:Y:S01]  /*1f50*/  @!PT LDS RZ, [RZ] ;  /* 0x00000000fffff984 */ /* 0x000fe20000000800 */
[----:B------:R-:W-:Y:S01]  /*1f60*/  @!PT LDS RZ, [RZ] ;  /* 0x00000000fffff984 */ /* 0x000fe20000000800 */
[----:B------:R-:W-:Y:S01]  /*1f70*/  @!PT LDS RZ, [RZ] ;  /* 0x00000000fffff984 */ /* 0x000fe20000000800 */
[----:B------:R-:W-:Y:S01]  /*1f80*/  @!P6 LDGSTS.E.BYPASS.LTC128B.128 [R207+0x4000], desc[UR12][R8.64] ;  /* 0x0400000008cfefae */ /* 0x000fe2000b981a0c */
[----:B------:R-:W-:Y:S01]  /*1f90*/  @!P4 LEA.HI.X R7, R14, R30, R15, 0x1, P1 ;  /* 0x0000001e0e07c211 */ /* 0x000fe200008f0c0f */
[----:B------:R-:W-:Y:S01]  /*1fa0*/  IMAD.MOV.U32 R0, RZ, RZ, 0x20 ;  /* 0x00000020ff007424 */ /* 0x000fe200078e00ff */
[C---:B------:R-:W-:Y:S01]  /*1fb0*/  LOP3.LUT P0, RZ, R121.reuse, 0x4, RZ, 0xc0, !PT ;  /* 0x0000000479ff7812 */ /* 0x040fe2000780c0ff */
[----:B------:R-:W-:Y:S01]  /*1fc0*/  @P6 STS.128 [R207+0x4000], RZ ;  /* 0x004000ffcf006388 */ /* 0x000fe20000000c00 */
[----:B------:R-:W-:-:S02]  /*1fd0*/  IMAD.SHL.U32 R121, R121, 0x2, RZ ;  /* 0x0000000279797824 */ /* 0x000fc400078e00ff */
[----:B------:R-:W-:Y:S01]  /*1fe0*/  SEL R0, R0, 0xffffffe0, !P0 ;  /* 0xffffffe000007807 */ /* 0x000fe20004000000 */
[----:B------:R-:W-:Y:S04]  /*1ff0*/  @P5 STS.128 [R207+0x4800], RZ ;  /* 0x004800ffcf005388 */ /* 0x000fe80000000c00 */
[----:B------:R-:W-:Y:S01]  /*2000*/  @!PT LDS RZ, [RZ] ;  /* 0x00000000fffff984 */ /* 0x000fe20000000800 */
[----:B------:R-:W-:Y:S01]  /*2010*/  @!PT LDS RZ, [RZ] ;  /* 0x00000000fffff984 */ /* 0x000fe20000000800 */
[----:B------:R-:W-:Y:S01]  /*2020*/  @!PT LDS RZ, [RZ] ;  /* 0x00000000fffff984 */ /* 0x000fe20000000800 */
[----:B------:R1:W-:Y:S01]  /*2030*/  @!P5 LDGSTS.E.BYPASS.LTC128B.128 [R207+0x4800], desc[UR12][R2.64] ;  /* 0x0480000002cfdfae */ /* 0x0003e2000b981a0c */
[----:B------:R-:W-:-:S03]  /*2040*/  IMAD.IADD R186, R184, 0x1, R0 ;  /* 0x00000001b8ba7824 */ /* 0x000fc600078e0200 */
        /* <DEDUP_REMOVED lines=11> */
[----:B------:R-:W-:Y:S01]  /*2100*/  LDSM.16.M88.4 R40, [R186+0x2000] ;  /* 0x00200000ba28783b */ /* 0x000fe20000000200 */
[----:B-1----:R-:W-:-:S03]  /*2110*/  IMAD.IADD R2, R135, 0x1, R4 ;  /* 0x0000000187027824 */ /* 0x002fc600078e0204 */
[----:B------:R-:W-:Y:S01]  /*2120*/  LDSM.16.M88.4 R48, [R184+0x2400] ;  /* 0x00240000b830783b */ /* 0x000fe20000000200 */
[----:B------:R-:W-:Y:S02]  /*2130*/  LOP3.LUT R3, R174, 0x7, RZ, 0xc0, !PT ;  /* 0x00000007ae037812 */ /* 0x000fe400078ec0ff */
[----:B------:R-:W-:Y:S01]  /*2140*/  LEA R187, R2, UR4, 0x1 ;  /* 0x0000000402bb7c11 */ /* 0x000fe2000f8e08ff */
[----:B------:R-:W-:Y:S04]  /*2150*/  LDSM.16.M88.4 R64, [R186+0x2400] ;  /* 0x00240000ba40783b */ /* 0x000fe80000000200 */
[----:B------:R-:W3:Y:S01]  /*2160*/  LDSM.16.M88.4 R20, [R187] ;  /* 0x00000000bb14783b */ /* 0x000ee20000000200 */
[----:B------:R-:W-:-:S03]  /*2170*/  IMAD.IADD R188, R187, 0x1, R0 ;  /* 0x00000001bbbc7824 */ /* 0x000fc600078e0200 */
[----:B------:R-:W1:Y:S04]  /*2180*/  LDSM.16.M88.4 R16, [R187+0x1000] ;  /* 0x00100000bb10783b */ /* 0x000e680000000200 */
[----:B------:R-:W4:Y:S04]  /*2190*/  LDSM.16.M88.4 R12, [R188] ;  /* 0x00000000bc0c783b */ /* 0x000f280000000200 */
[----:B--2---:R-:W2:Y:S04]  /*21a0*/  LDSM.16.M88.4 R4, [R188+0x1000] ;  /* 0x00100000bc04783b */ /* 0x004ea80000000200 */
[----:B------:R-:W5:Y:S04]  /*21b0*/  LDSM.16.M88.4 R88, [R184+0x2800] ;  /* 0x00280000b858783b */ /* 0x000f680000000200 */
[----:B------:R-:W5:Y:S04]  /*21c0*/  LDSM.16.M88.4 R60, [R186+0x2800] ;  /* 0x00280000ba3c783b */ /* 0x000f680000000200 */
[----:B------:R-:W5:Y:S04]  /*21d0*/  LDSM.16.M88.4 R72, [R184+0x2c00] ;  /* 0x002c0000b848783b */ /* 0x000f680000000200 */
[----:B------:R-:W5:Y:S04]  /*21e0*/  LDSM.16.M88.4 R84, [R186+0x2c00] ;  /* 0x002c0000ba54783b */ /* 0x000f680000000200 */
[----:B------:R-:W5:Y:S04]  /*21f0*/  LDSM.16.M88.4 R100, [R184+0x3000] ;  /* 0x00300000b864783b */ /* 0x000f680000000200 */
[----:B------:R-:W5:Y:S01]  /*2200*/  LDSM.16.M88.4 R96, [R186+0x3000] ;  /* 0x00300000ba60783b */ /* 0x000f620000000200 */
[-C--:B---3--:R-:W-:Y:S03]  /*2210*/  HMMA.16816.F32.BF16 R8, R20, R36.reuse, RZ ;  /* 0x000000241408723c */ /* 0x088fe600000418ff */
[----:B------:R-:W3:Y:S04]  /*2220*/  LDSM.16.M88.4 R52, [R184+0x3400] ;  /* 0x00340000b834783b */ /* 0x000ee80000000200 */
[----:B------:R-:W3:Y:S01]  /*2230*/  LDSM.16.M88.4 R76, [R186+0x3400] ;  /* 0x00340000ba4c783b */ /* 0x000ee20000000200 */
[----:B-1----:R-:W-:Y:S03]  /*2240*/  HMMA.16816.F32.BF16 R28, R16, R36, RZ ;  /* 0x00000024101c723c */ /* 0x002fe600000418ff */
[----:B------:R-:W1:Y:S04]  /*2250*/  LDSM.16.M88.4 R92, [R184+0x3800] ;  /* 0x00380000b85c783b */ /* 0x000e680000000200 */
[----:B------:R-:W1:Y:S01]  /*2260*/  LDSM.16.M88.4 R56, [R186+0x3800] ;  /* 0x00380000ba38783b */ /* 0x000e620000000200 */
[----:B------:R-:W-:Y:S03]  /*2270*/  HMMA.16816.F32.BF16 R24, R20, R48, RZ ;  /* 0x000000301418723c */ /* 0x000fe600000418ff */
[----:B------:R-:W1:Y:S04]  /*2280*/  LDSM.16.M88.4 R68, [R184+0x3c00] ;  /* 0x003c0000b844783b */ /* 0x000e680000000200 */
[----:B------:R-:W1:Y:S01]  /*2290*/  LDSM.16.M88.4 R80, [R186+0x3c00] ;  /* 0x003c0000ba50783b */ /* 0x000e620000000200 */
[-C--:B----4-:R-:W-:Y:S03]  /*22a0*/  HMMA.16816.F32.BF16 R8, R12, R40.reuse, R8 ;  /* 0x000000280c08723c */ /* 0x090fe60000041808 */
[----:B------:R-:W0:Y:S05]  /*22b0*/  LDGDEPBAR ;  /* 0x00000000000079af */ /* 0x000e2a0000000000 */
[----:B--2---:R-:W-:Y:S11]  /*22c0*/  HMMA.16816.F32.BF16 R28, R4, R40, R28 ;  /* 0x00000028041c723c */ /* 0x004ff6000004181c */
[----:B------:R-:W-:-:S04]  /*22d0*/  FMUL.FTZ R2, R8, UR6 ;  /* 0x0000000608027c20 */ /* 0x000fc80008410000 */
[----:B------:R2:W-:Y:S01]  /*22e0*/  MUFU.TANH R196, R2 ;  /* 0x0000000200c47308 */ /* 0x0005e20000002400 */
[----:B------:R-:W-:-:S04]  /*22f0*/  DEPBAR.LE SB0, 0x0 ;  /* 0x000080000000791a */ /* 0x000fc80000000000 */
[----:B--2---:R-:W-:-:S04]  /*2300*/  FMUL.FTZ R2, R9, UR6 ;  /* 0x0000000609027c20 */ /* 0x004fc80008410000 */
[----:B------:R2:W4:Y:S02]  /*2310*/  MUFU.TANH R47, R2 ;  /* 0x00000002002f7308 */ /* 0x0005240000002400 */
[----:B--2---:R-:W-:-:S06]  /*2320*/  FMUL.FTZ R2, R10, UR6 ;  /* 0x000000060a027c20 */ /* 0x004fcc0008410000 */
[----:B------:R2:W-:Y:S02]  /*2330*/  MUFU.TANH R197, R2 ;  /* 0x0000000200c57308 */ /* 0x0005e40000002400 */
[----:B--2---:R-:W-:Y:S02]  /*2340*/  FMUL.FTZ R2, R11, UR6 ;  /* 0x000000060b027c20 */ /* 0x004fe40008410000 */
[----:B------:R-:W-:Y:S04]  /*2350*/  HMMA.16816.F32.BF16 R8, R12, R64, R24 ;  /* 0x000000400c08723c */ /* 0x000fe80000041818 */
[----:B------:R2:W-:Y:S04]  /*2360*/  MUFU.TANH R122, R2 ;  /* 0x00000002007a7308 */ /* 0x0005e80000002400 */
[----:B------:R-:W-:Y:S01]  /*2370*/  HMMA.16816.F32.BF16 R24, R16, R48, RZ ;  /* 0x000000301018723c */ /* 0x000fe200000418ff */
[----:B--2---:R-:W-:-:S04]  /*2380*/  FMUL.FTZ R2, R28, UR6 ;  /* 0x000000061c027c20 */ /* 0x004fc80008410000 */
[----:B------:R2:W-:-:S15]  /*2390*/  MUFU.TANH R159, R2 ;  /* 0x00000002009f7308 */ /* 0x0005de0000002400 */
[----:B------:R-:W-:Y:S08]  /*23a0*/  HMMA.16816.F32.BF16 R32, R4, R64, R24 ;  /* 0x000000400420723c */ /* 0x000ff00000041818 */
[----:B-----5:R-:W-:Y:S01]  /*23b0*/  HMMA.16816.F32.BF16 R24, R20, R88, RZ ;  /* 0x000000581418723c */ /* 0x020fe200000418ff */
[----:B--2---:R-:W-:-:S04]  /*23c0*/  FMUL.FTZ R2, R29, UR6 ;  /* 0x000000061d027c20 */ /* 0x004fc80008410000 */
[----:B------:R2:W5:Y:S02]  /*23d0*/  MUFU.TANH R117, R2 ;  /* 0x0000000200757308 */ /* 0x0005640000002400 */
[----:B--2---:R-:W-:-:S06]  /*23e0*/  FMUL.FTZ R2, R30, UR6 ;  /* 0x000000061e027c20 */ /* 0x004fcc0008410000 */
[----:B------:R2:W-:Y:S02]  /*23f0*/  MUFU.TANH R185, R2 ;  /* 0x0000000200b97308 */ /* 0x0005e40000002400 */
[----:B--2---:R-:W-:-:S05]  /*2400*/  FMUL.FTZ R2, R31, UR6 ;  /* 0x000000061f027c20 */ /* 0x004fca0008410000 */
[----:B------:R-:W-:Y:S01]  /*2410*/  HMMA.16816.F32.BF16 R28, R12, R60, R24 ;  /* 0x0000003c0c1c723c */ /* 0x000fe20000041818 */
[----:B------:R2:W5:Y:S07]  /*2420*/  MUFU.TANH R116, R2 ;  /* 0x0000000200747308 */ /* 0x00056e0000002400 */
[----:B------:R-:W-:Y:S01]  /*2430*/  HMMA.16816.F32.BF16 R24, R20, R72, RZ ;  /* 0x000000481418723c */ /* 0x000fe200000418ff */
[----:B--2---:R-:W-:-:S04]  /*2440*/  FMUL.FTZ R2, R8, UR6 ;  /* 0x0000000608027c20 */ /* 0x004fc80008410000 */
[----:B------:R2:W-:Y:S02]  /*2450*/  MUFU.TANH R126, R2 ;  /* 0x00000002007e7308 */ /* 0x0005e40000002400 */
[----:B--2---:R-:W-:-:S06]  /*2460*/  FMUL.FTZ R2, R9, UR6 ;  /* 0x0000000609027c20 */ /* 0x004fcc0008410000 */
[----:B------:R2:W-:Y:S02]  /*2470*/  MUFU.TANH R128, R2 ;  /* 0x0000000200807308 */ /* 0x0005e40000002400 */
[----:B--2---:R-:W-:-:S06]  /*2480*/  FMUL.FTZ R2, R10, UR6 ;  /* 0x000000060a027c20 */ /* 0x004fcc0008410000 */
[----:B------:R2:W-:Y:S02]  /*2490*/  MUFU.TANH R119, R2 ;  /* 0x0000000200777308 */ /* 0x0005e40000002400 */
[----:B--2---:R-:W-:Y:S02]  /*24a0*/  FMUL.FTZ R2, R11, UR6 ;  /* 0x000000060b027c20 */ /* 0x004fe40008410000 */
[----:B------:R-:W-:Y:S04]  /*24b0*/  HMMA.16816.F32.BF16 R8, R16, R88, RZ ;  /* 0x000000581008723c */ /* 0x000fe800000418ff */
[----:B------:R2:W-:Y:S02]  /*24c0*/  MUFU.TANH R127, R2 ;  /* 0x00000002007f7308 */ /* 0x0005e40000002400 */
[----:B--2---:R-:W-:-:S14]  /*24d0*/  FMUL.FTZ R2, R32, UR6 ;  /* 0x0000000620027c20 */ /* 0x004fdc0008410000 */
[----:B------:R-:W-:Y:S01]  /*24e0*/  HMMA.16816.F32.BF16 R8, R4, R60, R8 ;  /* 0x0000003c0408723c */ /* 0x000fe20000041808 */
[----:B------:R2:W-:Y:S02]  /*24f0*/  MUFU.TANH R65, R2 ;  /* 0x0000000200417308 */ /* 0x0005e40000002400 */
[----:B--2---:R-:W-:-:S06]  /*2500*/  FMUL.FTZ R2, R33, UR6 ;  /* 0x0000000621027c20 */ /* 0x004fcc0008410000 */
[----:B------:R2:W-:Y:S02]  /*2510*/  MUFU.TANH R124, R2 ;  /* 0x00000002007c7308 */ /* 0x0005e40000002400 */
[----:B--2---:R-:W-:-:S06]  /*2520*/  FMUL.FTZ R2, R34, UR6 ;  /* 0x0000000622027c20 */ /* 0x004fcc0008410000 */
[----:B------:R2:W-:Y:S02]  /*2530*/  MUFU.TANH R89, R2 ;  /* 0x0000000200597308 */ /* 0x0005e40000002400 */
[----:B--2---:R-:W-:Y:S02]  /*2540*/  FMUL.FTZ R2, R35, UR6 ;  /* 0x0000000623027c20 */ /* 0x004fe40008410000 */
[----:B------:R-:W-:Y:S04]  /*2550*/  HMMA.16816.F32.BF16 R32, R12, R84, R24 ;  /* 0x000000540c20723c */ /* 0x000fe80000041818 */
[----:B------:R2:W-:Y:S04]  /*2560*/  MUFU.TANH R88, R2 ;  /* 0x0000000200587308 */ /* 0x0005e80000002400 */
        /* <DEDUP_REMOVED lines=8> */
[----:B------:R-:W-:Y:S04]  /*25f0*/  HMMA.16816.F32.BF16 R28, R4, R84, R24 ;  /* 0x00000054041c723c */ /* 0x000fe80000041818 */
[----:B------:R2:W-:Y:S02]  /*2600*/  MUFU.TANH R140, R2 ;  /* 0x00000002008c7308 */ /* 0x0005e40000002400 */
[----:B--2---:R-:W-:-:S06]  /*2610*/  FMUL.FTZ R2, R8, UR6 ;  /* 0x0000000608027c20 */ /* 0x004fcc0008410000 */
        /* <DEDUP_REMOVED lines=10> */
[----:B------:R2:W-:Y:S07]  /*26c0*/  MUFU.TANH R144, R2 ;  /* 0x0000000200907308 */ /* 0x0005ee0000002400 */
[----:B------:R-:W-:Y:S01]  /*26d0*/  HMMA.16816.F32.BF16 R8, R16, R100, RZ ;  /* 0x000000641008723c */ /* 0x000fe200000418ff */
[----:B--2---:R-:W-:-:S04]  /*26e0*/  FMUL.FTZ R2, R33, UR6 ;  /* 0x0000000621027c20 */ /* 0x004fc80008410000 */
[----:B------:R2:W-:Y:S02]  /*26f0*/  MUFU.TANH R143, R2 ;  /* 0x00000002008f7308 */ /* 0x0005e40000002400 */
[----:B--2---:R-:W-:-:S06]  /*2700*/  FMUL.FTZ R2, R34, UR6 ;  /* 0x0000000622027c20 */ /* 0x004fcc0008410000 */
        /* <DEDUP_REMOVED lines=12> */
[----:B---3--:R-:W-:Y:S01]  /*27d0*/  HMMA.16816.F32.BF16 R8, R20, R52, RZ ;  /* 0x000000341408723c */ /* 0x008fe200000418ff */
[----:B--2---:R-:W-:-:S04]  /*27e0*/  FMUL.FTZ R2, R24, UR6 ;  /* 0x0000000618027c20 */ /* 0x004fc80008410000 */
[----:B------:R2:W-:-:S15]  /*27f0*/  MUFU.TANH R162, R2 ;  /* 0x0000000200a27308 */ /* 0x0005de0000002400 */
[----:B------:R-:W-:Y:S01]  /*2800*/  HMMA.16816.F32.BF16 R8, R12, R76, R8 ;  /* 0x0000004c0c08723c */ /* 0x000fe20000041808 */
[----:B--2---:R-:W-:-:S04]  /*2810*/  FMUL.FTZ R2, R25, UR6 ;  /* 0x0000000619027c20 */ /* 0x004fc80008410000 */
[----:B------:R2:W-:Y:S02]  /*2820*/  MUFU.TANH R153, R2 ;  /* 0x0000000200997308 */ /* 0x0005e40000002400 */
[----:B--2---:R-:W-:-:S06]  /*2830*/  FMUL.FTZ R2, R26, UR6 ;  /* 0x000000061a027c20 */ /* 0x004fcc0008410000 */
[----:B------:R2:W-:Y:S02]  /*2840*/  MUFU.TANH R166, R2 ;  /* 0x0000000200a67308 */ /* 0x0005e40000002400 */
[----:B--2---:R-:W-:Y:S02]  /*2850*/  FMUL.FTZ R2, R27, UR6 ;  /* 0x000000061b027c20 */ /* 0x004fe40008410000 */
[----:B------:R-:W-:Y:S04]  /*2860*/  HMMA.16816.F32.BF16 R24, R16, R52, RZ ;  /* 0x000000341018723c */ /* 0x000fe800000418ff */
        /* <DEDUP_REMOVED lines=10> */
[----:B-1----:R-:W-:Y:S01]  /*2910*/  HMMA.16816.F32.BF16 R24, R20, R92, RZ ;  /* 0x0000005c1418723c */ /* 0x002fe200000418ff */
[----:B--2---:R-:W-:-:S04]  /*2920*/  FMUL.FTZ R2, R8, UR6 ;  /* 0x0000000608027c20 */ /* 0x004fc80008410000 */
[----:B------:R1:W-:-:S15]  /*2930*/  MUFU.TANH R173, R2 ;  /* 0x0000000200ad7308 */ /* 0x0003de0000002400 */
[----:B------:R-:W-:Y:S08]  /*2940*/  HMMA.16816.F32.BF16 R104, R12, R56, R24 ;  /* 0x000000380c68723c */ /* 0x000ff00000041818 */
[----:B------:R-:W-:Y:S01]  /*2950*/  HMMA.16816.F32.BF16 R24, R16, R68, RZ ;  /* 0x000000441018723c */ /* 0x000fe200000418ff */
[----:B-1----:R-:W-:-:S04]  /*2960*/  FMUL.FTZ R2, R9, UR6 ;  /* 0x0000000609027c20 */ /* 0x002fc80008410000 */
[----:B------:R1:W-:Y:S02]  /*2970*/  MUFU.TANH R171, R2 ;  /* 0x0000000200ab7308 */ /* 0x0003e40000002400 */
[----:B-1----:R-:W-:-:S06]  /*2980*/  FMUL.FTZ R2, R10, UR6 ;  /* 0x000000060a027c20 */ /* 0x002fcc0008410000 */
[----:B------:R1:W-:Y:S02]  /*2990*/  MUFU.TANH R177, R2 ;  /* 0x0000000200b17308 */ /* 0x0003e40000002400 */
[----:B-1----:R-:W-:Y:S02]  /*29a0*/  FMUL.FTZ R2, R11, UR6 ;  /* 0x000000060b027c20 */ /* 0x002fe40008410000 */
[----:B------:R-:W-:Y:S04]  /*29b0*/  HMMA.16816.F32.BF16 R8, R16, R92, RZ ;  /* 0x0000005c1008723c */ /* 0x000fe800000418ff */
[----:B------:R1:W-:Y:S02]  /*29c0*/  MUFU.TANH R172, R2 ;  /* 0x0000000200ac7308 */ /* 0x0003e40000002400 */
[----:B-1----:R-:W-:-:S14]  /*29d0*/  FMUL.FTZ R2, R28, UR6 ;  /* 0x000000061c027c20 */ /* 0x002fdc0008410000 */
[----:B------:R-:W-:Y:S01]  /*29e0*/  HMMA.16816.F32.BF16 R8, R4, R56, R8 ;  /* 0x000000380408723c */ /* 0x000fe20000041808 */
[----:B------:R1:W-:Y:S02]  /*29f0*/  MUFU.TANH R151, R2 ;  /* 0x0000000200977308 */ /* 0x0003e40000002400 */
[----:B-1----:R-:W-:-:S06]  /*2a00*/  FMUL.FTZ R2, R29, UR6 ;  /* 0x000000061d027c20 */ /* 0x002fcc0008410000 */
[----:B------:R1:W-:Y:S02]  /*2a10*/  MUFU.TANH R157, R2 ;  /* 0x00000002009d7308 */ /* 0x0003e40000002400 */
[----:B-1----:R-:W-:-:S06]  /*2a20*/  FMUL.FTZ R2, R30, UR6 ;  /* 0x000000061e027c20 */ /* 0x002fcc0008410000 */
[----:B------:R1:W-:Y:S02]  /*2a30*/  MUFU.TANH R152, R2 ;  /* 0x0000000200987308 */ /* 0x0003e40000002400 */
[----:B-1----:R-:W-:Y:S02]  /*2a40*/  FMUL.FTZ R2, R31, UR6 ;  /* 0x000000061f027c20 */ /* 0x002fe40008410000 */
[----:B------:R-:W-:Y:S04]  /*2a50*/  HMMA.16816.F32.BF16 R28, R20, R68, RZ ;  /* 0x00000044141c723c */ /* 0x000fe800000418ff */
[----:B------:R1:W-:Y:S02]  /*2a60*/  MUFU.TANH R156, R2 ;  /* 0x00000002009c7308 */ /* 0x0003e40000002400 */
[----:B-1----:R-:W-:-:S14]  /*2a70*/  FMUL.FTZ R2, R104, UR6 ;  /* 0x0000000668027c20 */ /* 0x002fdc0008410000 */
[-C--:B------:R-:W-:Y:S01]  /*2a80*/  HMMA.16816.F32.BF16 R112, R12, R80.reuse, R28 ;  /* 0x000000500c70723c */ /* 0x080fe2000004181c */
[----:B------:R1:W-:Y:S07]  /*2a90*/  MUFU.TANH R181, R2 ;  /* 0x0000000200b57308 */ /* 0x0003ee0000002400 */
[----:B------:R-:W-:Y:S08]  /*2aa0*/  HMMA.16816.F32.BF16 R28, R4, R80, R24 ;  /* 0x00000050041c723c */ /* 0x000ff00000041818 */
[----:B------:R-:W-:Y:S01]  /*2ab0*/  HMMA.16816.F32.BF16 R24, R16, R50, RZ ;  /* 0x000000321018723c */ /* 0x000fe200000418ff */
[----:B-1----:R-:W-:-:S04]  /*2ac0*/  FMUL.FTZ R2, R105, UR6 ;  /* 0x0000000669027c20 */ /* 0x002fc80008410000 */
[----:B------:R1:W-:Y:S06]  /*2ad0*/  MUFU.TANH R182, R2 ;  /* 0x0000000200b67308 */ /* 0x0003ec0000002400 */
[----:B------:R-:W-:Y:S01]  /*2ae0*/  FMUL.FTZ R28, R28, UR6 ;  /* 0x000000061c1c7c20 */ /* 0x000fe20008410000 */
[----:B------:R-:W-:Y:S01]  /*2af0*/  FMUL.FTZ R29, R29, UR6 ;  /* 0x000000061d1d7c20 */ /* 0x000fe20008410000 */
[----:B------:R-:W-:Y:S01]  /*2b00*/  FMUL.FTZ R30, R30, UR6 ;  /* 0x000000061e1e7c20 */ /* 0x000fe20008410000 */
[----:B------:R-:W-:Y:S01]  /*2b10*/  FMUL.FTZ R31, R31, UR6 ;  /* 0x000000061f1f7c20 */ /* 0x000fe20008410000 */
[----:B------:R-:W-:Y:S05]  /*2b20*/  MUFU.TANH R178, R28 ;  /* 0x0000001c00b27308 */ /* 0x000fea0000002400 */
[----:B------:R-:W-:Y:S03]  /*2b30*/  HMMA.16816.F32.BF16 R32, R4, R66, R24 ;  /* 0x000000420420723c */ /* 0x000fe60000041818 */
[----:B------:R-:W-:Y:S01]  /*2b40*/  MUFU.TANH R180, R29 ;  /* 0x0000001d00b47308 */ /* 0x000fe20000002400 */
[----:B-1----:R-:W-:-:S04]  /*2b50*/  FMUL.FTZ R2, R106, UR6 ;  /* 0x000000066a027c20 */ /* 0x002fc80008410000 */
[----:B------:R-:W-:Y:S03]  /*2b60*/  HMMA.16816.F32.BF16 R24, R16, R90, RZ ;  /* 0x0000005a1018723c */ /* 0x000fe600000418ff */
[----:B------:R1:W-:Y:S08]  /*2b70*/  MUFU.TANH R183, R2 ;  /* 0x0000000200b77308 */ /* 0x0003f00000002400 */
[----:B------:R-:W-:Y:S01]  /*2b80*/  FMUL.FTZ R32, R32, UR6 ;  /* 0x0000000620207c20 */ /* 0x000fe20008410000 */
[----:B------:R-:W-:Y:S01]  /*2b90*/  FMUL.FTZ R33, R33, UR6 ;  /* 0x0000000621217c20 */ /* 0x000fe20008410000 */
[----:B------:R-:W-:Y:S01]  /*2ba0*/  MUFU.TANH R191, R30 ;  /* 0x0000001e00bf7308 */ /* 0x000fe20000002400 */
[----:B------:R-:W-:Y:S01]  /*2bb0*/  FMUL.FTZ R34, R34, UR6 ;  /* 0x0000000622227c20 */ /* 0x000fe20008410000 */
[----:B------:R-:W-:-:S06]  /*2bc0*/  FMUL.FTZ R35, R35, UR6 ;  /* 0x0000000623237c20 */ /* 0x000fcc0008410000 */
[----:B------:R2:W-:Y:S01]  /*2bd0*/  MUFU.TANH R189, R31 ;  /* 0x0000001f00bd7308 */ /* 0x0005e20000002400 */
[----:B-1----:R-:W-:-:S07]  /*2be0*/  FMUL.FTZ R2, R8, UR6 ;  /* 0x0000000608027c20 */ /* 0x002fce0008410000 */
[----:B------:R1:W-:Y:S08]  /*2bf0*/  MUFU.TANH R160, R2 ;  /* 0x0000000200a07308 */ /* 0x0003f00000002400 */
[----:B------:R-:W-:Y:S01]  /*2c00*/  MUFU.TANH R77, R32 ;  /* 0x00000020004d7308 */ /* 0x000fe20000002400 */
[----:B--2---:R-:W-:Y:S07]  /*2c10*/  HMMA.16816.F32.BF16 R28, R16, R74, RZ ;  /* 0x0000004a101c723c */ /* 0x004fee00000418ff */
[----:B------:R-:W-:Y:S01]  /*2c20*/  MUFU.TANH R80, R33 ;  /* 0x0000002100507308 */ /* 0x000fe20000002400 */
[----:B-1----:R-:W-:-:S07]  /*2c30*/  FMUL.FTZ R2, R9, UR6 ;  /* 0x0000000609027c20 */ /* 0x002fce0008410000 */
[----:B------:R1:W-:Y:S08]  /*2c40*/  MUFU.TANH R158, R2 ;  /* 0x00000002009e7308 */ /* 0x0003f00000002400 */
[----:B------:R-:W-:Y:S08]  /*2c50*/  MUFU.TANH R72, R34 ;  /* 0x0000002200487308 */ /* 0x000ff00000002400 */
[----:B------:R2:W-:Y:S01]  /*2c60*/  MUFU.TANH R81, R35 ;  /* 0x0000002300517308 */ /* 0x0005e20000002400 */
[----:B-1----:R-:W-:-:S07]  /*2c70*/  FMUL.FTZ R2, R10, UR6 ;  /* 0x000000060a027c20 */ /* 0x002fce0008410000 */
[----:B------:R1:W-:Y:S01]  /*2c80*/  MUFU.TANH R169, R2 ;  /* 0x0000000200a97308 */ /* 0x0003e20000002400 */
[----:B--2---:R-:W-:Y:S01]  /*2c90*/  HMMA.16816.F32.BF16 R32, R4, R86, R28 ;  /* 0x000000560420723c */ /* 0x004fe2000004181c */
[----:B-1----:R-:W-:-:S07]  /*2ca0*/  FMUL.FTZ R2, R11, UR6 ;  /* 0x000000060b027c20 */ /* 0x002fce0008410000 */
[C---:B------:R-:W-:Y:S01]  /*2cb0*/  HMMA.16816.F32.BF16 R28, R16.reuse, R102, RZ ;  /* 0x00000066101c723c */ /* 0x040fe200000418ff */
[----:B------:R1:W-:Y:S07]  /*2cc0*/  MUFU.TANH R165, R2 ;  /* 0x0000000200a57308 */ /* 0x0003ee0000002400 */
[----:B------:R-:W-:Y:S03]  /*2cd0*/  HMMA.16816.F32.BF16 R8, R16, R38, RZ ;  /* 0x000000261008723c */ /* 0x000fe600000418ff */
[----:B------:R-:W-:Y:S01]  /*2ce0*/  FMUL.FTZ R32, R32, UR6 ;  /* 0x0000000620207c20 */ /* 0x000fe20008410000 */
[----:B------:R-:W-:Y:S01]  /*2cf0*/  FMUL.FTZ R33, R33, UR6 ;  /* 0x0000000621217c20 */ /* 0x000fe20008410000 */
[----:B------:R-:W-:Y:S01]  /*2d00*/  FMUL.FTZ R34, R34, UR6 ;  /* 0x0000000622227c20 */ /* 0x000fe20008410000 */
[----:B------:R-:W-:Y:S01]  /*2d10*/  FMUL.FTZ R35, R35, UR6 ;  /* 0x0000000623237c20 */ /* 0x000fe20008410000 */
[----:B------:R-:W-:Y:S01]  /*2d20*/  MUFU.TANH R123, R32 ;  /* 0x00000020007b7308 */ /* 0x000fe20000002400 */
[----:B-1----:R-:W-:-:S07]  /*2d30*/  FMUL.FTZ R2, R112, UR6 ;  /* 0x0000000670027c20 */ /* 0x002fce0008410000 */
[----:B------:R-:W-:Y:S05]  /*2d40*/  MUFU.TANH R96, R35 ;  /* 0x0000002300607308 */ /* 0x000fea0000002400 */
[----:B------:R-:W-:Y:S03]  /*2d50*/  HMMA.16816.F32.BF16 R8, R4, R42, R8 ;  /* 0x0000002a0408723c */ /* 0x000fe60000041808 */
[----:B------:R1:W-:-:S15]  /*2d60*/  MUFU.TANH R195, R2 ;  /* 0x0000000200c37308 */ /* 0x0003de0000002400 */
[----:B------:R-:W-:-:S01]  /*2d70*/  NOP ;  /* 0x0000000000007918 */ /* 0x000fc20000000000 */
[----:B------:R-:W-:Y:S01]  /*2d80*/  FMUL.FTZ R8, R8, UR6 ;  /* 0x0000000608087c20 */ /* 0x000fe20008410000 */
[----:B------:R-:W-:Y:S01]  /*2d90*/  FMUL.FTZ R9, R9, UR6 ;  /* 0x0000000609097c20 */ /* 0x000fe20008410000 */
[----:B------:R-:W-:Y:S01]  /*2da0*/  FMUL.FTZ R10, R10, UR6 ;  /* 0x000000060a0a7c20 */ /* 0x000fe20008410000 */
[----:B------:R-:W-:Y:S01]  /*2db0*/  FMUL.FTZ R11, R11, UR6 ;  /* 0x000000060b0b7c20 */ /* 0x000fe20008410000 */
[----:B------:R-:W-:Y:S01]  /*2dc0*/  MUFU.TANH R52, R8 ;  /* 0x0000000800347308 */ /* 0x000fe20000002400 */
[----:B-1----:R-:W-:-:S07]  /*2dd0*/  FMUL.FTZ R2, R113, UR6 ;  /* 0x0000000671027c20 */ /* 0x002fce0008410000 */
[----:B------:R-:W-:Y:S08]  /*2de0*/  MUFU.TANH R53, R9 ;  /* 0x0000000900357308 */ /* 0x000ff00000002400 */
[----:B------:R-:W-:Y:S08]  /*2df0*/  MUFU.TANH R48, R10 ;  /* 0x0000000a00307308 */ /* 0x000ff00000002400 */
[----:B------:R1:W-:Y:S08]  /*2e00*/  MUFU.TANH R49, R11 ;  /* 0x0000000b00317308 */ /* 0x0003f00000002400 */
[----:B------:R2:W-:Y:S01]  /*2e10*/  MUFU.TANH R194, R2 ;  /* 0x0000000200c27308 */ /* 0x0005e20000002400 */
[----:B-1----:R-:W-:Y:S08]  /*2e20*/  HMMA.16816.F32.BF16 R8, R4, R62, R24 ;  /* 0x0000003e0408723c */ /* 0x002ff00000041818 */
[----:B------:R-:W-:Y:S01]  /*2e30*/  HMMA.16816.F32.BF16 R24, R20, R38, RZ ;  /* 0x000000261418723c */ /* 0x000fe200000418ff */
[----:B--2---:R-:W-:-:S02]  /*2e40*/  LOP3.LUT R2, R125, 0x1f0, RZ, 0xc0, !PT ;  /* 0x000001f07d027812 */ /* 0x004fc400078ec0ff */
[----:B------:R-:W-:Y:S02]  /*2e50*/  MUFU.TANH R125, R33 ;  /* 0x00000021007d7308 */ /* 0x000fe40000002400 */
[----:B------:R-:W-:-:S03]  /*2e60*/  IADD3 R2, PT, PT, R2, 0x1, R154 ;  /* 0x0000000102027810 */ /* 0x000fc60007ffe09a */
[----:B------:R-:W-:Y:S01]  /*2e70*/  HMMA.16816.F32.BF16 R36, R20, R50, RZ ;  /* 0x000000321424723c */ /* 0x000fe200000418ff */
[----:B------:R-:W-:Y:S02]  /*2e80*/  IADD3 R3, PT, PT, -R45, R2, R3 ;  /* 0x000000022d037210 */ /* 0x000fe40007ffe103 */
[----:B------:R-:W-:Y:S01]  /*2e90*/  FMUL.FTZ R8, R8, UR6 ;  /* 0x0000000608087c20 */ /* 0x000fe20008410000 */
[----:B------:R-:W-:Y:S01]  /*2ea0*/  FMUL.FTZ R9, R9, UR6 ;  /* 0x0000000609097c20 */ /* 0x000fe20008410000 */
[----:B------:R-:W-:Y:S01]  /*2eb0*/  IADD3 R3, PT, PT, R3, R150, R44 ;  /* 0x0000009603037210 */ /* 0x000fe20007ffe02c */
[----:B------:R-:W-:Y:S01]  /*2ec0*/  FMUL.FTZ R10, R10, UR6 ;  /* 0x000000060a0a7c20 */ /* 0x000fe20008410000 */
[----:B------:R1:W-:Y:S01]  /*2ed0*/  MUFU.TANH R101, R8 ;  /* 0x0000000800657308 */ /* 0x0003e20000002400 */
[----:B------:R-:W-:-:S04]  /*2ee0*/  FMUL.FTZ R11, R11, UR6 ;  /* 0x000000060b0b7c20 */ /* 0x000fc80008410000 */
[C---:B------:R-:W-:Y:S03]  /*2ef0*/  HMMA.16816.F32.BF16 R40, R12.reuse, R42, R24 ;  /* 0x0000002a0c28723c */ /* 0x040fe60000041818 */
[----:B------:R2:W-:Y:S05]  /*2f00*/  MUFU.TANH R120, R9 ;  /* 0x0000000900787308 */ /* 0x0005ea0000002400 */
[----:B------:R-:W-:Y:S03]  /*2f10*/  HMMA.16816.F32.BF16 R36, R12, R66, R36 ;  /* 0x000000420c24723c */ /* 0x000fe60000041824 */
[----:B------:R3:W-:Y:S01]  /*2f20*/  MUFU.TANH R93, R10 ;  /* 0x0000000a005d7308 */ /* 0x0007e20000002400 */
[----:B-1----:R-:W-:-:S05]  /*2f30*/  LOP3.LUT R8, R121, 0x6, RZ, 0xc0, !PT ;  /* 0x0000000679087812 */ /* 0x002fca00078ec0ff */
[----:B------:R-:W-:Y:S02]  /*2f40*/  IMAD R2, R46, 0x80, R8 ;  /* 0x000000802e027824 */ /* 0x000fe400078e0208 */
[----:B------:R-:W-:Y:S01]  /*2f50*/  FMUL.FTZ R40, R40, UR6 ;  /* 0x0000000628287c20 */ /* 0x000fe20008410000 */
[----:B------:R-:W-:Y:S01]  /*2f60*/  FMUL.FTZ R42, R42, UR6 ;  /* 0x000000062a2a7c20 */ /* 0x000fe20008410000 */
[----:B------:R-:W-:Y:S01]  /*2f70*/  FMUL.FTZ R43, R43, UR6 ;  /* 0x000000062b2b7c20 */ /* 0x000fe20008410000 */
[----:B------:R-:W-:Y:S01]  /*2f80*/  VIADD R24, R2, 0x1 ;  /* 0x0000000102187836 */ /* 0x000fe20000000000 */
[C---:B------:R-:W-:Y:S01]  /*2f90*/  VIMNMX R8, PT, PT, R3.reuse, R44, PT ;  /* 0x0000002c03087248 */ /* 0x040fe20003fe0100 */
[----:B------:R1:W-:Y:S01]  /*2fa0*/  MUFU.TANH R118, R11 ;  /* 0x0000000b00767308 */ /* 0x0003e20000002400 */
[--C-:B--2---:R-:W-:Y:S01]  /*2fb0*/  VIADDMNMX R9, R3, 0x40, R44.reuse, PT ;  /* 0x0000004003097846 */ /* 0x104fe2000380012c */
[----:B------:R-:W-:Y:S01]  /*2fc0*/  FMUL.FTZ R41, R41, UR6 ;  /* 0x0000000629297c20 */ /* 0x000fe20008410000 */
[----:B------:R-:W-:Y:S01]  /*2fd0*/  ISETP.GE.AND P2, PT, R24, R8, PT ;  /* 0x000000081800720c */ /* 0x000fe20003f46270 */
[----:B------:R-:W-:Y:S01]  /*2fe0*/  FMUL.FTZ R36, R36, UR6 ;  /* 0x0000000624247c20 */ /* 0x000fe20008410000 */
[----:B---3--:R-:W-:Y:S01]  /*2ff0*/  VIADDMNMX R10, R3, 0x48, R44, PT ;  /* 0x00000048030a7846 */ /* 0x008fe2000380012c */
[----:B------:R-:W-:Y:S01]  /*3000*/  FMUL.FTZ R38, R38, UR6 ;  /* 0x0000000626267c20 */ /* 0x000fe20008410000 */
[C---:B------:R-:W-:Y:S01]  /*3010*/  ISETP.GE.AND P1, PT, R24.reuse, R9, PT ;  /* 0x000000091800720c */ /* 0x040fe20003f26270 */
[----:B------:R-:W2:Y:S01]  /*3020*/  MUFU.TANH R40, R40 ;  /* 0x0000002800287308 */ /* 0x000ea20000002400 */
[----:B------:R-:W-:Y:S01]  /*3030*/  ISETP.GE.AND P4, PT, R24, R10, PT ;  /* 0x0000000a1800720c */ /* 0x000fe20003f86270 */
[----:B------:R-:W-:Y:S01]  /*3040*/  FMUL.FTZ R37, R37, UR6 ;  /* 0x0000000625257c20 */ /* 0x000fe20008410000 */
[----:B----4-:R-:W-:Y:S01]  /*3050*/  FSEL R69, R47, -INF , !P2 ;  /* 0xff8000002f457808 */ /* 0x010fe20005000000 */
[----:B------:R-:W-:Y:S01]  /*3060*/  FMUL.FTZ R39, R39, UR6 ;  /* 0x0000000627277c20 */ /* 0x000fe20008410000 */
[----:B-----5:R-:W-:-:S02]  /*3070*/  FSEL R50, R117, -INF , !P1 ;  /* 0xff80000075327808 */ /* 0x020fc40004800000 */
[----:B------:R-:W-:Y:S01]  /*3080*/  FSEL R56, R116, -INF , !P4 ;  /* 0xff80000074387808 */ /* 0x000fe20006000000 */
[----:B------:R-:W3:Y:S01]  /*3090*/  MUFU.TANH R42, R42 ;  /* 0x0000002a002a7308 */ /* 0x000ee20000002400 */
[----:B-1----:R-:W-:Y:S01]  /*30a0*/  VIADDMNMX R11, R3, 0x8, R44, PT ;  /* 0x00000008030b7846 */ /* 0x002fe2000380012c */
[----:B------:R-:W-:Y:S01]  /*30b0*/  VIADD R3, R2, 0x8 ;  /* 0x0000000802037836 */ /* 0x000fe20000000000 */
[----:B------:R-:W-:Y:S02]  /*30c0*/  HMMA.16816.F32.BF16 R44, R4, R98, R28 ;  /* 0x00000062042c723c */ /* 0x000fe4000004181c */
[----:B------:R-:W-:Y:S01]  /*30d0*/  ISETP.GE.AND P3, PT, R24, R11, PT ;  /* 0x0000000b1800720c */ /* 0x000fe20003f66270 */
[----:B------:R-:W-:Y:S02]  /*30e0*/  VIADD R24, R2, 0x9 ;  /* 0x0000000902187836 */ /* 0x000fe40000000000 */
[----:B------:R-:W1:Y:S01]  /*30f0*/  MUFU.TANH R43, R43 ;  /* 0x0000002b002b7308 */ /* 0x000e620000002400 */
[----:B------:R-:W-:-:S02]  /*3100*/  ISETP.GE.AND P6, PT, R3, R8, PT ;  /* 0x000000080300720c */ /* 0x000fc40003fc6270 */
[C---:B------:R-:W-:Y:S02]  /*3110*/  ISETP.GE.AND P0, PT, R3.reuse, R11, PT ;  /* 0x0000000b0300720c */ /* 0x040fe40003f06270 */
[C---:B------:R-:W-:Y:S02]  /*3120*/  ISETP.GE.AND P5, PT, R3.reuse, R9, PT ;  /* 0x000000090300720c */ /* 0x040fe40003fa6270 */
[----:B------:R-:W-:Y:S01]  /*3130*/  ISETP.GE.AND P2, PT, R3, R10, PT ;  /* 0x0000000a0300720c */ /* 0x000fe20003f46270 */
[----:B------:R-:W-:Y:S01]  /*3140*/  VIADD R3, R2, 0x10 ;  /* 0x0000001002037836 */ /* 0x000fe20000000000 */
[----:B------:R-:W-:Y:S01]  /*3150*/  FSEL R66, R122, -INF , !P3 ;  /* 0xff8000007a427808 */ /* 0x000fe20005800000 */
[----:B------:R-:W4:Y:S01]  /*3160*/  MUFU.TANH R41, R41 ;  /* 0x0000002900297308 */ /* 0x000f220000002400 */
[----:B--2---:R-:W-:Y:S02]  /*3170*/  FSEL R60, R40, -INF , !P6 ;  /* 0xff800000283c7808 */ /* 0x004fe40007000000 */
[----:B------:R-:W-:-:S02]  /*3180*/  ISETP.GE.AND P3, PT, R24, R8, PT ;  /* 0x000000081800720c */ /* 0x000fc40003f66270 */
[C---:B------:R-:W-:Y:S01]  /*3190*/  ISETP.GE.AND P1, PT, R24.reuse, R11, PT ;  /* 0x0000000b1800720c */ /* 0x040fe20003f26270 */
[----:B------:R-:W-:Y:S01]  /*31a0*/  FMUL.FTZ R45, R45, UR6 ;  /* 0x000000062d2d7c20 */ /* 0x000fe20008410000 */
[C---:B------:R-:W-:Y:S01]  /*31b0*/  ISETP.GE.AND P4, PT, R24.reuse, R9, PT ;  /* 0x000000091800720c */ /* 0x040fe20003f86270 */
[----:B------:R-:W2:Y:S01]  /*31c0*/  MUFU.TANH R36, R36 ;  /* 0x0000002400247308 */ /* 0x000ea20000002400 */
[----:B------:R-:W-:Y:S01]  /*31d0*/  ISETP.GE.AND P6, PT, R24, R10, PT ;  /* 0x0000000a1800720c */ /* 0x000fe20003fc6270 */
[----:B------:R-:W-:Y:S01]  /*31e0*/  VIADD R24, R2, 0x11 ;  /* 0x0000001102187836 */ /* 0x000fe20000000000 */
[----:B---3--:R-:W-:Y:S01]  /*31f0*/  FSEL R67, R42, -INF , !P0 ;  /* 0xff8000002a437808 */ /* 0x008fe20004000000 */
[----:B------:R-:W-:Y:S01]  /*3200*/  FMUL.FTZ R46, R46, UR6 ;  /* 0x000000062e2e7c20 */ /* 0x000fe20008410000 */
[----:B------:R-:W-:Y:S01]  /*3210*/  ISETP.GE.AND P0, PT, R3, R8, PT ;  /* 0x000000080300720c */ /* 0x000fe20003f06270 */
[----:B------:R-:W-:Y:S01]  /*3220*/  FMUL.FTZ R44, R44, UR6 ;  /* 0x000000062c2c7c20 */ /* 0x000fe20008410000 */
[----:B-1----:R-:W-:Y:S01]  /*3230*/  FSEL R68, R43, -INF , !P1 ;  /* 0xff8000002b447808 */ /* 0x002fe20004800000 */
[----:B------:R-:W1:Y:S01]  /*3240*/  MUFU.TANH R38, R38 ;  /* 0x0000002600267308 */ /* 0x000e620000002400 */
[----:B------:R-:W-:Y:S01]  /*3250*/  FSEL R53, R53, -INF , !P4 ;  /* 0xff80000035357808 */ /* 0x000fe20006000000 */
[----:B------:R-:W-:Y:S01]  /*3260*/  FMUL.FTZ R47, R47, UR6 ;  /* 0x000000062f2f7c20 */ /* 0x000fe20008410000 */
[----:B------:R-:W-:-:S02]  /*3270*/  FSEL R57, R49, -INF , !P6 ;  /* 0xff80000031397808 */ /* 0x000fc40007000000 */
[----:B------:R-:W-:Y:S02]  /*3280*/  FSEL R92, R126, -INF , !P0 ;  /* 0xff8000007e5c7808 */ /* 0x000fe40004000000 */
[C---:B------:R-:W-:Y:S01]  /*3290*/  ISETP.GE.AND P1, PT, R24.reuse, R8, PT ;  /* 0x000000081800720c */ /* 0x040fe20003f26270 */
[----:B------:R-:W3:Y:S01]  /*32a0*/  MUFU.TANH R33, R37 ;  /* 0x0000002500217308 */ /* 0x000ee20000002400 */
[C---:B------:R-:W-:Y:S02]  /*32b0*/  ISETP.GE.AND P4, PT, R24.reuse, R11, PT ;  /* 0x0000000b1800720c */ /* 0x040fe40003f86270 */
[C---:B------:R-:W-:Y:S02]  /*32c0*/  ISETP.GE.AND P6, PT, R24.reuse, R9, PT ;  /* 0x000000091800720c */ /* 0x040fe40003fc6270 */
[----:B------:R-:W-:Y:S02]  /*32d0*/  ISETP.GE.AND P0, PT, R24, R10, PT ;  /* 0x0000000a1800720c */ /* 0x000fe40003f06270 */
[----:B------:R-:W-:Y:S01]  /*32e0*/  HMMA.16816.F32.BF16 R24, R20, R90, RZ ;  /* 0x0000005a1418723c */ /* 0x000fe200000418ff */
[----:B------:R-:W-:Y:S01]  /*32f0*/  FSEL R52, R52, -INF , !P5 ;  /* 0xff80000034347808 */ /* 0x000fe20006800000 */
[----:B------:R5:W3:Y:S01]  /*3300*/  MUFU.TANH R32, R39 ;  /* 0x0000002700207308 */ /* 0x000ae20000002400 */
[----:B------:R-:W-:-:S02]  /*3310*/  FSEL R51, R48, -INF , !P2 ;  /* 0xff80000030337808 */ /* 0x000fc40005000000 */
[----:B----4-:R-:W-:Y:S02]  /*3320*/  FSEL R64, R41, -INF , !P3 ;  /* 0xff80000029407808 */ /* 0x010fe40005800000 */
[C---:B------:R-:W-:Y:S02]  /*3330*/  ISETP.GE.AND P5, PT, R3.reuse, R11, PT ;  /* 0x0000000b0300720c */ /* 0x040fe40003fa6270 */
[C---:B------:R-:W-:Y:S01]  /*3340*/  ISETP.GE.AND P2, PT, R3.reuse, R9, PT ;  /* 0x000000090300720c */ /* 0x040fe20003f46270 */
[----:B------:R4:W-:Y:S01]  /*3350*/  MUFU.TANH R121, R34 ;  /* 0x0000002200797308 */ /* 0x0009e20000002400 */
[----:B------:R-:W-:Y:S01]  /*3360*/  ISETP.GE.AND P3, PT, R3, R10, PT ;  /* 0x0000000a0300720c */ /* 0x000fe20003f66270 */
[----:B------:R-:W-:Y:S01]  /*3370*/  VIADD R3, R2, 0x18 ;  /* 0x0000001802037836 */ /* 0x000fe20000000000 */
[----:B------:R-:W-:Y:S02]  /*3380*/  FSEL R100, R119, -INF , !P5 ;  /* 0xff80000077647808 */ /* 0x000fe40006800000 */
[----:B------:R-:W-:-:S02]  /*3390*/  FSEL R65, R65, -INF , !P2 ;  /* 0xff80000041417808 */ /* 0x000fc40005000000 */
[C---:B------:R-:W-:Y:S01]  /*33a0*/  ISETP.GE.AND P5, PT, R3.reuse, R8, PT ;  /* 0x000000080300720c */ /* 0x040fe20003fa6270 */
[----:B------:R-:W-:Y:S01]  /*33b0*/  MUFU.TANH R122, R44 ;  /* 0x0000002c007a7308 */ /* 0x000fe20000002400 */
[----:B------:R-:W-:Y:S01]  /*33c0*/  ISETP.GE.AND P2, PT, R3, R11, PT ;  /* 0x0000000b0300720c */ /* 0x000fe20003f46270 */
[----:B------:R-:W-:Y:S01]  /*33d0*/  HMMA.16816.F32.BF16 R28, R12, R62, R24 ;  /* 0x0000003e0c1c723c */ /* 0x000fe20000041818 */
[----:B------:R-:W-:Y:S01]  /*33e0*/  FSEL R73, R89, -INF , !P3 ;  /* 0xff80000059497808 */ /* 0x000fe20005800000 */
[----:B------:R-:W-:Y:S01]  /*33f0*/  VIADD R24, R2, 0x20 ;  /* 0x0000002002187836 */ /* 0x000fe20000000000 */
[----:B------:R-:W-:Y:S02]  /*3400*/  FSEL R76, R88, -INF , !P0 ;  /* 0xff800000584c7808 */ /* 0x000fe40004000000 */
[----:B------:R-:W-:Y:S01]  /*3410*/  FSEL R90, R128, -INF , !P1 ;  /* 0xff800000805a7808 */ /* 0x000fe20004800000 */
[----:B------:R-:W-:Y:S01]  /*3420*/  MUFU.TANH R63, R45 ;  /* 0x0000002d003f7308 */ /* 0x000fe20000002400 */
[----:B--2---:R-:W-:-:S02]  /*3430*/  FSEL R88, R36, -INF , !P5 ;  /* 0xff80000024587808 */ /* 0x004fc40006800000 */
[----:B-1----:R-:W-:Y:S02]  /*3440*/  FSEL R89, R38, -INF , !P2 ;  /* 0xff80000026597808 */ /* 0x002fe40005000000 */
[C---:B------:R-:W-:Y:S01]  /*3450*/  ISETP.GE.AND P3, PT, R3.reuse, R9, PT ;  /* 0x000000090300720c */ /* 0x040fe20003f66270 */
[----:B-----5:R-:W-:Y:S01]  /*3460*/  HMMA.16816.F32.BF16 R36, R20, R74, RZ ;  /* 0x0000004a1424723c */ /* 0x020fe200000418ff */
[----:B------:R-:W-:Y:S01]  /*3470*/  ISETP.GE.AND P1, PT, R3, R10, PT ;  /* 0x0000000a0300720c */ /* 0x000fe20003f26270 */
[----:B------:R-:W-:Y:S01]  /*3480*/  VIADD R3, R2, 0x19 ;  /* 0x0000001902037836 */ /* 0x000fe20000000000 */
[----:B------:R-:W-:Y:S01]  /*3490*/  FSEL R97, R127, -INF , !P4 ;  /* 0xff8000007f617808 */ /* 0x000fe20006000000 */
[----:B------:R-:W-:Y:S01]  /*34a0*/  MUFU.TANH R46, R46 ;  /* 0x0000002e002e7308 */ /* 0x000fe20000002400 */
[----:B------:R-:W-:Y:S02]  /*34b0*/  FSEL R61, R124, -INF , !P6 ;  /* 0xff8000007c3d7808 */ /* 0x000fe40007000000 */
[----:B------:R-:W-:Y:S01]  /*34c0*/  FMUL.FTZ R28, R28, UR6 ;  /* 0x000000061c1c7c20 */ /* 0x000fe20008410000 */
[----:B------:R-:W-:Y:S01]  /*34d0*/  FMUL.FTZ R30, R30, UR6 ;  /* 0x000000061e1e7c20 */ /* 0x000fe20008410000 */
[----:B------:R-:W-:Y:S01]  /*34e0*/  FMUL.FTZ R29, R29, UR6 ;  /* 0x000000061d1d7c20 */ /* 0x000fe20008410000 */
[----:B------:R-:W-:Y:S01]  /*34f0*/  FMUL.FTZ R31, R31, UR6 ;  /* 0x000000061f1f7c20 */ /* 0x000fe20008410000 */
[C---:B------:R-:W-:Y:S01]  /*3500*/  ISETP.GE.AND P4, PT, R3.reuse, R8, PT ;  /* 0x000000080300720c */ /* 0x040fe20003f86270 */
[----:B------:R-:W-:Y:S01]  /*3510*/  MUFU.TANH R47, R47 ;  /* 0x0000002f002f7308 */ /* 0x000fe20000002400 */
[----:B------:R-:W-:-:S02]  /*3520*/  ISETP.GE.AND P6, PT, R3, R11, PT ;  /* 0x0000000b0300720c */ /* 0x000fc40003fc6270 */
[C---:B------:R-:W-:Y:S02]  /*3530*/  ISETP.GE.AND P0, PT, R3.reuse, R9, PT ;  /* 0x000000090300720c */ /* 0x040fe40003f06270 */
[----:B------:R-:W-:Y:S01]  /*3540*/  ISETP.GE.AND P5, PT, R3, R10, PT ;  /* 0x0000000a0300720c */ /* 0x000fe20003fa6270 */
[----:B------:R-:W-:Y:S01]  /*3550*/  VIADD R3, R2, 0x21 ;  /* 0x0000002102037836 */ /* 0x000fe20000000000 */
[----:B------:R-:W-:Y:S01]  /*3560*/  ISETP.GE.AND P2, PT, R24, R8, PT ;  /* 0x000000081800720c */ /* 0x000fe20003f46270 */
[----:B------:R-:W1:Y:S01]  /*3570*/  MUFU.TANH R28, R28 ;  /* 0x0000001c001c7308 */ /* 0x000e620000002400 */
[----:B------:R-:W-:Y:S01]  /*3580*/  FSEL R49, R77, -INF , !P3 ;  /* 0xff8000004d317808 */ /* 0x000fe20005800000 */
[----:B------:R-:W-:Y:S01]  /*3590*/  HMMA.16816.F32.BF16 R36, R12, R86, R36 ;  /* 0x000000560c24723c */ /* 0x000fe20000041824 */
[----:B------:R-:W-:Y:S02]  /*35a0*/  FSEL R72, R72, -INF , !P1 ;  /* 0xff80000048487808 */ /* 0x000fe40004800000 */
[----:B---3--:R-:W-:-:S02]  /*35b0*/  FSEL R84, R33, -INF , !P4 ;  /* 0xff80000021547808 */ /* 0x008fc40006000000 */
[----:B------:R-:W-:Y:S01]  /*35c0*/  FSEL R85, R32, -INF , !P6 ;  /* 0xff80000020557808 */ /* 0x000fe20007000000 */
[----:B------:R-:W2:Y:S01]  /*35d0*/  MUFU.TANH R30, R30 ;  /* 0x0000001e001e7308 */ /* 0x000ea20000002400 */
[----:B------:R-:W-:Y:S01]  /*35e0*/  FSEL R48, R80, -INF , !P0 ;  /* 0xff80000050307808 */ /* 0x000fe20004000000 */
[----:B----4-:R-:W-:Y:S01]  /*35f0*/  HMMA.16816.F32.BF16 R32, R16, R54, RZ ;  /* 0x000000361020723c */ /* 0x010fe200000418ff */
[----:B------:R-:W-:Y:S02]  /*3600*/  FSEL R62, R81, -INF , !P5 ;  /* 0xff800000513e7808 */ /* 0x000fe40006800000 */
[----:B------:R-:W-:Y:S02]  /*3610*/  FSEL R117, R131, -INF , !P2 ;  /* 0xff80000083757808 */ /* 0x000fe40005000000 */
[C---:B------:R-:W-:Y:S01]  /*3620*/  ISETP.GE.AND P3, PT, R24.reuse, R11, PT ;  /* 0x0000000b1800720c */ /* 0x040fe20003f66270 */
[----:B------:R-:W3:Y:S01]  /*3630*/  MUFU.TANH R29, R29 ;  /* 0x0000001d001d7308 */ /* 0x000ee20000002400 */
[----:B------:R-:W-:-:S02]  /*3640*/  ISETP.GE.AND P1, PT, R24, R9, PT ;  /* 0x000000091800720c */ /* 0x000fc40003f26270 */
[----:B------:R-:W-:Y:S01]  /*3650*/  ISETP.GE.AND P4, PT, R24, R10, PT ;  /* 0x0000000a1800720c */ /* 0x000fe20003f86270 */
[----:B------:R-:W-:Y:S01]  /*3660*/  VIADD R24, R2, 0x29 ;  /* 0x0000002902187836 */ /* 0x000fe20000000000 */
[C---:B------:R-:W-:Y:S01]  /*3670*/  ISETP.GE.AND P6, PT, R3.reuse, R8, PT ;  /* 0x000000080300720c */ /* 0x040fe20003fc6270 */
[----:B------:R-:W-:Y:S01]  /*3680*/  FMUL.FTZ R38, R38, UR6 ;  /* 0x0000000626267c20 */ /* 0x000fe20008410000 */
[C---:B------:R-:W-:Y:S01]  /*3690*/  ISETP.GE.AND P0, PT, R3.reuse, R11, PT ;  /* 0x0000000b0300720c */ /* 0x040fe20003f06270 */
[----:B------:R-:W4:Y:S01]  /*36a0*/  MUFU.TANH R31, R31 ;  /* 0x0000001f001f7308 */ /* 0x000f220000002400 */
[----:B------:R-:W-:Y:S01]  /*36b0*/  ISETP.GE.AND P5, PT, R3, R9, PT ;  /* 0x000000090300720c */ /* 0x000fe20003fa6270 */
[----:B------:R-:W-:Y:S01]  /*36c0*/  FMUL.FTZ R37, R37, UR6 ;  /* 0x0000000625257c20 */ /* 0x000fe20008410000 */
[----:B------:R-:W-:Y:S01]  /*36d0*/  ISETP.GE.AND P2, PT, R3, R10, PT ;  /* 0x0000000a0300720c */ /* 0x000fe20003f46270 */
[----:B------:R-:W-:Y:S01]  /*36e0*/  VIADD R3, R2, 0x28 ;  /* 0x0000002802037836 */ /* 0x000fe20000000000 */
[----:B------:R-:W-:Y:S01]  /*36f0*/  FSEL R119, R132, -INF , !P3 ;  /* 0xff80000084777808 */ /* 0x000fe20005800000 */
[----:B------:R-:W-:Y:S01]  /*3700*/  FMUL.FTZ R36, R36, UR6 ;  /* 0x0000000624247c20 */ /* 0x000fe20008410000 */
[----:B------:R-:W-:Y:S01]  /*3710*/  FSEL R80, R130, -INF , !P1 ;  /* 0xff80000082507808 */ /* 0x000fe20004800000 */
[----:B------:R-:W5:Y:S01]  /*3720*/  MUFU.TANH R38, R38 ;  /* 0x0000002600267308 */ /* 0x000f620000002400 */
[----:B------:R-:W-:Y:S01]  /*3730*/  FSEL R112, R140, -INF , !P0 ;  /* 0xff8000008c707808 */ /* 0x000fe20004000000 */
[----:B------:R-:W-:Y:S01]  /*3740*/  FMUL.FTZ R39, R39, UR6 ;  /* 0x0000000627277c20 */ /* 0x000fe20008410000 */
[----:B------:R-:W-:Y:S01]  /*3750*/  FSEL R74, R136, -INF , !P5 ;  /* 0xff800000884a7808 */ /* 0x000fe20006800000 */
[----:B------:R-:W-:Y:S01]  /*3760*/  HMMA.16816.F32.BF16 R40, R4, R78, R32 ;  /* 0x0000004e0428723c */ /* 0x000fe20000041820 */
[----:B------:R-:W-:-:S02]  /*3770*/  ISETP.GE.AND P3, PT, R3, R8, PT ;  /* 0x000000080300720c */ /* 0x000fc40003f66270 */
[-C--:B------:R-:W-:Y:S01]  /*3780*/  ISETP.GE.AND P1, PT, R3, R11.reuse, PT ;  /* 0x0000000b0300720c */ /* 0x080fe20003f26270 */
[----:B------:R-:W5:Y:S01]  /*3790*/  MUFU.TANH R37, R37 ;  /* 0x0000002500257308 */ /* 0x000f620000002400 */
[C---:B------:R-:W-:Y:S02]  /*37a0*/  ISETP.GE.AND P0, PT, R24.reuse, R8, PT ;  /* 0x000000081800720c */ /* 0x040fe40003f06270 */
[----:B------:R-:W-:Y:S01]  /*37b0*/  ISETP.GE.AND P5, PT, R24, R11, PT ;  /* 0x0000000b1800720c */ /* 0x000fe20003fa6270 */
[----:B------:R-:W-:Y:S01]  /*37c0*/  HMMA.16816.F32.BF16 R32, R20, R54, RZ ;  /* 0x000000361420723c */ /* 0x000fe200000418ff */
[----:B-1----:R-:W-:Y:S02]  /*37d0*/  FSEL R105, R28, -INF , !P3 ;  /* 0xff8000001c697808 */ /* 0x002fe40005800000 */
[----:B--2---:R-:W-:Y:S01]  /*37e0*/  FSEL R116, R30, -INF , !P1 ;  /* 0xff8000001e747808 */ /* 0x004fe20004800000 */
[----:B------:R-:W1:Y:S01]  /*37f0*/  MUFU.TANH R36, R36 ;  /* 0x0000002400247308 */ /* 0x000e620000002400 */
[----:B---3--:R-:W-:-:S02]  /*3800*/  FSEL R104, R29, -INF , !P0 ;  /* 0xff8000001d687808 */ /* 0x008fc40004000000 */
[----:B----4-:R-:W-:Y:S02]  /*3810*/  FSEL R106, R31, -INF , !P5 ;  /* 0xff8000001f6a7808 */ /* 0x010fe40006800000 */
[----:B------:R-:W-:Y:S01]  /*3820*/  HMMA.16816.F32.BF16 R28, R20, R102, RZ ;  /* 0x00000066141c723c */ /* 0x000fe200000418ff */
[----:B------:R-:W-:Y:S01]  /*3830*/  FSEL R91, R129, -INF , !P4 ;  /* 0xff800000815b7808 */ /* 0x000fe20006000000 */
[----:B------:R-:W-:Y:S01]  /*3840*/  FMUL.FTZ R40, R40, UR6 ;  /* 0x0000000628287c20 */ /* 0x000fe20008410000 */
[----:B------:R-:W-:Y:S01]  /*3850*/  FSEL R113, R138, -INF , !P6 ;  /* 0xff8000008a717808 */ /* 0x000fe20007000000 */
[----:B------:R-:W2:Y:S01]  /*3860*/  MUFU.TANH R39, R39 ;  /* 0x0000002700277308 */ /* 0x000ea20000002400 */
[-C--:B------:R-:W-:Y:S01]  /*3870*/  ISETP.GE.AND P4, PT, R3, R9.reuse, PT ;  /* 0x000000090300720c */ /* 0x080fe20003f86270 */
[----:B------:R-:W-:Y:S01]  /*3880*/  FMUL.FTZ R41, R41, UR6 ;  /* 0x0000000629297c20 */ /* 0x000fe20008410000 */
[-C--:B------:R-:W-:Y:S01]  /*3890*/  ISETP.GE.AND P6, PT, R3, R10.reuse, PT ;  /* 0x0000000a0300720c */ /* 0x080fe20003fc6270 */
[----:B------:R-:W-:Y:S01]  /*38a0*/  VIADD R3, R2, 0x30 ;  /* 0x0000003002037836 */ /* 0x000fe20000000000 */
[----:B------:R-:W-:Y:S01]  /*38b0*/  FSEL R87, R134, -INF , !P2 ;  /* 0xff80000086577808 */ /* 0x000fe20005000000 */
[----:B------:R-:W-:Y:S01]  /*38c0*/  FMUL.FTZ R42, R42, UR6 ;  /* 0x000000062a2a7c20 */ /* 0x000fe20008410000 */
[C---:B------:R-:W-:Y:S01]  /*38d0*/  ISETP.GE.AND P2, PT, R24.reuse, R9, PT ;  /* 0x000000091800720c */ /* 0x040fe20003f46270 */
[----:B------:R-:W-:Y:S01]  /*38e0*/  MUFU.TANH R45, R40 ;  /* 0x00000028002d7308 */ /* 0x000fe20000002400 */
[----:B------:R-:W-:Y:S01]  /*38f0*/  ISETP.GE.AND P3, PT, R24, R10, PT ;  /* 0x0000000a1800720c */ /* 0x000fe20003f66270 */
[----:B------:R-:W-:Y:S01]  /*3900*/  VIADD R24, R2, 0x31 ;  /* 0x0000003102187836 */ /* 0x000fe20000000000 */
[----:B------:R-:W-:Y:S01]  /*3910*/  FSEL R77, R101, -INF , !P4 ;  /* 0xff800000654d7808 */ /* 0x000fe20006000000 */
[----:B------:R-:W-:Y:S01]  /*3920*/  FMUL.FTZ R43, R43, UR6 ;  /* 0x000000062b2b7c20 */ /* 0x000fe20008410000 */
[----:B------:R-:W-:-:S02]  /*3930*/  FSEL R86, R93, -INF , !P6 ;  /* 0xff8000005d567808 */ /* 0x000fc40007000000 */
[C---:B------:R-:W-:Y:S01]  /*3940*/  ISETP.GE.AND P1, PT, R3.reuse, R8, PT ;  /* 0x000000080300720c */ /* 0x040fe20003f26270 */
[----:B------:R-:W-:Y:S01]  /*3950*/  HMMA.16816.F32.BF16 R28, R12, R98, R28 ;  /* 0x000000620c1c723c */ /* 0x000fe2000004181c */
[C---:B------:R-:W-:Y:S01]  /*3960*/  ISETP.GE.AND P4, PT, R3.reuse, R11, PT ;  /* 0x0000000b0300720c */ /* 0x040fe20003f86270 */
[----:B------:R-:W-:Y:S01]  /*3970*/  MUFU.TANH R44, R41 ;  /* 0x00000029002c7308 */ /* 0x000fe20000002400 */
[C---:B------:R-:W-:Y:S02]  /*3980*/  ISETP.GE.AND P6, PT, R3.reuse, R9, PT ;  /* 0x000000090300720c */ /* 0x040fe40003fc6270 */
[----:B------:R-:W-:Y:S01]  /*3990*/  ISETP.GE.AND P0, PT, R3, R10, PT ;  /* 0x0000000a0300720c */ /* 0x000fe20003f06270 */
[----:B------:R-:W-:Y:S01]  /*39a0*/  VIADD R3, R2, 0x38 ;  /* 0x0000003802037836 */ /* 0x000fe20000000000 */
[----:B------:R-:W-:Y:S02]  /*39b0*/  ISETP.GE.AND P5, PT, R24, R8, PT ;  /* 0x000000081800720c */ /* 0x000fe40003fa6270 */
[----:B------:R-:W-:Y:S01]  /*39c0*/  FSEL R81, R118, -INF , !P3 ;  /* 0xff80000076517808 */ /* 0x000fe20005800000 */
[----:B------:R-:W-:Y:S01]  /*39d0*/  MUFU.TANH R42, R42 ;  /* 0x0000002a002a7308 */ /* 0x000fe20000002400 */
[----:B------:R-:W-:-:S02]  /*39e0*/  FSEL R142, R142, -INF , !P4 ;  /* 0xff8000008e8e7808 */ /* 0x000fc40006000000 */
[----:B------:R-:W-:Y:S02]  /*39f0*/  FSEL R101, R137, -INF , !P6 ;  /* 0xff80000089657808 */ /* 0x000fe40007000000 */
[----:B------:R-:W-:Y:S02]  /*3a00*/  FSEL R118, R133, -INF , !P0 ;  /* 0xff80000085767808 */ /* 0x000fe40004000000 */
[----:B------:R-:W-:Y:S01]  /*3a10*/  FSEL R134, R143, -INF , !P5 ;  /* 0xff8000008f867808 */ /* 0x000fe20006800000 */
[----:B------:R-:W-:Y:S01]  /*3a20*/  MUFU.TANH R43, R43 ;  /* 0x0000002b002b7308 */ /* 0x000fe20000002400 */
[----:B------:R-:W-:Y:S01]  /*3a30*/  FSEL R75, R120, -INF , !P2 ;  /* 0xff800000784b7808 */ /* 0x000fe20005000000 */
[----:B------:R-:W-:Y:S01]  /*3a40*/  FMUL.FTZ R28, R28, UR6 ;  /* 0x000000061c1c7c20 */ /* 0x000fe20008410000 */
[C---:B------:R-:W-:Y:S01]  /*3a50*/  ISETP.GE.AND P4, PT, R3.reuse, R8, PT ;  /* 0x000000080300720c */ /* 0x040fe20003f86270 */
[----:B------:R-:W-:Y:S01]  /*3a60*/  FMUL.FTZ R30, R30, UR6 ;  /* 0x000000061e1e7c20 */ /* 0x000fe20008410000 */
[----:B------:R-:W-:Y:S01]  /*3a70*/  ISETP.GE.AND P6, PT, R3, R11, PT ;  /* 0x0000000b0300720c */ /* 0x000fe20003fc6270 */
[----:B------:R-:W-:Y:S01]  /*3a80*/  FMUL.FTZ R29, R29, UR6 ;  /* 0x000000061d1d7c20 */ /* 0x000fe20008410000 */
[C---:B------:R-:W-:Y:S01]  /*3a90*/  ISETP.GE.AND P0, PT, R3.reuse, R9, PT ;  /* 0x000000090300720c */ /* 0x040fe20003f06270 */
[----:B------:R-:W3:Y:S01]  /*3aa0*/  MUFU.TANH R28, R28 ;  /* 0x0000001c001c7308 */ /* 0x000ee20000002400 */
[----:B------:R-:W-:Y:S01]  /*3ab0*/  ISETP.GE.AND P5, PT, R3, R10, PT ;  /* 0x0000000a0300720c */ /* 0x000fe20003fa6270 */
[----:B------:R-:W-:Y:S01]  /*3ac0*/  VIADD R3, R2, 0x39 ;  /* 0x0000003902037836 */ /* 0x000fe20000000000 */
[----:B------:R-:W-:Y:S01]  /*3ad0*/  ISETP.GE.AND P2, PT, R24, R11, PT ;  /* 0x0000000b1800720c */ /* 0x000fe20003f46270 */
[----:B------:R-:W-:Y:S01]  /*3ae0*/  FMUL.FTZ R31, R31, UR6 ;  /* 0x000000061f1f7c20 */ /* 0x000fe20008410000 */
[----:B------:R-:W-:-:S02]  /*3af0*/  FSEL R131, R144, -INF , !P1 ;  /* 0xff80000090837808 */ /* 0x000fc40004800000 */
[C---:B------:R-:W-:Y:S01]  /*3b00*/  ISETP.GE.AND P3, PT, R24.reuse, R9, PT ;  /* 0x000000091800720c */ /* 0x040fe20003f66270 */
[----:B------:R-:W4:Y:S01]  /*3b10*/  MUFU.TANH R30, R30 ;  /* 0x0000001e001e7308 */ /* 0x000f220000002400 */
[----:B------:R-:W-:Y:S01]  /*3b20*/  ISETP.GE.AND P1, PT, R24, R10, PT ;  /* 0x0000000a1800720c */ /* 0x000fe20003f26270 */
[----:B------:R-:W-:Y:S01]  /*3b30*/  VIADD R24, R2, 0x40 ;  /* 0x0000004002187836 */ /* 0x000fe20000000000 */
[----:B------:R-:W-:Y:S02]  /*3b40*/  FSEL R132, R146, -INF , !P2 ;  /* 0xff80000092847808 */ /* 0x000fe40005000000 */
[----:B------:R-:W-:Y:S02]  /*3b50*/  ISETP.GE.AND P2, PT, R3, R8, PT ;  /* 0x000000080300720c */ /* 0x000fe40003f46270 */
[----:B-----5:R-:W-:Y:S01]  /*3b60*/  FSEL R130, R38, -INF , !P6 ;  /* 0xff80000026827808 */ /* 0x020fe20007000000 */
[----:B------:R-:W5:Y:S01]  /*3b70*/  MUFU.TANH R40, R29 ;  /* 0x0000001d00287308 */ /* 0x000f620000002400 */
[----:B------:R-:W-:-:S02]  /*3b80*/  FSEL R93, R123, -INF , !P0 ;  /* 0xff8000007b5d7808 */ /* 0x000fc40004000000 */
[----:B------:R-:W-:Y:S02]  /*3b90*/  FSEL R102, R121, -INF , !P5 ;  /* 0xff80000079667808 */ /* 0x000fe40006800000 */
[----:B------:R-:W-:Y:S01]  /*3ba0*/  FSEL R124, R37, -INF , !P2 ;  /* 0xff800000257c7808 */ /* 0x000fe20005000000 */
[----:B------:R-:W-:Y:S01]  /*3bb0*/  BAR.SYNC.DEFER_BLOCKING 0x0 ;  /* 0x0000000000007b1d */ /* 0x000fe20000010000 */
[C---:B------:R-:W-:Y:S02]  /*3bc0*/  ISETP.GE.AND P6, PT, R24.reuse, R8, PT ;  /* 0x000000081800720c */ /* 0x040fe40003fc6270 */
[C---:B------:R-:W-:Y:S02]  /*3bd0*/  ISETP.GE.AND P0, PT, R24.reuse, R11, PT ;  /* 0x0000000b1800720c */ /* 0x040fe40003f06270 */
[C---:B------:R-:W-:Y:S02]  /*3be0*/  ISETP.GE.AND P5, PT, R24.reuse, R9, PT ;  /* 0x000000091800720c */ /* 0x040fe40003fa6270 */
[----:B------:R-:W-:-:S02]  /*3bf0*/  ISETP.GE.AND P2, PT, R24, R10, PT ;  /* 0x0000000a1800720c */ /* 0x000fc40003f46270 */
[C---:B------:R-:W-:Y:S01]  /*3c00*/  HMMA.16816.F32.BF16 R24, R16.reuse, R94, RZ ;  /* 0x0000005e1018723c */ /* 0x040fe200000418ff */
[----:B------:R-:W-:Y:S02]  /*3c10*/  FSEL R99, R141, -INF , !P3 ;  /* 0xff8000008d637808 */ /* 0x000fe40005800000 */
[----:B------:R-:W-:Y:S02]  /*3c20*/  FSEL R103, R139, -INF , !P1 ;  /* 0xff8000008b677808 */ /* 0x000fe40004800000 */
[----:B-1----:R-:W-:Y:S02]  /*3c30*/  FSEL R126, R36, -INF , !P4 ;  /* 0xff800000247e7808 */ /* 0x002fe40006000000 */
[C---:B------:R-:W-:Y:S01]  /*3c40*/  ISETP.GE.AND P3, PT, R3.reuse, R11, PT ;  /* 0x0000000b0300720c */ /* 0x040fe20003f66270 */
[----:B------:R-:W-:Y:S01]  /*3c50*/  HMMA.16816.F32.BF16 R16, R16, R70, RZ ;  /* 0x000000461010723c */ /* 0x000fe200000418ff */
[C---:B------:R-:W-:Y:S02]  /*3c60*/  ISETP.GE.AND P1, PT, R3.reuse, R9, PT ;  /* 0x000000090300720c */ /* 0x040fe40003f26270 */
[----:B------:R-:W-:Y:S01]  /*3c70*/  ISETP.GE.AND P4, PT, R3, R10, PT ;  /* 0x0000000a0300720c */ /* 0x000fe20003f86270 */
[----:B------:R-:W-:Y:S01]  /*3c80*/  VIADD R3, R2, 0x41 ;  /* 0x0000004102037836 */ /* 0x000fe20000000000 */
[----:B--2---:R-:W-:-:S02]  /*3c90*/  FSEL R128, R39, -INF , !P3 ;  /* 0xff80000027807808 */ /* 0x004fc40005800000 */
[----:B------:R-:W-:Y:S01]  /*3ca0*/  FSEL R98, R125, -INF , !P1 ;  /* 0xff8000007d627808 */ /* 0x000fe20004800000 */
[----:B------:R-:W-:Y:S01]  /*3cb0*/  HMMA.16816.F32.BF16 R36, R12, R78, R32 ;  /* 0x0000004e0c24723c */ /* 0x000fe20000041820 */
[----:B------:R-:W-:Y:S02]  /*3cc0*/  FSEL R96, R96, -INF , !P4 ;  /* 0xff80000060607808 */ /* 0x000fe40006000000 */
[----:B------:R-:W-:Y:S02]  /*3cd0*/  FSEL R162, R162, -INF , !P6 ;  /* 0xff800000a2a27808 */ /* 0x000fe40007000000 */
[C---:B------:R-:W-:Y:S02]  /*3ce0*/  ISETP.GE.AND P3, PT, R3.reuse, R8, PT ;  /* 0x000000080300720c */ /* 0x040fe40003f66270 */
[C---:B------:R-:W-:Y:S01]  /*3cf0*/  ISETP.GE.AND P1, PT, R3.reuse, R11, PT ;  /* 0x0000000b0300720c */ /* 0x040fe20003f26270 */
[C---:B------:R-:W-:Y:S01]  /*3d00*/  HMMA.16816.F32.BF16 R32, R4.reuse, R58, R24 ;  /* 0x0000003a0420723c */ /* 0x040fe20000041818 */
[C---:B------:R-:W-:Y:S01]  /*3d10*/  ISETP.GE.AND P4, PT, R3.reuse, R9, PT ;  /* 0x000000090300720c */ /* 0x040fe20003f86270 */
[----:B------:R1:W2:Y:S01]  /*3d20*/  MUFU.TANH R25, R31 ;  /* 0x0000001f00197308 */ /* 0x0002a20000002400 */
[----:B------:R-:W-:Y:S01]  /*3d30*/  ISETP.GE.AND P6, PT, R3, R10, PT ;  /* 0x0000000a0300720c */ /* 0x000fe20003fc6270 */
[----:B------:R-:W-:Y:S01]  /*3d40*/  VIADD R3, R2, 0x48 ;  /* 0x0000004802037836 */ /* 0x000fe20000000000 */
[----:B------:R-:W-:Y:S01]  /*3d50*/  FSEL R166, R166, -INF , !P0 ;  /* 0xff800000a6a67808 */ /* 0x000fe20004000000 */
[C---:B------:R-:W-:Y:S01]  /*3d60*/  VIADD R24, R2.reuse, 0x50 ;  /* 0x0000005002187836 */ /* 0x040fe20000000000 */
[----:B------:R-:W-:Y:S01]  /*3d70*/  FSEL R121, R147, -INF , !P5 ;  /* 0xff80000093797808 */ /* 0x000fe20006800000 */
[----:B------:R-:W-:Y:S01]  /*3d80*/  HMMA.16816.F32.BF16 R16, R4, R82, R16 ;  /* 0x000000520410723c */ /* 0x000fe20000041810 */
[C---:B------:R-:W-:Y:S01]  /*3d90*/  ISETP.GE.AND P0, PT, R3.reuse, R8, PT ;  /* 0x000000080300720c */ /* 0x040fe20003f06270 */
[----:B------:R-:W-:Y:S01]  /*3da0*/  VIADD R4, R2, 0x61 ;  /* 0x0000006102047836 */ /* 0x000fe20000000000 */
[----:B------:R-:W-:-:S02]  /*3db0*/  ISETP.GE.AND P5, PT, R3, R11, PT ;  /* 0x0000000b0300720c */ /* 0x000fc40003fa6270 */
[----:B---3--:R-:W-:Y:S02]  /*3dc0*/  FSEL R150, R28, -INF , !P0 ;  /* 0xff8000001c967808 */ /* 0x008fe40004000000 */
[----:B----4-:R-:W-:Y:S02]  /*3dd0*/  FSEL R154, R30, -INF , !P5 ;  /* 0xff8000001e9a7808 */ /* 0x010fe40006800000 */
[----:B------:R-:W-:Y:S02]  /*3de0*/  FSEL R133, R145, -INF , !P2 ;  /* 0xff80000091857808 */ /* 0x000fe40005000000 */
[----:B------:R-:W-:Y:S01]  /*3df0*/  FSEL R153, R153, -INF , !P3 ;  /* 0xff80000099997808 */ /* 0x000fe20005800000 */
[C---:B-1----:R-:W-:Y:S01]  /*3e00*/  HMMA.16816.F32.BF16 R28, R20.reuse, R94, RZ ;  /* 0x0000005e141c723c */ /* 0x042fe200000418ff */
[C---:B------:R-:W-:Y:S01]  /*3e10*/  ISETP.GE.AND P2, PT, R3.reuse, R9, PT ;  /* 0x000000090300720c */ /* 0x040fe20003f46270 */
[----:B------:R-:W-:Y:S01]  /*3e20*/  FMUL.FTZ R32, R32, UR6 ;  /* 0x0000000620207c20 */ /* 0x000fe20008410000 */
[----:B------:R-:W-:Y:S01]  /*3e30*/  ISETP.GE.AND P3, PT, R3, R10, PT ;  /* 0x0000000a0300720c */ /* 0x000fe20003f66270 */
[----:B------:R-:W-:Y:S01]  /*3e40*/  VIADD R3, R2, 0x49 ;  /* 0x0000004902037836 */ /* 0x000fe20000000000 */
[----:B------:R-:W-:Y:S01]  /*3e50*/  FSEL R155, R155, -INF , !P1 ;  /* 0xff8000009b9b7808 */ /* 0x000fe20004800000 */
[----:B------:R-:W-:Y:S01]  /*3e60*/  MUFU.TANH R41, R32 ;  /* 0x0000002000297308 */ /* 0x000fe20000002400 */
[----:B------:R-:W-:Y:S01]  /*3e70*/  FSEL R94, R122, -INF , !P2 ;  /* 0xff8000007a5e7808 */ /* 0x000fe20005000000 */
[----:B------:R-:W-:Y:S01]  /*3e80*/  HMMA.16816.F32.BF16 R20, R20, R70, RZ ;  /* 0x000000461414723c */ /* 0x000fe200000418ff */
[-C--:B------:R-:W-:Y:S01]  /*3e90*/  ISETP.GE.AND P1, PT, R3, R8.reuse, PT ;  /* 0x000000080300720c */ /* 0x080fe20003f26270 */
[----:B------:R-:W-:Y:S01]  /*3ea0*/  FMUL.FTZ R33, R33, UR6 ;  /* 0x0000000621217c20 */ /* 0x000fe20008410000 */
[----:B------:R-:W-:Y:S01]  /*3eb0*/  FSEL R125, R46, -INF , !P3 ;  /* 0xff8000002e7d7808 */ /* 0x000fe20005800000 */
[----:B------:R-:W-:Y:S01]  /*3ec0*/  FMUL.FTZ R16, R16, UR6 ;  /* 0x0000000610107c20 */ /* 0x000fe20008410000 */
[----:B-----5:R-:W-:Y:S01]  /*3ed0*/  FSEL R143, R40, -INF , !P1 ;  /* 0xff800000288f7808 */ /* 0x020fe20004800000 */
[----:B------:R-:W-:Y:S01]  /*3ee0*/  FMUL.FTZ R18, R18, UR6 ;  /* 0x0000000612127c20 */ /* 0x000fe20008410000 */
[C---:B------:R-:W-:Y:S01]  /*3ef0*/  ISETP.GE.AND P5, PT, R24.reuse, R8, PT ;  /* 0x000000081800720c */ /* 0x040fe20003fa6270 */
[----:B------:R-:W-:Y:S01]  /*3f00*/  MUFU.TANH R33, R33 ;  /* 0x0000002100217308 */ /* 0x000fe20000002400 */
[C---:B------:R-:W-:Y:S01]  /*3f10*/  ISETP.GE.AND P2, PT, R24.reuse, R11, PT ;  /* 0x0000000b1800720c */ /* 0x040fe20003f46270 */
[----:B------:R-:W-:Y:S01]  /*3f20*/  FMUL.FTZ R17, R17, UR6 ;  /* 0x0000000611117c20 */ /* 0x000fe20008410000 */
[C---:B------:R-:W-:Y:S01]  /*3f30*/  ISETP.GE.AND P3, PT, R24.reuse, R9, PT ;  /* 0x000000091800720c */ /* 0x040fe20003f66270 */
[----:B------:R-:W-:Y:S01]  /*3f40*/  HMMA.16816.F32.BF16 R28, R12, R58, R28 ;  /* 0x0000003a0c1c723c */ /* 0x000fe2000004181c */
[----:B------:R-:W-:Y:S01]  /*3f50*/  ISETP.GE.AND P1, PT, R24, R10, PT ;  /* 0x0000000a1800720c */ /* 0x000fe20003f26270 */
[----:B------:R-:W-:Y:S01]  /*3f60*/  FMUL.FTZ R24, R36, UR6 ;  /* 0x0000000624187c20 */ /* 0x000fe20008410000 */
[----:B------:R-:W-:Y:S01]  /*3f70*/  FSEL R120, R149, -INF , !P4 ;  /* 0xff80000095787808 */ /* 0x000fe20006000000 */
[----:B------:R-:W-:Y:S01]  /*3f80*/  MUFU.TANH R16, R16 ;  /* 0x0000001000107308 */ /* 0x000fe20000002400 */
[----:B------:R-:W-:-:S02]  /*3f90*/  ISETP.GE.AND P4, PT, R3, R11, PT ;  /* 0x0000000b0300720c */ /* 0x000fc40003f86270 */
[----:B------:R-:W-:Y:S01]  /*3fa0*/  FSEL R127, R148, -INF , !P6 ;  /* 0xff800000947f7808 */ /* 0x000fe20007000000 */
[----:B------:R-:W-:Y:S01]  /*3fb0*/  HMMA.16816.F32.BF16 R12, R12, R82, R20 ;  /* 0x000000520c0c723c */ /* 0x000fe20000041814 */
[----:B--2---:R-:W-:Y:S01]  /*3fc0*/  FSEL R147, R25, -INF , !P4 ;  /* 0xff80000019937808 */ /* 0x004fe20006000000 */
[----:B------:R-:W-:Y:S01]  /*3fd0*/  FMUL.FTZ R25, R39, UR6 ;  /* 0x0000000627197c20 */ /* 0x000fe20008410000 */
[C---:B------:R-:W-:Y:S01]  /*3fe0*/  ISETP.GE.AND P6, PT, R3.reuse, R9, PT ;  /* 0x000000090300720c */ /* 0x040fe20003fc6270 */
[----:B------:R1:W2:Y:S01]  /*3ff0*/  MUFU.TANH R27, R24 ;  /* 0x00000018001b7308 */ /* 0x0002a20000002400 */
[----:B------:R-:W-:Y:S01]  /*4000*/  ISETP.GE.AND P0, PT, R3, R10, PT ;  /* 0x0000000a0300720c */ /* 0x000fe20003f06270 */
[C---:B------:R-:W-:Y:S01]  /*4010*/  VIADD R3, R2.reuse, 0x51 ;  /* 0x0000005102037836 */ /* 0x040fe20000000000 */
[----:B------:R-:W-:Y:S01]  /*4020*/  FSEL R95, R63, -INF , !P6 ;  /* 0xff8000003f5f7808 */ /* 0x000fe20007000000 */
[C---:B------:R-:W-:Y:S01]  /*4030*/  VIADD R20, R2.reuse, 0x78 ;  /* 0x0000007802147836 */ /* 0x040fe20000000000 */
[----:B------:R-:W-:Y:S01]  /*4040*/  FSEL R122, R47, -INF , !P0 ;  /* 0xff8000002f7a7808 */ /* 0x000fe20004000000 */
[----:B------:R-:W-:Y:S01]  /*4050*/  VIADD R21, R2, 0x79 ;  /* 0x0000007902157836 */ /* 0x000fe20000000000 */
[----:B------:R-:W-:Y:S01]  /*4060*/  FSEL R173, R173, -INF , !P5 ;  /* 0xff800000adad7808 */ /* 0x000fe20006800000 */
[----:B------:R-:W-:Y:S01]  /*4070*/  MUFU.TANH R25, R25 ;  /* 0x0000001900197308 */ /* 0x000fe20000002400 */
[C---:B------:R-:W-:Y:S01]  /*4080*/  ISETP.GE.AND P4, PT, R3.reuse, R8, PT ;  /* 0x000000080300720c */ /* 0x040fe20003f86270 */
[----:B------:R-:W-:Y:S01]  /*4090*/  FMUL.FTZ R5, R28, UR6 ;  /* 0x000000061c057c20 */ /* 0x000fe20008410000 */
[----:B------:R-:W-:-:S02]  /*40a0*/  ISETP.GE.AND P6, PT, R3, R11, PT ;  /* 0x0000000b0300720c */ /* 0x000fc40003fc6270 */
[C---:B------:R-:W-:Y:S02]  /*40b0*/  ISETP.GE.AND P0, PT, R3.reuse, R9, PT ;  /* 0x000000090300720c */ /* 0x040fe40003f06270 */
[----:B------:R-:W-:Y:S01]  /*40c0*/  ISETP.GE.AND P5, PT, R3, R10, PT ;  /* 0x0000000a0300720c */ /* 0x000fe20003fa6270 */
[----:B------:R-:W-:Y:S01]  /*40d0*/  VIADD R3, R2, 0x58 ;  /* 0x0000005802037836 */ /* 0x000fe20000000000 */
[----:B------:R-:W-:Y:S01]  /*40e0*/  FSEL R177, R177, -INF , !P2 ;  /* 0xff800000b1b17808 */ /* 0x000fe20005000000 */
[----:B-1----:R-:W-:Y:S01]  /*40f0*/  FMUL.FTZ R24, R38, UR6 ;  /* 0x0000000626187c20 */ /* 0x002fe20008410000 */
[----:B------:R-:W-:Y:S01]  /*4100*/  FSEL R141, R151, -INF , !P3 ;  /* 0xff800000978d7808 */ /* 0x000fe20005800000 */
[----:B------:R-:W-:Y:S01]  /*4110*/  MUFU.TANH R5, R5 ;  /* 0x0000000500057308 */ /* 0x000fe20000002400 */
[----:B------:R-:W-:Y:S01]  /*4120*/  FSEL R152, R152, -INF , !P1 ;  /* 0xff80000098987808 */ /* 0x000fe20004800000 */
[----:B------:R-:W-:Y:S01]  /*4130*/  FMUL.FTZ R12, R12, UR6 ;  /* 0x000000060c0c7c20 */ /* 0x000fe20008410000 */
[----:B------:R-:W-:Y:S01]  /*4140*/  FSEL R171, R171, -INF , !P4 ;  /* 0xff800000abab7808 */ /* 0x000fe20006000000 */
[----:B------:R-:W-:Y:S01]  /*4150*/  FMUL.FTZ R13, R13, UR6 ;  /* 0x000000060d0d7c20 */ /* 0x000fe20008410000 */
[C---:B------:R-:W-:Y:S01]  /*4160*/  ISETP.GE.AND P2, PT, R3.reuse, R8, PT ;  /* 0x000000080300720c */ /* 0x040fe20003f46270 */
[----:B------:R-:W-:Y:S01]  /*4170*/  FMUL.FTZ R14, R14, UR6 ;  /* 0x000000060e0e7c20 */ /* 0x000fe20008410000 */
[C---:B------:R-:W-:Y:S01]  /*4180*/  ISETP.GE.AND P3, PT, R3.reuse, R11, PT ;  /* 0x0000000b0300720c */ /* 0x040fe20003f66270 */
[----:B------:R1:W3:Y:S01]  /*4190*/  MUFU.TANH R32, R24 ;  /* 0x0000001800207308 */ /* 0x0002e20000002400 */
[----:B------:R-:W-:-:S02]  /*41a0*/  ISETP.GE.AND P1, PT, R3, R9, PT ;  /* 0x000000090300720c */ /* 0x000fc40003f26270 */
[----:B------:R-:W-:Y:S01]  /*41b0*/  ISETP.GE.AND P4, PT, R3, R10, PT ;  /* 0x0000000a0300720c */ /* 0x000fe20003f86270 */
[----:B------:R-:W-:Y:S01]  /*41c0*/  VIADD R3, R2, 0x59 ;  /* 0x0000005902037836 */ /* 0x000fe20000000000 */
[----:B--2---:R-:W-:Y:S02]  /*41d0*/  FSEL R168, R27, -INF , !P2 ;  /* 0xff8000001ba87808 */ /* 0x004fe40005000000 */
[----:B------:R-:W-:Y:S01]  /*41e0*/  FSEL R172, R172, -INF , !P6 ;  /* 0xff800000acac7808 */ /* 0x000fe20007000000 */
[----:B------:R-:W-:Y:S01]  /*41f0*/  MUFU.TANH R12, R12 ;  /* 0x0000000c000c7308 */ /* 0x000fe20000002400 */
[----:B------:R-:W-:Y:S02]  /*4200*/  FSEL R140, R157, -INF , !P0 ;  /* 0xff8000009d8c7808 */ /* 0x000fe40004000000 */
[----:B------:R-:W-:Y:S02]  /*4210*/  FSEL R146, R156, -INF , !P5 ;  /* 0xff8000009c927808 */ /* 0x000fe40006800000 */
[----:B------:R-:W-:-:S02]  /*4220*/  ISETP.GE.AND P6, PT, R3, R8, PT ;  /* 0x000000080300720c */ /* 0x000fc40003fc6270 */
[C---:B------:R-:W-:Y:S01]  /*4230*/  ISETP.GE.AND P0, PT, R3.reuse, R11, PT ;  /* 0x0000000b0300720c */ /* 0x040fe20003f06270 */
[----:B------:R-:W-:Y:S01]  /*4240*/  MUFU.TANH R18, R18 ;  /* 0x0000001200127308 */ /* 0x000fe20000002400 */
[----:B------:R-:W-:Y:S01]  /*4250*/  ISETP.GE.AND P5, PT, R3, R9, PT ;  /* 0x000000090300720c */ /* 0x000fe20003fa6270 */
[----:B-1----:R-:W-:Y:S01]  /*4260*/  FMUL.FTZ R24, R37, UR6 ;  /* 0x0000000625187c20 */ /* 0x002fe20008410000 */
[----:B------:R-:W-:Y:S01]  /*4270*/  ISETP.GE.AND P2, PT, R3, R10, PT ;  /* 0x0000000a0300720c */ /* 0x000fe20003f46270 */
[----:B------:R-:W-:Y:S01]  /*4280*/  VIADD R3, R2, 0x60 ;  /* 0x0000006002037836 */ /* 0x000fe20000000000 */
[----:B---3--:R-:W-:Y:S02]  /*4290*/  FSEL R170, R32, -INF , !P3 ;  /* 0xff80000020aa7808 */ /* 0x008fe40005800000 */
[----:B------:R-:W-:Y:S01]  /*42a0*/  FSEL R129, R45, -INF , !P1 ;  /* 0xff8000002d817808 */ /* 0x000fe20004800000 */
[----:B------:R1:W2:Y:S01]  /*42b0*/  MUFU.TANH R26, R24 ;  /* 0x00000018001a7308 */ /* 0x0002a20000002400 */
[----:B------:R-:W-:-:S02]  /*42c0*/  FSEL R145, R42, -INF , !P4 ;  /* 0xff8000002a917808 */ /* 0x000fc40006000000 */
[CC--:B------:R-:W-:Y:S02]  /*42d0*/  ISETP.GE.AND P3, PT, R3.reuse, R8.reuse, PT ;  /* 0x000000080300720c */ /* 0x0c0fe40003f66270 */
[C---:B------:R-:W-:Y:S02]  /*42e0*/  ISETP.GE.AND P1, PT, R3.reuse, R11, PT ;  /* 0x0000000b0300720c */ /* 0x040fe40003f26270 */
[----:B------:R-:W-:Y:S01]  /*42f0*/  ISETP.GE.AND P4, PT, R3, R9, PT ;  /* 0x000000090300720c */ /* 0x000fe20003f86270 */
[----:B------:R-:W-:Y:S01]  /*4300*/  MUFU.TANH R17, R17 ;  /* 0x0000001100117308 */ /* 0x000fe20000002400 */
[----:B------:R-:W-:Y:S01]  /*4310*/  FSEL R164, R25, -INF , !P0 ;  /* 0xff80000019a47808 */ /* 0x000fe20004000000 */
[----:B------:R-:W-:Y:S01]  /*4320*/  FMUL.FTZ R25, R15, UR6 ;  /* 0x000000060f197c20 */ /* 0x000fe20008410000 */
[----:B------:R-:W-:Y:S02]  /*4330*/  ISETP.GE.AND P0, PT, R4, R8, PT ;  /* 0x000000080400720c */ /* 0x000fe40003f06270 */
[----:B------:R-:W-:-:S02]  /*4340*/  FSEL R123, R44, -INF , !P5 ;  /* 0xff8000002c7b7808 */ /* 0x000fc40006800000 */
[----:B------:R-:W-:Y:S01]  /*4350*/  FSEL R144, R43, -INF , !P2 ;  /* 0xff8000002b907808 */ /* 0x000fe20005000000 */
[----:B------:R-:W-:Y:S01]  /*4360*/  MUFU.TANH R13, R13 ;  /* 0x0000000d000d7308 */ /* 0x000fe20000002400 */
[----:B------:R-:W-:Y:S01]  /*4370*/  FSEL R181, R181, -INF , !P3 ;  /* 0xff800000b5b57808 */ /* 0x000fe20005800000 */
[----:B-1----:R-:W-:Y:S01]  /*4380*/  FMUL.FTZ R24, R34, UR6 ;  /* 0x0000000622187c20 */ /* 0x002fe20008410000 */
[----:B--2---:R-:W-:Y:S02]  /*4390*/  FSEL R167, R26, -INF , !P6 ;  /* 0xff8000001aa77808 */ /* 0x004fe40007000000 */
[----:B------:R-:W-:Y:S01]  /*43a0*/  ISETP.GE.AND P6, PT, R3, R10, PT ;  /* 0x0000000a0300720c */ /* 0x000fe20003fc6270 */
[----:B------:R-:W-:Y:S01]  /*43b0*/  VIADD R3, R2, 0x68 ;  /* 0x0000006802037836 */ /* 0x000fe20000000000 */
[----:B------:R-:W-:Y:S01]  /*43c0*/  FSEL R183, R183, -INF , !P1 ;  /* 0xff800000b7b77808 */ /* 0x000fe20004800000 */
[----:B------:R1:W2:Y:S01]  /*43d0*/  MUFU.TANH R27, R24 ;  /* 0x00000018001b7308 */ /* 0x0002a20000002400 */
[----:B------:R-:W-:-:S02]  /*43e0*/  FSEL R160, R160, -INF , !P4 ;  /* 0xff800000a0a07808 */ /* 0x000fc40006000000 */
[----:B------:R-:W-:Y:S02]  /*43f0*/  FSEL R169, R169, -INF , !P6 ;  /* 0xff800000a9a97808 */ /* 0x000fe40007000000 */
[----:B------:R-:W-:Y:S02]  /*4400*/  FSEL R182, R182, -INF , !P0 ;  /* 0xff800000b6b67808 */ /* 0x000fe40004000000 */
[C---:B------:R-:W-:Y:S02]  /*4410*/  ISETP.GE.AND P5, PT, R4.reuse, R11, PT ;  /* 0x0000000b0400720c */ /* 0x040fe40003fa6270 */
[C---:B------:R-:W-:Y:S02]  /*4420*/  ISETP.GE.AND P2, PT, R4.reuse, R9, PT ;  /* 0x000000090400720c */ /* 0x040fe40003f46270 */
[----:B------:R-:W-:Y:S01]  /*4430*/  ISETP.GE.AND P3, PT, R4, R10, PT ;  /* 0x0000000a0400720c */ /* 0x000fe20003f66270 */
[----:B------:R-:W-:Y:S01]  /*4440*/  FMUL.FTZ R4, R29, UR6 ;  /* 0x000000061d047c20 */ /* 0x000fe20008410000 */
[----:B------:R-:W-:-:S02]  /*4450*/  ISETP.GE.AND P1, PT, R3, R8, PT ;  /* 0x000000080300720c */ /* 0x000fc40003f26270 */
[C---:B------:R-:W-:Y:S01]  /*4460*/  ISETP.GE.AND P4, PT, R3.reuse, R11, PT ;  /* 0x0000000b0300720c */ /* 0x040fe20003f86270 */
[----:B------:R3:W-:Y:S01]  /*4470*/  MUFU.TANH R6, R4 ;  /* 0x0000000400067308 */ /* 0x0007e20000002400 */
[----:B------:R-:W-:Y:S01]  /*4480*/  ISETP.GE.AND P6, PT, R3, R9, PT ;  /* 0x000000090300720c */ /* 0x000fe20003fc6270 */
[----:B-1----:R-:W-:Y:S01]  /*4490*/  FMUL.FTZ R24, R35, UR6 ;  /* 0x0000000623187c20 */ /* 0x002fe20008410000 */
[-C--:B------:R-:W-:Y:S01]  /*44a0*/  ISETP.GE.AND P0, PT, R3, R10.reuse, PT ;  /* 0x0000000a0300720c */ /* 0x080fe20003f06270 */
[----:B------:R-:W-:Y:S01]  /*44b0*/  VIADD R3, R2, 0x69 ;  /* 0x0000006902037836 */ /* 0x000fe20000000000 */
[----:B------:R-:W-:Y:S02]  /*44c0*/  FSEL R148, R41, -INF , !P6 ;  /* 0xff80000029947808 */ /* 0x000fe40007000000 */
[----:B------:R-:W-:Y:S01]  /*44d0*/  FSEL R151, R158, -INF , !P2 ;  /* 0xff8000009e977808 */ /* 0x000fe20005000000 */
[----:B------:R-:W1:Y:S01]  /*44e0*/  MUFU.TANH R7, R24 ;  /* 0x0000001800077308 */ /* 0x000e620000002400 */
[----:B------:R-:W-:-:S02]  /*44f0*/  ISETP.GE.AND P6, PT, R3, R10, PT ;  /* 0x0000000a0300720c */ /* 0x000fc40003fc6270 */
[----:B------:R-:W-:Y:S02]  /*4500*/  FSEL R165, R165, -INF , !P3 ;  /* 0xff800000a5a57808 */ /* 0x000fe40005800000 */
[----:B------:R-:W-:Y:S01]  /*4510*/  FSEL R175, R5, -INF , !P1 ;  /* 0xff80000005af7808 */ /* 0x000fe20004800000 */
[----:B------:R-:W-:Y:S01]  /*4520*/  FMUL.FTZ R5, R30, UR6 ;  /* 0x000000061e057c20 */ /* 0x000fe20008410000 */
[C---:B------:R-:W-:Y:S01]  /*4530*/  ISETP.GE.AND P2, PT, R3.reuse, R8, PT ;  /* 0x000000080300720c */ /* 0x040fe20003f46270 */
[----:B------:R-:W4:Y:S01]  /*4540*/  MUFU.TANH R24, R14 ;  /* 0x0000000e00187308 */ /* 0x000f220000002400 */
[C---:B------:R-:W-:Y:S01]  /*4550*/  ISETP.GE.AND P3, PT, R3.reuse, R11, PT ;  /* 0x0000000b0300720c */ /* 0x040fe20003f66270 */
[C---:B---3--:R-:W-:Y:S01]  /*4560*/  VIADD R4, R2.reuse, 0x70 ;  /* 0x0000007002047836 */ /* 0x048fe20000000000 */
[----:B------:R-:W-:Y:S01]  /*4570*/  ISETP.GE.AND P1, PT, R3, R9, PT ;  /* 0x000000090300720c */ /* 0x000fe20003f26270 */
[----:B------:R-:W-:Y:S01]  /*4580*/  VIADD R3, R2, 0x71 ;  /* 0x0000007102037836 */ /* 0x000fe20000000000 */
[----:B--2---:R-:W-:-:S02]  /*4590*/  FSEL R163, R27, -INF , !P0 ;  /* 0xff8000001ba37808 */ /* 0x004fc40004000000 */
[C---:B------:R-:W-:Y:S01]  /*45a0*/  ISETP.GE.AND P0, PT, R4.reuse, R8, PT ;  /* 0x000000080400720c */ /* 0x040fe20003f06270 */
[----:B------:R-:W2:Y:S01]  /*45b0*/  MUFU.TANH R27, R5 ;  /* 0x00000005001b7308 */ /* 0x000ea20000002400 */
[----:B------:R-:W-:Y:S02]  /*45c0*/  FSEL R149, R33, -INF , !P1 ;  /* 0xff80000021957808 */ /* 0x000fe40004800000 */
[----:B-1----:R-:W-:Y:S02]  /*45d0*/  FSEL R161, R7, -INF , !P6 ;  /* 0xff80000007a17808 */ /* 0x002fe40007000000 */
[----:B------:R-:W-:Y:S02]  /*45e0*/  ISETP.GE.AND P6, PT, R4, R10, PT ;  /* 0x0000000a0400720c */ /* 0x000fe40003fc6270 */
[----:B------:R-:W-:Y:S02]  /*45f0*/  FSEL R195, R195, -INF , !P0 ;  /* 0xff800000c3c37808 */ /* 0x000fe40004000000 */
[----:B------:R-:W-:-:S02]  /*4600*/  FSEL R191, R191, -INF , !P6 ;  /* 0xff800000bfbf7808 */ /* 0x000fc40007000000 */
[C---:B------:R-:W-:Y:S02]  /*4610*/  ISETP.GE.AND P0, PT, R3.reuse, R8, PT ;  /* 0x000000080300720c */ /* 0x040fe40003f06270 */
[C---:B------:R-:W-:Y:S02]  /*4620*/  ISETP.GE.AND P6, PT, R3.reuse, R9, PT ;  /* 0x000000090300720c */ /* 0x040fe40003fc6270 */
[----:B------:R-:W-:Y:S02]  /*4630*/  FSEL R194, R194, -INF , !P0 ;  /* 0xff800000c2c27808 */ /* 0x000fe40004000000 */
[----:B------:R-:W-:Y:S02]  /*4640*/  FSEL R180, R180, -INF , !P6 ;  /* 0xff800000b4b47808 */ /* 0x000fe40007000000 */
[----:B------:R-:W-:Y:S02]  /*4650*/  ISETP.GE.AND P0, PT, R3, R10, PT ;  /* 0x0000000a0300720c */ /* 0x000fe40003f06270 */
[----:B------:R-:W-:-:S02]  /*4660*/  ISETP.GE.AND P6, PT, R20, R8, PT ;  /* 0x000000081400720c */ /* 0x000fc40003fc6270 */
[-C--:B------:R-:W-:Y:S02]  /*4670*/  ISETP.GE.AND P1, PT, R4, R9.reuse, PT ;  /* 0x000000090400720c */ /* 0x080fe40003f26270 */
[----:B------:R-:W-:Y:S02]  /*4680*/  FSEL R189, R189, -INF , !P0 ;  /* 0xff800000bdbd7808 */ /* 0x000fe40004000000 */
[----:B------:R-:W-:Y:S02]  /*4690*/  FSEL R193, R12, -INF , !P6 ;  /* 0xff8000000cc17808 */ /* 0x000fe40007000000 */
[C---:B------:R-:W-:Y:S02]  /*46a0*/  ISETP.GE.AND P0, PT, R20.reuse, R9, PT ;  /* 0x000000091400720c */ /* 0x040fe40003f06270 */
[----:B------:R-:W-:Y:S02]  /*46b0*/  ISETP.GE.AND P6, PT, R20, R10, PT ;  /* 0x0000000a1400720c */ /* 0x000fe40003fc6270 */
[----:B------:R-:W-:-:S02]  /*46c0*/  FSEL R178, R178, -INF , !P1 ;  /* 0xff800000b2b27808 */ /* 0x000fc40004800000 */
[----:B------:R-:W-:Y:S01]  /*46d0*/  ISETP.GE.AND P1, PT, R3, R11, PT ;  /* 0x0000000b0300720c */ /* 0x000fe20003f26270 */
[----:B------:R-:W-:Y:S01]  /*46e0*/  FMUL.FTZ R3, R107, UR6 ;  /* 0x000000066b037c20 */ /* 0x000fe20008410000 */
[----:B------:R-:W-:Y:S02]  /*46f0*/  FSEL R179, R16, -INF , !P0 ;  /* 0xff80000010b37808 */ /* 0x000fe40004000000 */
[----:B------:R-:W-:Y:S01]  /*4700*/  FSEL R190, R18, -INF , !P6 ;  /* 0xff80000012be7808 */ /* 0x000fe20007000000 */
[----:B------:R1:W3:Y:S01]  /*4710*/  MUFU.TANH R34, R3 ;  /* 0x0000000300227308 */ /* 0x0002e20000002400 */
[C---:B------:R-:W-:Y:S02]  /*4720*/  ISETP.GE.AND P0, PT, R21.reuse, R8, PT ;  /* 0x000000081500720c */ /* 0x040fe40003f06270 */
[----:B------:R-:W-:Y:S02]  /*4730*/  ISETP.GE.AND P6, PT, R21, R9, PT ;  /* 0x000000091500720c */ /* 0x000fe40003fc6270 */
[----:B------:R-:W-:-:S02]  /*4740*/  FSEL R192, R13, -INF , !P0 ;  /* 0xff8000000dc07808 */ /* 0x000fc40004000000 */
[----:B------:R-:W-:Y:S02]  /*4750*/  FSEL R176, R17, -INF , !P6 ;  /* 0xff80000011b07808 */ /* 0x000fe40007000000 */
[C---:B------:R-:W-:Y:S02]  /*4760*/  ISETP.GE.AND P0, PT, R2.reuse, R9, PT ;  /* 0x000000090200720c */ /* 0x040fe40003f06270 */
[----:B------:R-:W-:Y:S02]  /*4770*/  ISETP.GE.AND P6, PT, R2, R8, PT ;  /* 0x000000080200720c */ /* 0x000fe40003fc6270 */
[----:B------:R-:W-:Y:S02]  /*4780*/  FSEL R23, R159, -INF , !P0 ;  /* 0xff8000009f177808 */ /* 0x000fe40004000000 */
[----:B------:R-:W-:Y:S02]  /*4790*/  FSEL R22, R196, -INF , !P6 ;  /* 0xff800000c4167808 */ /* 0x000fe40007000000 */
[-C--:B------:R-:W-:Y:S01]  /*47a0*/  ISETP.GE.AND P0, PT, R2, R11.reuse, PT ;  /* 0x0000000b0200720c */ /* 0x080fe20003f06270 */
[----:B-1----:R-:W-:Y:S01]  /*47b0*/  FMUL.FTZ R3, R114, UR6 ;  /* 0x0000000672037c20 */ /* 0x002fe20008410000 */
[----:B------:R-:W-:Y:S01]  /*47c0*/  ISETP.GE.AND P6, PT, R2, R10, PT ;  /* 0x0000000a0200720c */ /* 0x000fe20003fc6270 */
[----:B------:R-:W-:Y:S01]  /*47d0*/  FMUL.FTZ R2, R19, UR6 ;  /* 0x0000000613027c20 */ /* 0x000fe20008410000 */
[----:B------:R-:W-:Y:S01]  /*47e0*/  FSEL R174, R6, -INF , !P2 ;  /* 0xff80000006ae7808 */ /* 0x000fe20005000000 */
[----:B------:R1:W1:Y:S01]  /*47f0*/  MUFU.TANH R33, R3 ;  /* 0x0000000300217308 */ /* 0x0002620000002400 */
[----:B------:R-:W-:Y:S01]  /*4800*/  ISETP.GE.AND P2, PT, R4, R11, PT ;  /* 0x0000000b0400720c */ /* 0x000fe20003f46270 */
[----:B------:R-:W-:Y:S01]  /*4810*/  FMUL.FTZ R6, R31, UR6 ;  /* 0x000000061f067c20 */ /* 0x000fe20008410000 */
[----:B------:R-:W-:-:S02]  /*4820*/  FSEL R28, R185, -INF , !P6 ;  /* 0xff800000b91c7808 */ /* 0x000fc40007000000 */
[----:B------:R-:W-:Y:S02]  /*4830*/  FSEL R19, R197, -INF , !P0 ;  /* 0xff800000c5137808 */ /* 0x000fe40004000000 */
[----:B------:R-:W-:Y:S01]  /*4840*/  ISETP.NE.AND P6, PT, R223, 0x1, PT ;  /* 0x00000001df00780c */ /* 0x000fe20003fc5270 */
[----:B------:R5:W2:Y:S08]  /*4850*/  MUFU.TANH R29, R2 ;  /* 0x00000002001d7308 */ /* 0x000ab00000002400 */
[----:B------:R-:W2:Y:S01]  /*4860*/  MUFU.TANH R26, R6 ;  /* 0x00000006001a7308 */ /* 0x000ea20000002400 */
[----:B-1----:R-:W-:-:S07]  /*4870*/  FMUL.FTZ R3, R115, UR6 ;  /* 0x0000000673037c20 */ /* 0x002fce0008410000 */
[----:B------:R1:W1:Y:S01]  /*4880*/  MUFU.TANH R32, R3 ;  /* 0x0000000300207308 */ /* 0x0002620000002400 */
[----:B-----5:R-:W-:-:S04]  /*4890*/  FMNMX3.FTZ R2, R23, R50, R52, !PT ;  /* 0x0000003217027276 */ /* 0x020fc80007810034 */
[----:B------:R-:W-:Y:S02]  /*48a0*/  FMNMX3.FTZ R2, R2, R53, R65, !PT ;  /* 0x0000003502027276 */ /* 0x000fe40007810041 */
[----:B-1----:R-:W-:-:S04]  /*48b0*/  FMNMX3.FTZ R3, R22, R69, R60, !PT ;  /* 0x0000004516037276 */ /* 0x002fc8000781003c */
[----:B------:R-:W-:-:S04]  /*48c0*/  FMNMX3.FTZ R3, R3, R64, R92, !PT ;  /* 0x0000004003037276 */ /* 0x000fc8000781005c */
        /* <DEDUP_REMOVED lines=45> */
[----:B------:R-:W-:Y:S01]  /*4ba0*/  FMNMX.FTZ R16, R192, R3, !PT ;  /* 0x00000003c0107209 */ /* 0x000fe20007810000 */
[----:B--234-:R-:W-:Y:S06]  /*4bb0*/  @!P6 BRA `(.L_x_358) ;  /* 0x00000000006ce947 */ /* 0x01cfec0003800000 */
        /* <DEDUP_REMOVED lines=27> */
.L_x_358:
[----:B-1----:R-:W-:Y:S01]  /*4d70*/  FMNMX3.FTZ R3, R18, R128, R166, !PT ;  /* 0x0000008012037276 */ /* 0x002fe200078100a6 */
[----:B------:R-:W1:Y:S01]  /*4d80*/  MUFU.TANH R5, R25 ;  /* 0x0000001900057308 */ /* 0x000e620000002400 */
[----:B------:R-:W-:Y:S01]  /*4d90*/  FMNMX.FTZ R37, R176, R37, !PT ;  /* 0x00000025b0257209 */ /* 0x000fe20007810000 */
[----:B------:R-:W-:Y:S01]  /*4da0*/  SHFL.BFLY PT, R39, R16, 0x2, 0x1f ;  /* 0x0c401f0010277f89 */ /* 0x000fe200000e0000 */
[----:B------:R-:W-:Y:S01]  /*4db0*/  FMNMX3.FTZ R3, R3, R155, R154, !PT ;  /* 0x0000009b03037276 */ /* 0x000fe2000781009a */
[----:B------:R-:W2:Y:S01]  /*4dc0*/  LDCU UR5, c[0x0][0x45c] ;  /* 0x00008b80ff0577ac */ /* 0x000ea20008000800 */
[----:B------:R-:W-:Y:S01]  /*4dd0*/  FMNMX3.FTZ R2, R17, R165, R163, !PT ;  /* 0x000000a511027276 */ /* 0x000fe200078100a3 */
[----:B------:R-:W3:Y:S01]  /*4de0*/  SHFL.BFLY PT, R4, R37, 0x2, 0x1f ;  /* 0x0c401f0025047f89 */ /* 0x000ee200000e0000 */
[----:B------:R-:W-:Y:S02]  /*4df0*/  FMNMX3.FTZ R3, R3, R147, R177, !PT ;  /* 0x0000009303037276 */ /* 0x000fe400078100b1 */
[----:B------:R-:W-:-:S02]  /*4e00*/  ISETP.GE.AND P0, PT, R21, R10, PT ;  /* 0x0000000a1500720c */ /* 0x000fc40003f06270 */
[----:B------:R-:W-:Y:S02]  /*4e10*/  FMNMX3.FTZ R2, R2, R161, R191, !PT ;  /* 0x000000a102027276 */ /* 0x000fe400078100bf */
[----:B------:R-:W-:Y:S02]  /*4e20*/  FMNMX3.FTZ R3, R3, R172, R170, !PT ;  /* 0x000000ac03037276 */ /* 0x000fe400078100aa */
[----:B------:R-:W-:Y:S02]  /*4e30*/  FSEL R83, R29, -INF , !P0 ;  /* 0xff8000001d537808 */ /* 0x000fe40004000000 */
[----:B------:R-:W-:Y:S02]  /*4e40*/  FMNMX3.FTZ R2, R2, R189, R190, !PT ;  /* 0x000000bd02027276 */ /* 0x000fe400078100be */
[----:B------:R-:W-:Y:S02]  /*4e50*/  FSEL R78, R34, -INF , !P5 ;  /* 0xff800000224e7808 */ /* 0x000fe40006800000 */
[----:B------:R-:W-:-:S02]  /*4e60*/  FSEL R82, R27, -INF , !P4 ;  /* 0xff8000001b527808 */ /* 0x000fc40006000000 */
[----:B------:R-:W-:Y:S02]  /*4e70*/  FMNMX3.FTZ R3, R3, R164, R183, !PT ;  /* 0x000000a403037276 */ /* 0x000fe400078100b7 */
[----:B------:R-:W-:Y:S02]  /*4e80*/  FMNMX.FTZ R2, R83, R2, !PT ;  /* 0x0000000253027209 */ /* 0x000fe40007810000 */
[----:B------:R-:W-:Y:S02]  /*4e90*/  ISETP.GE.AND P0, PT, R20, R11, PT ;  /* 0x0000000b1400720c */ /* 0x000fe40003f06270 */
[----:B------:R-:W-:Y:S01]  /*4ea0*/  FSEL R79, R26, -INF , !P3 ;  /* 0xff8000001a4f7808 */ /* 0x000fe20005800000 */
[----:B------:R-:W4:Y:S01]  /*4eb0*/  SHFL.BFLY PT, R7, R2, 0x2, 0x1f ;  /* 0x0c401f0002077f89 */ /* 0x000f2200000e0000 */
[----:B------:R-:W-:Y:S02]  /*4ec0*/  FSEL R115, R33, -INF , !P2 ;  /* 0xff80000021737808 */ /* 0x000fe40005000000 */
[----:B------:R-:W-:-:S02]  /*4ed0*/  FMNMX3.FTZ R3, R3, R78, R82, !PT ;  /* 0x0000004e03037276 */ /* 0x000fc40007810052 */
[----:B------:R-:W-:Y:S02]  /*4ee0*/  ISETP.GE.AND P2, PT, R21, R11, PT ;  /* 0x0000000b1500720c */ /* 0x000fe40003f46270 */
[----:B------:R-:W-:Y:S02]  /*4ef0*/  FSEL R107, R32, -INF , !P1 ;  /* 0xff800000206b7808 */ /* 0x000fe40004800000 */
[----:B------:R-:W-:Y:S02]  /*4f00*/  FSEL R114, R24, -INF , !P0 ;  /* 0xff80000018727808 */ /* 0x000fe40004000000 */
[----:B------:R-:W-:Y:S02]  /*4f10*/  FMNMX3.FTZ R3, R3, R79, R115, !PT ;  /* 0x0000004f03037276 */ /* 0x000fe40007810073 */
[----:B-1----:R-:W-:Y:S02]  /*4f20*/  FSEL R217, R5, -INF , !P2 ;  /* 0xff80000005d97808 */ /* 0x002fe40005000000 */
[----:B------:R-:W-:-:S02]  /*4f30*/  FMNMX3.FTZ R3, R3, R107, R114, !PT ;  /* 0x0000006b03037276 */ /* 0x000fc40007810072 */
[----:B---3--:R-:W-:Y:S02]  /*4f40*/  FMNMX.FTZ R37, R37, R4, !PT ;  /* 0x0000000425257209 */ /* 0x008fe40007810000 */
[----:B------:R-:W-:Y:S02]  /*4f50*/  FMNMX.FTZ R3, R217, R3, !PT ;  /* 0x00000003d9037209 */ /* 0x000fe40007810000 */
[----:B------:R-:W-:Y:S01]  /*4f60*/  FMNMX.FTZ R39, R16, R39, !PT ;  /* 0x0000002710277209 */ /* 0x000fe20007810000 */
[----:B------:R-:W1:Y:S01]  /*4f70*/  SHFL.BFLY PT, R5, R37, 0x1, 0x1f ;  /* 0x0c201f0025057f89 */ /* 0x000e6200000e0000 */
[----:B------:R-:W-:Y:S02]  /*4f80*/  IADD3 R135, PT, PT, R198, R135, RZ ;  /* 0x00000087c6877210 */ /* 0x000fe40007ffe0ff */
[----:B----4-:R-:W-:Y:S01]  /*4f90*/  FMNMX.FTZ R2, R2, R7, !PT ;  /* 0x0000000702027209 */ /* 0x010fe20007810000 */
[----:B------:R-:W3:Y:S01]  /*4fa0*/  SHFL.BFLY PT, R6, R3, 0x2, 0x1f ;  /* 0x0c401f0003067f89 */ /* 0x000ee200000e0000 */
[----:B------:R-:W-:-:S03]  /*4fb0*/  LEA R135, R135, UR4, 0x1 ;  /* 0x0000000487877c11 */ /* 0x000fc6000f8e08ff */
[----:B------:R-:W4:Y:S01]  /*4fc0*/  SHFL.BFLY PT, R36, R2, 0x1, 0x1f ;  /* 0x0c201f0002247f89 */ /* 0x000f2200000e0000 */
[----:B------:R-:W-:-:S03]  /*4fd0*/  IADD3 R185, PT, PT, R0, R135, RZ ;  /* 0x0000008700b97210 */ /* 0x000fc60007ffe0ff */
[----:B------:R-:W5:Y:S04]  /*4fe0*/  SHFL.BFLY PT, R4, R39, 0x1, 0x1f ;  /* 0x0c201f0027047f89 */ /* 0x000f6800000e0000 */
[----:B------:R-:W-:Y:S04]  /*4ff0*/  LDSM.16.MT88.4 R24, [R135+0x4000] ;  /* 0x004000008718783b */ /* 0x000fe80000004200 */
[----:B------:R-:W-:Y:S01]  /*5000*/  LDSM.16.MT88.4 R32, [R185+0x4400] ;  /* 0x00440000b920783b */ /* 0x000fe20000004200 */
[----:B-1----:R-:W-:Y:S02]  /*5010*/  FMNMX.FTZ R37, R37, R5, !PT ;  /* 0x0000000525257209 */ /* 0x002fe40007810000 */
[----:B---3--:R-:W-:-:S03]  /*5020*/  FMNMX.FTZ R5, R3, R6, !PT ;  /* 0x0000000603057209 */ /* 0x008fc60007810000 */
[C---:B--2---:R-:W-:Y:S01]  /*5030*/  FMUL.FTZ R3, R37.reuse, UR5 ;  /* 0x0000000525037c20 */ /* 0x044fe20008410000 */
[----:B------:R-:W-:Y:S02]  /*5040*/  FSETP.NEU.FTZ.AND P0, PT, R37, -INF , PT ;  /* 0xff8000002500780b */ /* 0x000fe40003f1d000 */
[----:B----4-:R-:W-:Y:S01]  /*5050*/  FMNMX.FTZ R36, R2, R36, !PT ;  /* 0x0000002402247209 */ /* 0x010fe20007810000 */
[----:B------:R-:W1:Y:S01]  /*5060*/  SHFL.BFLY PT, R12, R5, 0x1, 0x1f ;  /* 0x0c201f00050c7f89 */ /* 0x000e6200000e0000 */
[----:B------:R-:W-:Y:S02]  /*5070*/  FSEL R3, R3, RZ, P0 ;  /* 0x000000ff03037208 */ /* 0x000fe40000000000 */
[C---:B------:R-:W-:Y:S01]  /*5080*/  FSETP.NEU.FTZ.AND P0, PT, R36.reuse, -INF , PT ;  /* 0xff8000002400780b */ /* 0x040fe20003f1d000 */
[----:B------:R-:W-:Y:S01]  /*5090*/  FMUL.FTZ R2, R36, UR5 ;  /* 0x0000000524027c20 */ /* 0x000fe20008410000 */
[----:B-----5:R-:W-:Y:S01]  /*50a0*/  FMNMX.FTZ R39, R39, R4, !PT ;  /* 0x0000000427277209 */ /* 0x020fe20007810000 */
[----:B------:R-:W-:-:S03]  /*50b0*/  FFMA.FTZ R7, R23, UR5, -R3 ;  /* 0x0000000517077c23 */ /* 0x000fc60008010803 */
[----:B------:R-:W-:Y:S01]  /*50c0*/  FSEL R2, R2, RZ, P0 ;  /* 0x000000ff02027208 */ /* 0x000fe20000000000 */
[C---:B------:R-:W-:Y:S01]  /*50d0*/  FMUL.FTZ R4, R39.reuse, UR5 ;  /* 0x0000000527047c20 */ /* 0x040fe20008410000 */
[----:B------:R-:W-:Y:S01]  /*50e0*/  FSETP.NEU.FTZ.AND P1, PT, R39, -INF , PT ;  /* 0xff8000002700780b */ /* 0x000fe20003f3d000 */
[----:B------:R2:W-:Y:S02]  /*50f0*/  MUFU.EX2 R250, R7 ;  /* 0x0000000700fa7308 */ /* 0x0005e40000000800 */
[----:B------:R-:W-:Y:S01]  /*5100*/  FFMA.FTZ R0, R56, UR5, -R2 ;  /* 0x0000000538007c23 */ /* 0x000fe20008010802 */
[----:B------:R-:W-:-:S03]  /*5110*/  FSEL R4, R4, RZ, P1 ;  /* 0x000000ff04047208 */ /* 0x000fc60000800000 */
[----:B------:R3:W-:Y:S02]  /*5120*/  MUFU.EX2 R240, R0 ;  /* 0x0000000000f07308 */ /* 0x0007e40000000800 */
[----:B------:R-:W-:Y:S02]  /*5130*/  FFMA.FTZ R6, R22, UR5, -R4 ;  /* 0x0000000516067c23 */ /* 0x000fe40008010804 */
[----:B------:R-:W4:Y:S01]  /*5140*/  LDSM.16.MT88.4 R20, [R185+0x4000] ;  /* 0x00400000b914783b */ /* 0x000f220000004200 */
[----:B-1----:R-:W-:Y:S01]  /*5150*/  FMNMX.FTZ R38, R5, R12, !PT ;  /* 0x0000000c05267209 */ /* 0x002fe20007810000 */
[----:B------:R1:W-:Y:S01]  /*5160*/  MUFU.EX2 R251, R6 ;  /* 0x0000000600fb7308 */ /* 0x0003e20000000800 */
[----:B--2---:R-:W-:Y:S02]  /*5170*/  FFMA.FTZ R7, R52, UR5, -R3 ;  /* 0x0000000534077c23 */ /* 0x004fe40008010803 */
[C---:B------:R-:W-:Y:S01]  /*5180*/  FSETP.NEU.FTZ.AND P0, PT, R38.reuse, -INF , PT ;  /* 0xff8000002600780b */ /* 0x040fe20003f1d000 */
[----:B------:R-:W-:Y:S01]  /*5190*/  FMUL.FTZ R5, R38, UR5 ;  /* 0x0000000526057c20 */ /* 0x000fe20008410000 */
[----:B------:R2:W-:Y:S01]  /*51a0*/  MUFU.EX2 R249, R7 ;  /* 0x0000000700f97308 */ /* 0x0005e20000000800 */
[----:B---3--:R-:W-:-:S04]  /*51b0*/  FFMA.FTZ R0, R57, UR5, -R2 ;  /* 0x0000000539007c23 */ /* 0x008fc80008010802 */
[----:B------:R3:W-:Y:S01]  /*51c0*/  MUFU.EX2 R252, R0 ;  /* 0x0000000000fc7308 */ /* 0x0007e20000000800 */
[----:B-1----:R-:W-:-:S04]  /*51d0*/  FFMA.FTZ R6, R50, UR5, -R3 ;  /* 0x0000000532067c23 */ /* 0x002fc80008010803 */
[----:B------:R1:W5:Y:S01]  /*51e0*/  MUFU.EX2 R248, R6 ;  /* 0x0000000600f87308 */ /* 0x0003620000000800 */
[----:B--2---:R-:W-:Y:S02]  /*51f0*/  FFMA.FTZ R7, R28, UR5, -R2 ;  /* 0x000000051c077c23 */ /* 0x004fe40008010802 */
[----:B------:R-:W2:Y:S02]  /*5200*/  LDSM.16.MT88.4 R28, [R135+0x4400] ;  /* 0x00440000871c783b */ /* 0x000ea40000004200 */
[----:B------:R-:W4:Y:S01]  /*5210*/  MUFU.EX2 R241, R7 ;  /* 0x0000000700f17308 */ /* 0x000f220000000800 */
[----:B---3--:R-:W-:Y:S01]  /*5220*/  FSEL R0, R5, RZ, P0 ;  /* 0x000000ff05007208 */ /* 0x008fe20000000000 */
[----:B------:R-:W-:-:S04]  /*5230*/  FFMA.FTZ R5, R60, UR5, -R4 ;  /* 0x000000053c057c23 */ /* 0x000fc80008010804 */
[----:B------:R3:W-:Y:S01]  /*5240*/  MUFU.EX2 R235, R5 ;  /* 0x0000000500eb7308 */ /* 0x0007e20000000800 */
[----:B-1----:R-:W-:Y:S01]  /*5250*/  FFMA.FTZ R6, R53, UR5, -R3 ;  /* 0x0000000535067c23 */ /* 0x002fe20008010803 */
[----:B-----5:R-:W-:-:S03]  /*5260*/  F2FP.BF16.F32.PACK_AB R12, R248, R250 ;  /* 0x000000faf80c723e */ /* 0x020fc600000010ff */
[----:B------:R1:W5:Y:S01]  /*5270*/  MUFU.EX2 R156, R6 ;  /* 0x00000006009c7308 */ /* 0x0003620000000800 */
[----:B----4-:R-:W-:Y:S01]  /*5280*/  F2FP.BF16.F32.PACK_AB R13, R240, R241 ;  /* 0x000000f1f00d723e */ /* 0x010fe200000010ff */
[----:B------:R-:W-:-:S04]  /*5290*/  FFMA.FTZ R7, R76, UR5, -R2 ;  /* 0x000000054c077c23 */ /* 0x000fc80008010802 */
[----:B------:R4:W-:Y:S01]  /*52a0*/  MUFU.EX2 R238, R7 ;  /* 0x0000000700ee7308 */ /* 0x0009e20000000800 */
[----:B---3--:R-:W-:-:S04]  /*52b0*/  FFMA.FTZ R5, R19, UR5, -R0 ;  /* 0x0000000513057c23 */ /* 0x008fc80008010800 */
[----:B------:R3:W-:Y:S01]  /*52c0*/  MUFU.EX2 R233, R5 ;  /* 0x0000000500e97308 */ /* 0x0007e20000000800 */
[----:B-1----:R-:W-:Y:S01]  /*52d0*/  FFMA.FTZ R6, R51, UR5, -R2 ;  /* 0x0000000533067c23 */ /* 0x002fe20008010802 */
[----:B-----5:R-:W-:-:S03]  /*52e0*/  F2FP.BF16.F32.PACK_AB R14, R156, R249 ;  /* 0x000000f99c0e723e */ /* 0x020fc600000010ff */
[----:B------:R1:W5:Y:S01]  /*52f0*/  MUFU.EX2 R246, R6 ;  /* 0x0000000600f67308 */ /* 0x0003620000000800 */
[----:B----4-:R-:W-:-:S04]  /*5300*/  FFMA.FTZ R7, R97, UR5, -R0 ;  /* 0x0000000561077c23 */ /* 0x010fc80008010800 */
[----:B------:R4:W-:Y:S01]  /*5310*/  MUFU.EX2 R218, R7 ;  /* 0x0000000700da7308 */ /* 0x0009e20000000800 */
[----:B---3--:R-:W-:-:S04]  /*5320*/  FFMA.FTZ R5, R67, UR5, -R0 ;  /* 0x0000000543057c23 */ /* 0x008fc80008010800 */
[----:B------:R3:W-:Y:S01]  /*5330*/  MUFU.EX2 R232, R5 ;  /* 0x0000000500e87308 */ /* 0x0007e20000000800 */
[----:B-1----:R-:W-:Y:S01]  /*5340*/  FFMA.FTZ R6, R69, UR5, -R4 ;  /* 0x0000000545067c23 */ /* 0x002fe20008010804 */
[----:B-----5:R-:W-:-:S03]  /*5350*/  F2FP.BF16.F32.PACK_AB R15, R252, R246 ;  /* 0x000000f6fc0f723e */ /* 0x020fc600000010ff */
[----:B------:R1:W5:Y:S01]  /*5360*/  MUFU.EX2 R234, R6 ;  /* 0x0000000600ea7308 */ /* 0x0003620000000800 */
[----:B----4-:R-:W-:-:S03]  /*5370*/  FFMA.FTZ R7, R87, UR5, -R2 ;  /* 0x0000000557077c23 */ /* 0x010fc60008010802 */
[----:B------:R-:W-:Y:S01]  /*5380*/  HMMA.16816.F32.BF16 R52, R12, R24, RZ ;  /* 0x000000180c34723c */ /* 0x000fe200000418ff */
[----:B------:R4:W-:Y:S01]  /*5390*/  MUFU.EX2 R215, R7 ;  /* 0x0000000700d77308 */ /* 0x0009e20000000800 */
[----:B---3--:R-:W-:-:S04]  /*53a0*/  FFMA.FTZ R5, R65, UR5, -R3 ;  /* 0x0000000541057c23 */ /* 0x008fc80008010803 */
[----:B------:R3:W-:Y:S02]  /*53b0*/  MUFU.EX2 R242, R5 ;  /* 0x0000000500f27308 */ /* 0x0007e40000000800 */
[----:B------:R-:W-:Y:S01]  /*53c0*/  HMMA.16816.F32.BF16 R44, R12, R20, RZ ;  /* 0x000000140c2c723c */ /* 0x000fe200000418ff */
[----:B-1----:R-:W-:Y:S01]  /*53d0*/  FFMA.FTZ R6, R64, UR5, -R4 ;  /* 0x0000000540067c23 */ /* 0x002fe20008010804 */
[----:B-----5:R-:W-:-:S03]  /*53e0*/  F2FP.BF16.F32.PACK_AB R16, R234, R251 ;  /* 0x000000fbea10723e */ /* 0x020fc600000010ff */
[----:B------:R1:W5:Y:S01]  /*53f0*/  MUFU.EX2 R243, R6 ;  /* 0x0000000600f37308 */ /* 0x0003620000000800 */
[----:B----4-:R-:W-:Y:S02]  /*5400*/  FFMA.FTZ R7, R103, UR5, -R2 ;  /* 0x0000000567077c23 */ /* 0x010fe40008010802 */
[----:B------:R-:W-:Y:S02]  /*5410*/  HMMA.16816.F32.BF16 R40, R12, R22, RZ ;  /* 0x000000160c28723c */ /* 0x000fe400000418ff */
[----:B------:R4:W-:Y:S01]  /*5420*/  MUFU.EX2 R197, R7 ;  /* 0x0000000700c57308 */ /* 0x0009e20000000800 */
[----:B---3--:R-:W-:-:S04]  /*5430*/  FFMA.FTZ R5, R49, UR5, -R3 ;  /* 0x0000000531057c23 */ /* 0x008fc80008010803 */
[----:B------:R3:W-:Y:S01]  /*5440*/  MUFU.EX2 R247, R5 ;  /* 0x0000000500f77308 */ /* 0x0007e20000000800 */
[----:B-1----:R-:W-:Y:S01]  /*5450*/  FFMA.FTZ R6, R66, UR5, -R0 ;  /* 0x0000000542067c23 */ /* 0x002fe20008010800 */
[----:B-----5:R-:W-:-:S03]  /*5460*/  F2FP.BF16.F32.PACK_AB R18, R243, R235 ;  /* 0x000000ebf312723e */ /* 0x020fc600000010ff */
[----:B------:R1:W5:Y:S01]  /*5470*/  MUFU.EX2 R231, R6 ;  /* 0x0000000600e77308 */ /* 0x0003620000000800 */
[--C-:B----4-:R-:W-:Y:S01]  /*5480*/  FFMA.FTZ R7, R127, UR5, -R2.reuse ;  /* 0x000000057f077c23 */ /* 0x110fe20008010802 */
[----:B---3--:R-:W-:-:S04]  /*5490*/  FFMA.FTZ R5, R73, UR5, -R2 ;  /* 0x0000000549057c23 */ /* 0x008fc80008010802 */
[----:B------:R3:W-:Y:S01]  /*54a0*/  MUFU.EX2 R236, R5 ;  /* 0x0000000500ec7308 */ /* 0x0007e20000000800 */
[----:B-1----:R-:W-:Y:S01]  /*54b0*/  FFMA.FTZ R6, R68, UR5, -R0 ;  /* 0x0000000544067c23 */ /* 0x002fe20008010800 */
[----:B-----5:R-:W-:-:S03]  /*54c0*/  F2FP.BF16.F32.PACK_AB R17, R231, R233 ;  /* 0x000000e9e711723e */ /* 0x020fc600000010ff */
[----:B------:R1:W4:Y:S01]  /*54d0*/  MUFU.EX2 R237, R6 ;  /* 0x0000000600ed7308 */ /* 0x0003220000000800 */
[----:B---3--:R-:W-:-:S04]  /*54e0*/  FFMA.FTZ R5, R62, UR5, -R2 ;  /* 0x000000053e057c23 */ /* 0x008fc80008010802 */
[----:B------:R3:W-:Y:S01]  /*54f0*/  MUFU.EX2 R244, R5 ;  /* 0x0000000500f47308 */ /* 0x0007e20000000800 */
[----:B-1----:R-:W-:Y:S01]  /*5500*/  FFMA.FTZ R6, R61, UR5, -R3 ;  /* 0x000000053d067c23 */ /* 0x002fe20008010803 */
[----:B----4-:R-:W-:-:S03]  /*5510*/  F2FP.BF16.F32.PACK_AB R19, R237, R232 ;  /* 0x000000e8ed13723e */ /* 0x010fc600000010ff */
[----:B------:R1:W4:Y:S04]  /*5520*/  MUFU.EX2 R245, R6 ;  /* 0x0000000600f57308 */ /* 0x0003280000000800 */
[----:B------:R-:W-:Y:S01]  /*5530*/  HMMA.16816.F32.BF16 R56, R16, R24, RZ ;  /* 0x000000181038723c */ /* 0x000fe200000418ff */
[----:B---3--:R-:W-:-:S04]  /*5540*/  FFMA.FTZ R5, R92, UR5, -R4 ;  /* 0x000000055c057c23 */ /* 0x008fc80008010804 */
[----:B------:R3:W-:Y:S03]  /*5550*/  MUFU.EX2 R227, R5 ;  /* 0x0000000500e37308 */ /* 0x0007e60000000800 */
[----:B------:R-:W-:Y:S01]  /*5560*/  HMMA.16816.F32.BF16 R64, R16, R26, RZ ;  /* 0x0000001a1040723c */ /* 0x000fe200000418ff */
[----:B-1----:R-:W-:-:S04]  /*5570*/  FFMA.FTZ R6, R48, UR5, -R3 ;  /* 0x0000000530067c23 */ /* 0x002fc80008010803 */
[----:B------:R1:W5:Y:S03]  /*5580*/  MUFU.EX2 R157, R6 ;  /* 0x00000006009d7308 */ /* 0x0003660000000800 */
[----:B------:R-:W-:Y:S01]  /*5590*/  HMMA.16816.F32.BF16 R48, R12, R26, RZ ;  /* 0x0000001a0c30723c */ /* 0x000fe200000418ff */
[----:B----4-:R-:W-:Y:S02]  /*55a0*/  F2FP.BF16.F32.PACK_AB R12, R245, R242 ;  /* 0x000000f2f50c723e */ /* 0x010fe400000010ff */
[----:B------:R-:W-:Y:S01]  /*55b0*/  F2FP.BF16.F32.PACK_AB R13, R238, R236 ;  /* 0x000000ecee0d723e */ /* 0x000fe200000010ff */
[----:B---3--:R-:W-:-:S04]  /*55c0*/  FFMA.FTZ R5, R88, UR5, -R4 ;  /* 0x0000000558057c23 */ /* 0x008fc80008010804 */
[----:B------:R-:W-:Y:S01]  /*55d0*/  HMMA.16816.F32.BF16 R60, R16, R20, RZ ;  /* 0x00000014103c723c */ /* 0x000fe200000418ff */
[----:B------:R3:W-:Y:S01]  /*55e0*/  MUFU.EX2 R229, R5 ;  /* 0x0000000500e57308 */ /* 0x0007e20000000800 */
[----:B-1----:R-:W-:Y:S01]  /*55f0*/  FFMA.FTZ R6, R72, UR5, -R2 ;  /* 0x0000000548067c23 */ /* 0x002fe20008010802 */
[----:B-----5:R-:W-:-:S03]  /*5600*/  F2FP.BF16.F32.PACK_AB R14, R157, R247 ;  /* 0x000000f79d0e723e */ /* 0x020fc600000010ff */
[----:B------:R1:W4:Y:S02]  /*5610*/  MUFU.EX2 R239, R6 ;  /* 0x0000000600ef7308 */ /* 0x0003240000000800 */
[----:B------:R-:W-:Y:S01]  /*5620*/  HMMA.16816.F32.BF16 R24, R16, R22, RZ ;  /* 0x000000161018723c */ /* 0x000fe200000418ff */
[----:B------:R-:W5:Y:S04]  /*5630*/  LDSM.16.MT88.4 R20, [R135+0x4800] ;  /* 0x004800008714783b */ /* 0x000f680000004200 */
[----:B------:R-:W5:Y:S01]  /*5640*/  LDSM.16.MT88.4 R16, [R185+0x4800] ;  /* 0x00480000b910783b */ /* 0x000f620000004200 */
[----:B---3--:R-:W-:Y:S02]  /*5650*/  FFMA.FTZ R5, R100, UR5, -R0 ;  /* 0x0000000564057c23 */ /* 0x008fe40008010800 */
[----:B------:R3:W-:Y:S04]  /*5660*/  MUFU.EX2 R100, R7 ;  /* 0x0000000700647308 */ /* 0x0007e80000000800 */
[----:B------:R3:W-:Y:S01]  /*5670*/  MUFU.EX2 R219, R5 ;  /* 0x0000000500db7308 */ /* 0x0007e20000000800 */
[----:B-1----:R-:W-:Y:S01]  /*5680*/  FFMA.FTZ R6, R90, UR5, -R4 ;  /* 0x000000055a067c23 */ /* 0x002fe20008010804 */
[----:B----4-:R-:W-:-:S03]  /*5690*/  F2FP.BF16.F32.PACK_AB R15, R244, R239 ;  /* 0x000000eff40f723e */ /* 0x010fc600000010ff */
[----:B------:R1:W4:Y:S04]  /*56a0*/  MUFU.EX2 R228, R6 ;  /* 0x0000000600e47308 */ /* 0x0003280000000800 */
[----:B--2---:R-:W-:Y:S01]  /*56b0*/  HMMA.16816.F32.BF16 R136, R12, R28, R52 ;  /* 0x0000001c0c88723c */ /* 0x004fe20000041834 */
[----:B---3--:R-:W-:Y:S01]  /*56c0*/  FFMA.FTZ R7, R146, UR5, -R2 ;  /* 0x0000000592077c23 */ /* 0x008fe20008010802 */
[----:B------:R-:W-:-:S06]  /*56d0*/  FFMA.FTZ R5, R85, UR5, -R0 ;  /* 0x0000000555057c23 */ /* 0x000fcc0008010800 */
[----:B------:R-:W-:Y:S01]  /*56e0*/  HMMA.16816.F32.BF16 R68, R12, R32, R44 ;  /* 0x000000200c44723c */ /* 0x000fe2000004182c */
[----:B------:R2:W-:Y:S01]  /*56f0*/  MUFU.EX2 R222, R5 ;  /* 0x0000000500de7308 */ /* 0x0005e20000000800 */
[----:B-1----:R-:W-:-:S03]  /*5700*/  FFMA.FTZ R6, R84, UR5, -R4 ;  /* 0x0000000554067c23 */ /* 0x002fc60008010804 */
[----:B------:R1:W-:Y:S03]  /*5710*/  MUFU.EX2 R84, R7 ;  /* 0x0000000700547308 */ /* 0x0003e60000000800 */
[----:B------:R-:W-:Y:S01]  /*5720*/  HMMA.16816.F32.BF16 R48, R12, R30, R48 ;  /* 0x0000001e0c30723c */ /* 0x000fe20000041830 */
[----:B------:R3:W5:Y:S01]  /*5730*/  MUFU.EX2 R230, R6 ;  /* 0x0000000600e67308 */ /* 0x0007620000000800 */
[----:B--2---:R-:W-:-:S06]  /*5740*/  FFMA.FTZ R5, R80, UR5, -R3 ;  /* 0x0000000550057c23 */ /* 0x004fcc0008010803 */
[----:B------:R-:W-:Y:S01]  /*5750*/  HMMA.16816.F32.BF16 R40, R12, R34, R40 ;  /* 0x000000220c28723c */ /* 0x000fe20000041828 */
[----:B----4-:R-:W-:Y:S01]  /*5760*/  F2FP.BF16.F32.PACK_AB R12, R228, R227 ;  /* 0x000000e3e40c723e */ /* 0x010fe200000010ff */
[----:B------:R2:W-:Y:S01]  /*5770*/  MUFU.EX2 R225, R5 ;  /* 0x0000000500e17308 */ /* 0x0005e20000000800 */
[----:B------:R-:W-:Y:S01]  /*5780*/  F2FP.BF16.F32.PACK_AB R13, R218, R219 ;  /* 0x000000dbda0d723e */ /* 0x000fe200000010ff */
[----:B-1----:R-:W-:Y:S01]  /*5790*/  FFMA.FTZ R7, R165, UR5, -R2 ;  /* 0x00000005a5077c23 */ /* 0x002fe20008010802 */
[----:B---3--:R-:W-:Y:S01]  /*57a0*/  FFMA.FTZ R6, R89, UR5, -R0 ;  /* 0x0000000559067c23 */ /* 0x008fe20008010800 */
[----:B-----5:R-:W-:-:S03]  /*57b0*/  F2FP.BF16.F32.PACK_AB R14, R230, R229 ;  /* 0x000000e5e60e723e */ /* 0x020fc600000010ff */
[----:B------:R1:W3:Y:S01]  /*57c0*/  MUFU.EX2 R220, R6 ;  /* 0x0000000600dc7308 */ /* 0x0002e20000000800 */
[----:B--2---:R-:W-:-:S04]  /*57d0*/  FFMA.FTZ R5, R77, UR5, -R3 ;  /* 0x000000054d057c23 */ /* 0x004fc80008010803 */
[----:B------:R2:W-:Y:S01]  /*57e0*/  MUFU.EX2 R224, R5 ;  /* 0x0000000500e07308 */ /* 0x0005e20000000800 */
[----:B-1----:R-:W-:Y:S01]  /*57f0*/  FFMA.FTZ R6, R74, UR5, -R3 ;  /* 0x000000054a067c23 */ /* 0x002fe20008010803 */
[----:B---3--:R-:W-:-:S03]  /*5800*/  F2FP.BF16.F32.PACK_AB R15, R222, R220 ;  /* 0x000000dcde0f723e */ /* 0x008fc600000010ff */
[----:B------:R1:W3:Y:S04]  /*5810*/  MUFU.EX2 R221, R6 ;  /* 0x0000000600dd7308 */ /* 0x0002e80000000800 */
[----:B------:R-:W-:Y:S01]  /*5820*/  HMMA.16816.F32.BF16 R60, R12, R32, R60 ;  /* 0x000000200c3c723c */ /* 0x000fe2000004183c */
[----:B--2---:R-:W-:-:S04]  /*5830*/  FFMA.FTZ R5, R91, UR5, -R2 ;  /* 0x000000055b057c23 */ /* 0x004fc80008010802 */
[----:B------:R2:W-:Y:S03]  /*5840*/  MUFU.EX2 R213, R5 ;  /* 0x0000000500d57308 */ /* 0x0005e60000000800 */
[----:B------:R-:W-:Y:S01]  /*5850*/  HMMA.16816.F32.BF16 R52, R12, R28, R56 ;  /* 0x0000001c0c34723c */ /* 0x000fe20000041838 */
[----:B-1----:R-:W-:-:S04]  /*5860*/  FFMA.FTZ R6, R75, UR5, -R3 ;  /* 0x000000054b067c23 */ /* 0x002fc80008010803 */
[----:B------:R1:W4:Y:S03]  /*5870*/  MUFU.EX2 R226, R6 ;  /* 0x0000000600e27308 */ /* 0x0003260000000800 */
[----:B------:R-:W-:Y:S01]  /*5880*/  HMMA.16816.F32.BF16 R44, R12, R30, R64 ;  /* 0x0000001e0c2c723c */ /* 0x000fe20000041840 */
[----:B------:R-:W5:Y:S01]  /*5890*/  LDSM.16.MT88.4 R28, [R135+0x4c00] ;  /* 0x004c0000871c783b */ /* 0x000f620000004200 */
[----:B------:R4:W-:Y:S01]  /*58a0*/  MUFU.EX2 R64, R7 ;  /* 0x0000000700407308 */ /* 0x0009e20000000800 */
[----:B--2---:R-:W-:-:S04]  /*58b0*/  FFMA.FTZ R5, R81, UR5, -R2 ;  /* 0x0000000551057c23 */ /* 0x004fc80008010802 */
[----:B------:R2:W-:Y:S01]  /*58c0*/  MUFU.EX2 R214, R5 ;  /* 0x0000000500d67308 */ /* 0x0005e20000000800 */
[----:B------:R-:W-:Y:S01]  /*58d0*/  HMMA.16816.F32.BF16 R32, R12, R34, R24 ;  /* 0x000000220c20723c */ /* 0x000fe20000041818 */
[----:B------:R-:W5:Y:S01]  /*58e0*/  LDSM.16.MT88.4 R24, [R185+0x4c00] ;  /* 0x004c0000b918783b */ /* 0x000f620000004200 */
[----:B---3--:R-:W-:Y:S01]  /*58f0*/  F2FP.BF16.F32.PACK_AB R12, R221, R225 ;  /* 0x000000e1dd0c723e */ /* 0x008fe200000010ff */
[----:B-1----:R-:W-:Y:S01]  /*5900*/  FFMA.FTZ R6, R86, UR5, -R2 ;  /* 0x0000000556067c23 */ /* 0x002fe20008010802 */
[----:B----4-:R-:W-:Y:S02]  /*5910*/  F2FP.BF16.F32.PACK_AB R14, R226, R224 ;  /* 0x000000e0e20e723e */ /* 0x010fe400000010ff */
[----:B------:R-:W-:Y:S01]  /*5920*/  F2FP.BF16.F32.PACK_AB R13, R215, R213 ;  /* 0x000000d5d70d723e */ /* 0x000fe200000010ff */
[----:B------:R1:W3:Y:S01]  /*5930*/  MUFU.EX2 R216, R6 ;  /* 0x0000000600d87308 */ /* 0x0002e20000000800 */
[----:B------:R-:W-:-:S04]  /*5940*/  FADD.FTZ R7, R241, R240 ;  /* 0x000000f0f1077221 */ /* 0x000fc80000010000 */
[----:B------:R-:W-:Y:S01]  /*5950*/  FADD.FTZ R7, R246, R7 ;  /* 0x00000007f6077221 */ /* 0x000fe20000010000 */
        /* <DEDUP_REMOVED lines=12> */
[----:B--2---:R-:W-:-:S04]  /*5a20*/  FFMA.FTZ R5, R119, UR5, -R0 ;  /* 0x0000000577057c23 */ /* 0x004fc80008010800 */
[----:B------:R2:W-:Y:S03]  /*5a30*/  MUFU.EX2 R200, R5 ;  /* 0x0000000500c87308 */ /* 0x0005e60000000800 */
[----:B------:R-:W-:Y:S01]  /*5a40*/  HMMA.16816.F32.BF16 R40, R12, R18, R40 ;  /* 0x000000120c28723c */ /* 0x000fe20000041828 */
[----:B---3--:R-:W-:Y:S01]  /*5a50*/  F2FP.BF16.F32.PACK_AB R12, R212, R209 ;  /* 0x000000d1d40c723e */ /* 0x008fe200000010ff */
[----:B-1----:R-:W-:Y:S01]  /*5a60*/  FFMA.FTZ R6, R112, UR5, -R0 ;  /* 0x0000000570067c23 */ /* 0x002fe20008010800 */
[----:B----4-:R-:W-:-:S03]  /*5a70*/  F2FP.BF16.F32.PACK_AB R14, R211, R210 ;  /* 0x000000d2d30e723e */ /* 0x010fc600000010ff */
[----:B------:R1:W3:Y:S01]  /*5a80*/  MUFU.EX2 R203, R6 ;  /* 0x0000000600cb7308 */ /* 0x0002e20000000800 */
[----:B--2---:R-:W-:-:S04]  /*5a90*/  FFMA.FTZ R5, R116, UR5, -R0 ;  /* 0x0000000574057c23 */ /* 0x004fc80008010800 */
[----:B------:R2:W-:Y:S01]  /*5aa0*/  MUFU.EX2 R205, R5 ;  /* 0x0000000500cd7308 */ /* 0x0005e20000000800 */
[----:B-1----:R-:W-:Y:S01]  /*5ab0*/  FFMA.FTZ R6, R106, UR5, -R0 ;  /* 0x000000056a067c23 */ /* 0x002fe20008010800 */
[----:B---3--:R-:W-:-:S03]  /*5ac0*/  F2FP.BF16.F32.PACK_AB R13, R203, R200 ;  /* 0x000000c8cb0d723e */ /* 0x008fc600000010ff */
        /* <DEDUP_REMOVED lines=10> */
[----:B------:R-:W4:Y:S01]  /*5b70*/  LDSM.16.MT88.4 R20, [R135+0x5000] ;  /* 0x005000008714783b */ /* 0x000f220000004200 */
[----:B-1----:R-:W-:-:S04]  /*5b80*/  FFMA.FTZ R6, R98, UR5, -R3 ;  /* 0x0000000562067c23 */ /* 0x002fc80008010803 */
[----:B------:R1:W5:Y:S02]  /*5b90*/  MUFU.EX2 R204, R6 ;  /* 0x0000000600cc7308 */ /* 0x0003640000000800 */
[----:B------:R-:W-:Y:S01]  /*5ba0*/  HMMA.16816.F32.BF16 R44, R12, R16, R60 ;  /* 0x000000100c2c723c */ /* 0x000fe2000004183c */
[----:B--2---:R-:W-:-:S04]  /*5bb0*/  FFMA.FTZ R5, R118, UR5, -R2 ;  /* 0x0000000576057c23 */ /* 0x004fc80008010802 */
[----:B------:R2:W2:Y:S03]  /*5bc0*/  MUFU.EX2 R199, R5 ;  /* 0x0000000500c77308 */ /* 0x0004a60000000800 */
[----:B------:R-:W-:Y:S01]  /*5bd0*/  HMMA.16816.F32.BF16 R32, R12, R18, R32 ;  /* 0x000000120c20723c */ /* 0x000fe20000041820 */
[----:B------:R-:W4:Y:S01]  /*5be0*/  LDSM.16.MT88.4 R16, [R185+0x5000] ;  /* 0x00500000b910783b */ /* 0x000f220000004200 */
[----:B---3--:R-:W-:Y:S01]  /*5bf0*/  F2FP.BF16.F32.PACK_AB R12, R208, R206 ;  /* 0x000000ced00c723e */ /* 0x008fe200000010ff */
[----:B-1----:R-:W-:Y:S01]  /*5c00*/  FFMA.FTZ R6, R102, UR5, -R2 ;  /* 0x0000000566067c23 */ /* 0x002fe20008010802 */
[----:B-----5:R-:W-:-:S03]  /*5c10*/  F2FP.BF16.F32.PACK_AB R14, R204, R201 ;  /* 0x000000c9cc0e723e */ /* 0x020fc600000010ff */
[----:B------:R1:W-:Y:S01]  /*5c20*/  MUFU.EX2 R198, R6 ;  /* 0x0000000600c67308 */ /* 0x0003e20000000800 */
[----:B--2---:R-:W-:Y:S01]  /*5c30*/  FFMA.FTZ R5, R96, UR5, -R2 ;  /* 0x0000000560057c23 */ /* 0x004fe20008010802 */
[----:B------:R-:W-:-:S03]  /*5c40*/  F2FP.BF16.F32.PACK_AB R13, R197, R199 ;  /* 0x000000c7c50d723e */ /* 0x000fc600000010ff */
[----:B------:R2:W3:Y:S01]  /*5c50*/  MUFU.EX2 R196, R5 ;  /* 0x0000000500c47308 */ /* 0x0004e20000000800 */
[--C-:B-1----:R-:W-:Y:S01]  /*5c60*/  FFMA.FTZ R6, R134, UR5, -R4.reuse ;  /* 0x0000000586067c23 */ /* 0x102fe20008010804 */
[----:B------:R-:W-:Y:S01]  /*5c70*/  MOV R134, R156 ;  /* 0x0000009c00867202 */ /* 0x000fe20000000f00 */
[--C-:B--2---:R-:W-:Y:S01]  /*5c80*/  FFMA.FTZ R5, R131, UR5, -R4.reuse ;  /* 0x0000000583057c23 */ /* 0x104fe20008010804 */
[----:B---3--:R-:W-:Y:S02]  /*5c90*/  F2FP.BF16.F32.PACK_AB R15, R196, R198 ;  /* 0x000000c6c40f723e */ /* 0x008fe400000010ff */
[----:B------:R-:W-:Y:S01]  /*5ca0*/  MOV R131, R157 ;  /* 0x0000009d00837202 */ /* 0x000fe20000000f00 */
[----:B------:R1:W-:Y:S04]  /*5cb0*/  MUFU.EX2 R119, R5 ;  /* 0x0000000500777308 */ /* 0x0003e80000000800 */
[C---:B------:R-:W-:Y:S08]  /*5cc0*/  HMMA.16816.F32.BF16 R136, R12.reuse, R28, R136 ;  /* 0x0000001c0c88723c */ /* 0x040ff00000041888 */
[----:B------:R-:W-:Y:S01]  /*5cd0*/  HMMA.16816.F32.BF16 R48, R12, R30, R48 ;  /* 0x0000001e0c30723c */ /* 0x000fe20000041830 */
[----:B-1----:R-:W-:-:S02]  /*5ce0*/  FFMA.FTZ R5, R126, UR5, -R4 ;  /* 0x000000057e057c23 */ /* 0x002fc40008010804 */
[----:B------:R1:W2:Y:S04]  /*5cf0*/  MUFU.EX2 R126, R6 ;  /* 0x00000006007e7308 */ /* 0x0002a80000000800 */
[----:B------:R3:W-:Y:S01]  /*5d00*/  MUFU.EX2 R118, R5 ;  /* 0x0000000500767308 */ /* 0x0007e20000000800 */
[C---:B------:R-:W-:Y:S08]  /*5d10*/  HMMA.16816.F32.BF16 R156, R12.reuse, R24, R68 ;  /* 0x000000180c9c723c */ /* 0x040ff00000041844 */
[----:B------:R-:W-:Y:S01]  /*5d20*/  HMMA.16816.F32.BF16 R40, R12, R26, R40 ;  /* 0x0000001a0c28723c */ /* 0x000fe20000041828 */
[----:B-1----:R-:W-:Y:S01]  /*5d30*/  FFMA.FTZ R6, R124, UR5, -R4 ;  /* 0x000000057c067c23 */ /* 0x002fe20008010804 */
[----:B--2---:R-:W-:Y:S01]  /*5d40*/  F2FP.BF16.F32.PACK_AB R12, R126, R119 ;  /* 0x000000777e0c723e */ /* 0x004fe200000010ff */
[----:B---3--:R-:W-:-:S02]  /*5d50*/  FFMA.FTZ R5, R142, UR5, -R0 ;  /* 0x000000058e057c23 */ /* 0x008fc40008010800 */
[----:B------:R1:W2:Y:S04]  /*5d60*/  MUFU.EX2 R124, R6 ;  /* 0x00000006007c7308 */ /* 0x0002a80000000800 */
[----:B------:R3:W-:Y:S01]  /*5d70*/  MUFU.EX2 R113, R5 ;  /* 0x0000000500717308 */ /* 0x0007e20000000800 */
[--C-:B-1----:R-:W-:Y:S01]  /*5d80*/  FFMA.FTZ R6, R132, UR5, -R0.reuse ;  /* 0x0000000584067c23 */ /* 0x102fe20008010800 */
[----:B--2---:R-:W-:Y:S01]  /*5d90*/  F2FP.BF16.F32.PACK_AB R14, R124, R118 ;  /* 0x000000767c0e723e */ /* 0x004fe200000010ff */
[--C-:B---3--:R-:W-:Y:S02]  /*5da0*/  FFMA.FTZ R5, R130, UR5, -R0.reuse ;  /* 0x0000000582057c23 */ /* 0x108fe40008010800 */
[----:B------:R1:W2:Y:S04]  /*5db0*/  MUFU.EX2 R105, R6 ;  /* 0x0000000600697308 */ /* 0x0002a80000000800 */
[----:B------:R3:W-:Y:S01]  /*5dc0*/  MUFU.EX2 R112, R5 ;  /* 0x0000000500707308 */ /* 0x0007e20000000800 */
        /* <DEDUP_REMOVED lines=9> */
[C---:B------:R-:W-:Y:S01]  /*5e60*/  HMMA.16816.F32.BF16 R56, R12.reuse, R28, R56 ;  /* 0x0000001c0c38723c */ /* 0x040fe20000041838 */
[----:B------:R3:W-:Y:S07]  /*5e70*/  MUFU.EX2 R103, R5 ;  /* 0x0000000500677308 */ /* 0x0007ee0000000800 */
[----:B------:R-:W-:Y:S01]  /*5e80*/  HMMA.16816.F32.BF16 R52, R12, R30, R52 ;  /* 0x0000001e0c34723c */ /* 0x000fe20000041834 */
[----:B------:R-:W5:Y:S01]  /*5e90*/  LDSM.16.MT88.4 R28, [R135+0x5400] ;  /* 0x00540000871c783b */ /* 0x000f620000004200 */
[----:B-1----:R-:W-:Y:S01]  /*5ea0*/  FFMA.FTZ R6, R95, UR5, -R3 ;  /* 0x000000055f067c23 */ /* 0x002fe20008010803 */
[----:B---3--:R-:W-:-:S03]  /*5eb0*/  FFMA.FTZ R5, R133, UR5, -R2 ;  /* 0x0000000585057c23 */ /* 0x008fc60008010802 */
[----:B------:R1:W3:Y:S02]  /*5ec0*/  MUFU.EX2 R106, R6 ;  /* 0x00000006006a7308 */ /* 0x0002e40000000800 */
[C---:B------:R-:W-:Y:S02]  /*5ed0*/  HMMA.16816.F32.BF16 R44, R12.reuse, R24, R44 ;  /* 0x000000180c2c723c */ /* 0x040fe4000004182c */
[----:B------:R4:W4:Y:S06]  /*5ee0*/  MUFU.EX2 R102, R5 ;  /* 0x0000000500667308 */ /* 0x00092c0000000800 */
[----:B------:R-:W-:Y:S01]  /*5ef0*/  HMMA.16816.F32.BF16 R32, R12, R26, R32 ;  /* 0x0000001a0c20723c */ /* 0x000fe20000041820 */
[----:B------:R-:W5:Y:S01]  /*5f00*/  LDSM.16.MT88.4 R24, [R185+0x5400] ;  /* 0x00540000b918783b */ /* 0x000f620000004200 */
[----:B--2---:R-:W-:Y:S01]  /*5f10*/  F2FP.BF16.F32.PACK_AB R12, R117, R116 ;  /* 0x00000074750c723e */ /* 0x004fe200000010ff */
[--C-:B-1----:R-:W-:Y:S01]  /*5f20*/  FFMA.FTZ R6, R125, UR5, -R2.reuse ;  /* 0x000000057d067c23 */ /* 0x102fe20008010802 */
[----:B---3--:R-:W-:Y:S01]  /*5f30*/  F2FP.BF16.F32.PACK_AB R14, R106, R103 ;  /* 0x000000676a0e723e */ /* 0x008fe200000010ff */
[----:B----4-:R-:W-:-:S02]  /*5f40*/  FFMA.FTZ R5, R122, UR5, -R2 ;  /* 0x000000057a057c23 */ /* 0x010fc40008010802 */
[----:B------:R1:W-:Y:S01]  /*5f50*/  MUFU.EX2 R101, R6 ;  /* 0x0000000600657308 */ /* 0x0003e20000000800 */
[----:B------:R-:W-:-:S03]  /*5f60*/  F2FP.BF16.F32.PACK_AB R13, R100, R102 ;  /* 0x00000066640d723e */ /* 0x000fc600000010ff */
[----:B------:R2:W3:Y:S01]  /*5f70*/  MUFU.EX2 R99, R5 ;  /* 0x0000000500637308 */ /* 0x0004e20000000800 */
[--C-:B-1----:R-:W-:Y:S01]  /*5f80*/  FFMA.FTZ R6, R153, UR5, -R4.reuse ;  /* 0x0000000599067c23 */ /* 0x102fe20008010804 */
[----:B--2---:R-:W-:-:S03]  /*5f90*/  FFMA.FTZ R5, R162, UR5, -R4 ;  /* 0x00000005a2057c23 */ /* 0x004fc60008010804 */
[----:B------:R1:W-:Y:S01]  /*5fa0*/  MUFU.EX2 R98, R6 ;  /* 0x0000000600627308 */ /* 0x0003e20000000800 */
[----:B---3--:R-:W-:-:S03]  /*5fb0*/  F2FP.BF16.F32.PACK_AB R15, R99, R101 ;  /* 0x00000065630f723e */ /* 0x008fc600000010ff */
[----:B------:R2:W3:Y:S04]  /*5fc0*/  MUFU.EX2 R96, R5 ;  /* 0x0000000500607308 */ /* 0x0004e80000000800 */
[----:B------:R-:W-:Y:S01]  /*5fd0*/  HMMA.16816.F32.BF16 R136, R12, R20, R136 ;  /* 0x000000140c88723c */ /* 0x000fe20000041888 */
[----:B-1----:R-:W-:-:S07]  /*5fe0*/  FFMA.FTZ R6, R143, UR5, -R4 ;  /* 0x000000058f067c23 */ /* 0x002fce0008010804 */
[C---:B------:R-:W-:Y:S01]  /*5ff0*/  HMMA.16816.F32.BF16 R48, R12.reuse, R22, R48 ;  /* 0x000000160c30723c */ /* 0x040fe20000041830 */
[----:B--2---:R-:W-:Y:S01]  /*6000*/  FFMA.FTZ R5, R150, UR5, -R4 ;  /* 0x0000000596057c23 */ /* 0x004fe20008010804 */
[----:B------:R1:W-:Y:S04]  /*6010*/  MUFU.EX2 R97, R6 ;  /* 0x0000000600617308 */ /* 0x0003e80000000800 */
[----:B------:R2:W4:Y:S02]  /*6020*/  MUFU.EX2 R95, R5 ;  /* 0x00000005005f7308 */ /* 0x0005240000000800 */
[C---:B------:R-:W-:Y:S08]  /*6030*/  HMMA.16816.F32.BF16 R156, R12.reuse, R16, R156 ;  /* 0x000000100c9c723c */ /* 0x040ff0000004189c */
[----:B------:R-:W-:Y:S01]  /*6040*/  HMMA.16816.F32.BF16 R40, R12, R18, R40 ;  /* 0x000000120c28723c */ /* 0x000fe20000041828 */
[--C-:B-1----:R-:W-:Y:S01]  /*6050*/  FFMA.FTZ R6, R155, UR5, -R0.reuse ;  /* 0x000000059b067c23 */ /* 0x102fe20008010800 */
[----:B---3--:R-:W-:Y:S01]  /*6060*/  F2FP.BF16.F32.PACK_AB R12, R98, R96 ;  /* 0x00000060620c723e */ /* 0x008fe200000010ff */
[----:B--2---:R-:W-:-:S02]  /*6070*/  FFMA.FTZ R5, R166, UR5, -R0 ;  /* 0x00000005a6057c23 */ /* 0x004fc40008010800 */
[----:B------:R1:W-:Y:S01]  /*6080*/  MUFU.EX2 R89, R6 ;  /* 0x0000000600597308 */ /* 0x0003e20000000800 */
[----:B----4-:R-:W-:-:S03]  /*6090*/  F2FP.BF16.F32.PACK_AB R14, R97, R95 ;  /* 0x0000005f610e723e */ /* 0x010fc600000010ff */
[----:B------:R2:W3:Y:S01]  /*60a0*/  MUFU.EX2 R92, R5 ;  /* 0x00000005005c7308 */ /* 0x0004e20000000800 */
[--C-:B-1----:R-:W-:Y:S01]  /*60b0*/  FFMA.FTZ R6, R147, UR5, -R0.reuse ;  /* 0x0000000593067c23 */ /* 0x102fe20008010800 */
[----:B--2---:R-:W-:-:S03]  /*60c0*/  FFMA.FTZ R5, R154, UR5, -R0 ;  /* 0x000000059a057c23 */ /* 0x004fc60008010800 */
[----:B------:R1:W-:Y:S01]  /*60d0*/  MUFU.EX2 R88, R6 ;  /* 0x0000000600587308 */ /* 0x0003e20000000800 */
[----:B---3--:R-:W-:-:S03]  /*60e0*/  F2FP.BF16.F32.PACK_AB R13, R89, R92 ;  /* 0x0000005c590d723e */ /* 0x008fc600000010ff */
        /* <DEDUP_REMOVED lines=9> */
[----:B------:R-:W1:Y:S01]  /*6180*/  LDSM.16.MT88.4 R20, [R135+0x5800] ;  /* 0x005800008714783b */ /* 0x000e620000004200 */
[----:B--2---:R-:W-:Y:S01]  /*6190*/  FFMA.FTZ R5, R129, UR5, -R3 ;  /* 0x0000000581057c23 */ /* 0x004fe20008010803 */
[----:B------:R2:W-:Y:S04]  /*61a0*/  MUFU.EX2 R90, R6 ;  /* 0x00000006005a7308 */ /* 0x0005e80000000800 */
[----:B------:R4:W5:Y:S01]  /*61b0*/  MUFU.EX2 R87, R5 ;  /* 0x0000000500577308 */ /* 0x0009620000000800 */
[C---:B------:R-:W-:Y:S08]  /*61c0*/  HMMA.16816.F32.BF16 R44, R12.reuse, R16, R44 ;  /* 0x000000100c2c723c */ /* 0x040ff0000004182c */
[----:B------:R-:W-:Y:S01]  /*61d0*/  HMMA.16816.F32.BF16 R32, R12, R18, R32 ;  /* 0x000000120c20723c */ /* 0x000fe20000041820 */
[--C-:B--2---:R-:W-:Y:S01]  /*61e0*/  FFMA.FTZ R6, R145, UR5, -R2.reuse ;  /* 0x0000000591067c23 */ /* 0x104fe20008010802 */
[----:B------:R-:W2:Y:S01]  /*61f0*/  LDSM.16.MT88.4 R16, [R185+0x5800] ;  /* 0x00580000b910783b */ /* 0x000ea20000004200 */
[----:B---3--:R-:W-:Y:S01]  /*6200*/  F2FP.BF16.F32.PACK_AB R12, R94, R93 ;  /* 0x0000005d5e0c723e */ /* 0x008fe200000010ff */
[----:B----4-:R-:W-:Y:S01]  /*6210*/  FFMA.FTZ R5, R152, UR5, -R2 ;  /* 0x0000000598057c23 */ /* 0x010fe20008010802 */
[----:B------:R3:W-:Y:S01]  /*6220*/  MUFU.EX2 R85, R6 ;  /* 0x0000000600557308 */ /* 0x0007e20000000800 */
[----:B-----5:R-:W-:-:S03]  /*6230*/  F2FP.BF16.F32.PACK_AB R14, R90, R87 ;  /* 0x000000575a0e723e */ /* 0x020fc600000010ff */
[----:B------:R4:W5:Y:S01]  /*6240*/  MUFU.EX2 R86, R5 ;  /* 0x0000000500567308 */ /* 0x0009620000000800 */
[----:B---3--:R-:W-:Y:S01]  /*6250*/  FFMA.FTZ R6, R171, UR5, -R4 ;  /* 0x00000005ab067c23 */ /* 0x008fe20008010804 */
[----:B----4-:R-:W-:-:S03]  /*6260*/  FFMA.FTZ R5, R144, UR5, -R2 ;  /* 0x0000000590057c23 */ /* 0x010fc60008010802 */
[----:B------:R3:W-:Y:S01]  /*6270*/  MUFU.EX2 R80, R6 ;  /* 0x0000000600507308 */ /* 0x0007e20000000800 */
[----:B-----5:R-:W-:-:S03]  /*6280*/  F2FP.BF16.F32.PACK_AB R13, R84, R86 ;  /* 0x00000056540d723e */ /* 0x020fc600000010ff */
[----:B------:R4:W5:Y:S01]  /*6290*/  MUFU.EX2 R81, R5 ;  /* 0x0000000500517308 */ /* 0x0009620000000800 */
[--C-:B---3--:R-:W-:Y:S01]  /*62a0*/  FFMA.FTZ R6, R167, UR5, -R4.reuse ;  /* 0x00000005a7067c23 */ /* 0x108fe20008010804 */
[----:B----4-:R-:W-:-:S03]  /*62b0*/  FFMA.FTZ R5, R173, UR5, -R4 ;  /* 0x00000005ad057c23 */ /* 0x010fc60008010804 */
[----:B------:R3:W-:Y:S01]  /*62c0*/  MUFU.EX2 R77, R6 ;  /* 0x00000006004d7308 */ /* 0x0007e20000000800 */
[----:B-----5:R-:W-:-:S03]  /*62d0*/  F2FP.BF16.F32.PACK_AB R15, R81, R85 ;  /* 0x00000055510f723e */ /* 0x020fc600000010ff */
[----:B------:R4:W5:Y:S04]  /*62e0*/  MUFU.EX2 R76, R5 ;  /* 0x00000005004c7308 */ /* 0x0009680000000800 */
[----:B------:R-:W-:Y:S01]  /*62f0*/  HMMA.16816.F32.BF16 R136, R12, R28, R136 ;  /* 0x0000001c0c88723c */ /* 0x000fe20000041888 */
[----:B---3--:R-:W-:-:S07]  /*6300*/  FFMA.FTZ R6, R172, UR5, -R0 ;  /* 0x00000005ac067c23 */ /* 0x008fce0008010800 */
[C---:B------:R-:W-:Y:S01]  /*6310*/  HMMA.16816.F32.BF16 R144, R12.reuse, R30, R48 ;  /* 0x0000001e0c90723c */ /* 0x040fe20000041830 */
[----:B----4-:R-:W-:Y:S01]  /*6320*/  FFMA.FTZ R5, R168, UR5, -R4 ;  /* 0x00000005a8057c23 */ /* 0x010fe20008010804 */
[----:B------:R3:W-:Y:S04]  /*6330*/  MUFU.EX2 R69, R6 ;  /* 0x0000000600457308 */ /* 0x0007e80000000800 */
[----:B------:R4:W1:Y:S02]  /*6340*/  MUFU.EX2 R75, R5 ;  /* 0x00000005004b7308 */ /* 0x0008640000000800 */
[C---:B------:R-:W-:Y:S08]  /*6350*/  HMMA.16816.F32.BF16 R156, R12.reuse, R24, R156 ;  /* 0x000000180c9c723c */ /* 0x040ff0000004189c */
[----:B------:R-:W-:Y:S01]  /*6360*/  HMMA.16816.F32.BF16 R40, R12, R26, R40 ;  /* 0x0000001a0c28723c */ /* 0x000fe20000041828 */
[--C-:B---3--:R-:W-:Y:S01]  /*6370*/  FFMA.FTZ R6, R164, UR5, -R0.reuse ;  /* 0x00000005a4067c23 */ /* 0x108fe20008010800 */
[----:B-----5:R-:W-:Y:S01]  /*6380*/  F2FP.BF16.F32.PACK_AB R12, R80, R76 ;  /* 0x0000004c500c723e */ /* 0x020fe200000010ff */
[----:B----4-:R-:W-:-:S02]  /*6390*/  FFMA.FTZ R5, R177, UR5, -R0 ;  /* 0x00000005b1057c23 */ /* 0x010fc40008010800 */
[----:B------:R3:W-:Y:S01]  /*63a0*/  MUFU.EX2 R68, R6 ;  /* 0x0000000600447308 */ /* 0x0007e20000000800 */
[----:B-1----:R-:W-:-:S03]  /*63b0*/  F2FP.BF16.F32.PACK_AB R14, R77, R75 ;  /* 0x0000004b4d0e723e */ /* 0x002fc600000010ff */
[----:B------:R1:W4:Y:S01]  /*63c0*/  MUFU.EX2 R72, R5 ;  /* 0x0000000500487308 */ /* 0x0003220000000800 */
[----:B---3--:R-:W-:Y:S01]  /*63d0*/  FFMA.FTZ R6, R151, UR5, -R3 ;  /* 0x0000000597067c23 */ /* 0x008fe20008010803 */
[----:B-1----:R-:W-:-:S03]  /*63e0*/  FFMA.FTZ R5, R170, UR5, -R0 ;  /* 0x00000005aa057c23 */ /* 0x002fc60008010800 */
[----:B------:R1:W-:Y:S01]  /*63f0*/  MUFU.EX2 R74, R6 ;  /* 0x00000006004a7308 */ /* 0x0003e20000000800 */
[----:B----4-:R-:W-:-:S03]  /*6400*/  F2FP.BF16.F32.PACK_AB R13, R69, R72 ;  /* 0x00000048450d723e */ /* 0x010fc600000010ff */
[----:B------:R3:W4:Y:S01]  /*6410*/  MUFU.EX2 R71, R5 ;  /* 0x0000000500477308 */ /* 0x0007220000000800 */
[--C-:B-1----:R-:W-:Y:S01]  /*6420*/  FFMA.FTZ R6, R149, UR5, -R3.reuse ;  /* 0x0000000595067c23 */ /* 0x102fe20008010803 */
[----:B---3--:R-:W-:-:S03]  /*6430*/  FFMA.FTZ R5, R160, UR5, -R3 ;  /* 0x00000005a0057c23 */ /* 0x008fc60008010803 */
[----:B------:R1:W-:Y:S01]  /*6440*/  MUFU.EX2 R70, R6 ;  /* 0x0000000600467308 */ /* 0x0003e20000000800 */
[----:B----4-:R-:W-:-:S03]  /*6450*/  F2FP.BF16.F32.PACK_AB R15, R68, R71 ;  /* 0x00000047440f723e */ /* 0x010fc600000010ff */
[----:B------:R3:W4:Y:S04]  /*6460*/  MUFU.EX2 R73, R5 ;  /* 0x0000000500497308 */ /* 0x0007280000000800 */
[----:B------:R-:W-:Y:S01]  /*6470*/  HMMA.16816.F32.BF16 R140, R12, R28, R140 ;  /* 0x0000001c0c8c723c */ /* 0x000fe2000004188c */
[----:B-1----:R-:W-:-:S07]  /*6480*/  FFMA.FTZ R6, R163, UR5, -R2 ;  /* 0x00000005a3067c23 */ /* 0x002fce0008010802 */
[C---:B------:R-:W-:Y:S01]  /*6490*/  HMMA.16816.F32.BF16 R28, R12.reuse, R30, R52 ;  /* 0x0000001e0c1c723c */ /* 0x040fe20000041834 */
[----:B---3--:R-:W-:Y:S01]  /*64a0*/  FFMA.FTZ R5, R148, UR5, -R3 ;  /* 0x0000000594057c23 */ /* 0x008fe20008010803 */
[----:B------:R1:W-:Y:S01]  /*64b0*/  MUFU.EX2 R65, R6 ;  /* 0x0000000600417308 */ /* 0x0003e20000000800 */
[----:B------:R-:W3:Y:S03]  /*64c0*/  LDSM.16.MT88.4 R148, [R135+0x5c00] ;  /* 0x005c00008794783b */ /* 0x000ee60000004200 */
[----:B------:R5:W2:Y:S02]  /*64d0*/  MUFU.EX2 R67, R5 ;  /* 0x0000000500437308 */ /* 0x000aa40000000800 */
[C---:B------:R-:W-:Y:S08]  /*64e0*/  HMMA.16816.F32.BF16 R44, R12.reuse, R24, R44 ;  /* 0x000000180c2c723c */ /* 0x040ff0000004182c */
[----:B------:R-:W-:Y:S01]  /*64f0*/  HMMA.16816.F32.BF16 R32, R12, R26, R32 ;  /* 0x0000001a0c20723c */ /* 0x000fe20000041820 */
[----:B-1----:R-:W-:Y:S01]  /*6500*/  FFMA.FTZ R6, R182, UR5, -R4 ;  /* 0x00000005b6067c23 */ /* 0x002fe20008010804 */
[----:B----4-:R-:W-:Y:S01]  /*6510*/  F2FP.BF16.F32.PACK_AB R12, R74, R73 ;  /* 0x000000494a0c723e */ /* 0x010fe200000010ff */
[----:B------:R-:W1:Y:S01]  /*6520*/  LDSM.16.MT88.4 R24, [R185+0x5c00] ;  /* 0x005c0000b918783b */ /* 0x000e620000004200 */
[----:B-----5:R-:W-:Y:S01]  /*6530*/  FFMA.FTZ R5, R169, UR5, -R2 ;  /* 0x00000005a9057c23 */ /* 0x020fe20008010802 */
[----:B------:R4:W-:Y:S01]  /*6540*/  MUFU.EX2 R62, R6 ;  /* 0x00000006003e7308 */ /* 0x0009e20000000800 */
[----:B--2---:R-:W-:-:S03]  /*6550*/  F2FP.BF16.F32.PACK_AB R14, R70, R67 ;  /* 0x00000043460e723e */ /* 0x004fc600000010ff */
[----:B------:R2:W5:Y:S01]  /*6560*/  MUFU.EX2 R66, R5 ;  /* 0x0000000500427308 */ /* 0x0005620000000800 */
[----:B----4-:R-:W-:Y:S01]  /*6570*/  FFMA.FTZ R6, R174, UR5, -R4 ;  /* 0x00000005ae067c23 */ /* 0x010fe20008010804 */
[----:B--2---:R-:W-:-:S03]  /*6580*/  FFMA.FTZ R5, R161, UR5, -R2 ;  /* 0x00000005a1057c23 */ /* 0x004fc60008010802 */
[----:B------:R2:W-:Y:S01]  /*6590*/  MUFU.EX2 R61, R6 ;  /* 0x00000006003d7308 */ /* 0x0005e20000000800 */
[----:B-----5:R-:W-:-:S03]  /*65a0*/  F2FP.BF16.F32.PACK_AB R13, R64, R66 ;  /* 0x00000042400d723e */ /* 0x020fc600000010ff */
[----:B------:R4:W5:Y:S01]  /*65b0*/  MUFU.EX2 R63, R5 ;  /* 0x00000005003f7308 */ /* 0x0009620000000800 */
[----:B--2---:R-:W-:Y:S01]  /*65c0*/  FFMA.FTZ R6, R78, UR5, -R0 ;  /* 0x000000054e067c23 */ /* 0x004fe20008010800 */
[----:B----4-:R-:W-:-:S03]  /*65d0*/  FFMA.FTZ R5, R181, UR5, -R4 ;  /* 0x00000005b5057c23 */ /* 0x010fc60008010804 */
[----:B------:R2:W-:Y:S01]  /*65e0*/  MUFU.EX2 R48, R6 ;  /* 0x0000000600307308 */ /* 0x0005e20000000800 */
[----:B-----5:R-:W-:-:S03]  /*65f0*/  F2FP.BF16.F32.PACK_AB R15, R63, R65 ;  /* 0x000000413f0f723e */ /* 0x020fc600000010ff */
[----:B------:R4:W5:Y:S04]  /*6600*/  MUFU.EX2 R60, R5 ;  /* 0x00000005003c7308 */ /* 0x0009680000000800 */
[----:B------:R-:W-:Y:S01]  /*6610*/  HMMA.16816.F32.BF16 R136, R12, R20, R136 ;  /* 0x000000140c88723c */ /* 0x000fe20000041888 */
[----:B--2---:R-:W-:-:S07]  /*6620*/  FFMA.FTZ R6, R79, UR5, -R0 ;  /* 0x000000054f067c23 */ /* 0x004fce0008010800 */
[C---:B------:R-:W-:Y:S01]  /*6630*/  HMMA.16816.F32.BF16 R144, R12.reuse, R22, R144 ;  /* 0x000000160c90723c */ /* 0x040fe20000041890 */
[----:B----4-:R-:W-:Y:S01]  /*6640*/  FFMA.FTZ R5, R175, UR5, -R4 ;  /* 0x00000005af057c23 */ /* 0x010fe20008010804 */
[----:B------:R2:W-:Y:S04]  /*6650*/  MUFU.EX2 R50, R6 ;  /* 0x0000000600327308 */ /* 0x0005e80000000800 */
[----:B------:R4:W3:Y:S02]  /*6660*/  MUFU.EX2 R59, R5 ;  /* 0x00000005003b7308 */ /* 0x0008e40000000800 */
[C---:B------:R-:W-:Y:S08]  /*6670*/  HMMA.16816.F32.BF16 R156, R12.reuse, R16, R156 ;  /* 0x000000100c9c723c */ /* 0x040ff0000004189c */
[----:B------:R-:W-:Y:S01]  /*6680*/  HMMA.16816.F32.BF16 R40, R12, R18, R40 ;  /* 0x000000120c28723c */ /* 0x000fe20000041828 */
[----:B--2---:R-:W-:Y:S01]  /*6690*/  FFMA.FTZ R6, R180, UR5, -R3 ;  /* 0x00000005b4067c23 */ /* 0x004fe20008010803 */
[----:B-----5:R-:W-:Y:S01]  /*66a0*/  F2FP.BF16.F32.PACK_AB R12, R62, R60 ;  /* 0x0000003c3e0c723e */ /* 0x020fe200000010ff */
[----:B----4-:R-:W-:-:S02]  /*66b0*/  FFMA.FTZ R5, R183, UR5, -R0 ;  /* 0x00000005b7057c23 */ /* 0x010fc40008010800 */
[----:B------:R2:W-:Y:S01]  /*66c0*/  MUFU.EX2 R58, R6 ;  /* 0x00000006003a7308 */ /* 0x0005e20000000800 */
[----:B---3--:R-:W-:-:S03]  /*66d0*/  F2FP.BF16.F32.PACK_AB R14, R61, R59 ;  /* 0x0000003b3d0e723e */ /* 0x008fc600000010ff */
[----:B------:R3:W4:Y:S01]  /*66e0*/  MUFU.EX2 R55, R5 ;  /* 0x0000000500377308 */ /* 0x0007220000000800 */
[--C-:B--2---:R-:W-:Y:S01]  /*66f0*/  FFMA.FTZ R6, R176, UR5, -R3.reuse ;  /* 0x00000005b0067c23 */ /* 0x104fe20008010803 */
[----:B---3--:R-:W-:Y:S01]  /*6700*/  FFMA.FTZ R5, R82, UR5, -R0 ;  /* 0x0000000552057c23 */ /* 0x008fe20008010800 */
[----:B----4-:R-:W-:Y:S02]  /*6710*/  F2FP.BF16.F32.PACK_AB R13, R48, R55 ;  /* 0x00000037300d723e */ /* 0x010fe400000010ff */
[----:B------:R-:W-:Y:S04]  /*6720*/  MUFU.EX2 R56, R6 ;  /* 0x0000000600387308 */ /* 0x000fe80000000800 */
[----:B------:R2:W3:Y:S02]  /*6730*/  MUFU.EX2 R49, R5 ;  /* 0x0000000500317308 */ /* 0x0004e40000000800 */
[----:B--2---:R-:W-:Y:S01]  /*6740*/  FFMA.FTZ R5, R178, UR5, -R3 ;  /* 0x00000005b2057c23 */ /* 0x004fe20008010803 */
[----:B---3--:R-:W-:-:S03]  /*6750*/  F2FP.BF16.F32.PACK_AB R15, R50, R49 ;  /* 0x00000031320f723e */ /* 0x008fc600000010ff */
[----:B------:R2:W3:Y:S04]  /*6760*/  MUFU.EX2 R57, R5 ;  /* 0x0000000500397308 */ /* 0x0004e80000000800 */
[C---:B------:R-:W-:Y:S08]  /*6770*/  HMMA.16816.F32.BF16 R140, R12.reuse, R20, R140 ;  /* 0x000000140c8c723c */ /* 0x040ff0000004188c */
[----:B------:R-:W-:Y:S01]  /*6780*/  HMMA.16816.F32.BF16 R20, R12, R22, R28 ;  /* 0x000000160c14723c */ /* 0x000fe2000004181c */
[----:B--2---:R-:W-:Y:S01]  /*6790*/  FFMA.FTZ R5, R179, UR5, -R3 ;  /* 0x00000005b3057c23 */ /* 0x004fe20008010803 */
[----:B------:R-:W-:Y:S01]  /*67a0*/  FFMA.FTZ R3, R191, UR5, -R2 ;  /* 0x00000005bf037c23 */ /* 0x000fe20008010802 */
[----:B---3--:R-:W-:-:S02]  /*67b0*/  F2FP.BF16.F32.PACK_AB R160, R58, R57 ;  /* 0x000000393aa0723e */ /* 0x008fc400000010ff */
[----:B------:R2:W3:Y:S03]  /*67c0*/  MUFU.EX2 R54, R5 ;  /* 0x0000000500367308 */ /* 0x0004e60000000800 */
[C---:B------:R-:W-:Y:S01]  /*67d0*/  HMMA.16816.F32.BF16 R32, R12.reuse, R18, R32 ;  /* 0x000000120c20723c */ /* 0x040fe20000041820 */
[----:B------:R4:W-:Y:S07]  /*67e0*/  MUFU.EX2 R53, R3 ;  /* 0x0000000300357308 */ /* 0x0009ee0000000800 */
[----:B------:R-:W-:Y:S01]  /*67f0*/  HMMA.16816.F32.BF16 R44, R12, R16, R44 ;  /* 0x000000100c2c723c */ /* 0x000fe2000004182c */
[----:B--2---:R-:W-:Y:S01]  /*6800*/  FFMA.FTZ R5, R189, UR5, -R2 ;  /* 0x00000005bd057c23 */ /* 0x004fe20008010802 */
[----:B---3--:R-:W-:-:S02]  /*6810*/  F2FP.BF16.F32.PACK_AB R162, R56, R54 ;  /* 0x0000003638a2723e */ /* 0x008fc400000010ff */
[----:B------:R-:W-:Y:S01]  /*6820*/  MOV R189, 0xffffffff ;  /* 0xffffffff00bd7802 */ /* 0x000fe20000000f00 */
[--C-:B----4-:R-:W-:Y:S01]  /*6830*/  FFMA.FTZ R3, R190, UR5, -R2.reuse ;  /* 0x00000005be037c23 */ /* 0x110fe20008010802 */
[----:B------:R-:W-:Y:S01]  /*6840*/  FFMA.FTZ R2, R83, UR5, -R2 ;  /* 0x0000000553027c23 */ /* 0x000fe20008010802 */
[----:B------:R2:W3:Y:S04]  /*6850*/  MUFU.EX2 R51, R5 ;  /* 0x0000000500337308 */ /* 0x0004e80000000800 */
[----:B------:R4:W-:Y:S04]  /*6860*/  MUFU.EX2 R28, R2 ;  /* 0x00000002001c7308 */ /* 0x0009e80000000800 */
[----:B------:R5:W1:Y:S01]  /*6870*/  MUFU.EX2 R52, R3 ;  /* 0x0000000300347308 */ /* 0x000a620000000800 */
[--C-:B--2---:R-:W-:Y:S01]  /*6880*/  FFMA.FTZ R5, R195, UR5, -R4.reuse ;  /* 0x00000005c3057c23 */ /* 0x104fe20008010804 */
[----:B---3--:R-:W-:Y:S01]  /*6890*/  F2FP.BF16.F32.PACK_AB R161, R51, R53 ;  /* 0x0000003533a1723e */ /* 0x008fe200000010ff */
[----:B----4-:R-:W-:-:S02]  /*68a0*/  FFMA.FTZ R2, R193, UR5, -R4 ;  /* 0x00000005c1027c23 */ /* 0x010fc40008010804 */
[----:B------:R-:W-:Y:S01]  /*68b0*/  MUFU.EX2 R16, R5 ;  /* 0x0000000500107308 */ /* 0x000fe20000000800 */
[----:B-----5:R-:W-:-:S03]  /*68c0*/  FFMA.FTZ R3, R194, UR5, -R4 ;  /* 0x00000005c2037c23 */ /* 0x020fc60008010804 */
[----:B------:R2:W-:Y:S01]  /*68d0*/  MUFU.EX2 R19, R2 ;  /* 0x0000000200137308 */ /* 0x0005e20000000800 */
[----:B------:R-:W-:Y:S01]  /*68e0*/  FFMA.FTZ R4, R192, UR5, -R4 ;  /* 0x00000005c0047c23 */ /* 0x000fe20008010804 */
[----:B-1----:R-:W-:Y:S02]  /*68f0*/  F2FP.BF16.F32.PACK_AB R163, R28, R52 ;  /* 0x000000341ca3723e */ /* 0x002fe400000010ff */
[----:B------:R1:W3:Y:S04]  /*6900*/  MUFU.EX2 R17, R3 ;  /* 0x0000000300117308 */ /* 0x0002e80000000800 */
[----:B------:R-:W4:Y:S01]  /*6910*/  MUFU.EX2 R18, R4 ;  /* 0x0000000400127308 */ /* 0x000f220000000800 */
[----:B------:R-:W-:Y:S01]  /*6920*/  HMMA.16816.F32.BF16 R136, R160, R148, R136 ;  /* 0x00000094a088723c */ /* 0x000fe20000041888 */
[----:B--2---:R-:W-:-:S07]  /*6930*/  FFMA.FTZ R2, R115, UR5, -R0 ;  /* 0x0000000573027c23 */ /* 0x004fce0008010800 */
[C---:B------:R-:W-:Y:S01]  /*6940*/  HMMA.16816.F32.BF16 R144, R160.reuse, R150, R144 ;  /* 0x00000096a090723c */ /* 0x040fe20000041890 */
[--C-:B-1----:R-:W-:Y:S01]  /*6950*/  FFMA.FTZ R3, R107, UR5, -R0.reuse ;  /* 0x000000056b037c23 */ /* 0x102fe20008010800 */
[----:B------:R1:W-:Y:S01]  /*6960*/  MUFU.EX2 R13, R2 ;  /* 0x00000002000d7308 */ /* 0x0003e20000000800 */
[----:B---3--:R-:W-:Y:S02]  /*6970*/  F2FP.BF16.F32.PACK_AB R164, R17, R16 ;  /* 0x0000001011a4723e */ /* 0x008fe400000010ff */
[----:B----4-:R-:W-:Y:S01]  /*6980*/  F2FP.BF16.F32.PACK_AB R166, R18, R19 ;  /* 0x0000001312a6723e */ /* 0x010fe200000010ff */
[----:B------:R2:W3:Y:S02]  /*6990*/  MUFU.EX2 R12, R3 ;  /* 0x00000003000c7308 */ /* 0x0004e40000000800 */
[----:B------:R-:W-:Y:S01]  /*69a0*/  HMMA.16816.F32.BF16 R156, R160, R24, R156 ;  /* 0x00000018a09c723c */ /* 0x000fe2000004189c */
[--C-:B-1----:R-:W-:Y:S01]  /*69b0*/  FFMA.FTZ R2, R114, UR5, -R0.reuse ;  /* 0x0000000572027c23 */ /* 0x102fe20008010800 */
[----:B------:R-:W-:-:S06]  /*69c0*/  FFMA.FTZ R0, R217, UR5, -R0 ;  /* 0x00000005d9007c23 */ /* 0x000fcc0008010800 */
[----:B------:R-:W-:Y:S01]  /*69d0*/  HMMA.16816.F32.BF16 R160, R160, R26, R40 ;  /* 0x0000001aa0a0723c */ /* 0x000fe20000041828 */
[----:B------:R1:W-:Y:S01]  /*69e0*/  MUFU.EX2 R14, R2 ;  /* 0x00000002000e7308 */ /* 0x0003e20000000800 */
[----:B--2---:R-:W-:Y:S01]  /*69f0*/  FADD.FTZ R3, R251, R234 ;  /* 0x000000eafb037221 */ /* 0x004fe20000010000 */
[----:B---3--:R-:W-:Y:S02]  /*6a00*/  F2FP.BF16.F32.PACK_AB R165, R12, R13 ;  /* 0x0000000d0ca5723e */ /* 0x008fe400000010ff */
[----:B------:R2:W3:Y:S01]  /*6a10*/  MUFU.EX2 R15, R0 ;  /* 0x00000000000f7308 */ /* 0x0004e20000000800 */
[----:B------:R-:W-:Y:S01]  /*6a20*/  FADD.FTZ R5, R235, R3 ;  /* 0x00000003eb057221 */ /* 0x000fe20000010000 */
[----:B-1----:R-:W-:Y:S01]  /*6a30*/  FADD.FTZ R2, R233, R231 ;  /* 0x000000e7e9027221 */ /* 0x002fe20000010000 */
[----:B--2---:R-:W-:-:S03]  /*6a40*/  FADD.FTZ R0, R250, R248 ;  /* 0x000000f8fa007221 */ /* 0x004fc60000010000 */
[----:B------:R-:W-:Y:S01]  /*6a50*/  FADD.FTZ R4, R232, R2 ;  /* 0x00000002e8047221 */ /* 0x000fe20000010000 */
        /* <DEDUP_REMOVED lines=120> */
[----:B------:R1:W-:Y:S04]  /*71e0*/  STL [R1+0x18], R232 ;  /* 0x000018e801007387 */ /* 0x0003e80000100800 */
[----:B------:R1:W-:Y:S03]  /*71f0*/  STL [R1+0x1c], R229 ;  /* 0x00001ce501007387 */ /* 0x0003e60000100800 */
[C---:B------:R-:W-:Y:S01]  /*7200*/  HMMA.16816.F32.BF16 R152, R164.reuse, R24, R44 ;  /* 0x00000018a498723c */ /* 0x040fe2000004182c */
[----:B------:R1:W-:Y:S04]  /*7210*/  STL [R1+0x24], R227 ;  /* 0x000024e301007387 */ /* 0x0003e80000100800 */
[----:B------:R1:W-:Y:S03]  /*7220*/  STL [R1+0x20], R228 ;  /* 0x000020e401007387 */ /* 0x0003e60000100800 */
[----:B------:R-:W-:Y:S01]  /*7230*/  HMMA.16816.F32.BF16 R164, R164, R26, R32 ;  /* 0x0000001aa4a4723c */ /* 0x000fe20000041820 */
[----:B------:R-:W-:-:S04]  /*7240*/  NOP ;  /* 0x0000000000007918 */ /* 0x000fc80000000000 */
[----:B------:R-:W-:-:S15]  /*7250*/  @!P6 BRA `(.L_x_359) ;  /* 0x0000005800b4e947 */ /* 0x000fde0003800000 */
[----:B------:R-:W2:Y:S04]  /*7260*/  LDL R134, [R1+0x14] ;  /* 0x0000140001867983 */ /* 0x000ea80000100800 */
[----:B------:R-:W3:Y:S01]  /*7270*/  LDL R131, [R1+0x10] ;  /* 0x0000100001837983 */ /* 0x000ee20000100800 */
[----:B------:R-:W-:Y:S01]  /*7280*/  VIADD R0, R223, 0xfffffffe ;  /* 0xfffffffedf007836 */ /* 0x000fe20000000000 */
[----:B------:R-:W-:-:S04]  /*7290*/  DEPBAR.LE SB0, 0x0 ;  /* 0x000080000000791a */ /* 0x000fc80000000000 */
[----:B------:R-:W-:Y:S01]  /*72a0*/  IMAD.WIDE.U32 R2, R0, R110, RZ ;  /* 0x0000006e00027225 */ /* 0x000fe200078e00ff */
[C---:B------:R-:W-:Y:S01]  /*72b0*/  SHF.L.U64.HI R5, R110.reuse, 0x5, R111 ;  /* 0x000000056e057819 */ /* 0x040fe2000001026f */
[----:B------:R-:W4:Y:S02]  /*72c0*/  S2R R122, SR_TID.X ;  /* 0x00000000007a7919 */ /* 0x000f240000002100 */
[----:B------:R-:W-:Y:S02]  /*72d0*/  IMAD.SHL.U32 R4, R110, 0x20, RZ ;  /* 0x000000206e047824 */ /* 0x000fe400078e00ff */
[----:B------:R-:W-:Y:S01]  /*72e0*/  IMAD R13, R0, R111, R3 ;  /* 0x0000006f000d7224 */ /* 0x000fe200078e0203 */
[----:B------:R-:W-:Y:S02]  /*72f0*/  BAR.SYNC.DEFER_BLOCKING 0x0 ;  /* 0x0000000000007b1d */ /* 0x000fe40000010000 */
[----:B------:R-:W-:-:S04]  /*7300*/  LEA R0, P0, R2, R4, 0x7 ;  /* 0x0000000402007211 */ /* 0x000fc800078038ff */
[----:B------:R-:W-:Y:S02]  /*7310*/  IADD3 R7, P1, PT, R0, R4, RZ ;  /* 0x0000000400077210 */ /* 0x000fe40007f3e0ff */
[----:B------:R-:W-:Y:S02]  /*7320*/  LEA.HI.X R3, R2, R5, R13, 0x7, P0 ;  /* 0x0000000502037211 */ /* 0x000fe400000f3c0d */
[----:B------:R-:W-:-:S03]  /*7330*/  LEA R16, P0, R110, R0, 0x6 ;  /* 0x000000006e107211 */ /* 0x000fc600078030ff */
[----:B------:R-:W-:Y:S01]  /*7340*/  IMAD.X R5, R3, 0x1, R5, P1 ;  /* 0x0000000103057824 */ /* 0x000fe200008e0605 */
[----:B------:R-:W-:Y:S01]  /*7350*/  LEA.HI.X R17, R110, R3, R111, 0x6, P0 ;  /* 0x000000036e117211 */ /* 0x000fe200000f346f */
[----:B----4-:R-:W-:-:S05]  /*7360*/  IMAD.SHL.U32 R122, R122, 0x2, RZ ;  /* 0x000000027a7a7824 */ /* 0x010fca00078e00ff */
[----:B------:R-:W-:Y:S02]  /*7370*/  LOP3.LUT R122, R122, 0x6, RZ, 0xc0, !PT ;  /* 0x000000067a7a7812 */ /* 0x000fe400078ec0ff */
[-C--:B--2---:R-:W-:Y:S02]  /*7380*/  LEA R14, P3, R2, R134.reuse, 0x8 ;  /* 0x00000086020e7211 */ /* 0x084fe400078640ff */
[-C--:B------:R-:W-:Y:S02]  /*7390*/  LEA R12, P2, R0, R134.reuse, 0x1 ;  /* 0x00000086000c7211 */ /* 0x080fe400078408ff */
[-C--:B------:R-:W-:Y:S02]  /*73a0*/  LEA R6, P1, R7, R134.reuse, 0x1 ;  /* 0x0000008607067211 */ /* 0x080fe400078208ff */
[----:B------:R-:W-:Y:S02]  /*73b0*/  LEA R4, P0, R16, R134, 0x1 ;  /* 0x0000008610047211 */ /* 0x000fe400078008ff */
[----:B---3--:R-:W-:-:S02]  /*73c0*/  LEA.HI.X R15, R2, R131, R13, 0x8, P3 ;  /* 0x00000083020f7211 */ /* 0x008fc400018f440d */
[-C--:B------:R-:W-:Y:S01]  /*73d0*/  LEA.HI.X R13, R0, R131.reuse, R3, 0x1, P2 ;  /* 0x00000083000d7211 */ /* 0x080fe200010f0c03 */
[----:B------:R-:W-:Y:S01]  /*73e0*/  IMAD R0, R223, 0x80, R122 ;  /* 0x00000080df007824 */ /* 0x000fe200078e027a */
[-C--:B------:R-:W-:Y:S01]  /*73f0*/  LEA.HI.X R7, R7, R131.reuse, R5, 0x1, P1 ;  /* 0x0000008307077211 */ /* 0x080fe200008f0c05 */
[----:B------:R-:W-:Y:S01]  /*7400*/  @!PT LDS RZ, [RZ] ;  /* 0x00000000fffff984 */ /* 0x000fe20000000800 */
[----:B------:R-:W-:Y:S01]  /*7410*/  @!PT LDS RZ, [RZ] ;  /* 0x00000000fffff984 */ /* 0x000fe20000000800 */
[----:B------:R-:W-:Y:S01]  /*7420*/  @!PT LDS RZ, [RZ] ;  /* 0x00000000fffff984 */ /* 0x000fe20000000800 */
[----:B------:R-:W-:Y:S01]  /*7430*/  LDGSTS.E.BYPASS.LTC128B.128 [R207+0x4000], desc[UR12][R14.64] ;  /* 0x040000000ecf7fae */ /* 0x000fe2000b981a0c */
[----:B------:R-:W-:Y:S01]  /*7440*/  LEA.HI.X R5, R16, R131, R17, 0x1, P0 ;  /* 0x0000008310057211 */ /* 0x000fe200000f0c11 */
[C---:B------:R-:W-:Y:S02]  /*7450*/  VIADD R2, R0.reuse, 0xffffff00 ;  /* 0xffffff0000027836 */ /* 0x040fe40000000000 */
[----:B------:R2:W-:Y:S01]  /*7460*/  LDGSTS.E.BYPASS.LTC128B.128 [R207+0x4800], desc[UR12][R12.64] ;  /* 0x048000000ccf7fae */ /* 0x0005e2000b981a0c */
[----:B------:R-:W-:Y:S02]  /*7470*/  VIADD R3, R0, 0xffffff01 ;  /* 0xffffff0100037836 */ /* 0x000fe40000000000 */
[C---:B------:R-:W-:Y:S01]  /*7480*/  ISETP.GE.AND P0, PT, R2.reuse, R8, PT ;  /* 0x000000080200720c */ /* 0x040fe20003f06270 */
[----:B------:R-:W-:Y:S01]  /*7490*/  LDGSTS.E.BYPASS.LTC128B.128 [R207+0x5000], desc[UR12][R6.64] ;  /* 0x0500000006cf7fae */ /* 0x000fe2000b981a0c */
[----:B------:R-:W-:-:S02]  /*74a0*/  ISETP.GE.AND P4, PT, R2, R11, PT ;  /* 0x0000000b0200720c */ /* 0x000fc40003f86270 */
[C---:B------:R-:W-:Y:S01]  /*74b0*/  ISETP.GE.AND P2, PT, R2.reuse, R9, PT ;  /* 0x000000090200720c */ /* 0x040fe20003f46270 */
[----:B------:R3:W-:Y:S01]  /*74c0*/  LDGSTS.E.BYPASS.LTC128B.128 [R207+0x5800], desc[UR12][R4.64] ;  /* 0x0580000004cf7fae */ /* 0x0007e2000b981a0c */
[----:B------:R-:W-:Y:S01]  /*74d0*/  ISETP.GE.AND P6, PT, R2, R10, PT ;  /* 0x0000000a0200720c */ /* 0x000fe20003fc6270 */
[----:B------:R-:W-:Y:S01]  /*74e0*/  VIADD R2, R0, 0xffffff08 ;  /* 0xffffff0800027836 */ /* 0x000fe20000000000 */
[C---:B------:R-:W-:Y:S01]  /*74f0*/  ISETP.GE.AND P1, PT, R3.reuse, R8, PT ;  /* 0x000000080300720c */ /* 0x040fe20003f26270 */
[----:B------:R-:W-:Y:S01]  /*7500*/  LDSM.16.M88.4 R20, [R187] ;  /* 0x00000000bb14783b */ /* 0x000fe20000000200 */
[C---:B------:R-:W-:Y:S02]  /*7510*/  ISETP.GE.AND P5, PT, R3.reuse, R11, PT ;  /* 0x0000000b0300720c */ /* 0x040fe40003fa6270 */
[----:B------:R-:W-:Y:S01]  /*7520*/  ISETP.GE.AND P3, PT, R3, R9, PT ;  /* 0x000000090300720c */ /* 0x000fe20003f66270 */
[----:B------:R-:W4:Y:S04]  /*7530*/  LDSM.16.M88.4 R44, [R184+0x2000] ;  /* 0x00200000b82c783b */ /* 0x000f280000000200 */
[----:B------:R-:W-:Y:S04]  /*7540*/  LDSM.16.M88.4 R48, [R186+0x2000] ;  /* 0x00200000ba30783b */ /* 0x000fe80000000200 */
[----:B------:R-:W5:Y:S04]  /*7550*/  LDSM.16.M88.4 R60, [R184+0x2400] ;  /* 0x00240000b83c783b */ /* 0x000f680000000200 */
[----:B--2---:R-:W-:Y:S04]  /*7560*/  LDSM.16.M88.4 R12, [R188] ;  /* 0x00000000bc0c783b */ /* 0x004fe80000000200 */
[----:B------:R-:W2:Y:S04]  /*7570*/  LDSM.16.M88.4 R16, [R187+0x1000] ;  /* 0x00100000bb10783b */ /* 0x000ea80000000200 */
[----:B------:R-:W-:Y:S04]  /*7580*/  LDSM.16.M88.4 R84, [R186+0x2400] ;  /* 0x00240000ba54783b */ /* 0x000fe80000000200 */
[----:B---3--:R-:W3:Y:S04]  /*7590*/  LDSM.16.M88.4 R4, [R188+0x1000] ;  /* 0x00100000bc04783b */ /* 0x008ee80000000200 */
[----:B------:R-:W1:Y:S04]  /*75a0*/  LDSM.16.M88.4 R68, [R184+0x2800] ;  /* 0x00280000b844783b */ /* 0x000e680000000200 */
[----:B------:R-:W1:Y:S04]  /*75b0*/  LDSM.16.M88.4 R52, [R186+0x2800] ;  /* 0x00280000ba34783b */ /* 0x000e680000000200 */
[----:B------:R-:W1:Y:S01]  /*75c0*/  LDSM.16.M88.4 R96, [R184+0x2c00] ;  /* 0x002c0000b860783b */ /* 0x000e620000000200 */
[C---:B----4-:R-:W-:Y:S03]  /*75d0*/  HMMA.16816.F32.BF16 R24, R20.reuse, R44, RZ ;  /* 0x0000002c1418723c */ /* 0x050fe600000418ff */
[----:B------:R-:W4:Y:S04]  /*75e0*/  LDSM.16.M88.4 R80, [R186+0x2c00] ;  /* 0x002c0000ba50783b */ /* 0x000f280000000200 */
[----:B------:R-:W4:Y:S01]  /*75f0*/  LDSM.16.M88.4 R88, [R184+0x3000] ;  /* 0x00300000b858783b */ /* 0x000f220000000200 */
[----:B-----5:R-:W-:Y:S03]  /*7600*/  HMMA.16816.F32.BF16 R28, R20, R60, RZ ;  /* 0x0000003c141c723c */ /* 0x020fe600000418ff */
[----:B------:R-:W5:Y:S04]  /*7610*/  LDSM.16.M88.4 R72, [R186+0x3000] ;  /* 0x00300000ba48783b */ /* 0x000f680000000200 */
[----:B------:R-:W5:Y:S01]  /*7620*/  LDSM.16.M88.4 R56, [R184+0x3400] ;  /* 0x00340000b838783b */ /* 0x000f620000000200 */
[----:B--2---:R-:W-:Y:S03]  /*7630*/  HMMA.16816.F32.BF16 R32, R16, R44, RZ ;  /* 0x0000002c1020723c */ /* 0x004fe600000418ff */
[----:B------:R-:W2:Y:S04]  /*7640*/  LDSM.16.M88.4 R64, [R186+0x3400] ;  /* 0x00340000ba40783b */ /* 0x000ea80000000200 */
[----:B------:R-:W2:Y:S01]  /*7650*/  LDSM.16.M88.4 R100, [R184+0x3800] ;  /* 0x00380000b864783b */ /* 0x000ea20000000200 */
[-C--:B------:R-:W-:Y:S03]  /*7660*/  HMMA.16816.F32.BF16 R24, R12, R48.reuse, R24 ;  /* 0x000000300c18723c */ /* 0x080fe60000041818 */
[----:B------:R-:W2:Y:S04]  /*7670*/  LDSM.16.M88.4 R104, [R186+0x3800] ;  /* 0x00380000ba68783b */ /* 0x000ea80000000200 */
[----:B------:R-:W2:Y:S04]  /*7680*/  LDSM.16.M88.4 R76, [R184+0x3c00] ;  /* 0x003c0000b84c783b */ /* 0x000ea80000000200 */
[----:B------:R-:W2:Y:S01]  /*7690*/  LDSM.16.M88.4 R92, [R186+0x3c00] ;  /* 0x003c0000ba5c783b */ /* 0x000ea20000000200 */
[----:B---3--:R-:W-:Y:S03]  /*76a0*/  HMMA.16816.F32.BF16 R32, R4, R48, R32 ;  /* 0x000000300420723c */ /* 0x008fe60000041820 */
[----:B------:R-:W0:Y:S04]  /*76b0*/  LDGDEPBAR ;  /* 0x00000000000079af */ /* 0x000e280000000000 */
[----:B------:R-:W-:Y:S01]  /*76c0*/  FMUL.FTZ R24, R24, UR6 ;  /* 0x0000000618187c20 */ /* 0x000fe20008410000 */
[----:B------:R-:W-:Y:S01]  /*76d0*/  FMUL.FTZ R25, R25, UR6 ;  /* 0x0000000619197c20 */ /* 0x000fe20008410000 */
[----:B------:R-:W-:Y:S01]  /*76e0*/  FMUL.FTZ R26, R26, UR6 ;  /* 0x000000061a1a7c20 */ /* 0x000fe20008410000 */
[----:B------:R-:W-:Y:S01]  /*76f0*/  FMUL.FTZ R27, R27, UR6 ;  /* 0x000000061b1b7c20 */ /* 0x000fe20008410000 */
[----:B------:R-:W-:Y:S08]  /*7700*/  MUFU.TANH R45, R24 ;  /* 0x00000018002d7308 */ /* 0x000ff00000002400 */
[----:B------:R-:W-:Y:S01]  /*7710*/  MUFU.TANH R120, R25 ;  /* 0x0000001900787308 */ /* 0x000fe20000002400 */
[----:B------:R-:W-:Y:S01]  /*7720*/  FMUL.FTZ R32, R32, UR6 ;  /* 0x0000000620207c20 */ /* 0x000fe20008410000 */
[----:B------:R-:W-:Y:S01]  /*7730*/  FMUL.FTZ R33, R33, UR6 ;  /* 0x0000000621217c20 */ /* 0x000fe20008410000 */
[----:B------:R-:W-:Y:S01]  /*7740*/  FMUL.FTZ R34, R34, UR6 ;  /* 0x0000000622227c20 */ /* 0x000fe20008410000 */
[----:B------:R-:W-:Y:S01]  /*7750*/  FMUL.FTZ R35, R35, UR6 ;  /* 0x0000000623237c20 */ /* 0x000fe20008410000 */
[----:B------:R-:W-:-:S04]  /*7760*/  DEPBAR.LE SB0, 0x0 ;  /* 0x000080000000791a */ /* 0x000fc80000000000 */
[----:B------:R-:W3:Y:S08]  /*7770*/  MUFU.TANH R44, R26 ;  /* 0x0000001a002c7308 */ /* 0x000ef00000002400 */
[----:B------:R1:W-:Y:S08]  /*7780*/  MUFU.TANH R128, R27 ;  /* 0x0000001b00807308 */ /* 0x0003f00000002400 */
[----:B------:R-:W2:Y:S08]  /*7790*/  MUFU.TANH R113, R32 ;  /* 0x0000002000717308 */ /* 0x000eb00000002400 */
[----:B------:R-:W-:Y:S01]  /*77a0*/  MUFU.TANH R119, R33 ;  /* 0x0000002100777308 */ /* 0x000fe20000002400 */
[----:B-1----:R-:W-:Y:S07]  /*77b0*/  HMMA.16816.F32.BF16 R24, R12, R84, R28 ;  /* 0x000000540c18723c */ /* 0x002fee000004181c */
[----:B------:R-:W-:Y:S01]  /*77c0*/  MUFU.TANH R49, R34 ;  /* 0x0000002200317308 */ /* 0x000fe20000002400 */
[----:B------:R-:W-:Y:S01]  /*77d0*/  HMMA.16816.F32.BF16 R28, R16, R60, RZ ;  /* 0x0000003c101c723c */ /* 0x000fe200000418ff */
[----:B---3--:R-:W-:Y:S01]  /*77e0*/  FSEL R61, R44, -INF , !P4 ;  /* 0xff8000002c3d7808 */ /* 0x008fe20006000000 */
[----:B------:R-:W-:Y:S01]  /*77f0*/  BAR.SYNC.DEFER_BLOCKING 0x0 ;  /* 0x0000000000007b1d */ /* 0x000fe20000010000 */
[----:B------:R-:W-:-:S05]  /*7800*/  ISETP.GE.AND P4, PT, R2, R8, PT ;  /* 0x000000080200720c */ /* 0x000fca0003f86270 */
[----:B------:R1:W3:Y:S03]  /*7810*/  MUFU.TANH R118, R35 ;  /* 0x0000002300767308 */ /* 0x0002e60000002400 */
[----:B------:R-:W-:Y:S01]  /*7820*/  FMUL.FTZ R24, R24, UR6 ;  /* 0x0000000618187c20 */ /* 0x000fe20008410000 */
[----:B------:R-:W-:Y:S01]  /*7830*/  FMUL.FTZ R25, R25, UR6 ;  /* 0x0000000619197c20 */ /* 0x000fe20008410000 */
[----:B------:R-:W-:Y:S01]  /*7840*/  FMUL.FTZ R26, R26, UR6 ;  /* 0x000000061a1a7c20 */ /* 0x000fe20008410000 */
[----:B------:R-:W-:Y:S02]  /*7850*/  FMUL.FTZ R27, R27, UR6 ;  /* 0x000000061b1b7c20 */ /* 0x000fe40008410000 */
[----:B------:R-:W-:Y:S04]  /*7860*/  MUFU.TANH R129, R24 ;  /* 0x0000001800817308 */ /* 0x000fe80000002400 */
[----:B------:R-:W-:Y:S04]  /*7870*/  HMMA.16816.F32.BF16 R40, R4, R84, R28 ;  /* 0x000000540428723c */ /* 0x000fe8000004181c */
[----:B------:R-:W-:Y:S04]  /*7880*/  MUFU.TANH R131, R25 ;  /* 0x0000001900837308 */ /* 0x000fe80000002400 */
[----:B------:R-:W-:Y:S04]  /*7890*/  HMMA.16816.F32.BF16 R28, R20, R68, RZ ;  /* 0x00000044141c723c */ /* 0x000fe800000418ff */
[----:B------:R-:W-:Y:S07]  /*78a0*/  MUFU.TANH R123, R26 ;  /* 0x0000001a007b7308 */ /* 0x000fee0000002400 */
[----:B------:R-:W-:Y:S01]  /*78b0*/  FMUL.FTZ R40, R40, UR6 ;  /* 0x0000000628287c20 */ /* 0x000fe20008410000 */
[----:B------:R4:W-:Y:S01]  /*78c0*/  MUFU.TANH R130, R27 ;  /* 0x0000001b00827308 */ /* 0x0009e20000002400 */
[----:B------:R-:W-:Y:S01]  /*78d0*/  FMUL.FTZ R41, R41, UR6 ;  /* 0x0000000629297c20 */ /* 0x000fe20008410000 */
[----:B------:R-:W-:Y:S01]  /*78e0*/  FMUL.FTZ R42, R42, UR6 ;  /* 0x000000062a2a7c20 */ /* 0x000fe20008410000 */
[----:B------:R-:W-:-:S05]  /*78f0*/  FMUL.FTZ R43, R43, UR6 ;  /* 0x000000062b2b7c20 */ /* 0x000fca0008410000 */
[----:B-1----:R-:W-:Y:S01]  /*7900*/  HMMA.16816.F32.BF16 R32, R12, R52, R28 ;  /* 0x000000340c20723c */ /* 0x002fe2000004181c */
[----:B------:R-:W-:Y:S07]  /*7910*/  MUFU.TANH R121, R40 ;  /* 0x0000002800797308 */ /* 0x000fee0000002400 */
[----:B------:R-:W-:Y:S01]  /*7920*/  HMMA.16816.F32.BF16 R28, R20, R96, RZ ;  /* 0x00000060141c723c */ /* 0x000fe200000418ff */
[----:B------:R-:W-:Y:S07]  /*7930*/  MUFU.TANH R125, R41 ;  /* 0x00000029007d7308 */ /* 0x000fee0000002400 */
[----:B----4-:R-:W-:Y:S01]  /*7940*/  HMMA.16816.F32.BF16 R24, R16, R68, RZ ;  /* 0x000000441018723c */ /* 0x010fe200000418ff */
[----:B------:R-:W-:Y:S02]  /*7950*/  MUFU.TANH R115, R42 ;  /* 0x0000002a00737308 */ /* 0x000fe40000002400 */
[----:B------:R-:W-:Y:S01]  /*7960*/  FMUL.FTZ R32, R32, UR6 ;  /* 0x0000000620207c20 */ /* 0x000fe20008410000 */
[----:B------:R-:W-:Y:S01]  /*7970*/  FMUL.FTZ R33, R33, UR6 ;  /* 0x0000000621217c20 */ /* 0x000fe20008410000 */
[----:B------:R-:W-:Y:S01]  /*7980*/  FMUL.FTZ R34, R34, UR6 ;  /* 0x0000000622227c20 */ /* 0x000fe20008410000 */
[----:B------:R-:W-:-:S03]  /*7990*/  FMUL.FTZ R35, R35, UR6 ;  /* 0x0000000623237c20 */ /* 0x000fc60008410000 */
[----:B------:R1:W-:Y:S08]  /*79a0*/  MUFU.TANH R85, R43 ;  /* 0x0000002b00557308 */ /* 0x0003f00000002400 */
[----:B------:R-:W-:Y:S03]  /*79b0*/  MUFU.TANH R134, R32 ;  /* 0x0000002000867308 */ /* 0x000fe60000002400 */
[----:B------:R-:W-:Y:S01]  /*79c0*/  HMMA.16816.F32.BF16 R24, R4, R52, R24 ;  /* 0x000000340418723c */ /* 0x000fe20000041818 */
[----:B------:R-:W-:-:S02]  /*79d0*/  FSEL R53, R45, -INF , !P0 ;  /* 0xff8000002d357808 */ /* 0x000fc40004000000 */
[----:B------:R-:W-:Y:S01]  /*79e0*/  ISETP.GE.AND P0, PT, R3, R10, PT ;  /* 0x0000000a0300720c */ /* 0x000fe20003f06270 */
[----:B------:R-:W-:Y:S01]  /*79f0*/  VIADD R3, R0, 0xffffff09 ;  /* 0xffffff0900037836 */ /* 0x000fe20000000000 */
[----:B------:R-:W-:Y:S03]  /*7a00*/  MUFU.TANH R174, R33 ;  /* 0x0000002100ae7308 */ /* 0x000fe60000002400 */
[----:B-1----:R-:W-:Y:S05]  /*7a10*/  HMMA.16816.F32.BF16 R40, R12, R80, R28 ;  /* 0x000000500c28723c */ /* 0x002fea000004181c */
[----:B------:R-:W-:Y:S03]  /*7a20*/  MUFU.TANH R133, R34 ;  /* 0x0000002200857308 */ /* 0x000fe60000002400 */
[----:B------:R-:W-:Y:S03]  /*7a30*/  HMMA.16816.F32.BF16 R28, R16, R96, RZ ;  /* 0x00000060101c723c */ /* 0x000fe600000418ff */
        /* <DEDUP_REMOVED lines=9> */
[----:B------:R-:W-:Y:S08]  /*7ad0*/  MUFU.TANH R171, R25 ;  /* 0x0000001900ab7308 */ /* 0x000ff00000002400 */
[----:B------:R-:W-:Y:S08]  /*7ae0*/  MUFU.TANH R97, R26 ;  /* 0x0000001a00617308 */ /* 0x000ff00000002400 */
[----:B------:R1:W-:Y:S08]  /*7af0*/  MUFU.TANH R168, R27 ;  /* 0x0000001b00a87308 */ /* 0x0003f00000002400 */
[----:B------:R4:W-:Y:S08]  /*7b00*/  MUFU.TANH R177, R35 ;  /* 0x0000002300b17308 */ /* 0x0009f00000002400 */
[----:B------:R-:W-:Y:S01]  /*7b10*/  MUFU.TANH R180, R40 ;  /* 0x0000002800b47308 */ /* 0x000fe20000002400 */
[----:B-1----:R-:W-:Y:S07]  /*7b20*/  HMMA.16816.F32.BF16 R24, R20, R88, RZ ;  /* 0x000000581418723c */ /* 0x002fee00000418ff */
[----:B------:R-:W-:Y:S01]  /*7b30*/  MUFU.TANH R179, R41 ;  /* 0x0000002900b37308 */ /* 0x000fe20000002400 */
[----:B----4-:R-:W-:Y:S07]  /*7b40*/  HMMA.16816.F32.BF16 R32, R4, R80, R28 ;  /* 0x000000500420723c */ /* 0x010fee000004181c */
[----:B------:R-:W-:Y:S01]  /*7b50*/  MUFU.TANH R176, R42 ;  /* 0x0000002a00b07308 */ /* 0x000fe20000002400 */
[----:B------:R-:W-:Y:S07]  /*7b60*/  HMMA.16816.F32.BF16 R28, R16, R88, RZ ;  /* 0x00000058101c723c */ /* 0x000fee00000418ff */
[----:B------:R1:W-:Y:S01]  /*7b70*/  MUFU.TANH R182, R43 ;  /* 0x0000002b00b67308 */ /* 0x0003e20000002400 */
[-C--:B-----5:R-:W-:Y:S03]  /*7b80*/  HMMA.16816.F32.BF16 R24, R12, R72.reuse, R24 ;  /* 0x000000480c18723c */ /* 0x0a0fe60000041818 */
[----:B------:R-:W-:Y:S01]  /*7b90*/  FMUL.FTZ R32, R32, UR6 ;  /* 0x0000000620207c20 */ /* 0x000fe20008410000 */
[----:B------:R-:W-:Y:S01]  /*7ba0*/  FMUL.FTZ R33, R33, UR6 ;  /* 0x0000000621217c20 */ /* 0x000fe20008410000 */
[----:B------:R-:W-:Y:S01]  /*7bb0*/  FMUL.FTZ R34, R34, UR6 ;  /* 0x0000000622227c20 */ /* 0x000fe20008410000 */
[----:B------:R-:W-:Y:S01]  /*7bc0*/  FMUL.FTZ R35, R35, UR6 ;  /* 0x0000000623237c20 */ /* 0x000fe20008410000 */
[----:B------:R-:W-:Y:S08]  /*7bd0*/  MUFU.TANH R173, R32 ;  /* 0x0000002000ad7308 */ /* 0x000ff00000002400 */
[----:B------:R-:W-:Y:S01]  /*7be0*/  MUFU.TANH R178, R33 ;  /* 0x0000002100b27308 */ /* 0x000fe20000002400 */
[----:B-1----:R-:W-:Y:S03]  /*7bf0*/  HMMA.16816.F32.BF16 R40, R4, R72, R28 ;  /* 0x000000480428723c */ /* 0x002fe6000004181c */
[----:B------:R-:W-:Y:S01]  /*7c00*/  FMUL.FTZ R24, R24, UR6 ;  /* 0x0000000618187c20 */ /* 0x000fe20008410000 */
[----:B------:R-:W-:Y:S01]  /*7c10*/  FMUL.FTZ R25, R25, UR6 ;  /* 0x0000000619197c20 */ /* 0x000fe20008410000 */
[----:B------:R-:W-:Y:S01]  /*7c20*/  FMUL.FTZ R26, R26, UR6 ;  /* 0x000000061a1a7c20 */ /* 0x000fe20008410000 */
[----:B------:R-:W-:Y:S01]  /*7c30*/  FMUL.FTZ R27, R27, UR6 ;  /* 0x000000061b1b7c20 */ /* 0x000fe20008410000 */
[----:B------:R-:W-:Y:S01]  /*7c40*/  MUFU.TANH R196, R24 ;  /* 0x0000001800c47308 */ /* 0x000fe20000002400 */
[-C--:B------:R-:W-:Y:S07]  /*7c50*/  HMMA.16816.F32.BF16 R28, R20, R56.reuse, RZ ;  /* 0x00000038141c723c */ /* 0x080fee00000418ff */
[----:B------:R-:W-:Y:S04]  /*7c60*/  MUFU.TANH R194, R25 ;  /* 0x0000001900c27308 */ /* 0x000fe80000002400 */
[----:B------:R-:W-:Y:S01]  /*7c70*/  FMUL.FTZ R40, R40, UR6 ;  /* 0x0000000628287c20 */ /* 0x000fe20008410000 */
[----:B------:R-:W-:Y:S01]  /*7c80*/  FMUL.FTZ R41, R41, UR6 ;  /* 0x0000000629297c20 */ /* 0x000fe20008410000 */
[----:B------:R-:W-:Y:S01]  /*7c90*/  FMUL.FTZ R42, R42, UR6 ;  /* 0x000000062a2a7c20 */ /* 0x000fe20008410000 */
[----:B------:R-:W-:Y:S01]  /*7ca0*/  FMUL.FTZ R43, R43, UR6 ;  /* 0x000000062b2b7c20 */ /* 0x000fe20008410000 */
[----:B------:R-:W-:Y:S08]  /*7cb0*/  MUFU.TANH R203, R26 ;  /* 0x0000001a00cb7308 */ /* 0x000ff00000002400 */
[----:B------:R1:W-:Y:S08]  /*7cc0*/  MUFU.TANH R193, R27 ;  /* 0x0000001b00c17308 */ /* 0x0003f00000002400 */
[----:B------:R-:W-:Y:S08]  /*7cd0*/  MUFU.TANH R169, R34 ;  /* 0x0000002200a97308 */ /* 0x000ff00000002400 */
[----:B------:R4:W-:Y:S01]  /*7ce0*/  MUFU.TANH R175, R35 ;  /* 0x0000002300af7308 */ /* 0x0009e20000002400 */
[----:B-1----:R-:W-:Y:S01]  /*7cf0*/  HMMA.16816.F32.BF16 R24, R16, R56, RZ ;  /* 0x000000381018723c */ /* 0x002fe200000418ff */
[----:B--2---:R-:W-:-:S02]  /*7d00*/  FSEL R57, R113, -INF , !P2 ;  /* 0xff80000071397808 */ /* 0x004fc40005000000 */
[----:B------:R-:W-:Y:S02]  /*7d10*/  ISETP.GE.AND P2, PT, R2, R11, PT ;  /* 0x0000000b0200720c */ /* 0x000fe40003f46270 */
[----:B---3--:R-:W-:Y:S02]  /*7d20*/  FSEL R56, R118, -INF , !P0 ;  /* 0xff80000076387808 */ /* 0x008fe40004000000 */
[----:B------:R-:W-:Y:S01]  /*7d30*/  MUFU.TANH R189, R40 ;  /* 0x0000002800bd7308 */ /* 0x000fe20000002400 */
[----:B------:R-:W-:-:S07]  /*7d40*/  ISETP.GE.AND P0, PT, R3, R9, PT ;  /* 0x000000090300720c */ /* 0x000fce0003f06270 */
[----:B------:R-:W-:Y:S01]  /*7d50*/  MUFU.TANH R190, R41 ;  /* 0x0000002900be7308 */ /* 0x000fe20000002400 */
[-C--:B----4-:R-:W-:Y:S07]  /*7d60*/  HMMA.16816.F32.BF16 R32, R12, R64.reuse, R28 ;  /* 0x000000400c20723c */ /* 0x090fee000004181c */
[----:B------:R-:W-:Y:S01]  /*7d70*/  MUFU.TANH R181, R42 ;  /* 0x0000002a00b57308 */ /* 0x000fe20000002400 */
[----:B------:R-:W-:Y:S01]  /*7d80*/  HMMA.16816.F32.BF16 R28, R4, R64, R24 ;  /* 0x00000040041c723c */ /* 0x000fe20000041818 */
[----:B------:R-:W-:-:S02]  /*7d90*/  FSEL R64, R128, -INF , !P5 ;  /* 0xff80000080407808 */ /* 0x000fc40006800000 */
[----:B------:R-:W-:-:S04]  /*7da0*/  ISETP.GE.AND P5, PT, R3, R8, PT ;  /* 0x000000080300720c */ /* 0x000fc80003fa6270 */
[----:B------:R-:W-:Y:S01]  /*7db0*/  MUFU.TANH R183, R43 ;  /* 0x0000002b00b77308 */ /* 0x000fe20000002400 */
        /* <DEDUP_REMOVED lines=13> */
[----:B------:R-:W-:Y:S08]  /*7e90*/  MUFU.TANH R191, R28 ;  /* 0x0000001c00bf7308 */ /* 0x000ff00000002400 */
[----:B------:R-:W-:Y:S01]  /*7ea0*/  MUFU.TANH R197, R29 ;  /* 0x0000001d00c57308 */ /* 0x000fe20000002400 */
[----:B-1----:R-:W-:Y:S07]  /*7eb0*/  HMMA.16816.F32.BF16 R32, R12, R104, R24 ;  /* 0x000000680c20723c */ /* 0x002fee0000041818 */
[----:B------:R-:W-:Y:S01]  /*7ec0*/  MUFU.TANH R199, R30 ;  /* 0x0000001e00c77308 */ /* 0x000fe20000002400 */
[----:B------:R-:W-:Y:S07]  /*7ed0*/  HMMA.16816.F32.BF16 R24, R16, R100, RZ ;  /* 0x000000641018723c */ /* 0x000fee00000418ff */
[----:B------:R1:W-:Y:S04]  /*7ee0*/  MUFU.TANH R198, R31 ;  /* 0x0000001f00c67308 */ /* 0x0003e80000002400 */
[----:B------:R-:W-:Y:S01]  /*7ef0*/  FMUL.FTZ R32, R32, UR6 ;  /* 0x0000000620207c20 */ /* 0x000fe20008410000 */
[----:B------:R-:W-:Y:S01]  /*7f00*/  FMUL.FTZ R33, R33, UR6 ;  /* 0x0000000621217c20 */ /* 0x000fe20008410000 */
[----:B------:R-:W-:Y:S01]  /*7f10*/  FMUL.FTZ R34, R34, UR6 ;  /* 0x0000000622227c20 */ /* 0x000fe20008410000 */
[----:B------:R-:W-:Y:S01]  /*7f20*/  FMUL.FTZ R35, R35, UR6 ;  /* 0x0000000623237c20 */ /* 0x000fe20008410000 */
[----:B------:R-:W-:Y:S05]  /*7f30*/  MUFU.TANH R211, R32 ;  /* 0x0000002000d37308 */ /* 0x000fea0000002400 */
[----:B------:R-:W-:Y:S03]  /*7f40*/  HMMA.16816.F32.BF16 R24, R4, R104, R24 ;  /* 0x000000680418723c */ /* 0x000fe60000041818 */
[----:B------:R-:W-:Y:S05]  /*7f50*/  MUFU.TANH R212, R33 ;  /* 0x0000002100d47308 */ /* 0x000fea0000002400 */
[----:B-1----:R-:W-:Y:S03]  /*7f60*/  HMMA.16816.F32.BF16 R28, R20, R76, RZ ;  /* 0x0000004c141c723c */ /* 0x002fe600000418ff */
[----:B------:R-:W-:Y:S08]  /*7f70*/  MUFU.TANH R220, R34 ;  /* 0x0000002200dc7308 */ /* 0x000ff00000002400 */
[----:B------:R-:W-:Y:S01]  /*7f80*/  FMUL.FTZ R24, R24, UR6 ;  /* 0x0000000618187c20 */ /* 0x000fe20008410000 */
[----:B------:R-:W-:Y:S01]  /*7f90*/  FMUL.FTZ R25, R25, UR6 ;  /* 0x0000000619197c20 */ /* 0x000fe20008410000 */
[----:B------:R-:W-:Y:S01]  /*7fa0*/  FMUL.FTZ R26, R26, UR6 ;  /* 0x000000061a1a7c20 */ /* 0x000fe20008410000 */
[----:B------:R-:W-:Y:S01]  /*7fb0*/  FMUL.FTZ R27, R27, UR6 ;  /* 0x000000061b1b7c20 */ /* 0x000fe20008410000 */
[----:B------:R-:W-:Y:S05]  /*7fc0*/  MUFU.TANH R202, R24 ;  /* 0x0000001800ca7308 */ /* 0x000fea0000002400 */
[----:B------:R-:W-:Y:S03]  /*7fd0*/  HMMA.16816.F32.BF16 R40, R12, R92, R28 ;  /* 0x0000005c0c28723c */ /* 0x000fe6000004181c */
[----:B------:R-:W-:Y:S05]  /*7fe0*/  MUFU.TANH R201, R25 ;  /* 0x0000001900c97308 */ /* 0x000fea0000002400 */
[----:B------:R-:W-:Y:S03]  /*7ff0*/  HMMA.16816.F32.BF16 R28, R16, R76, RZ ;  /* 0x0000004c101c723c */ /* 0x000fe600000418ff */
[----:B------:R-:W-:Y:S08]  /*8000*/  MUFU.TANH R208, R26 ;  /* 0x0000001a00d07308 */ /* 0x000ff00000002400 */
[----:B------:R1:W-:Y:S01]  /*8010*/  MUFU.TANH R205, R27 ;  /* 0x0000001b00cd7308 */ /* 0x0003e20000002400 */
[----:B------:R-:W-:Y:S01]  /*8020*/  FMUL.FTZ R40, R40, UR6 ;  /* 0x0000000628287c20 */ /* 0x000fe20008410000 */
[----:B------:R-:W-:Y:S01]  /*8030*/  FMUL.FTZ R41, R41, UR6 ;  /* 0x0000000629297c20 */ /* 0x000fe20008410000 */
[----:B------:R-:W-:Y:S01]  /*8040*/  FMUL.FTZ R42, R42, UR6 ;  /* 0x000000062a2a7c20 */ /* 0x000fe20008410000 */
[----:B------:R-:W-:-:S04]  /*8050*/  FMUL.FTZ R43, R43, UR6 ;  /* 0x000000062b2b7c20 */ /* 0x000fc80008410000 */
[----:B------:R2:W-:Y:S08]  /*8060*/  MUFU.TANH R216, R35 ;  /* 0x0000002300d87308 */ /* 0x0005f00000002400 */
[----:B------:R-:W-:Y:S01]  /*8070*/  MUFU.TANH R210, R40 ;  /* 0x0000002800d27308 */ /* 0x000fe20000002400 */
[----:B-1----:R-:W-:Y:S07]  /*8080*/  HMMA.16816.F32.BF16 R24, R4, R92, R28 ;  /* 0x0000005c0418723c */ /* 0x002fee000004181c */
[----:B------:R-:W-:Y:S01]  /*8090*/  MUFU.TANH R209, R41 ;  /* 0x0000002900d17308 */ /* 0x000fe20000002400 */
[C---:B------:R-:W-:Y:S07]  /*80a0*/  HMMA.16816.F32.BF16 R28, R16.reuse, R62, RZ ;  /* 0x0000003e101c723c */ /* 0x040fee00000418ff */
[----:B------:R-:W-:Y:S01]  /*80b0*/  MUFU.TANH R214, R42 ;  /* 0x0000002a00d67308 */ /* 0x000fe20000002400 */
[----:B--2---:R-:W-:Y:S03]  /*80c0*/  HMMA.16816.F32.BF16 R32, R16, R46, RZ ;  /* 0x0000002e1020723c */ /* 0x004fe600000418ff */
[----:B------:R-:W-:Y:S01]  /*80d0*/  FMUL.FTZ R24, R24, UR6 ;  /* 0x0000000618187c20 */ /* 0x000fe20008410000 */
[----:B------:R-:W-:Y:S01]  /*80e0*/  FMUL.FTZ R25, R25, UR6 ;  /* 0x0000000619197c20 */ /* 0x000fe20008410000 */
[----:B------:R-:W-:Y:S01]  /*80f0*/  FMUL.FTZ R26, R26, UR6 ;  /* 0x000000061a1a7c20 */ /* 0x000fe20008410000 */
[----:B------:R-:W-:Y:S01]  /*8100*/  FMUL.FTZ R27, R27, UR6 ;  /* 0x000000061b1b7c20 */ /* 0x000fe20008410000 */
[----:B------:R-:W-:Y:S08]  /*8110*/  MUFU.TANH R219, R24 ;  /* 0x0000001800db7308 */ /* 0x000ff00000002400 */
[----:B------:R-:W-:Y:S08]  /*8120*/  MUFU.TANH R218, R25 ;  /* 0x0000001900da7308 */ /* 0x000ff00000002400 */
[----:B------:R-:W-:Y:S08]  /*8130*/  MUFU.TANH R222, R26 ;  /* 0x0000001a00de7308 */ /* 0x000ff00000002400 */
[----:B------:R1:W-:Y:S08]  /*8140*/  MUFU.TANH R221, R27 ;  /* 0x0000001b00dd7308 */ /* 0x0003f00000002400 */
[----:B------:R2:W-:Y:S01]  /*8150*/  MUFU.TANH R213, R43 ;  /* 0x0000002b00d57308 */ /* 0x0005e20000002400 */
[C---:B-1----:R-:W-:Y:S08]  /*8160*/  HMMA.16816.F32.BF16 R24, R4.reuse, R86, R28 ;  /* 0x000000560418723c */ /* 0x042ff0000004181c */
[----:B--2---:R-:W-:Y:S08]  /*8170*/  HMMA.16816.F32.BF16 R40, R4, R50, R32 ;  /* 0x000000320428723c */ /* 0x004ff00000041820 */
[C---:B------:R-:W-:Y:S03]  /*8180*/  HMMA.16816.F32.BF16 R32, R16.reuse, R70, RZ ;  /* 0x000000461020723c */ /* 0x040fe600000418ff */
        /* <DEDUP_REMOVED lines=8> */
[----:B------:R-:W-:Y:S01]  /*8210*/  FMUL.FTZ R42, R42, UR6 ;  /* 0x000000062a2a7c20 */ /* 0x000fe20008410000 */
[----:B------:R-:W-:Y:S01]  /*8220*/  FMUL.FTZ R43, R43, UR6 ;  /* 0x000000062b2b7c20 */ /* 0x000fe20008410000 */
[----:B------:R-:W-:Y:S05]  /*8230*/  MUFU.TANH R84, R25 ;  /* 0x0000001900547308 */ /* 0x000fea0000002400 */
[C---:B------:R-:W-:Y:S03]  /*8240*/  HMMA.16816.F32.BF16 R32, R4.reuse, R54, R32 ;  /* 0x000000360420723c */ /* 0x040fe60000041820 */
[----:B------:R-:W-:Y:S05]  /*8250*/  MUFU.TANH R73, R26 ;  /* 0x0000001a00497308 */ /* 0x000fea0000002400 */
[----:B------:R-:W-:Y:S03]  /*8260*/  HMMA.16816.F32.BF16 R28, R4, R82, R28 ;  /* 0x00000052041c723c */ /* 0x000fe6000004181c */
[----:B------:R1:W-:Y:S08]  /*8270*/  MUFU.TANH R81, R27 ;  /* 0x0000001b00517308 */ /* 0x0003f00000002400 */
[----:B------:R-:W-:Y:S01]  /*8280*/  MUFU.TANH R52, R40 ;  /* 0x0000002800347308 */ /* 0x000fe20000002400 */
[----:B------:R-:W-:Y:S01]  /*8290*/  FMUL.FTZ R32, R32, UR6 ;  /* 0x0000000620207c20 */ /* 0x000fe20008410000 */
[----:B------:R-:W-:Y:S01]  /*82a0*/  FMUL.FTZ R33, R33, UR6 ;  /* 0x0000000621217c20 */ /* 0x000fe20008410000 */
[----:B------:R-:W-:Y:S01]  /*82b0*/  FMUL.FTZ R34, R34, UR6 ;  /* 0x0000000622227c20 */ /* 0x000fe20008410000 */
[----:B------:R-:W-:-:S04]  /*82c0*/  FMUL.FTZ R35, R35, UR6 ;  /* 0x0000000623237c20 */ /* 0x000fc80008410000 */
[----:B------:R-:W-:Y:S01]  /*82d0*/  MUFU.TANH R69, R41 ;  /* 0x0000002900457308 */ /* 0x000fe20000002400 */
[----:B------:R-:W-:Y:S01]  /*82e0*/  FMUL.FTZ R28, R28, UR6 ;  /* 0x000000061c1c7c20 */ /* 0x000fe20008410000 */
[----:B-1----:R-:W-:Y:S01]  /*82f0*/  HMMA.16816.F32.BF16 R24, R20, R46, RZ ;  /* 0x0000002e1418723c */ /* 0x002fe200000418ff */
[----:B------:R-:W-:Y:S01]  /*8300*/  FMUL.FTZ R29, R29, UR6 ;  /* 0x000000061d1d7c20 */ /* 0x000fe20008410000 */
[----:B------:R-:W-:Y:S01]  /*8310*/  FMUL.FTZ R30, R30, UR6 ;  /* 0x000000061e1e7c20 */ /* 0x000fe20008410000 */
[----:B------:R-:W-:-:S03]  /*8320*/  FMUL.FTZ R31, R31, UR6 ;  /* 0x000000061f1f7c20 */ /* 0x000fc60008410000 */
[----:B------:R-:W1:Y:S08]  /*8330*/  MUFU.TANH R48, R42 ;  /* 0x0000002a00307308 */ /* 0x000e700000002400 */
[----:B------:R2:W-:Y:S08]  /*8340*/  MUFU.TANH R60, R43 ;  /* 0x0000002b003c7308 */ /* 0x0005f00000002400 */
[----:B------:R-:W-:Y:S08]  /*8350*/  MUFU.TANH R114, R32 ;  /* 0x0000002000727308 */ /* 0x000ff00000002400 */
[----:B------:R-:W-:Y:S01]  /*8360*/  MUFU.TANH R117, R33 ;  /* 0x0000002100757308 */ /* 0x000fe20000002400 */
[----:B--2---:R-:W-:Y:S01]  /*8370*/  HMMA.16816.F32.BF16 R40, R12, R50, R24 ;  /* 0x000000320c28723c */ /* 0x004fe20000041818 */
[----:B------:R-:W-:-:S02]  /*8380*/  FSEL R50, R120, -INF , !P1 ;  /* 0xff80000078327808 */ /* 0x000fc40004800000 */
[----:B------:R-:W-:Y:S02]  /*8390*/  ISETP.GE.AND P1, PT, R2, R10, PT ;  /* 0x0000000a0200720c */ /* 0x000fe40003f26270 */
[----:B------:R-:W-:Y:S02]  /*83a0*/  FSEL R51, R119, -INF , !P3 ;  /* 0xff80000077337808 */ /* 0x000fe40005800000 */
[----:B------:R-:W-:Y:S01]  /*83b0*/  MUFU.TANH R112, R34 ;  /* 0x0000002200707308 */ /* 0x000fe20000002400 */
[----:B------:R-:W-:Y:S01]  /*83c0*/  ISETP.GE.AND P3, PT, R3, R11, PT ;  /* 0x0000000b0300720c */ /* 0x000fe20003f66270 */
[----:B------:R-:W-:Y:S01]  /*83d0*/  HMMA.16816.F32.BF16 R24, R20, R62, RZ ;  /* 0x0000003e1418723c */ /* 0x000fe200000418ff */
[----:B-1----:R-:W-:Y:S02]  /*83e0*/  FSEL R63, R48, -INF , !P1 ;  /* 0xff800000303f7808 */ /* 0x002fe40004800000 */
[----:B------:R-:W-:Y:S02]  /*83f0*/  FSEL R62, R49, -INF , !P6 ;  /* 0xff800000313e7808 */ /* 0x000fe40007000000 */
[----:B------:R-:W-:Y:S01]  /*8400*/  ISETP.GE.AND P6, PT, R2, R9, PT ;  /* 0x000000090200720c */ /* 0x000fe20003fc6270 */
[----:B------:R1:W-:Y:S01]  /*8410*/  MUFU.TANH R116, R35 ;  /* 0x0000002300747308 */ /* 0x0003e20000002400 */
[----:B------:R-:W-:-:S02]  /*8420*/  VIADD R2, R0, 0xffffff10 ;  /* 0xffffff1000027836 */ /* 0x000fc40000000000 */
[----:B------:R-:W-:Y:S01]  /*8430*/  FSEL R52, R52, -INF , !P6 ;  /* 0xff80000034347808 */ /* 0x000fe20007000000 */
[----:B------:R-:W-:Y:S01]  /*8440*/  FMUL.FTZ R41, R41, UR6 ;  /* 0x0000000629297c20 */ /* 0x000fe20008410000 */
[----:B------:R-:W-:Y:S01]  /*8450*/  FMUL.FTZ R42, R42, UR6 ;  /* 0x000000062a2a7c20 */ /* 0x000fe20008410000 */
[----:B------:R-:W-:Y:S02]  /*8460*/  FMUL.FTZ R40, R40, UR6 ;  /* 0x0000000628287c20 */ /* 0x000fe40008410000 */
[----:B------:R-:W-:Y:S01]  /*8470*/  MUFU.TANH R124, R28 ;  /* 0x0000001c007c7308 */ /* 0x000fe20000002400 */
[C---:B------:R-:W-:Y:S02]  /*8480*/  ISETP.GE.AND P6, PT, R2.reuse, R11, PT ;  /* 0x0000000b0200720c */ /* 0x040fe40003fc6270 */
[----:B------:R-:W-:Y:S02]  /*8490*/  ISETP.GE.AND P1, PT, R2, R9, PT ;  /* 0x000000090200720c */ /* 0x000fe40003f26270 */
[----:B------:R-:W-:-:S02]  /*84a0*/  FSEL R104, R123, -INF , !P6 ;  /* 0xff8000007b687808 */ /* 0x000fc40007000000 */
[----:B------:R-:W-:Y:S01]  /*84b0*/  FSEL R72, R121, -INF , !P1 ;  /* 0xff80000079487808 */ /* 0x000fe20004800000 */
[----:B------:R-:W-:Y:S01]  /*84c0*/  MUFU.TANH R127, R29 ;  /* 0x0000001d007f7308 */ /* 0x000fe20000002400 */
[----:B-1----:R-:W-:Y:S07]  /*84d0*/  HMMA.16816.F32.BF16 R32, R16, R90, RZ ;  /* 0x0000005a1020723c */ /* 0x002fee00000418ff */
[----:B------:R-:W-:Y:S08]  /*84e0*/  MUFU.TANH R122, R30 ;  /* 0x0000001e007a7308 */ /* 0x000ff00000002400 */
[----:B------:R1:W-:Y:S05]  /*84f0*/  MUFU.TANH R126, R31 ;  /* 0x0000001f007e7308 */ /* 0x0003ea0000002400 */
[----:B------:R-:W-:Y:S03]  /*8500*/  HMMA.16816.F32.BF16 R44, R4, R74, R32 ;  /* 0x0000004a042c723c */ /* 0x000fe60000041820 */
[----:B------:R-:W2:Y:S08]  /*8510*/  MUFU.TANH R42, R42 ;  /* 0x0000002a002a7308 */ /* 0x000eb00000002400 */
[----:B------:R-:W3:Y:S01]  /*8520*/  MUFU.TANH R40, R40 ;  /* 0x0000002800287308 */ /* 0x000ee20000002400 */
[----:B-1----:R-:W-:Y:S01]  /*8530*/  HMMA.16816.F32.BF16 R28, R12, R86, R24 ;  /* 0x000000560c1c723c */ /* 0x002fe20000041818 */
[----:B------:R-:W-:-:S06]  /*8540*/  FMUL.FTZ R25, R43, UR6 ;  /* 0x000000062b197c20 */ /* 0x000fcc0008410000 */
[----:B------:R-:W1:Y:S01]  /*8550*/  MUFU.TANH R24, R41 ;  /* 0x0000002900187308 */ /* 0x000e620000002400 */
[----:B------:R-:W-:Y:S01]  /*8560*/  FMUL.FTZ R45, R45, UR6 ;  /* 0x000000062d2d7c20 */ /* 0x000fe20008410000 */
[----:B--2---:R-:W-:Y:S01]  /*8570*/  FSEL R68, R42, -INF , !P2 ;  /* 0xff8000002a447808 */ /* 0x004fe20005000000 */
[----:B------:R-:W-:Y:S01]  /*8580*/  FMUL.FTZ R47, R47, UR6 ;  /* 0x000000062f2f7c20 */ /* 0x000fe20008410000 */
[----:B------:R-:W-:Y:S01]  /*8590*/  ISETP.GE.AND P2, PT, R2, R8, PT ;  /* 0x000000080200720c */ /* 0x000fe20003f46270 */
[----:B------:R-:W-:Y:S01]  /*85a0*/  FMUL.FTZ R44, R44, UR6 ;  /* 0x000000062c2c7c20 */ /* 0x000fe20008410000 */
[----:B------:R-:W-:Y:S02]  /*85b0*/  FMUL.FTZ R46, R46, UR6 ;  /* 0x000000062e2e7c20 */ /* 0x000fe40008410000 */
[----:B------:R-:W2:Y:S01]  /*85c0*/  MUFU.TANH R25, R25 ;  /* 0x0000001900197308 */ /* 0x000ea20000002400 */
[----:B------:R-:W-:Y:S02]  /*85d0*/  FSEL R100, R129, -INF , !P2 ;  /* 0xff80000081647808 */ /* 0x000fe40005000000 */
[----:B---3--:R-:W-:Y:S01]  /*85e0*/  FSEL R49, R40, -INF , !P4 ;  /* 0xff80000028317808 */ /* 0x008fe20006000000 */
[----:B------:R-:W-:Y:S01]  /*85f0*/  FMUL.FTZ R28, R28, UR6 ;  /* 0x000000061c1c7c20 */ /* 0x000fe20008410000 */
[----:B------:R-:W-:Y:S01]  /*8600*/  FMUL.FTZ R30, R30, UR6 ;  /* 0x000000061e1e7c20 */ /* 0x000fe20008410000 */
[----:B------:R-:W-:Y:S01]  /*8610*/  ISETP.GE.AND P4, PT, R3, R10, PT ;  /* 0x0000000a0300720c */ /* 0x000fe20003f86270 */
[----:B------:R-:W-:-:S02]  /*8620*/  VIADD R3, R0, 0xffffff11 ;  /* 0xffffff1100037836 */ /* 0x000fc40000000000 */
[----:B------:R-:W-:Y:S01]  /*8630*/  FMUL.FTZ R29, R29, UR6 ;  /* 0x000000061d1d7c20 */ /* 0x000fe20008410000 */
[----:B-1----:R-:W-:Y:S01]  /*8640*/  FSEL R48, R24, -INF , !P5 ;  /* 0xff80000018307808 */ /* 0x002fe20006800000 */
[----:B------:R-:W1:Y:S01]  /*8650*/  MUFU.TANH R28, R28 ;  /* 0x0000001c001c7308 */ /* 0x000e620000002400 */
[----:B------:R-:W-:Y:S01]  /*8660*/  ISETP.GE.AND P5, PT, R2, R10, PT ;  /* 0x0000000a0200720c */ /* 0x000fe20003fa6270 */
[----:B------:R-:W-:Y:S02]  /*8670*/  VIADD R2, R0, 0xffffff18 ;  /* 0xffffff1800027836 */ /* 0x000fe40000000000 */
[----:B------:R-:W-:Y:S01]  /*8680*/  FMUL.FTZ R31, R31, UR6 ;  /* 0x000000061f1f7c20 */ /* 0x000fe20008410000 */
[----:B------:R-:W-:Y:S02]  /*8690*/  FSEL R60, R60, -INF , !P4 ;  /* 0xff8000003c3c7808 */ /* 0x000fe40006000000 */
[----:B------:R-:W-:Y:S02]  /*86a0*/  ISETP.GE.AND P4, PT, R3, R9, PT ;  /* 0x000000090300720c */ /* 0x000fe40003f86270 */
[----:B--2---:R-:W-:Y:S01]  /*86b0*/  FSEL R65, R25, -INF , !P3 ;  /* 0xff80000019417808 */ /* 0x004fe20005800000 */
[----:B------:R-:W2:Y:S01]  /*86c0*/  MUFU.TANH R30, R30 ;  /* 0x0000001e001e7308 */ /* 0x000ea20000002400 */
[----:B------:R-:W-:Y:S01]  /*86d0*/  HMMA.16816.F32.BF16 R24, R20, R70, RZ ;  /* 0x000000461418723c */ /* 0x000fe200000418ff */
[----:B------:R-:W-:-:S02]  /*86e0*/  ISETP.GE.AND P6, PT, R2, R8, PT ;  /* 0x000000080200720c */ /* 0x000fc40003fc6270 */
[----:B------:R-:W-:Y:S02]  /*86f0*/  ISETP.GE.AND P1, PT, R2, R11, PT ;  /* 0x0000000b0200720c */ /* 0x000fe40003f26270 */
[C---:B------:R-:W-:Y:S02]  /*8700*/  ISETP.GE.AND P3, PT, R3.reuse, R8, PT ;  /* 0x000000080300720c */ /* 0x040fe40003f66270 */
[----:B------:R3:W-:Y:S01]  /*8710*/  MUFU.TANH R172, R45 ;  /* 0x0000002d00ac7308 */ /* 0x0007e20000002400 */
[----:B------:R-:W-:Y:S02]  /*8720*/  ISETP.GE.AND P2, PT, R3, R10, PT ;  /* 0x0000000a0300720c */ /* 0x000fe40003f46270 */
[----:B-1----:R-:W-:Y:S02]  /*8730*/  FSEL R92, R28, -INF , !P6 ;  /* 0xff8000001c5c7808 */ /* 0x002fe40007000000 */
[----:B------:R-:W-:Y:S02]  /*8740*/  FSEL R76, R115, -INF , !P5 ;  /* 0xff800000734c7808 */ /* 0x000fe40006800000 */
[----:B------:R-:W-:Y:S01]  /*8750*/  FSEL R96, R131, -INF , !P3 ;  /* 0xff80000083607808 */ /* 0x000fe20005800000 */
[----:B------:R-:W1:Y:S01]  /*8760*/  MUFU.TANH R40, R31 ;  /* 0x0000001f00287308 */ /* 0x000e620000002400 */
[----:B------:R-:W-:-:S02]  /*8770*/  ISETP.GE.AND P5, PT, R2, R9, PT ;  /* 0x000000090200720c */ /* 0x000fc40003fa6270 */
[----:B--2---:R-:W-:Y:S02]  /*8780*/  FSEL R93, R30, -INF , !P1 ;  /* 0xff8000001e5d7808 */ /* 0x004fe40004800000 */
[----:B------:R-:W-:Y:S01]  /*8790*/  HMMA.16816.F32.BF16 R32, R12, R54, R24 ;  /* 0x000000360c20723c */ /* 0x000fe20000041818 */
[----:B------:R-:W-:Y:S01]  /*87a0*/  ISETP.GE.AND P3, PT, R2, R10, PT ;  /* 0x0000000a0200720c */ /* 0x000fe20003f66270 */
[----:B------:R-:W-:Y:S01]  /*87b0*/  VIADD R2, R0, 0xffffff19 ;  /* 0xffffff1900027836 */ /* 0x000fe20000000000 */
[----:B------:R-:W-:Y:S01]  /*87c0*/  FSEL R71, R125, -INF , !P4 ;  /* 0xff8000007d477808 */ /* 0x000fe20006000000 */
[----:B------:R-:W-:Y:S01]  /*87d0*/  MUFU.TANH R170, R44 ;  /* 0x0000002c00aa7308 */ /* 0x000fe20000002400 */
[----:B---3--:R-:W-:Y:S02]  /*87e0*/  FSEL R45, R69, -INF , !P0 ;  /* 0xff800000452d7808 */ /* 0x008fe40004000000 */
[-C--:B------:R-:W-:Y:S01]  /*87f0*/  ISETP.GE.AND P0, PT, R3, R11.reuse, PT ;  /* 0x0000000b0300720c */ /* 0x080fe20003f06270 */
[----:B------:R-:W-:Y:S01]  /*8800*/  HMMA.16816.F32.BF16 R24, R20, R98, RZ ;  /* 0x000000621418723c */ /* 0x000fe200000418ff */
[----:B------:R-:W-:-:S02]  /*8810*/  ISETP.GE.AND P4, PT, R2, R11, PT ;  /* 0x0000000b0200720c */ /* 0x000fc40003f86270 */
[----:B------:R-:W-:Y:S01]  /*8820*/  FSEL R101, R130, -INF , !P0 ;  /* 0xff80000082657808 */ /* 0x000fe20004000000 */
[----:B------:R2:W3:Y:S01]  /*8830*/  MUFU.TANH R3, R29 ;  /* 0x0000001d00037308 */ /* 0x0004e20000002400 */
[----:B-1----:R-:W-:Y:S02]  /*8840*/  FSEL R89, R40, -INF , !P4 ;  /* 0xff80000028597808 */ /* 0x002fe40006000000 */
[----:B------:R-:W-:Y:S02]  /*8850*/  FSEL R77, R85, -INF , !P2 ;  /* 0xff800000554d7808 */ /* 0x000fe40005000000 */
[----:B------:R-:W-:Y:S02]  /*8860*/  ISETP.GE.AND P0, PT, R2, R8, PT ;  /* 0x000000080200720c */ /* 0x000fe40003f06270 */
[----:B------:R-:W-:Y:S01]  /*8870*/  FMUL.FTZ R32, R32, UR6 ;  /* 0x0000000620207c20 */ /* 0x000fe20008410000 */
[----:B------:R-:W-:Y:S01]  /*8880*/  FMUL.FTZ R33, R33, UR6 ;  /* 0x0000000621217c20 */ /* 0x000fe20008410000 */
[----:B------:R-:W-:Y:S01]  /*8890*/  ISETP.GE.AND P2, PT, R2, R9, PT ;  /* 0x000000090200720c */ /* 0x000fe20003f46270 */
[----:B------:R-:W-:Y:S01]  /*88a0*/  FMUL.FTZ R34, R34, UR6 ;  /* 0x0000000622227c20 */ /* 0x000fe20008410000 */
[----:B------:R-:W-:Y:S01]  /*88b0*/  ISETP.GE.AND P6, PT, R2, R10, PT ;  /* 0x0000000a0200720c */ /* 0x000fe20003fc6270 */
[----:B------:R-:W-:Y:S01]  /*88c0*/  VIADD R2, R0, 0xffffff20 ;  /* 0xffffff2000027836 */ /* 0x000fe20000000000 */
[----:B------:R-:W1:Y:S01]  /*88d0*/  MUFU.TANH R32, R32 ;  /* 0x0000002000207308 */ /* 0x000e620000002400 */
[----:B------:R-:W-:-:S02]  /*88e0*/  FSEL R54, R80, -INF , !P5 ;  /* 0xff80000050367808 */ /* 0x000fc40006800000 */
[----:B------:R-:W-:Y:S01]  /*88f0*/  FSEL R73, R73, -INF , !P3 ;  /* 0xff80000049497808 */ /* 0x000fe20005800000 */
[----:B--2---:R-:W-:Y:S01]  /*8900*/  HMMA.16816.F32.BF16 R28, R16, R58, RZ ;  /* 0x0000003a101c723c */ /* 0x004fe200000418ff */
[----:B---3--:R-:W-:Y:S01]  /*8910*/  FSEL R86, R3, -INF , !P0 ;  /* 0xff80000003567808 */ /* 0x008fe20004000000 */
[----:B------:R-:W-:Y:S01]  /*8920*/  VIADD R3, R0, 0xffffff21 ;  /* 0xffffff2100037836 */ /* 0x000fe20000000000 */
[C---:B------:R-:W-:Y:S01]  /*8930*/  ISETP.GE.AND P1, PT, R2.reuse, R8, PT ;  /* 0x000000080200720c */ /* 0x040fe20003f26270 */
[----:B------:R-:W-:Y:S01]  /*8940*/  MUFU.TANH R34, R34 ;  /* 0x0000002200227308 */ /* 0x000fe20000002400 */
[C---:B------:R-:W-:Y:S02]  /*8950*/  ISETP.GE.AND P5, PT, R2.reuse, R11, PT ;  /* 0x0000000b0200720c */ /* 0x040fe40003fa6270 */
[C---:B------:R-:W-:Y:S02]  /*8960*/  ISETP.GE.AND P3, PT, R2.reuse, R9, PT ;  /* 0x000000090200720c */ /* 0x040fe40003f66270 */
[----:B------:R-:W-:Y:S01]  /*8970*/  ISETP.GE.AND P0, PT, R2, R10, PT ;  /* 0x0000000a0200720c */ /* 0x000fe20003f06270 */
[----:B------:R-:W-:Y:S01]  /*8980*/  VIADD R2, R0, 0xffffff28 ;  /* 0xffffff2800027836 */ /* 0x000fe20000000000 */
[----:B------:R-:W-:Y:S01]  /*8990*/  FSEL R55, R81, -INF , !P6 ;  /* 0xff80000051377808 */ /* 0x000fe20007000000 */
[----:B------:R2:W-:Y:S01]  /*89a0*/  MUFU.TANH R85, R47 ;  /* 0x0000002f00557308 */ /* 0x0005e20000002400 */
[----:B------:R-:W-:-:S02]  /*89b0*/  FSEL R121, R134, -INF , !P1 ;  /* 0xff80000086797808 */ /* 0x000fc40004800000 */
[C---:B------:R-:W-:Y:S02]  /*89c0*/  ISETP.GE.AND P4, PT, R3.reuse, R8, PT ;  /* 0x000000080300720c */ /* 0x040fe40003f86270 */
[C---:B------:R-:W-:Y:S02]  /*89d0*/  ISETP.GE.AND P6, PT, R3.reuse, R9, PT ;  /* 0x000000090300720c */ /* 0x040fe40003fc6270 */
[----:B------:R-:W-:Y:S01]  /*89e0*/  ISETP.GE.AND P1, PT, R3, R10, PT ;  /* 0x0000000a0300720c */ /* 0x000fe20003f26270 */
[----:B------:R-:W-:Y:S01]  /*89f0*/  HMMA.16816.F32.BF16 R40, R4, R66, R28 ;  /* 0x000000420428723c */ /* 0x000fe2000004181c */
[----:B------:R-:W-:Y:S01]  /*8a00*/  FSEL R125, R133, -INF , !P5 ;  /* 0xff800000857d7808 */ /* 0x000fe20006800000 */
[----:B------:R-:W-:Y:S01]  /*8a10*/  MUFU.TANH R105, R46 ;  /* 0x0000002e00697308 */ /* 0x000fe20000002400 */
[----:B------:R-:W-:Y:S02]  /*8a20*/  FSEL R120, R174, -INF , !P4 ;  /* 0xff800000ae787808 */ /* 0x000fe40006000000 */
[----:B------:R-:W-:-:S02]  /*8a30*/  ISETP.GE.AND P5, PT, R2, R8, PT ;  /* 0x000000080200720c */ /* 0x000fc40003fa6270 */
[----:B------:R-:W-:Y:S01]  /*8a40*/  ISETP.GE.AND P4, PT, R2, R10, PT ;  /* 0x0000000a0200720c */ /* 0x000fe20003f86270 */
[----:B------:R-:W-:Y:S01]  /*8a50*/  HMMA.16816.F32.BF16 R28, R12, R82, R24 ;  /* 0x000000520c1c723c */ /* 0x000fe20000041818 */
[----:B------:R-:W-:Y:S01]  /*8a60*/  FMUL.FTZ R25, R35, UR6 ;  /* 0x0000000623197c20 */ /* 0x000fe20008410000 */
[----:B------:R-:W3:Y:S01]  /*8a70*/  MUFU.TANH R24, R33 ;  /* 0x0000002100187308 */ /* 0x000ee20000002400 */
[----:B--2---:R-:W-:Y:S02]  /*8a80*/  FSEL R47, R84, -INF , !P2 ;  /* 0xff800000542f7808 */ /* 0x004fe40005000000 */
[-C--:B------:R-:W-:Y:S01]  /*8a90*/  ISETP.GE.AND P2, PT, R3, R11.reuse, PT ;  /* 0x0000000b0300720c */ /* 0x080fe20003f46270 */
[----:B------:R-:W-:Y:S01]  /*8aa0*/  VIADD R3, R0, 0xffffff29 ;  /* 0xffffff2900037836 */ /* 0x000fe20000000000 */
[----:B------:R-:W-:Y:S02]  /*8ab0*/  FSEL R82, R171, -INF , !P6 ;  /* 0xff800000ab527808 */ /* 0x000fe40007000000 */
[----:B------:R-:W-:Y:S01]  /*8ac0*/  FSEL R119, R177, -INF , !P2 ;  /* 0xff800000b1777808 */ /* 0x000fe20005000000 */
[----:B------:R-:W2:Y:S01]  /*8ad0*/  MUFU.TANH R25, R25 ;  /* 0x0000001900197308 */ /* 0x000ea20000002400 */
[C---:B------:R-:W-:Y:S01]  /*8ae0*/  ISETP.GE.AND P2, PT, R3.reuse, R8, PT ;  /* 0x000000080300720c */ /* 0x040fe20003f46270 */
[----:B------:R-:W-:Y:S01]  /*8af0*/  FMUL.FTZ R40, R40, UR6 ;  /* 0x0000000628287c20 */ /* 0x000fe20008410000 */
[-C--:B------:R-:W-:Y:S01]  /*8b00*/  ISETP.GE.AND P6, PT, R3, R11.reuse, PT ;  /* 0x0000000b0300720c */ /* 0x080fe20003fc6270 */
[----:B------:R-:W-:Y:S01]  /*8b10*/  FMUL.FTZ R41, R41, UR6 ;  /* 0x0000000629297c20 */ /* 0x000fe20008410000 */
[----:B------:R-:W-:Y:S01]  /*8b20*/  FSEL R84, R132, -INF , !P3 ;  /* 0xff80000084547808 */ /* 0x000fe20005800000 */
[----:B------:R-:W-:Y:S01]  /*8b30*/  FMUL.FTZ R42, R42, UR6 ;  /* 0x000000062a2a7c20 */ /* 0x000fe20008410000 */
[----:B------:R-:W-:Y:S01]  /*8b40*/  FSEL R97, R97, -INF , !P0 ;  /* 0xff80000061617808 */ /* 0x000fe20004000000 */
[----:B------:R-:W-:Y:S01]  /*8b50*/  FMUL.FTZ R43, R43, UR6 ;  /* 0x000000062b2b7c20 */ /* 0x000fe20008410000 */
[----:B------:R-:W-:Y:S01]  /*8b60*/  FMUL.FTZ R28, R28, UR6 ;  /* 0x000000061c1c7c20 */ /* 0x000fe20008410000 */
[----:B------:R-:W-:Y:S01]  /*8b70*/  FMUL.FTZ R30, R30, UR6 ;  /* 0x000000061e1e7c20 */ /* 0x000fe20008410000 */
[----:B------:R-:W-:Y:S01]  /*8b80*/  FMUL.FTZ R29, R29, UR6 ;  /* 0x000000061d1d7c20 */ /* 0x000fe20008410000 */
[----:B------:R-:W-:Y:S01]  /*8b90*/  FMUL.FTZ R31, R31, UR6 ;  /* 0x000000061f1f7c20 */ /* 0x000fe20008410000 */
[C---:B------:R-:W-:Y:S01]  /*8ba0*/  ISETP.GE.AND P3, PT, R2.reuse, R11, PT ;  /* 0x0000000b0200720c */ /* 0x040fe20003f66270 */
[----:B------:R-:W-:Y:S01]  /*8bb0*/  MUFU.TANH R69, R40 ;  /* 0x0000002800457308 */ /* 0x000fe20000002400 */
[----:B------:R-:W-:Y:S01]  /*8bc0*/  ISETP.GE.AND P0, PT, R2, R9, PT ;  /* 0x000000090200720c */ /* 0x000fe20003f06270 */
[----:B------:R-:W-:Y:S01]  /*8bd0*/  VIADD R2, R0, 0xffffff30 ;  /* 0xffffff3000027836 */ /* 0x000fe20000000000 */
[----:B------:R-:W-:-:S02]  /*8be0*/  FSEL R88, R168, -INF , !P1 ;  /* 0xff800000a8587808 */ /* 0x000fc40004800000 */
[----:B-1----:R-:W-:Y:S02]  /*8bf0*/  FSEL R113, R32, -INF , !P5 ;  /* 0xff80000020717808 */ /* 0x002fe40006800000 */
[----:B------:R-:W-:Y:S01]  /*8c00*/  FSEL R87, R112, -INF , !P4 ;  /* 0xff80000070577808 */ /* 0x000fe20006000000 */
[----:B------:R-:W1:Y:S01]  /*8c10*/  MUFU.TANH R28, R28 ;  /* 0x0000001c001c7308 */ /* 0x000e620000002400 */
[C---:B------:R-:W-:Y:S02]  /*8c20*/  ISETP.GE.AND P1, PT, R3.reuse, R9, PT ;  /* 0x000000090300720c */ /* 0x040fe40003f26270 */
[----:B------:R-:W-:Y:S01]  /*8c30*/  ISETP.GE.AND P5, PT, R3, R10, PT ;  /* 0x0000000a0300720c */ /* 0x000fe20003fa6270 */
[----:B------:R-:W-:Y:S01]  /*8c40*/  VIADD R3, R0, 0xffffff31 ;  /* 0xffffff3100037836 */ /* 0x000fe20000000000 */
[----:B---3--:R-:W-:Y:S02]  /*8c50*/  FSEL R112, R24, -INF , !P2 ;  /* 0xff80000018707808 */ /* 0x008fe40005000000 */
[----:B--2---:R-:W-:Y:S01]  /*8c60*/  FSEL R115, R25, -INF , !P6 ;  /* 0xff80000019737808 */ /* 0x004fe20007000000 */
[----:B------:R-:W2:Y:S01]  /*8c70*/  MUFU.TANH R30, R30 ;  /* 0x0000001e001e7308 */ /* 0x000ea20000002400 */
[----:B------:R-:W-:Y:S01]  /*8c80*/  HMMA.16816.F32.BF16 R24, R20, R90, RZ ;  /* 0x0000005a1418723c */ /* 0x000fe200000418ff */
[----:B------:R-:W-:-:S02]  /*8c90*/  FSEL R118, R34, -INF , !P3 ;  /* 0xff80000022767808 */ /* 0x000fc40005800000 */
[----:B------:R-:W-:Y:S02]  /*8ca0*/  FSEL R80, R114, -INF , !P0 ;  /* 0xff80000072507808 */ /* 0x000fe40004000000 */
[C---:B------:R-:W-:Y:S02]  /*8cb0*/  ISETP.GE.AND P3, PT, R2.reuse, R8, PT ;  /* 0x000000080200720c */ /* 0x040fe40003f66270 */
[----:B------:R-:W3:Y:S01]  /*8cc0*/  MUFU.TANH R29, R29 ;  /* 0x0000001d001d7308 */ /* 0x000ee20000002400 */
[C---:B------:R-:W-:Y:S02]  /*8cd0*/  ISETP.GE.AND P0, PT, R2.reuse, R11, PT ;  /* 0x0000000b0200720c */ /* 0x040fe40003f06270 */
[C---:B------:R-:W-:Y:S02]  /*8ce0*/  ISETP.GE.AND P4, PT, R2.reuse, R9, PT ;  /* 0x000000090200720c */ /* 0x040fe40003f86270 */
[----:B------:R-:W-:Y:S01]  /*8cf0*/  ISETP.GE.AND P2, PT, R2, R10, PT ;  /* 0x0000000a0200720c */ /* 0x000fe20003f46270 */
[----:B------:R-:W-:Y:S01]  /*8d00*/  VIADD R2, R0, 0xffffff38 ;  /* 0xffffff3800027836 */ /* 0x000fe20000000000 */
[----:B------:R-:W-:Y:S01]  /*8d10*/  ISETP.GE.AND P6, PT, R3, R8, PT ;  /* 0x000000080300720c */ /* 0x000fe20003fc6270 */
[----:B------:R-:W4:Y:S01]  /*8d20*/  MUFU.TANH R31, R31 ;  /* 0x0000001f001f7308 */ /* 0x000f220000002400 */
[----:B------:R-:W-:-:S02]  /*8d30*/  FSEL R171, R176, -INF , !P0 ;  /* 0xff800000b0ab7808 */ /* 0x000fc40004000000 */
[----:B------:R-:W-:Y:S02]  /*8d40*/  FSEL R99, R173, -INF , !P4 ;  /* 0xff800000ad637808 */ /* 0x000fe40006000000 */
[----:B------:R-:W-:Y:S01]  /*8d50*/  FSEL R123, R169, -INF , !P2 ;  /* 0xff800000a97b7808 */ /* 0x000fe20005000000 */
[----:B------:R-:W-:Y:S01]  /*8d60*/  HMMA.16816.F32.BF16 R32, R12, R74, R24 ;  /* 0x0000004a0c20723c */ /* 0x000fe20000041818 */
[----:B------:R-:W-:Y:S01]  /*8d70*/  FSEL R168, R179, -INF , !P6 ;  /* 0xff800000b3a87808 */ /* 0x000fe20007000000 */
[----:B------:R-:W-:Y:S01]  /*8d80*/  MUFU.TANH R70, R41 ;  /* 0x0000002900467308 */ /* 0x000fe20000002400 */
[----:B------:R-:W-:Y:S02]  /*8d90*/  FSEL R81, R117, -INF , !P1 ;  /* 0xff80000075517808 */ /* 0x000fe40004800000 */
[----:B------:R-:W-:Y:S02]  /*8da0*/  FSEL R83, R116, -INF , !P5 ;  /* 0xff80000074537808 */ /* 0x000fe40006800000 */
[C---:B------:R-:W-:Y:S01]  /*8db0*/  ISETP.GE.AND P0, PT, R2.reuse, R8, PT ;  /* 0x000000080200720c */ /* 0x040fe20003f06270 */
[----:B------:R-:W-:Y:S01]  /*8dc0*/  HMMA.16816.F32.BF16 R24, R16, R102, RZ ;  /* 0x000000661018723c */ /* 0x000fe200000418ff */
[C---:B------:R-:W-:Y:S01]  /*8dd0*/  ISETP.GE.AND P4, PT, R2.reuse, R11, PT ;  /* 0x0000000b0200720c */ /* 0x040fe20003f86270 */
[----:B------:R-:W-:Y:S01]  /*8de0*/  MUFU.TANH R44, R42 ;  /* 0x0000002a002c7308 */ /* 0x000fe20000002400 */
[----:B------:R-:W-:-:S02]  /*8df0*/  ISETP.GE.AND P2, PT, R2, R9, PT ;  /* 0x000000090200720c */ /* 0x000fc40003f46270 */
[----:B------:R-:W-:Y:S01]  /*8e00*/  ISETP.GE.AND P6, PT, R2, R10, PT ;  /* 0x0000000a0200720c */ /* 0x000fe20003fc6270 */
[----:B------:R-:W-:Y:S01]  /*8e10*/  VIADD R2, R0, 0xffffff39 ;  /* 0xffffff3900027836 */ /* 0x000fe20000000000 */
[C---:B------:R-:W-:Y:S01]  /*8e20*/  ISETP.GE.AND P1, PT, R3.reuse, R11, PT ;  /* 0x0000000b0300720c */ /* 0x040fe20003f26270 */
[----:B------:R-:W-:Y:S01]  /*8e30*/  HMMA.16816.F32.BF16 R16, R16, R78, RZ ;  /* 0x0000004e1010723c */ /* 0x000fe200000418ff */
[----:B------:R-:W-:Y:S01]  /*8e40*/  ISETP.GE.AND P5, PT, R3, R9, PT ;  /* 0x000000090300720c */ /* 0x000fe20003fa6270 */
[----:B------:R5:W-:Y:S01]  /*8e50*/  MUFU.TANH R46, R43 ;  /* 0x0000002b002e7308 */ /* 0x000be20000002400 */
[----:B------:R-:W-:Y:S01]  /*8e60*/  FSEL R134, R182, -INF , !P1 ;  /* 0xff800000b6867808 */ /* 0x000fe20004800000 */
[----:B------:R-:W-:Y:S01]  /*8e70*/  FMUL.FTZ R32, R32, UR6 ;  /* 0x0000000620207c20 */ /* 0x000fe20008410000 */
[----:B------:R-:W-:Y:S01]  /*8e80*/  FSEL R98, R178, -INF , !P5 ;  /* 0xff800000b2627808 */ /* 0x000fe20006800000 */
[----:B------:R-:W-:Y:S01]  /*8e90*/  FMUL.FTZ R33, R33, UR6 ;  /* 0x0000000621217c20 */ /* 0x000fe20008410000 */
[----:B------:R-:W-:Y:S01]  /*8ea0*/  ISETP.GE.AND P1, PT, R2, R8, PT ;  /* 0x000000080200720c */ /* 0x000fe20003f26270 */
[----:B------:R-:W-:Y:S01]  /*8eb0*/  FMUL.FTZ R34, R34, UR6 ;  /* 0x0000000622227c20 */ /* 0x000fe20008410000 */
[----:B------:R-:W-:Y:S01]  /*8ec0*/  ISETP.GE.AND P5, PT, R2, R11, PT ;  /* 0x0000000b0200720c */ /* 0x000fe20003fa6270 */
[----:B------:R-:W-:Y:S01]  /*8ed0*/  MUFU.TANH R32, R32 ;  /* 0x0000002000207308 */ /* 0x000fe20000002400 */
[----:B-1----:R-:W-:-:S02]  /*8ee0*/  FSEL R129, R28, -INF , !P0 ;  /* 0xff8000001c817808 */ /* 0x002fc40004000000 */
[----:B--2---:R-:W-:Y:S02]  /*8ef0*/  FSEL R132, R30, -INF , !P4 ;  /* 0xff8000001e847808 */ /* 0x004fe40006000000 */
[----:B---3--:R-:W-:Y:S02]  /*8f00*/  FSEL R128, R29, -INF , !P1 ;  /* 0xff8000001d807808 */ /* 0x008fe40004800000 */
[----:B----4-:R-:W-:Y:S01]  /*8f10*/  FSEL R130, R31, -INF , !P5 ;  /* 0xff8000001f827808 */ /* 0x010fe20006800000 */
[----:B------:R-:W-:Y:S01]  /*8f20*/  MUFU.TANH R33, R33 ;  /* 0x0000002100217308 */ /* 0x000fe20000002400 */
[----:B------:R-:W-:Y:S01]  /*8f30*/  HMMA.16816.F32.BF16 R28, R20, R58, RZ ;  /* 0x0000003a141c723c */ /* 0x000fe200000418ff */
[----:B------:R-:W-:Y:S02]  /*8f40*/  FSEL R133, R180, -INF , !P3 ;  /* 0xff800000b4857808 */ /* 0x000fe40005800000 */
[-C--:B------:R-:W-:Y:S01]  /*8f50*/  ISETP.GE.AND P3, PT, R3, R10.reuse, PT ;  /* 0x0000000a0300720c */ /* 0x080fe20003f66270 */
[----:B------:R-:W-:Y:S01]  /*8f60*/  VIADD R3, R0, 0xffffff41 ;  /* 0xffffff4100037836 */ /* 0x000fe20000000000 */
[----:B------:R-:W-:-:S02]  /*8f70*/  ISETP.GE.AND P0, PT, R2, R10, PT ;  /* 0x0000000a0200720c */ /* 0x000fc40003f06270 */
[----:B------:R-:W-:Y:S01]  /*8f80*/  FSEL R117, R175, -INF , !P3 ;  /* 0xff800000af757808 */ /* 0x000fe20005800000 */
[----:B-----5:R-:W-:Y:S01]  /*8f90*/  HMMA.16816.F32.BF16 R40, R4, R106, R24 ;  /* 0x0000006a0428723c */ /* 0x020fe20000041818 */
[----:B------:R-:W-:Y:S01]  /*8fa0*/  FMUL.FTZ R24, R35, UR6 ;  /* 0x0000000623187c20 */ /* 0x000fe20008410000 */
[----:B------:R-:W-:Y:S01]  /*8fb0*/  ISETP.GE.AND P3, PT, R2, R9, PT ;  /* 0x000000090200720c */ /* 0x000fe20003f66270 */
[----:B------:R-:W-:Y:S01]  /*8fc0*/  VIADD R2, R0, 0xffffff40 ;  /* 0xffffff4000027836 */ /* 0x000fe20000000000 */
[----:B------:R-:W-:Y:S01]  /*8fd0*/  FSEL R90, R124, -INF , !P2 ;  /* 0xff8000007c5a7808 */ /* 0x000fe20005000000 */
[----:B------:R-:W-:Y:S01]  /*8fe0*/  MUFU.TANH R34, R34 ;  /* 0x0000002200227308 */ /* 0x000fe20000002400 */
[----:B------:R-:W-:Y:S02]  /*8ff0*/  FSEL R116, R122, -INF , !P6 ;  /* 0xff8000007a747808 */ /* 0x000fe40007000000 */
[C---:B------:R-:W-:Y:S02]  /*9000*/  ISETP.GE.AND P4, PT, R2.reuse, R8, PT ;  /* 0x000000080200720c */ /* 0x040fe40003f86270 */
[----:B------:R-:W-:-:S02]  /*9010*/  ISETP.GE.AND P2, PT, R2, R11, PT ;  /* 0x0000000b0200720c */ /* 0x000fc40003f46270 */
[----:B------:R-:W-:Y:S01]  /*9020*/  HMMA.16816.F32.BF16 R28, R12, R66, R28 ;  /* 0x000000420c1c723c */ /* 0x000fe2000004181c */
[----:B------:R-:W1:Y:S01]  /*9030*/  MUFU.TANH R24, R24 ;  /* 0x0000001800187308 */ /* 0x000e620000002400 */
[C---:B------:R-:W-:Y:S02]  /*9040*/  ISETP.GE.AND P6, PT, R2.reuse, R9, PT ;  /* 0x000000090200720c */ /* 0x040fe40003fc6270 */
[----:B------:R-:W-:Y:S01]  /*9050*/  ISETP.GE.AND P1, PT, R2, R10, PT ;  /* 0x0000000a0200720c */ /* 0x000fe20003f26270 */
[----:B------:R-:W-:Y:S01]  /*9060*/  VIADD R2, R0, 0xffffff48 ;  /* 0xffffff4800027836 */ /* 0x000fe20000000000 */
[----:B------:R-:W-:Y:S01]  /*9070*/  ISETP.GE.AND P5, PT, R3, R8, PT ;  /* 0x000000080300720c */ /* 0x000fe20003fa6270 */
[----:B------:R-:W-:Y:S01]  /*9080*/  FMUL.FTZ R40, R40, UR6 ;  /* 0x0000000628287c20 */ /* 0x000fe20008410000 */
[----:B------:R-:W-:Y:S01]  /*9090*/  FSEL R114, R126, -INF , !P0 ;  /* 0xff8000007e727808 */ /* 0x000fe20004000000 */
[----:B------:R-:W-:Y:S01]  /*90a0*/  FMUL.FTZ R41, R41, UR6 ;  /* 0x0000000629297c20 */ /* 0x000fe20008410000 */
[----:B------:R-:W-:Y:S01]  /*90b0*/  FSEL R203, R203, -INF , !P2 ;  /* 0xff800000cbcb7808 */ /* 0x000fe20005000000 */
[----:B------:R-:W-:Y:S01]  /*90c0*/  FMUL.FTZ R42, R42, UR6 ;  /* 0x000000062a2a7c20 */ /* 0x000fe20008410000 */
[----:B------:R-:W-:Y:S01]  /*90d0*/  FSEL R126, R189, -INF , !P6 ;  /* 0xff800000bd7e7808 */ /* 0x000fe20007000000 */
[----:B------:R-:W-:Y:S01]  /*90e0*/  MUFU.TANH R40, R40 ;  /* 0x0000002800287308 */ /* 0x000fe20000002400 */
[----:B------:R-:W-:Y:S01]  /*90f0*/  FSEL R169, R181, -INF , !P1 ;  /* 0xff800000b5a97808 */ /* 0x000fe20004800000 */
[----:B------:R-:W-:Y:S01]  /*9100*/  FMUL.FTZ R43, R43, UR6 ;  /* 0x000000062b2b7c20 */ /* 0x000fe20008410000 */
[----:B------:R-:W-:-:S02]  /*9110*/  FSEL R194, R194, -INF , !P5 ;  /* 0xff800000c2c27808 */ /* 0x000fc40006800000 */
[----:B------:R-:W-:Y:S01]  /*9120*/  ISETP.GE.AND P2, PT, R2, R8, PT ;  /* 0x000000080200720c */ /* 0x000fe20003f46270 */
[----:B------:R-:W-:Y:S01]  /*9130*/  FMUL.FTZ R28, R28, UR6 ;  /* 0x000000061c1c7c20 */ /* 0x000fe20008410000 */
[C---:B------:R-:W-:Y:S01]  /*9140*/  ISETP.GE.AND P6, PT, R2.reuse, R11, PT ;  /* 0x0000000b0200720c */ /* 0x040fe20003fc6270 */
[----:B------:R-:W-:Y:S01]  /*9150*/  FMUL.FTZ R29, R29, UR6 ;  /* 0x000000061d1d7c20 */ /* 0x000fe20008410000 */
[-C--:B------:R-:W-:Y:S01]  /*9160*/  ISETP.GE.AND P1, PT, R2, R9.reuse, PT ;  /* 0x000000090200720c */ /* 0x080fe20003f26270 */
[----:B------:R-:W-:Y:S01]  /*9170*/  FMUL.FTZ R30, R30, UR6 ;  /* 0x000000061e1e7c20 */ /* 0x000fe20008410000 */
[----:B------:R-:W-:Y:S01]  /*9180*/  ISETP.GE.AND P5, PT, R2, R10, PT ;  /* 0x0000000a0200720c */ /* 0x000fe20003fa6270 */
[----:B------:R-:W-:Y:S01]  /*9190*/  VIADD R2, R0, 0xffffff49 ;  /* 0xffffff4900027836 */ /* 0x000fe20000000000 */
[----:B------:R-:W-:Y:S01]  /*91a0*/  ISETP.GE.AND P0, PT, R3, R9, PT ;  /* 0x000000090300720c */ /* 0x000fe20003f06270 */
[----:B------:R-:W2:Y:S01]  /*91b0*/  MUFU.TANH R28, R28 ;  /* 0x0000001c001c7308 */ /* 0x000ea20000002400 */
[----:B------:R-:W-:Y:S01]  /*91c0*/  FSEL R91, R127, -INF , !P3 ;  /* 0xff8000007f5b7808 */ /* 0x000fe20005800000 */
[----:B------:R-:W-:Y:S01]  /*91d0*/  FMUL.FTZ R31, R31, UR6 ;  /* 0x000000061f1f7c20 */ /* 0x000fe20008410000 */
[----:B------:R-:W-:-:S02]  /*91e0*/  FSEL R124, R190, -INF , !P0 ;  /* 0xff800000be7c7808 */ /* 0x000fc40004000000 */
[-C--:B------:R-:W-:Y:S02]  /*91f0*/  ISETP.GE.AND P0, PT, R2, R11.reuse, PT ;  /* 0x0000000b0200720c */ /* 0x080fe40003f06270 */
[C---:B------:R-:W-:Y:S01]  /*9200*/  ISETP.GE.AND P3, PT, R3.reuse, R11, PT ;  /* 0x0000000b0300720c */ /* 0x040fe20003f66270 */
[----:B------:R-:W-:Y:S01]  /*9210*/  MUFU.TANH R29, R29 ;  /* 0x0000001d001d7308 */ /* 0x000fe20000002400 */
[----:B-1----:R-:W-:Y:S02]  /*9220*/  FSEL R178, R24, -INF , !P0 ;  /* 0xff80000018b27808 */ /* 0x002fe40004000000 */
[----:B------:R-:W-:Y:S01]  /*9230*/  FSEL R196, R196, -INF , !P4 ;  /* 0xff800000c4c47808 */ /* 0x000fe20006000000 */
[----:B------:R-:W-:Y:S01]  /*9240*/  HMMA.16816.F32.BF16 R24, R4, R94, R16 ;  /* 0x0000005e0418723c */ /* 0x000fe20000041810 */
[----:B------:R-:W-:Y:S01]  /*9250*/  ISETP.GE.AND P4, PT, R3, R10, PT ;  /* 0x0000000a0300720c */ /* 0x000fe20003f86270 */
[----:B------:R-:W-:Y:S01]  /*9260*/  VIADD R3, R0, 0xffffff50 ;  /* 0xffffff5000037836 */ /* 0x000fe20000000000 */
[----:B------:R-:W-:Y:S01]  /*9270*/  FSEL R193, R193, -INF , !P3 ;  /* 0xff800000c1c17808 */ /* 0x000fe20005800000 */
[----:B------:R-:W1:Y:S01]  /*9280*/  MUFU.TANH R30, R30 ;  /* 0x0000001e001e7308 */ /* 0x000e620000002400 */
[----:B------:R-:W-:-:S02]  /*9290*/  ISETP.GE.AND P3, PT, R2, R8, PT ;  /* 0x000000080200720c */ /* 0x000fc40003f66270 */
[----:B------:R-:W-:Y:S01]  /*92a0*/  FSEL R131, R183, -INF , !P4 ;  /* 0xff800000b7837808 */ /* 0x000fe20006000000 */
[C---:B------:R-:W-:Y:S01]  /*92b0*/  HMMA.16816.F32.BF16 R4, R20.reuse, R102, RZ ;  /* 0x000000661404723c */ /* 0x040fe200000418ff */
[----:B------:R-:W-:Y:S02]  /*92c0*/  FSEL R179, R32, -INF , !P2 ;  /* 0xff80000020b37808 */ /* 0x000fe40005000000 */
[C---:B------:R-:W-:Y:S01]  /*92d0*/  ISETP.GE.AND P4, PT, R2.reuse, R9, PT ;  /* 0x000000090200720c */ /* 0x040fe20003f86270 */
[----:B------:R-:W3:Y:S01]  /*92e0*/  MUFU.TANH R31, R31 ;  /* 0x0000001f001f7308 */ /* 0x000ee20000002400 */
[----:B------:R-:W-:Y:S01]  /*92f0*/  ISETP.GE.AND P2, PT, R2, R10, PT ;  /* 0x0000000a0200720c */ /* 0x000fe20003f46270 */
[----:B------:R-:W-:Y:S01]  /*9300*/  VIADD R2, R0, 0xffffff51 ;  /* 0xffffff5100027836 */ /* 0x000fe20000000000 */
[----:B------:R-:W-:Y:S01]  /*9310*/  FSEL R192, R34, -INF , !P6 ;  /* 0xff80000022c07808 */ /* 0x000fe20007000000 */
[----:B------:R-:W-:Y:S01]  /*9320*/  HMMA.16816.F32.BF16 R20, R20, R78, RZ ;  /* 0x0000004e1414723c */ /* 0x000fe200000418ff */
[----:B------:R-:W-:-:S02]  /*9330*/  FSEL R122, R170, -INF , !P1 ;  /* 0xff800000aa7a7808 */ /* 0x000fc40004800000 */
[----:B------:R-:W-:Y:S01]  /*9340*/  FSEL R127, R105, -INF , !P5 ;  /* 0xff800000697f7808 */ /* 0x000fe20006800000 */
[----:B------:R-:W-:Y:S01]  /*9350*/  FMUL.FTZ R25, R25, UR6 ;  /* 0x0000000619197c20 */ /* 0x000fe20008410000 */
[----:B------:R-:W-:Y:S01]  /*9360*/  FSEL R174, R33, -INF , !P3 ;  /* 0xff80000021ae7808 */ /* 0x000fe20005800000 */
[----:B------:R-:W-:Y:S01]  /*9370*/  FMUL.FTZ R24, R24, UR6 ;  /* 0x0000000618187c20 */ /* 0x000fe20008410000 */
[C---:B------:R-:W-:Y:S01]  /*9380*/  ISETP.GE.AND P6, PT, R3.reuse, R8, PT ;  /* 0x000000080300720c */ /* 0x040fe20003fc6270 */
[----:B------:R-:W-:Y:S01]  /*9390*/  MUFU.TANH R41, R41 ;  /* 0x0000002900297308 */ /* 0x000fe20000002400 */
[C---:B------:R-:W-:Y:S01]  /*93a0*/  ISETP.GE.AND P1, PT, R3.reuse, R11, PT ;  /* 0x0000000b0300720c */ /* 0x040fe20003f26270 */
[----:B------:R-:W-:Y:S01]  /*93b0*/  FMUL.FTZ R26, R26, UR6 ;  /* 0x000000061a1a7c20 */ /* 0x000fe20008410000 */
[C---:B------:R-:W-:Y:S01]  /*93c0*/  ISETP.GE.AND P5, PT, R3.reuse, R9, PT ;  /* 0x000000090300720c */ /* 0x040fe20003fa6270 */
[C---:B------:R-:W-:Y:S01]  /*93d0*/  HMMA.16816.F32.BF16 R16, R12.reuse, R106, R4 ;  /* 0x0000006a0c10723c */ /* 0x040fe20000041804 */
[----:B------:R-:W-:Y:S01]  /*93e0*/  ISETP.GE.AND P3, PT, R3, R10, PT ;  /* 0x0000000a0300720c */ /* 0x000fe20003f66270 */
[----:B------:R-:W-:Y:S01]  /*93f0*/  VIADD R3, R0, 0xffffff58 ;  /* 0xffffff5800037836 */ /* 0x000fe20000000000 */
[----:B------:R-:W-:Y:S01]  /*9400*/  FSEL R105, R172, -INF , !P4 ;  /* 0xff800000ac697808 */ /* 0x000fe20006000000 */
[C---:B------:R-:W-:Y:S01]  /*9410*/  VIADD R5, R0.reuse, 0xffffff68 ;  /* 0xffffff6800057836 */ /* 0x040fe20000000000 */
[----:B------:R-:W-:Y:S01]  /*9420*/  FSEL R85, R85, -INF , !P2 ;  /* 0xff80000055557808 */ /* 0x000fe20005000000 */
[----:B------:R-:W-:Y:S01]  /*9430*/  VIADD R4, R0, 0xffffff79 ;  /* 0xffffff7900047836 */ /* 0x000fe20000000000 */
[----:B------:R-:W-:Y:S01]  /*9440*/  FSEL R176, R195, -INF , !P6 ;  /* 0xff800000c3b07808 */ /* 0x000fe20007000000 */
[----:B------:R-:W-:Y:S01]  /*9450*/  HMMA.16816.F32.BF16 R20, R12, R94, R20 ;  /* 0x0000005e0c14723c */ /* 0x000fe20000041814 */
[C---:B------:R-:W-:Y:S01]  /*9460*/  ISETP.GE.AND P0, PT, R2.reuse, R8, PT ;  /* 0x000000080200720c */ /* 0x040fe20003f06270 */
[----:B------:R-:W-:Y:S01]  /*9470*/  MUFU.TANH R7, R24 ;  /* 0x0000001800077308 */ /* 0x000fe20000002400 */
[C---:B------:R-:W-:Y:S01]  /*9480*/  ISETP.GE.AND P4, PT, R2.reuse, R11, PT ;  /* 0x0000000b0200720c */ /* 0x040fe20003f86270 */
[----:B------:R-:W-:Y:S01]  /*9490*/  FMUL.FTZ R27, R27, UR6 ;  /* 0x000000061b1b7c20 */ /* 0x000fe20008410000 */
[----:B------:R-:W-:-:S02]  /*94a0*/  ISETP.GE.AND P2, PT, R2, R9, PT ;  /* 0x000000090200720c */ /* 0x000fc40003f46270 */
[----:B------:R-:W-:Y:S01]  /*94b0*/  ISETP.GE.AND P6, PT, R2, R10, PT ;  /* 0x0000000a0200720c */ /* 0x000fe20003fc6270 */
[----:B------:R-:W-:Y:S01]  /*94c0*/  VIADD R2, R0, 0xffffff59 ;  /* 0xffffff5900027836 */ /* 0x000fe20000000000 */
[----:B------:R-:W-:Y:S01]  /*94d0*/  FSEL R204, R204, -INF , !P1 ;  /* 0xff800000cccc7808 */ /* 0x000fe20004800000 */
[----:B------:R-:W-:Y:S01]  /*94e0*/  MUFU.TANH R25, R25 ;  /* 0x0000001900197308 */ /* 0x000fe20000002400 */
[----:B------:R-:W-:Y:S01]  /*94f0*/  ISETP.GE.AND P1, PT, R3, R8, PT ;  /* 0x000000080300720c */ /* 0x000fe20003f26270 */
[----:B------:R-:W-:Y:S01]  /*9500*/  FMUL.FTZ R17, R17, UR6 ;  /* 0x0000000611117c20 */ /* 0x000fe20008410000 */
[----:B------:R-:W-:Y:S01]  /*9510*/  FSEL R206, R206, -INF , !P4 ;  /* 0xff800000cece7808 */ /* 0x000fe20006000000 */
[----:B------:R-:W-:Y:S01]  /*9520*/  FMUL.FTZ R16, R16, UR6 ;  /* 0x0000000610107c20 */ /* 0x000fe20008410000 */
[----:B------:R-:W-:Y:S02]  /*9530*/  FSEL R177, R197, -INF , !P2 ;  /* 0xff800000c5b17808 */ /* 0x000fe40005000000 */
[----:B------:R-:W-:Y:S01]  /*9540*/  FSEL R195, R198, -INF , !P6 ;  /* 0xff800000c6c37808 */ /* 0x000fe20007000000 */
[----:B------:R-:W-:Y:S01]  /*9550*/  MUFU.TANH R42, R42 ;  /* 0x0000002a002a7308 */ /* 0x000fe20000002400 */
[----:B--2---:R-:W-:Y:S01]  /*9560*/  FSEL R170, R28, -INF , !P1 ;  /* 0xff8000001caa7808 */ /* 0x004fe20004800000 */
[----:B------:R-:W-:Y:S01]  /*9570*/  FMUL.FTZ R20, R20, UR6 ;  /* 0x0000000614147c20 */ /* 0x000fe20008410000 */
[----:B------:R-:W-:Y:S01]  /*9580*/  FSEL R175, R191, -INF , !P5 ;  /* 0xff800000bfaf7808 */ /* 0x000fe20006800000 */
[----:B------:R-:W-:Y:S01]  /*9590*/  FMUL.FTZ R15, R22, UR6 ;  /* 0x00000006160f7c20 */ /* 0x000fe20008410000 */
[----:B------:R-:W-:-:S02]  /*95a0*/  FSEL R199, R199, -INF , !P3 ;  /* 0xff800000c7c77808 */ /* 0x000fc40005800000 */
[----:B------:R-:W-:Y:S01]  /*95b0*/  FSEL R173, R200, -INF , !P0 ;  /* 0xff800000c8ad7808 */ /* 0x000fe20004000000 */
[----:B------:R-:W-:Y:S01]  /*95c0*/  MUFU.TANH R43, R43 ;  /* 0x0000002b002b7308 */ /* 0x000fe20000002400 */
[C---:B------:R-:W-:Y:S02]  /*95d0*/  ISETP.GE.AND P4, PT, R2.reuse, R8, PT ;  /* 0x000000080200720c */ /* 0x040fe40003f86270 */
[C---:B------:R-:W-:Y:S02]  /*95e0*/  ISETP.GE.AND P2, PT, R2.reuse, R11, PT ;  /* 0x0000000b0200720c */ /* 0x040fe40003f46270 */
[C---:B------:R-:W-:Y:S02]  /*95f0*/  ISETP.GE.AND P6, PT, R2.reuse, R9, PT ;  /* 0x000000090200720c */ /* 0x040fe40003fc6270 */
[----:B------:R-:W-:Y:S01]  /*9600*/  ISETP.GE.AND P1, PT, R2, R10, PT ;  /* 0x0000000a0200720c */ /* 0x000fe20003f26270 */
[----:B------:R-:W-:Y:S01]  /*9610*/  VIADD R2, R0, 0xffffff60 ;  /* 0xffffff6000027836 */ /* 0x000fe20000000000 */
[C---:B------:R-:W-:Y:S01]  /*9620*/  ISETP.GE.AND P5, PT, R3.reuse, R11, PT ;  /* 0x0000000b0300720c */ /* 0x040fe20003fa6270 */
[----:B------:R2:W-:Y:S01]  /*9630*/  MUFU.TANH R6, R16 ;  /* 0x0000001000067308 */ /* 0x0005e20000002400 */
[----:B------:R-:W-:-:S02]  /*9640*/  ISETP.GE.AND P3, PT, R3, R9, PT ;  /* 0x000000090300720c */ /* 0x000fc40003f66270 */
[----:B------:R-:W-:Y:S01]  /*9650*/  ISETP.GE.AND P0, PT, R3, R10, PT ;  /* 0x0000000a0300720c */ /* 0x000fe20003f06270 */
[----:B------:R-:W-:Y:S01]  /*9660*/  VIADD R3, R0, 0xffffff69 ;  /* 0xffffff6900037836 */ /* 0x000fe20000000000 */
[----:B-1----:R-:W-:Y:S02]  /*9670*/  FSEL R198, R30, -INF , !P5 ;  /* 0xff8000001ec67808 */ /* 0x002fe40006800000 */
[----:B------:R-:W-:Y:S01]  /*9680*/  FSEL R172, R69, -INF , !P3 ;  /* 0xff80000045ac7808 */ /* 0x000fe20005800000 */
[----:B------:R1:W-:Y:S01]  /*9690*/  MUFU.TANH R24, R20 ;  /* 0x0000001400187308 */ /* 0x0003e20000002400 */
[----:B------:R-:W-:Y:S02]  /*96a0*/  FSEL R181, R44, -INF , !P0 ;  /* 0xff8000002cb57808 */ /* 0x000fe40004000000 */
[----:B------:R-:W-:Y:S02]  /*96b0*/  FSEL R102, R29, -INF , !P4 ;  /* 0xff8000001d667808 */ /* 0x000fe40006000000 */
[----:B------:R-:W-:-:S02]  /*96c0*/  ISETP.GE.AND P5, PT, R2, R8, PT ;  /* 0x000000080200720c */ /* 0x000fc40003fa6270 */
[C---:B------:R-:W-:Y:S01]  /*96d0*/  ISETP.GE.AND P3, PT, R2.reuse, R11, PT ;  /* 0x0000000b0200720c */ /* 0x040fe20003f66270 */
[----:B------:R-:W-:Y:S01]  /*96e0*/  MUFU.TANH R26, R26 ;  /* 0x0000001a001a7308 */ /* 0x000fe20000002400 */
[C---:B------:R-:W-:Y:S01]  /*96f0*/  ISETP.GE.AND P0, PT, R2.reuse, R9, PT ;  /* 0x000000090200720c */ /* 0x040fe20003f06270 */
[----:B--2---:R-:W-:Y:S01]  /*9700*/  FMUL.FTZ R16, R19, UR6 ;  /* 0x0000000613107c20 */ /* 0x004fe20008410000 */
[----:B------:R-:W-:Y:S01]  /*9710*/  ISETP.GE.AND P4, PT, R2, R10, PT ;  /* 0x0000000a0200720c */ /* 0x000fe20003f86270 */
[----:B------:R-:W-:Y:S01]  /*9720*/  VIADD R2, R0, 0xffffff61 ;  /* 0xffffff6100027836 */ /* 0x000fe20000000000 */
[----:B---3--:R-:W-:Y:S02]  /*9730*/  FSEL R180, R31, -INF , !P2 ;  /* 0xff8000001fb47808 */ /* 0x008fe40005000000 */
[----:B------:R-:W-:Y:S01]  /*9740*/  FSEL R103, R70, -INF , !P6 ;  /* 0xff80000046677808 */ /* 0x000fe20007000000 */
[----:B------:R-:W-:Y:S01]  /*9750*/  MUFU.TANH R27, R27 ;  /* 0x0000001b001b7308 */ /* 0x000fe20000002400 */
[----:B------:R-:W-:Y:S01]  /*9760*/  FSEL R106, R46, -INF , !P1 ;  /* 0xff8000002e6a7808 */ /* 0x000fe20004800000 */
[----:B-1----:R-:W-:Y:S01]  /*9770*/  FMUL.FTZ R20, R21, UR6 ;  /* 0x0000000615147c20 */ /* 0x002fe20008410000 */
[----:B------:R-:W-:-:S02]  /*9780*/  FSEL R211, R211, -INF , !P5 ;  /* 0xff800000d3d37808 */ /* 0x000fc40006800000 */
[C---:B------:R-:W-:Y:S02]  /*9790*/  ISETP.GE.AND P2, PT, R2.reuse, R8, PT ;  /* 0x000000080200720c */ /* 0x040fe40003f46270 */
[C---:B------:R-:W-:Y:S01]  /*97a0*/  ISETP.GE.AND P6, PT, R2.reuse, R11, PT ;  /* 0x0000000b0200720c */ /* 0x040fe20003fc6270 */
[----:B------:R-:W-:Y:S01]  /*97b0*/  MUFU.TANH R20, R20 ;  /* 0x0000001400147308 */ /* 0x000fe20000002400 */
[C---:B------:R-:W-:Y:S02]  /*97c0*/  ISETP.GE.AND P1, PT, R2.reuse, R9, PT ;  /* 0x000000090200720c */ /* 0x040fe40003f26270 */
[----:B------:R-:W-:Y:S01]  /*97d0*/  ISETP.GE.AND P5, PT, R2, R10, PT ;  /* 0x0000000a0200720c */ /* 0x000fe20003fa6270 */
[----:B------:R-:W-:Y:S01]  /*97e0*/  VIADD R2, R0, 0xffffff70 ;  /* 0xffffff7000027836 */ /* 0x000fe20000000000 */
[----:B------:R-:W-:Y:S02]  /*97f0*/  FSEL R220, R220, -INF , !P3 ;  /* 0xff800000dcdc7808 */ /* 0x000fe40005800000 */
[----:B------:R-:W-:Y:S01]  /*9800*/  FSEL R202, R202, -INF , !P0 ;  /* 0xff800000caca7808 */ /* 0x000fe20004000000 */
[----:B------:R-:W-:Y:S01]  /*9810*/  MUFU.TANH R16, R16 ;  /* 0x0000001000107308 */ /* 0x000fe20000002400 */
[----:B------:R-:W-:-:S02]  /*9820*/  FSEL R208, R208, -INF , !P4 ;  /* 0xff800000d0d07808 */ /* 0x000fc40006000000 */
[----:B------:R-:W-:Y:S02]  /*9830*/  FSEL R212, R212, -INF , !P2 ;  /* 0xff800000d4d47808 */ /* 0x000fe40005000000 */
[C---:B------:R-:W-:Y:S02]  /*9840*/  ISETP.GE.AND P3, PT, R2.reuse, R8, PT ;  /* 0x000000080200720c */ /* 0x040fe40003f66270 */
[C---:B------:R-:W-:Y:S01]  /*9850*/  ISETP.GE.AND P0, PT, R2.reuse, R11, PT ;  /* 0x0000000b0200720c */ /* 0x040fe20003f06270 */
[----:B------:R-:W-:Y:S01]  /*9860*/  MUFU.TANH R15, R15 ;  /* 0x0000000f000f7308 */ /* 0x000fe20000002400 */
        /* <DEDUP_REMOVED lines=8> */
[C---:B------:R-:W-:Y:S02]  /*98f0*/  ISETP.GE.AND P1, PT, R2.reuse, R11, PT ;  /* 0x0000000b0200720c */ /* 0x040fe40003f26270 */
[----:B------:R-:W-:-:S02]  /*9900*/  ISETP.GE.AND P5, PT, R2, R9, PT ;  /* 0x000000090200720c */ /* 0x000fc40003fa6270 */
[----:B------:R-:W-:Y:S01]  /*9910*/  ISETP.GE.AND P3, PT, R2, R10, PT ;  /* 0x0000000a0200720c */ /* 0x000fe20003f66270 */
[----:B------:R-:W-:Y:S01]  /*9920*/  VIADD R2, R0, 0xffffff78 ;  /* 0xffffff7800027836 */ /* 0x000fe20000000000 */
[----:B------:R-:W-:Y:S01]  /*9930*/  FSEL R214, R214, -INF , !P0 ;  /* 0xff800000d6d67808 */ /* 0x000fe20004000000 */
[----:B------:R1:W2:Y:S01]  /*9940*/  MUFU.TANH R0, R17 ;  /* 0x0000001100007308 */ /* 0x0002a20000002400 */
[----:B------:R-:W-:Y:S02]  /*9950*/  ISETP.GE.AND P0, PT, R5, R9, PT ;  /* 0x000000090500720c */ /* 0x000fe40003f06270 */
[----:B------:R-:W-:Y:S02]  /*9960*/  FSEL R222, R222, -INF , !P2 ;  /* 0xff800000dede7808 */ /* 0x000fe40005000000 */
[----:B------:R-:W-:Y:S02]  /*9970*/  FSEL R183, R40, -INF , !P0 ;  /* 0xff80000028b77808 */ /* 0x000fe40004000000 */
[----:B------:R-:W-:-:S02]  /*9980*/  ISETP.GE.AND P0, PT, R3, R8, PT ;  /* 0x000000080300720c */ /* 0x000fc40003f06270 */
[----:B------:R-:W-:Y:S02]  /*9990*/  FSEL R209, R209, -INF , !P6 ;  /* 0xff800000d1d17808 */ /* 0x000fe40007000000 */
[-C--:B------:R-:W-:Y:S02]  /*99a0*/  ISETP.GE.AND P2, PT, R2, R9.reuse, PT ;  /* 0x000000090200720c */ /* 0x080fe40003f46270 */
[----:B------:R-:W-:Y:S02]  /*99b0*/  ISETP.GE.AND P6, PT, R4, R9, PT ;  /* 0x000000090400720c */ /* 0x000fe40003fc6270 */
[----:B------:R-:W-:Y:S02]  /*99c0*/  FSEL R219, R219, -INF , !P4 ;  /* 0xff800000dbdb7808 */ /* 0x000fe40006000000 */
[----:B------:R-:W-:Y:S01]  /*99d0*/  FSEL R213, R213, -INF , !P1 ;  /* 0xff800000d5d57808 */ /* 0x000fe20004800000 */
[----:B-1----:R-:W-:Y:S01]  /*99e0*/  FMUL.FTZ R17, R18, UR6 ;  /* 0x0000000612117c20 */ /* 0x002fe20008410000 */
[----:B--2---:R-:W-:-:S02]  /*99f0*/  FSEL R200, R0, -INF , !P0 ;  /* 0xff80000000c87808 */ /* 0x004fc40004000000 */
[----:B------:R-:W-:Y:S02]  /*9a00*/  ISETP.GE.AND P0, PT, R223, 0x3, PT ;  /* 0x00000003df00780c */ /* 0x000fe40003f06270 */
[----:B------:R-:W-:Y:S01]  /*9a10*/  FSEL R221, R221, -INF , !P3 ;  /* 0xff800000dddd7808 */ /* 0x000fe20005800000 */
[----:B------:R-:W1:Y:S01]  /*9a20*/  MUFU.TANH R17, R17 ;  /* 0x0000001100117308 */ /* 0x000e620000002400 */
[----:B------:R-:W-:Y:S02]  /*9a30*/  FSEL R215, R7, -INF , !P2 ;  /* 0xff80000007d77808 */ /* 0x000fe40005000000 */
[----:B------:R-:W-:Y:S02]  /*9a40*/  FSEL R217, R25, -INF , !P6 ;  /* 0xff80000019d97808 */ /* 0x000fe40007000000 */
[----:B------:R-:W-:Y:S02]  /*9a50*/  ISETP.GE.AND P4, PT, R3, R9, PT ;  /* 0x000000090300720c */ /* 0x000fe40003f86270 */
[----:B------:R-:W-:-:S02]  /*9a60*/  ISETP.GE.AND P1, PT, R5, R8, PT ;  /* 0x000000080500720c */ /* 0x000fc40003f26270 */
[-C--:B------:R-:W-:Y:S02]  /*9a70*/  ISETP.GE.AND P3, PT, R5, R10.reuse, PT ;  /* 0x0000000a0500720c */ /* 0x080fe40003f66270 */
[----:B------:R-:W-:Y:S02]  /*9a80*/  ISETP.GE.AND P2, PT, R3, R10, PT ;  /* 0x0000000a0300720c */ /* 0x000fe40003f46270 */
[----:B------:R-:W-:Y:S02]  /*9a90*/  ISETP.GE.AND P6, PT, R2, R8, PT ;  /* 0x000000080200720c */ /* 0x000fe40003fc6270 */
[----:B------:R-:W-:Y:S02]  /*9aa0*/  FSEL R218, R218, -INF , !P5 ;  /* 0xff800000dada7808 */ /* 0x000fe40006800000 */
[----:B------:R-:W-:Y:S02]  /*9ab0*/  FSEL R182, R41, -INF , !P4 ;  /* 0xff80000029b67808 */ /* 0x000fe40006000000 */
[----:B------:R-:W-:-:S02]  /*9ac0*/  FSEL R190, R42, -INF , !P3 ;  /* 0xff8000002abe7808 */ /* 0x000fc40005800000 */
[----:B------:R-:W-:Y:S02]  /*9ad0*/  P2R R14, PR, RZ, 0x40 ;  /* 0x00000040ff0e7803 */ /* 0x000fe40000000000 */
[----:B------:R-:W-:Y:S02]  /*9ae0*/  FSEL R191, R43, -INF , !P2 ;  /* 0xff8000002bbf7808 */ /* 0x000fe40005000000 */
[----:B------:R-:W-:Y:S02]  /*9af0*/  FSEL R201, R6, -INF , !P1 ;  /* 0xff80000006c97808 */ /* 0x000fe40004800000 */
[-C--:B------:R-:W-:Y:S02]  /*9b00*/  ISETP.GE.AND P5, PT, R5, R11.reuse, PT ;  /* 0x0000000b0500720c */ /* 0x080fe40003fa6270 */
[----:B------:R-:W-:Y:S02]  /*9b10*/  ISETP.GE.AND P4, PT, R3, R11, PT ;  /* 0x0000000b0300720c */ /* 0x000fe40003f86270 */
[----:B------:R-:W-:-:S02]  /*9b20*/  ISETP.GE.AND P6, PT, R4, R8, PT ;  /* 0x000000080400720c */ /* 0x000fc40003fc6270 */
[-C--:B------:R-:W-:Y:S02]  /*9b30*/  ISETP.GE.AND P3, PT, R2, R11.reuse, PT ;  /* 0x0000000b0200720c */ /* 0x080fe40003f66270 */
[----:B------:R-:W-:Y:S02]  /*9b40*/  ISETP.GE.AND P2, PT, R4, R11, PT ;  /* 0x0000000b0400720c */ /* 0x000fe40003f46270 */
[----:B------:R-:W-:Y:S01]  /*9b50*/  ISETP.GE.AND P1, PT, R2, R10, PT ;  /* 0x0000000a0200720c */ /* 0x000fe20003f26270 */
[----:B-1----:R-:W-:-:S12]  /*9b60*/  @!P0 BRA `(.L_x_360) ;  /* 0x0000000000748947 */ /* 0x002fd80003800000 */
[----:B------:R-:W2:Y:S04]  /*9b70*/  LDL R251, [R1+0xc] ;  /* 0x00000c0001fb7983 */ /* 0x000ea80000100800 */
[----:B------:R-:W3:Y:S01]  /*9b80*/  LDL R234, [R1+0x8] ;  /* 0x0000080001ea7983 */ /* 0x000ee20000100800 */
[----:B------:R-:W-:Y:S01]  /*9b90*/  VIADD R0, R223, 0xfffffffd ;  /* 0xfffffffddf007836 */ /* 0x000fe20000000000 */
[C---:B------:R-:W-:Y:S01]  /*9ba0*/  SHF.L.U64.HI R6, R108.reuse, 0x5, R109 ;  /* 0x000000056c067819 */ /* 0x040fe2000001026d */
[----:B------:R-:W-:Y:S02]  /*9bb0*/  IMAD.SHL.U32 R5, R108, 0x20, RZ ;  /* 0x000000206c057824 */ /* 0x000fe400078e00ff */
[----:B------:R-:W-:-:S04]  /*9bc0*/  IMAD.WIDE.U32 R2, R0, R108, RZ ;  /* 0x0000006c00027225 */ /* 0x000fc800078e00ff */
[----:B------:R-:W-:Y:S01]  /*9bd0*/  IMAD R3, R0, R109, R3 ;  /* 0x0000006d00037224 */ /* 0x000fe200078e0203 */
[----:B--2---:R-:W-:-:S04]  /*9be0*/  LEA R12, P0, R2, R251, 0x8 ;  /* 0x000000fb020c7211 */ /* 0x004fc800078040ff */
[C---:B---3--:R-:W-:Y:S02]  /*9bf0*/  LEA.HI.X R13, R2.reuse, R234, R3, 0x8, P0 ;  /* 0x000000ea020d7211 */ /* 0x048fe400000f4403 */
[----:B------:R-:W-:-:S03]  /*9c00*/  LEA R0, P0, R2, R5, 0x7 ;  /* 0x0000000502007211 */ /* 0x000fc600078038ff */
[----:B------:R-:W-:Y:S01]  /*9c10*/  @!PT LDS RZ, [RZ] ;  /* 0x00000000fffff984 */ /* 0x000fe20000000800 */
[----:B------:R-:W-:Y:S01]  /*9c20*/  @!PT LDS RZ, [RZ] ;  /* 0x00000000fffff984 */ /* 0x000fe20000000800 */
[----:B------:R-:W-:Y:S01]  /*9c30*/  @!PT LDS RZ, [RZ] ;  /* 0x00000000fffff984 */ /* 0x000fe20000000800 */
[----:B------:R1:W-:Y:S01]  /*9c40*/  LDGSTS.E.BYPASS.LTC128B.128 [R207+0x2000], desc[UR12][R12.64] ;  /* 0x020000000ccf7fae */ /* 0x0003e2000b981a0c */
[----:B------:R-:W-:Y:S02]  /*9c50*/  LEA.HI.X R2, R2, R6, R3, 0x7, P0 ;  /* 0x0000000602027211 */ /* 0x000fe400000f3c03 */
[----:B------:R-:W-:-:S04]  /*9c60*/  LEA R3, P0, R108, R0, 0x6 ;  /* 0x000000006c037211 */ /* 0x000fc800078030ff */
        /* <DEDUP_REMOVED lines=10> */
[----:B------:R-:W-:-:S05]  /*9d10*/  LEA.HI.X R3, R3, R234, R11, 0x1, P0 ;  /* 0x000000ea03037211 */ /* 0x000fca00000f0c0b */
[----:B------:R1:W-:Y:S04]  /*9d20*/  LDGSTS.E.BYPASS.LTC128B.128 [R207+0x3800], desc[UR12][R2.64] ;  /* 0x0380000002cf7fae */ /* 0x0003e8000b981a0c */
[----:B------:R-:W0:Y:S02]  /*9d30*/  LDGDEPBAR ;  /* 0x00000000000079af */ /* 0x000e240000000000 */
.L_x_360:
[----:B------:R-:W-:Y:S01]  /*9d40*/  FMNMX3.FTZ R0, R39, R53, R50, !PT ;  /* 0x0000003527007276 */ /* 0x000fe20007810032 */
[----:B-1----:R-:W-:Y:S01]  /*9d50*/  FMUL.FTZ R2, R23, UR6 ;  /* 0x0000000617027c20 */ /* 0x002fe20008410000 */
[----:B------:R-:W-:Y:S01]  /*9d60*/  ISETP.NE.AND P0, PT, R14, RZ, PT ;  /* 0x000000ff0e00720c */ /* 0x000fe20003f05270 */
[----:B------:R-:W-:Y:S01]  /*9d70*/  LDSM.16.MT88.4 R28, [R185+0x4000] ;  /* 0x00400000b91c783b */ /* 0x000fe20000004200 */
[----:B------:R-:W-:Y:S01]  /*9d80*/  FMNMX3.FTZ R0, R0, R49, R48, !PT ;  /* 0x0000003100007276 */ /* 0x000fe20007810030 */
[----:B------:R1:W2:Y:S01]  /*9d90*/  MUFU.TANH R7, R2 ;  /* 0x0000000200077308 */ /* 0x0002a20000002400 */
[----:B------:R-:W-:Y:S02]  /*9da0*/  FSEL R107, R24, -INF , !P0 ;  /* 0xff800000186b7808 */ /* 0x000fe40004000000 */
[----:B------:R-:W-:Y:S02]  /*9db0*/  FMNMX3.FTZ R0, R0, R100, R96, !PT ;  /* 0x0000006400007276 */ /* 0x000fe40007810060 */
[----:B------:R-:W-:-:S02]  /*9dc0*/  ISETP.GE.AND P0, PT, R4, R10, PT ;  /* 0x0000000a0400720c */ /* 0x000fc40003f06270 */
[----:B------:R-:W-:Y:S02]  /*9dd0*/  FMNMX3.FTZ R4, R38, R61, R64, !PT ;  /* 0x0000003d26047276 */ /* 0x000fe40007810040 */
[----:B------:R-:W-:Y:S02]  /*9de0*/  FMNMX3.FTZ R3, R36, R62, R56, !PT ;  /* 0x0000003e24037276 */ /* 0x000fe40007810038 */
[----:B------:R-:W-:Y:S02]  /*9df0*/  FMNMX3.FTZ R4, R4, R68, R65, !PT ;  /* 0x0000004404047276 */ /* 0x000fe40007810041 */
[----:B------:R-:W-:Y:S02]  /*9e00*/  FSEL R95, R20, -INF , !P6 ;  /* 0xff800000145f7808 */ /* 0x000fe40007000000 */
[----:B------:R-:W-:Y:S01]  /*9e10*/  FSEL R109, R17, -INF , !P5 ;  /* 0xff800000116d7808 */ /* 0x000fe20006800000 */
[----:B------:R-:W-:Y:S01]  /*9e20*/  LDSM.16.MT88.4 R20, [R135+0x4800] ;  /* 0x004800008714783b */ /* 0x000fe20000004200 */
[----:B------:R-:W-:-:S02]  /*9e30*/  FSEL R108, R16, -INF , !P4 ;  /* 0xff800000106c7808 */ /* 0x000fc40006000000 */
[----:B-1----:R-:W-:Y:S02]  /*9e40*/  FMNMX3.FTZ R2, R0, R92, R86, !PT ;  /* 0x0000005c00027276 */ /* 0x002fe40007810056 */
        /* <DEDUP_REMOVED lines=50> */
[----:B------:R-:W-:Y:S02]  /*a170*/  FMNMX3.FTZ R2, R2, R183, R182, !PT ;  /* 0x000000b702027276 */ /* 0x000fe400078100b6 */
[----:B------:R-:W-:Y:S02]  /*a180*/  FSEL R189, R15, -INF , !P3 ;  /* 0xff8000000fbd7808 */ /* 0x000fe40005800000 */
[----:B--2---:R-:W-:Y:S01]  /*a190*/  FSEL R78, R7, -INF , !P2 ;  /* 0xff800000074e7808 */ /* 0x004fe20005000000 */
[----:B------:R-:W-:Y:S01]  /*a1a0*/  LDSM.16.MT88.4 R12, [R135+0x4000] ;  /* 0x00400000870c783b */ /* 0x000fe20000004200 */
[----:B------:R-:W-:-:S02]  /*a1b0*/  FMNMX3.FTZ R0, R0, R190, R191, !PT ;  /* 0x000000be00007276 */ /* 0x000fc400078100bf */
[----:B------:R-:W-:Y:S02]  /*a1c0*/  FMNMX3.FTZ R6, R6, R214, R213, !PT ;  /* 0x000000d606067276 */ /* 0x000fe400078100d5 */
[----:B------:R-:W-:Y:S02]  /*a1d0*/  FMNMX3.FTZ R4, R2, R219, R218, !PT ;  /* 0x000000db02047276 */ /* 0x000fe400078100da */
[----:B------:R-:W-:Y:S02]  /*a1e0*/  FSEL R94, R26, -INF , !P1 ;  /* 0xff8000001a5e7808 */ /* 0x000fe40004800000 */
[----:B------:R-:W-:Y:S02]  /*a1f0*/  FSEL R79, R27, -INF , !P0 ;  /* 0xff8000001b4f7808 */ /* 0x000fe40004000000 */
[----:B------:R-:W-:Y:S01]  /*a200*/  FMNMX3.FTZ R5, R0, R222, R221, !PT ;  /* 0x000000de00057276 */ /* 0x000fe200078100dd */
[----:B------:R-:W-:Y:S01]  /*a210*/  LDSM.16.MT88.4 R24, [R135+0x4400] ;  /* 0x004400008718783b */ /* 0x000fe20000004200 */
[----:B------:R-:W-:-:S02]  /*a220*/  FMNMX3.FTZ R2, R6, R189, R78, !PT ;  /* 0x000000bd06027276 */ /* 0x000fc4000781004e */
[----:B------:R-:W-:Y:S02]  /*a230*/  FMNMX3.FTZ R0, R4, R215, R217, !PT ;  /* 0x000000d704007276 */ /* 0x000fe400078100d9 */
[----:B------:R-:W-:Y:S01]  /*a240*/  FMNMX3.FTZ R5, R5, R94, R79, !PT ;  /* 0x0000005e05057276 */ /* 0x000fe2000781004f */
[----:B------:R-:W2:Y:S01]  /*a250*/  SHFL.BFLY PT, R6, R2, 0x2, 0x1f ;  /* 0x0c401f0002067f89 */ /* 0x000ea200000e0000 */
[----:B-1----:R-:W-:-:S03]  /*a260*/  FMNMX.FTZ R4, R3, R9, !PT ;  /* 0x0000000903047209 */ /* 0x002fc60007810000 */
[----:B------:R-:W1:Y:S04]  /*a270*/  SHFL.BFLY PT, R7, R0, 0x2, 0x1f ;  /* 0x0c401f0000077f89 */ /* 0x000e6800000e0000 */
[----:B------:R-:W3:Y:S04]  /*a280*/  SHFL.BFLY PT, R8, R5, 0x2, 0x1f ;  /* 0x0c401f0005087f89 */ /* 0x000ee800000e0000 */
[----:B------:R-:W4:Y:S01]  /*a290*/  SHFL.BFLY PT, R9, R4, 0x1, 0x1f ;  /* 0x0c201f0004097f89 */ /* 0x000f2200000e0000 */
[----:B--2---:R-:W-:Y:S02]  /*a2a0*/  FMNMX.FTZ R3, R2, R6, !PT ;  /* 0x0000000602037209 */ /* 0x004fe40007810000 */
[----:B-1----:R-:W-:-:S03]  /*a2b0*/  FMNMX.FTZ R2, R0, R7, !PT ;  /* 0x0000000700027209 */ /* 0x002fc60007810000 */
[----:B------:R-:W1:Y:S01]  /*a2c0*/  SHFL.BFLY PT, R6, R3, 0x1, 0x1f ;  /* 0x0c201f0003067f89 */ /* 0x000e6200000e0000 */
[----:B---3--:R-:W-:-:S03]  /*a2d0*/  FMNMX.FTZ R0, R5, R8, !PT ;  /* 0x0000000805007209 */ /* 0x008fc60007810000 */
[----:B------:R-:W2:Y:S01]  /*a2e0*/  SHFL.BFLY PT, R5, R2, 0x1, 0x1f ;  /* 0x0c201f0002057f89 */ /* 0x000ea200000e0000 */
[----:B----4-:R-:W-:-:S03]  /*a2f0*/  FMNMX.FTZ R70, R4, R9, !PT ;  /* 0x0000000904467209 */ /* 0x010fc60007810000 */
[----:B------:R-:W3:Y:S01]  /*a300*/  SHFL.BFLY PT, R7, R0, 0x1, 0x1f ;  /* 0x0c201f0000077f89 */ /* 0x000ee200000e0000 */
[C---:B------:R-:W-:Y:S01]  /*a310*/  FSETP.NEU.FTZ.AND P3, PT, R70.reuse, -INF , PT ;  /* 0xff8000004600780b */ /* 0x040fe20003f7d000 */
[----:B------:R-:W-:-:S05]  /*a320*/  FMUL.FTZ R8, R70, UR5 ;  /* 0x0000000546087c20 */ /* 0x000fca0008410000 */
[----:B------:R-:W-:-:S05]  /*a330*/  FSEL R8, R8, RZ, P3 ;  /* 0x000000ff08087208 */ /* 0x000fca0001800000 */
[----:B------:R-:W-:Y:S01]  /*a340*/  FFMA.FTZ R4, R49, UR5, -R8 ;  /* 0x0000000531047c23 */ /* 0x000fe20008010808 */
[----:B-1----:R-:W-:-:S03]  /*a350*/  FMNMX.FTZ R69, R3, R6, !PT ;  /* 0x0000000603457209 */ /* 0x002fc60007810000 */
[----:B------:R-:W-:Y:S01]  /*a360*/  MUFU.EX2 R18, R4 ;  /* 0x0000000400127308 */ /* 0x000fe20000000800 */
[C---:B------:R-:W-:Y:S01]  /*a370*/  FSETP.NEU.FTZ.AND P2, PT, R69.reuse, -INF , PT ;  /* 0xff8000004500780b */ /* 0x040fe20003f5d000 */
[----:B------:R-:W-:Y:S01]  /*a380*/  FMUL.FTZ R3, R69, UR5 ;  /* 0x0000000545037c20 */ /* 0x000fe20008410000 */
[----:B--2---:R-:W-:Y:S01]  /*a390*/  FMNMX.FTZ R67, R2, R5, !PT ;  /* 0x0000000502437209 */ /* 0x004fe20007810000 */
[--C-:B------:R-:W-:Y:S01]  /*a3a0*/  FFMA.FTZ R2, R53, UR5, -R8.reuse ;  /* 0x0000000535027c23 */ /* 0x100fe20008010808 */
[----:B------:R-:W-:Y:S02]  /*a3b0*/  FSEL R9, R69, RZ, P2 ;  /* 0x000000ff45097208 */ /* 0x000fe40001000000 */
[----:B---3--:R-:W-:Y:S01]  /*a3c0*/  FMNMX.FTZ R66, R0, R7, !PT ;  /* 0x0000000700427209 */ /* 0x008fe20007810000 */
[----:B------:R-:W-:Y:S01]  /*a3d0*/  FFMA.FTZ R0, R50, UR5, -R8 ;  /* 0x0000000532007c23 */ /* 0x000fe20008010808 */
[----:B------:R1:W-:Y:S01]  /*a3e0*/  MUFU.EX2 R11, R2 ;  /* 0x00000002000b7308 */ /* 0x0003e20000000800 */
[----:B------:R-:W-:Y:S01]  /*a3f0*/  FSETP.NEU.FTZ.AND P1, PT, R67, -INF , PT ;  /* 0xff8000004300780b */ /* 0x000fe20003f3d000 */
[----:B------:R-:W-:Y:S01]  /*a400*/  FADD.FTZ R9, R38, -R9 ;  /* 0x8000000926097221 */ /* 0x000fe20000010000 */
[----:B------:R-:W-:Y:S01]  /*a410*/  FSEL R3, R3, RZ, P2 ;  /* 0x000000ff03037208 */ /* 0x000fe20001000000 */
[----:B------:R2:W-:Y:S01]  /*a420*/  MUFU.EX2 R235, R0 ;  /* 0x0000000000eb7308 */ /* 0x0005e20000000800 */
[----:B------:R-:W-:Y:S01]  /*a430*/  FSETP.NEU.FTZ.AND P0, PT, R66, -INF , PT ;  /* 0xff8000004200780b */ /* 0x000fe20003f1d000 */
[----:B------:R-:W-:-:S02]  /*a440*/  FMUL.FTZ R9, R9, UR5 ;  /* 0x0000000509097c20 */ /* 0x000fc40008410000 */
[--C-:B------:R-:W-:Y:S01]  /*a450*/  FFMA.FTZ R5, R61, UR5, -R3.reuse ;  /* 0x000000053d057c23 */ /* 0x100fe20008010803 */
[----:B------:R-:W-:Y:S01]  /*a460*/  FSEL R7, R66, RZ, P0 ;  /* 0x000000ff42077208 */ /* 0x000fe20000000000 */
[----:B------:R-:W-:Y:S02]  /*a470*/  FFMA.FTZ R10, R65, UR5, -R3 ;  /* 0x00000005410a7c23 */ /* 0x000fe40008010803 */
[----:B------:R3:W-:Y:S01]  /*a480*/  MUFU.EX2 R19, R5 ;  /* 0x0000000500137308 */ /* 0x0007e20000000800 */
[----:B-1----:R-:W-:-:S03]  /*a490*/  FMUL.FTZ R2, R67, UR5 ;  /* 0x0000000543027c20 */ /* 0x002fc60008410000 */
[----:B------:R1:W-:Y:S01]  /*a4a0*/  MUFU.EX2 R17, R10 ;  /* 0x0000000a00117308 */ /* 0x0003e20000000800 */
[----:B--2---:R-:W-:Y:S01]  /*a4b0*/  FFMA.FTZ R0, R48, UR5, -R8 ;  /* 0x0000000530007c23 */ /* 0x004fe20008010808 */
[----:B------:R-:W-:-:S03]  /*a4c0*/  FSEL R2, R2, RZ, P1 ;  /* 0x000000ff02027208 */ /* 0x000fc60000800000 */
[----:B------:R2:W-:Y:S02]  /*a4d0*/  MUFU.EX2 R44, R0 ;  /* 0x00000000002c7308 */ /* 0x0005e40000000800 */
[--C-:B------:R-:W-:Y:S01]  /*a4e0*/  FFMA.FTZ R4, R57, UR5, -R2.reuse ;  /* 0x0000000539047c23 */ /* 0x100fe20008010802 */
[--C-:B------:R-:W-:Y:S01]  /*a4f0*/  FFMA.FTZ R6, R51, UR5, -R2.reuse ;  /* 0x0000000533067c23 */ /* 0x100fe20008010802 */
[--C-:B---3--:R-:W-:Y:S02]  /*a500*/  FFMA.FTZ R5, R52, UR5, -R2.reuse ;  /* 0x0000000534057c23 */ /* 0x108fe40008010802 */
[----:B------:R3:W-:Y:S01]  /*a510*/  MUFU.EX2 R224, R4 ;  /* 0x0000000400e07308 */ /* 0x0007e20000000800 */
[----:B-1----:R-:W-:Y:S01]  /*a520*/  FFMA.FTZ R10, R72, UR5, -R2 ;  /* 0x00000005480a7c23 */ /* 0x002fe20008010802 */
[----:B------:R-:W-:Y:S02]  /*a530*/  MOV R72, R227 ;  /* 0x000000e300487202 */ /* 0x000fe40000000f00 */
[----:B------:R1:W-:Y:S01]  /*a540*/  MUFU.EX2 R234, R5 ;  /* 0x0000000500ea7308 */ /* 0x0003e20000000800 */
[----:B--2---:R-:W-:-:S03]  /*a550*/  FMUL.FTZ R0, R66, UR5 ;  /* 0x0000000542007c20 */ /* 0x004fc60008410000 */
[----:B------:R2:W-:Y:S02]  /*a560*/  MUFU.EX2 R225, R6 ;  /* 0x0000000600e17308 */ /* 0x0005e40000000800 */
[----:B------:R-:W-:Y:S01]  /*a570*/  FSEL R0, R0, RZ, P0 ;  /* 0x000000ff00007208 */ /* 0x000fe20000000000 */
[----:B---3--:R-:W-:Y:S01]  /*a580*/  FFMA.FTZ R4, R45, UR5, -R2 ;  /* 0x000000052d047c23 */ /* 0x008fe20008010802 */
[----:B------:R3:W-:Y:S03]  /*a590*/  MUFU.EX2 R52, R10 ;  /* 0x0000000a00347308 */ /* 0x0007e60000000800 */
[----:B-1----:R-:W-:Y:S01]  /*a5a0*/  FFMA.FTZ R5, R62, UR5, -R0 ;  /* 0x000000053e057c23 */ /* 0x002fe20008010800 */
[----:B------:R1:W-:Y:S01]  /*a5b0*/  MUFU.EX2 R230, R4 ;  /* 0x0000000400e67308 */ /* 0x0003e20000000800 */
[----:B--2---:R-:W-:-:S03]  /*a5c0*/  FSEL R6, R67, RZ, P1 ;  /* 0x000000ff43067208 */ /* 0x004fc60000800000 */
[----:B------:R2:W-:Y:S02]  /*a5d0*/  MUFU.EX2 R46, R5 ;  /* 0x00000005002e7308 */ /* 0x0005e40000000800 */
[----:B------:R-:W-:Y:S01]  /*a5e0*/  FADD.FTZ R6, R37, -R6 ;  /* 0x8000000625067221 */ /* 0x000fe20000010000 */
[----:B---3--:R-:W-:-:S03]  /*a5f0*/  FFMA.FTZ R10, R47, UR5, -R2 ;  /* 0x000000052f0a7c23 */ /* 0x008fc60008010802 */
[----:B------:R-:W-:Y:S01]  /*a600*/  FMUL.FTZ R6, R6, UR5 ;  /* 0x0000000506067c20 */ /* 0x000fe20008410000 */
[----:B-1----:R-:W-:-:S03]  /*a610*/  FFMA.FTZ R4, R56, UR5, -R0 ;  /* 0x0000000538047c23 */ /* 0x002fc60008010800 */
[----:B------:R1:W3:Y:S01]  /*a620*/  MUFU.EX2 R75, R6 ;  /* 0x00000006004b7308 */ /* 0x0002e20000000800 */
[----:B--2---:R-:W-:-:S03]  /*a630*/  FFMA.FTZ R5, R63, UR5, -R0 ;  /* 0x000000053f057c23 */ /* 0x004fc60008010800 */
[----:B------:R2:W-:Y:S04]  /*a640*/  MUFU.EX2 R226, R4 ;  /* 0x0000000400e27308 */ /* 0x0005e80000000800 */
[----:B------:R4:W-:Y:S01]  /*a650*/  MUFU.EX2 R233, R5 ;  /* 0x0000000500e97308 */ /* 0x0009e20000000800 */
[----:B-1----:R-:W-:Y:S01]  /*a660*/  FSEL R6, R70, RZ, P3 ;  /* 0x000000ff46067208 */ /* 0x002fe20001800000 */
[-C--:B---3--:R-:W-:Y:S01]  /*a670*/  FMUL.FTZ R156, R156, R75.reuse ;  /* 0x0000004b9c9c7220 */ /* 0x088fe20000410000 */
[-C--:B------:R-:W-:Y:S01]  /*a680*/  FMUL.FTZ R157, R157, R75.reuse ;  /* 0x0000004b9d9d7220 */ /* 0x080fe20000410000 */
[-C--:B------:R-:W-:Y:S01]  /*a690*/  FMUL.FTZ R160, R160, R75.reuse ;  /* 0x0000004ba0a07220 */ /* 0x080fe20000410000 */
[----:B--2---:R-:W-:Y:S01]  /*a6a0*/  FFMA.FTZ R4, R60, UR5, -R0 ;  /* 0x000000053c047c23 */ /* 0x004fe20008010800 */
[-C--:B------:R-:W-:Y:S01]  /*a6b0*/  FMUL.FTZ R161, R161, R75.reuse ;  /* 0x0000004ba1a17220 */ /* 0x080fe20000410000 */
[-C--:B------:R-:W-:Y:S01]  /*a6c0*/  FMUL.FTZ R136, R136, R75.reuse ;  /* 0x0000004b88887220 */ /* 0x080fe20000410000 */
[-C--:B------:R-:W-:Y:S01]  /*a6d0*/  FMUL.FTZ R137, R137, R75.reuse ;  /* 0x0000004b89897220 */ /* 0x080fe20000410000 */
[----:B----4-:R-:W-:Y:S01]  /*a6e0*/  FADD.FTZ R5, R36, -R7 ;  /* 0x8000000724057221 */ /* 0x010fe20000010000 */
[----:B------:R1:W2:Y:S01]  /*a6f0*/  MUFU.EX2 R231, R4 ;  /* 0x0000000400e77308 */ /* 0x0002a20000000800 */
[-C--:B------:R-:W-:Y:S01]  /*a700*/  FMUL.FTZ R144, R144, R75.reuse ;  /* 0x0000004b90907220 */ /* 0x080fe20000410000 */
[----:B------:R-:W-:Y:S01]  /*a710*/  FMUL.FTZ R145, R145, R75 ;  /* 0x0000004b91917220 */ /* 0x000fe20000410000 */
[----:B-1----:R-:W-:Y:S01]  /*a720*/  FMUL.FTZ R4, R5, UR5 ;  /* 0x0000000505047c20 */ /* 0x002fe20008410000 */
[--C-:B------:R-:W-:Y:S01]  /*a730*/  FFMA.FTZ R5, R64, UR5, -R3.reuse ;  /* 0x0000000540057c23 */ /* 0x100fe20008010803 */
[----:B--2---:R-:W-:Y:S01]  /*a740*/  F2FP.BF16.F32.PACK_AB R7, R231, R233 ;  /* 0x000000e9e707723e */ /* 0x004fe200000010ff */
[----:B------:R-:W1:Y:S04]  /*a750*/  MUFU.EX2 R64, R9 ;  /* 0x0000000900407308 */ /* 0x000e680000000800 */
[----:B------:R2:W3:Y:S04]  /*a760*/  MUFU.EX2 R74, R4 ;  /* 0x00000004004a7308 */ /* 0x0004e80000000800 */
[----:B------:R4:W5:Y:S01]  /*a770*/  MUFU.EX2 R45, R5 ;  /* 0x00000005002d7308 */ /* 0x0009620000000800 */
[-C--:B-1----:R-:W-:Y:S01]  /*a780*/  FMUL.FTZ R142, R142, R64.reuse ;  /* 0x000000408e8e7220 */ /* 0x082fe20000410000 */
[-C--:B------:R-:W-:Y:S01]  /*a790*/  FMUL.FTZ R143, R143, R64.reuse ;  /* 0x000000408f8f7220 */ /* 0x080fe20000410000 */
[----:B------:R-:W-:Y:S01]  /*a7a0*/  FFMA.FTZ R9, R71, UR5, -R2 ;  /* 0x0000000547097c23 */ /* 0x000fe20008010802 */
[----:B------:R-:W-:Y:S01]  /*a7b0*/  FMUL.FTZ R150, R150, R64 ;  /* 0x0000004096967220 */ /* 0x000fe20000410000 */
[----:B--2---:R-:W-:Y:S01]  /*a7c0*/  FFMA.FTZ R4, R68, UR5, -R3 ;  /* 0x0000000544047c23 */ /* 0x004fe20008010803 */
[----:B------:R-:W-:Y:S01]  /*a7d0*/  MOV R68, R11 ;  /* 0x0000000b00447202 */ /* 0x000fe20000000f00 */
[----:B------:R-:W-:Y:S01]  /*a7e0*/  FADD.FTZ R11, R39, -R6 ;  /* 0x80000006270b7221 */ /* 0x000fe20000010000 */
[----:B------:R-:W-:Y:S01]  /*a7f0*/  F2FP.BF16.F32.PACK_AB R6, R230, R234 ;  /* 0x000000eae606723e */ /* 0x000fe200000010ff */
[----:B------:R1:W-:Y:S01]  /*a800*/  MUFU.EX2 R16, R4 ;  /* 0x0000000400107308 */ /* 0x0003e20000000800 */
[----:B----4-:R-:W-:Y:S01]  /*a810*/  F2FP.BF16.F32.PACK_AB R5, R226, R46 ;  /* 0x0000002ee205723e */ /* 0x010fe200000010ff */
[----:B------:R-:W-:Y:S01]  /*a820*/  FMUL.FTZ R11, R11, UR5 ;  /* 0x000000050b0b7c20 */ /* 0x000fe20008410000 */
[-C--:B---3--:R-:W-:Y:S01]  /*a830*/  FMUL.FTZ R158, R158, R74.reuse ;  /* 0x0000004a9e9e7220 */ /* 0x088fe20000410000 */
[-C--:B------:R-:W-:Y:S01]  /*a840*/  FMUL.FTZ R159, R159, R74.reuse ;  /* 0x0000004a9f9f7220 */ /* 0x080fe20000410000 */
[-C--:B------:R-:W-:Y:S01]  /*a850*/  FMUL.FTZ R162, R162, R74.reuse ;  /* 0x0000004aa2a27220 */ /* 0x080fe20000410000 */
[----:B------:R-:W2:Y:S01]  /*a860*/  MUFU.EX2 R65, R11 ;  /* 0x0000000b00417308 */ /* 0x000ea20000000800 */
[-C--:B------:R-:W-:Y:S01]  /*a870*/  FMUL.FTZ R163, R163, R74.reuse ;  /* 0x0000004aa3a37220 */ /* 0x080fe20000410000 */
[-C--:B------:R-:W-:Y:S01]  /*a880*/  FMUL.FTZ R138, R138, R74.reuse ;  /* 0x0000004a8a8a7220 */ /* 0x080fe20000410000 */
[-C--:B------:R-:W-:Y:S01]  /*a890*/  FMUL.FTZ R139, R139, R74.reuse ;  /* 0x0000004a8b8b7220 */ /* 0x080fe20000410000 */
[-C--:B------:R-:W-:Y:S01]  /*a8a0*/  FMUL.FTZ R146, R146, R74.reuse ;  /* 0x0000004a92927220 */ /* 0x080fe20000410000 */
[----:B------:R-:W-:Y:S01]  /*a8b0*/  FMUL.FTZ R147, R147, R74 ;  /* 0x0000004a93937220 */ /* 0x000fe20000410000 */
[-C--:B------:R-:W-:Y:S01]  /*a8c0*/  FMUL.FTZ R151, R151, R64.reuse ;  /* 0x0000004097977220 */ /* 0x080fe20000410000 */
[----:B------:R-:W-:Y:S01]  /*a8d0*/  FMUL.FTZ R154, R154, R64 ;  /* 0x000000409a9a7220 */ /* 0x000fe20000410000 */
[----:B-1----:R-:W-:Y:S01]  /*a8e0*/  F2FP.BF16.F32.PACK_AB R4, R225, R224 ;  /* 0x000000e0e104723e */ /* 0x002fe200000010ff */
[-C--:B------:R-:W-:Y:S01]  /*a8f0*/  FMUL.FTZ R155, R155, R64.reuse ;  /* 0x000000409b9b7220 */ /* 0x080fe20000410000 */
[-C--:B------:R-:W-:Y:S01]  /*a900*/  FMUL.FTZ R166, R166, R64.reuse ;  /* 0x00000040a6a67220 */ /* 0x080fe20000410000 */
[----:B------:R-:W-:Y:S01]  /*a910*/  FMUL.FTZ R167, R167, R64 ;  /* 0x00000040a7a77220 */ /* 0x000fe20000410000 */
[----:B-----5:R-:W-:Y:S01]  /*a920*/  MOV R71, R45 ;  /* 0x0000002d00477202 */ /* 0x020fe20000000f00 */
[----:B--2---:R-:W-:-:S02]  /*a930*/  FMUL.FTZ R140, R140, R65 ;  /* 0x000000418c8c7220 */ /* 0x004fc40000410000 */
[C---:B------:R-:W-:Y:S01]  /*a940*/  HMMA.16816.F32.BF16 R48, R4.reuse, R28, R156 ;  /* 0x0000001c0430723c */ /* 0x040fe2000004189c */
[----:B------:R-:W-:Y:S01]  /*a950*/  MOV R157, R17 ;  /* 0x00000011009d7202 */ /* 0x000fe20000000f00 */
[----:B------:R-:W-:Y:S01]  /*a960*/  FMUL.FTZ R141, R141, R65 ;  /* 0x000000418d8d7220 */ /* 0x000fe20000410000 */
[----:B------:R-:W-:Y:S01]  /*a970*/  MOV R158, R19 ;  /* 0x00000013009e7202 */ /* 0x000fe20000000f00 */
[-C--:B------:R-:W-:Y:S01]  /*a980*/  FMUL.FTZ R148, R148, R65.reuse ;  /* 0x0000004194947220 */ /* 0x080fe20000410000 */
[-C--:B------:R-:W-:Y:S01]  /*a990*/  FMUL.FTZ R149, R149, R65.reuse ;  /* 0x0000004195957220 */ /* 0x080fe20000410000 */
[----:B------:R-:W-:Y:S01]  /*a9a0*/  FFMA.FTZ R11, R54, UR5, -R2 ;  /* 0x00000005360b7c23 */ /* 0x000fe20008010802 */
[-C--:B------:R-:W-:Y:S01]  /*a9b0*/  FMUL.FTZ R152, R152, R65.reuse ;  /* 0x0000004198987220 */ /* 0x080fe20000410000 */
[C---:B------:R-:W-:Y:S01]  /*a9c0*/  HMMA.16816.F32.BF16 R32, R4.reuse, R30, R160 ;  /* 0x0000001e0420723c */ /* 0x040fe200000418a0 */
[----:B------:R-:W-:Y:S01]  /*a9d0*/  MOV R162, R18 ;  /* 0x0000001200a27202 */ /* 0x000fe20000000f00 */
[----:B------:R1:W-:Y:S01]  /*a9e0*/  MUFU.EX2 R163, R10 ;  /* 0x0000000a00a37308 */ /* 0x0003e20000000800 */
[-C--:B------:R-:W-:Y:S01]  /*a9f0*/  FMUL.FTZ R153, R153, R65.reuse ;  /* 0x0000004199997220 */ /* 0x080fe20000410000 */
[-C--:B------:R-:W-:Y:S01]  /*aa00*/  FMUL.FTZ R164, R164, R65.reuse ;  /* 0x00000041a4a47220 */ /* 0x080fe20000410000 */
[----:B------:R-:W-:Y:S01]  /*aa10*/  FMUL.FTZ R165, R165, R65 ;  /* 0x00000041a5a57220 */ /* 0x000fe20000410000 */
[----:B------:R2:W-:Y:S01]  /*aa20*/  MUFU.EX2 R156, R11 ;  /* 0x0000000b009c7308 */ /* 0x0005e20000000800 */
[----:B------:R-:W-:Y:S01]  /*aa30*/  MOV R159, R225 ;  /* 0x000000e1009f7202 */ /* 0x000fe20000000f00 */
[----:B------:R-:W-:Y:S01]  /*aa40*/  HMMA.16816.F32.BF16 R40, R4, R12, R136 ;  /* 0x0000000c0428723c */ /* 0x000fe20000041888 */
[----:B------:R-:W-:-:S02]  /*aa50*/  MOV R139, R232 ;  /* 0x000000e8008b7202 */ /* 0x000fc40000000f00 */
[----:B------:R-:W-:Y:S02]  /*aa60*/  MOV R137, R230 ;  /* 0x000000e600897202 */ /* 0x000fe40000000f00 */
[----:B------:R-:W-:Y:S02]  /*aa70*/  MOV R136, R229 ;  /* 0x000000e500887202 */ /* 0x000fe40000000f00 */
[----:B------:R-:W-:Y:S01]  /*aa80*/  MOV R138, R231 ;  /* 0x000000e7008a7202 */ /* 0x000fe20000000f00 */
[----:B------:R-:W-:Y:S01]  /*aa90*/  HMMA.16816.F32.BF16 R36, R4, R14, R144 ;  /* 0x0000000e0424723c */ /* 0x000fe20000041890 */
[----:B------:R-:W-:Y:S01]  /*aaa0*/  F2FP.BF16.F32.PACK_AB R4, R235, R68 ;  /* 0x00000044eb04723e */ /* 0x000fe200000010ff */
[--C-:B-1----:R-:W-:Y:S01]  /*aab0*/  FFMA.FTZ R10, R73, UR5, -R0.reuse ;  /* 0x00000005490a7c23 */ /* 0x102fe20008010800 */
[----:B------:R-:W-:Y:S01]  /*aac0*/  F2FP.BF16.F32.PACK_AB R5, R45, R158 ;  /* 0x0000009e2d05723e */ /* 0x000fe200000010ff */
[----:B--2---:R-:W-:Y:S01]  /*aad0*/  FFMA.FTZ R11, R77, UR5, -R0 ;  /* 0x000000054d0b7c23 */ /* 0x004fe20008010800 */
[----:B------:R-:W-:Y:S01]  /*aae0*/  F2FP.BF16.F32.PACK_AB R6, R44, R162 ;  /* 0x000000a22c06723e */ /* 0x000fe200000010ff */
[----:B------:R1:W-:Y:S01]  /*aaf0*/  MUFU.EX2 R161, R10 ;  /* 0x0000000a00a17308 */ /* 0x0003e20000000800 */
[----:B------:R-:W-:-:S02]  /*ab00*/  F2FP.BF16.F32.PACK_AB R7, R157, R16 ;  /* 0x000000109d07723e */ /* 0x000fc400000010ff */
[----:B------:R-:W-:Y:S02]  /*ab10*/  MOV R147, R228 ;  /* 0x000000e400937202 */ /* 0x000fe40000000f00 */
[----:B------:R-:W-:Y:S02]  /*ab20*/  MOV R146, R224 ;  /* 0x000000e000927202 */ /* 0x000fe40000000f00 */
[----:B------:R-:W-:Y:S01]  /*ab30*/  MOV R144, R226 ;  /* 0x000000e200907202 */ /* 0x000fe20000000f00 */
[C---:B------:R-:W-:Y:S01]  /*ab40*/  HMMA.16816.F32.BF16 R56, R4.reuse, R12, R140 ;  /* 0x0000000c0438723c */ /* 0x040fe2000004188c */
[----:B------:R2:W3:Y:S01]  /*ab50*/  MUFU.EX2 R142, R9 ;  /* 0x00000009008e7308 */ /* 0x0004e20000000800 */
[----:B------:R-:W-:Y:S02]  /*ab60*/  MOV R145, R46 ;  /* 0x0000002e00917202 */ /* 0x000fe40000000f00 */
[----:B------:R-:W-:Y:S01]  /*ab70*/  MOV R141, R44 ;  /* 0x0000002c008d7202 */ /* 0x000fe20000000f00 */
[----:B------:R4:W-:Y:S01]  /*ab80*/  MUFU.EX2 R143, R11 ;  /* 0x0000000b008f7308 */ /* 0x0009e20000000800 */
[----:B-1----:R-:W-:Y:S01]  /*ab90*/  FFMA.FTZ R10, R96, UR5, -R8 ;  /* 0x00000005600a7c23 */ /* 0x002fe20008010808 */
[----:B------:R-:W-:Y:S01]  /*aba0*/  MOV R140, R72 ;  /* 0x00000048008c7202 */ /* 0x000fe20000000f00 */
[----:B------:R-:W-:Y:S01]  /*abb0*/  HMMA.16816.F32.BF16 R148, R4, R14, R148 ;  /* 0x0000000e0494723c */ /* 0x000fe20000041894 */
[----:B------:R-:W1:Y:S01]  /*abc0*/  LDSM.16.MT88.4 R12, [R185+0x4400] ;  /* 0x00440000b90c783b */ /* 0x000e620000004200 */
[----:B------:R5:W-:Y:S01]  /*abd0*/  MUFU.EX2 R47, R10 ;  /* 0x0000000a002f7308 */ /* 0x000be20000000800 */
[----:B------:R-:W-:Y:S01]  /*abe0*/  MOV R72, R144 ;  /* 0x0000009000487202 */ /* 0x000fe20000000f00 */
[----:B--2---:R-:W-:-:S04]  /*abf0*/  FFMA.FTZ R9, R76, UR5, -R0 ;  /* 0x000000054c097c23 */ /* 0x004fc80008010800 */
[----:B------:R-:W-:Y:S01]  /*ac00*/  HMMA.16816.F32.BF16 R152, R4, R28, R152 ;  /* 0x0000001c0498723c */ /* 0x000fe20000041898 */
[----:B------:R2:W2:Y:S01]  /*ac10*/  MUFU.EX2 R53, R9 ;  /* 0x0000000900357308 */ /* 0x0004a20000000800 */
[----:B----4-:R-:W-:Y:S01]  /*ac20*/  FFMA.FTZ R11, R88, UR5, -R0 ;  /* 0x00000005580b7c23 */ /* 0x010fe20008010800 */
[----:B-----5:R-:W-:-:S05]  /*ac30*/  FFMA.FTZ R10, R86, UR5, -R8 ;  /* 0x00000005560a7c23 */ /* 0x020fca0008010808 */
[----:B------:R-:W-:Y:S01]  /*ac40*/  HMMA.16816.F32.BF16 R28, R4, R30, R164 ;  /* 0x0000001e041c723c */ /* 0x000fe200000418a4 */
[----:B------:R-:W-:Y:S01]  /*ac50*/  MOV R167, R233 ;  /* 0x000000e900a77202 */ /* 0x000fe20000000f00 */
[----:B------:R4:W-:Y:S01]  /*ac60*/  MUFU.EX2 R241, R11 ;  /* 0x0000000b00f17308 */ /* 0x0009e20000000800 */
[----:B---3--:R-:W-:Y:S02]  /*ac70*/  F2FP.BF16.F32.PACK_AB R4, R142, R52 ;  /* 0x000000348e04723e */ /* 0x008fe400000010ff */
[----:B------:R-:W-:Y:S01]  /*ac80*/  F2FP.BF16.F32.PACK_AB R6, R163, R156 ;  /* 0x0000009ca306723e */ /* 0x000fe200000010ff */
[----:B------:R3:W-:Y:S01]  /*ac90*/  MUFU.EX2 R160, R10 ;  /* 0x0000000a00a07308 */ /* 0x0007e20000000800 */
[----:B------:R-:W-:Y:S01]  /*aca0*/  MOV R166, R234 ;  /* 0x000000ea00a67202 */ /* 0x000fe20000000f00 */
[--C-:B--2---:R-:W-:Y:S01]  /*acb0*/  FFMA.FTZ R9, R55, UR5, -R0.reuse ;  /* 0x0000000537097c23 */ /* 0x104fe20008010800 */
[----:B------:R-:W-:Y:S02]  /*acc0*/  F2FP.BF16.F32.PACK_AB R5, R143, R53 ;  /* 0x000000358f05723e */ /* 0x000fe400000010ff */
[----:B------:R-:W-:Y:S01]  /*acd0*/  MOV R165, R16 ;  /* 0x0000001000a57202 */ /* 0x000fe20000000f00 */
[----:B------:R2:W5:Y:S01]  /*ace0*/  MUFU.EX2 R17, R9 ;  /* 0x0000000900117308 */ /* 0x0005620000000800 */
[----:B----4-:R-:W-:Y:S01]  /*acf0*/  FFMA.FTZ R11, R117, UR5, -R0 ;  /* 0x00000005750b7c23 */ /* 0x010fe20008010800 */
[----:B---3--:R-:W-:-:S03]  /*ad00*/  FFMA.FTZ R10, R101, UR5, -R3 ;  /* 0x00000005650a7c23 */ /* 0x008fc60008010803 */
[----:B------:R3:W-:Y:S04]  /*ad10*/  MUFU.EX2 R225, R11 ;  /* 0x0000000b00e17308 */ /* 0x0007e80000000800 */
[----:B------:R4:W-:Y:S01]  /*ad20*/  MUFU.EX2 R245, R10 ;  /* 0x0000000a00f57308 */ /* 0x0009e20000000800 */
[----:B--2---:R-:W-:Y:S01]  /*ad30*/  FFMA.FTZ R9, R100, UR5, -R8 ;  /* 0x0000000564097c23 */ /* 0x004fe20008010808 */
[----:B-----5:R-:W-:Y:S02]  /*ad40*/  MOV R164, R17 ;  /* 0x0000001100a47202 */ /* 0x020fe40000000f00 */
[----:B------:R-:W2:Y:S01]  /*ad50*/  LDSM.16.MT88.4 R16, [R185+0x4800] ;  /* 0x00480000b910783b */ /* 0x000ea20000004200 */
[----:B------:R5:W1:Y:S01]  /*ad60*/  MUFU.EX2 R250, R9 ;  /* 0x0000000900fa7308 */ /* 0x000a620000000800 */
[----:B------:R-:W-:Y:S01]  /*ad70*/  F2FP.BF16.F32.PACK_AB R7, R164, R161 ;  /* 0x000000a1a407723e */ /* 0x000fe200000010ff */
[----:B---3--:R-:W-:-:S06]  /*ad80*/  FFMA.FTZ R11, R131, UR5, -R0 ;  /* 0x00000005830b7c23 */ /* 0x008fcc0008010800 */
[----:B------:R-:W-:Y:S01]  /*ad90*/  HMMA.16816.F32.BF16 R40, R4, R24, R40 ;  /* 0x000000180428723c */ /* 0x000fe20000041828 */
[----:B----4-:R-:W-:-:S04]  /*ada0*/  FFMA.FTZ R10, R89, UR5, -R3 ;  /* 0x00000005590a7c23 */ /* 0x010fc80008010803 */
[----:B------:R3:W-:Y:S01]  /*adb0*/  MUFU.EX2 R246, R10 ;  /* 0x0000000a00f67308 */ /* 0x0007e20000000800 */
[----:B-----5:R-:W-:Y:S02]  /*adc0*/  FFMA.FTZ R9, R92, UR5, -R8 ;  /* 0x000000055c097c23 */ /* 0x020fe40008010808 */
[C---:B------:R-:W-:Y:S02]  /*add0*/  HMMA.16816.F32.BF16 R36, R4.reuse, R26, R36 ;  /* 0x0000001a0424723c */ /* 0x040fe40000041824 */
[----:B------:R4:W5:Y:S06]  /*ade0*/  MUFU.EX2 R73, R9 ;  /* 0x0000000900497308 */ /* 0x00096c0000000800 */
[----:B-1----:R-:W-:Y:S01]  /*adf0*/  HMMA.16816.F32.BF16 R48, R4, R12, R48 ;  /* 0x0000000c0430723c */ /* 0x002fe20000041830 */
[----:B---3--:R-:W-:-:S04]  /*ae00*/  FFMA.FTZ R10, R82, UR5, -R2 ;  /* 0x00000005520a7c23 */ /* 0x008fc80008010802 */
[----:B------:R1:W-:Y:S01]  /*ae10*/  MUFU.EX2 R252, R10 ;  /* 0x0000000a00fc7308 */ /* 0x0003e20000000800 */
[----:B----4-:R-:W-:Y:S02]  /*ae20*/  FFMA.FTZ R9, R104, UR5, -R3 ;  /* 0x0000000568097c23 */ /* 0x010fe40008010803 */
[----:B------:R-:W-:Y:S01]  /*ae30*/  HMMA.16816.F32.BF16 R32, R4, R14, R32 ;  /* 0x0000000e0420723c */ /* 0x000fe20000041820 */
[----:B------:R-:W-:Y:S01]  /*ae40*/  F2FP.BF16.F32.PACK_AB R4, R47, R250 ;  /* 0x000000fa2f04723e */ /* 0x000fe200000010ff */
[----:B------:R3:W4:Y:S01]  /*ae50*/  MUFU.EX2 R244, R9 ;  /* 0x0000000900f47308 */ /* 0x0007220000000800 */
[----:B-----5:R-:W-:Y:S01]  /*ae60*/  F2FP.BF16.F32.PACK_AB R6, R160, R73 ;  /* 0x00000049a006723e */ /* 0x020fe200000010ff */
[----:B-1----:R-:W-:-:S04]  /*ae70*/  FFMA.FTZ R10, R81, UR5, -R2 ;  /* 0x00000005510a7c23 */ /* 0x002fc80008010802 */
[----:B------:R1:W-:Y:S01]  /*ae80*/  MUFU.EX2 R249, R10 ;  /* 0x0000000a00f97308 */ /* 0x0003e20000000800 */
[----:B---3--:R-:W-:Y:S01]  /*ae90*/  FFMA.FTZ R9, R93, UR5, -R3 ;  /* 0x000000055d097c23 */ /* 0x008fe20008010803 */
[----:B----4-:R-:W-:-:S03]  /*aea0*/  F2FP.BF16.F32.PACK_AB R5, R245, R244 ;  /* 0x000000f4f505723e */ /* 0x010fc600000010ff */
[----:B------:R3:W4:Y:S01]  /*aeb0*/  MUFU.EX2 R247, R9 ;  /* 0x0000000900f77308 */ /* 0x0007220000000800 */
[----:B-1----:R-:W-:-:S04]  /*aec0*/  FFMA.FTZ R10, R87, UR5, -R0 ;  /* 0x00000005570a7c23 */ /* 0x002fc80008010800 */
[----:B------:R1:W-:Y:S01]  /*aed0*/  MUFU.EX2 R242, R10 ;  /* 0x0000000a00f27308 */ /* 0x0003e20000000800 */
[----:B---3--:R-:W-:Y:S01]  /*aee0*/  FFMA.FTZ R9, R84, UR5, -R2 ;  /* 0x0000000554097c23 */ /* 0x008fe20008010802 */
[----:B----4-:R-:W-:-:S03]  /*aef0*/  F2FP.BF16.F32.PACK_AB R7, R246, R247 ;  /* 0x000000f7f607723e */ /* 0x010fc600000010ff */
[----:B------:R3:W4:Y:S04]  /*af00*/  MUFU.EX2 R251, R9 ;  /* 0x0000000900fb7308 */ /* 0x0007280000000800 */
[----:B------:R-:W-:Y:S01]  /*af10*/  HMMA.16816.F32.BF16 R60, R4, R26, R148 ;  /* 0x0000001a043c723c */ /* 0x000fe20000041894 */
[----:B------:R-:W-:Y:S02]  /*af20*/  MOV R148, R235 ;  /* 0x000000eb00947202 */ /* 0x000fe40000000f00 */
[----:B------:R-:W-:Y:S01]  /*af30*/  MOV R151, R53 ;  /* 0x0000003500977202 */ /* 0x000fe20000000f00 */
[----:B-1----:R-:W-:Y:S01]  /*af40*/  FFMA.FTZ R10, R120, UR5, -R8 ;  /* 0x00000005780a7c23 */ /* 0x002fe20008010808 */
[----:B------:R-:W-:-:S03]  /*af50*/  MOV R150, R52 ;  /* 0x0000003400967202 */ /* 0x000fc60000000f00 */
[C---:B------:R-:W-:Y:S01]  /*af60*/  HMMA.16816.F32.BF16 R56, R4.reuse, R24, R56 ;  /* 0x000000180438723c */ /* 0x040fe20000041838 */
[----:B------:R1:W-:Y:S01]  /*af70*/  MUFU.EX2 R239, R10 ;  /* 0x0000000a00ef7308 */ /* 0x0003e20000000800 */
[----:B---3--:R-:W-:Y:S01]  /*af80*/  FFMA.FTZ R9, R80, UR5, -R2 ;  /* 0x0000000550097c23 */ /* 0x008fe20008010802 */
[----:B------:R-:W3:Y:S01]  /*af90*/  LDSM.16.MT88.4 R24, [R135+0x4c00] ;  /* 0x004c00008718783b */ /* 0x000ee20000004200 */
[----:B------:R-:W-:Y:S02]  /*afa0*/  MOV R149, R47 ;  /* 0x0000002f00957202 */ /* 0x000fe40000000f00 */
[----:B------:R5:W2:Y:S02]  /*afb0*/  MUFU.EX2 R248, R9 ;  /* 0x0000000900f87308 */ /* 0x000aa40000000800 */
[----:B------:R-:W-:Y:S01]  /*afc0*/  HMMA.16816.F32.BF16 R52, R4, R12, R152 ;  /* 0x0000000c0434723c */ /* 0x000fe20000041898 */
[----:B-1----:R-:W-:-:S07]  /*afd0*/  FFMA.FTZ R10, R112, UR5, -R8 ;  /* 0x00000005700a7c23 */ /* 0x002fce0008010808 */
[----:B------:R-:W-:Y:S01]  /*afe0*/  HMMA.16816.F32.BF16 R28, R4, R14, R28 ;  /* 0x0000000e041c723c */ /* 0x000fe2000004181c */
[----:B------:R-:W1:Y:S01]  /*aff0*/  LDSM.16.MT88.4 R12, [R185+0x4c00] ;  /* 0x004c0000b90c783b */ /* 0x000e620000004200 */
[----:B----4-:R-:W-:Y:S01]  /*b000*/  F2FP.BF16.F32.PACK_AB R4, R252, R251 ;  /* 0x000000fbfc04723e */ /* 0x010fe200000010ff */
[----:B------:R4:W-:Y:S01]  /*b010*/  MUFU.EX2 R238, R10 ;  /* 0x0000000a00ee7308 */ /* 0x0009e20000000800 */
[----:B-----5:R-:W-:Y:S01]  /*b020*/  FFMA.FTZ R9, R97, UR5, -R0 ;  /* 0x0000000561097c23 */ /* 0x020fe20008010800 */
[----:B--2---:R-:W-:-:S03]  /*b030*/  F2FP.BF16.F32.PACK_AB R6, R249, R248 ;  /* 0x000000f8f906723e */ /* 0x004fc600000010ff */
[----:B------:R2:W5:Y:S01]  /*b040*/  MUFU.EX2 R243, R9 ;  /* 0x0000000900f37308 */ /* 0x0005620000000800 */
[----:B----4-:R-:W-:-:S04]  /*b050*/  FFMA.FTZ R10, R119, UR5, -R3 ;  /* 0x00000005770a7c23 */ /* 0x010fc80008010803 */
[----:B------:R4:W-:Y:S01]  /*b060*/  MUFU.EX2 R230, R10 ;  /* 0x0000000a00e67308 */ /* 0x0009e20000000800 */
[----:B--2---:R-:W-:Y:S01]  /*b070*/  FFMA.FTZ R9, R83, UR5, -R0 ;  /* 0x0000000553097c23 */ /* 0x004fe20008010800 */
[----:B-----5:R-:W-:-:S03]  /*b080*/  F2FP.BF16.F32.PACK_AB R5, R241, R243 ;  /* 0x000000f3f105723e */ /* 0x020fc600000010ff */
[----:B------:R2:W5:Y:S01]  /*b090*/  MUFU.EX2 R240, R9 ;  /* 0x0000000900f07308 */ /* 0x0005620000000800 */
[----:B----4-:R-:W-:-:S03]  /*b0a0*/  FFMA.FTZ R10, R115, UR5, -R3 ;  /* 0x00000005730a7c23 */ /* 0x010fc60008010803 */
[----:B------:R4:W-:Y:S01]  /*b0b0*/  MUFU.EX2 R115, R11 ;  /* 0x0000000b00737308 */ /* 0x0009e20000000800 */
[----:B--2---:R-:W-:-:S03]  /*b0c0*/  FFMA.FTZ R9, R121, UR5, -R8 ;  /* 0x0000000579097c23 */ /* 0x004fc60008010808 */
[----:B------:R2:W-:Y:S01]  /*b0d0*/  MUFU.EX2 R229, R10 ;  /* 0x0000000a00e57308 */ /* 0x0005e20000000800 */
[----:B-----5:R-:W-:-:S03]  /*b0e0*/  F2FP.BF16.F32.PACK_AB R7, R240, R242 ;  /* 0x000000f2f007723e */ /* 0x020fc600000010ff */
[----:B------:R5:W3:Y:S04]  /*b0f0*/  MUFU.EX2 R237, R9 ;  /* 0x0000000900ed7308 */ /* 0x000ae80000000800 */
[C---:B------:R-:W-:Y:S01]  /*b100*/  HMMA.16816.F32.BF16 R40, R4.reuse, R20, R40 ;  /* 0x000000140428723c */ /* 0x040fe20000041828 */
[----:B----4-:R-:W-:Y:S01]  /*b110*/  FFMA.FTZ R11, R193, UR5, -R3 ;  /* 0x00000005c10b7c23 */ /* 0x010fe20008010803 */
[----:B------:R-:W-:Y:S01]  /*b120*/  MOV R193, R147 ;  /* 0x0000009300c17202 */ /* 0x000fe20000000f00 */
[----:B--2---:R-:W-:Y:S02]  /*b130*/  FFMA.FTZ R10, R98, UR5, -R2 ;  /* 0x00000005620a7c23 */ /* 0x004fe40008010802 */
[----:B------:R2:W-:Y:S03]  /*b140*/  MUFU.EX2 R96, R11 ;  /* 0x0000000b00607308 */ /* 0x0005e60000000800 */
[C---:B------:R-:W-:Y:S01]  /*b150*/  HMMA.16816.F32.BF16 R36, R4.reuse, R22, R36 ;  /* 0x000000160424723c */ /* 0x040fe20000041824 */
[----:B-----5:R-:W-:Y:S01]  /*b160*/  FFMA.FTZ R9, R113, UR5, -R8 ;  /* 0x0000000571097c23 */ /* 0x020fe20008010808 */
[----:B------:R4:W-:Y:S04]  /*b170*/  MUFU.EX2 R235, R10 ;  /* 0x0000000a00eb7308 */ /* 0x0009e80000000800 */
[----:B------:R5:W1:Y:S02]  /*b180*/  MUFU.EX2 R236, R9 ;  /* 0x0000000900ec7308 */ /* 0x000a640000000800 */
[----:B------:R-:W-:Y:S01]  /*b190*/  HMMA.16816.F32.BF16 R48, R4, R16, R48 ;  /* 0x000000100430723c */ /* 0x000fe20000041830 */
[----:B--2---:R-:W-:-:S07]  /*b1a0*/  FFMA.FTZ R11, R205, UR5, -R0 ;  /* 0x00000005cd0b7c23 */ /* 0x004fce0008010800 */
[----:B------:R-:W-:Y:S01]  /*b1b0*/  HMMA.16816.F32.BF16 R32, R4, R18, R32 ;  /* 0x000000120420723c */ /* 0x000fe20000041820 */
[----:B----4-:R-:W-:Y:S01]  /*b1c0*/  FFMA.FTZ R10, R91, UR5, -R2 ;  /* 0x000000055b0a7c23 */ /* 0x010fe20008010802 */
[----:B---3--:R-:W-:Y:S01]  /*b1d0*/  F2FP.BF16.F32.PACK_AB R4, R239, R237 ;  /* 0x000000edef04723e */ /* 0x008fe200000010ff */
[----:B-----5:R-:W-:Y:S02]  /*b1e0*/  FFMA.FTZ R9, R125, UR5, -R3 ;  /* 0x000000057d097c23 */ /* 0x020fe40008010803 */
[----:B------:R2:W-:Y:S01]  /*b1f0*/  MUFU.EX2 R231, R10 ;  /* 0x0000000a00e77308 */ /* 0x0005e20000000800 */
[----:B-1----:R-:W-:-:S03]  /*b200*/  F2FP.BF16.F32.PACK_AB R6, R238, R236 ;  /* 0x000000ecee06723e */ /* 0x002fc600000010ff */
[----:B------:R1:W3:Y:S01]  /*b210*/  MUFU.EX2 R233, R9 ;  /* 0x0000000900e97308 */ /* 0x0002e20000000800 */
[----:B--2---:R-:W-:Y:S01]  /*b220*/  FFMA.FTZ R10, R116, UR5, -R0 ;  /* 0x00000005740a7c23 */ /* 0x004fe20008010800 */
[----:B-1----:R-:W-:-:S03]  /*b230*/  FFMA.FTZ R9, R118, UR5, -R3 ;  /* 0x0000000576097c23 */ /* 0x002fc60008010803 */
[----:B------:R1:W-:Y:S01]  /*b240*/  MUFU.EX2 R226, R10 ;  /* 0x0000000a00e27308 */ /* 0x0003e20000000800 */
[----:B---3--:R-:W-:-:S03]  /*b250*/  F2FP.BF16.F32.PACK_AB R5, R230, R233 ;  /* 0x000000e9e605723e */ /* 0x008fc600000010ff */
[----:B------:R2:W3:Y:S01]  /*b260*/  MUFU.EX2 R232, R9 ;  /* 0x0000000900e87308 */ /* 0x0004e20000000800 */
[----:B-1----:R-:W-:Y:S01]  /*b270*/  FFMA.FTZ R10, R168, UR5, -R8 ;  /* 0x00000005a80a7c23 */ /* 0x002fe20008010808 */
[----:B--2---:R-:W-:-:S03]  /*b280*/  FFMA.FTZ R9, R99, UR5, -R2 ;  /* 0x0000000563097c23 */ /* 0x004fc60008010802 */
[----:B------:R1:W-:Y:S01]  /*b290*/  MUFU.EX2 R168, R10 ;  /* 0x0000000a00a87308 */ /* 0x0003e20000000800 */
[----:B---3--:R-:W-:-:S03]  /*b2a0*/  F2FP.BF16.F32.PACK_AB R7, R229, R232 ;  /* 0x000000e8e507723e */ /* 0x008fc600000010ff */
[----:B------:R2:W3:Y:S04]  /*b2b0*/  MUFU.EX2 R234, R9 ;  /* 0x0000000900ea7308 */ /* 0x0004e80000000800 */
[----:B------:R-:W-:Y:S01]  /*b2c0*/  HMMA.16816.F32.BF16 R52, R4, R16, R52 ;  /* 0x000000100434723c */ /* 0x000fe20000041834 */
[----:B-1----:R-:W-:-:S07]  /*b2d0*/  FFMA.FTZ R10, R128, UR5, -R8 ;  /* 0x00000005800a7c23 */ /* 0x002fce0008010808 */
[----:B------:R-:W-:Y:S01]  /*b2e0*/  HMMA.16816.F32.BF16 R56, R4, R20, R56 ;  /* 0x000000140438723c */ /* 0x000fe20000041838 */
[----:B--2---:R-:W-:-:S04]  /*b2f0*/  FFMA.FTZ R9, R90, UR5, -R2 ;  /* 0x000000055a097c23 */ /* 0x004fc80008010802 */
[----:B------:R1:W2:Y:S03]  /*b300*/  MUFU.EX2 R228, R9 ;  /* 0x0000000900e47308 */ /* 0x0002a60000000800 */
[C---:B------:R-:W-:Y:S01]  /*b310*/  HMMA.16816.F32.BF16 R60, R4.reuse, R22, R60 ;  /* 0x00000016043c723c */ /* 0x040fe2000004183c */
[----:B------:R-:W4:Y:S07]  /*b320*/  LDSM.16.MT88.4 R20, [R185+0x5000] ;  /* 0x00500000b914783b */ /* 0x000f2e0000004200 */
[----:B------:R-:W-:Y:S01]  /*b330*/  HMMA.16816.F32.BF16 R16, R4, R18, R28 ;  /* 0x000000120410723c */ /* 0x000fe2000004181c */
[----:B------:R-:W5:Y:S01]  /*b340*/  LDSM.16.MT88.4 R28, [R135+0x5000] ;  /* 0x00500000871c783b */ /* 0x000f620000004200 */
[----:B---3--:R-:W-:Y:S01]  /*b350*/  F2FP.BF16.F32.PACK_AB R4, R235, R234 ;  /* 0x000000eaeb04723e */ /* 0x008fe200000010ff */
[----:B-1----:R-:W-:Y:S01]  /*b360*/  FFMA.FTZ R9, R123, UR5, -R0 ;  /* 0x000000057b097c23 */ /* 0x002fe20008010800 */
[----:B--2---:R-:W-:-:S03]  /*b370*/  F2FP.BF16.F32.PACK_AB R6, R231, R228 ;  /* 0x000000e4e706723e */ /* 0x004fc600000010ff */
[----:B------:R1:W2:Y:S02]  /*b380*/  MUFU.EX2 R227, R9 ;  /* 0x0000000900e37308 */ /* 0x0002a40000000800 */
[----:B-1----:R-:W-:Y:S01]  /*b390*/  FFMA.FTZ R9, R114, UR5, -R0 ;  /* 0x0000000572097c23 */ /* 0x002fe20008010800 */
[----:B--2---:R-:W-:-:S03]  /*b3a0*/  F2FP.BF16.F32.PACK_AB R5, R225, R227 ;  /* 0x000000e3e105723e */ /* 0x004fc600000010ff */
[----:B------:R1:W2:Y:S02]  /*b3b0*/  MUFU.EX2 R224, R9 ;  /* 0x0000000900e07308 */ /* 0x0002a40000000800 */
[----:B-1----:R-:W-:Y:S01]  /*b3c0*/  FFMA.FTZ R9, R133, UR5, -R8 ;  /* 0x0000000585097c23 */ /* 0x002fe20008010808 */
[----:B--2---:R-:W-:-:S03]  /*b3d0*/  F2FP.BF16.F32.PACK_AB R7, R224, R226 ;  /* 0x000000e2e007723e */ /* 0x004fc600000010ff */
[----:B------:R1:W2:Y:S04]  /*b3e0*/  MUFU.EX2 R133, R9 ;  /* 0x0000000900857308 */ /* 0x0002a80000000800 */
[C---:B------:R-:W-:Y:S08]  /*b3f0*/  HMMA.16816.F32.BF16 R44, R4.reuse, R24, R40 ;  /* 0x00000018042c723c */ /* 0x040ff00000041828 */
[----:B------:R-:W-:Y:S01]  /*b400*/  HMMA.16816.F32.BF16 R36, R4, R26, R36 ;  /* 0x0000001a0424723c */ /* 0x000fe20000041824 */
[----:B-1----:R-:W-:-:S02]  /*b410*/  FFMA.FTZ R9, R129, UR5, -R8 ;  /* 0x0000000581097c23 */ /* 0x002fc40008010808 */
[----:B------:R1:W-:Y:S04]  /*b420*/  MUFU.EX2 R129, R10 ;  /* 0x0000000a00817308 */ /* 0x0003e80000000800 */
[----:B------:R3:W4:Y:S01]  /*b430*/  MUFU.EX2 R128, R9 ;  /* 0x0000000900807308 */ /* 0x0007220000000800 */
[C---:B------:R-:W-:Y:S08]  /*b440*/  HMMA.16816.F32.BF16 R40, R4.reuse, R12, R48 ;  /* 0x0000000c0428723c */ /* 0x040ff00000041830 */
[----:B------:R-:W-:Y:S01]  /*b450*/  HMMA.16816.F32.BF16 R32, R4, R14, R32 ;  /* 0x0000000e0420723c */ /* 0x000fe20000041820 */
[----:B-1----:R-:W-:Y:S01]  /*b460*/  FFMA.FTZ R10, R134, UR5, -R3 ;  /* 0x00000005860a7c23 */ /* 0x002fe20008010803 */
[----:B--2---:R-:W-:-:S02]  /*b470*/  F2FP.BF16.F32.PACK_AB R4, R168, R133 ;  /* 0x00000085a804723e */ /* 0x004fc400000010ff */
[----:B------:R-:W-:Y:S01]  /*b480*/  MOV R134, R72 ;  /* 0x0000004800867202 */ /* 0x000fe20000000f00 */
[--C-:B---3--:R-:W-:Y:S01]  /*b490*/  FFMA.FTZ R9, R171, UR5, -R3.reuse ;  /* 0x00000005ab097c23 */ /* 0x108fe20008010803 */
[----:B------:R1:W-:Y:S01]  /*b4a0*/  MUFU.EX2 R120, R10 ;  /* 0x0000000a00787308 */ /* 0x0003e20000000800 */
[----:B----4-:R-:W-:Y:S02]  /*b4b0*/  F2FP.BF16.F32.PACK_AB R6, R129, R128 ;  /* 0x000000808106723e */ /* 0x010fe400000010ff */
[----:B------:R-:W-:Y:S01]  /*b4c0*/  MOV R171, R156 ;  /* 0x0000009c00ab7202 */ /* 0x000fe20000000f00 */
[----:B------:R2:W3:Y:S04]  /*b4d0*/  MUFU.EX2 R125, R9 ;  /* 0x00000009007d7308 */ /* 0x0004e80000000800 */
[----:B------:R4:W-:Y:S01]  /*b4e0*/  MUFU.EX2 R72, R11 ;  /* 0x0000000b00487308 */ /* 0x0009e20000000800 */
[--C-:B-1----:R-:W-:Y:S01]  /*b4f0*/  FFMA.FTZ R10, R130, UR5, -R3.reuse ;  /* 0x00000005820a7c23 */ /* 0x102fe20008010803 */
[----:B------:R-:W-:Y:S01]  /*b500*/  MOV R130, R73 ;  /* 0x0000004900827202 */ /* 0x000fe20000000f00 */
[----:B--2---:R-:W-:-:S02]  /*b510*/  FFMA.FTZ R9, R132, UR5, -R3 ;  /* 0x0000000584097c23 */ /* 0x004fc40008010803 */
[----:B------:R1:W-:Y:S01]  /*b520*/  MUFU.EX2 R119, R10 ;  /* 0x0000000a00777308 */ /* 0x0003e20000000800 */
[----:B---3--:R-:W-:Y:S01]  /*b530*/  F2FP.BF16.F32.PACK_AB R5, R120, R125 ;  /* 0x0000007d7805723e */ /* 0x008fe200000010ff */
[--C-:B----4-:R-:W-:Y:S02]  /*b540*/  FFMA.FTZ R11, R218, UR5, -R2.reuse ;  /* 0x00000005da0b7c23 */ /* 0x110fe40008010802 */
[----:B------:R2:W3:Y:S01]  /*b550*/  MUFU.EX2 R123, R9 ;  /* 0x00000009007b7308 */ /* 0x0004e20000000800 */
[--C-:B-1----:R-:W-:Y:S01]  /*b560*/  FFMA.FTZ R10, R124, UR5, -R2.reuse ;  /* 0x000000057c0a7c23 */ /* 0x102fe20008010802 */
        /* <DEDUP_REMOVED lines=12> */
[----:B------:R-:W1:Y:S01]  /*b630*/  LDSM.16.MT88.4 R12, [R135+0x5400] ;  /* 0x00540000870c783b */ /* 0x000e620000004200 */
[----:B--2---:R-:W-:Y:S01]  /*b640*/  F2FP.BF16.F32.PACK_AB R4, R122, R124 ;  /* 0x0000007c7a04723e */ /* 0x004fe200000010ff */
[----:B---3--:R-:W-:Y:S01]  /*b650*/  FFMA.FTZ R9, R169, UR5, -R0 ;  /* 0x00000005a9097c23 */ /* 0x008fe20008010800 */
[----:B------:R2:W3:Y:S01]  /*b660*/  MUFU.EX2 R121, R10 ;  /* 0x0000000a00797308 */ /* 0x0004e20000000800 */
[----:B------:R-:W4:Y:S01]  /*b670*/  LDSM.16.MT88.4 R16, [R185+0x5400] ;  /* 0x00540000b910783b */ /* 0x000f220000004200 */
[----:B------:R-:W-:-:S02]  /*b680*/  MOV R169, R142 ;  /* 0x0000008e00a97202 */ /* 0x000fc40000000f00 */
[----:B------:R5:W5:Y:S01]  /*b690*/  MUFU.EX2 R117, R9 ;  /* 0x0000000900757308 */ /* 0x000b620000000800 */
[--C-:B--2---:R-:W-:Y:S01]  /*b6a0*/  FFMA.FTZ R10, R127, UR5, -R0.reuse ;  /* 0x000000057f0a7c23 */ /* 0x104fe20008010800 */
[----:B---3--:R-:W-:Y:S02]  /*b6b0*/  F2FP.BF16.F32.PACK_AB R6, R121, R118 ;  /* 0x000000767906723e */ /* 0x008fe400000010ff */
[----:B------:R-:W-:Y:S01]  /*b6c0*/  MOV R127, R141 ;  /* 0x0000008d007f7202 */ /* 0x000fe20000000f00 */
[----:B-----5:R-:W-:Y:S01]  /*b6d0*/  FFMA.FTZ R9, R85, UR5, -R0 ;  /* 0x0000000555097c23 */ /* 0x020fe20008010800 */
[----:B------:R2:W-:Y:S01]  /*b6e0*/  MUFU.EX2 R116, R10 ;  /* 0x0000000a00747308 */ /* 0x0005e20000000800 */
[----:B------:R-:W-:Y:S02]  /*b6f0*/  F2FP.BF16.F32.PACK_AB R5, R115, R117 ;  /* 0x000000757305723e */ /* 0x000fe400000010ff */
[----:B------:R-:W-:Y:S01]  /*b700*/  MOV R141, R71 ;  /* 0x00000047008d7202 */ /* 0x000fe20000000f00 */
[----:B------:R3:W5:Y:S01]  /*b710*/  MUFU.EX2 R114, R9 ;  /* 0x0000000900727308 */ /* 0x0007620000000800 */
[----:B------:R-:W-:-:S02]  /*b720*/  MOV R71, R159 ;  /* 0x0000009f00477202 */ /* 0x000fc40000000f00 */
[----:B------:R-:W-:Y:S02]  /*b730*/  MOV R159, R139 ;  /* 0x0000008b009f7202 */ /* 0x000fe40000000f00 */
[----:B------:R-:W-:Y:S02]  /*b740*/  MOV R131, R141 ;  /* 0x0000008d00837202 */ /* 0x000fe40000000f00 */
[----:B------:R-:W-:Y:S01]  /*b750*/  MOV R132, R71 ;  /* 0x0000004700847202 */ /* 0x000fe20000000f00 */
[--C-:B--2---:R-:W-:Y:S01]  /*b760*/  FFMA.FTZ R10, R194, UR5, -R8.reuse ;  /* 0x00000005c20a7c23 */ /* 0x104fe20008010808 */
[----:B------:R-:W-:Y:S01]  /*b770*/  MOV R194, R137 ;  /* 0x0000008900c27202 */ /* 0x000fe20000000f00 */
[----:B---3--:R-:W-:Y:S02]  /*b780*/  FFMA.FTZ R9, R196, UR5, -R8 ;  /* 0x00000005c4097c23 */ /* 0x008fe40008010808 */
[----:B------:R2:W-:Y:S01]  /*b790*/  MUFU.EX2 R113, R10 ;  /* 0x0000000a00717308 */ /* 0x0005e20000000800 */
[----:B-----5:R-:W-:-:S02]  /*b7a0*/  F2FP.BF16.F32.PACK_AB R7, R114, R116 ;  /* 0x000000747207723e */ /* 0x020fc400000010ff */
[----:B------:R-:W-:Y:S01]  /*b7b0*/  MOV R196, R157 ;  /* 0x0000009d00c47202 */ /* 0x000fe20000000f00 */
[----:B------:R3:W5:Y:S01]  /*b7c0*/  MUFU.EX2 R105, R9 ;  /* 0x0000000900697308 */ /* 0x0007620000000800 */
[----:B------:R-:W-:-:S03]  /*b7d0*/  MOV R157, R136 ;  /* 0x00000088009d7202 */ /* 0x000fc60000000f00 */
[C---:B------:R-:W-:Y:S01]  /*b7e0*/  HMMA.16816.F32.BF16 R32, R4.reuse, R22, R32 ;  /* 0x000000160420723c */ /* 0x040fe20000041820 */
[--C-:B--2---:R-:W-:Y:S01]  /*b7f0*/  FFMA.FTZ R10, R174, UR5, -R8.reuse ;  /* 0x00000005ae0a7c23 */ /* 0x104fe20008010808 */
[----:B------:R-:W-:Y:S01]  /*b800*/  MOV R174, R145 ;  /* 0x0000009100ae7202 */ /* 0x000fe20000000f00 */
[----:B---3--:R-:W-:Y:S02]  /*b810*/  FFMA.FTZ R9, R179, UR5, -R8 ;  /* 0x00000005b3097c23 */ /* 0x008fe40008010808 */
[----:B------:R2:W-:Y:S01]  /*b820*/  MUFU.EX2 R112, R10 ;  /* 0x0000000a00707308 */ /* 0x0005e20000000800 */
[----:B------:R-:W-:Y:S02]  /*b830*/  MOV R179, R138 ;  /* 0x0000008a00b37202 */ /* 0x000fe40000000f00 */
[C---:B------:R-:W-:Y:S01]  /*b840*/  HMMA.16816.F32.BF16 R136, R4.reuse, R28, R44 ;  /* 0x0000001c0488723c */ /* 0x040fe2000004182c */
[----:B------:R3:W1:Y:S07]  /*b850*/  MUFU.EX2 R104, R9 ;  /* 0x0000000900687308 */ /* 0x00066e0000000800 */
[----:B------:R-:W-:Y:S01]  /*b860*/  HMMA.16816.F32.BF16 R44, R4, R20, R40 ;  /* 0x00000014042c723c */ /* 0x000fe20000041828 */
[--C-:B--2---:R-:W-:Y:S01]  /*b870*/  FFMA.FTZ R10, R192, UR5, -R3.reuse ;  /* 0x00000005c00a7c23 */ /* 0x104fe20008010803 */
[----:B------:R-:W-:Y:S01]  /*b880*/  MOV R192, R140 ;  /* 0x0000008c00c07202 */ /* 0x000fe20000000f00 */
[----:B---3--:R-:W-:-:S02]  /*b890*/  FFMA.FTZ R9, R203, UR5, -R3 ;  /* 0x00000005cb097c23 */ /* 0x008fc40008010803 */
[----:B------:R2:W-:Y:S01]  /*b8a0*/  MUFU.EX2 R98, R10 ;  /* 0x0000000a00627308 */ /* 0x0005e20000000800 */
[----:B------:R-:W-:Y:S02]  /*b8b0*/  MOV R203, R146 ;  /* 0x0000009200cb7202 */ /* 0x000fe40000000f00 */
[----:B------:R-:W-:Y:S01]  /*b8c0*/  HMMA.16816.F32.BF16 R144, R4, R30, R36 ;  /* 0x0000001e0490723c */ /* 0x000fe20000041824 */
[----:B------:R3:W4:Y:S01]  /*b8d0*/  MUFU.EX2 R99, R9 ;  /* 0x0000000900637308 */ /* 0x0007220000000800 */
[----:B-----5:R-:W-:Y:S02]  /*b8e0*/  F2FP.BF16.F32.PACK_AB R4, R113, R105 ;  /* 0x000000697104723e */ /* 0x020fe400000010ff */
[----:B-1----:R-:W-:Y:S01]  /*b8f0*/  F2FP.BF16.F32.PACK_AB R6, R112, R104 ;  /* 0x000000687006723e */ /* 0x002fe200000010ff */
[----:B--2---:R-:W-:Y:S01]  /*b900*/  FFMA.FTZ R10, R176, UR5, -R8 ;  /* 0x00000005b00a7c23 */ /* 0x004fe20008010808 */
[----:B------:R-:W-:Y:S01]  /*b910*/  MOV R176, R158 ;  /* 0x0000009e00b07202 */ /* 0x000fe20000000f00 */
[----:B---3--:R-:W-:-:S02]  /*b920*/  FFMA.FTZ R9, R178, UR5, -R3 ;  /* 0x00000005b2097c23 */ /* 0x008fc40008010803 */
[----:B------:R1:W-:Y:S01]  /*b930*/  MUFU.EX2 R97, R10 ;  /* 0x0000000a00617308 */ /* 0x0003e20000000800 */
[----:B----4-:R-:W-:Y:S02]  /*b940*/  F2FP.BF16.F32.PACK_AB R5, R96, R99 ;  /* 0x000000636005723e */ /* 0x010fe400000010ff */
[----:B------:R-:W-:Y:S01]  /*b950*/  MOV R178, R157 ;  /* 0x0000009d00b27202 */ /* 0x000fe20000000f00 */
        /* <DEDUP_REMOVED lines=10> */
[----:B------:R1:W-:Y:S04]  /*ba00*/  MUFU.EX2 R102, R10 ;  /* 0x0000000a00667308 */ /* 0x0003e80000000800 */
[----:B------:R2:W-:Y:S01]  /*ba10*/  MUFU.EX2 R93, R9 ;  /* 0x00000009005d7308 */ /* 0x0005e20000000800 */
[C---:B------:R-:W-:Y:S08]  /*ba20*/  HMMA.16816.F32.BF16 R28, R4.reuse, R20, R52 ;  /* 0x00000014041c723c */ /* 0x040ff00000041834 */
[----:B------:R-:W-:Y:S01]  /*ba30*/  HMMA.16816.F32.BF16 R24, R4, R22, R24 ;  /* 0x000000160418723c */ /* 0x000fe20000041818 */
[--C-:B-1----:R-:W-:Y:S01]  /*ba40*/  FFMA.FTZ R10, R175, UR5, -R2.reuse ;  /* 0x00000005af0a7c23 */ /* 0x102fe20008010802 */
[----:B------:R-:W1:Y:S01]  /*ba50*/  LDSM.16.MT88.4 R20, [R135+0x5800] ;  /* 0x005800008714783b */ /* 0x000e620000004200 */
[----:B--2---:R-:W-:-:S02]  /*ba60*/  FFMA.FTZ R9, R177, UR5, -R2 ;  /* 0x00000005b1097c23 */ /* 0x004fc40008010802 */
[----:B------:R2:W-:Y:S04]  /*ba70*/  MUFU.EX2 R91, R10 ;  /* 0x0000000a005b7308 */ /* 0x0005e80000000800 */
[----:B------:R3:W4:Y:S01]  /*ba80*/  MUFU.EX2 R92, R9 ;  /* 0x00000009005c7308 */ /* 0x0007220000000800 */
[--C-:B--2---:R-:W-:Y:S01]  /*ba90*/  FFMA.FTZ R10, R172, UR5, -R2.reuse ;  /* 0x00000005ac0a7c23 */ /* 0x104fe20008010802 */
[----:B---3--:R-:W-:-:S03]  /*baa0*/  FFMA.FTZ R9, R103, UR5, -R2 ;  /* 0x0000000567097c23 */ /* 0x008fc60008010802 */
[----:B------:R2:W-:Y:S01]  /*bab0*/  MUFU.EX2 R89, R10 ;  /* 0x0000000a00597308 */ /* 0x0005e20000000800 */
[----:B----4-:R-:W-:-:S03]  /*bac0*/  F2FP.BF16.F32.PACK_AB R4, R92, R91 ;  /* 0x0000005b5c04723e */ /* 0x010fc600000010ff */
        /* <DEDUP_REMOVED lines=15> */
[----:B------:R3:W4:Y:S04]  /*bbc0*/  MUFU.EX2 R83, R9 ;  /* 0x0000000900537308 */ /* 0x0007280000000800 */
[----:B------:R-:W-:Y:S01]  /*bbd0*/  HMMA.16816.F32.BF16 R136, R4, R12, R136 ;  /* 0x0000000c0488723c */ /* 0x000fe20000041888 */
[----:B--2---:R-:W-:-:S07]  /*bbe0*/  FFMA.FTZ R10, R198, UR5, -R3 ;  /* 0x00000005c60a7c23 */ /* 0x004fce0008010803 */
[C---:B------:R-:W-:Y:S01]  /*bbf0*/  HMMA.16816.F32.BF16 R144, R4.reuse, R14, R144 ;  /* 0x0000000e0490723c */ /* 0x040fe20000041890 */
[--C-:B---3--:R-:W-:Y:S01]  /*bc00*/  FFMA.FTZ R9, R180, UR5, -R3.reuse ;  /* 0x00000005b4097c23 */ /* 0x108fe20008010803 */
[----:B------:R2:W-:Y:S04]  /*bc10*/  MUFU.EX2 R84, R10 ;  /* 0x0000000a00547308 */ /* 0x0005e80000000800 */
[----:B------:R3:W5:Y:S02]  /*bc20*/  MUFU.EX2 R81, R9 ;  /* 0x0000000900517308 */ /* 0x0007640000000800 */
[C---:B------:R-:W-:Y:S08]  /*bc30*/  HMMA.16816.F32.BF16 R44, R4.reuse, R16, R44 ;  /* 0x00000010042c723c */ /* 0x040ff0000004182c */
[----:B------:R-:W-:Y:S01]  /*bc40*/  HMMA.16816.F32.BF16 R48, R4, R18, R32 ;  /* 0x000000120430723c */ /* 0x000fe20000041820 */
[----:B------:R-:W-:Y:S01]  /*bc50*/  F2FP.BF16.F32.PACK_AB R4, R100, R97 ;  /* 0x000000616404723e */ /* 0x000fe200000010ff */
[----:B--2---:R-:W-:Y:S01]  /*bc60*/  FFMA.FTZ R10, R197, UR5, -R2 ;  /* 0x00000005c50a7c23 */ /* 0x004fe20008010802 */
[----:B----4-:R-:W-:Y:S01]  /*bc70*/  F2FP.BF16.F32.PACK_AB R5, R83, R82 ;  /* 0x000000525305723e */ /* 0x010fe200000010ff */
[----:B------:R-:W-:Y:S01]  /*bc80*/  FFMA.FTZ R35, R210, UR5, -R8 ;  /* 0x00000005d2237c23 */ /* 0x000fe20008010808 */
[----:B------:R-:W-:Y:S01]  /*bc90*/  F2FP.BF16.F32.PACK_AB R6, R93, R102 ;  /* 0x000000665d06723e */ /* 0x000fe200000010ff */
[----:B---3--:R-:W-:Y:S01]  /*bca0*/  FFMA.FTZ R9, R202, UR5, -R2 ;  /* 0x00000005ca097c23 */ /* 0x008fe20008010802 */
[----:B-----5:R-:W-:Y:S01]  /*bcb0*/  F2FP.BF16.F32.PACK_AB R7, R81, R84 ;  /* 0x000000545107723e */ /* 0x020fe200000010ff */
[----:B------:R2:W-:Y:S01]  /*bcc0*/  MUFU.EX2 R77, R10 ;  /* 0x0000000a004d7308 */ /* 0x0005e20000000800 */
[----:B------:R-:W-:Y:S01]  /*bcd0*/  FFMA.FTZ R32, R178, R64, R176 ;  /* 0x00000040b2207223 */ /* 0x000fe200000100b0 */
[--C-:B------:R-:W-:Y:S01]  /*bce0*/  FFMA.FTZ R34, R213, UR5, -R3.reuse ;  /* 0x00000005d5227c23 */ /* 0x100fe20008010803 */
[----:B------:R-:W-:Y:S01]  /*bcf0*/  FFMA.FTZ R33, R189, UR5, -R3 ;  /* 0x00000005bd217c23 */ /* 0x000fe20008010803 */
[----:B------:R3:W-:Y:S01]  /*bd00*/  MUFU.EX2 R76, R9 ;  /* 0x00000009004c7308 */ /* 0x0007e20000000800 */
[----:B------:R-:W-:Y:S01]  /*bd10*/  MOV R176, R174 ;  /* 0x000000ae00b07202 */ /* 0x000fe20000000f00 */
[----:B------:R-:W-:Y:S01]  /*bd20*/  HMMA.16816.F32.BF16 R140, R4, R12, R36 ;  /* 0x0000000c048c723c */ /* 0x000fe20000041824 */
[----:B------:R-:W-:Y:S01]  /*bd30*/  MOV R174, R179 ;  /* 0x000000b300ae7202 */ /* 0x000fe20000000f00 */
[----:B------:R-:W-:Y:S01]  /*bd40*/  MUFU.EX2 R35, R35 ;  /* 0x0000002300237308 */ /* 0x000fe20000000800 */
[----:B------:R-:W-:-:S02]  /*bd50*/  MOV R178, R192 ;  /* 0x000000c000b27202 */ /* 0x000fc40000000f00 */
[----:B------:R-:W-:Y:S01]  /*bd60*/  MOV R179, R148 ;  /* 0x0000009400b37202 */ /* 0x000fe20000000f00 */
[----:B------:R-:W-:Y:S01]  /*bd70*/  MUFU.EX2 R34, R34 ;  /* 0x0000002200227308 */ /* 0x000fe20000000800 */
[----:B------:R-:W-:Y:S01]  /*bd80*/  MOV R192, R127 ;  /* 0x0000007f00c07202 */ /* 0x000fe20000000f00 */
[C---:B------:R-:W-:Y:S01]  /*bd90*/  HMMA.16816.F32.BF16 R52, R4.reuse, R14, R40 ;  /* 0x0000000e0434723c */ /* 0x040fe20000041828 */
[----:B------:R-:W4:Y:S01]  /*bda0*/  LDSM.16.MT88.4 R12, [R185+0x5800] ;  /* 0x00580000b90c783b */ /* 0x000f220000004200 */
[----:B--2---:R-:W-:Y:S01]  /*bdb0*/  FFMA.FTZ R10, R182, UR5, -R2 ;  /* 0x00000005b60a7c23 */ /* 0x004fe20008010802 */
[----:B------:R-:W-:Y:S01]  /*bdc0*/  FFMA.FTZ R42, R209, UR5, -R8 ;  /* 0x00000005d12a7c23 */ /* 0x000fe20008010808 */
[----:B---3--:R-:W-:Y:S01]  /*bdd0*/  FFMA.FTZ R9, R183, UR5, -R2 ;  /* 0x00000005b7097c23 */ /* 0x008fe20008010802 */
[--C-:B------:R-:W-:Y:S01]  /*bde0*/  FFMA.FTZ R41, R107, UR5, -R8.reuse ;  /* 0x000000056b297c23 */ /* 0x100fe20008010808 */
[----:B------:R2:W-:Y:S01]  /*bdf0*/  MUFU.EX2 R73, R10 ;  /* 0x0000000a00497308 */ /* 0x0005e20000000800 */
[----:B------:R-:W-:Y:S01]  /*be00*/  FFMA.FTZ R40, R95, UR5, -R8 ;  /* 0x000000055f287c23 */ /* 0x000fe20008010808 */
[C---:B------:R-:W-:Y:S01]  /*be10*/  HMMA.16816.F32.BF16 R152, R4.reuse, R16, R28 ;  /* 0x000000100498723c */ /* 0x040fe2000004181c */
[----:B------:R-:W-:Y:S01]  /*be20*/  FFMA.FTZ R16, R219, UR5, -R2 ;  /* 0x00000005db107c23 */ /* 0x000fe20008010802 */
[----:B------:R3:W5:Y:S01]  /*be30*/  MUFU.EX2 R80, R9 ;  /* 0x0000000900507308 */ /* 0x0007620000000800 */
[----:B------:R-:W-:Y:S01]  /*be40*/  FFMA.FTZ R17, R173, R65, R170 ;  /* 0x00000041ad117223 */ /* 0x000fe200000100aa */
[----:B------:R-:W-:Y:S01]  /*be50*/  MOV R173, R193 ;  /* 0x000000c100ad7202 */ /* 0x000fe20000000f00 */
[----:B------:R-:W-:Y:S01]  /*be60*/  LDSM.16.MT88.4 R28, [R185+0x5c00] ;  /* 0x005c0000b91c783b */ /* 0x000fe20000004200 */
[----:B------:R-:W-:Y:S01]  /*be70*/  MOV R170, R203 ;  /* 0x000000cb00aa7202 */ /* 0x000fe20000000f00 */
[----:B------:R-:W-:Y:S01]  /*be80*/  MUFU.EX2 R42, R42 ;  /* 0x0000002a002a7308 */ /* 0x000fe20000000800 */
[----:B------:R-:W-:Y:S01]  /*be90*/  HMMA.16816.F32.BF16 R24, R4, R18, R24 ;  /* 0x000000120418723c */ /* 0x000fe20000041818 */
[----:B------:R-:W-:Y:S01]  /*bea0*/  FFMA.FTZ R4, R212, UR5, -R8 ;  /* 0x00000005d4047c23 */ /* 0x000fe20008010808 */
[--C-:B------:R-:W-:Y:S01]  /*beb0*/  FFMA.FTZ R18, R214, UR5, -R3.reuse ;  /* 0x00000005d6127c23 */ /* 0x100fe20008010803 */
[----:B------:R-:W-:Y:S01]  /*bec0*/  FFMA.FTZ R19, R78, UR5, -R3 ;  /* 0x000000054e137c23 */ /* 0x000fe20008010803 */
[--C-:B--2---:R-:W-:Y:S01]  /*bed0*/  FFMA.FTZ R10, R190, UR5, -R0.reuse ;  /* 0x00000005be0a7c23 */ /* 0x104fe20008010800 */
[----:B------:R2:W-:Y:S01]  /*bee0*/  MUFU.EX2 R60, R4 ;  /* 0x00000004003c7308 */ /* 0x0005e20000000800 */
[----:B------:R-:W-:Y:S01]  /*bef0*/  MOV R203, R194 ;  /* 0x000000c200cb7202 */ /* 0x000fe20000000f00 */
[----:B---3--:R-:W-:-:S02]  /*bf00*/  FFMA.FTZ R9, R208, UR5, -R0 ;  /* 0x00000005d0097c23 */ /* 0x008fc40008010800 */
[----:B------:R3:W-:Y:S01]  /*bf10*/  MUFU.EX2 R63, R10 ;  /* 0x0000000a003f7308 */ /* 0x0007e20000000800 */
[----:B-----5:R-:W-:Y:S02]  /*bf20*/  F2FP.BF16.F32.PACK_AB R6, R73, R80 ;  /* 0x000000504906723e */ /* 0x020fe400000010ff */
[----:B------:R-:W-:Y:S01]  /*bf30*/  MOV R193, R196 ;  /* 0x000000c400c17202 */ /* 0x000fe20000000f00 */
[----:B------:R5:W1:Y:S01]  /*bf40*/  MUFU.EX2 R68, R9 ;  /* 0x0000000900447308 */ /* 0x000a620000000800 */
[----:B------:R-:W-:Y:S02]  /*bf50*/  MOV R194, R150 ;  /* 0x0000009600c27202 */ /* 0x000fe40000000f00 */
[----:B------:R-:W-:Y:S01]  /*bf60*/  MOV R127, R151 ;  /* 0x00000097007f7202 */ /* 0x000fe20000000f00 */
[----:B------:R-:W-:Y:S01]  /*bf70*/  MUFU.EX2 R18, R18 ;  /* 0x0000001200127308 */ /* 0x000fe20000000800 */
[----:B------:R-:W-:Y:S02]  /*bf80*/  MOV R196, R149 ;  /* 0x0000009500c47202 */ /* 0x000fe40000000f00 */
[----:B--2---:R-:W-:Y:S01]  /*bf90*/  F2FP.BF16.F32.PACK_AB R4, R77, R76 ;  /* 0x0000004c4d04723e */ /* 0x004fe200000010ff */
[----:B------:R-:W2:Y:S01]  /*bfa0*/  LDSM.16.MT88.4 R148, [R135+0x5c00] ;  /* 0x005c00008794783b */ /* 0x000ea20000004200 */
[----:B------:R-:W-:Y:S01]  /*bfb0*/  MUFU.EX2 R41, R41 ;  /* 0x0000002900297308 */ /* 0x000fe20000000800 */
[----:B---3--:R-:W-:Y:S01]  /*bfc0*/  FFMA.FTZ R10, R200, UR5, -R8 ;  /* 0x00000005c80a7c23 */ /* 0x008fe20008010808 */
[----:B------:R-:W-:-:S02]  /*bfd0*/  VIMNMX R189, PT, PT, R223, 0x2, !PT ;  /* 0x00000002dfbd7848 */ /* 0x000fc40007fe0100 */
[----:B------:R-:W-:Y:S01]  /*bfe0*/  MUFU.EX2 R33, R33 ;  /* 0x0000002100217308 */ /* 0x000fe20000000800 */
[----:B-----5:R-:W-:Y:S01]  /*bff0*/  FFMA.FTZ R9, R191, UR5, -R0 ;  /* 0x00000005bf097c23 */ /* 0x020fe20008010800 */
[----:B-1----:R-:W-:Y:S02]  /*c000*/  F2FP.BF16.F32.PACK_AB R5, R72, R68 ;  /* 0x000000444805723e */ /* 0x002fe400000010ff */
[----:B------:R1:W-:Y:S01]  /*c010*/  MUFU.EX2 R61, R10 ;  /* 0x0000000a003d7308 */ /* 0x0003e20000000800 */
[----:B------:R-:W-:-:S03]  /*c020*/  IADD3 R189, PT, PT, R189, -0x3, RZ ;  /* 0xfffffffdbdbd7810 */ /* 0x000fc60007ffe0ff */
[----:B------:R3:W5:Y:S04]  /*c030*/  MUFU.EX2 R71, R9 ;  /* 0x0000000900477308 */ /* 0x0007680000000800 */
[----:B------:R-:W-:Y:S04]  /*c040*/  MUFU.EX2 R40, R40 ;  /* 0x0000002800287308 */ /* 0x000fe80000000800 */
[----:B------:R-:W-:Y:S01]  /*c050*/  MUFU.EX2 R19, R19 ;  /* 0x0000001300137308 */ /* 0x000fe20000000800 */
[----:B-1----:R-:W-:Y:S01]  /*c060*/  FFMA.FTZ R10, R216, UR5, -R3 ;  /* 0x00000005d80a7c23 */ /* 0x002fe20008010803 */
[----:B---3--:R-:W-:-:S03]  /*c070*/  FFMA.FTZ R9, R211, UR5, -R8 ;  /* 0x00000005d3097c23 */ /* 0x008fc60008010808 */
[----:B------:R1:W-:Y:S01]  /*c080*/  MUFU.EX2 R58, R10 ;  /* 0x0000000a003a7308 */ /* 0x0003e20000000800 */
[----:B-----5:R-:W-:-:S03]  /*c090*/  F2FP.BF16.F32.PACK_AB R7, R71, R63 ;  /* 0x0000003f4707723e */ /* 0x020fc600000010ff */
[----:B------:R3:W5:Y:S04]  /*c0a0*/  MUFU.EX2 R59, R9 ;  /* 0x00000009003b7308 */ /* 0x0007680000000800 */
[----:B------:R-:W-:Y:S01]  /*c0b0*/  HMMA.16816.F32.BF16 R136, R4, R20, R136 ;  /* 0x000000140488723c */ /* 0x000fe20000041888 */
[----:B-1----:R-:W-:-:S07]  /*c0c0*/  FFMA.FTZ R10, R215, UR5, -R2 ;  /* 0x00000005d70a7c23 */ /* 0x002fce0008010802 */
[----:B------:R-:W-:Y:S01]  /*c0d0*/  HMMA.16816.F32.BF16 R144, R4, R22, R144 ;  /* 0x000000160490723c */ /* 0x000fe20000041890 */
[----:B---3--:R-:W-:Y:S01]  /*c0e0*/  FFMA.FTZ R9, R201, UR5, -R8 ;  /* 0x00000005c9097c23 */ /* 0x008fe20008010808 */
[----:B------:R-:W-:-:S03]  /*c0f0*/  FFMA.FTZ R8, R220, UR5, -R3 ;  /* 0x00000005dc087c23 */ /* 0x000fc60008010803 */
[----:B------:R1:W3:Y:S03]  /*c100*/  MUFU.EX2 R62, R9 ;  /* 0x00000009003e7308 */ /* 0x0002e60000000800 */
[C---:B----4-:R-:W-:Y:S01]  /*c110*/  HMMA.16816.F32.BF16 R156, R4.reuse, R12, R44 ;  /* 0x0000000c049c723c */ /* 0x050fe2000004182c */
[----:B------:R4:W2:Y:S04]  /*c120*/  MUFU.EX2 R57, R8 ;  /* 0x0000000800397308 */ /* 0x0008a80000000800 */
[----:B------:R-:W-:Y:S03]  /*c130*/  MUFU.EX2 R44, R10 ;  /* 0x0000000a002c7308 */ /* 0x000fe60000000800 */
[----:B------:R-:W-:Y:S01]  /*c140*/  HMMA.16816.F32.BF16 R36, R4, R14, R48 ;  /* 0x0000000e0424723c */ /* 0x000fe20000041830 */
[----:B-----5:R-:W-:Y:S01]  /*c150*/  F2FP.BF16.F32.PACK_AB R4, R60, R59 ;  /* 0x0000003b3c04723e */ /* 0x020fe200000010ff */
[----:B------:R-:W-:Y:S01]  /*c160*/  MUFU.EX2 R45, R16 ;  /* 0x00000010002d7308 */ /* 0x000fe20000000800 */
[----:B-1----:R-:W-:Y:S01]  /*c170*/  FFMA.FTZ R9, R109, UR5, -R3 ;  /* 0x000000056d097c23 */ /* 0x002fe20008010803 */
[----:B---3--:R-:W-:-:S02]  /*c180*/  F2FP.BF16.F32.PACK_AB R6, R61, R62 ;  /* 0x0000003e3d06723e */ /* 0x008fc400000010ff */
[----:B------:R-:W-:Y:S01]  /*c190*/  MUFU.EX2 R16, R11 ;  /* 0x0000000b00107308 */ /* 0x000fe20000000800 */
[----:B----4-:R-:W-:Y:S01]  /*c1a0*/  FFMA.FTZ R8, R108, UR5, -R3 ;  /* 0x000000056c087c23 */ /* 0x010fe20008010803 */
[----:B------:R-:W-:Y:S02]  /*c1b0*/  FFMA.FTZ R3, R221, UR5, -R0 ;  /* 0x00000005dd037c23 */ /* 0x000fe40008010800 */
[----:B------:R1:W-:Y:S01]  /*c1c0*/  MUFU.EX2 R43, R9 ;  /* 0x00000009002b7308 */ /* 0x0003e20000000800 */
[----:B--2---:R-:W-:-:S03]  /*c1d0*/  F2FP.BF16.F32.PACK_AB R5, R58, R57 ;  /* 0x000000393a05723e */ /* 0x004fc600000010ff */
[----:B------:R2:W3:Y:S04]  /*c1e0*/  MUFU.EX2 R56, R8 ;  /* 0x0000000800387308 */ /* 0x0004e80000000800 */
[----:B------:R-:W-:Y:S01]  /*c1f0*/  MUFU.EX2 R11, R3 ;  /* 0x00000003000b7308 */ /* 0x000fe20000000800 */
[----:B-1----:R-:W-:Y:S01]  /*c200*/  FFMA.FTZ R9, R217, UR5, -R2 ;  /* 0x00000005d9097c23 */ /* 0x002fe20008010802 */
[--C-:B------:R-:W-:Y:S01]  /*c210*/  FFMA.FTZ R2, R94, UR5, -R0.reuse ;  /* 0x000000055e027c23 */ /* 0x100fe20008010800 */
[--C-:B--2---:R-:W-:Y:S01]  /*c220*/  FFMA.FTZ R8, R222, UR5, -R0.reuse ;  /* 0x00000005de087c23 */ /* 0x104fe20008010800 */
[----:B------:R-:W-:Y:S01]  /*c230*/  FFMA.FTZ R0, R79, UR5, -R0 ;  /* 0x000000054f007c23 */ /* 0x000fe20008010800 */
[----:B---3--:R-:W-:Y:S01]  /*c240*/  F2FP.BF16.F32.PACK_AB R7, R56, R43 ;  /* 0x0000002b3807723e */ /* 0x008fe200000010ff */
[----:B------:R-:W-:Y:S04]  /*c250*/  MUFU.EX2 R46, R9 ;  /* 0x00000009002e7308 */ /* 0x000fe80000000800 */
[----:B------:R1:W-:Y:S02]  /*c260*/  MUFU.EX2 R9, R2 ;  /* 0x0000000200097308 */ /* 0x0003e40000000800 */
[C---:B------:R-:W-:Y:S02]  /*c270*/  HMMA.16816.F32.BF16 R140, R4.reuse, R20, R140 ;  /* 0x00000014048c723c */ /* 0x040fe4000004188c */
[----:B------:R-:W2:Y:S04]  /*c280*/  MUFU.EX2 R10, R8 ;  /* 0x00000008000a7308 */ /* 0x000ea80000000800 */
[----:B------:R3:W4:Y:S02]  /*c290*/  MUFU.EX2 R8, R0 ;  /* 0x0000000000087308 */ /* 0x0007240000000800 */
[----:B------:R-:W-:Y:S01]  /*c2a0*/  HMMA.16816.F32.BF16 R20, R4, R22, R52 ;  /* 0x000000160414723c */ /* 0x000fe20000041834 */
[----:B-1----:R-:W-:Y:S01]  /*c2b0*/  FFMA.FTZ R2, R173, R75, R170 ;  /* 0x0000004bad027223 */ /* 0x002fe200000100aa */
[----:B------:R-:W-:-:S02]  /*c2c0*/  MOV R170, R179 ;  /* 0x000000b300aa7202 */ /* 0x000fc40000000f00 */
[----:B------:R-:W-:-:S04]  /*c2d0*/  MOV R173, R131 ;  /* 0x0000008300ad7202 */ /* 0x000fc80000000f00 */
[C---:B------:R-:W-:Y:S01]  /*c2e0*/  HMMA.16816.F32.BF16 R152, R4.reuse, R12, R152 ;  /* 0x0000000c0498723c */ /* 0x040fe20000041898 */
[----:B------:R-:W-:Y:S02]  /*c2f0*/  MOV R179, R194 ;  /* 0x000000c200b37202 */ /* 0x000fe40000000f00 */
[----:B------:R-:W-:Y:S01]  /*c300*/  MOV R194, R127 ;  /* 0x0000007f00c27202 */ /* 0x000fe20000000f00 */
[----:B---3--:R-:W-:Y:S01]  /*c310*/  FFMA.FTZ R0, R178, R74, R176 ;  /* 0x0000004ab2007223 */ /* 0x008fe200000100b0 */
[----:B------:R-:W-:Y:S01]  /*c320*/  MOV R176, R132 ;  /* 0x0000008400b07202 */ /* 0x000fe20000000f00 */
[----:B------:R-:W-:Y:S01]  /*c330*/  FADD.FTZ R3, R173, R32 ;  /* 0x00000020ad037221 */ /* 0x000fe20000010000 */
[----:B------:R-:W-:Y:S01]  /*c340*/  MOV R178, R134 ;  /* 0x0000008600b27202 */ /* 0x000fe20000000f00 */
[----:B------:R-:W-:Y:S01]  /*c350*/  HMMA.16816.F32.BF16 R24, R4, R14, R24 ;  /* 0x0000000e0418723c */ /* 0x000fe20000041818 */
[----:B------:R-:W-:Y:S01]  /*c360*/  MOV R134, R162 ;  /* 0x000000a200867202 */ /* 0x000fe20000000f00 */
[----:B------:R-:W-:Y:S01]  /*c370*/  FADD.FTZ R4, R170, R17 ;  /* 0x00000011aa047221 */ /* 0x000fe20000010000 */
[----:B------:R-:W-:Y:S01]  /*c380*/  FADD.FTZ R2, R176, R2 ;  /* 0x00000002b0027221 */ /* 0x000fe20000010000 */
[----:B------:R-:W-:Y:S01]  /*c390*/  FADD.FTZ R0, R178, R0 ;  /* 0x00000000b2007221 */ /* 0x000fe20000010000 */
[----:B------:R-:W-:Y:S01]  /*c3a0*/  MOV R127, R169 ;  /* 0x000000a9007f7202 */ /* 0x000fe20000000f00 */
        /* <DEDUP_REMOVED lines=10> */
[----:B------:R-:W-:Y:S01]  /*c450*/  MOV R131, R126 ;  /* 0x0000007e00837202 */ /* 0x000fe20000000f00 */
        /* <DEDUP_REMOVED lines=11> */
[----:B------:R-:W-:Y:S01]  /*c510*/  FADD.FTZ R5, R169, R0 ;  /* 0x00000000a9057221 */ /* 0x000fe20000010000 */
[----:B------:R-:W-:Y:S01]  /*c520*/  MOV R134, R171 ;  /* 0x000000ab00867202 */ /* 0x000fe20000000f00 */
        /* <DEDUP_REMOVED lines=91> */
[----:B--2---:R-:W-:Y:S01]  /*cae0*/  FADD.FTZ R0, R10, R0 ;  /* 0x000000000a007221 */ /* 0x004fe20000010000 */
        /* <DEDUP_REMOVED lines=11> */
[----:B------:R-:W-:Y:S01]  /*cba0*/  F2FP.BF16.F32.PACK_AB R161, R11, R10 ;  /* 0x0000000a0ba1723e */ /* 0x000fe200000010ff */
[C---:B------:R-:W-:Y:S01]  /*cbb0*/  FADD.FTZ R2, R46.reuse, R2 ;  /* 0x000000022e027221 */ /* 0x040fe20000010000 */
[----:B------:R-:W-:Y:S01]  /*cbc0*/  F2FP.BF16.F32.PACK_AB R162, R46, R44 ;  /* 0x0000002c2ea2723e */ /* 0x000fe200000010ff */
[C---:B----4-:R-:W-:Y:S01]  /*cbd0*/  FADD.FTZ R0, R8.reuse, R0 ;  /* 0x0000000008007221 */ /* 0x050fe20000010000 */
[----:B------:R-:W-:Y:S01]  /*cbe0*/  F2FP.BF16.F32.PACK_AB R163, R8, R9 ;  /* 0x0000000908a3723e */ /* 0x000fe200000010ff */
[----:B------:R2:W-:Y:S01]  /*cbf0*/  STL [R1+0x18], R4 ;  /* 0x0000180401007387 */ /* 0x0005e20000100800 */
[----:B------:R-:W-:-:S02]  /*cc00*/  F2FP.BF16.F32.PACK_AB R164, R42, R35 ;  /* 0x000000232aa4723e */ /* 0x000fc400000010ff */
[----:B------:R-:W-:Y:S01]  /*cc10*/  F2FP.BF16.F32.PACK_AB R165, R34, R18 ;  /* 0x0000001222a5723e */ /* 0x000fe200000010ff */
[----:B------:R2:W-:Y:S01]  /*cc20*/  STL [R1+0x1c], R3 ;  /* 0x00001c0301007387 */ /* 0x0005e20000100800 */
[----:B------:R-:W-:Y:S01]  /*cc30*/  F2FP.BF16.F32.PACK_AB R166, R40, R41 ;  /* 0x0000002928a6723e */ /* 0x000fe200000010ff */
[C---:B------:R-:W-:Y:S01]  /*cc40*/  HMMA.16816.F32.BF16 R136, R160.reuse, R148, R136 ;  /* 0x00000094a088723c */ /* 0x040fe20000041888 */
[----:B------:R-:W-:Y:S01]  /*cc50*/  F2FP.BF16.F32.PACK_AB R167, R19, R33 ;  /* 0x0000002113a7723e */ /* 0x000fe200000010ff */
[----:B------:R2:W-:Y:S04]  /*cc60*/  STL [R1+0x20], R2 ;  /* 0x0000200201007387 */ /* 0x0005e80000100800 */
[----:B------:R2:W-:Y:S02]  /*cc70*/  STL [R1+0x24], R0 ;  /* 0x0000240001007387 */ /* 0x0005e40000100800 */
[----:B------:R-:W-:Y:S08]  /*cc80*/  HMMA.16816.F32.BF16 R144, R160, R150, R144 ;  /* 0x00000096a090723c */ /* 0x000ff00000041890 */
[C---:B------:R-:W-:Y:S08]  /*cc90*/  HMMA.16816.F32.BF16 R140, R164.reuse, R148, R140 ;  /* 0x00000094a48c723c */ /* 0x040ff0000004188c */
[C---:B------:R-:W-:Y:S08]  /*cca0*/  HMMA.16816.F32.BF16 R148, R164.reuse, R150, R20 ;  /* 0x00000096a494723c */ /* 0x040ff00000041814 */
[C---:B------:R-:W-:Y:S08]  /*ccb0*/  HMMA.16816.F32.BF16 R152, R164.reuse, R28, R152 ;  /* 0x0000001ca498723c */ /* 0x040ff00000041898 */
[----:B------:R-:W-:Y:S08]  /*ccc0*/  HMMA.16816.F32.BF16 R164, R164, R30, R24 ;  /* 0x0000001ea4a4723c */ /* 0x000ff00000041818 */
[C---:B------:R-:W-:Y:S08]  /*ccd0*/  HMMA.16816.F32.BF16 R156, R160.reuse, R28, R156 ;  /* 0x0000001ca09c723c */ /* 0x040ff0000004189c */
[----:B------:R-:W-:Y:S01]  /*cce0*/  HMMA.16816.F32.BF16 R160, R160, R30, R36 ;  /* 0x0000001ea0a0723c */ /* 0x000fe20000041824 */
[----:B------:R-:W-:-:S02]  /*ccf0*/  MOV R36, R66 ;  /* 0x0000004200247202 */ /* 0x000fc40000000f00 */
[----:B------:R-:W-:Y:S02]  /*cd00*/  MOV R37, R67 ;  /* 0x0000004300257202 */ /* 0x000fe40000000f00 */
[----:B------:R-:W-:Y:S02]  /*cd10*/  MOV R38, R69 ;  /* 0x0000004500267202 */ /* 0x000fe40000000f00 */
[----:B--2---:R-:W-:-:S13]  /*cd20*/  MOV R39, R70 ;  /* 0x0000004600277202 */ /* 0x004fda0000000f00 */
.L_x_359:
[----:B------:R-:W-:-:S13]  /*cd30*/  ISETP.GE.AND P0, PT, R189, RZ, PT ;  /* 0x000000ffbd00720c */ /* 0x000fda0003f06270 */
[----:B------:R-:W-:Y:S05]  /*cd40*/  @!P0 BRA `(.L_x_361) ;  /* 0x0000004400508947 */ /* 0x000fea0003800000 */
[C-C-:B------:R-:W-:Y:S01]  /*cd50*/  SHF.L.U64.HI R0, R110.reuse, 0x5, R111.reuse ;  /* 0x000000056e007819 */ /* 0x140fe2000001026f */
[C---:B------:R-:W-:Y:S01]  /*cd60*/  IMAD.SHL.U32 R2, R110.reuse, 0x20, RZ ;  /* 0x000000206e027824 */ /* 0x040fe200078e00ff */
[C---:B------:R-:W-:Y:S01]  /*cd70*/  SHF.L.U64.HI R3, R110.reuse, 0x6, R111 ;  /* 0x000000066e037819 */ /* 0x040fe2000001026f */
[----:B------:R-:W-:Y:S01]  /*cd80*/  IMAD.MOV.U32 R133, RZ, RZ, R37 ;  /* 0x000000ffff857224 */ /* 0x000fe200078e0025 */
[----:B------:R-:W-:Y:S01]  /*cd90*/  MOV R134, R36 ;  /* 0x0000002400867202 */ /* 0x000fe20000000f00 */
[----:B------:R2:W-:Y:S01]  /*cda0*/  STL [R1+0x4], R0 ;  /* 0x0000040001007387 */ /* 0x0005e20000100800 */
[----:B------:R-:W-:Y:S01]  /*cdb0*/  MOV R132, R38 ;  /* 0x0000002600847202 */ /* 0x000fe20000000f00 */
[----:B------:R-:W3:Y:S02]  /*cdc0*/  LDCU UR5, c[0x0][0x50c] ;  /* 0x0000a180ff0577ac */ /* 0x000ee40008000800 */
[----:B------:R4:W-:Y:S01]  /*cdd0*/  STL [R1+0x28], R3 ;  /* 0x0000280301007387 */ /* 0x0009e20000100800 */
[----:B------:R-:W1:Y:S03]  /*cde0*/  LDCU UR4, c[0x0][0x45c] ;  /* 0x00008b80ff0477ac */ /* 0x000e660008000800 */
[----:B------:R1:W-:Y:S01]  /*cdf0*/  STL [R1], R2 ;  /* 0x0000000201007387 */ /* 0x0003e20000100800 */
[----:B------:R-:W1:Y:S01]  /*ce00*/  LDCU.64 UR6, c[0x0][0x3c0] ;  /* 0x00007800ff0677ac */ /* 0x000e620008000a00 */
[----:B--2---:R-:W-:-:S02]  /*ce10*/  IMAD.SHL.U32 R0, R110, 0x40, RZ ;  /* 0x000000406e007824 */ /* 0x004fc400078e00ff */
[----:B----4-:R-:W-:-:S03]  /*ce20*/  IMAD.MOV.U32 R3, RZ, RZ, R39 ;  /* 0x000000ffff037224 */ /* 0x010fc600078e0027 */
[----:B------:R2:W-:Y:S01]  /*ce30*/  STL [R1+0x2c], R0 ;  /* 0x00002c0001007387 */ /* 0x0005e20000100800 */
[----:B---3--:R-:W-:Y:S05]  /*ce40*/  BRA `(.L_x_362) ;  /* 0x00000000007c7947 */ /* 0x008fea0003800000 */
.L_x_364:
[----:B------:R-:W2:Y:S01]  /*ce50*/  LDL R243, [R1+0xc] ;  /* 0x00000c0001f37983 */ /* 0x000ea20000100800 */
[----:B------:R-:W1:Y:S01]  /*ce60*/  LDC.64 R6, c[0x0][0x3b8] ;  /* 0x0000ee00ff067b82 */ /* 0x000e620000000a00 */
[----:B------:R-:W-:Y:S02]  /*ce70*/  VIADD R2, R189, 0xffffffff ;  /* 0xffffffffbd027836 */ /* 0x000fe40000000000 */
[----:B------:R-:W3:Y:S01]  /*ce80*/  LDL R242, [R1+0x8] ;  /* 0x0000080001f27983 */ /* 0x000ee20000100800 */
[----:B-1----:R-:W-:Y:S01]  /*ce90*/  SHF.L.U64.HI R11, R6, 0x5, R7 ;  /* 0x00000005060b7819 */ /* 0x002fe20000010207 */
[----:B------:R-:W-:Y:S04]  /*cea0*/  IMAD.WIDE.U32 R4, R2, R6, RZ ;  /* 0x0000000602047225 */ /* 0x000fe800078e00ff */
[----:B------:R-:W-:Y:S02]  /*ceb0*/  IMAD.SHL.U32 R9, R6, 0x20, RZ ;  /* 0x0000002006097824 */ /* 0x000fe400078e00ff */
[----:B------:R-:W-:Y:S03]  /*cec0*/  IMAD R5, R2, R7, R5 ;  /* 0x0000000702057224 */ /* 0x000fe600078e0205 */
[C---:B------:R-:W-:Y:S04]  /*ced0*/  LEA R2, P0, R4.reuse, R9, 0x7 ;  /* 0x0000000904027211 */ /* 0x040fe800078038ff */
[----:B------:R-:W-:Y:S02]  /*cee0*/  LEA.HI.X R8, R4, R11, R5, 0x7, P0 ;  /* 0x0000000b04087211 */ /* 0x000fe400000f3c05 */
[----:B------:R-:W-:Y:S02]  /*cef0*/  IADD3 R9, P0, PT, R2, R9, RZ ;  /* 0x0000000902097210 */ /* 0x000fe40007f1e0ff */
[C---:B------:R-:W-:Y:S04]  /*cf00*/  LEA R14, P1, R6.reuse, R2, 0x6 ;  /* 0x00000002060e7211 */ /* 0x040fe800078230ff */
[----:B------:R-:W-:Y:S02]  /*cf10*/  LEA.HI.X R15, R6, R8, R7, 0x6, P1 ;  /* 0x00000008060f7211 */ /* 0x000fe400008f3407 */
[CC--:B--2---:R-:W-:Y:S02]  /*cf20*/  LEA R12, P2, R4.reuse, R243.reuse, 0x8 ;  /* 0x000000f3040c7211 */ /* 0x0c4fe400078440ff */
[CC--:B------:R-:W-:Y:S02]  /*cf30*/  LEA R6, P1, R9.reuse, R243.reuse, 0x1 ;  /* 0x000000f309067211 */ /* 0x0c0fe400078208ff */
[-C--:B---3--:R-:W-:Y:S01]  /*cf40*/  LEA.HI.X R13, R4, R242.reuse, R5, 0x8, P2 ;  /* 0x000000f2040d7211 */ /* 0x088fe200010f4405 */
[----:B------:R-:W-:Y:S01]  /*cf50*/  IMAD.X R5, R8, 0x1, R11, P0 ;  /* 0x0000000108057824 */ /* 0x000fe200000e060b */
[-C--:B------:R-:W-:Y:S02]  /*cf60*/  LEA R10, P2, R2, R243.reuse, 0x1 ;  /* 0x000000f3020a7211 */ /* 0x080fe400078408ff */
[----:B------:R-:W-:Y:S01]  /*cf70*/  LEA R4, P0, R14, R243, 0x1 ;  /* 0x000000f30e047211 */ /* 0x000fe200078008ff */
[----:B------:R-:W-:Y:S01]  /*cf80*/  @!PT LDS RZ, [RZ] ;  /* 0x00000000fffff984 */ /* 0x000fe20000000800 */
[----:B------:R-:W-:Y:S01]  /*cf90*/  @!PT LDS RZ, [RZ] ;  /* 0x00000000fffff984 */ /* 0x000fe20000000800 */
[----:B------:R-:W-:Y:S01]  /*cfa0*/  @!PT LDS RZ, [RZ] ;  /* 0x00000000fffff984 */ /* 0x000fe20000000800 */
[----:B------:R1:W-:Y:S01]  /*cfb0*/  LDGSTS.E.BYPASS.LTC128B.128 [R207+0x2000], desc[UR12][R12.64] ;  /* 0x020000000ccf7fae */ /* 0x0003e2000b981a0c */
[-C--:B------:R-:W-:Y:S02]  /*cfc0*/  LEA.HI.X R11, R2, R242.reuse, R8, 0x1, P2 ;  /* 0x000000f2020b7211 */ /* 0x080fe400010f0c08 */
[-C--:B------:R-:W-:Y:S02]  /*cfd0*/  LEA.HI.X R7, R9, R242.reuse, R5, 0x1, P1 ;  /* 0x000000f209077211 */ /* 0x080fe400008f0c05 */
[----:B------:R-:W-:Y:S01]  /*cfe0*/  LEA.HI.X R5, R14, R242, R15, 0x1, P0 ;  /* 0x000000f20e057211 */ /* 0x000fe200000f0c0f */
[----:B------:R1:W-:Y:S04]  /*cff0*/  LDGSTS.E.BYPASS.LTC128B.128 [R207+0x2800], desc[UR12][R10.64] ;  /* 0x028000000acf7fae */ /* 0x0003e8000b981a0c */
[----:B------:R1:W-:Y:S04]  /*d000*/  LDGSTS.E.BYPASS.LTC128B.128 [R207+0x3000], desc[UR12][R6.64] ;  /* 0x0300000006cf7fae */ /* 0x0003e8000b981a0c */
[----:B------:R1:W-:Y:S04]  /*d010*/  LDGSTS.E.BYPASS.LTC128B.128 [R207+0x3800], desc[UR12][R4.64] ;  /* 0x0380000004cf7fae */ /* 0x0003e8000b981a0c */
[----:B------:R-:W0:Y:S01]  /*d020*/  LDGDEPBAR ;  /* 0x00000000000079af */ /* 0x000e220000000000 */
[----:B------:R-:W-:Y:S05]  /*d030*/  BRA `(.L_x_363) ;  /* 0x0000001800e07947 */ /* 0x000fea0003800000 */
.L_x_362:
[----:B---3--:R-:W3:Y:S01]  /*d040*/  LDL R4, [R1+0x14] ;  /* 0x0000140001047983 */ /* 0x008ee20000100800 */
[----:B------:R-:W-:Y:S04]  /*d050*/  DEPBAR.LE SB0, 0x0 ;  /* 0x000080000000791a */ /* 0x000fe80000000000 */
[----:B------:R-:W4:Y:S01]  /*d060*/  LDL R16, [R1+0x10] ;  /* 0x0000100001107983 */ /* 0x000f220000100800 */
[C---:B-1----:R-:W-:Y:S03]  /*d070*/  IMAD.WIDE.U32 R14, R189.reuse, UR6, RZ ;  /* 0x00000006bd0e7c25 */ /* 0x042fe6000f8e00ff */
[----:B------:R-:W2:Y:S01]  /*d080*/  LDL R7, [R1] ;  /* 0x0000000001077983 */ /* 0x000ea20000100800 */
[----:B------:R-:W-:Y:S03]  /*d090*/  IMAD R5, R189, UR7, R15 ;  /* 0x00000007bd057c24 */ /* 0x000fe6000f8e020f */
[----:B------:R-:W5:Y:S04]  /*d0a0*/  LDL R17, [R1+0x28] ;  /* 0x0000280001117983 */ /* 0x000f680000100800 */
[----:B------:R-:W5:Y:S04]  /*d0b0*/  LDL R6, [R1+0x4] ;  /* 0x0000040001067983 */ /* 0x000f680000100800 */
[----:B------:R-:W5:Y:S01]  /*d0c0*/  LDL R8, [R1+0x2c] ;  /* 0x00002c0001087983 */ /* 0x000f620000100800 */
[----:B------:R-:W-:Y:S01]  /*d0d0*/  BAR.SYNC.DEFER_BLOCKING 0x0 ;  /* 0x0000000000007b1d */ /* 0x000fe20000010000 */
[C---:B---3--:R-:W-:Y:S04]  /*d0e0*/  LEA R10, P3, R14.reuse, R4, 0x8 ;  /* 0x000000040e0a7211 */ /* 0x048fe800078640ff */
[C-C-:B----4-:R-:W-:Y:S02]  /*d0f0*/  LEA.HI.X R11, R14.reuse, R16, R5.reuse, 0x8, P3 ;  /* 0x000000100e0b7211 */ /* 0x150fe400018f4405 */
[-C--:B--2---:R-:W-:Y:S03]  /*d100*/  LEA R0, P0, R14, R7.reuse, 0x7 ;  /* 0x000000070e007211 */ /* 0x084fe600078038ff */
[----:B------:R-:W-:Y:S01]  /*d110*/  @!PT LDS RZ, [RZ] ;  /* 0x00000000fffff984 */ /* 0x000fe20000000800 */
[----:B------:R-:W-:Y:S01]  /*d120*/  @!PT LDS RZ, [RZ] ;  /* 0x00000000fffff984 */ /* 0x000fe20000000800 */
[----:B------:R-:W-:Y:S01]  /*d130*/  @!PT LDS RZ, [RZ] ;  /* 0x00000000fffff984 */ /* 0x000fe20000000800 */
[----:B------:R-:W-:Y:S01]  /*d140*/  LDGSTS.E.BYPASS.LTC128B.128 [R207+0x4000], desc[UR12][R10.64] ;  /* 0x040000000acf7fae */ /* 0x000fe2000b981a0c */
[----:B------:R-:W-:Y:S02]  /*d150*/  IADD3 R7, P1, PT, R0, R7, RZ ;  /* 0x0000000700077210 */ /* 0x000fe40007f3e0ff */
[----:B-----5:R-:W-:Y:S02]  /*d160*/  LEA.HI.X R2, R14, R6, R5, 0x7, P0 ;  /* 0x000000060e027211 */ /* 0x020fe400000f3c05 */
[C---:B------:R-:W-:Y:S02]  /*d170*/  IADD3 R12, P0, PT, R0.reuse, R8, RZ ;  /* 0x00000008000c7210 */ /* 0x040fe40007f1e0ff */
[----:B------:R-:W-:Y:S02]  /*d180*/  LEA R8, P2, R0, R4, 0x1 ;  /* 0x0000000400087211 */ /* 0x000fe400078408ff */
[----:B------:R-:W-:Y:S02]  /*d190*/  IADD3.X R15, PT, PT, R2, R17, RZ, P0, !PT ;  /* 0x00000011020f7210 */ /* 0x000fe400007fe4ff */
[----:B------:R-:W-:Y:S02]  /*d1a0*/  LEA.HI.X R9, R0, R16, R2, 0x1, P2 ;  /* 0x0000001000097211 */ /* 0x000fe400010f0c02 */
[----:B------:R-:W-:Y:S02]  /*d1b0*/  IADD3.X R13, PT, PT, R2, R6, RZ, P1, !PT ;  /* 0x00000006020d7210 */ /* 0x000fe40000ffe4ff */
[CC--:B------:R-:W-:Y:S01]  /*d1c0*/  LEA R6, P1, R7.reuse, R4.reuse, 0x1 ;  /* 0x0000000407067211 */ /* 0x0c0fe200078208ff */
[----:B------:R-:W-:Y:S01]  /*d1d0*/  LDGSTS.E.BYPASS.LTC128B.128 [R207+0x4800], desc[UR12][R8.64] ;  /* 0x0480000008cf7fae */ /* 0x000fe2000b981a0c */
[C---:B------:R-:W-:Y:S02]  /*d1e0*/  LEA R4, P0, R12.reuse, R4, 0x1 ;  /* 0x000000040c047211 */ /* 0x040fe400078008ff */
[-C--:B------:R-:W-:Y:S02]  /*d1f0*/  LEA.HI.X R7, R7, R16.reuse, R13, 0x1, P1 ;  /* 0x0000001007077211 */ /* 0x080fe400008f0c0d */
[----:B------:R-:W-:Y:S02]  /*d200*/  LEA.HI.X R5, R12, R16, R15, 0x1, P0 ;  /* 0x000000100c057211 */ /* 0x000fe400000f0c0f */
[----:B------:R-:W-:Y:S01]  /*d210*/  ISETP.NE.AND P0, PT, R189, RZ, PT ;  /* 0x000000ffbd00720c */ /* 0x000fe20003f05270 */
[----:B------:R-:W-:Y:S08]  /*d220*/  LDGSTS.E.BYPASS.LTC128B.128 [R207+0x5000], desc[UR12][R6.64] ;  /* 0x0500000006cf7fae */ /* 0x000ff0000b981a0c */
[----:B------:R1:W-:Y:S08]  /*d230*/  LDGSTS.E.BYPASS.LTC128B.128 [R207+0x5800], desc[UR12][R4.64] ;  /* 0x0580000004cf7fae */ /* 0x0003f0000b981a0c */
[----:B------:R-:W-:Y:S08]  /*d240*/  LDSM.16.M88.4 R128, [R187] ;  /* 0x00000000bb80783b */ /* 0x000ff00000000200 */
[----:B------:R-:W0:Y:S08]  /*d250*/  LDGDEPBAR ;  /* 0x00000000000079af */ /* 0x000e300000000000 */
[----:B------:R-:W1:Y:S08]  /*d260*/  LDSM.16.M88.4 R16, [R184+0x2000] ;  /* 0x00200000b810783b */ /* 0x000e700000000200 */
[----:B------:R-:W2:Y:S08]  /*d270*/  LDSM.16.M88.4 R124, [R187+0x1000] ;  /* 0x00100000bb7c783b */ /* 0x000eb00000000200 */
[----:B------:R-:W3:Y:S08]  /*d280*/  LDSM.16.M88.4 R32, [R184+0x2400] ;  /* 0x00240000b820783b */ /* 0x000ef00000000200 */
[----:B------:R-:W4:Y:S08]  /*d290*/  LDSM.16.M88.4 R48, [R184+0x2800] ;  /* 0x00280000b830783b */ /* 0x000f300000000200 */
[----:B------:R-:W5:Y:S08]  /*d2a0*/  LDSM.16.M88.4 R64, [R184+0x2c00] ;  /* 0x002c0000b840783b */ /* 0x000f700000000200 */
        /* <DEDUP_REMOVED lines=8> */
[----:B------:R-:W-:Y:S01]  /*d330*/  LDSM.16.M88.4 R172, [R188] ;  /* 0x00000000bcac783b */ /* 0x000fe20000000200 */
[-C--:B---3--:R-:W-:Y:S07]  /*d340*/  HMMA.16816.F32.BF16 R20, R128, R32.reuse, RZ ;  /* 0x000000208014723c */ /* 0x088fee00000418ff */
[----:B------:R-:W3:Y:S01]  /*d350*/  LDSM.16.M88.4 R176, [R186+0x2000] ;  /* 0x00200000bab0783b */ /* 0x000ee20000000200 */
[C---:B------:R-:W-:Y:S07]  /*d360*/  HMMA.16816.F32.BF16 R24, R124.reuse, R32, RZ ;  /* 0x000000207c18723c */ /* 0x040fee00000418ff */
[----:B------:R-:W3:Y:S01]  /*d370*/  LDSM.16.M88.4 R180, [R188+0x1000] ;  /* 0x00100000bcb4783b */ /* 0x000ee20000000200 */
[-C--:B------:R-:W-:Y:S08]  /*d380*/  HMMA.16816.F32.BF16 R28, R124, R34.reuse, RZ ;  /* 0x000000227c1c723c */ /* 0x080ff000000418ff */
[C---:B------:R-:W-:Y:S08]  /*d390*/  HMMA.16816.F32.BF16 R32, R128.reuse, R34, RZ ;  /* 0x000000228020723c */ /* 0x040ff000000418ff */
[-C--:B----4-:R-:W-:Y:S08]  /*d3a0*/  HMMA.16816.F32.BF16 R36, R128, R48.reuse, RZ ;  /* 0x000000308024723c */ /* 0x090ff000000418ff */
[C---:B------:R-:W-:Y:S08]  /*d3b0*/  HMMA.16816.F32.BF16 R40, R124.reuse, R48, RZ ;  /* 0x000000307c28723c */ /* 0x040ff000000418ff */
[-C--:B------:R-:W-:Y:S08]  /*d3c0*/  HMMA.16816.F32.BF16 R44, R124, R50.reuse, RZ ;  /* 0x000000327c2c723c */ /* 0x080ff000000418ff */
[C---:B------:R-:W-:Y:S08]  /*d3d0*/  HMMA.16816.F32.BF16 R48, R128.reuse, R50, RZ ;  /* 0x000000328030723c */ /* 0x040ff000000418ff */
[-C--:B-----5:R-:W-:Y:S08]  /*d3e0*/  HMMA.16816.F32.BF16 R52, R128, R64.reuse, RZ ;  /* 0x000000408034723c */ /* 0x0a0ff000000418ff */
[C---:B------:R-:W-:Y:S08]  /*d3f0*/  HMMA.16816.F32.BF16 R56, R124.reuse, R64, RZ ;  /* 0x000000407c38723c */ /* 0x040ff000000418ff */
[-C--:B------:R-:W-:Y:S08]  /*d400*/  HMMA.16816.F32.BF16 R60, R124, R66.reuse, RZ ;  /* 0x000000427c3c723c */ /* 0x080ff000000418ff */
[C---:B------:R-:W-:Y:S08]  /*d410*/  HMMA.16816.F32.BF16 R64, R128.reuse, R66, RZ ;  /* 0x000000428040723c */ /* 0x040ff000000418ff */
        /* <DEDUP_REMOVED lines=15> */
[----:B------:R-:W-:Y:S08]  /*d510*/  HMMA.16816.F32.BF16 R128, R128, R170, RZ ;  /* 0x000000aa8080723c */ /* 0x000ff000000418ff */
[-C--:B---3--:R-:W-:Y:S08]  /*d520*/  HMMA.16816.F32.BF16 R4, R172, R176.reuse, R4 ;  /* 0x000000b0ac04723c */ /* 0x088ff00000041804 */
        /* <DEDUP_REMOVED lines=361> */
.L_x_363:
        /* <DEDUP_REMOVED lines=25> */
[----:B------:R-:W-:Y:S01]  /*ed50*/  FMUL.FTZ R64, R36, UR4 ;  /* 0x0000000424407c20 */ /* 0x000fe20008410000 */
[----:B------:R1:W-:Y:S01]  /*ed60*/  MUFU.EX2 R40, R4 ;  /* 0x0000000400287308 */ /* 0x0003e20000000800 */
[--C-:B------:R-:W-:Y:S01]  /*ed70*/  FFMA.FTZ R5, R191, UR4, -R45.reuse ;  /* 0x00000004bf057c23 */ /* 0x100fe2000801082d */
[----:B------:R-:W-:Y:S01]  /*ed80*/  FADD.FTZ R3, -R38, R132 ;  /* 0x0000008426037221 */ /* 0x000fe20000010100 */
[----:B------:R-:W-:Y:S01]  /*ed90*/  FSEL R46, R46, RZ, P0 ;  /* 0x000000ff2e2e7208 */ /* 0x000fe20000000000 */
[C---:B------:R-:W-:Y:S06]  /*eda0*/  FADD.FTZ R0, -R36.reuse, R134 ;  /* 0x0000008624007221 */ /* 0x040fec0000010100 */
[----:B------:R2:W-:Y:S01]  /*edb0*/  MUFU.EX2 R244, R5 ;  /* 0x0000000500f47308 */ /* 0x0005e20000000800 */
[----:B----4-:R-:W-:Y:S01]  /*edc0*/  FMNMX.FTZ R37, R37, R6, !PT ;  /* 0x0000000625257209 */ /* 0x010fe20007810000 */
[----:B------:R-:W-:Y:S01]  /*edd0*/  FMUL.FTZ R3, R3, UR4 ;  /* 0x0000000403037c20 */ /* 0x000fe20008410000 */
[----:B------:R-:W-:Y:S01]  /*ede0*/  FSETP.NEU.FTZ.AND P0, PT, R36, -INF , PT ;  /* 0xff8000002400780b */ /* 0x000fe20003f1d000 */
[--C-:B------:R-:W-:Y:S01]  /*edf0*/  FFMA.FTZ R6, R18, UR4, -R46.reuse ;  /* 0x0000000412067c23 */ /* 0x100fe2000801082e */
[C---:B------:R-:W-:Y:S01]  /*ee00*/  FSETP.NEU.FTZ.AND P1, PT, R37.reuse, -INF , PT ;  /* 0xff8000002500780b */ /* 0x040fe20003f3d000 */
[C---:B------:R-:W-:Y:S01]  /*ee10*/  FMUL.FTZ R47, R37.reuse, UR4 ;  /* 0x00000004252f7c20 */ /* 0x040fe20008410000 */
[----:B------:R-:W-:Y:S03]  /*ee20*/  FSEL R64, R64, RZ, P0 ;  /* 0x000000ff40407208 */ /* 0x000fe60000000000 */
[----:B------:R3:W-:Y:S01]  /*ee30*/  MUFU.EX2 R66, R6 ;  /* 0x0000000600427308 */ /* 0x0007e20000000800 */
[----:B-1----:R-:W-:Y:S01]  /*ee40*/  FFMA.FTZ R4, R170, UR4, -R45 ;  /* 0x00000004aa047c23 */ /* 0x002fe2000801082d */
[----:B------:R-:W-:Y:S01]  /*ee50*/  FADD.FTZ R2, -R37, R133 ;  /* 0x0000008525027221 */ /* 0x000fe20000010100 */
[----:B------:R-:W-:Y:S07]  /*ee60*/  FSEL R47, R47, RZ, P1 ;  /* 0x000000ff2f2f7208 */ /* 0x000fee0000800000 */
[----:B------:R-:W1:Y:S01]  /*ee70*/  MUFU.EX2 R3, R3 ;  /* 0x0000000300037308 */ /* 0x000e620000000800 */
[----:B------:R-:W-:Y:S01]  /*ee80*/  FFMA.FTZ R24, R201, UR4, -R45 ;  /* 0x00000004c9187c23 */ /* 0x000fe2000801082d */
[--C-:B--2---:R-:W-:Y:S01]  /*ee90*/  FFMA.FTZ R5, R169, UR4, -R46.reuse ;  /* 0x00000004a9057c23 */ /* 0x104fe2000801082e */
[----:B------:R-:W-:Y:S07]  /*eea0*/  FFMA.FTZ R30, R30, UR4, -R46 ;  /* 0x000000041e1e7c23 */ /* 0x000fee000801082e */
[----:B------:R2:W4:Y:S01]  /*eeb0*/  MUFU.EX2 R62, R4 ;  /* 0x00000004003e7308 */ /* 0x0005220000000800 */
[----:B------:R-:W-:Y:S01]  /*eec0*/  FFMA.FTZ R7, R193, UR4, -R64 ;  /* 0x00000004c1077c23 */ /* 0x000fe20008010840 */
[----:B------:R-:W-:Y:S01]  /*eed0*/  FMUL.FTZ R2, R2, UR4 ;  /* 0x0000000402027c20 */ /* 0x000fe20008410000 */
[----:B------:R-:W-:Y:S07]  /*eee0*/  FMUL.FTZ R0, R0, UR4 ;  /* 0x0000000400007c20 */ /* 0x000fee0008410000 */
[----:B------:R5:W-:Y:S01]  /*eef0*/  MUFU.EX2 R247, R5 ;  /* 0x0000000500f77308 */ /* 0x000be20000000800 */
[--C-:B------:R-:W-:Y:S01]  /*ef00*/  FFMA.FTZ R28, R199, UR4, -R46.reuse ;  /* 0x00000004c71c7c23 */ /* 0x100fe2000801082e */
[----:B---3--:R-:W-:Y:S01]  /*ef10*/  FFMA.FTZ R6, R177, UR4, -R47 ;  /* 0x00000004b1067c23 */ /* 0x008fe2000801082f */
[--C-:B------:R-:W-:Y:S07]  /*ef20*/  FFMA.FTZ R26, R200, UR4, -R46.reuse ;  /* 0x00000004c81a7c23 */ /* 0x100fee000801082e */
[----:B------:R3:W-:Y:S01]  /*ef30*/  MUFU.EX2 R251, R7 ;  /* 0x0000000700fb7308 */ /* 0x0007e20000000800 */
[--C-:B------:R-:W-:Y:S01]  /*ef40*/  FFMA.FTZ R29, R29, UR4, -R45.reuse ;  /* 0x000000041d1d7c23 */ /* 0x100fe2000801082d */
[----:B-1----:R-:W-:Y:S01]  /*ef50*/  FMUL.FTZ R18, R3, R150 ;  /* 0x0000009603127220 */ /* 0x002fe20000410000 */
[--C-:B------:R-:W-:Y:S07]  /*ef60*/  FFMA.FTZ R67, R198, UR4, -R46.reuse ;  /* 0x00000004c6437c23 */ /* 0x100fee000801082e */
[----:B------:R1:W-:Y:S01]  /*ef70*/  MUFU.EX2 R246, R6 ;  /* 0x0000000600f67308 */ /* 0x0003e20000000800 */
[--C-:B------:R-:W-:Y:S01]  /*ef80*/  FFMA.FTZ R90, R129, UR4, -R45.reuse ;  /* 0x00000004815a7c23 */ /* 0x100fe2000801082d */
[--C-:B--2---:R-:W-:Y:S01]  /*ef90*/  FFMA.FTZ R4, R168, UR4, -R46.reuse ;  /* 0x00000004a8047c23 */ /* 0x104fe2000801082e */
[----:B----4-:R-:W-:Y:S07]  /*efa0*/  F2FP.BF16.F32.PACK_AB R48, R62, R244 ;  /* 0x000000f43e30723e */ /* 0x010fee00000010ff */
[----:B------:R-:W2:Y:S01]  /*efb0*/  MUFU.EX2 R2, R2 ;  /* 0x0000000200027308 */ /* 0x000ea20000000800 */
[--C-:B------:R-:W-:Y:S01]  /*efc0*/  FFMA.FTZ R89, R128, UR4, -R45.reuse ;  /* 0x0000000480597c23 */ /* 0x100fe2000801082d */
[--C-:B-----5:R-:W-:Y:S01]  /*efd0*/  FFMA.FTZ R5, R16, UR4, -R45.reuse ;  /* 0x0000000410057c23 */ /* 0x120fe2000801082d */
[----:B------:R-:W-:Y:S07]  /*efe0*/  FMUL.FTZ R16, R40, R148 ;  /* 0x0000009428107220 */ /* 0x000fee0000410000 */
[----:B------:R4:W5:Y:S01]  /*eff0*/  MUFU.EX2 R63, R4 ;  /* 0x00000004003f7308 */ /* 0x0009620000000800 */
[----:B------:R-:W-:Y:S01]  /*f000*/  ISETP.NE.AND P0, PT, R189, RZ, PT ;  /* 0x000000ffbd00720c */ /* 0x000fe20003f05270 */
[----:B---3--:R-:W-:Y:S01]  /*f010*/  FMUL.FTZ R7, R3, R143 ;  /* 0x0000008f03077220 */ /* 0x008fe20000410000 */
[----:B------:R-:W-:Y:S07]  /*f020*/  IADD3 R189, PT, PT, R189, -0x1, RZ ;  /* 0xffffffffbdbd7810 */ /* 0x000fee0007ffe0ff */
[----:B------:R3:W-:Y:S01]  /*f030*/  MUFU.EX2 R65, R5 ;  /* 0x0000000500417308 */ /* 0x0007e20000000800 */
[----:B-1----:R-:W-:Y:S09]  /*f040*/  FMUL.FTZ R6, R3, R142 ;  /* 0x0000008e03067220 */ /* 0x002ff20000410000 */
[----:B------:R-:W1:Y:S01]  /*f050*/  MUFU.EX2 R0, R0 ;  /* 0x0000000000007308 */ /* 0x000e620000000800 */
[C---:B--2---:R-:W-:Y:S01]  /*f060*/  FMUL.FTZ R8, R2.reuse, R136 ;  /* 0x0000008802087220 */ /* 0x044fe20000410000 */
[C---:B------:R-:W-:Y:S01]  /*f070*/  FMUL.FTZ R9, R2.reuse, R137 ;  /* 0x0000008902097220 */ /* 0x040fe20000410000 */
[C---:B------:R-:W-:Y:S01]  /*f080*/  FMUL.FTZ R12, R2.reuse, R144 ;  /* 0x00000090020c7220 */ /* 0x040fe20000410000 */
[----:B------:R-:W-:Y:S01]  /*f090*/  FMUL.FTZ R13, R2, R145 ;  /* 0x00000091020d7220 */ /* 0x000fe20000410000 */
[----:B----4-:R-:W-:Y:S01]  /*f0a0*/  FFMA.FTZ R4, R17, UR4, -R45 ;  /* 0x0000000411047c23 */ /* 0x010fe2000801082d */
[----:B-----5:R-:W-:Y:S01]  /*f0b0*/  F2FP.BF16.F32.PACK_AB R49, R63, R247 ;  /* 0x000000f73f31723e */ /* 0x020fe200000010ff */
[----:B------:R-:W-:Y:S01]  /*f0c0*/  FMUL.FTZ R17, R40, R149 ;  /* 0x0000009528117220 */ /* 0x000fe20000410000 */
[----:B------:R-:W-:Y:S01]  /*f0d0*/  FMUL.FTZ R25, R2, R157 ;  /* 0x0000009d02197220 */ /* 0x000fe20000410000 */
[----:B---3--:R-:W-:Y:S01]  /*f0e0*/  FFMA.FTZ R5, R19, UR4, -R46 ;  /* 0x0000000413057c23 */ /* 0x008fe2000801082e */
[----:B------:R2:W3:Y:S01]  /*f0f0*/  MUFU.EX2 R61, R4 ;  /* 0x00000004003d7308 */ /* 0x0004e20000000800 */
[----:B------:R-:W-:Y:S01]  /*f100*/  FMUL.FTZ R19, R3, R151 ;  /* 0x0000009703137220 */ /* 0x000fe20000410000 */
[C---:B-1----:R-:W-:Y:S08]  /*f110*/  FMUL.FTZ R10, R0.reuse, R138 ;  /* 0x0000008a000a7220 */ /* 0x042ff00000410000 */
[----:B------:R1:W4:Y:S01]  /*f120*/  MUFU.EX2 R60, R5 ;  /* 0x00000005003c7308 */ /* 0x0003220000000800 */
[C---:B------:R-:W-:Y:S01]  /*f130*/  FMUL.FTZ R11, R0.reuse, R139 ;  /* 0x0000008b000b7220 */ /* 0x040fe20000410000 */
[C---:B------:R-:W-:Y:S01]  /*f140*/  FMUL.FTZ R15, R0.reuse, R147 ;  /* 0x00000093000f7220 */ /* 0x040fe20000410000 */
[C---:B------:R-:W-:Y:S01]  /*f150*/  FMUL.FTZ R14, R0.reuse, R146 ;  /* 0x00000092000e7220 */ /* 0x040fe20000410000 */
[----:B------:R-:W-:Y:S06]  /*f160*/  FMUL.FTZ R27, R0, R159 ;  /* 0x0000009f001b7220 */ /* 0x000fec0000410000 */
[----:B------:R5:W-:Y:S10]  /*f170*/  MUFU.EX2 R200, R28 ;  /* 0x0000001c00c87308 */ /* 0x000bf40000000800 */
[----:B------:R5:W-:Y:S01]  /*f180*/  MUFU.EX2 R201, R29 ;  /* 0x0000001d00c97308 */ /* 0x000be20000000800 */
[----:B--2---:R-:W-:Y:S01]  /*f190*/  FFMA.FTZ R4, R190, UR4, -R47 ;  /* 0x00000004be047c23 */ /* 0x004fe2000801082f */
[----:B---3--:R-:W-:Y:S08]  /*f1a0*/  F2FP.BF16.F32.PACK_AB R50, R61, R65 ;  /* 0x000000413d32723e */ /* 0x008ff000000010ff */
[----:B------:R2:W-:Y:S01]  /*f1b0*/  MUFU.EX2 R193, R30 ;  /* 0x0000001e00c17308 */ /* 0x0005e20000000800 */
[----:B-1----:R-:W-:Y:S01]  /*f1c0*/  FFMA.FTZ R5, R176, UR4, -R64 ;  /* 0x00000004b0057c23 */ /* 0x002fe20008010840 */
[----:B----4-:R-:W-:Y:S08]  /*f1d0*/  F2FP.BF16.F32.PACK_AB R51, R60, R66 ;  /* 0x000000423c33723e */ /* 0x010ff000000010ff */
[----:B------:R1:W3:Y:S01]  /*f1e0*/  MUFU.EX2 R243, R4 ;  /* 0x0000000400f37308 */ /* 0x0002e20000000800 */
[----:B-----5:R-:W-:Y:S01]  /*f1f0*/  FFMA.FTZ R28, R31, UR4, -R45 ;  /* 0x000000041f1c7c23 */ /* 0x020fe2000801082d */
[----:B------:R-:W-:Y:S08]  /*f200*/  FMUL.FTZ R31, R0, R163 ;  /* 0x000000a3001f7220 */ /* 0x000ff00000410000 */
[----:B------:R4:W-:Y:S01]  /*f210*/  MUFU.EX2 R245, R5 ;  /* 0x0000000500f57308 */ /* 0x0009e20000000800 */
[----:B------:R-:W-:Y:S09]  /*f220*/  FFMA.FTZ R29, R194, UR4, -R46 ;  /* 0x00000004c21d7c23 */ /* 0x000ff2000801082e */
[----:B------:R5:W-:Y:S01]  /*f230*/  MUFU.EX2 R242, R28 ;  /* 0x0000001c00f27308 */ /* 0x000be20000000800 */
[----:B--2---:R-:W-:Y:S09]  /*f240*/  FMUL.FTZ R30, R0, R162 ;  /* 0x000000a2001e7220 */ /* 0x004ff20000410000 */
[----:B------:R2:W-:Y:S01]  /*f250*/  MUFU.EX2 R194, R29 ;  /* 0x0000001d00c27308 */ /* 0x0005e20000000800 */
[--C-:B-1----:R-:W-:Y:S01]  /*f260*/  FFMA.FTZ R4, R171, UR4, -R64.reuse ;  /* 0x00000004ab047c23 */ /* 0x102fe20008010840 */
[----:B---3--:R-:W-:Y:S08]  /*f270*/  F2FP.BF16.F32.PACK_AB R32, R246, R243 ;  /* 0x000000f3f620723e */ /* 0x008ff000000010ff */
[----:B------:R-:W-:Y:S01]  /*f280*/  MUFU.EX2 R90, R90 ;  /* 0x0000005a005a7308 */ /* 0x000fe20000000800 */
[--C-:B----4-:R-:W-:Y:S09]  /*f290*/  FFMA.FTZ R5, R192, UR4, -R47.reuse ;  /* 0x00000004c0057c23 */ /* 0x110ff2000801082f */
[----:B------:R1:W3:Y:S01]  /*f2a0*/  MUFU.EX2 R249, R4 ;  /* 0x0000000400f97308 */ /* 0x0002e20000000800 */
[C---:B-----5:R-:W-:Y:S09]  /*f2b0*/  FMUL.FTZ R28, R2.reuse, R160 ;  /* 0x000000a0021c7220 */ /* 0x060ff20000410000 */
[----:B------:R4:W-:Y:S01]  /*f2c0*/  MUFU.EX2 R250, R5 ;  /* 0x0000000500fa7308 */ /* 0x0009e20000000800 */
[----:B--2---:R-:W-:Y:S09]  /*f2d0*/  FMUL.FTZ R29, R2, R161 ;  /* 0x000000a1021d7220 */ /* 0x004ff20000410000 */
[----:B------:R2:W-:Y:S10]  /*f2e0*/  MUFU.EX2 R192, R26 ;  /* 0x0000001a00c07308 */ /* 0x0005f40000000800 */
[----:B------:R-:W-:Y:S01]  /*f2f0*/  MUFU.EX2 R89, R89 ;  /* 0x0000005900597308 */ /* 0x000fe20000000800 */
[----:B-1----:R-:W-:Y:S01]  /*f300*/  FFMA.FTZ R4, R179, UR4, -R47 ;  /* 0x00000004b3047c23 */ /* 0x002fe2000801082f */
[----:B---3--:R-:W-:Y:S01]  /*f310*/  F2FP.BF16.F32.PACK_AB R33, R249, R245 ;  /* 0x000000f5f921723e */ /* 0x008fe200000010ff */
[----:B----4-:R-:W-:Y:S07]  /*f320*/  FFMA.FTZ R5, R178, UR4, -R64 ;  /* 0x00000004b2057c23 */ /* 0x010fee0008010840 */
[----:B------:R1:W3:Y:S01]  /*f330*/  MUFU.EX2 R252, R4 ;  /* 0x0000000400fc7308 */ /* 0x0002e20000000800 */
[----:B--2---:R-:W-:Y:S09]  /*f340*/  FMUL.FTZ R26, R0, R158 ;  /* 0x0000009e001a7220 */ /* 0x004ff20000410000 */
[----:B------:R2:W4:Y:S10]  /*f350*/  MUFU.EX2 R248, R5 ;  /* 0x0000000500f87308 */ /* 0x0005340000000800 */
[----:B------:R5:W-:Y:S01]  /*f360*/  MUFU.EX2 R178, R67 ;  /* 0x0000004300b27308 */ /* 0x000be20000000800 */
[----:B-1----:R-:W-:Y:S01]  /*f370*/  FMUL.FTZ R4, R40, R140 ;  /* 0x0000008c28047220 */ /* 0x002fe20000410000 */
[----:B---3--:R-:W-:Y:S01]  /*f380*/  F2FP.BF16.F32.PACK_AB R34, R252, R250 ;  /* 0x000000fafc22723e */ /* 0x008fe200000010ff */
[----:B--2---:R-:W-:Y:S01]  /*f390*/  FMUL.FTZ R5, R40, R141 ;  /* 0x0000008d28057220 */ /* 0x004fe20000410000 */
[----:B----4-:R-:W-:Y:S01]  /*f3a0*/  F2FP.BF16.F32.PACK_AB R35, R251, R248 ;  /* 0x000000f8fb23723e */ /* 0x010fe200000010ff */
[--C-:B-----5:R-:W-:Y:S05]  /*f3b0*/  FFMA.FTZ R67, R206, UR4, -R46.reuse ;  /* 0x00000004ce437c23 */ /* 0x120fea000801082e */
[-C--:B------:R-:W-:Y:S01]  /*f3c0*/  HMMA.16816.F32.BF16 R4, R48, R20.reuse, R4 ;  /* 0x000000143004723c */ /* 0x080fe20000041804 */
[----:B------:R1:W-:Y:S07]  /*f3d0*/  MUFU.EX2 R160, R67 ;  /* 0x0000004300a07308 */ /* 0x0003ee0000000800 */
[C---:B------:R-:W-:Y:S04]  /*f3e0*/  HMMA.16816.F32.BF16 R8, R32.reuse, R20, R8 ;  /* 0x000000142008723c */ /* 0x040fe80000041808 */
[--C-:B------:R-:W-:Y:S01]  /*f3f0*/  FFMA.FTZ R21, R204, UR4, -R45.reuse ;  /* 0x00000004cc157c23 */ /* 0x100fe2000801082d */
[----:B------:R-:W-:Y:S01]  /*f400*/  FMUL.FTZ R20, R40, R152 ;  /* 0x0000009828147220 */ /* 0x000fe20000410000 */
[----:B------:R2:W-:Y:S01]  /*f410*/  MUFU.EX2 R204, R24 ;  /* 0x0000001800cc7308 */ /* 0x0005e20000000800 */
[----:B-1----:R-:W-:Y:S01]  /*f420*/  FFMA.FTZ R67, R83, UR4, -R46 ;  /* 0x0000000453437c23 */ /* 0x002fe2000801082e */
[-C--:B------:R-:W-:Y:S08]  /*f430*/  HMMA.16816.F32.BF16 R12, R32, R22.reuse, R12 ;  /* 0x00000016200c723c */ /* 0x080ff0000004180c */
[----:B------:R1:W3:Y:S01]  /*f440*/  MUFU.EX2 R199, R21 ;  /* 0x0000001500c77308 */ /* 0x0002e20000000800 */
[--C-:B------:R-:W-:Y:S09]  /*f450*/  FFMA.FTZ R83, R44, UR4, -R64.reuse ;  /* 0x000000042c537c23 */ /* 0x100ff20008010840 */
[----:B------:R4:W-:Y:S01]  /*f460*/  MUFU.EX2 R144, R67 ;  /* 0x0000004300907308 */ /* 0x0009e20000000800 */
[C---:B------:R-:W-:Y:S09]  /*f470*/  HMMA.16816.F32.BF16 R16, R48.reuse, R22, R16 ;  /* 0x000000163010723c */ /* 0x040ff20000041810 */
[----:B------:R-:W-:Y:S01]  /*f480*/  MUFU.EX2 R83, R83 ;  /* 0x0000005300537308 */ /* 0x000fe20000000800 */
[C---:B------:R-:W-:Y:S01]  /*f490*/  FMUL.FTZ R23, R3.reuse, R155 ;  /* 0x0000009b03177220 */ /* 0x040fe20000410000 */
[----:B------:R-:W-:Y:S01]  /*f4a0*/  FMUL.FTZ R22, R3, R154 ;  /* 0x0000009a03167220 */ /* 0x000fe20000410000 */
[----:B--2---:R-:W-:Y:S01]  /*f4b0*/  FMUL.FTZ R24, R2, R156 ;  /* 0x0000009c02187220 */ /* 0x004fe20000410000 */
[----:B-1----:R-:W-:Y:S01]  /*f4c0*/  FMUL.FTZ R21, R40, R153 ;  /* 0x0000009928157220 */ /* 0x002fe20000410000 */
[----:B----4-:R-:W-:Y:S06]  /*f4d0*/  FFMA.FTZ R67, R97, UR4, -R45 ;  /* 0x0000000461437c23 */ /* 0x010fec000801082d */
        /* <DEDUP_REMOVED lines=10> */
[----:B------:R-:W-:Y:S01]  /*f580*/  FMUL.FTZ R32, R40, R164 ;  /* 0x000000a428207220 */ /* 0x000fe20000410000 */
        /* <DEDUP_REMOVED lines=83> */
[--C-:B------:R-:W-:Y:S01]  /*fac0*/  FFMA.FTZ R82, R117, UR4, -R45.reuse ;  /* 0x0000000475527c23 */ /* 0x100fe2000801082d */
[--C-:B------:R-:W-:Y:S01]  /*fad0*/  FFMA.FTZ R73, R114, UR4, -R46.reuse ;  /* 0x0000000472497c23 */ /* 0x100fe2000801082e */
[----:B------:R-:W-:Y:S07]  /*fae0*/  FFMA.FTZ R72, R115, UR4, -R46 ;  /* 0x0000000473487c23 */ /* 0x000fee000801082e */
[----:B------:R1:W1:Y:S10]  /*faf0*/  MUFU.EX2 R166, R60 ;  /* 0x0000003c00a67308 */ /* 0x0002740000000800 */
[----:B------:R1:W1:Y:S02]  /*fb00*/  MUFU.EX2 R167, R52 ;  /* 0x0000003400a77308 */ /* 0x0002640000000800 */
[----:B-1----:R-:W1:Y:S01]  /*fb10*/  LDSM.16.MT88.4 R56, [R135+0x4800] ;  /* 0x004800008738783b */ /* 0x002e620000004200 */
[----:B------:R-:W-:Y:S07]  /*fb20*/  F2FP.BF16.F32.PACK_AB R50, R190, R182 ;  /* 0x000000b6be32723e */ /* 0x000fee00000010ff */
[----:B------:R-:W-:Y:S01]  /*fb30*/  MUFU.EX2 R73, R73 ;  /* 0x0000004900497308 */ /* 0x000fe20000000800 */
[----:B------:R-:W-:Y:S09]  /*fb40*/  F2FP.BF16.F32.PACK_AB R53, R165, R148 ;  /* 0x00000094a535723e */ /* 0x000ff200000010ff */
[----:B------:R-:W-:Y:S01]  /*fb50*/  MUFU.EX2 R72, R72 ;  /* 0x0000004800487308 */ /* 0x000fe20000000800 */
[----:B------:R-:W2:Y:S01]  /*fb60*/  LDSM.16.MT88.4 R60, [R185+0x4800] ;  /* 0x00480000b93c783b */ /* 0x000ea20000004200 */
[----:B------:R-:W-:Y:S08]  /*fb70*/  F2FP.BF16.F32.PACK_AB R54, R166, R169 ;  /* 0x000000a9a636723e */ /* 0x000ff000000010ff */
[----:B------:R1:W-:Y:S01]  /*fb80*/  MUFU.EX2 R126, R66 ;  /* 0x00000042007e7308 */ /* 0x0003e20000000800 */
[----:B------:R-:W-:Y:S02]  /*fb90*/  F2FP.BF16.F32.PACK_AB R52, R170, R151 ;  /* 0x00000097aa34723e */ /* 0x000fe400000010ff */
[----:B------:R-:W-:Y:S07]  /*fba0*/  F2FP.BF16.F32.PACK_AB R55, R167, R164 ;  /* 0x000000a4a737723e */ /* 0x000fee00000010ff */
[----:B------:R1:W-:Y:S10]  /*fbb0*/  MUFU.EX2 R127, R65 ;  /* 0x00000041007f7308 */ /* 0x0003f40000000800 */
[----:B------:R-:W-:Y:S01]  /*fbc0*/  MUFU.EX2 R82, R82 ;  /* 0x0000005200527308 */ /* 0x000fe20000000800 */
[--C-:B-1----:R-:W-:Y:S01]  /*fbd0*/  FFMA.FTZ R66, R74, UR4, -R64.reuse ;  /* 0x000000044a427c23 */ /* 0x102fe20008010840 */
[--C-:B------:R-:W-:Y:S08]  /*fbe0*/  FFMA.FTZ R74, R112, UR4, -R45.reuse ;  /* 0x00000004704a7c23 */ /* 0x100ff0000801082d */
[----:B------:R1:W-:Y:S01]  /*fbf0*/  MUFU.EX2 R123, R66 ;  /* 0x00000042007b7308 */ /* 0x0003e20000000800 */
[--C-:B------:R-:W-:Y:S01]  /*fc00*/  FFMA.FTZ R65, R84, UR4, -R45.reuse ;  /* 0x0000000454417c23 */ /* 0x100fe2000801082d */
[----:B------:R-:W-:Y:S08]  /*fc10*/  FFMA.FTZ R84, R43, UR4, -R64 ;  /* 0x000000042b547c23 */ /* 0x000ff00008010840 */
[----:B------:R-:W-:Y:S10]  /*fc20*/  MUFU.EX2 R74, R74 ;  /* 0x0000004a004a7308 */ /* 0x000ff40000000800 */
[----:B------:R2:W-:Y:S01]  /*fc30*/  MUFU.EX2 R122, R65 ;  /* 0x00000041007a7308 */ /* 0x0005e20000000800 */
[-C--:B------:R-:W-:Y:S09]  /*fc40*/  HMMA.16816.F32.BF16 R4, R48, R56.reuse, R4 ;  /* 0x000000383004723c */ /* 0x080ff20000041804 */
[----:B------:R-:W-:Y:S01]  /*fc50*/  MUFU.EX2 R84, R84 ;  /* 0x0000005400547308 */ /* 0x000fe20000000800 */
[--C-:B-1----:R-:W-:Y:S09]  /*fc60*/  FFMA.FTZ R66, R96, UR4, -R45.reuse ;  /* 0x0000000460427c23 */ /* 0x102ff2000801082d */
[----:B------:R1:W-:Y:S01]  /*fc70*/  MUFU.EX2 R114, R66 ;  /* 0x0000004200727308 */ /* 0x0003e20000000800 */
[C---:B------:R-:W-:Y:S04]  /*fc80*/  HMMA.16816.F32.BF16 R8, R52.reuse, R56, R8 ;  /* 0x000000383408723c */ /* 0x040fe80000041808 */
[--C-:B------:R-:W-:Y:S01]  /*fc90*/  FFMA.FTZ R57, R233, UR4, -R45.reuse ;  /* 0x00000004e9397c23 */ /* 0x100fe2000801082d */
[----:B------:R-:W-:Y:S01]  /*fca0*/  FFMA.FTZ R56, R226, UR4, -R45 ;  /* 0x00000004e2387c23 */ /* 0x000fe2000801082d */
[--C-:B--2---:R-:W-:Y:S02]  /*fcb0*/  FFMA.FTZ R65, R99, UR4, -R46.reuse ;  /* 0x0000000463417c23 */ /* 0x104fe4000801082e */
[-C--:B------:R-:W-:Y:S01]  /*fcc0*/  HMMA.16816.F32.BF16 R12, R52, R58.reuse, R12 ;  /* 0x0000003a340c723c */ /* 0x080fe2000004180c */
[----:B------:R2:W-:Y:S10]  /*fcd0*/  MUFU.EX2 R150, R57 ;  /* 0x0000003900967308 */ /* 0x0005f40000000800 */
[----:B------:R3:W4:Y:S01]  /*fce0*/  MUFU.EX2 R161, R56 ;  /* 0x0000003800a17308 */ /* 0x0007220000000800 */
[--C-:B-1----:R-:W-:Y:S01]  /*fcf0*/  FFMA.FTZ R66, R104, UR4, -R47.reuse ;  /* 0x0000000468427c23 */ /* 0x102fe2000801082f */
[C---:B------:R-:W-:Y:S08]  /*fd00*/  HMMA.16816.F32.BF16 R16, R48.reuse, R58, R16 ;  /* 0x0000003a3010723c */ /* 0x040ff00000041810 */
[----:B------:R-:W-:Y:S01]  /*fd10*/  MUFU.EX2 R66, R66 ;  /* 0x0000004200427308 */ /* 0x000fe20000000800 */
[--C-:B--2---:R-:W-:Y:S01]  /*fd20*/  FFMA.FTZ R57, R224, UR4, -R46.reuse ;  /* 0x00000004e0397c23 */ /* 0x104fe2000801082e */
[-C--:B------:R-:W-:Y:S03]  /*fd30*/  HMMA.16816.F32.BF16 R20, R48, R60.reuse, R20 ;  /* 0x0000003c3014723c */ /* 0x080fe60000041814 */
[----:B---3--:R-:W-:Y:S05]  /*fd40*/  FFMA.FTZ R56, R229, UR4, -R46 ;  /* 0x00000004e5387c23 */ /* 0x008fea000801082e */
[----:B------:R1:W-:Y:S01]  /*fd50*/  MUFU.EX2 R149, R57 ;  /* 0x0000003900957308 */ /* 0x0003e20000000800 */
[C---:B------:R-:W-:Y:S09]  /*fd60*/  HMMA.16816.F32.BF16 R24, R52.reuse, R60, R24 ;  /* 0x0000003c3418723c */ /* 0x040ff20000041818 */
[----:B------:R2:W3:Y:S01]  /*fd70*/  MUFU.EX2 R158, R56 ;  /* 0x00000038009e7308 */ /* 0x0004e20000000800 */
        /* <DEDUP_REMOVED lines=11> */
[----:B----4-:R-:W-:Y:S09]  /*fe30*/  F2FP.BF16.F32.PACK_AB R48, R161, R150 ;  /* 0x00000096a130723e */ /* 0x010ff200000010ff */
[----:B------:R1:W2:Y:S01]  /*fe40*/  MUFU.EX2 R162, R56 ;  /* 0x0000003800a27308 */ /* 0x0002a20000000800 */
[----:B---3--:R-:W-:Y:S01]  /*fe50*/  FFMA.FTZ R60, R231, UR4, -R47 ;  /* 0x00000004e73c7c23 */ /* 0x008fe2000801082f */
        /* <DEDUP_REMOVED lines=25> */
[-C--:B--2---:R-:W-:Y:S08]  /*fff0*/  HMMA.16816.F32.BF16 R20, R48, R60.reuse, R20 ;  /* 0x0000003c3014723c */ /* 0x084ff00000041814 */
[----:B------:R-:W-:Y:S01]  /*10000*/  MUFU.EX2 R102, R65 ;  /* 0x0000004100667308 */ /* 0x000fe20000000800 */
[--C-:B---3--:R-:W-:Y:S01]  /*10010*/  FFMA.FTZ R56, R71, UR4, -R46.reuse ;  /* 0x0000000447387c23 */ /* 0x108fe2000801082e */
[----:B------:R-:W-:Y:S08]  /*10020*/  FFMA.FTZ R71, R101, UR4, -R45 ;  /* 0x0000000465477c23 */ /* 0x000ff0000801082d */
[----:B------:R1:W-:Y:S01]  /*10030*/  MUFU.EX2 R138, R57 ;  /* 0x00000039008a7308 */ /* 0x0003e20000000800 */
[----:B------:R-:W-:Y:S01]  /*10040*/  FFMA.FTZ R70, R103, UR4, -R46 ;  /* 0x0000000467467c23 */ /* 0x000fe2000801082e */
[----:B------:R-:W-:Y:S01]  /*10050*/  FFMA.FTZ R0, R0, R208, R245 ;  /* 0x000000d000007223 */ /* 0x000fe200000100f5 */
        /* <DEDUP_REMOVED lines=10> */
[--C-:B------:R-:W-:Y:S07]  /*10100*/  FFMA.FTZ R52, R79, UR4, -R64.reuse ;  /* 0x000000044f347c23 */ /* 0x100fee0008010840 */
        /* <DEDUP_REMOVED lines=12> */
[--C-:B------:R-:W-:Y:S01]  /*101d0*/  FFMA.FTZ R77, R108, UR4, -R47.reuse ;  /* 0x000000046c4d7c23 */ /* 0x100fe2000801082f */
[--C-:B------:R-:W-:Y:S07]  /*101e0*/  FFMA.FTZ R78, R109, UR4, -R47.reuse ;  /* 0x000000046d4e7c23 */ /* 0x100fee000801082f */
[----:B------:R4:W5:Y:S01]  /*101f0*/  MUFU.EX2 R136, R60 ;  /* 0x0000003c00887308 */ /* 0x0009620000000800 */
[----:B------:R-:W-:Y:S01]  /*10200*/  FFMA.FTZ R93, R125, UR4, -R47 ;  /* 0x000000047d5d7c23 */ /* 0x000fe2000801082f */
[----:B------:R-:W-:Y:S01]  /*10210*/  FFMA.FTZ R2, R2, R211, R243 ;  /* 0x000000d302027223 */ /* 0x000fe200000100f3 */
[----:B------:R-:W-:Y:S07]  /*10220*/  FFMA.FTZ R76, R111, UR4, -R64 ;  /* 0x000000046f4c7c23 */ /* 0x000fee0008010840 */
[----:B------:R-:W5:Y:S01]  /*10230*/  MUFU.EX2 R134, R52 ;  /* 0x0000003400867308 */ /* 0x000f620000000800 */
[----:B------:R-:W-:Y:S01]  /*10240*/  FADD.FTZ R0, R249, R0 ;  /* 0x00000000f9007221 */ /* 0x000fe20000010000 */
[----:B-1----:R-:W1:Y:S01]  /*10250*/  LDSM.16.MT88.4 R56, [R135+0x5000] ;  /* 0x005000008738783b */ /* 0x002e620000004200 */
[----:B--2---:R-:W-:Y:S01]  /*10260*/  F2FP.BF16.F32.PACK_AB R50, R153, R147 ;  /* 0x000000939932723e */ /* 0x004fe200000010ff */
[----:B------:R-:W-:Y:S06]  /*10270*/  FADD.FTZ R2, R246, R2 ;  /* 0x00000002f6027221 */ /* 0x000fec0000010000 */
[----:B------:R-:W-:Y:S01]  /*10280*/  MUFU.EX2 R70, R70 ;  /* 0x0000004600467308 */ /* 0x000fe20000000800 */
[----:B---3--:R-:W-:Y:S01]  /*10290*/  F2FP.BF16.F32.PACK_AB R53, R133, R123 ;  /* 0x0000007b8535723e */ /* 0x008fe200000010ff */
[--C-:B------:R-:W-:Y:S01]  /*102a0*/  FFMA.FTZ R79, R118, UR4, -R46.reuse ;  /* 0x00000004764f7c23 */ /* 0x100fe2000801082e */
[----:B------:R-:W-:Y:S07]  /*102b0*/  FFMA.FTZ R3, R3, R221, R247 ;  /* 0x000000dd03037223 */ /* 0x000fee00000100f7 */
[----:B------:R-:W-:Y:S01]  /*102c0*/  MUFU.EX2 R75, R75 ;  /* 0x0000004b004b7308 */ /* 0x000fe20000000800 */
[----:B----4-:R-:W2:Y:S01]  /*102d0*/  LDSM.16.MT88.4 R60, [R185+0x5000] ;  /* 0x00500000b93c783b */ /* 0x010ea20000004200 */
[----:B-----5:R-:W-:Y:S01]  /*102e0*/  F2FP.BF16.F32.PACK_AB R54, R136, R137 ;  /* 0x000000898836723e */ /* 0x020fe200000010ff */
[----:B------:R-:W-:Y:S07]  /*102f0*/  FFMA.FTZ R81, R119, UR4, -R46 ;  /* 0x0000000477517c23 */ /* 0x000fee000801082e */
[----:B------:R-:W-:Y:S01]  /*10300*/  MUFU.EX2 R93, R93 ;  /* 0x0000005d005d7308 */ /* 0x000fe20000000800 */
[----:B------:R-:W-:Y:S02]  /*10310*/  F2FP.BF16.F32.PACK_AB R55, R134, R132 ;  /* 0x000000848637723e */ /* 0x000fe400000010ff */
[----:B------:R-:W-:Y:S07]  /*10320*/  F2FP.BF16.F32.PACK_AB R52, R127, R126 ;  /* 0x0000007e7f34723e */ /* 0x000fee00000010ff */
[----:B------:R3:W-:Y:S10]  /*10330*/  MUFU.EX2 R97, R65 ;  /* 0x0000004100617308 */ /* 0x0007f40000000800 */
[----:B------:R4:W-:Y:S10]  /*10340*/  MUFU.EX2 R113, R67 ;  /* 0x0000004300717308 */ /* 0x0009f40000000800 */
[----:B------:R-:W-:Y:S10]  /*10350*/  MUFU.EX2 R77, R77 ;  /* 0x0000004d004d7308 */ /* 0x000ff40000000800 */
[----:B------:R-:W-:Y:S01]  /*10360*/  MUFU.EX2 R78, R78 ;  /* 0x0000004e004e7308 */ /* 0x000fe20000000800 */
[----:B---3--:R-:W-:Y:S09]  /*10370*/  FFMA.FTZ R65, R110, UR4, -R64 ;  /* 0x000000046e417c23 */ /* 0x008ff20008010840 */
[----:B------:R-:W-:Y:S01]  /*10380*/  MUFU.EX2 R76, R76 ;  /* 0x0000004c004c7308 */ /* 0x000fe20000000800 */
[----:B----4-:R-:W-:Y:S09]  /*10390*/  FFMA.FTZ R67, R105, UR4, -R47 ;  /* 0x0000000469437c23 */ /* 0x010ff2000801082f */
[----:B------:R-:W-:Y:S10]  /*103a0*/  MUFU.EX2 R65, R65 ;  /* 0x0000004100417308 */ /* 0x000ff40000000800 */
        /* <DEDUP_REMOVED lines=11> */
[----:B------:R1:W-:Y:S01]  /*10460*/  MUFU.EX2 R117, R56 ;  /* 0x0000003800757308 */ /* 0x0003e20000000800 */
[--C-:B------:R-:W-:Y:S09]  /*10470*/  FFMA.FTZ R86, R130, UR4, -R46.reuse ;  /* 0x0000000482567c23 */ /* 0x100ff2000801082e */
[----:B------:R-:W-:Y:S01]  /*10480*/  MUFU.EX2 R116, R57 ;  /* 0x0000003900747308 */ /* 0x000fe20000000800 */
[C---:B------:R-:W-:Y:S09]  /*10490*/  HMMA.16816.F32.BF16 R16, R48.reuse, R58, R16 ;  /* 0x0000003a3010723c */ /* 0x040ff20000041810 */
[----:B------:R-:W3:Y:S10]  /*104a0*/  MUFU.EX2 R103, R45 ;  /* 0x0000002d00677308 */ /* 0x000ef40000000800 */
[----:B------:R-:W-:Y:S01]  /*104b0*/  MUFU.EX2 R86, R86 ;  /* 0x0000005600567308 */ /* 0x000fe20000000800 */
[--C-:B-1----:R-:W-:Y:S01]  /*104c0*/  FFMA.FTZ R56, R87, UR4, -R46.reuse ;  /* 0x0000000457387c23 */ /* 0x102fe2000801082e */
[-C--:B--2---:R-:W-:Y:S08]  /*104d0*/  HMMA.16816.F32.BF16 R20, R48, R60.reuse, R20 ;  /* 0x0000003c3014723c */ /* 0x084ff00000041814 */
[----:B------:R-:W-:Y:S01]  /*104e0*/  MUFU.EX2 R85, R85 ;  /* 0x0000005500557308 */ /* 0x000fe20000000800 */
[----:B------:R-:W-:Y:S01]  /*104f0*/  FFMA.FTZ R87, R131, UR4, -R46 ;  /* 0x0000000483577c23 */ /* 0x000fe2000801082e */
[--C-:B------:R-:W-:Y:S08]  /*10500*/  FFMA.FTZ R46, R88, UR4, -R64.reuse ;  /* 0x00000004582e7c23 */ /* 0x100ff00008010840 */
[----:B------:R1:W-:Y:S01]  /*10510*/  MUFU.EX2 R112, R56 ;  /* 0x0000003800707308 */ /* 0x0003e20000000800 */
[--C-:B------:R-:W-:Y:S01]  /*10520*/  FFMA.FTZ R88, R121, UR4, -R47.reuse ;  /* 0x0000000479587c23 */ /* 0x100fe2000801082f */
[----:B---3--:R-:W-:Y:S01]  /*10530*/  F2FP.BF16.F32.PACK_AB R43, R102, R103 ;  /* 0x00000067662b723e */ /* 0x008fe200000010ff */
[C---:B------:R-:W-:Y:S07]  /*10540*/  HMMA.16816.F32.BF16 R24, R52.reuse, R60, R24 ;  /* 0x0000003c3418723c */ /* 0x040fee0000041818 */
[----:B------:R2:W-:Y:S01]  /*10550*/  MUFU.EX2 R98, R46 ;  /* 0x0000002e00627308 */ /* 0x0005e20000000800 */
[--C-:B------:R-:W-:Y:S01]  /*10560*/  FFMA.FTZ R61, R241, UR4, -R47.reuse ;  /* 0x00000004f13d7c23 */ /* 0x100fe2000801082f */
[--C-:B------:R-:W-:Y:S01]  /*10570*/  FFMA.FTZ R45, R91, UR4, -R64.reuse ;  /* 0x000000045b2d7c23 */ /* 0x100fe20008010840 */
[--C-:B------:R-:W-:Y:S07]  /*10580*/  FFMA.FTZ R60, R240, UR4, -R47.reuse ;  /* 0x00000004f03c7c23 */ /* 0x100fee000801082f */
[----:B------:R-:W-:Y:S01]  /*10590*/  MUFU.EX2 R87, R87 ;  /* 0x0000005700577308 */ /* 0x000fe20000000800 */
[-C--:B------:R-:W-:Y:S09]  /*105a0*/  HMMA.16816.F32.BF16 R28, R52, R62.reuse, R28 ;  /* 0x0000003e341c723c */ /* 0x080ff2000004181c */
[----:B------:R3:W-:Y:S01]  /*105b0*/  MUFU.EX2 R101, R61 ;  /* 0x0000003d00657308 */ /* 0x0007e20000000800 */
[----:B-1----:R-:W1:Y:S01]  /*105c0*/  LDSM.16.MT88.4 R56, [R135+0x5400] ;  /* 0x005400008738783b */ /* 0x002e620000004200 */
[--C-:B------:R-:W-:Y:S01]  /*105d0*/  FFMA.FTZ R91, R42, UR4, -R64.reuse ;  /* 0x000000042a5b7c23 */ /* 0x100fe20008010840 */
[----:B------:R-:W-:Y:S07]  /*105e0*/  F2FP.BF16.F32.PACK_AB R42, R113, R114 ;  /* 0x00000072712a723e */ /* 0x000fee00000010ff */
[----:B------:R4:W-:Y:S01]  /*105f0*/  MUFU.EX2 R99, R45 ;  /* 0x0000002d00637308 */ /* 0x0009e20000000800 */
[----:B------:R-:W-:Y:S09]  /*10600*/  HMMA.16816.F32.BF16 R32, R48, R62, R32 ;  /* 0x0000003e3020723c */ /* 0x000ff20000041820 */
[----:B------:R5:W1:Y:S01]  /*10610*/  MUFU.EX2 R100, R60 ;  /* 0x0000003c00647308 */ /* 0x000a620000000800 */
[----:B--2---:R-:W-:Y:S01]  /*10620*/  FFMA.FTZ R46, R94, UR4, -R64 ;  /* 0x000000045e2e7c23 */ /* 0x004fe20008010840 */
[----:B------:R-:W2:Y:S01]  /*10630*/  LDSM.16.MT88.4 R48, [R185+0x5400] ;  /* 0x00540000b930783b */ /* 0x000ea20000004200 */
[----:B------:R-:W-:Y:S01]  /*10640*/  FFMA.FTZ R52, R40, R217, R244 ;  /* 0x000000d928347223 */ /* 0x000fe200000100f4 */
[----:B------:R-:W-:Y:S06]  /*10650*/  F2FP.BF16.F32.PACK_AB R40, R117, R122 ;  /* 0x0000007a7528723e */ /* 0x000fec00000010ff */
[----:B------:R-:W-:Y:S01]  /*10660*/  MUFU.EX2 R94, R46 ;  /* 0x0000002e005e7308 */ /* 0x000fe20000000800 */
[--C-:B---3--:R-:W-:Y:S01]  /*10670*/  FFMA.FTZ R61, R92, UR4, -R47.reuse ;  /* 0x000000045c3d7c23 */ /* 0x108fe2000801082f */
[----:B------:R-:W-:Y:S01]  /*10680*/  FFMA.FTZ R92, R124, UR4, -R47 ;  /* 0x000000047c5c7c23 */ /* 0x000fe2000801082f */
[----:B------:R-:W-:Y:S01]  /*10690*/  FADD.FTZ R53, R209, R52 ;  /* 0x00000034d1357221 */ /* 0x000fe20000010000 */
[----:B------:R-:W-:Y:S06]  /*106a0*/  FADD.FTZ R52, R210, R3 ;  /* 0x00000003d2347221 */ /* 0x000fec0000010000 */
[----:B------:R3:W2:Y:S01]  /*106b0*/  MUFU.EX2 R96, R61 ;  /* 0x0000003d00607308 */ /* 0x0006a20000000800 */
[----:B----4-:R-:W-:Y:S01]  /*106c0*/  FFMA.FTZ R45, R95, UR4, -R64 ;  /* 0x000000045f2d7c23 */ /* 0x010fe20008010840 */
[----:B------:R-:W-:Y:S01]  /*106d0*/  FADD.FTZ R3, R214, R53 ;  /* 0x00000035d6037221 */ /* 0x000fe20000010000 */
[----:B------:R-:W-:Y:S01]  /*106e0*/  FADD.FTZ R52, R216, R52 ;  /* 0x00000034d8347221 */ /* 0x000fe20000010000 */
[----:B-----5:R-:W-:Y:S06]  /*106f0*/  FFMA.FTZ R60, R106, UR4, -R64 ;  /* 0x000000046a3c7c23 */ /* 0x020fec0008010840 */
[----:B------:R4:W5:Y:S01]  /*10700*/  MUFU.EX2 R95, R45 ;  /* 0x0000002d005f7308 */ /* 0x0009620000000800 */
[----:B-1----:R-:W-:Y:S01]  /*10710*/  F2FP.BF16.F32.PACK_AB R44, R100, R101 ;  /* 0x00000065642c723e */ /* 0x002fe200000010ff */
[----:B------:R-:W-:Y:S01]  /*10720*/  FADD.FTZ R53, R250, R2 ;  /* 0x00000002fa357221 */ /* 0x000fe20000010000 */
[----:B------:R-:W-:Y:S01]  /*10730*/  FADD.FTZ R2, R248, R0 ;  /* 0x00000000f8027221 */ /* 0x000fe20000010000 */
[----:B------:R-:W-:Y:S01]  /*10740*/  FADD.FTZ R0, R212, R3 ;  /* 0x00000003d4007221 */ /* 0x000fe20000010000 */
[----:B------:R-:W-:Y:S01]  /*10750*/  FADD.FTZ R3, R213, R52 ;  /* 0x00000034d5037221 */ /* 0x000fe20000010000 */
[----:B------:R-:W-:Y:S04]  /*10760*/  FADD.FTZ R52, R252, R53 ;  /* 0x00000035fc347221 */ /* 0x000fe80000010000 */
[----:B------:R-:W-:Y:S01]  /*10770*/  MUFU.EX2 R88, R88 ;  /* 0x0000005800587308 */ /* 0x000fe20000000800 */
[----:B------:R-:W-:Y:S01]  /*10780*/  FADD.FTZ R2, R251, R2 ;  /* 0x00000002fb027221 */ /* 0x000fe20000010000 */
[--C-:B---3--:R-:W-:Y:S01]  /*10790*/  FFMA.FTZ R61, R107, UR4, -R64.reuse ;  /* 0x000000046b3d7c23 */ /* 0x108fe20008010840 */
[----:B------:R-:W-:Y:S01]  /*107a0*/  FFMA.FTZ R64, R41, UR4, -R64 ;  /* 0x0000000429407c23 */ /* 0x000fe20008010840 */
[----:B------:R-:W-:Y:S06]  /*107b0*/  F2FP.BF16.F32.PACK_AB R41, R112, R116 ;  /* 0x000000747029723e */ /* 0x000fec00000010ff */
[----:B------:R-:W-:Y:S01]  /*107c0*/  MUFU.EX2 R92, R92 ;  /* 0x0000005c005c7308 */ /* 0x000fe20000000800 */
[----:B--2---:R-:W-:Y:S01]  /*107d0*/  F2FP.BF16.F32.PACK_AB R46, R97, R96 ;  /* 0x00000060612e723e */ /* 0x004fe200000010ff */
[----:B------:R-:W-:Y:S01]  /*107e0*/  FADD.FTZ R2, R172, R2 ;  /* 0x00000002ac027221 */ /* 0x000fe20000010000 */
[----:B----4-:R-:W-:Y:S07]  /*107f0*/  F2FP.BF16.F32.PACK_AB R45, R99, R98 ;  /* 0x00000062632d723e */ /* 0x010fee00000010ff */
[----:B------:R-:W-:Y:S01]  /*10800*/  MUFU.EX2 R64, R64 ;  /* 0x0000004000407308 */ /* 0x000fe20000000800 */
[----:B-----5:R-:W-:Y:S01]  /*10810*/  F2FP.BF16.F32.PACK_AB R47, R95, R94 ;  /* 0x0000005e5f2f723e */ /* 0x020fe200000010ff */
[-C--:B------:R-:W-:Y:S08]  /*10820*/  HMMA.16816.F32.BF16 R4, R40, R56.reuse, R4 ;  /* 0x000000382804723c */ /* 0x080ff00000041804 */
[----:B------:R-:W-:Y:S01]  /*10830*/  MUFU.EX2 R91, R91 ;  /* 0x0000005b005b7308 */ /* 0x000fe20000000800 */
[----:B------:R-:W-:Y:S09]  /*10840*/  FADD.FTZ R2, R177, R2 ;  /* 0x00000002b1027221 */ /* 0x000ff20000010000 */
[----:B------:R-:W-:Y:S01]  /*10850*/  MUFU.EX2 R60, R60 ;  /* 0x0000003c003c7308 */ /* 0x000fe20000000800 */
[C---:B------:R-:W-:Y:S09]  /*10860*/  HMMA.16816.F32.BF16 R8, R44.reuse, R56, R8 ;  /* 0x000000382c08723c */ /* 0x040ff20000041808 */
[----:B------:R-:W1:Y:S01]  /*10870*/  MUFU.EX2 R61, R61 ;  /* 0x0000003d003d7308 */ /* 0x000e620000000800 */
[----:B------:R-:W-:Y:S01]  /*10880*/  FADD.FTZ R2, R176, R2 ;  /* 0x00000002b0027221 */ /* 0x000fe20000010000 */
[----:B------:R-:W-:Y:S01]  /*10890*/  FADD.FTZ R57, R199, R0 ;  /* 0x00000000c7397221 */ /* 0x000fe20000010000 */
[----:B------:R-:W-:Y:S01]  /*108a0*/  FADD.FTZ R0, R192, R3 ;  /* 0x00000003c0007221 */ /* 0x000fe20000010000 */
[----:B------:R-:W-:Y:S01]  /*108b0*/  FADD.FTZ R3, R175, R52 ;  /* 0x00000034af037221 */ /* 0x000fe20000010000 */
[-C--:B------:R-:W-:Y:S01]  /*108c0*/  HMMA.16816.F32.BF16 R12, R44, R58.reuse, R12 ;  /* 0x0000003a2c0c723c */ /* 0x080fe2000004180c */
[----:B------:R-:W2:Y:S02]  /*108d0*/  LDSM.16.MT88.4 R52, [R135+0x5800] ;  /* 0x005800008734783b */ /* 0x000ea40000004200 */
[----:B------:R-:W-:Y:S01]  /*108e0*/  FADD.FTZ R57, R204, R57 ;  /* 0x00000039cc397221 */ /* 0x000fe20000010000 */
[----:B------:R-:W-:Y:S01]  /*108f0*/  FADD.FTZ R0, R200, R0 ;  /* 0x00000000c8007221 */ /* 0x000fe20000010000 */
[----:B------:R-:W-:Y:S02]  /*10900*/  FADD.FTZ R3, R191, R3 ;  /* 0x00000003bf037221 */ /* 0x000fe40000010000 */
[----:B------:R-:W-:Y:S01]  /*10910*/  FADD.FTZ R57, R201, R57 ;  /* 0x00000039c9397221 */ /* 0x000fe20000010000 */
[C---:B------:R-:W-:Y:S04]  /*10920*/  HMMA.16816.F32.BF16 R16, R40.reuse, R58, R16 ;  /* 0x0000003a2810723c */ /* 0x040fe80000041810 */
[----:B------:R-:W-:Y:S01]  /*10930*/  FADD.FTZ R56, R193, R0 ;  /* 0x00000000c1387221 */ /* 0x000fe20000010000 */
[----:B------:R-:W-:Y:S03]  /*10940*/  FADD.FTZ R0, R180, R3 ;  /* 0x00000003b4007221 */ /* 0x000fe60000010000 */
[-C--:B------:R-:W-:Y:S03]  /*10950*/  HMMA.16816.F32.BF16 R20, R40, R48.reuse, R20 ;  /* 0x000000302814723c */ /* 0x080fe60000041814 */
[----:B------:R-:W-:Y:S01]  /*10960*/  FADD.FTZ R3, R181, R0 ;  /* 0x00000000b5037221 */ /* 0x000fe20000010000 */
[----:B------:R-:W-:Y:S04]  /*10970*/  FADD.FTZ R0, R183, R2 ;  /* 0x00000002b7007221 */ /* 0x000fe80000010000 */
        /* <DEDUP_REMOVED lines=8> */
[----:B-1----:R-:W-:Y:S01]  /*10a00*/  F2FP.BF16.F32.PACK_AB R45, R61, R60 ;  /* 0x0000003c3d2d723e */ /* 0x002fe200000010ff */
[----:B------:R-:W-:Y:S01]  /*10a10*/  FADD.FTZ R56, R165, R56 ;  /* 0x00000038a5387221 */ /* 0x000fe20000010000 */
[----:B------:R-:W-:Y:S01]  /*10a20*/  F2FP.BF16.F32.PACK_AB R46, R78, R77 ;  /* 0x0000004d4e2e723e */ /* 0x000fe200000010ff */
[----:B------:R-:W-:Y:S01]  /*10a30*/  HMMA.16816.F32.BF16 R32, R40, R50, R32 ;  /* 0x000000322820723c */ /* 0x000fe20000041820 */
[----:B------:R-:W1:Y:S03]  /*10a40*/  LDSM.16.MT88.4 R48, [R185+0x5800] ;  /* 0x00580000b930783b */ /* 0x000e660000004200 */
        /* <DEDUP_REMOVED lines=10> */
[----:B------:R-:W-:Y:S01]  /*10af0*/  FADD.FTZ R2, R164, R56 ;  /* 0x00000038a4027221 */ /* 0x000fe20000010000 */
[----:B------:R-:W-:Y:S01]  /*10b00*/  FADD.FTZ R3, R190, R3 ;  /* 0x00000003be037221 */ /* 0x000fe20000010000 */
[----:B------:R-:W-:Y:S01]  /*10b10*/  F2FP.BF16.F32.PACK_AB R47, R76, R65 ;  /* 0x000000414c2f723e */ /* 0x000fe200000010ff */
[-C--:B--2---:R-:W-:Y:S03]  /*10b20*/  HMMA.16816.F32.BF16 R4, R40, R52.reuse, R4 ;  /* 0x000000342804723c */ /* 0x084fe60000041804 */
[----:B------:R-:W-:Y:S01]  /*10b30*/  FADD.FTZ R3, R150, R3 ;  /* 0x0000000396037221 */ /* 0x000fe20000010000 */
[----:B------:R-:W-:Y:S01]  /*10b40*/  FADD.FTZ R0, R169, R0 ;  /* 0x00000000a9007221 */ /* 0x000fe20000010000 */
[----:B------:R-:W-:Y:S02]  /*10b50*/  F2FP.BF16.F32.PACK_AB R164, R82, R80 ;  /* 0x0000005052a4723e */ /* 0x000fe400000010ff */
[----:B------:R-:W-:Y:S01]  /*10b60*/  F2FP.BF16.F32.PACK_AB R165, R81, R79 ;  /* 0x0000004f51a5723e */ /* 0x000fe200000010ff */
[C---:B------:R-:W-:Y:S04]  /*10b70*/  HMMA.16816.F32.BF16 R8, R44.reuse, R52, R8 ;  /* 0x000000342c08723c */ /* 0x040fe80000041808 */
[----:B------:R-:W-:Y:S01]  /*10b80*/  FADD.FTZ R53, R178, R57 ;  /* 0x00000039b2357221 */ /* 0x000fe20000010000 */
[----:B------:R-:W-:Y:S01]  /*10b90*/  FADD.FTZ R52, R166, R0 ;  /* 0x00000000a6347221 */ /* 0x000fe20000010000 */
[----:B------:R-:W-:Y:S01]  /*10ba0*/  FADD.FTZ R0, R167, R2 ;  /* 0x00000002a7007221 */ /* 0x000fe20000010000 */
[----:B------:R-:W-:Y:S01]  /*10bb0*/  F2FP.BF16.F32.PACK_AB R166, R90, R89 ;  /* 0x000000595aa6723e */ /* 0x000fe200000010ff */
[-C--:B------:R-:W-:Y:S03]  /*10bc0*/  HMMA.16816.F32.BF16 R12, R44, R54.reuse, R12 ;  /* 0x000000362c0c723c */ /* 0x080fe6000004180c */
[----:B------:R-:W-:Y:S01]  /*10bd0*/  FADD.FTZ R2, R149, R53 ;  /* 0x0000003595027221 */ /* 0x000fe20000010000 */
[----:B------:R-:W-:Y:S01]  /*10be0*/  F2FP.BF16.F32.PACK_AB R167, R87, R86 ;  /* 0x0000005657a7723e */ /* 0x000fe200000010ff */
[----:B------:R-:W2:Y:S01]  /*10bf0*/  LDSM.16.MT88.4 R148, [R135+0x5c00] ;  /* 0x005c00008794783b */ /* 0x000ea20000004200 */
[----:B------:R-:W-:Y:S01]  /*10c00*/  FADD.FTZ R53, R146, R52 ;  /* 0x0000003492357221 */ /* 0x000fe20000010000 */
[----:B------:R-:W-:Y:S01]  /*10c10*/  FADD.FTZ R52, R141, R0 ;  /* 0x000000008d347221 */ /* 0x000fe20000010000 */
[C---:B------:R-:W-:Y:S04]  /*10c20*/  HMMA.16816.F32.BF16 R16, R40.reuse, R54, R16 ;  /* 0x000000362810723c */ /* 0x040fe80000041810 */
        /* <DEDUP_REMOVED lines=27> */
[----:B------:R-:W-:Y:S01]  /*10de0*/  FADD.FTZ R3, R142, R3 ;  /* 0x000000038e037221 */ /* 0x000fe20000010000 */
[----:B------:R-:W-:Y:S01]  /*10df0*/  FADD.FTZ R2, R137, R2 ;  /* 0x0000000289027221 */ /* 0x000fe20000010000 */
[-C--:B--2---:R-:W-:Y:S05]  /*10e00*/  HMMA.16816.F32.BF16 R140, R164, R148.reuse, R4 ;  /* 0x00000094a48c723c */ /* 0x084fea0000041804 */
        /* <DEDUP_REMOVED lines=62> */
[----:B------:R-:W-:Y:S03]  /*111f0*/  STL [R1+0x18], R4 ;  /* 0x0000180401007387 */ /* 0x000fe60000100800 */
[----:B------:R-:W-:Y:S01]  /*11200*/  FADD.FTZ R0, R64, R0 ;  /* 0x0000000040007221 */ /* 0x000fe20000010000 */
[----:B------:R1:W-:Y:S01]  /*11210*/  STL [R1+0x1c], R3 ;  /* 0x00001c0301007387 */ /* 0x0003e20000100800 */
[----:B------:R-:W-:Y:S02]  /*11220*/  MOV R134, R36 ;  /* 0x0000002400867202 */ /* 0x000fe40000000f00 */
[----:B------:R-:W-:Y:S01]  /*11230*/  MOV R133, R37 ;  /* 0x0000002500857202 */ /* 0x000fe20000000f00 */
[----:B------:R3:W-:Y:S01]  /*11240*/  STL [R1+0x20], R2 ;  /* 0x0000200201007387 */ /* 0x0007e20000100800 */
[----:B------:R-:W-:Y:S03]  /*11250*/  MOV R132, R38 ;  /* 0x0000002600847202 */ /* 0x000fe60000000f00 */
[----:B------:R3:W-:Y:S01]  /*11260*/  STL [R1+0x24], R0 ;  /* 0x0000240001007387 */ /* 0x0007e20000100800 */
[----:B-1----:R-:W-:Y:S01]  /*11270*/  MOV R3, R39 ;  /* 0x0000002700037202 */ /* 0x002fe20000000f00 */
[----:B------:R-:W-:Y:S06]  /*11280*/  @P0 BRA `(.L_x_362) ;  /* 0xffffffbc006c0947 */ /* 0x000fec000383ffff */
.L_x_361:
[----:B------:R-:W2:Y:S01]  /*11290*/  LDL.LU R8, [R1+0x18] ;  /* 0x0000180001087983 */ /* 0x000ea20000300800 */
[----:B------:R-:W4:Y:S01]  /*112a0*/  S2R R32, SR_TID.X ;  /* 0x0000000000207919 */ /* 0x000f220000002100 */
[----:B------:R-:W5:Y:S02]  /*112b0*/  S2UR UR4, SR_CgaCtaId ;  /* 0x00000000000479c3 */ /* 0x000f640000008800 */
[----:B------:R-:W3:Y:S04]  /*112c0*/  LDL.LU R7, [R1+0x1c] ;  /* 0x00001c0001077983 */ /* 0x000ee80000300800 */
[----:B------:R-:W3:Y:S02]  /*112d0*/  LDL.LU R6, [R1+0x20] ;  /* 0x0000200001067983 */ /* 0x000ee40000300800 */
[----:B------:R-:W1:Y:S02]  /*112e0*/  LDC.U8 R26, c[0x0][0x549] ;  /* 0x00015240ff1a7b82 */ /* 0x000e640000000000 */
[----:B------:R-:W3:Y:S04]  /*112f0*/  LDL.LU R5, [R1+0x24] ;  /* 0x0000240001057983 */ /* 0x000ee80000300800 */
[----:B------:R-:W3:Y:S01]  /*11300*/  LDL.64 R40, [R1+0x40] ;  /* 0x0000400001287983 */ /* 0x000ee20000100a00 */
[----:B------:R-:W-:Y:S01]  /*11310*/  UMOV UR5, 0x400 ;  /* 0x0000040000057882 */ /* 0x000fe20000000000 */
[----:B------:R-:W3:Y:S02]  /*11320*/  LDC R27, c[0x0][0x434] ;  /* 0x00010d00ff1b7b82 */ /* 0x000ee40000000800 */
[----:B------:R-:W3:Y:S01]  /*11330*/  LDL R35, [R1+0x38] ;  /* 0x0000380001237983 */ /* 0x000ee20000100800 */
[----:B-----5:R-:W-:Y:S01]  /*11340*/  ULEA UR4, UR4, UR5, 0x18 ;  /* 0x0000000504047291 */ /* 0x020fe2000f8ec0ff */
[----:B----4-:R-:W-:-:S02]  /*11350*/  SHF.L.U32 R25, R32, 0x2, RZ ;  /* 0x0000000220197819 */ /* 0x010fc400000006ff */
[----:B-1----:R-:W-:Y:S02]  /*11360*/  ISETP.NE.AND P1, PT, R26, RZ, PT ;  /* 0x000000ff1a00720c */ /* 0x002fe40003f25270 */
[----:B------:R-:W-:Y:S01]  /*11370*/  LOP3.LUT R24, R25, 0x20, RZ, 0xc0, !PT ;  /* 0x0000002019187812 */ /* 0x000fe200078ec0ff */
[----:B------:R-:W1:Y:S01]  /*11380*/  S2R R42, SR_CTAID.Y ;  /* 0x00000000002a7919 */ /* 0x000e620000002600 */
[----:B------:R-:W4:Y:S01]  /*11390*/  S2R R33, SR_CTAID.Z ;  /* 0x0000000000217919 */ /* 0x000f220000002700 */
[----:B--2---:R-:W2:Y:S04]  /*113a0*/  SHFL.BFLY PT, R4, R8, 0x2, 0x1f ;  /* 0x0c401f0008047f89 */ /* 0x004ea800000e0000 */
[----:B---3--:R-:W3:Y:S04]  /*113b0*/  SHFL.BFLY PT, R3, R7, 0x2, 0x1f ;  /* 0x0c401f0007037f89 */ /* 0x008ee800000e0000 */
[----:B------:R-:W5:Y:S04]  /*113c0*/  SHFL.BFLY PT, R2, R6, 0x2, 0x1f ;  /* 0x0c401f0006027f89 */ /* 0x000f6800000e0000 */
[----:B------:R-:W1:Y:S01]  /*113d0*/  SHFL.BFLY PT, R0, R5, 0x2, 0x1f ;  /* 0x0c401f0005007f89 */ /* 0x000e6200000e0000 */
[----:B--2---:R-:W-:-:S05]  /*113e0*/  FADD.FTZ R4, R4, R8 ;  /* 0x0000000804047221 */ /* 0x004fca0000010000 */
[----:B------:R-:W2:Y:S01]  /*113f0*/  SHFL.BFLY PT, R19, R4, 0x1, 0x1f ;  /* 0x0c201f0004137f89 */ /* 0x000ea200000e0000 */
[----:B---3--:R-:W-:Y:S01]  /*11400*/  FADD.FTZ R3, R3, R7 ;  /* 0x0000000703037221 */ /* 0x008fe20000010000 */
[----:B-----5:R-:W-:-:S04]  /*11410*/  FADD.FTZ R2, R2, R6 ;  /* 0x0000000602027221 */ /* 0x020fc80000010000 */
[----:B------:R-:W3:Y:S01]  /*11420*/  SHFL.BFLY PT, R20, R3, 0x1, 0x1f ;  /* 0x0c201f0003147f89 */ /* 0x000ee200000e0000 */
[----:B-1----:R-:W-:-:S03]  /*11430*/  FADD.FTZ R0, R0, R5 ;  /* 0x0000000500007221 */ /* 0x002fc60000010000 */
[----:B------:R-:W1:Y:S04]  /*11440*/  SHFL.BFLY PT, R6, R2, 0x1, 0x1f ;  /* 0x0c201f0002067f89 */ /* 0x000e6800000e0000 */
[----:B------:R-:W5:Y:S01]  /*11450*/  SHFL.BFLY PT, R5, R0, 0x1, 0x1f ;  /* 0x0c201f0000057f89 */ /* 0x000f6200000e0000 */
[----:B--2---:R-:W-:-:S04]  /*11460*/  FADD.FTZ R19, R4, R19 ;  /* 0x0000001304137221 */ /* 0x004fc80000010000 */
[----:B------:R-:W2:Y:S01]  /*11470*/  MUFU.RCP R4, R19 ;  /* 0x0000001300047308 */ /* 0x000ea20000001000 */
[----:B---3--:R-:W-:Y:S01]  /*11480*/  FADD.FTZ R20, R3, R20 ;  /* 0x0000001403147221 */ /* 0x008fe20000010000 */
[C---:B------:R-:W-:Y:S02]  /*11490*/  SHF.L.U32 R3, R32.reuse, 0x1, RZ ;  /* 0x0000000120037819 */ /* 0x040fe400000006ff */
[----:B------:R-:W-:Y:S02]  /*114a0*/  SHF.L.U32 R8, R32, 0x4, RZ ;  /* 0x0000000420087819 */ /* 0x000fe400000006ff */
[----:B------:R-:W-:Y:S01]  /*114b0*/  LOP3.LUT R3, R3, 0x6, RZ, 0xc0, !PT ;  /* 0x0000000603037812 */ /* 0x000fe200078ec0ff */
[----:B-1----:R-:W-:Y:S01]  /*114c0*/  FADD.FTZ R21, R2, R6 ;  /* 0x0000000602157221 */ /* 0x002fe20000010000 */
[----:B-----5:R-:W-:Y:S02]  /*114d0*/  FADD.FTZ R22, R0, R5 ;  /* 0x0000000500167221 */ /* 0x020fe40000010000 */
[----:B------:R-:W-:-:S02]  /*114e0*/  LOP3.LUT R2, R3, 0x3e00, R8, 0xf8, !PT ;  /* 0x00003e0003027812 */ /* 0x000fc400078ef808 */
[----:B------:R-:W-:Y:S02]  /*114f0*/  SHF.L.U32 R0, R40, 0x5, RZ ;  /* 0x0000000528007819 */ /* 0x000fe400000006ff */
[----:B------:R-:W-:Y:S01]  /*11500*/  FSETP.NE.FTZ.AND P6, PT, R19, RZ, PT ;  /* 0x000000ff1300720b */ /* 0x000fe20003fd5000 */
[----:B------:R-:W1:Y:S01]  /*11510*/  MUFU.RCP R7, R20 ;  /* 0x0000001400077308 */ /* 0x000e620000001000 */
[----:B------:R-:W-:Y:S02]  /*11520*/  LOP3.LUT R2, R2, 0x20, R0, 0xf8, !PT ;  /* 0x0000002002027812 */ /* 0x000fe400078ef800 */
[----:B--2---:R-:W-:Y:S02]  /*11530*/  FSEL R0, R4, 1, P6 ;  /* 0x3f80000004007808 */ /* 0x004fe40003000000 */
[----:B------:R-:W-:-:S03]  /*11540*/  SHF.L.U32 R6, R32, 0x3, RZ ;  /* 0x0000000320067819 */ /* 0x000fc600000006ff */
[----:B------:R-:W2:Y:S01]  /*11550*/  MUFU.RCP R4, R22 ;  /* 0x0000001600047308 */ /* 0x000ea20000001000 */
[----:B------:R-:W-:-:S07]  /*11560*/  LOP3.LUT R3, R6, 0xc0, RZ, 0xc0, !PT ;  /* 0x000000c006037812 */ /* 0x000fce00078ec0ff */
[----:B------:R-:W3:Y:S01]  /*11570*/  MUFU.RCP R5, R21 ;  /* 0x0000001500057308 */ /* 0x000ee20000001000 */
[----:B------:R-:W-:Y:S02]  /*11580*/  LOP3.LUT R3, R3, 0x18, R32, 0xf8, !PT ;  /* 0x0000001803037812 */ /* 0x000fe400078ef820 */
[----:B------:R-:W-:Y:S02]  /*11590*/  FSETP.NE.FTZ.AND P5, PT, R20, RZ, PT ;  /* 0x000000ff1400720b */ /* 0x000fe40003fb5000 */
[----:B------:R-:W-:Y:S02]  /*115a0*/  FSETP.NE.FTZ.AND P3, PT, R22, RZ, PT ;  /* 0x000000ff1600720b */ /* 0x000fe40003f75000 */
[----:B------:R-:W-:Y:S02]  /*115b0*/  LOP3.LUT R23, R2, R3, RZ, 0xfc, !PT ;  /* 0x0000000302177212 */ /* 0x000fe400078efcff */
[----:B------:R-:W-:Y:S01]  /*115c0*/  FSETP.NE.FTZ.AND P4, PT, R21, RZ, PT ;  /* 0x000000ff1500720b */ /* 0x000fe20003f95000 */
        /* <DEDUP_REMOVED lines=9> */
[----:B--2---:R-:W-:-:S02]  /*11660*/  FSEL R0, R4, 1, P3 ;  /* 0x3f80000004007808 */ /* 0x004fc40001800000 */
[----:B---3--:R-:W-:Y:S01]  /*11670*/  FSEL R2, R5, 1, P4 ;  /* 0x3f80000005027808 */ /* 0x008fe20002000000 */
        /* <DEDUP_REMOVED lines=24> */
[----:B------:R-:W-:Y:S01]  /*11800*/  FMUL.FTZ R16, R2, R161 ;  /* 0x000000a102107220 */ /* 0x000fe20000410000 */
[----:B------:R-:W-:-:S02]  /*11810*/  F2FP.BF16.F32.PACK_AB R7, R7, R140 ;  /* 0x0000008c0707723e */ /* 0x000fc400000010ff */
[----:B------:R-:W-:Y:S02]  /*11820*/  F2FP.BF16.F32.PACK_AB R6, R6, R142 ;  /* 0x0000008e0606723e */ /* 0x000fe400000010ff */
[----:B------:R-:W-:Y:S02]  /*11830*/  F2FP.BF16.F32.PACK_AB R4, R149, R148 ;  /* 0x000000949504723e */ /* 0x000fe400000010ff */
[----:B------:R-:W-:Y:S02]  /*11840*/  F2FP.BF16.F32.PACK_AB R2, R151, R150 ;  /* 0x000000969702723e */ /* 0x000fe400000010ff */
[----:B------:R-:W-:Y:S02]  /*11850*/  IADD3 R3, PT, PT, R0, -R24, RZ ;  /* 0x8000001800037210 */ /* 0x000fe40007ffe0ff */
[----:B------:R-:W-:Y:S02]  /*11860*/  F2FP.BF16.F32.PACK_AB R5, R5, R136 ;  /* 0x000000880505723e */ /* 0x000fe400000010ff */
[----:B------:R-:W-:-:S02]  /*11870*/  F2FP.BF16.F32.PACK_AB R8, R8, R138 ;  /* 0x0000008a0808723e */ /* 0x000fc400000010ff */
[----:B------:R-:W-:Y:S02]  /*11880*/  F2FP.BF16.F32.PACK_AB R14, R14, R144 ;  /* 0x000000900e0e723e */ /* 0x000fe400000010ff */
[----:B------:R-:W-:Y:S01]  /*11890*/  F2FP.BF16.F32.PACK_AB R13, R13, R146 ;  /* 0x000000920d0d723e */ /* 0x000fe200000010ff */
[----:B------:R1:W-:Y:S04]  /*118a0*/  STS [R0], R7 ;  /* 0x0000000700007388 */ /* 0x0003e80000000800 */
[----:B------:R-:W-:Y:S04]  /*118b0*/  STS [R0+0x200], R6 ;  /* 0x0002000600007388 */ /* 0x000fe80000000800 */
[----:B------:R2:W-:Y:S04]  /*118c0*/  STS [R3+0x10], R4 ;  /* 0x0000100403007388 */ /* 0x0005e80000000800 */
[----:B------:R3:W-:Y:S04]  /*118d0*/  STS [R3+0x210], R2 ;  /* 0x0002100203007388 */ /* 0x0007e80000000800 */
[----:B------:R-:W-:Y:S04]  /*118e0*/  STS [R0+0x1000], R5 ;  /* 0x0010000500007388 */ /* 0x000fe80000000800 */
[----:B------:R-:W-:Y:S04]  /*118f0*/  STS [R0+0x1200], R8 ;  /* 0x0012000800007388 */ /* 0x000fe80000000800 */
[----:B------:R-:W-:Y:S01]  /*11900*/  STS [R3+0x1010], R14 ;  /* 0x0010100e03007388 */ /* 0x000fe20000000800 */
[----:B------:R-:W-:Y:S01]  /*11910*/  ISETP.NE.AND P2, PT, R35, -0x1, PT ;  /* 0xffffffff2300780c */ /* 0x000fe20003f45270 */
[----:B-1----:R-:W1:Y:S02]  /*11920*/  @P5 LDC R7, c[0x0][0x458] ;  /* 0x00011600ff075b82 */ /* 0x002e640000000800 */
[----:B------:R5:W-:Y:S06]  /*11930*/  STS [R3+0x1210], R13 ;  /* 0x0012100d03007388 */ /* 0x000bec0000000800 */
[----:B--2---:R-:W2:Y:S01]  /*11940*/  @P1 LDC R4, c[0x0][0x430] ;  /* 0x00010c00ff041b82 */ /* 0x004ea20000000800 */
[----:B------:R-:W-:-:S02]  /*11950*/  LOP3.LUT R6, R25, 0x40, RZ, 0xc0, !PT ;  /* 0x0000004019067812 */ /* 0x000fc400078ec0ff */
[----:B------:R-:W-:Y:S02]  /*11960*/  F2FP.BF16.F32.PACK_AB R12, R12, R152 ;  /* 0x000000980c0c723e */ /* 0x000fe400000010ff */
[----:B---3--:R-:W-:-:S03]  /*11970*/  IADD3 R2, PT, PT, R0, -R6, RZ ;  /* 0x8000000600027210 */ /* 0x008fc60007ffe0ff */
[----:B-----5:R-:W2:Y:S01]  /*11980*/  LDC R3, c[0x0][0x434] ;  /* 0x00010d00ff037b82 */ /* 0x020ea20000000800 */
[----:B------:R-:W-:Y:S02]  /*11990*/  F2FP.BF16.F32.PACK_AB R11, R11, R154 ;  /* 0x0000009a0b0b723e */ /* 0x000fe400000010ff */
[----:B------:R-:W-:Y:S02]  /*119a0*/  F2FP.BF16.F32.PACK_AB R10, R10, R164 ;  /* 0x000000a40a0a723e */ /* 0x000fe400000010ff */
[----:B------:R-:W-:Y:S02]  /*119b0*/  F2FP.BF16.F32.PACK_AB R9, R9, R166 ;  /* 0x000000a60909723e */ /* 0x000fe400000010ff */
[----:B------:R-:W-:Y:S02]  /*119c0*/  IADD3 R0, PT, PT, -R24, R2, RZ ;  /* 0x0000000218007210 */ /* 0x000fe40007ffe1ff */
[----:B------:R-:W-:Y:S02]  /*119d0*/  F2FP.BF16.F32.PACK_AB R18, R18, R156 ;  /* 0x0000009c1212723e */ /* 0x000fe400000010ff */
[----:B------:R-:W-:Y:S01]  /*119e0*/  F2FP.BF16.F32.PACK_AB R17, R17, R158 ;  /* 0x0000009e1111723e */ /* 0x000fe200000010ff */
[----:B------:R3:W-:Y:S01]  /*119f0*/  STS [R2+0x20], R12 ;  /* 0x0000200c02007388 */ /* 0x0007e20000000800 */
[----:B------:R-:W-:-:S02]  /*11a00*/  F2FP.BF16.F32.PACK_AB R16, R16, R160 ;  /* 0x000000a01010723e */ /* 0x000fc400000010ff */
[----:B------:R-:W-:Y:S01]  /*11a10*/  F2FP.BF16.F32.PACK_AB R15, R15, R162 ;  /* 0x000000a20f0f723e */ /* 0x000fe200000010ff */
[----:B------:R-:W-:Y:S04]  /*11a20*/  STS [R2+0x220], R11 ;  /* 0x0002200b02007388 */ /* 0x000fe80000000800 */
[----:B------:R-:W-:Y:S04]  /*11a30*/  STS [R0+0x30], R10 ;  /* 0x0000300a00007388 */ /* 0x000fe80000000800 */
[----:B------:R5:W-:Y:S01]  /*11a40*/  STS [R0+0x230], R9 ;  /* 0x0002300900007388 */ /* 0x000be20000000800 */
[----:B--2---:R-:W-:-:S03]  /*11a50*/  @P1 IMAD R3, R4, R27, RZ ;  /* 0x0000001b04031224 */ /* 0x004fc600078e02ff */
[----:B------:R-:W-:Y:S01]  /*11a60*/  STS [R2+0x1020], R18 ;  /* 0x0010201202007388 */ /* 0x000fe20000000800 */
[----:B------:R-:W2:Y:S03]  /*11a70*/  @P1 LDC R4, c[0x0][0x430] ;  /* 0x00010c00ff041b82 */ /* 0x000ea60000000800 */
[----:B------:R-:W-:Y:S05]  /*11a80*/  STS [R2+0x1220], R17 ;  /* 0x0012201102007388 */ /* 0x000fea0000000800 */
[----:B---3--:R-:W3:Y:S01]  /*11a90*/  @!P2 LDC.64 R12, c[0x0][0x400] ;  /* 0x00010000ff0cab82 */ /* 0x008ee20000000a00 */
[----:B------:R-:W-:Y:S04]  /*11aa0*/  STS [R0+0x1030], R16 ;  /* 0x0010301000007388 */ /* 0x000fe80000000800 */
[----:B------:R4:W-:Y:S03]  /*11ab0*/  STS [R0+0x1230], R15 ;  /* 0x0012300f00007388 */ /* 0x0009e60000000800 */
[----:B-----5:R-:W1:Y:S01]  /*11ac0*/  @P2 LDC.64 R8, c[0x0][0x408] ;  /* 0x00010200ff082b82 */ /* 0x020e620000000a00 */
[----:B------:R1:W1:Y:S08]  /*11ad0*/  @P6 MUFU.LG2 R6, R19 ;  /* 0x0000001300066308 */ /* 0x0002700000000c00 */
[----:B------:R1:W1:Y:S01]  /*11ae0*/  @P5 MUFU.LG2 R5, R20 ;  /* 0x0000001400055308 */ /* 0x0002620000000c00 */
[----:B----4-:R-:W4:Y:S08]  /*11af0*/  @P6 LDC R0, c[0x0][0x458] ;  /* 0x00011600ff006b82 */ /* 0x010f300000000800 */
[----:B------:R-:W1:Y:S01]  /*11b00*/  LDC.U8 R15, c[0x0][0x548] ;  /* 0x00015200ff0f7b82 */ /* 0x000e620000000000 */
[----:B------:R1:W1:Y:S01]  /*11b10*/  @P4 MUFU.LG2 R14, R21 ;  /* 0x00000015000e4308 */ /* 0x0002620000000c00 */
[----:B---3--:R-:W-:Y:S01]  /*11b20*/  @!P2 IMAD.WIDE.U32 R10, R42, R12, RZ ;  /* 0x0000000c2a0aa225 */ /* 0x008fe200078e00ff */
[----:B------:R-:W-:Y:S01]  /*11b30*/  @P1 MOV R2, 0x1 ;  /* 0x0000000100021802 */ /* 0x000fe20000000f00 */
[----:B--2---:R-:W-:Y:S06]  /*11b40*/  @P1 BRA `(.L_x_365) ;  /* 0x0000000000201947 */ /* 0x004fec0003800000 */
[----:B-1----:R-:W-:Y:S01]  /*11b50*/  ISETP.NE.AND P0, PT, R15, RZ, PT ;  /* 0x000000ff0f00720c */ /* 0x002fe20003f05270 */
[----:B------:R-:W1:-:S12]  /*11b60*/  LDC R12, c[0x0][0x3e0] ;  /* 0x0000f800ff0c7b82 */ /* 0x000e580000000800 */
[----:B------:R-:W1:Y:S01]  /*11b70*/  @P0 LDC R2, c[0x0][0x454] ;  /* 0x00011500ff020b82 */ /* 0x000e620000000800 */
[----:B------:R-:W-:Y:S02]  /*11b80*/  @P0 MOV R4, 0x1 ;  /* 0x0000000100040802 */ /* 0x000fe40000000f00 */
[----:B------:R-:W-:-:S05]  /*11b90*/  @!P0 MOV R4, 0x1 ;  /* 0x0000000100048802 */ /* 0x000fca0000000f00 */
[----:B------:R-:W2:Y:S01]  /*11ba0*/  @P0 LDC R3, c[0x0][0x454] ;  /* 0x00011500ff030b82 */ /* 0x000ea20000000800 */
[-C--:B-1----:R-:W-:Y:S02]  /*11bb0*/  @P0 IMAD R2, R2, R12.reuse, RZ ;  /* 0x0000000c02020224 */ /* 0x082fe400078e02ff */
[----:B------:R-:W-:-:S07]  /*11bc0*/  @!P0 IMAD R2, R27, R12, RZ ;  /* 0x0000000c1b028224 */ /* 0x000fce00078e02ff */
.L_x_365:
[----:B------:R-:W-:Y:S01]  /*11bd0*/  BAR.SYNC.DEFER_BLOCKING 0x0 ;  /* 0x0000000000007b1d */ /* 0x000fe20000010000 */
[----:B------:R-:W-:Y:S01]  /*11be0*/  ISETP.NE.AND P0, PT, R35, -0x1, PT ;  /* 0xffffffff2300780c */ /* 0x000fe20003f05270 */
[----:B------:R-:W-:Y:S01]  /*11bf0*/  @!P2 IMAD R26, R42, R13, R11 ;  /* 0x0000000d2a1aa224 */ /* 0x000fe200078e020b */
[----:B-1----:R-:W-:-:S05]  /*11c00*/  ISETP.NE.AND P1, PT, R15, RZ, !P1 ;  /* 0x000000ff0f00720c */ /* 0x002fca0004f25270 */
[----:B------:R-:W1:Y:S01]  /*11c10*/  @P3 LDC R12, c[0x0][0x458] ;  /* 0x00011600ff0c3b82 */ /* 0x000e620000000800 */
[----:B------:R-:W3:Y:S01]  /*11c20*/  S2R R16, SR_CTAID.X ;  /* 0x0000000000107919 */ /* 0x000ee20000002500 */
[----:B------:R2:W2:Y:S01]  /*11c30*/  @P3 MUFU.LG2 R11, R22 ;  /* 0x00000016000b3308 */ /* 0x0004a20000000c00 */
[----:B------:R1:W5:Y:S01]  /*11c40*/  LDL R34, [R1+0x3c] ;  /* 0x00003c0001227983 */ /* 0x0003620000100800 */
[----:B------:R-:W-:-:S04]  /*11c50*/  @P6 FMUL.FTZ R6, R6, 0.69314718246459960938 ;  /* 0x3f31721806066820 */ /* 0x000fc80000410000 */
[----:B------:R-:W3:Y:S01]  /*11c60*/  @P4 LDC R13, c[0x0][0x458] ;  /* 0x00011600ff0d4b82 */ /* 0x000ee20000000800 */
[----:B------:R-:W-:Y:S01]  /*11c70*/  MOV R25, 0x7f800000 ;  /* 0x7f80000000197802 */ /* 0x000fe20000000f00 */
[----:B------:R-:W-:Y:S01]  /*11c80*/  @P5 FMUL.FTZ R5, R5, 0.69314718246459960938 ;  /* 0x3f31721805055820 */ /* 0x000fe20000410000 */
[----:B----4-:R-:W-:Y:S01]  /*11c90*/  @P6 FFMA.FTZ R25, R39, R0, R6 ;  /* 0x0000000027196223 */ /* 0x010fe20000010006 */
[----:B--2---:R-:W-:Y:S01]  /*11ca0*/  IMAD R0, R33, R3, RZ ;  /* 0x0000000321007224 */ /* 0x004fe200078e02ff */
[----:B------:R-:W-:Y:S01]  /*11cb0*/  MOV R24, 0x7f800000 ;  /* 0x7f80000000187802 */ /* 0x000fe20000000f00 */
[----:B------:R-:W-:Y:S01]  /*11cc0*/  @P5 FFMA.FTZ R24, R38, R7, R5 ;  /* 0x0000000726185223 */ /* 0x000fe20000010005 */
[----:B------:R-:W-:Y:S01]  /*11cd0*/  @P4 FMUL.FTZ R7, R14, 0.69314718246459960938 ;  /* 0x3f3172180e074820 */ /* 0x000fe20000410000 */
[----:B------:R-:W-:Y:S01]  /*11ce0*/  @!P1 IMAD R0, R42, R2, R0 ;  /* 0x000000022a009224 */ /* 0x000fe200078e0200 */
[----:B------:R-:W-:Y:S01]  /*11cf0*/  BSSY.RECONVERGENT B0, `(.L_x_366) ;  /* 0x000003d000007945 */ /* 0x000fe20003800200 */
[----:B------:R2:W4:Y:S01]  /*11d00*/  LDS.128 R28, [R207+0x1800] ;  /* 0x00180000cf1c7984 */ /* 0x0005220000000c00 */
[----:B------:R-:W-:Y:S01]  /*11d10*/  MOV R19, 0x7f800000 ;  /* 0x7f80000000137802 */ /* 0x000fe20000000f00 */
[----:B------:R-:W-:-:S04]  /*11d20*/  @P2 IMAD.WIDE.U32 R22, R35, R8, RZ ;  /* 0x0000000823162225 */ /* 0x000fc800078e00ff */
[----:B------:R-:W-:Y:S01]  /*11d30*/  @P3 FMUL.FTZ R6, R11, 0.69314718246459960938 ;  /* 0x3f3172180b063820 */ /* 0x000fe20000410000 */
[----:B------:R-:W-:Y:S01]  /*11d40*/  MOV R18, 0x7f800000 ;  /* 0x7f80000000127802 */ /* 0x000fe20000000f00 */
[----:B------:R-:W-:Y:S02]  /*11d50*/  @P2 IMAD R26, R35, R9, R23 ;  /* 0x00000009231a2224 */ /* 0x000fe400078e0217 */
[----:B-1----:R-:W-:Y:S01]  /*11d60*/  @P3 FFMA.FTZ R18, R36, R12, R6 ;  /* 0x0000000c24123223 */ /* 0x002fe20000010006 */
[----:B------:R-:W-:-:S05]  /*11d70*/  @!P0 IMAD R35, R42, R27, RZ ;  /* 0x0000001b2a238224 */ /* 0x000fca00078e02ff */
[----:B------:R2:W-:Y:S01]  /*11d80*/  @!P0 STL [R1+0x38], R35 ;  /* 0x0000382301008387 */ /* 0x0005e20000100800 */
[----:B------:R-:W-:Y:S01]  /*11d90*/  LOP3.LUT P0, RZ, R32, 0x3, RZ, 0xc0, !PT ;  /* 0x0000000320ff7812 */ /* 0x000fe2000780c0ff */
[----:B---3--:R-:W-:Y:S01]  /*11da0*/  @P4 FFMA.FTZ R19, R37, R13, R7 ;  /* 0x0000000d25134223 */ /* 0x008fe20000010007 */
[----:B------:R-:W-:Y:S02]  /*11db0*/  SHF.L.U32 R16, R16, 0x7, RZ ;  /* 0x0000000710107819 */ /* 0x000fe400000006ff */
[----:B------:R-:W-:Y:S02]  /*11dc0*/  SHF.R.S32.HI R3, RZ, 0x1f, R35 ;  /* 0x0000001fff037819 */ /* 0x000fe40000011423 */
[----:B------:R-:W-:Y:S01]  /*11dd0*/  SEL R5, R35, RZ, P1 ;  /* 0x000000ff23057207 */ /* 0x000fe20000800000 */
[----:B------:R-:W-:Y:S01]  /*11de0*/  IMAD R2, R16, R4, RZ ;  /* 0x0000000410027224 */ /* 0x000fe200078e02ff */
[----:B------:R-:W-:Y:S02]  /*11df0*/  SEL R3, R3, RZ, P1 ;  /* 0x000000ff03037207 */ /* 0x000fe40000800000 */
[----:B------:R-:W-:-:S02]  /*11e00*/  @!P2 MOV R13, R10 ;  /* 0x0000000a000da202 */ /* 0x000fc40000000f00 */
[----:B------:R-:W-:Y:S02]  /*11e10*/  IADD3 R8, P5, P1, R2, R5, R0 ;  /* 0x0000000502087210 */ /* 0x000fe400079be000 */
[----:B------:R-:W-:Y:S02]  /*11e20*/  SHF.R.S32.HI R2, RZ, 0x1f, R2 ;  /* 0x0000001fff027819 */ /* 0x000fe40000011402 */
[----:B------:R-:W-:-:S04]  /*11e30*/  SHF.R.S32.HI R0, RZ, 0x1f, R0 ;  /* 0x0000001fff007819 */ /* 0x000fc80000011400 */
[----:B------:R-:W-:Y:S01]  /*11e40*/  IADD3.X R5, PT, PT, R2, R3, R0, P5, P1 ;  /* 0x0000000302057210 */ /* 0x000fe20002fe2400 */
[----:B----4-:R-:W-:Y:S06]  /*11e50*/  @P0 BRA `(.L_x_367) ;  /* 0x0000000000980947 */ /* 0x010fec0003800000 */
[----:B------:R-:W-:-:S04]  /*11e60*/  SHF.R.U32.HI R0, RZ, 0x1, R32 ;  /* 0x00000001ff007819 */ /* 0x000fc80000011620 */
[----:B------:R-:W-:-:S04]  /*11e70*/  LOP3.LUT R0, R0, 0x30, RZ, 0xc0, !PT ;  /* 0x0000003000007812 */ /* 0x000fc800078ec0ff */
[----:B------:R-:W-:-:S04]  /*11e80*/  LOP3.LUT R0, R0, 0x7, R40, 0xf8, !PT ;  /* 0x0000000700007812 */ /* 0x000fc800078ef828 */
[C---:B-----5:R-:W-:Y:S01]  /*11e90*/  ISETP.GE.AND P6, PT, R0.reuse, R34, PT ;  /* 0x000000220000720c */ /* 0x060fe20003fc6270 */
        /* <DEDUP_REMOVED lines=8> */
[C---:B------:R-:W-:Y:S01]  /*11f20*/  @!P6 IADD3 R0, P0, PT, R3.reuse, R8, RZ ;  /* 0x000000080300e210 */ /* 0x040fe20007f1e0ff */
[-C--:B------:R-:W-:Y:S01]  /*11f30*/  @!P5 IMAD R2, R2, R4.reuse, RZ ;  /* 0x000000040202d224 */ /* 0x080fe200078e02ff */
[----:B------:R-:W3:Y:S01]  /*11f40*/  @!P5 LDC.64 R14, c[0x0][0x420] ;  /* 0x00010800ff0edb82 */ /* 0x000ee20000000a00 */
[-C--:B------:R-:W-:Y:S01]  /*11f50*/  @!P4 IMAD R9, R6, R4.reuse, RZ ;  /* 0x000000040609c224 */ /* 0x080fe200078e02ff */
[----:B------:R-:W-:Y:S01]  /*11f60*/  @!P6 LEA.HI.X.SX32 R3, R3, R5, 0x1, P0 ;  /* 0x000000050303e211 */ /* 0x000fe200000f0eff */
[----:B------:R-:W-:Y:S01]  /*11f70*/  @!P3 IMAD R12, R12, R4, RZ ;  /* 0x000000040c0cb224 */ /* 0x000fe200078e02ff */
[----:B------:R-:W-:-:S04]  /*11f80*/  @!P5 IADD3 R7, P0, PT, R2, R8, RZ ;  /* 0x000000080207d210 */ /* 0x000fc80007f1e0ff */
[----:B------:R-:W4:Y:S01]  /*11f90*/  @!P4 LDC.64 R16, c[0x0][0x420] ;  /* 0x00010800ff10cb82 */ /* 0x000f220000000a00 */
[----:B------:R-:W-:-:S07]  /*11fa0*/  @!P5 LEA.HI.X.SX32 R2, R2, R5, 0x1, P0 ;  /* 0x000000050202d211 */ /* 0x000fce00000f0eff */
[----:B------:R-:W2:Y:S01]  /*11fb0*/  @!P3 LDC.64 R20, c[0x0][0x420] ;  /* 0x00010800ff14bb82 */ /* 0x000ea20000000a00 */
[----:B-1----:R-:W-:-:S04]  /*11fc0*/  @!P6 LEA R10, P1, R0, R10, 0x2 ;  /* 0x0000000a000ae211 */ /* 0x002fc800078210ff */
[----:B------:R-:W-:Y:S02]  /*11fd0*/  @!P6 LEA.HI.X R11, R0, R11, R3, 0x2, P1 ;  /* 0x0000000b000be211 */ /* 0x000fe400008f1403 */
[----:B------:R-:W-:Y:S02]  /*11fe0*/  @!P4 IADD3 R0, P1, PT, R9, R8, RZ ;  /* 0x000000080900c210 */ /* 0x000fe40007f3e0ff */
[C---:B---3--:R-:W-:Y:S01]  /*11ff0*/  @!P5 LEA R6, P0, R7.reuse, R14, 0x2 ;  /* 0x0000000e0706d211 */ /* 0x048fe200078010ff */
[----:B------:R1:W-:Y:S03]  /*12000*/  @!P6 STG.E desc[UR12][R10.64], R25 ;  /* 0x000000190a00e986 */ /* 0x0003e6000c10190c */
[----:B------:R-:W-:Y:S02]  /*12010*/  @!P5 LEA.HI.X R7, R7, R15, R2, 0x2, P0 ;  /* 0x0000000f0707d211 */ /* 0x000fe400000f1402 */
[----:B------:R-:W-:-:S02]  /*12020*/  @!P3 IADD3 R3, P0, PT, R12, R8, RZ ;  /* 0x000000080c03b210 */ /* 0x000fc40007f1e0ff */
[-C--:B------:R-:W-:Y:S01]  /*12030*/  @!P4 LEA.HI.X.SX32 R2, R9, R5.reuse, 0x1, P1 ;  /* 0x000000050902c211 */ /* 0x080fe200008f0eff */
[----:B------:R1:W-:Y:S01]  /*12040*/  @!P5 STG.E desc[UR12][R6.64], R24 ;  /* 0x000000180600d986 */ /* 0x0003e2000c10190c */
[----:B----4-:R-:W-:Y:S02]  /*12050*/  @!P4 LEA R4, P1, R0, R16, 0x2 ;  /* 0x000000100004c211 */ /* 0x010fe400078210ff */
[----:B------:R-:W-:Y:S02]  /*12060*/  @!P3 LEA.HI.X.SX32 R8, R12, R5, 0x1, P0 ;  /* 0x000000050c08b211 */ /* 0x000fe400000f0eff */
[----:B------:R-:W-:Y:S02]  /*12070*/  @!P4 LEA.HI.X R5, R0, R17, R2, 0x2, P1 ;  /* 0x000000110005c211 */ /* 0x000fe400008f1402 */
[----:B--2---:R-:W-:-:S03]  /*12080*/  @!P3 LEA R2, P0, R3, R20, 0x2 ;  /* 0x000000140302b211 */ /* 0x004fc600078010ff */
[----:B------:R1:W-:Y:S01]  /*12090*/  @!P4 STG.E desc[UR12][R4.64], R19 ;  /* 0x000000130400c986 */ /* 0x0003e2000c10190c */
[----:B------:R-:W-:-:S05]  /*120a0*/  @!P3 LEA.HI.X R3, R3, R21, R8, 0x2, P0 ;  /* 0x000000150303b211 */ /* 0x000fca00000f1408 */
[----:B------:R1:W-:Y:S04]  /*120b0*/  @!P3 STG.E desc[UR12][R2.64], R18 ;  /* 0x000000120200b986 */ /* 0x0003e8000c10190c */
.L_x_367:
[----:B------:R-:W-:Y:S05]  /*120c0*/  BSYNC.RECONVERGENT B0 ;  /* 0x0000000000007941 */ /* 0x000fea0003800200 */
.L_x_366:
[----:B-1----:R-:W3:Y:S01]  /*120d0*/  LDL.LU R5, [R1+0x48] ;  /* 0x0000480001057983 */ /* 0x002ee20000300800 */
[----:B------:R-:W1:Y:S03]  /*120e0*/  LDCU.64 UR4, c[0x0][0x410] ;  /* 0x00008200ff0477ac */ /* 0x000e660008000a00 */
[----:B------:R-:W4:Y:S04]  /*120f0*/  LDL.LU R4, [R1+0x50] ;  /* 0x0000500001047983 */ /* 0x000f280000300800 */
[----:B------:R-:W2:Y:S04]  /*12100*/  LDL.LU R0, [R1+0x4c] ;  /* 0x00004c0001007983 */ /* 0x000ea80000300800 */
[----:B------:R1:W5:Y:S01]  /*12110*/  LDL.64 R10, [R1+0x30] ;  /* 0x00003000010a7983 */ /* 0x0003620000100a00 */
[----:B------:R-:W1:Y:S01]  /*12120*/  S2R R2, SR_TID.X ;  /* 0x0000000000027919 */ /* 0x000e620000002100 */
[----:B------:R-:W-:-:S02]  /*12130*/  @P2 IMAD.MOV.U32 R13, RZ, RZ, R22 ;  /* 0x000000ffff0d2224 */ /* 0x000fc400078e0016 */
[----:B-1----:R-:W-:-:S05]  /*12140*/  IMAD.SHL.U32 R2, R2, 0x8, RZ ;  /* 0x0000000802027824 */ /* 0x002fca00078e00ff */
[----:B------:R-:W-:-:S04]  /*12150*/  LOP3.LUT R2, R2, 0x18, RZ, 0xc0, !PT ;  /* 0x0000001802027812 */ /* 0x000fc800078ec0ff */
[----:B------:R-:W-:Y:S02]  /*12160*/  IADD3 R2, P0, PT, R2, R13, RZ ;  /* 0x0000000d02027210 */ /* 0x000fe40007f1e0ff */
[----:B------:R1:W1:Y:S01]  /*12170*/  LDS.128 R12, [R207] ;  /* 0x00000000cf0c7984 */ /* 0x0002620000000c00 */
[-C--:B-----5:R-:W-:Y:S02]  /*12180*/  ISETP.GE.AND P3, PT, R40, R34.reuse, PT ;  /* 0x000000222800720c */ /* 0x0a0fe40003f66270 */
[----:B------:R-:W-:Y:S02]  /*12190*/  IMAD.X R3, RZ, RZ, R26, P0 ;  /* 0x000000ffff037224 */ /* 0x000fe400000e061a */
[C---:B------:R-:W-:Y:S01]  /*121a0*/  IMAD.WIDE.U32 R8, R33.reuse, UR4, R2 ;  /* 0x0000000421087c25 */ /* 0x040fe2000f8e0002 */
[----:B------:R-:W-:Y:S03]  /*121b0*/  BSSY.RECONVERGENT B0, `(.L_x_368) ;  /* 0x0000010000007945 */ /* 0x000fe60003800200 */
[----:B------:R-:W-:Y:S01]  /*121c0*/  IMAD R7, R33, UR5, R9 ;  /* 0x0000000521077c24 */ /* 0x000fe2000f8e0209 */
[----:B---3--:R-:W-:-:S02]  /*121d0*/  ISETP.GE.AND P2, PT, R5, R34, PT ;  /* 0x000000220500720c */ /* 0x008fc40003f46270 */
[-C--:B----4-:R-:W-:Y:S02]  /*121e0*/  ISETP.GE.AND P1, PT, R4, R34.reuse, PT ;  /* 0x000000220400720c */ /* 0x090fe40003f26270 */
[----:B--2---:R-:W-:Y:S01]  /*121f0*/  ISETP.GE.AND P0, PT, R0, R34, PT ;  /* 0x000000220000720c */ /* 0x004fe20003f06270 */
[----:B-1----:R-:W-:-:S12]  /*12200*/  @P3 BRA `(.L_x_369) ;  /* 0x0000000000283947 */ /* 0x002fd80003800000 */
        /* <DEDUP_REMOVED lines=9> */
[----:B------:R1:W-:Y:S02]  /*122a0*/  STG.E.128 desc[UR12][R4.64], R12 ;  /* 0x0000000c04007986 */ /* 0x0003e4000c101d0c */
.L_x_369:
[----:B------:R-:W-:Y:S05]  /*122b0*/  BSYNC.RECONVERGENT B0 ;  /* 0x0000000000007941 */ /* 0x000fea0003800200 */
.L_x_368:
[----:B-1----:R1:W2:Y:S01]  /*122c0*/  LDS.128 R12, [R207+0x800] ;  /* 0x00080000cf0c7984 */ /* 0x0022a20000000c00 */
[----:B------:R-:W-:Y:S04]  /*122d0*/  BSSY.RECONVERGENT B0, `(.L_x_370) ;  /* 0x000000f000007945 */ /* 0x000fe80003800200 */
[----:B------:R-:W-:Y:S05]  /*122e0*/  @P2 BRA `(.L_x_371) ;  /* 0x0000000000342947 */ /* 0x000fea0003800000 */
[----:B------:R-:W3:Y:S01]  /*122f0*/  LDCU.64 UR6, c[0x0][0x408] ;  /* 0x00008100ff0677ac */ /* 0x000ee20008000a00 */
[----:B------:R-:W-:Y:S02]  /*12300*/  IADD3 R0, P2, PT, R10, 0x20, RZ ;  /* 0x000000200a007810 */ /* 0x000fe40007f5e0ff */
[----:B------:R-:W-:Y:S01]  /*12310*/  MOV R3, R7 ;  /* 0x0000000700037202 */ /* 0x000fe20000000f00 */
[----:B------:R-:W4:Y:S02]  /*12320*/  LDCU.64 UR4, c[0x0][0x3f0] ;  /* 0x00007e00ff0477ac */ /* 0x000f240008000a00 */
[----:B------:R-:W-:-:S04]  /*12330*/  IMAD.X R2, RZ, RZ, R11, P2 ;  /* 0x000000ffff027224 */ /* 0x000fc800010e060b */
[----:B---3--:R-:W-:Y:S02]  /*12340*/  IMAD R4, R2, UR6, RZ ;  /* 0x0000000602047c24 */ /* 0x008fe4000f8e02ff */
[----:B------:R-:W-:-:S04]  /*12350*/  IMAD.MOV.U32 R2, RZ, RZ, R8 ;  /* 0x000000ffff027224 */ /* 0x000fc800078e0008 */
[----:B------:R-:W-:-:S04]  /*12360*/  IMAD.WIDE.U32 R2, R0, UR6, R2 ;  /* 0x0000000600027c25 */ /* 0x000fc8000f8e0002 */
[----:B------:R-:W-:Y:S01]  /*12370*/  IMAD R0, R0, UR7, R4 ;  /* 0x0000000700007c24 */ /* 0x000fe2000f8e0204 */
[----:B----4-:R-:W-:-:S04]  /*12380*/  LEA R4, P2, R2, UR4, 0x1 ;  /* 0x0000000402047c11 */ /* 0x010fc8000f8408ff */
[----:B------:R-:W-:-:S04]  /*12390*/  IADD3 R0, PT, PT, R0, R3, RZ ;  /* 0x0000000300007210 */ /* 0x000fc80007ffe0ff */
[----:B------:R-:W-:-:S05]  /*123a0*/  LEA.HI.X R5, R2, UR5, R0, 0x1, P2 ;  /* 0x0000000502057c11 */ /* 0x000fca00090f0c00 */
[----:B--2---:R3:W-:Y:S02]  /*123b0*/  STG.E.128 desc[UR12][R4.64], R12 ;  /* 0x0000000c04007986 */ /* 0x0047e4000c101d0c */
.L_x_371:
[----:B------:R-:W-:Y:S05]  /*123c0*/  BSYNC.RECONVERGENT B0 ;  /* 0x0000000000007941 */ /* 0x000fea0003800200 */
.L_x_370:
[----:B--23--:R2:W3:Y:S01]  /*123d0*/  LDS.128 R12, [R207+0x1000] ;  /* 0x00100000cf0c7984 */ /* 0x00c4e20000000c00 */
[----:B------:R-:W-:Y:S04]  /*123e0*/  BSSY.RECONVERGENT B0, `(.L_x_372) ;  /* 0x000000f000007945 */ /* 0x000fe80003800200 */
[----:B------:R-:W-:Y:S05]  /*123f0*/  @P1 BRA `(.L_x_373) ;  /* 0x0000000000341947 */ /* 0x000fea0003800000 */
[----:B------:R-:W4:Y:S01]  /*12400*/  LDCU.64 UR6, c[0x0][0x408] ;  /* 0x00008100ff0677ac */ /* 0x000f220008000a00 */
[----:B------:R-:W-:Y:S02]  /*12410*/  IADD3 R0, P1, PT, R10, 0x40, RZ ;  /* 0x000000400a007810 */ /* 0x000fe40007f3e0ff */
[----:B------:R-:W-:Y:S01]  /*12420*/  MOV R3, R7 ;  /* 0x0000000700037202 */ /* 0x000fe20000000f00 */
[----:B------:R-:W5:Y:S02]  /*12430*/  LDCU.64 UR4, c[0x0][0x3f0] ;  /* 0x00007e00ff0477ac */ /* 0x000f640008000a00 */
[----:B------:R-:W-:-:S04]  /*12440*/  IMAD.X R2, RZ, RZ, R11, P1 ;  /* 0x000000ffff027224 */ /* 0x000fc800008e060b */
[----:B----4-:R-:W-:Y:S02]  /*12450*/  IMAD R4, R2, UR6, RZ ;  /* 0x0000000602047c24 */ /* 0x010fe4000f8e02ff */
[----:B------:R-:W-:-:S04]  /*12460*/  IMAD.MOV.U32 R2, RZ, RZ, R8 ;  /* 0x000000ffff027224 */ /* 0x000fc800078e0008 */
[----:B------:R-:W-:-:S04]  /*12470*/  IMAD.WIDE.U32 R2, R0, UR6, R2 ;  /* 0x0000000600027c25 */ /* 0x000fc8000f8e0002 */
[----:B------:R-:W-:Y:S01]  /*12480*/  IMAD R0, R0, UR7, R4 ;  /* 0x0000000700007c24 */ /* 0x000fe2000f8e0204 */
[----:B-----5:R-:W-:-:S04]  /*12490*/  LEA R4, P1, R2, UR4, 0x1 ;  /* 0x0000000402047c11 */ /* 0x020fc8000f8208ff */
[----:B------:R-:W-:-:S04]  /*124a0*/  IADD3 R0, PT, PT, R0, R3, RZ ;  /* 0x0000000300007210 */ /* 0x000fc80007ffe0ff */
[----:B------:R-:W-:-:S05]  /*124b0*/  LEA.HI.X R5, R2, UR5, R0, 0x1, P1 ;  /* 0x0000000502057c11 */ /* 0x000fca00088f0c00 */
[----:B---3--:R4:W-:Y:S02]  /*124c0*/  STG.E.128 desc[UR12][R4.64], R12 ;  /* 0x0000000c04007986 */ /* 0x0089e4000c101d0c */
.L_x_373:
[----:B------:R-:W-:Y:S05]  /*124d0*/  BSYNC.RECONVERGENT B0 ;  /* 0x0000000000007941 */ /* 0x000fea0003800200 */
.L_x_372:
[----:B------:R-:W-:Y:S05]  /*124e0*/  @P0 EXIT ;  /* 0x000000000000094d */ /* 0x000fea0003800000 */
[----:B------:R-:W5:Y:S01]  /*124f0*/  LDCU.64 UR6, c[0x0][0x408] ;  /* 0x00008100ff0677ac */ /* 0x000f620008000a00 */
[----:B------:R-:W-:Y:S01]  /*12500*/  IADD3 R6, P0, PT, R10, 0x60, RZ ;  /* 0x000000600a067810 */ /* 0x000fe20007f1e0ff */
[----:B------:R-:W-:Y:S01]  /*12510*/  IMAD.MOV.U32 R2, RZ, RZ, R8 ;  /* 0x000000ffff027224 */ /* 0x000fe200078e0008 */
[----:B------:R-:W-:Y:S01]  /*12520*/  MOV R3, R7 ;  /* 0x0000000700037202 */ /* 0x000fe20000000f00 */
[----:B------:R-:W1:Y:S02]  /*12530*/  LDCU.64 UR4, c[0x0][0x3f0] ;  /* 0x00007e00ff0477ac */ /* 0x000e640008000a00 */
[----:B------:R-:W-:-:S04]  /*12540*/  IMAD.X R0, RZ, RZ, R11, P0 ;  /* 0x000000ffff007224 */ /* 0x000fc800000e060b */
[----:B-----5:R-:W-:Y:S02]  /*12550*/  IMAD R0, R0, UR6, RZ ;  /* 0x0000000600007c24 */ /* 0x020fe4000f8e02ff */
[----:B----4-:R-:W-:-:S04]  /*12560*/  IMAD.WIDE.U32 R4, R6, UR6, R2 ;  /* 0x0000000606047c25 */ /* 0x010fc8000f8e0002 */
[----:B------:R-:W-:Y:S01]  /*12570*/  IMAD R0, R6, UR7, R0 ;  /* 0x0000000706007c24 */ /* 0x000fe2000f8e0200 */
[----:B-1----:R-:W-:-:S04]  /*12580*/  LEA R2, P0, R4, UR4, 0x1 ;  /* 0x0000000404027c11 */ /* 0x002fc8000f8008ff */
[----:B------:R-:W-:-:S04]  /*12590*/  IADD3 R0, PT, PT, R0, R5, RZ ;  /* 0x0000000500007210 */ /* 0x000fc80007ffe0ff */
[----:B------:R-:W-:-:S05]  /*125a0*/  LEA.HI.X R3, R4, UR5, R0, 0x1, P0 ;  /* 0x0000000504037c11 */ /* 0x000fca00080f0c00 */
[----:B------:R-:W-:Y:S01]  /*125b0*/  STG.E.128 desc[UR12][R2.64], R28 ;  /* 0x0000001c02007986 */ /* 0x000fe2000c101d0c */
[----:B------:R-:W-:Y:S05]  /*125c0*/  EXIT ;  /* 0x000000000000794d */ /* 0x000fea0003800000 */
.L_x_374:
        /* <DEDUP_REMOVED lines=11> */
.L_x_733:


//--------------------- .text._ZN5flash16flash_fwd_kernelI23Flash_fwd_kernel_traitsILi32ELi128ELi128ELi4ELb0ELb0EN7cutlass10bfloat16_tE19Flash_kernel_traitsILi32ELi128ELi128ELi4ES3_EELb1ELb1ELb0ELb1ELb0ELb0ELb0ELb0EEEvNS_16Flash_fwd_paramsE --------------------------
	.section	.text._ZN5flash16flash_fwd_kernelI23Flash_fwd_kernel_traitsILi32ELi128ELi128ELi4ELb0ELb0EN7cutlass10bfloat16_tE19Flash_kernel_traitsILi32ELi128ELi128ELi4ES3_EELb1ELb1ELb0ELb1ELb0ELb0ELb0ELb0EEEvNS_16Flash_fwd_paramsE,"ax",@progbits
	.align	128
        .global         _ZN5flash16flash_fwd_kernelI23Flash_fwd_kernel_traitsILi32ELi128ELi128ELi4ELb0ELb0EN7cutlass10bfloat16_tE19Flash_kernel_traitsILi32ELi128ELi128ELi4ES3_EELb1ELb1ELb0ELb1ELb0ELb0ELb0ELb0EEEvNS_16Flash_fwd_paramsE
        .type           _ZN5flash16flash_fwd_kernelI23Flash_fwd_kernel_traitsILi32ELi128ELi128ELi4ELb0ELb0EN7cutlass10bfloat16_tE19Flash_kernel_traitsILi32ELi128ELi128ELi4ES3_EELb1ELb1ELb0ELb1ELb0ELb0ELb0ELb0EEEvNS_16Flash_fwd_paramsE,@function
        .size           _ZN5flash16flash_fwd_kernelI23Flash_fwd_kernel_traitsILi32ELi128ELi128ELi4ELb0ELb0EN7cutlass10bfloat16_tE19Flash_kernel_traitsILi32ELi128ELi128ELi4ES3_EELb1ELb1ELb0ELb1ELb0ELb0ELb0ELb0EEEvNS_16Flash_fwd_paramsE,(.L_x_734 - _ZN5flash16flash_fwd_kernelI23Flash_fwd_kernel_traitsILi32ELi128ELi128ELi4ELb0ELb0EN7cutlass10bfloat16_tE19Flash_kernel_traitsILi32ELi128ELi128ELi4ES3_EELb1ELb1ELb0ELb1ELb0ELb0ELb0ELb0EEEvNS_16Flash_fwd_paramsE)
        .other          _ZN5flash16flash_fwd_kernelI23Flash_fwd_kernel_traitsILi32ELi128ELi128ELi4ELb0ELb0EN7cutlass10bfloat16_tE19Flash_kernel_traitsILi32ELi128ELi128ELi4ES3_EELb1ELb1ELb0ELb1ELb0ELb0ELb0ELb0EEEvNS_16Flash_fwd_paramsE,@"STO_CUDA_ENTRY STV_DEFAULT"
_ZN5flash16flash_fwd_kernelI23Flash_fwd_kernel_traitsILi32ELi128ELi128ELi4ELb0ELb0EN7cutlass10bfloat16_tE19Flash_kernel_traitsILi32ELi128ELi128ELi4ES3_EELb1ELb1ELb0ELb1ELb0ELb0ELb0ELb0EEEvNS_16Flash_fwd_paramsE:
.text._ZN5flash16flash_fwd_kernelI23Flash_fwd_kernel_traitsILi32ELi128ELi128ELi4ELb0ELb0EN7cutlass10bfloat16_tE19Flash_kernel_traitsILi32ELi128ELi128ELi4ES3_EELb1ELb1ELb0ELb1ELb0ELb0ELb0ELb0EEEvNS_16Flash_fwd_paramsE:
[----:B------:R-:W1:Y:S01]  /*0000*/  LDC R1, c[0x0][0x37c] ;  /* 0x0000df00ff017b82 */ /* 0x000e620000000800 */
[----:B------:R-:W2:Y:S07]  /*0010*/  LDCU.U8 UR4, c[0x0][0x524] ;  /* 0x0000a480ff0477ac */ /* 0x000eae0008000000 */
[----:B------:R-:W3:Y:S01]  /*0020*/  LDC R134, c[0x0][0x518] ;  /* 0x00014600ff867b82 */ /* 0x000ee20000000800 */
[----:B-1----:R-:W-:Y:S01]  /*0030*/  VIADD R1, R1, 0xffffffe0 ;  /* 0xffffffe001017836 */ /* 0x002fe20000000000 */
[----:B------:R-:W1:Y:S01]  /*0040*/  LDCU.64 UR20, c[0x0][0x510] ;  /* 0x0000a200ff1477ac */ /* 0x000e620008000a00 */
[----:B------:R-:W4:Y:S05]  /*0050*/  LDCU.64 UR28, c[0x0][0x358] ;  /* 0x00006b00ff1c77ac */ /* 0x000f2a0008000a00 */
[----:B------:R-:W3:Y:S01]  /*0060*/  LDC R133, c[0x0][0x51c] ;  /* 0x00014700ff857b82 */ /* 0x000ee20000000800 */
[----:B------:R-:W3:Y:S01]  /*0070*/  S2R R132, SR_TID.X ;  /* 0x0000000000847919 */ /* 0x000ee20000002100 */
[----:B------:R-:W3:Y:S01]  /*0080*/  LDCU.64 UR10, c[0x0][0x460] ;  /* 0x00008c00ff0a77ac */ /* 0x000ee20008000a00 */
[----:B------:R-:W3:Y:S01]  /*0090*/  LDCU.64 UR8, c[0x0][0x470] ;  /* 0x00008e00ff0877ac */ /* 0x000ee20008000a00 */
[----:B--2---:R-:W-:-:S04]  /*00a0*/  ISETP.NE.AND P1, PT, RZ, UR4, PT ;  /* 0x00000004ff007c0c */ /* 0x004fc8000bf25270 */
[----:B------:R-:W-:Y:S01]  /*00b0*/  S2UR UR22, SR_CTAID.X ;  /* 0x00000000001679c3 */ /* 0x000fe20000002500 */
[----:B------:R-:W2:Y:S01]  /*00c0*/  LDCU.64 UR14, c[0x0][0x460] ;  /* 0x00008c00ff0e77ac */ /* 0x000ea20008000a00 */
[----:B-1----:R-:W-:Y:S02]  /*00d0*/  IMAD.U32 R6, RZ, RZ, UR20 ;  /* 0x00000014ff067e24 */ /* 0x002fe4000f8e00ff */
[----:B------:R-:W-:-:S04]  /*00e0*/  IMAD.U32 R7, RZ, RZ, UR21 ;  /* 0x00000015ff077e24 */ /* 0x000fc8000f8e00ff */
[----:B------:R-:W1:Y:S08]  /*00f0*/  S2UR UR27, SR_CTAID.Y ;  /* 0x00000000001b79c3 */ /* 0x000e700000002600 */
[----:B------:R-:W2:Y:S01]  /*0100*/  S2UR UR26, SR_CTAID.Z ;  /* 0x00000000001a79c3 */ /* 0x000ea20000002700 */
[----:B----4-:R-:W4:Y:S01]  /*0110*/  @P1 LDG.E.64 R6, desc[UR28][R6.64] ;  /* 0x0000001c06061981 */ /* 0x010f22000c1e1b00 */
[----:B---3--:R-:W-:Y:S01]  /*0120*/  @P1 IMAD.MOV.U32 R2, RZ, RZ, R134 ;  /* 0x000000ffff021224 */ /* 0x008fe200078e0086 */
[----:B------:R-:W3:Y:S01]  /*0130*/  LDCU.U8 UR12, c[0x0][0x532] ;  /* 0x0000a640ff0c77ac */ /* 0x000ee20008000000 */
[----:B------:R-:W-:Y:S01]  /*0140*/  @P1 IMAD.MOV.U32 R3, RZ, RZ, R133 ;  /* 0x000000ffff031224 */ /* 0x000fe200078e0085 */
[----:B------:R-:W3:Y:S03]  /*0150*/  LDCU.64 UR6, c[0x0][0x468] ;  /* 0x00008d00ff0677ac */ /* 0x000ee60008000a00 */
[----:B------:R-:W4:Y:S01]  /*0160*/  @P1 LDC R0, c[0x0][0x520] ;  /* 0x00014800ff001b82 */ /* 0x000f220000000800 */
[----:B------:R3:W4:Y:S01]  /*0170*/  @P1 LDG.E.64 R4, desc[UR28][R2.64] ;  /* 0x0000001c02041981 */ /* 0x000722000c1e1b00 */
[----:B------:R-:W-:Y:S01]  /*0180*/  ISETP.NE.U32.AND P4, PT, RZ, UR10, PT ;  /* 0x0000000aff007c0c */ /* 0x000fe2000bf85070 */
[----:B------:R-:W-:-:S02]  /*0190*/  UISETP.NE.U32.AND UP4, UPT, UR10, URZ, UPT ;  /* 0x000000ff0a00728c */ /* 0x000fc4000bf85070 */
[----:B------:R-:W-:Y:S01]  /*01a0*/  UISETP.NE.U32.AND UP3, UPT, UR8, URZ, UPT ;  /* 0x000000ff0800728c */ /* 0x000fe2000bf65070 */
[----:B------:R-:W-:Y:S01]  /*01b0*/  ISETP.NE.AND.EX P4, PT, RZ, UR11, PT, P4 ;  /* 0x0000000bff007c0c */ /* 0x000fe2000bf85340 */
[----:B------:R-:W-:Y:S02]  /*01c0*/  UISETP.NE.AND.EX UP4, UPT, UR11, URZ, UPT, UP4 ;  /* 0x000000ff0b00728c */ /* 0x000fe4000bf85340 */
[----:B------:R-:W-:Y:S02]  /*01d0*/  UISETP.NE.AND.EX UP3, UPT, UR9, URZ, UPT, UP3 ;  /* 0x000000ff0900728c */ /* 0x000fe4000bf65330 */
[----:B-1----:R-:W-:Y:S02]  /*01e0*/  USHF.L.U32 UR11, UR27, 0x2, URZ ;  /* 0x000000021b0b7899 */ /* 0x002fe400080006ff */
[----:B------:R-:W-:Y:S01]  /*01f0*/  PLOP3.LUT P2, PT, PT, PT, UP4, 0x80, 0x8 ;  /* 0x000000000008781c */ /* 0x000fe20003f4f048 */
[----:B--2---:R-:W-:Y:S02]  /*0200*/  UIMAD.WIDE.U32 UR14, UR27, 0x4, UR14 ;  /* 0x000000041b0e78a5 */ /* 0x004fe4000f8e000e */
[----:B------:R-:W-:-:S02]  /*0210*/  ULOP3.LUT UR4, UR26, UR22, UR27, 0xfe, !UPT ;  /* 0x000000161a047292 */ /* 0x000fc4000f8efe1b */
[----:B---3--:R-:W-:Y:S02]  /*0220*/  UISETP.NE.AND UP5, UPT, UR12, URZ, UPT ;  /* 0x000000ff0c00728c */ /* 0x008fe4000bfa5270 */
[----:B------:R-:W-:Y:S02]  /*0230*/  UISETP.EQ.U32.AND UP2, UPT, UR6, URZ, UPT ;  /* 0x000000ff0600728c */ /* 0x000fe4000bf42070 */
[----:B------:R-:W-:Y:S01]  /*0240*/  LOP3.LUT P3, RZ, R132, UR4, RZ, 0xfc, !PT ;  /* 0x0000000484ff7c12 */ /* 0x000fe2000f86fcff */
[----:B------:R-:W-:-:S04]  /*0250*/  USHF.R.U32.HI UR10, URZ, 0x1e, UR27 ;  /* 0x0000001eff0a7899 */ /* 0x000fc8000801161b */
[----:B------:R-:W1:Y:S08]  /*0260*/  LDCU.64 UR4, c[0x0][0x478] ;  /* 0x00008f00ff0477ac */ /* 0x000e700008000a00 */
[----:B------:R-:W2:Y:S01]  /*0270*/  @!P3 LDC.64 R2, c[0x0][0x528] ;  /* 0x00014a00ff02bb82 */ /* 0x000ea20000000a00 */
[----:B------:R-:W-:Y:S02]  /*0280*/  @UP3 UIADD3 UR12, UP1, UPT, UR11, UR8, URZ ;  /* 0x000000080b0c3290 */ /* 0x000fe4000ff3e0ff */
[----:B------:R-:W-:-:S02]  /*0290*/  UISETP.EQ.OR.EX UP2, UPT, UR7, URZ, !UP5, UP2 ;  /* 0x000000ff0700728c */ /* 0x000fc4000ef42720 */
[----:B------:R-:W-:Y:S02]  /*02a0*/  @UP3 UIADD3.X UR13, UPT, UPT, UR10, UR9, URZ, UP1, !UPT ;  /* 0x000000090a0d3290 */ /* 0x000fe40008ffe4ff */
[----:B------:R-:W-:Y:S02]  /*02b0*/  UIADD3 UR9, UP1, UPT, UR11, UR6, URZ ;  /* 0x000000060b097290 */ /* 0x000fe4000ff3e0ff */
[----:B-1----:R-:W-:Y:S02]  /*02c0*/  UISETP.NE.U32.AND UP0, UPT, UR4, URZ, UPT ;  /* 0x000000ff0400728c */ /* 0x002fe4000bf05070 */
[----:B------:R-:W-:Y:S02]  /*02d0*/  UIADD3.X UR8, UPT, UPT, UR10, UR7, URZ, UP1, !UPT ;  /* 0x000000070a087290 */ /* 0x000fe40008ffe4ff */
[----:B------:R-:W-:-:S11]  /*02e0*/  UISETP.NE.AND.EX UP0, UPT, UR5, URZ, UPT, UP0 ;  /* 0x000000ff0500728c */ /* 0x000fd6000bf05300 */
[----:B------:R-:W-:-:S04]  /*02f0*/  @UP0 UIADD3 UR4, UP1, UPT, UR11, UR4, URZ ;  /* 0x000000040b040290 */ /* 0x000fc8000ff3e0ff */
[----:B------:R-:W-:Y:S02]  /*0300*/  @UP0 UIADD3.X UR5, UPT, UPT, UR10, UR5, URZ, UP1, !UPT ;  /* 0x000000050a050290 */ /* 0x000fe40008ffe4ff */
[----:B------:R-:W-:-:S04]  /*0310*/  IMAD.U32 R8, RZ, RZ, UR4 ;  /* 0x00000004ff087e24 */ /* 0x000fc8000f8e00ff */
[----:B------:R-:W-:Y:S01]  /*0320*/  IMAD.U32 R9, RZ, RZ, UR5 ;  /* 0x00000005ff097e24 */ /* 0x000fe2000f8e00ff */
[----:B----4-:R-:W-:Y:S02]  /*0330*/  @P1 R2UR UR20, R6 ;  /* 0x00000000061412ca */ /* 0x010fe400000e0000 */
[----:B------:R-:W-:Y:S02]  /*0340*/  @P1 R2UR UR21, R7 ;  /* 0x00000000071512ca */ /* 0x000fe400000e0000 */
[----:B------:R-:W-:Y:S01]  /*0350*/  @P1 IADD3 R134, P0, PT, R4, R0, RZ ;  /* 0x0000000004861210 */ /* 0x000fe20007f1e0ff */
[----:B------:R-:W1:Y:S08]  /*0360*/  @!UP4 LDCU UR31, c[0x0][0x434] ;  /* 0x00008680ff1fc7ac */ /* 0x000e700008000800 */
[----:B------:R-:W-:Y:S01]  /*0370*/  IMAD.U32 R6, RZ, RZ, UR20 ;  /* 0x00000014ff067e24 */ /* 0x000fe2000f8e00ff */
[----:B------:R-:W-:Y:S01]  /*0380*/  UMOV UR18, 0xffffffff ;  /* 0xffffffff00127882 */ /* 0x000fe20000000000 */
[----:B------:R-:W-:Y:S01]  /*0390*/  IMAD.U32 R7, RZ, RZ, UR21 ;  /* 0x00000015ff077e24 */ /* 0x000fe2000f8e00ff */
[----:B------:R-:W3:Y:S01]  /*03a0*/  @!UP0 LDCU.64 UR4, c[0x0][0x488] ;  /* 0x00009100ff0487ac */ /* 0x000ee20008000a00 */
[----:B------:R-:W-:Y:S01]  /*03b0*/  @P1 IMAD.X R133, RZ, RZ, R5, P0 ;  /* 0x000000ffff851224 */ /* 0x000fe200000e0605 */
[----:B------:R-:W-:Y:S01]  /*03c0*/  PLOP3.LUT P1, PT, PT, PT, UP3, 0x80, 0x8 ;  /* 0x000000000008781c */ /* 0x000fe20003f2f038 */
[----:B------:R-:W-:Y:S01]  /*03d0*/  @!P3 IMAD.MOV.U32 R4, RZ, RZ, R134 ;  /* 0x000000ffff04b224 */ /* 0x000fe200078e0086 */
[----:B--2---:R2:W-:Y:S01]  /*03e0*/  @!P3 STG.E.64 desc[UR28][R2.64], R6 ;  /* 0x000000060200b986 */ /* 0x0045e2000c101b1c */
[----:B------:R-:W-:-:S05]  /*03f0*/  @!P3 IMAD.MOV.U32 R5, RZ, RZ, R133 ;  /* 0x000000ffff05b224 */ /* 0x000fca00078e0085 */
[----:B------:R4:W-:Y:S01]  /*0400*/  @!P3 STG.E.64 desc[UR28][R2.64+0x8], R4 ;  /* 0x000008040200b986 */ /* 0x0009e2000c101b1c */
[----:B------:R-:W-:Y:S02]  /*0410*/  PLOP3.LUT P3, PT, PT, PT, UP2, 0x80, 0x8 ;  /* 0x000000000008781c */ /* 0x000fe40003f6f028 */
[----:B------:R-:W-:-:S13]  /*0420*/  PLOP3.LUT P0, PT, PT, PT, UP0, 0x80, 0x8 ;  /* 0x000000000008781c */ /* 0x000fda0003f0f008 */
[----:B------:R-:W5:Y:S01]  /*0430*/  @P0 LDG.E R0, desc[UR28][R8.64] ;  /* 0x0000001c08000981 */ /* 0x000f62000c1e1900 */
[----:B--2---:R-:W-:Y:S01]  /*0440*/  IMAD.U32 R6, RZ, RZ, UR14 ;  /* 0x0000000eff067e24 */ /* 0x004fe2000f8e00ff */
[----:B------:R-:W-:-:S05]  /*0450*/  MOV R7, UR15 ;  /* 0x0000000f00077c02 */ /* 0x000fca0008000f00 */
[----:B----4-:R-:W2:Y:S04]  /*0460*/  @P4 LDG.E R5, desc[UR28][R6.64] ;  /* 0x0000001c06054981 */ /* 0x010ea8000c1e1900 */
[----:B------:R4:W3:Y:S02]  /*0470*/  @P2 LDG.E R2, desc[UR28][R6.64+0x4] ;  /* 0x0000041c06022981 */ /* 0x0008e4000c1e1900 */
[----:B----4-:R-:W-:Y:S02]  /*0480*/  IMAD.U32 R6, RZ, RZ, UR12 ;  /* 0x0000000cff067e24 */ /* 0x010fe4000f8e00ff */
[----:B------:R-:W-:-:S05]  /*0490*/  IMAD.U32 R7, RZ, RZ, UR13 ;  /* 0x0000000dff077e24 */ /* 0x000fca000f8e00ff */
[----:B------:R4:W3:Y:S02]  /*04a0*/  @P1 LDG.E R3, desc[UR28][R6.64] ;  /* 0x0000001c06031981 */ /* 0x0008e4000c1e1900 */
[----:B----4-:R-:W-:Y:S01]  /*04b0*/  MOV R6, UR9 ;  /* 0x0000000900067c02 */ /* 0x010fe20008000f00 */
[----:B------:R-:W-:-:S05]  /*04c0*/  IMAD.U32 R7, RZ, RZ, UR8 ;  /* 0x00000008ff077e24 */ /* 0x000fca000f8e00ff */
[----:B------:R-:W4:Y:S01]  /*04d0*/  @!P3 LDG.E R4, desc[UR28][R6.64] ;  /* 0x0000001c0604b981 */ /* 0x000f22000c1e1900 */
[----:B------:R-:W-:Y:S01]  /*04e0*/  UISETP.NE.U32.AND UP1, UPT, UR6, URZ, UPT ;  /* 0x000000ff0600728c */ /* 0x000fe2000bf25070 */
[----:B------:R-:W-:Y:S01]  /*04f0*/  UMOV UR15, 0xffffffff ;  /* 0xffffffff000f7882 */ /* 0x000fe20000000000 */
[----:B------:R-:W-:Y:S02]  /*0500*/  USHF.L.U32 UR30, UR22, 0x7, URZ ;  /* 0x00000007161e7899 */ /* 0x000fe400080006ff */
[----:B------:R-:W-:Y:S01]  /*0510*/  UISETP.NE.AND.EX UP1, UPT, UR7, URZ, UPT, UP1 ;  /* 0x000000ff0700728c */ /* 0x000fe2000bf25310 */
[----:B------:R-:W-:Y:S01]  /*0520*/  UMOV UR12, URZ ;  /* 0x000000ff000c7c82 */ /* 0x000fe20008000000 */
[----:B------:R-:W1:Y:S01]  /*0530*/  @!UP0 LDCU UR6, c[0x0][0x43c] ;  /* 0x00008780ff0687ac */ /* 0x000e620008000800 */
[----:B--2---:R-:W-:Y:S02]  /*0540*/  @P4 R2UR UR18, R5 ;  /* 0x00000000051242ca */ /* 0x004fe400000e0000 */
[----:B---3--:R-:W-:-:S13]  /*0550*/  @P2 R2UR UR8, R2 ;  /* 0x00000000020822ca */ /* 0x008fda00000e0000 */
[----:B-1----:R-:W-:-:S04]  /*0560*/  @UP4 UIADD3 UR31, UPT, UPT, UR8, -UR18, URZ ;  /* 0x80000012081f4290 */ /* 0x002fc8000fffe0ff */
[----:B------:R-:W-:Y:S01]  /*0570*/  UISETP.GT.AND UP2, UPT, UR31, UR30, UPT ;  /* 0x0000001e1f00728c */ /* 0x000fe2000bf44270 */
[----:B------:R-:W-:-:S05]  /*0580*/  @P1 R2UR UR12, R3 ;  /* 0x00000000030c12ca */ /* 0x000fca00000e0000 */
[----:B------:R-:W-:Y:S01]  /*0590*/  PLOP3.LUT P1, PT, PT, PT, UP2, 0x80, 0x8 ;  /* 0x000000000008781c */ /* 0x000fe20003f2f028 */
[----:B------:R-:W-:Y:S01]  /*05a0*/  @!UP0 UISETP.NE.U32.AND UP2, UPT, UR4, URZ, UPT ;  /* 0x000000ff0400828c */ /* 0x000fe2000bf45070 */
[----:B------:R-:W1:Y:S01]  /*05b0*/  @!UP1 LDCU UR4, c[0x0][0x438] ;  /* 0x00008700ff0497ac */ /* 0x000e620008000800 */
[----:B----4-:R-:W-:Y:S01]  /*05c0*/  @!P3 R2UR UR15, R4 ;  /* 0x00000000040fb2ca */ /* 0x010fe200000e0000 */
[----:B-1----:R-:W-:-:S14]  /*05d0*/  BRA.U !UP1, `(.L_x_375) ;  /* 0x0000000109187547 */ /* 0x002fdc000b800000 */
[----:B------:R-:W-:-:S13]  /*05e0*/  PLOP3.LUT P2, PT, PT, PT, UP5, 0x80, 0x8 ;  /* 0x000000000008781c */ /* 0x000fda0003f4f058 */
[----:B------:R-:W2:Y:S04]  /*05f0*/  @P2 LDG.E R2, desc[UR28][R6.64+0x4] ;  /* 0x0000041c06022981 */ /* 0x000ea8000c1e1900 */
[----:B------:R-:W3:Y:S01]  /*0600*/  @!P2 LDG.E R6, desc[UR28][R6.64] ;  /* 0x0000001c0606a981 */ /* 0x000ee2000c1e1900 */
[----:B--2---:R-:W-:-:S13]  /*0610*/  @P2 R2UR UR4, R2 ;  /* 0x00000000020422ca */ /* 0x004fda00000e0000 */
[----:B------:R-:W-:-:S07]  /*0620*/  @UP5 UIADD3 UR4, UPT, UPT, UR4, -UR15, URZ ;  /* 0x8000000f04045290 */ /* 0x000fce000fffe0ff */
[----:B---3--:R-:W-:Y:S02]  /*0630*/  @!P2 R2UR UR4, R6 ;  /* 0x000000000604a2ca */ /* 0x008fe400000e0000 */
.L_x_375:
[----:B-----5:R-:W-:Y:S01]  /*0640*/  @P0 R2UR UR23, R0 ;  /* 0x00000000001702ca */ /* 0x020fe200000e0000 */
[----:B------:R-:W-:Y:S01]  /*0650*/  @!UP0 UISETP.NE.AND.EX UP2, UPT, UR5, URZ, UPT, UP2 ;  /* 0x000000ff0500828c */ /* 0x000fe2000bf45320 */
[----:B------:R-:W-:-:S13]  /*0660*/  @!P1 EXIT ;  /* 0x000000000000994d */ /* 0x000fda0003800000 */
[----:B------:R-:W1:Y:S01]  /*0670*/  LDCU UR25, c[0x0][0x508] ;  /* 0x0000a100ff1977ac */ /* 0x000e620008000800 */
[----:B------:R-:W-:Y:S02]  /*0680*/  @!UP0 USEL UR6, UR6, URZ, UP2 ;  /* 0x000000ff06068287 */ /* 0x000fe40009000000 */
[----:B------:R-:W-:Y:S02]  /*0690*/  @UP0 UIADD3 UR23, UPT, UPT, UR23, -UR12, URZ ;  /* 0x8000000c17170290 */ /* 0x000fe4000fffe0ff */
[----:B------:R-:W-:Y:S02]  /*06a0*/  @!UP0 UIADD3 UR23, UPT, UPT, UR6, UR4, -UR12 ;  /* 0x0000000406178290 */ /* 0x000fe4000fffe80c */
[----:B------:R-:W-:Y:S02]  /*06b0*/  UIADD3 UR5, UPT, UPT, UR22, 0x1, URZ ;  /* 0x0000000116057890 */ /* 0x000fe4000fffe0ff */
[----:B------:R-:W-:Y:S02]  /*06c0*/  UIADD3 UR7, UPT, UPT, UR23, 0x7f, URZ ;  /* 0x0000007f17077890 */ /* 0x000fe4000fffe0ff */
[----:B------:R-:W-:-:S02]  /*06d0*/  ULEA UR5, UR5, -UR31, 0x7 ;  /* 0x8000001f05057291 */ /* 0x000fc4000f8e38ff */
[----:B------:R-:W-:Y:S02]  /*06e0*/  USHF.R.S32.HI UR6, URZ, 0x1f, UR7 ;  /* 0x0000001fff067899 */ /* 0x000fe40008011407 */
[----:B-1----:R-:W-:Y:S02]  /*06f0*/  UIADD3 UR5, UPT, UPT, UR7, UR25, UR5 ;  /* 0x0000001907057290 */ /* 0x002fe4000fffe005 */
[----:B------:R-:W-:Y:S02]  /*0700*/  ULEA.HI UR6, UR6, UR7, URZ, 0x7 ;  /* 0x0000000706067291 */ /* 0x000fe4000f8f38ff */
[----:B------:R-:W-:Y:S02]  /*0710*/  USHF.R.S32.HI UR4, URZ, 0x1f, UR5 ;  /* 0x0000001fff047899 */ /* 0x000fe40008011405 */
[----:B------:R-:W-:Y:S02]  /*0720*/  USHF.R.S32.HI UR6, URZ, 0x7, UR6 ;  /* 0x00000007ff067899 */ /* 0x000fe40008011406 */
[----:B------:R-:W-:-:S04]  /*0730*/  ULEA.HI UR4, UR4, UR5, URZ, 0x7 ;  /* 0x0000000504047291 */ /* 0x000fc8000f8f38ff */
[----:B------:R-:W-:-:S04]  /*0740*/  USHF.R.S32.HI UR4, URZ, 0x7, UR4 ;  /* 0x00000007ff047899 */ /* 0x000fc80008011404 */
[----:B------:R-:W-:-:S04]  /*0750*/  UISETP.LT.AND UP0, UPT, UR6, UR4, UPT ;  /* 0x000000040600728c */ /* 0x000fc8000bf01270 */
[----:B------:R-:W-:-:S04]  /*0760*/  USEL UR19, UR6, UR4, UP0 ;  /* 0x0000000406137287 */ /* 0x000fc80008000000 */
[----:B------:R-:W-:-:S09]  /*0770*/  UISETP.GT.AND UP0, UPT, UR19, URZ, UPT ;  /* 0x000000ff1300728c */ /* 0x000fd2000bf04270 */
[----:B------:R-:W-:Y:S05]  /*0780*/  BRA.U UP0, `(.L_x_376) ;  /* 0x0000000900b07547 */ /* 0x000fea000b800000 */
[----:B------:R-:W1:Y:S01]  /*0790*/  LDCU.U8 UR4, c[0x0][0x549] ;  /* 0x0000a920ff0477ac */ /* 0x000e620008000000 */
[----:B------:R-:W-:-:S11]  /*07a0*/  UISETP.NE.AND UP0, UPT, UR18, -0x1, UPT ;  /* 0xffffffff1200788c */ /* 0x000fd6000bf05270 */
[----:B------:R-:W2:Y:S01]  /*07b0*/  @!UP0 LDCU.64 UR8, c[0x0][0x400] ;  /* 0x00008000ff0887ac */ /* 0x000ea20008000a00 */
[----:B-1----:R-:W-:Y:S01]  /*07c0*/  UISETP.NE.AND UP1, UPT, UR4, URZ, UPT ;  /* 0x000000ff0400728c */ /* 0x002fe2000bf25270 */
[----:B------:R-:W1:Y:S10]  /*07d0*/  @UP0 LDCU.64 UR6, c[0x0][0x408] ;  /* 0x00008100ff0607ac */ /* 0x000e740008000a00 */
[----:B------:R-:W3:Y:S01]  /*07e0*/  @UP1 LDCU.64 UR4, c[0x0][0x430] ;  /* 0x00008600ff0417ac */ /* 0x000ee20008000a00 */
[----:B--2---:R-:W-:Y:S01]  /*07f0*/  @!UP0 UIMAD.WIDE.U32 UR12, UR27, UR8, URZ ;  /* 0x000000081b0c82a5 */ /* 0x004fe2000f8e00ff */
[----:B------:R-:W2:Y:S01]  /*0800*/  LDCU.U8 UR8, c[0x0][0x548] ;  /* 0x0000a900ff0877ac */ /* 0x000ea20008000000 */
[----:B-1----:R-:W-:-:S02]  /*0810*/  @UP0 UIMAD.WIDE.U32 UR14, UR18, UR6, URZ ;  /* 0x00000006120e02a5 */ /* 0x002fc4000f8e00ff */
[----:B------:R-:W-:Y:S02]  /*0820*/  @!UP0 UIMAD UR9, UR27, UR9, UR13 ;  /* 0x000000091b0982a4 */ /* 0x000fe4000f8e020d */
[----:B------:R-:W-:Y:S01]  /*0830*/  @UP0 UIMAD UR9, UR18, UR7, UR15 ;  /* 0x00000007120902a4 */ /* 0x000fe2000f8e020f */
[----:B------:R-:W1:Y:S01]  /*0840*/  @UP1 LDCU UR6, c[0x0][0x430] ;  /* 0x00008600ff0617ac */ /* 0x000e620008000800 */
[----:B---3--:R-:W-:Y:S01]  /*0850*/  @UP1 UIMAD UR10, UR4, UR5, URZ ;  /* 0x00000005040a12a4 */ /* 0x008fe2000f8e02ff */
[----:B------:R-:W-:Y:S01]  /*0860*/  @UP1 UMOV UR13, 0x1 ;  /* 0x00000001000d1882 */ /* 0x000fe20000000000 */
[----:B------:R-:W-:Y:S01]  /*0870*/  @UP0 UMOV UR12, UR14 ;  /* 0x0000000e000c0c82 */ /* 0x000fe20008000000 */
[----:B--2---:R-:W-:Y:S09]  /*0880*/  BRA.U UP1, `(.L_x_377) ;  /* 0x0000000101287547 */ /* 0x004ff2000b800000 */
[----:B------:R-:W-:Y:S01]  /*0890*/  UISETP.NE.AND UP0, UPT, UR8, URZ, UPT ;  /* 0x000000ff0800728c */ /* 0x000fe2000bf05270 */
[----:B------:R-:W2:Y:S10]  /*08a0*/  LDCU UR5, c[0x0][0x3e0] ;  /* 0x00007c00ff0577ac */ /* 0x000eb40008000800 */
[----:B------:R-:W2:Y:S01]  /*08b0*/  @UP0 LDCU UR13, c[0x0][0x454] ;  /* 0x00008a80ff0d07ac */ /* 0x000ea20008000800 */
[----:B------:R-:W3:Y:S01]  /*08c0*/  @!UP0 LDCU UR4, c[0x0][0x434] ;  /* 0x00008680ff0487ac */ /* 0x000ee20008000800 */
[----:B------:R-:W4:Y:S01]  /*08d0*/  @UP0 LDCU UR10, c[0x0][0x454] ;  /* 0x00008a80ff0a07ac */ /* 0x000f220008000800 */
[----:B-1----:R-:W-:Y:S01]  /*08e0*/  @UP0 UMOV UR6, 0x1 ;  /* 0x0000000100060882 */ /* 0x002fe20000000000 */
[----:B----4-:R-:W4:Y:S01]  /*08f0*/  @!UP0 LDCU UR10, c[0x0][0x434] ;  /* 0x00008680ff0a87ac */ /* 0x010f220008000800 */
[----:B------:R-:W-:Y:S01]  /*0900*/  @!UP0 UMOV UR6, 0x1 ;  /* 0x0000000100068882 */ /* 0x000fe20000000000 */
[----:B--2---:R-:W-:-:S02]  /*0910*/  @UP0 UIMAD UR13, UR13, UR5, URZ ;  /* 0x000000050d0d02a4 */ /* 0x004fc4000f8e02ff */
[----:B---3--:R-:W-:-:S12]  /*0920*/  @!UP0 UIMAD UR13, UR4, UR5, URZ ;  /* 0x00000005040d82a4 */ /* 0x008fd8000f8e02ff */
.L_x_377:
[----:B------:R-:W2:Y:S01]  /*0930*/  LDCU UR7, c[0x0][0x434] ;  /* 0x00008680ff0777ac */ /* 0x000ea20008000800 */
[----:B------:R-:W-:Y:S01]  /*0940*/  IMAD.SHL.U32 R0, R132, 0x8, RZ ;  /* 0x0000000884007824 */ /* 0x000fe200078e00ff */
[----:B------:R-:W-:Y:S01]  /*0950*/  SHF.R.U32.HI R132, RZ, 0x2, R132 ;  /* 0x00000002ff847819 */ /* 0x000fe20000011684 */
[----:B------:R-:W-:Y:S01]  /*0960*/  IMAD.U32 R10, RZ, RZ, UR22 ;  /* 0x00000016ff0a7e24 */ /* 0x000fe2000f8e00ff */
[----:B------:R-:W3:Y:S01]  /*0970*/  LDCU UR11, c[0x0][0x440] ;  /* 0x00008800ff0b77ac */ /* 0x000ee20008000800 */
[----:B------:R-:W-:Y:S01]  /*0980*/  IMAD.MOV.U32 R133, RZ, RZ, RZ ;  /* 0x000000ffff857224 */ /* 0x000fe200078e00ff */
[----:B------:R-:W-:Y:S01]  /*0990*/  LOP3.LUT R0, R0, 0x18, RZ, 0xc0, !PT ;  /* 0x0000001800007812 */ /* 0x000fe200078ec0ff */
[C---:B------:R-:W-:Y:S01]  /*09a0*/  VIADD R4, R132.reuse, 0x40 ;  /* 0x0000004084047836 */ /* 0x040fe20000000000 */
[----:B------:R-:W5:Y:S01]  /*09b0*/  LDCU.64 UR4, c[0x0][0x410] ;  /* 0x00008200ff0477ac */ /* 0x000f620008000a00 */
[C---:B------:R-:W-:Y:S01]  /*09c0*/  IADD3 R5, PT, PT, R132.reuse, 0x20, RZ ;  /* 0x0000002084057810 */ /* 0x040fe20007ffe0ff */
[----:B------:R-:W-:Y:S01]  /*09d0*/  VIADD R3, R132, 0x60 ;  /* 0x0000006084037836 */ /* 0x000fe20000000000 */
[C---:B------:R-:W-:Y:S01]  /*09e0*/  IADD3 R12, P0, PT, R0.reuse, UR12, RZ ;  /* 0x0000000c000c7c10 */ /* 0x040fe2000ff1e0ff */
[----:B------:R-:W-:Y:S01]  /*09f0*/  UISETP.NE.AND UP1, UPT, UR8, URZ, !UP1 ;  /* 0x000000ff0800728c */ /* 0x000fe2000cf25270 */
[----:B------:R-:W-:Y:S01]  /*0a00*/  ISETP.NE.AND P1, PT, R0, RZ, PT ;  /* 0x000000ff0000720c */ /* 0x000fe20003f25270 */
[----:B------:R-:W-:Y:S01]  /*0a10*/  UIADD3 UR31, UPT, UPT, -UR30, UR31, URZ ;  /* 0x0000001f1e1f7290 */ /* 0x000fe2000fffe1ff */
[----:B------:R-:W-:Y:S01]  /*0a20*/  IADD3.X R13, PT, PT, RZ, UR9, RZ, P0, !PT ;  /* 0x00000009ff0d7c10 */ /* 0x000fe200087fe4ff */
[----:B------:R-:W-:Y:S01]  /*0a30*/  UISETP.NE.AND UP0, UPT, UR18, -0x1, UPT ;  /* 0xffffffff1200788c */ /* 0x000fe2000bf05270 */
[----:B------:R-:W-:Y:S01]  /*0a40*/  BSSY.RECONVERGENT B0, `(.L_x_378) ;  /* 0x0000024000007945 */ /* 0x000fe20003800200 */
[----:B--2---:R-:W-:Y:S01]  /*0a50*/  UIMAD UR7, UR27, UR7, URZ ;  /* 0x000000071b0772a4 */ /* 0x004fe2000f8e02ff */
[----:B------:R-:W-:Y:S01]  /*0a60*/  IMAD.WIDE.U32 R10, R10, 0x80, R132 ;  /* 0x000000800a0a7825 */ /* 0x000fe200078e0084 */
[----:B----4-:R-:W-:Y:S01]  /*0a70*/  UIMAD UR10, UR26, UR10, URZ ;  /* 0x0000000a1a0a72a4 */ /* 0x010fe2000f8e02ff */
[----:B------:R-:W-:Y:S01]  /*0a80*/  ISETP.GE.OR P4, PT, R132, UR31, P1 ;  /* 0x0000001f84007c0c */ /* 0x000fe20008f86670 */
[----:B------:R-:W-:Y:S01]  /*0a90*/  USEL UR7, UR7, UR18, !UP0 ;  /* 0x0000001207077287 */ /* 0x000fe2000c000000 */
[----:B---3--:R-:W-:Y:S01]  /*0aa0*/  ISETP.GE.AND P5, PT, R0, UR11, PT ;  /* 0x0000000b00007c0c */ /* 0x008fe2000bfa6270 */
[----:B-1----:R-:W-:Y:S01]  /*0ab0*/  UIMAD UR30, UR30, UR6, URZ ;  /* 0x000000061e1e72a4 */ /* 0x002fe2000f8e02ff */
[----:B------:R-:W-:Y:S01]  /*0ac0*/  ISETP.GE.OR P3, PT, R5, UR31, P1 ;  /* 0x0000001f05007c0c */ /* 0x000fe20008f66670 */
[----:B-----5:R-:W-:Y:S01]  /*0ad0*/  IMAD.U32 R8, RZ, RZ, UR5 ;  /* 0x00000005ff087e24 */ /* 0x020fe2000f8e00ff */
[----:B------:R-:W-:Y:S01]  /*0ae0*/  ISETP.GE.OR P6, PT, R132, UR31, P5 ;  /* 0x0000001f84007c0c */ /* 0x000fe2000afc6670 */
[----:B------:R-:W-:Y:S01]  /*0af0*/  USHF.R.S32.HI UR5, URZ, 0x1f, UR7 ;  /* 0x0000001fff057899 */ /* 0x000fe20008011407 */
[----:B------:R-:W-:Y:S01]  /*0b00*/  IMAD.U32 R6, RZ, RZ, UR4 ;  /* 0x00000004ff067e24 */ /* 0x000fe2000f8e00ff */
[----:B------:R-:W-:Y:S01]  /*0b10*/  @!UP1 UIMAD UR10, UR27, UR13, UR10 ;  /* 0x0000000d1b0a92a4 */ /* 0x000fe2000f8e020a */
[----:B------:R-:W-:Y:S01]  /*0b20*/  ISETP.GE.OR P2, PT, R4, UR31, P1 ;  /* 0x0000001f04007c0c */ /* 0x000fe20008f46670 */
[----:B------:R-:W-:Y:S01]  /*0b30*/  USEL UR7, UR7, URZ, UP1 ;  /* 0x000000ff07077287 */ /* 0x000fe20008800000 */
[----:B------:R-:W-:Y:S01]  /*0b40*/  IMAD.WIDE.U32 R6, R6, UR26, R12 ;  /* 0x0000001a06067c25 */ /* 0x000fe2000f8e000c */
[----:B------:R-:W-:Y:S01]  /*0b50*/  USEL UR5, UR5, URZ, UP1 ;  /* 0x000000ff05057287 */ /* 0x000fe20008800000 */
[----:B------:R-:W-:Y:S01]  /*0b60*/  ISETP.GE.OR P1, PT, R3, UR31, P1 ;  /* 0x0000001f03007c0c */ /* 0x000fe20008f26670 */
[----:B------:R-:W-:Y:S01]  /*0b70*/  USHF.R.S32.HI UR4, URZ, 0x1f, UR30 ;  /* 0x0000001fff047899 */ /* 0x000fe2000801141e */
[----:B------:R-:W-:Y:S01]  /*0b80*/  ISETP.GE.OR P0, PT, R5, UR31, P5 ;  /* 0x0000001f05007c0c */ /* 0x000fe2000af06670 */
[----:B------:R-:W-:Y:S01]  /*0b90*/  USHF.R.S32.HI UR8, URZ, 0x1f, UR10 ;  /* 0x0000001fff087899 */ /* 0x000fe2000801140a */
[----:B------:R-:W-:Y:S01]  /*0ba0*/  IMAD R9, R8, UR26, R7 ;  /* 0x0000001a08097c24 */ /* 0x000fe2000f8e0207 */
[----:B------:R-:W-:-:S04]  /*0bb0*/  UIADD3 UR7, UP1, UP0, UR30, UR7, UR10 ;  /* 0x000000071e077290 */ /* 0x000fc8000f83e00a */
[----:B------:R-:W-:Y:S01]  /*0bc0*/  UIADD3.X UR10, UPT, UPT, UR4, UR5, UR8, UP1, UP0 ;  /* 0x00000005040a7290 */ /* 0x000fe20008fe0408 */
[----:B------:R-:W-:Y:S11]  /*0bd0*/  @P6 BRA `(.L_x_379) ;  /* 0x0000000000286947 */ /* 0x000ff60003800000 */
        /* <DEDUP_REMOVED lines=10> */
.L_x_379:
[----:B------:R-:W-:Y:S05]  /*0c80*/  BSYNC.RECONVERGENT B0 ;  /* 0x0000000000007941 */ /* 0x000fea0003800200 */
.L_x_378:
        /* <DEDUP_REMOVED lines=17> */
.L_x_381:
[----:B------:R-:W-:Y:S05]  /*0da0*/  BSYNC.RECONVERGENT B0 ;  /* 0x0000000000007941 */ /* 0x000fea0003800200 */
.L_x_380:
        /* <DEDUP_REMOVED lines=15> */
.L_x_383:
[----:B------:R-:W-:Y:S05]  /*0ea0*/  BSYNC.RECONVERGENT B0 ;  /* 0x0000000000007941 */ /* 0x000fea0003800200 */
.L_x_382:
[----:B------:R-:W-:Y:S04]  /*0eb0*/  BSSY.RECONVERGENT B0, `(.L_x_384) ;  /* 0x000000e000007945 */ /* 0x000fe80003800200 */
        /* <DEDUP_REMOVED lines=13> */
.L_x_385:
[----:B------:R-:W-:Y:S05]  /*0f90*/  BSYNC.RECONVERGENT B0 ;  /* 0x0000000000007941 */ /* 0x000fea0003800200 */
.L_x_384:
[----:B------:R-:W-:Y:S04]  /*0fa0*/  BSSY.RECONVERGENT B0, `(.L_x_386) ;  /* 0x000000a000007945 */ /* 0x000fe80003800200 */
[----:B------:R-:W-:Y:S05]  /*0fb0*/  @P4 BRA `(.L_x_387) ;  /* 0x0000000000204947 */ /* 0x000fea0003800000 */
[----:B------:R-:W5:Y:S01]  /*0fc0*/  LDCU.64 UR4, c[0x0][0x420] ;  /* 0x00008400ff0477ac */ /* 0x000f620008000a00 */
[----:B------:R-:W-:-:S05]  /*0fd0*/  IMAD R0, R132, UR6, RZ ;  /* 0x0000000684007c24 */ /* 0x000fca000f8e02ff */
[----:B------:R-:W-:-:S04]  /*0fe0*/  IADD3 R2, P0, PT, R0, UR7, RZ ;  /* 0x0000000700027c10 */ /* 0x000fc8000ff1e0ff */
[----:B------:R-:W-:Y:S02]  /*0ff0*/  LEA.HI.X.SX32 R0, R0, UR10, 0x1, P0 ;  /* 0x0000000a00007c11 */ /* 0x000fe400080f0eff */
[----:B-----5:R-:W-:-:S04]  /*1000*/  LEA R6, P0, R2, UR4, 0x2 ;  /* 0x0000000402067c11 */ /* 0x020fc8000f8010ff */
[----:B------:R-:W-:Y:S01]  /*1010*/  LEA.HI.X R7, R2, UR5, R0, 0x2, P0 ;  /* 0x0000000502077c11 */ /* 0x000fe200080f1400 */
[----:B------:R-:W-:-:S05]  /*1020*/  IMAD.MOV.U32 R0, RZ, RZ, 0x7f800000 ;  /* 0x7f800000ff007424 */ /* 0x000fca00078e00ff */
[----:B------:R1:W-:Y:S03]  /*1030*/  STG.E desc[UR28][R6.64], R0 ;  /* 0x0000000006007986 */ /* 0x0003e6000c10191c */
.L_x_387:
[----:B------:R-:W-:Y:S05]  /*1040*/  BSYNC.RECONVERGENT B0 ;  /* 0x0000000000007941 */ /* 0x000fea0003800200 */
.L_x_386:
[----:B------:R-:W-:Y:S04]  /*1050*/  BSSY.RECONVERGENT B0, `(.L_x_388) ;  /* 0x000000a000007945 */ /* 0x000fe80003800200 */
[----:B------:R-:W-:Y:S05]  /*1060*/  @P3 BRA `(.L_x_389) ;  /* 0x0000000000203947 */ /* 0x000fea0003800000 */
[----:B------:R-:W5:Y:S01]  /*1070*/  LDCU.64 UR4, c[0x0][0x420] ;  /* 0x00008400ff0477ac */ /* 0x000f620008000a00 */
[----:B-1----:R-:W-:-:S05]  /*1080*/  IMAD R0, R5, UR6, RZ ;  /* 0x0000000605007c24 */ /* 0x002fca000f8e02ff */
[----:B------:R-:W-:-:S04]  /*1090*/  IADD3 R2, P0, PT, R0, UR7, RZ ;  /* 0x0000000700027c10 */ /* 0x000fc8000ff1e0ff */
[----:B------:R-:W-:Y:S02]  /*10a0*/  LEA.HI.X.SX32 R0, R0, UR10, 0x1, P0 ;  /* 0x0000000a00007c11 */ /* 0x000fe400080f0eff */
[----:B-----5:R-:W-:-:S04]  /*10b0*/  LEA R6, P0, R2, UR4, 0x2 ;  /* 0x0000000402067c11 */ /* 0x020fc8000f8010ff */
[----:B------:R-:W-:Y:S01]  /*10c0*/  LEA.HI.X R7, R2, UR5, R0, 0x2, P0 ;  /* 0x0000000502077c11 */ /* 0x000fe200080f1400 */
[----:B------:R-:W-:-:S05]  /*10d0*/  IMAD.MOV.U32 R0, RZ, RZ, 0x7f800000 ;  /* 0x7f800000ff007424 */ /* 0x000fca00078e00ff */
[----:B------:R1:W-:Y:S03]  /*10e0*/  STG.E desc[UR28][R6.64], R0 ;  /* 0x0000000006007986 */ /* 0x0003e6000c10191c */
.L_x_389:
[----:B------:R-:W-:Y:S05]  /*10f0*/  BSYNC.RECONVERGENT B0 ;  /* 0x0000000000007941 */ /* 0x000fea0003800200 */
.L_x_388:
        /* <DEDUP_REMOVED lines=10> */
.L_x_391:
[----:B------:R-:W-:Y:S05]  /*11a0*/  BSYNC.RECONVERGENT B0 ;  /* 0x0000000000007941 */ /* 0x000fea0003800200 */
.L_x_390:
[----:B------:R-:W-:Y:S05]  /*11b0*/  @P1 EXIT ;  /* 0x000000000000194d */ /* 0x000fea0003800000 */
[----:B------:R-:W5:Y:S01]  /*11c0*/  LDCU.64 UR4, c[0x0][0x420] ;  /* 0x00008400ff0477ac */ /* 0x000f620008000a00 */
[----:B-1----:R-:W-:-:S05]  /*11d0*/  IMAD R0, R3, UR6, RZ ;  /* 0x0000000603007c24 */ /* 0x002fca000f8e02ff */
[----:B------:R-:W-:-:S04]  /*11e0*/  IADD3 R2, P0, PT, R0, UR7, RZ ;  /* 0x0000000700027c10 */ /* 0x000fc8000ff1e0ff */
[----:B------:R-:W-:Y:S02]  /*11f0*/  LEA.HI.X.SX32 R0, R0, UR10, 0x1, P0 ;  /* 0x0000000a00007c11 */ /* 0x000fe400080f0eff */
[----:B-----5:R-:W-:-:S04]  /*1200*/  LEA R4, P0, R2, UR4, 0x2 ;  /* 0x0000000402047c11 */ /* 0x020fc8000f8010ff */
[----:B------:R-:W-:Y:S01]  /*1210*/  LEA.HI.X R5, R2, UR5, R0, 0x2, P0 ;  /* 0x0000000502057c11 */ /* 0x000fe200080f1400 */
[----:B------:R-:W-:-:S05]  /*1220*/  IMAD.MOV.U32 R0, RZ, RZ, 0x7f800000 ;  /* 0x7f800000ff007424 */ /* 0x000fca00078e00ff */
[----:B------:R-:W-:Y:S01]  /*1230*/  STG.E desc[UR28][R4.64], R0 ;  /* 0x0000000004007986 */ /* 0x000fe2000c10191c */
[----:B------:R-:W-:Y:S05]  /*1240*/  EXIT ;  /* 0x000000000000794d */ /* 0x000fea0003800000 */
.L_x_376:
[----:B------:R-:W-:Y:S02]  /*1250*/  UISETP.NE.AND UP0, UPT, UR18, -0x1, UPT ;  /* 0xffffffff1200788c */ /* 0x000fe4000bf05270 */
[----:B------:R-:W-:-:S09]  /*1260*/  UISETP.NE.AND UP1, UPT, UR15, -0x1, UPT ;  /* 0xffffffff0f00788c */ /* 0x000fd2000bf25270 */
[----:B------:R-:W1:Y:S01]  /*1270*/  @!UP0 LDCU.64 UR6, c[0x0][0x398] ;  /* 0x00007300ff0687ac */ /* 0x000e620008000a00 */
[----:B------:R-:W2:Y:S01]  /*1280*/  @UP0 LDCU.64 UR4, c[0x0][0x3b0] ;  /* 0x00007600ff0407ac */ /* 0x000ea20008000a00 */
[----:B-1----:R-:W-:Y:S02]  /*1290*/  @!UP0 UIMAD.WIDE.U32 UR34, UR27, UR6, URZ ;  /* 0x000000061b2282a5 */ /* 0x002fe4000f8e00ff */
[----:B--2---:R-:W-:Y:S02]  /*12a0*/  @UP0 UIMAD.WIDE.U32 UR8, UR18, UR4, URZ ;  /* 0x00000004120802a5 */ /* 0x004fe4000f8e00ff */
[----:B------:R-:W-:Y:S02]  /*12b0*/  @!UP0 UIMAD UR32, UR27, UR7, UR35 ;  /* 0x000000071b2082a4 */ /* 0x000fe4000f8e0223 */
[----:B------:R-:W-:-:S03]  /*12c0*/  @UP0 UIMAD UR32, UR18, UR5, UR9 ;  /* 0x00000005122002a4 */ /* 0x000fc6000f8e0209 */
[----:B------:R-:W-:Y:S01]  /*12d0*/  @UP0 UMOV UR34, UR8 ;  /* 0x0000000800220c82 */ /* 0x000fe20008000000 */
[----:B------:R-:W-:Y:S08]  /*12e0*/  BRA.U UP1, `(.L_x_392) ;  /* 0x0000000101307547 */ /* 0x000ff0000b800000 */
[----:B------:R-:W1:Y:S01]  /*12f0*/  LDCU.64 UR10, c[0x0][0x3b8] ;  /* 0x00007700ff0a77ac */ /* 0x000e620008000a00 */
[----:B------:R-:W2:Y:S01]  /*1300*/  LDCU.64 UR4, c[0x0][0x3a0] ;  /* 0x00007400ff0477ac */ /* 0x000ea20008000a00 */
[----:B------:R-:W-:-:S04]  /*1310*/  USHF.R.S32.HI UR6, URZ, 0x1f, UR12 ;  /* 0x0000001fff067899 */ /* 0x000fc8000801140c */
[----:B-1----:R-:W-:Y:S02]  /*1320*/  UIMAD UR6, UR6, UR10, URZ ;  /* 0x0000000a060672a4 */ /* 0x002fe4000f8e02ff */
[----:B------:R-:W-:Y:S02]  /*1330*/  UIMAD.WIDE.U32 UR8, UR12, UR10, URZ ;  /* 0x0000000a0c0872a5 */ /* 0x000fe4000f8e00ff */
[----:B------:R-:W-:-:S04]  /*1340*/  UIMAD UR6, UR12, UR11, UR6 ;  /* 0x0000000b0c0672a4 */ /* 0x000fc8000f8e0206 */
[----:B------:R-:W-:-:S03]  /*1350*/  UIADD3 UR7, UPT, UPT, UR9, UR6, URZ ;  /* 0x0000000609077290 */ /* 0x000fc6000fffe0ff */
[----:B------:R-:W-:Y:S02]  /*1360*/  UMOV UR6, UR8 ;  /* 0x0000000800067c82 */ /* 0x000fe40008000000 */
[----:B--2---:R-:W-:-:S04]  /*1370*/  UIMAD.WIDE.U32 UR6, UR27, UR4, UR6 ;  /* 0x000000041b0672a5 */ /* 0x004fc8000f8e0006 */
[----:B------:R-:W-:-:S03]  /*1380*/  UIMAD UR13, UR27, UR5, UR7 ;  /* 0x000000051b0d72a4 */ /* 0x000fc6000f8e0207 */
[----:B------:R-:W-:Y:S01]  /*1390*/  UMOV UR14, UR6 ;  /* 0x00000006000e7c82 */ /* 0x000fe20008000000 */
[----:B------:R-:W-:Y:S05]  /*13a0*/  BRA `(.L_x_393) ;  /* 0x0000000000187947 */ /* 0x000fea0003800000 */
.L_x_392:
[----:B------:R-:W1:Y:S01]  /*13b0*/  LDCU.64 UR10, c[0x0][0x3b8] ;  /* 0x00007700ff0a77ac */ /* 0x000e620008000a00 */
[----:B------:R-:W-:-:S04]  /*13c0*/  UIADD3 UR13, UPT, UPT, UR12, UR15, URZ ;  /* 0x0000000f0c0d7290 */ /* 0x000fc8000fffe0ff */
[----:B-1----:R-:W-:Y:S02]  /*13d0*/  UIMAD.WIDE.U32 UR4, UR13, UR10, URZ ;  /* 0x0000000a0d0472a5 */ /* 0x002fe4000f8e00ff */
[----:B------:R-:W-:-:S04]  /*13e0*/  UIMAD UR13, UR13, UR11, URZ ;  /* 0x0000000b0d0d72a4 */ /* 0x000fc8000f8e02ff */
[----:B------:R-:W-:Y:S01]  /*13f0*/  UIADD3 UR13, UPT, UPT, UR5, UR13, URZ ;  /* 0x0000000d050d7290 */ /* 0x000fe2000fffe0ff */
[----:B------:R-:W-:Y:S02]  /*1400*/  UMOV UR14, UR4 ;  /* 0x00000004000e7c82 */ /* 0x000fe40008000000 */
.L_x_393:
[----:B------:R-:W1:Y:S01]  /*1410*/  LDC R0, c[0x0][0x3e8] ;  /* 0x0000fa00ff007b82 */ /* 0x000e620000000800 */
[----:B------:R-:W2:Y:S01]  /*1420*/  S2R R2, SR_CTAID.Z ;  /* 0x0000000000027919 */ /* 0x000ea20000002700 */
[----:B-1----:R-:W-:-:S04]  /*1430*/  IABS R4, R0 ;  /* 0x0000000000047213 */ /* 0x002fc80000000000 */
[----:B------:R-:W1:Y:S01]  /*1440*/  I2F.RP R6, R4 ;  /* 0x0000000400067306 */ /* 0x000e620000209400 */
[----:B--2---:R-:W-:-:S07]  /*1450*/  IABS R2, R2 ;  /* 0x0000000200027213 */ /* 0x004fce0000000000 */
        /* <DEDUP_REMOVED lines=16> */
[----:B------:R-:W-:-:S04]  /*1560*/  LOP3.LUT R2, R0, UR26, RZ, 0x3c, !PT ;  /* 0x0000001a00027c12 */ /* 0x000fc8000f8e3cff */
[----:B------:R-:W-:-:S07]  /*1570*/  ISETP.GE.AND P0, PT, R2, RZ, PT ;  /* 0x000000ff0200720c */ /* 0x000fce0003f06270 */
[----:B------:R-:W-:-:S05]  /*1580*/  @P2 IADD3 R5, PT, PT, R5, 0x1, RZ ;  /* 0x0000000105052810 */ /* 0x000fca0007ffe0ff */
[----:B------:R-:W-:-:S05]  /*1590*/  IMAD.MOV.U32 R2, RZ, RZ, R5 ;  /* 0x000000ffff027224 */ /* 0x000fca00078e0005 */
[----:B------:R-:W-:Y:S02]  /*15a0*/  @!P0 IADD3 R2, PT, PT, -R2, RZ, RZ ;  /* 0x000000ff02028210 */ /* 0x000fe40007ffe1ff */
[----:B------:R-:W-:Y:S01]  /*15b0*/  @!P1 LOP3.LUT R2, RZ, R0, RZ, 0x33, !PT ;  /* 0x00000000ff029212 */ /* 0x000fe200078e33ff */
[----:B------:R-:W-:Y:S05]  /*15c0*/  BRA.U UP1, `(.L_x_394) ;  /* 0x00000001012c7547 */ /* 0x000fea000b800000 */
        /* <DEDUP_REMOVED lines=9> */
[----:B------:R-:W-:Y:S01]  /*1660*/  UIMAD UR12, UR27, UR5, UR17 ;  /* 0x000000051b0c72a4 */ /* 0x000fe2000f8e0211 */
[----:B------:R-:W-:Y:S11]  /*1670*/  BRA `(.L_x_395) ;  /* 0x0000000000147947 */ /* 0x000ff60003800000 */
.L_x_394:
[----:B------:R-:W1:Y:S01]  /*1680*/  LDCU.64 UR8, c[0x0][0x3c0] ;  /* 0x00007800ff0877ac */ /* 0x000e620008000a00 */
[----:B------:R-:W-:-:S04]  /*1690*/  UIADD3 UR12, UPT, UPT, UR12, UR15, URZ ;  /* 0x0000000f0c0c7290 */ /* 0x000fc8000fffe0ff */
[----:B-1----:R-:W-:Y:S02]  /*16a0*/  UIMAD.WIDE.U32 UR16, UR12, UR8, URZ ;  /* 0x000000080c1072a5 */ /* 0x002fe4000f8e00ff */
[----:B------:R-:W-:-:S04]  /*16b0*/  UIMAD UR12, UR12, UR9, URZ ;  /* 0x000000090c0c72a4 */ /* 0x000fc8000f8e02ff */
[----:B------:R-:W-:-:S12]  /*16c0*/  UIADD3 UR12, UPT, UPT, UR17, UR12, URZ ;  /* 0x0000000c110c7290 */ /* 0x000fd8000fffe0ff */
.L_x_395:
[----:B------:R-:W-:Y:S01]  /*16d0*/  IMAD.SHL.U32 R228, R132, 0x8, RZ ;  /* 0x0000000884e47824 */ /* 0x000fe200078e00ff */
[----:B------:R-:W1:Y:S01]  /*16e0*/  LDCU.128 UR4, c[0x0][0x3d0] ;  /* 0x00007a00ff0477ac */ /* 0x000e620008000c00 */
[----:B------:R-:W2:Y:S01]  /*16f0*/  S2UR UR33, SR_CgaCtaId ;  /* 0x00000000002179c3 */ /* 0x000ea20000008800 */
[----:B------:R-:W-:Y:S01]  /*1700*/  SHF.R.U32.HI R8, RZ, 0x2, R132 ;  /* 0x00000002ff087819 */ /* 0x000fe20000011684 */
[----:B------:R-:W-:Y:S01]  /*1710*/  IMAD.U32 R6, RZ, RZ, UR22 ;  /* 0x00000016ff067e24 */ /* 0x000fe2000f8e00ff */
[----:B------:R-:W-:Y:S01]  /*1720*/  LOP3.LUT R177, R228, 0x18, RZ, 0xc0, !PT ;  /* 0x00000018e4b17812 */ /* 0x000fe200078ec0ff */
[----:B------:R-:W-:Y:S01]  /*1730*/  UIADD3 UR24, UPT, UPT, -UR30, UR31, URZ ;  /* 0x0000001f1e187290 */ /* 0x000fe2000fffe1ff */
[----:B------:R-:W-:Y:S01]  /*1740*/  SHF.R.S32.HI R190, RZ, 0x1f, R2 ;  /* 0x0000001fffbe7819 */ /* 0x000fe20000011402 */
[----:B------:R-:W-:Y:S01]  /*1750*/  BSSY.RECONVERGENT B0, `(.L_x_396) ;  /* 0x000003a000007945 */ /* 0x000fe20003800200 */
[C---:B------:R-:W-:Y:S01]  /*1760*/  IADD3 R4, P1, PT, R177.reuse, UR14, RZ ;  /* 0x0000000eb1047c10 */ /* 0x040fe2000ff3e0ff */
[----:B------:R-:W3:Y:S01]  /*1770*/  LDCU.64 UR14, c[0x0][0x388] ;  /* 0x00007100ff0e77ac */ /* 0x000ee20008000a00 */
[----:B------:R-:W-:-:S02]  /*1780*/  IADD3 R10, P0, PT, R177, UR16, RZ ;  /* 0x00000010b10a7c10 */ /* 0x000fc4000ff1e0ff */
[C---:B------:R-:W-:Y:S01]  /*1790*/  ISETP.GE.AND P2, PT, R8.reuse, UR24, PT ;  /* 0x0000001808007c0c */ /* 0x040fe2000bf46270 */
[----:B------:R-:W-:Y:S01]  /*17a0*/  IMAD.X R5, RZ, RZ, UR13, P1 ;  /* 0x0000000dff057e24 */ /* 0x000fe200088e06ff */
[----:B------:R-:W-:Y:S01]  /*17b0*/  IADD3.X R11, PT, PT, RZ, UR12, RZ, P0, !PT ;  /* 0x0000000cff0b7c10 */ /* 0x000fe200087fe4ff */
[----:B------:R-:W4:Y:S01]  /*17c0*/  LDCU.64 UR16, c[0x0][0x3c8] ;  /* 0x00007900ff1077ac */ /* 0x000f220008000a00 */
[----:B------:R-:W-:Y:S01]  /*17d0*/  IADD3 R14, P0, PT, R177, UR34, RZ ;  /* 0x00000022b10e7c10 */ /* 0x000fe2000ff1e0ff */
[----:B------:R-:W-:Y:S01]  /*17e0*/  IMAD.WIDE.U32 R4, R8, UR10, R4 ;  /* 0x0000000a08047c25 */ /* 0x000fe2000f8e0004 */
[----:B------:R-:W-:Y:S01]  /*17f0*/  LOP3.LUT R0, R228, 0xd8, RZ, 0xc0, !PT ;  /* 0x000000d8e4007812 */ /* 0x000fe200078ec0ff */
[----:B------:R-:W5:Y:S01]  /*1800*/  LDCU.64 UR12, c[0x0][0x390] ;  /* 0x00007200ff0c77ac */ /* 0x000f620008000a00 */
[----:B------:R-:W-:Y:S01]  /*1810*/  MOV R9, RZ ;  /* 0x000000ff00097202 */ /* 0x000fe20000000f00 */
[----:B------:R-:W-:Y:S01]  /*1820*/  IMAD.WIDE.U32 R10, R8, UR8, R10 ;  /* 0x00000008080a7c25 */ /* 0x000fe2000f8e000a */
[----:B------:R-:W-:-:S03]  /*1830*/  LOP3.LUT R0, R0, 0x18, R132, 0x78, !PT ;  /* 0x0000001800007812 */ /* 0x000fc600078e7884 */
[----:B-1----:R-:W-:Y:S01]  /*1840*/  IMAD R224, R190, UR4, RZ ;  /* 0x00000004bee07c24 */ /* 0x002fe2000f8e02ff */
[----:B------:R-:W-:Y:S01]  /*1850*/  LOP3.LUT R228, R0, 0x1f20, R228, 0xf8, !PT ;  /* 0x00001f2000e47812 */ /* 0x000fe200078ef8e4 */
[----:B------:R-:W-:Y:S02]  /*1860*/  IMAD R5, R8, UR11, R5 ;  /* 0x0000000b08057c24 */ /* 0x000fe4000f8e0205 */
[----:B------:R-:W-:Y:S02]  /*1870*/  IMAD R190, R190, UR6, RZ ;  /* 0x00000006bebe7c24 */ /* 0x000fe4000f8e02ff */
[----:B------:R-:W-:Y:S02]  /*1880*/  IMAD R11, R8, UR9, R11 ;  /* 0x00000009080b7c24 */ /* 0x000fe4000f8e020b */
[C---:B------:R-:W-:Y:S01]  /*1890*/  IMAD R224, R2.reuse, UR5, R224 ;  /* 0x0000000502e07c24 */ /* 0x040fe2000f8e02e0 */
[----:B----4-:R-:W-:Y:S01]  /*18a0*/  MOV R12, UR17 ;  /* 0x00000011000c7c02 */ /* 0x010fe20008000f00 */
[----:B------:R-:W-:-:S02]  /*18b0*/  IMAD R190, R2, UR7, R190 ;  /* 0x0000000702be7c24 */ /* 0x000fc4000f8e02be */
[C---:B------:R-:W-:Y:S01]  /*18c0*/  IMAD.WIDE.U32 R4, R2.reuse, UR4, R4 ;  /* 0x0000000402047c25 */ /* 0x040fe2000f8e0004 */
[----:B------:R-:W-:Y:S02]  /*18d0*/  UMOV UR4, 0x400 ;  /* 0x0000040000047882 */ /* 0x000fe40000000000 */
[----:B--2---:R-:W-:Y:S01]  /*18e0*/  ULEA UR4, UR33, UR4, 0x18 ;  /* 0x0000000421047291 */ /* 0x004fe2000f8ec0ff */
[----:B------:R-:W-:Y:S01]  /*18f0*/  IMAD.WIDE.U32 R2, R2, UR6, R10 ;  /* 0x0000000602027c25 */ /* 0x000fe2000f8e000a */
[----:B------:R-:W-:Y:S02]  /*1900*/  IADD3 R224, PT, PT, R5, R224, RZ ;  /* 0x000000e005e07210 */ /* 0x000fe40007ffe0ff */
[----:B---3--:R-:W-:Y:S01]  /*1910*/  LEA R225, P1, R4, UR14, 0x1 ;  /* 0x0000000e04e17c11 */ /* 0x008fe2000f8208ff */
[----:B------:R-:W-:Y:S01]  /*1920*/  IMAD.U32 R10, RZ, RZ, UR16 ;  /* 0x00000010ff0a7e24 */ /* 0x000fe2000f8e00ff */
[----:B------:R-:W-:Y:S01]  /*1930*/  LEA R228, R228, UR4, 0x1 ;  /* 0x00000004e4e47c11 */ /* 0x000fe2000f8e08ff */
[----:B------:R-:W-:Y:S01]  /*1940*/  IMAD.X R15, RZ, RZ, UR32, P0 ;  /* 0x00000020ff0f7e24 */ /* 0x000fe200080e06ff */
[----:B-----5:R-:W-:Y:S01]  /*1950*/  LEA R191, P0, R2, UR12, 0x1 ;  /* 0x0000000c02bf7c11 */ /* 0x020fe2000f8008ff */
[----:B------:R-:W-:Y:S01]  /*1960*/  IMAD.IADD R190, R3, 0x1, R190 ;  /* 0x0000000103be7824 */ /* 0x000fe200078e02be */
[----:B------:R-:W-:Y:S01]  /*1970*/  LEA.HI.X R224, R4, UR15, R224, 0x1, P1 ;  /* 0x0000000f04e07c11 */ /* 0x000fe200088f0ce0 */
[----:B------:R-:W-:-:S03]  /*1980*/  IMAD.WIDE.U32 R10, R10, UR26, R14 ;  /* 0x0000001a0a0a7c25 */ /* 0x000fc6000f8e000e */
[----:B------:R-:W-:Y:S01]  /*1990*/  LEA.HI.X R190, R2, UR13, R190, 0x1, P0 ;  /* 0x0000000d02be7c11 */ /* 0x000fe200080f0cbe */
[----:B------:R-:W-:-:S04]  /*19a0*/  IMAD.WIDE.U32 R6, R6, 0x80, R8 ;  /* 0x0000008006067825 */ /* 0x000fc800078e0008 */
[----:B------:R-:W-:Y:S01]  /*19b0*/  IMAD R13, R12, UR26, R11 ;  /* 0x0000001a0c0d7c24 */ /* 0x000fe2000f8e020b */
        /* <DEDUP_REMOVED lines=18> */
.L_x_398:
[----:B------:R1:W-:Y:S02]  /*1ae0*/  STS.128 [R228], RZ ;  /* 0x000000ffe4007388 */ /* 0x0003e40000000c00 */
.L_x_397:
[----:B------:R-:W-:Y:S05]  /*1af0*/  BSYNC.RECONVERGENT B0 ;  /* 0x0000000000007941 */ /* 0x000fea0003800200 */
.L_x_396:
[C---:B------:R-:W-:Y:S01]  /*1b00*/  VIADD R3, R8.reuse, 0x20 ;  /* 0x0000002008037836 */ /* 0x040fe20000000000 */
[----:B------:R-:W-:Y:S01]  /*1b10*/  USHF.L.U32 UR16, UR10, 0x7, URZ ;  /* 0x000000070a107899 */ /* 0x000fe200080006ff */
[C---:B------:R-:W-:Y:S01]  /*1b20*/  VIADD R2, R8.reuse, 0x40 ;  /* 0x0000004008027836 */ /* 0x040fe20000000000 */
[----:B------:R-:W-:Y:S01]  /*1b30*/  UIADD3 UR14, UPT, UPT, UR19, -0x1, URZ ;  /* 0xffffffff130e7890 */ /* 0x000fe2000fffe0ff */
[----:B------:R-:W-:Y:S01]  /*1b40*/  VIADD R0, R8, 0x60 ;  /* 0x0000006008007836 */ /* 0x000fe20000000000 */
[----:B------:R-:W-:Y:S01]  /*1b50*/  ISETP.GE.AND P0, PT, R3, UR24, PT ;  /* 0x0000001803007c0c */ /* 0x000fe2000bf06270 */
[----:B------:R-:W-:Y:S01]  /*1b60*/  USHF.L.U64.HI UR15, UR10, 0x7, UR11 ;  /* 0x000000070a0f7899 */ /* 0x000fe2000801020b */
[----:B------:R-:W-:Y:S01]  /*1b70*/  BSSY.RECONVERGENT B0, `(.L_x_399) ;  /* 0x000001a000007945 */ /* 0x000fe20003800200 */
[----:B------:R-:W-:Y:S01]  /*1b80*/  UIMAD.WIDE.U32 UR32, UR16, UR14, URZ ;  /* 0x0000000e102072a5 */ /* 0x000fe2000f8e00ff */
[----:B------:R-:W-:Y:S01]  /*1b90*/  ISETP.GE.AND P2, PT, R2, UR24, PT ;  /* 0x0000001802007c0c */ /* 0x000fe2000bf46270 */
[----:B------:R-:W-:Y:S01]  /*1ba0*/  UIMAD UR5, UR14, -0x80, UR23 ;  /* 0xffffff800e0578a4 */ /* 0x000fe2000f8e0217 */
[----:B------:R-:W-:-:S07]  /*1bb0*/  ISETP.GE.AND P1, PT, R0, UR24, PT ;  /* 0x0000001800007c0c */ /* 0x000fce000bf26270 */
[----:B------:R-:W-:Y:S06]  /*1bc0*/  @P0 BRA `(.L_x_400) ;  /* 0x0000000000500947 */ /* 0x000fec0003800000 */
[----:B------:R-:W3:Y:S02]  /*1bd0*/  LDCU UR6, c[0x0][0x440] ;  /* 0x00008800ff0677ac */ /* 0x000ee40008000800 */
[----:B---3--:R-:W-:-:S13]  /*1be0*/  ISETP.GE.AND P0, PT, R177, UR6, PT ;  /* 0x00000006b1007c0c */ /* 0x008fda000bf06270 */
[----:B------:R3:W-:Y:S01]  /*1bf0*/  @P0 STS.128 [R228+0x800], RZ ;  /* 0x000800ffe4000388 */ /* 0x0007e20000000c00 */
[----:B------:R-:W-:Y:S05]  /*1c00*/  @P0 BRA `(.L_x_400) ;  /* 0x0000000000400947 */ /* 0x000fea0003800000 */
[----:B------:R-:W4:Y:S01]  /*1c10*/  LDCU.64 UR12, c[0x0][0x3b0] ;  /* 0x00007600ff0c77ac */ /* 0x000f220008000a00 */
[----:B--2---:R-:W-:Y:S01]  /*1c20*/  IADD3 R5, P0, PT, R6, 0x20, RZ ;  /* 0x0000002006057810 */ /* 0x004fe20007f1e0ff */
        /* <DEDUP_REMOVED lines=14> */
.L_x_400:
[----:B------:R-:W-:Y:S05]  /*1d10*/  BSYNC.RECONVERGENT B0 ;  /* 0x0000000000007941 */ /* 0x000fea0003800200 */
.L_x_399:
[----:B------:R-:W-:Y:S04]  /*1d20*/  BSSY.RECONVERGENT B0, `(.L_x_401) ;  /* 0x0000016000007945 */ /* 0x000fe80003800200 */
[----:B------:R-:W-:Y:S05]  /*1d30*/  @P2 BRA `(.L_x_402) ;  /* 0x0000000000502947 */ /* 0x000fea0003800000 */
[----:B------:R-:W5:Y:S02]  /*1d40*/  LDCU UR6, c[0x0][0x440] ;  /* 0x00008800ff0677ac */ /* 0x000f640008000800 */
[----:B-----5:R-:W-:-:S13]  /*1d50*/  ISETP.GE.AND P0, PT, R177, UR6, PT ;  /* 0x00000006b1007c0c */ /* 0x020fda000bf06270 */
[----:B------:R1:W-:Y:S01]  /*1d60*/  @P0 STS.128 [R228+0x1000], RZ ;  /* 0x001000ffe4000388 */ /* 0x0003e20000000c00 */
[----:B------:R-:W-:Y:S05]  /*1d70*/  @P0 BRA `(.L_x_402) ;  /* 0x0000000000400947 */ /* 0x000fea0003800000 */
[----:B------:R-:W5:Y:S01]  /*1d80*/  LDCU.64 UR12, c[0x0][0x3b0] ;  /* 0x00007600ff0c77ac */ /* 0x000f620008000a00 */
[----:B--2---:R-:W-:Y:S01]  /*1d90*/  IADD3 R5, P0, PT, R6, 0x40, RZ ;  /* 0x0000004006057810 */ /* 0x004fe20007f1e0ff */
[----:B------:R-:W-:Y:S01]  /*1da0*/  IMAD.MOV.U32 R14, RZ, RZ, R10 ;  /* 0x000000ffff0e7224 */ /* 0x000fe200078e000a */
[----:B------:R-:W-:Y:S01]  /*1db0*/  MOV R15, R13 ;  /* 0x0000000d000f7202 */ /* 0x000fe20000000f00 */
[----:B------:R-:W4:Y:S02]  /*1dc0*/  LDCU.64 UR6, c[0x0][0x380] ;  /* 0x00007000ff0677ac */ /* 0x000f240008000a00 */
[----:B------:R-:W-:-:S04]  /*1dd0*/  IMAD.X R4, RZ, RZ, R7, P0 ;  /* 0x000000ffff047224 */ /* 0x000fc800000e0607 */
[----:B-----5:R-:W-:Y:S02]  /*1de0*/  IMAD R4, R4, UR12, RZ ;  /* 0x0000000c04047c24 */ /* 0x020fe4000f8e02ff */
        /* <DEDUP_REMOVED lines=9> */
.L_x_402:
[----:B------:R-:W-:Y:S05]  /*1e80*/  BSYNC.RECONVERGENT B0 ;  /* 0x0000000000007941 */ /* 0x000fea0003800200 */
.L_x_401:
[----:B------:R-:W-:Y:S04]  /*1e90*/  BSSY.RECONVERGENT B0, `(.L_x_403) ;  /* 0x0000015000007945 */ /* 0x000fe80003800200 */
[----:B------:R-:W-:Y:S05]  /*1ea0*/  @P1 BRA `(.L_x_404) ;  /* 0x00000000004c1947 */ /* 0x000fea0003800000 */
[----:B------:R-:W5:Y:S02]  /*1eb0*/  LDCU UR6, c[0x0][0x440] ;  /* 0x00008800ff0677ac */ /* 0x000f640008000800 */
[----:B-----5:R-:W-:-:S13]  /*1ec0*/  ISETP.GE.AND P0, PT, R177, UR6, PT ;  /* 0x00000006b1007c0c */ /* 0x020fda000bf06270 */
[----:B------:R1:W-:Y:S01]  /*1ed0*/  @P0 STS.128 [R228+0x1800], RZ ;  /* 0x001800ffe4000388 */ /* 0x0003e20000000c00 */
[----:B------:R-:W-:Y:S05]  /*1ee0*/  @P0 BRA `(.L_x_404) ;  /* 0x00000000003c0947 */ /* 0x000fea0003800000 */
[----:B------:R-:W5:Y:S01]  /*1ef0*/  LDCU.64 UR12, c[0x0][0x3b0] ;  /* 0x00007600ff0c77ac */ /* 0x000f620008000a00 */
[----:B--2---:R-:W-:Y:S02]  /*1f00*/  IADD3 R4, P0, PT, R6, 0x60, RZ ;  /* 0x0000006006047810 */ /* 0x004fe40007f1e0ff */
        /* <DEDUP_REMOVED lines=13> */
.L_x_404:
[----:B------:R-:W-:Y:S05]  /*1fe0*/  BSYNC.RECONVERGENT B0 ;  /* 0x0000000000007941 */ /* 0x000fea0003800200 */
.L_x_403:
[----:B------:R-:W-:Y:S01]  /*1ff0*/  ISETP.GE.AND P3, PT, R8, UR5, PT ;  /* 0x0000000508007c0c */ /* 0x000fe2000bf66270 */
[----:B------:R-:W-:Y:S01]  /*2000*/  UIMAD UR7, UR15, UR14, URZ ;  /* 0x0000000e0f0772a4 */ /* 0x000fe2000f8e02ff */
[----:B------:R-:W-:Y:S03]  /*2010*/  BSSY.RECONVERGENT B0, `(.L_x_405) ;  /* 0x0000011000007945 */ /* 0x000fe60003800200 */
[----:B------:R-:W-:-:S08]  /*2020*/  UIADD3 UR7, UPT, UPT, UR33, UR7, URZ ;  /* 0x0000000721077290 */ /* 0x000fd0000fffe0ff */
[----:B------:R-:W-:Y:S05]  /*2030*/  @P3 BRA `(.L_x_406) ;  /* 0x0000000000383947 */ /* 0x000fea0003800000 */
[----:B------:R-:W5:Y:S02]  /*2040*/  LDCU UR6, c[0x0][0x440] ;  /* 0x00008800ff0677ac */ /* 0x000f640008000800 */
[----:B-----5:R-:W-:-:S13]  /*2050*/  ISETP.GE.AND P0, PT, R177, UR6, PT ;  /* 0x00000006b1007c0c */ /* 0x020fda000bf06270 */
[----:B------:R-:W-:Y:S05]  /*2060*/  @P0 BRA `(.L_x_407) ;  /* 0x0000000000280947 */ /* 0x000fea0003800000 */
[----:B------:R-:W-:Y:S01]  /*2070*/  IMAD.U32 R6, RZ, RZ, UR32 ;  /* 0x00000020ff067e24 */ /* 0x000fe2000f8e00ff */
[----:B------:R-:W-:Y:S01]  /*2080*/  MOV R7, UR33 ;  /* 0x0000002100077c02 */ /* 0x000fe20008000f00 */
[----:B--2---:R-:W-:-:S03]  /*2090*/  IMAD.U32 R4, RZ, RZ, UR7 ;  /* 0x00000007ff047e24 */ /* 0x004fc6000f8e00ff */
[----:B------:R-:W-:-:S04]  /*20a0*/  LEA R10, P0, R6, R225, 0x1 ;  /* 0x000000e1060a7211 */ /* 0x000fc800078008ff */
[----:B------:R-:W-:-:S05]  /*20b0*/  LEA.HI.X R11, R6, R224, R4, 0x1, P0 ;  /* 0x000000e0060b7211 */ /* 0x000fca00000f0c04 */
[----:B------:R-:W-:Y:S01]  /*20c0*/  @!PT LDS RZ, [RZ] ;  /* 0x00000000fffff984 */ /* 0x000fe20000000800 */
[----:B------:R-:W-:Y:S01]  /*20d0*/  @!PT LDS RZ, [RZ] ;  /* 0x00000000fffff984 */ /* 0x000fe20000000800 */
[----:B------:R-:W-:Y:S01]  /*20e0*/  @!PT LDS RZ, [RZ] ;  /* 0x00000000fffff984 */ /* 0x000fe20000000800 */
[----:B------:R2:W-:Y:S01]  /*20f0*/  LDGSTS.E.BYPASS.LTC128B.128 [R228+0x2000], desc[UR28][R10.64] ;  /* 0x020000000ae47fae */ /* 0x0005e2000b981a1c */
[----:B------:R-:W-:Y:S05]  /*2100*/  BRA `(.L_x_406) ;  /* 0x0000000000047947 */ /* 0x000fea0003800000 */
.L_x_407:
[----:B------:R1:W-:Y:S02]  /*2110*/  STS.128 [R228+0x2000], RZ ;  /* 0x002000ffe4007388 */ /* 0x0003e40000000c00 */
.L_x_406:
[----:B------:R-:W-:Y:S05]  /*2120*/  BSYNC.RECONVERGENT B0 ;  /* 0x0000000000007941 */ /* 0x000fea0003800200 */
.L_x_405:
[----:B------:R-:W-:Y:S01]  /*2130*/  ISETP.GE.AND P0, PT, R3, UR5, PT ;  /* 0x0000000503007c0c */ /* 0x000fe2000bf06270 */
[----:B------:R-:W-:Y:S01]  /*2140*/  BSSY.RECONVERGENT B0, `(.L_x_408) ;  /* 0x0000014000007945 */ /* 0x000fe20003800200 */
[----:B------:R-:W-:Y:S02]  /*2150*/  ISETP.GE.AND P2, PT, R2, UR5, PT ;  /* 0x0000000502007c0c */ /* 0x000fe4000bf46270 */
[----:B------:R-:W-:-:S09]  /*2160*/  ISETP.GE.AND P1, PT, R0, UR5, PT ;  /* 0x0000000500007c0c */ /* 0x000fd2000bf26270 */
[----:B------:R-:W-:Y:S05]  /*2170*/  @P0 BRA `(.L_x_409) ;  /* 0x0000000000400947 */ /* 0x000fea0003800000 */
[----:B------:R-:W5:Y:S02]  /*2180*/  LDCU UR6, c[0x0][0x440] ;  /* 0x00008800ff0677ac */ /* 0x000f640008000800 */
[----:B-----5:R-:W-:-:S13]  /*2190*/  ISETP.GE.AND P0, PT, R177, UR6, PT ;  /* 0x00000006b1007c0c */ /* 0x020fda000bf06270 */
[----:B------:R1:W-:Y:S01]  /*21a0*/  @P0 STS.128 [R228+0x2800], RZ ;  /* 0x002800ffe4000388 */ /* 0x0003e20000000c00 */
[----:B------:R-:W-:Y:S05]  /*21b0*/  @P0 BRA `(.L_x_409) ;  /* 0x0000000000300947 */ /* 0x000fea0003800000 */
[----:B------:R-:W-:Y:S02]  /*21c0*/  UIMAD.WIDE.U32 UR12, UR10, 0x20, URZ ;  /* 0x000000200a0c78a5 */ /* 0x000fe4000f8e00ff */
[----:B------:R-:W-:Y:S02]  /*21d0*/  USHF.L.U32 UR6, UR11, 0x5, URZ ;  /* 0x000000050b067899 */ /* 0x000fe400080006ff */
[----:B------:R-:W-:-:S04]  /*21e0*/  UIADD3 UR12, UP0, UPT, UR32, UR12, URZ ;  /* 0x0000000c200c7290 */ /* 0x000fc8000ff1e0ff */
[----:B------:R-:W-:Y:S02]  /*21f0*/  UIADD3.X UR6, UPT, UPT, UR7, UR13, UR6, UP0, !UPT ;  /* 0x0000000d07067290 */ /* 0x000fe400087fe406 */
[----:B--2---:R-:W-:-:S04]  /*2200*/  IMAD.U32 R5, RZ, RZ, UR12 ;  /* 0x0000000cff057e24 */ /* 0x004fc8000f8e00ff */
[----:B------:R-:W-:Y:S01]  /*2210*/  IMAD.U32 R4, RZ, RZ, UR6 ;  /* 0x00000006ff047e24 */ /* 0x000fe2000f8e00ff */
[----:B------:R-:W-:-:S04]  /*2220*/  LEA R6, P0, R5, R225, 0x1 ;  /* 0x000000e105067211 */ /* 0x000fc800078008ff */
[----:B------:R-:W-:-:S05]  /*2230*/  LEA.HI.X R7, R5, R224, R4, 0x1, P0 ;  /* 0x000000e005077211 */ /* 0x000fca00000f0c04 */
[----:B------:R-:W-:Y:S01]  /*2240*/  @!PT LDS RZ, [RZ] ;  /* 0x00000000fffff984 */ /* 0x000fe20000000800 */
[----:B------:R-:W-:Y:S01]  /*2250*/  @!PT LDS RZ, [RZ] ;  /* 0x00000000fffff984 */ /* 0x000fe20000000800 */
[----:B------:R-:W-:Y:S01]  /*2260*/  @!PT LDS RZ, [RZ] ;  /* 0x00000000fffff984 */ /* 0x000fe20000000800 */
[----:B------:R2:W-:Y:S04]  /*2270*/  LDGSTS.E.BYPASS.LTC128B.128 [R228+0x2800], desc[UR28][R6.64] ;  /* 0x0280000006e47fae */ /* 0x0005e8000b981a1c */
.L_x_409:
[----:B------:R-:W-:Y:S05]  /*2280*/  BSYNC.RECONVERGENT B0 ;  /* 0x0000000000007941 */ /* 0x000fea0003800200 */
.L_x_408:
[----:B------:R-:W-:Y:S04]  /*2290*/  BSSY.RECONVERGENT B0, `(.L_x_410) ;  /* 0x0000010000007945 */ /* 0x000fe80003800200 */
[----:B------:R-:W-:Y:S05]  /*22a0*/  @P2 BRA `(.L_x_411) ;  /* 0x0000000000382947 */ /* 0x000fea0003800000 */
[----:B------:R-:W5:Y:S02]  /*22b0*/  LDCU UR6, c[0x0][0x440] ;  /* 0x00008800ff0677ac */ /* 0x000f640008000800 */
[----:B-----5:R-:W-:-:S13]  /*22c0*/  ISETP.GE.AND P0, PT, R177, UR6, PT ;  /* 0x00000006b1007c0c */ /* 0x020fda000bf06270 */
[----:B------:R1:W-:Y:S01]  /*22d0*/  @P0 STS.128 [R228+0x3000], RZ ;  /* 0x003000ffe4000388 */ /* 0x0003e20000000c00 */
[----:B------:R-:W-:Y:S05]  /*22e0*/  @P0 BRA `(.L_x_411) ;  /* 0x0000000000280947 */ /* 0x000fea0003800000 */
[----:B------:R-:W-:-:S04]  /*22f0*/  ULEA UR12, UP0, UR10, UR32, 0x6 ;  /* 0x000000200a0c7291 */ /* 0x000fc8000f8030ff */
[----:B------:R-:W-:Y:S02]  /*2300*/  ULEA.HI.X UR6, UR10, UR7, UR11, 0x6, UP0 ;  /* 0x000000070a067291 */ /* 0x000fe400080f340b */
        /* <DEDUP_REMOVED lines=8> */
.L_x_411:
[----:B------:R-:W-:Y:S05]  /*2390*/  BSYNC.RECONVERGENT B0 ;  /* 0x0000000000007941 */ /* 0x000fea0003800200 */
.L_x_410:
[----:B------:R-:W-:Y:S04]  /*23a0*/  BSSY.RECONVERGENT B0, `(.L_x_412) ;  /* 0x0000014000007945 */ /* 0x000fe80003800200 */
[----:B------:R-:W-:Y:S05]  /*23b0*/  @P1 BRA `(.L_x_413) ;  /* 0x0000000000481947 */ /* 0x000fea0003800000 */
[----:B------:R-:W5:Y:S02]  /*23c0*/  LDCU UR6, c[0x0][0x440] ;  /* 0x00008800ff0677ac */ /* 0x000f640008000800 */
[----:B-----5:R-:W-:-:S13]  /*23d0*/  ISETP.GE.AND P0, PT, R177, UR6, PT ;  /* 0x00000006b1007c0c */ /* 0x020fda000bf06270 */
[----:B------:R1:W-:Y:S01]  /*23e0*/  @P0 STS.128 [R228+0x3800], RZ ;  /* 0x003800ffe4000388 */ /* 0x0003e20000000c00 */
[----:B------:R-:W-:Y:S05]  /*23f0*/  @P0 BRA `(.L_x_413) ;  /* 0x0000000000380947 */ /* 0x000fea0003800000 */
[----:B------:R-:W-:Y:S01]  /*2400*/  UMOV UR12, UR32 ;  /* 0x00000020000c7c82 */ /* 0x000fe20008000000 */
[----:B------:R-:W-:Y:S01]  /*2410*/  UMOV UR13, UR7 ;  /* 0x00000007000d7c82 */ /* 0x000fe20008000000 */
[----:B------:R-:W-:Y:S02]  /*2420*/  UIMAD UR6, UR11, 0x60, URZ ;  /* 0x000000600b0678a4 */ /* 0x000fe4000f8e02ff */
[----:B------:R-:W-:-:S04]  /*2430*/  UIMAD.WIDE.U32 UR12, UR10, 0x60, UR12 ;  /* 0x000000600a0c78a5 */ /* 0x000fc8000f8e000c */
[----:B------:R-:W-:Y:S02]  /*2440*/  UIADD3 UR6, UPT, UPT, UR13, UR6, URZ ;  /* 0x000000060d067290 */ /* 0x000fe4000fffe0ff */
[----:B--2---:R-:W-:Y:S01]  /*2450*/  IMAD.U32 R6, RZ, RZ, UR12 ;  /* 0x0000000cff067e24 */ /* 0x004fe2000f8e00ff */
[----:B------:R-:W-:-:S03]  /*2460*/  MOV R7, UR13 ;  /* 0x0000000d00077c02 */ /* 0x000fc60008000f00 */
[----:B------:R-:W-:Y:S01]  /*2470*/  IMAD.U32 R4, RZ, RZ, UR6 ;  /* 0x00000006ff047e24 */ /* 0x000fe2000f8e00ff */
[----:B------:R-:W-:-:S04]  /*2480*/  LEA R10, P0, R6, R225, 0x1 ;  /* 0x000000e1060a7211 */ /* 0x000fc800078008ff */
[----:B------:R-:W-:-:S05]  /*2490*/  LEA.HI.X R11, R6, R224, R4, 0x1, P0 ;  /* 0x000000e0060b7211 */ /* 0x000fca00000f0c04 */
[----:B------:R-:W-:Y:S01]  /*24a0*/  @!PT LDS RZ, [RZ] ;  /* 0x00000000fffff984 */ /* 0x000fe20000000800 */
[----:B------:R-:W-:Y:S01]  /*24b0*/  @!PT LDS RZ, [RZ] ;  /* 0x00000000fffff984 */ /* 0x000fe20000000800 */
[----:B------:R-:W-:Y:S01]  /*24c0*/  @!PT LDS RZ, [RZ] ;  /* 0x00000000fffff984 */ /* 0x000fe20000000800 */
[----:B------:R2:W-:Y:S04]  /*24d0*/  LDGSTS.E.BYPASS.LTC128B.128 [R228+0x3800], desc[UR28][R10.64] ;  /* 0x038000000ae47fae */ /* 0x0005e8000b981a1c */
.L_x_413:
[----:B------:R-:W-:Y:S05]  /*24e0*/  BSYNC.RECONVERGENT B0 ;  /* 0x0000000000007941 */ /* 0x000fea0003800200 */
.L_x_412:
[----:B------:R-:W5:Y:S01]  /*24f0*/  LDCU.64 UR12, c[0x0][0x538] ;  /* 0x0000a700ff0c77ac */ /* 0x000f620008000a00 */
[----:B------:R-:W0:Y:S01]  /*2500*/  LDGDEPBAR ;  /* 0x00000000000079af */ /* 0x000e220000000000 */
[----:B-----5:R-:W-:-:S04]  /*2510*/  UISETP.NE.U32.AND UP1, UPT, UR12, URZ, UPT ;  /* 0x000000ff0c00728c */ /* 0x020fc8000bf25070 */
[----:B------:R-:W-:Y:S01]  /*2520*/  UISETP.NE.AND.EX UP1, UPT, UR13, URZ, UPT, UP1 ;  /* 0x000000ff0d00728c */ /* 0x000fe2000bf25310 */
[----:B------:R-:W-:Y:S02]  /*2530*/  SHF.R.U32.HI R135, RZ, 0x1, R132 ;  /* 0x00000001ff877819 */ /* 0x000fe40000011684 */
[----:B------:R-:W-:Y:S01]  /*2540*/  LOP3.LUT R8, R8, 0x7, RZ, 0xc0, !PT ;  /* 0x0000000708087812 */ /* 0x000fe200078ec0ff */
[----:B------:R-:W-:Y:S01]  /*2550*/  IMAD.U32 R160, RZ, RZ, UR25 ;  /* 0x00000019ffa07e24 */ /* 0x000fe2000f8e00ff */
[----:B------:R-:W-:-:S04]  /*2560*/  DEPBAR.LE SB0, 0x0 ;  /* 0x000080000000791a */ /* 0x000fc80000000000 */
[----:B------:R-:W-:Y:S02]  /*2570*/  PLOP3.LUT P0, PT, PT, PT, UP1, 0x80, 0x8 ;  /* 0x000000000008781c */ /* 0x000fe40003f0f018 */
[----:B------:R-:W5:Y:S01]  /*2580*/  @UP1 LDCU.64 UR6, c[0x0][0x540] ;  /* 0x0000a800ff0617ac */ /* 0x000f620008000a00 */
[----:B------:R-:W-:Y:S01]  /*2590*/  @UP1 UMOV UR16, UR26 ;  /* 0x0000001a00101c82 */ /* 0x000fe20008000000 */
[----:B------:R-:W-:Y:S02]  /*25a0*/  @UP1 UMOV UR17, URZ ;  /* 0x000000ff00111c82 */ /* 0x000fe40008000000 */
[----:B-----5:R-:W-:Y:S01]  /*25b0*/  @UP1 UIMAD.WIDE.U32 UR16, UR27, UR6, UR16 ;  /* 0x000000061b1012a5 */ /* 0x020fe2000f8e0010 */
[----:B------:R-:W5:Y:S03]  /*25c0*/  @UP1 LDCU UR6, c[0x0][0x458] ;  /* 0x00008b00ff0617ac */ /* 0x000f660008000800 */
[----:B------:R-:W-:-:S02]  /*25d0*/  @UP1 UIMAD UR7, UR27, UR7, UR17 ;  /* 0x000000071b0712a4 */ /* 0x000fc4000f8e0211 */
[----:B------:R-:W-:-:S04]  /*25e0*/  @UP1 ULEA UR12, UP0, UR16, UR12, 0x2 ;  /* 0x0000000c100c1291 */ /* 0x000fc8000f8010ff */
[----:B------:R-:W-:Y:S02]  /*25f0*/  @UP1 ULEA.HI.X UR13, UR16, UR13, UR7, 0x2, UP0 ;  /* 0x0000000d100d1291 */ /* 0x000fe400080f1407 */
[----:B--2---:R-:W-:-:S04]  /*2600*/  IMAD.U32 R4, RZ, RZ, UR12 ;  /* 0x0000000cff047e24 */ /* 0x004fc8000f8e00ff */
[----:B------:R-:W-:-:S05]  /*2610*/  IMAD.U32 R5, RZ, RZ, UR13 ;  /* 0x0000000dff057e24 */ /* 0x000fca000f8e00ff */
[----:B------:R5:W2:Y:S01]  /*2620*/  @P0 LDG.E R7, desc[UR28][R4.64] ;  /* 0x0000001c04070981 */ /* 0x000aa2000c1e1900 */
[----:B------:R-:W-:Y:S01]  /*2630*/  USHF.L.U32 UR7, UR8, 0x7, URZ ;  /* 0x0000000708077899 */ /* 0x000fe200080006ff */
[----:B------:R-:W-:Y:S01]  /*2640*/  LOP3.LUT R6, R135, 0x1f0, RZ, 0xc0, !PT ;  /* 0x000001f087067812 */ /* 0x000fe200078ec0ff */
[----:B------:R-:W-:Y:S02]  /*2650*/  BSSY.RECONVERGENT B0, `(.L_x_414) ;  /* 0x0000027000007945 */ /* 0x000fe40003800200 */
[----:B------:R-:W-:Y:S01]  /*2660*/  UIMAD.WIDE.U32 UR16, UR7, UR14, URZ ;  /* 0x0000000e071072a5 */ /* 0x000fe2000f8e00ff */
[----:B-----5:R-:W2:Y:S01]  /*2670*/  @P0 MUFU.RCP R5, UR6 ;  /* 0x0000000600050d08 */ /* 0x020ea20008001000 */
[----:B------:R-:W5:Y:S01]  /*2680*/  LDCU UR6, c[0x0][0x3e0] ;  /* 0x00007c00ff0677ac */ /* 0x000f620008000800 */
[----:B------:R-:W-:-:S05]  /*2690*/  IMAD.U32 R4, RZ, RZ, UR30 ;  /* 0x0000001eff047e24 */ /* 0x000fca000f8e00ff */
[----:B------:R-:W-:-:S04]  /*26a0*/  IADD3 R4, PT, PT, R6, 0x1, R4 ;  /* 0x0000000106047810 */ /* 0x000fc80007ffe004 */
[----:B------:R-:W-:-:S04]  /*26b0*/  IADD3 R4, PT, PT, R4, -UR31, R8 ;  /* 0x8000001f04047c10 */ /* 0x000fc8000fffe008 */
[----:B------:R-:W-:Y:S01]  /*26c0*/  IADD3 R160, PT, PT, R4, UR23, R160 ;  /* 0x0000001704a07c10 */ /* 0x000fe2000fffe0a0 */
[----:B-----5:R-:W-:-:S04]  /*26d0*/  UIMAD UR6, UR27, UR6, UR26 ;  /* 0x000000061b0672a4 */ /* 0x020fc8000f8e021a */
[----:B------:R-:W-:Y:S02]  /*26e0*/  USHF.L.U32 UR13, UR6, 0x5, URZ ;  /* 0x00000005060d7899 */ /* 0x000fe400080006ff */
[----:B------:R-:W-:-:S04]  /*26f0*/  USHF.L.U64.HI UR6, UR8, 0x7, UR9 ;  /* 0x0000000708067899 */ /* 0x000fc80008010209 */
[----:B------:R-:W-:-:S04]  /*2700*/  UIMAD UR6, UR6, UR14, URZ ;  /* 0x0000000e060672a4 */ /* 0x000fc8000f8e02ff */
[----:B------:R-:W-:-:S03]  /*2710*/  UIADD3 UR7, UPT, UPT, UR17, UR6, URZ ;  /* 0x0000000611077290 */ /* 0x000fc6000fffe0ff */
[----:B------:R-:W-:Y:S01]  /*2720*/  UMOV UR6, URZ ;  /* 0x000000ff00067c82 */ /* 0x000fe20008000000 */
[----:B------:R-:W-:Y:S01]  /*2730*/  BAR.SYNC.DEFER_BLOCKING 0x0 ;  /* 0x0000000000007b1d */ /* 0x000fe20000010000 */
[----:B--2---:R-:W-:-:S05]  /*2740*/  @P0 FMUL.FTZ R5, R7, R5 ;  /* 0x0000000507050220 */ /* 0x004fca0000410000 */
[----:B------:R-:W-:Y:S02]  /*2750*/  @P0 R2UR UR12, R5 ;  /* 0x00000000050c02ca */ /* 0x000fe400000e0000 */
[----:B------:R-:W-:-:S04]  /*2760*/  LOP3.LUT R5, R132, 0x1f, RZ, 0xc0, !PT ;  /* 0x0000001f84057812 */ /* 0x000fc800078ec0ff */
[----:B------:R-:W-:Y:S01]  /*2770*/  IADD3 R134, P1, P0, R134, UR13, R5 ;  /* 0x0000000d86867c10 */ /* 0x000fe2000f83e005 */
[----:B------:R-:W-:-:S06]  /*2780*/  USHF.R.S32.HI UR13, URZ, 0x1f, UR13 ;  /* 0x0000001fff0d7899 */ /* 0x000fcc000801140d */
[----:B------:R-:W-:Y:S01]  /*2790*/  IADD3.X R133, PT, PT, R133, UR13, RZ, P1, P0 ;  /* 0x0000000d85857c10 */ /* 0x000fe20008fe04ff */
[----:B------:R-:W-:Y:S01]  /*27a0*/  @UP1 UMOV UR6, UR12 ;  /* 0x0000000c00061c82 */ /* 0x000fe20008000000 */
[----:B------:R-:W-:Y:S05]  /*27b0*/  @P3 BRA `(.L_x_415) ;  /* 0x00000000003c3947 */ /* 0x000fea0003800000 */
[----:B------:R-:W2:Y:S02]  /*27c0*/  LDCU UR12, c[0x0][0x440] ;  /* 0x00008800ff0c77ac */ /* 0x000ea40008000800 */
[----:B--2---:R-:W-:-:S13]  /*27d0*/  ISETP.GE.AND P0, PT, R177, UR12, PT ;  /* 0x0000000cb1007c0c */ /* 0x004fda000bf06270 */
[----:B------:R-:W-:Y:S05]  /*27e0*/  @P0 BRA `(.L_x_416) ;  /* 0x0000000000280947 */ /* 0x000fea0003800000 */
[----:B------:R-:W-:Y:S01]  /*27f0*/  IMAD.U32 R6, RZ, RZ, UR16 ;  /* 0x00000010ff067e24 */ /* 0x000fe2000f8e00ff */
[----:B------:R-:W-:Y:S01]  /*2800*/  MOV R7, UR17 ;  /* 0x0000001100077c02 */ /* 0x000fe20008000f00 */
[----:B------:R-:W-:-:S03]  /*2810*/  IMAD.U32 R4, RZ, RZ, UR7 ;  /* 0x00000007ff047e24 */ /* 0x000fc6000f8e00ff */
[----:B------:R-:W-:-:S04]  /*2820*/  LEA R8, P0, R6, R191, 0x1 ;  /* 0x000000bf06087211 */ /* 0x000fc800078008ff */
[----:B------:R-:W-:-:S05]  /*2830*/  LEA.HI.X R9, R6, R190, R4, 0x1, P0 ;  /* 0x000000be06097211 */ /* 0x000fca00000f0c04 */
[----:B------:R-:W-:Y:S01]  /*2840*/  @!PT LDS RZ, [RZ] ;  /* 0x00000000fffff984 */ /* 0x000fe20000000800 */
[----:B------:R-:W-:Y:S01]  /*2850*/  @!PT LDS RZ, [RZ] ;  /* 0x00000000fffff984 */ /* 0x000fe20000000800 */
[----:B------:R-:W-:Y:S01]  /*2860*/  @!PT LDS RZ, [RZ] ;  /* 0x00000000fffff984 */ /* 0x000fe20000000800 */
[----:B------:R2:W-:Y:S01]  /*2870*/  LDGSTS.E.BYPASS.LTC128B.128 [R228+0x4000], desc[UR28][R8.64] ;  /* 0x0400000008e47fae */ /* 0x0005e2000b981a1c */
[----:B------:R-:W-:Y:S05]  /*2880*/  BRA `(.L_x_417) ;  /* 0x00000000000c7947 */ /* 0x000fea0003800000 */
.L_x_416:
[----:B------:R2:W-:Y:S01]  /*2890*/  STS.128 [R228+0x4000], RZ ;  /* 0x004000ffe4007388 */ /* 0x0005e20000000c00 */
[----:B------:R-:W-:Y:S05]  /*28a0*/  BRA `(.L_x_417) ;  /* 0x0000000000047947 */ /* 0x000fea0003800000 */
.L_x_415:
[----:B------:R2:W-:Y:S02]  /*28b0*/  STS.128 [R228+0x4000], RZ ;  /* 0x004000ffe4007388 */ /* 0x0005e40000000c00 */
.L_x_417:
[----:B------:R-:W-:Y:S05]  /*28c0*/  BSYNC.RECONVERGENT B0 ;  /* 0x0000000000007941 */ /* 0x000fea0003800200 */
.L_x_414:
[----:B------:R-:W-:Y:S01]  /*28d0*/  ISETP.GE.AND P0, PT, R3, UR5, PT ;  /* 0x0000000503007c0c */ /* 0x000fe2000bf06270 */
[----:B------:R-:W-:Y:S01]  /*28e0*/  IMAD.SHL.U32 R5, R132, 0x20, RZ ;  /* 0x0000002084057824 */ /* 0x000fe200078e00ff */
[----:B------:R-:W-:Y:S01]  /*28f0*/  ISETP.GE.AND P2, PT, R2, UR5, PT ;  /* 0x0000000502007c0c */ /* 0x000fe2000bf46270 */
[C---:B------:R-:W-:Y:S01]  /*2900*/  IMAD.SHL.U32 R6, R132.reuse, 0x4, RZ ;  /* 0x0000000484067824 */ /* 0x040fe200078e00ff */
[----:B------:R-:W-:Y:S01]  /*2910*/  BSSY.RECONVERGENT B0, `(.L_x_418) ;  /* 0x000001f000007945 */ /* 0x000fe20003800200 */
[----:B------:R-:W-:Y:S01]  /*2920*/  IMAD.SHL.U32 R4, R132, 0x10, RZ ;  /* 0x0000001084047824 */ /* 0x000fe200078e00ff */
[C---:B------:R-:W-:Y:S02]  /*2930*/  LOP3.LUT R7, R5.reuse, 0xc0, RZ, 0xc0, !PT ;  /* 0x000000c005077812 */ /* 0x040fe400078ec0ff */
[----:B------:R-:W-:Y:S02]  /*2940*/  LOP3.LUT R161, R5, 0x120, RZ, 0xc0, !PT ;  /* 0x0000012005a17812 */ /* 0x000fe400078ec0ff */
[----:B------:R-:W-:-:S02]  /*2950*/  LOP3.LUT R2, R4, 0x100, RZ, 0xc0, !PT ;  /* 0x0000010004027812 */ /* 0x000fc400078ec0ff */
[----:B------:R-:W-:Y:S01]  /*2960*/  LOP3.LUT R6, R7, 0x18, R6, 0xf8, !PT ;  /* 0x0000001807067812 */ /* 0x000fe200078ef806 */
[----:B------:R1:W-:Y:S01]  /*2970*/  @P0 STS.128 [R228+0x4800], RZ ;  /* 0x004800ffe4000388 */ /* 0x0003e20000000c00 */
[----:B------:R-:W-:Y:S02]  /*2980*/  LOP3.LUT R2, R2, 0x20, R5, 0xf8, !PT ;  /* 0x0000002002027812 */ /* 0x000fe400078ef805 */
[C---:B------:R-:W-:Y:S02]  /*2990*/  LOP3.LUT R135, R6.reuse, 0x8, R135, 0x78, !PT ;  /* 0x0000000806877812 */ /* 0x040fe400078e7887 */
[----:B------:R-:W-:Y:S02]  /*29a0*/  LOP3.LUT R178, R6, 0x8, R132, 0x78, !PT ;  /* 0x0000000806b27812 */ /* 0x000fe400078e7884 */
[----:B------:R-:W-:Y:S02]  /*29b0*/  LOP3.LUT R179, R161, 0x3e00, R4, 0xf8, !PT ;  /* 0x00003e00a1b37812 */ /* 0x000fe400078ef804 */
[----:B------:R-:W-:-:S02]  /*29c0*/  ISETP.GE.AND P1, PT, R0, UR5, PT ;  /* 0x0000000500007c0c */ /* 0x000fc4000bf26270 */
[----:B------:R-:W-:Y:S02]  /*29d0*/  LOP3.LUT R178, R2, R178, RZ, 0xfc, !PT ;  /* 0x000000b202b27212 */ /* 0x000fe400078efcff */
[----:B------:R-:W-:Y:S01]  /*29e0*/  LOP3.LUT R179, R179, R135, RZ, 0xfc, !PT ;  /* 0x00000087b3b37212 */ /* 0x000fe200078efcff */
[----:B------:R-:W-:Y:S08]  /*29f0*/  @P0 BRA `(.L_x_419) ;  /* 0x0000000000400947 */ /* 0x000ff00003800000 */
        /* <DEDUP_REMOVED lines=8> */
[----:B------:R-:W-:-:S04]  /*2a80*/  IMAD.U32 R2, RZ, RZ, UR13 ;  /* 0x0000000dff027e24 */ /* 0x000fc8000f8e00ff */
[----:B------:R-:W-:Y:S01]  /*2a90*/  IMAD.U32 R0, RZ, RZ, UR12 ;  /* 0x0000000cff007e24 */ /* 0x000fe2000f8e00ff */
[----:B------:R-:W-:-:S04]  /*2aa0*/  LEA R4, P0, R2, R191, 0x1 ;  /* 0x000000bf02047211 */ /* 0x000fc800078008ff */
[----:B------:R-:W-:-:S05]  /*2ab0*/  LEA.HI.X R5, R2, R190, R0, 0x1, P0 ;  /* 0x000000be02057211 */ /* 0x000fca00000f0c00 */
[----:B------:R-:W-:Y:S01]  /*2ac0*/  @!PT LDS RZ, [RZ] ;  /* 0x00000000fffff984 */ /* 0x000fe20000000800 */
[----:B------:R-:W-:Y:S01]  /*2ad0*/  @!PT LDS RZ, [RZ] ;  /* 0x00000000fffff984 */ /* 0x000fe20000000800 */
[----:B------:R-:W-:Y:S01]  /*2ae0*/  @!PT LDS RZ, [RZ] ;  /* 0x00000000fffff984 */ /* 0x000fe20000000800 */
[----:B------:R1:W-:Y:S04]  /*2af0*/  LDGSTS.E.BYPASS.LTC128B.128 [R228+0x4800], desc[UR28][R4.64] ;  /* 0x0480000004e47fae */ /* 0x0003e8000b981a1c */
.L_x_419:
[----:B------:R-:W-:Y:S05]  /*2b00*/  BSYNC.RECONVERGENT B0 ;  /* 0x0000000000007941 */ /* 0x000fea0003800200 */
.L_x_418:
        /* <DEDUP_REMOVED lines=9> */
[----:B------:R-:W-:-:S04]  /*2ba0*/  ULEA UR13, UP0, UR8, UR16, 0x6 ;  /* 0x00000010080d7291 */ /* 0x000fc8000f8030ff */
[----:B------:R-:W-:Y:S02]  /*2bb0*/  ULEA.HI.X UR12, UR8, UR7, UR9, 0x6, UP0 ;  /* 0x00000007080c7291 */ /* 0x000fe400080f3409 */
[----:B------:R-:W-:-:S04]  /*2bc0*/  IMAD.U32 R2, RZ, RZ, UR13 ;  /* 0x0000000dff027e24 */ /* 0x000fc8000f8e00ff */
[----:B------:R-:W-:Y:S01]  /*2bd0*/  IMAD.U32 R0, RZ, RZ, UR12 ;  /* 0x0000000cff007e24 */ /* 0x000fe2000f8e00ff */
[----:B-1----:R-:W-:-:S04]  /*2be0*/  LEA R4, P0, R2, R191, 0x1 ;  /* 0x000000bf02047211 */ /* 0x002fc800078008ff */
[----:B------:R-:W-:-:S05]  /*2bf0*/  LEA.HI.X R5, R2, R190, R0, 0x1, P0 ;  /* 0x000000be02057211 */ /* 0x000fca00000f0c00 */
[----:B------:R-:W-:Y:S01]  /*2c00*/  @!PT LDS RZ, [RZ] ;  /* 0x00000000fffff984 */ /* 0x000fe20000000800 */
[----:B------:R-:W-:Y:S01]  /*2c10*/  @!PT LDS RZ, [RZ] ;  /* 0x00000000fffff984 */ /* 0x000fe20000000800 */
[----:B------:R-:W-:Y:S01]  /*2c20*/  @!PT LDS RZ, [RZ] ;  /* 0x00000000fffff984 */ /* 0x000fe20000000800 */
[----:B------:R1:W-:Y:S04]  /*2c30*/  LDGSTS.E.BYPASS.LTC128B.128 [R228+0x5000], desc[UR28][R4.64] ;  /* 0x0500000004e47fae */ /* 0x0003e8000b981a1c */
.L_x_421:
[----:B------:R-:W-:Y:S05]  /*2c40*/  BSYNC.RECONVERGENT B0 ;  /* 0x0000000000007941 */ /* 0x000fea0003800200 */
.L_x_420:
[----:B------:R1:W-:Y:S01]  /*2c50*/  @P1 STS.128 [R228+0x5800], RZ ;  /* 0x005800ffe4001388 */ /* 0x0003e20000000c00 */
        /* <DEDUP_REMOVED lines=11> */
[----:B------:R-:W-:Y:S01]  /*2d10*/  IMAD.U32 R2, RZ, RZ, UR12 ;  /* 0x0000000cff027e24 */ /* 0x000fe2000f8e00ff */
[----:B------:R-:W-:-:S03]  /*2d20*/  MOV R3, UR13 ;  /* 0x0000000d00037c02 */ /* 0x000fc60008000f00 */
[----:B------:R-:W-:Y:S01]  /*2d30*/  IMAD.U32 R0, RZ, RZ, UR5 ;  /* 0x00000005ff007e24 */ /* 0x000fe2000f8e00ff */
[----:B-1----:R-:W-:-:S04]  /*2d40*/  LEA R4, P0, R2, R191, 0x1 ;  /* 0x000000bf02047211 */ /* 0x002fc800078008ff */
[----:B------:R-:W-:-:S05]  /*2d50*/  LEA.HI.X R5, R2, R190, R0, 0x1, P0 ;  /* 0x000000be02057211 */ /* 0x000fca00000f0c00 */
[----:B------:R-:W-:Y:S01]  /*2d60*/  @!PT LDS RZ, [RZ] ;  /* 0x00000000fffff984 */ /* 0x000fe20000000800 */
[----:B------:R-:W-:Y:S01]  /*2d70*/  @!PT LDS RZ, [RZ] ;  /* 0x00000000fffff984 */ /* 0x000fe20000000800 */
[----:B------:R-:W-:Y:S01]  /*2d80*/  @!PT LDS RZ, [RZ] ;  /* 0x00000000fffff984 */ /* 0x000fe20000000800 */
[----:B------:R1:W-:Y:S04]  /*2d90*/  LDGSTS.E.BYPASS.LTC128B.128 [R228+0x5800], desc[UR28][R4.64] ;  /* 0x0580000004e47fae */ /* 0x0003e8000b981a1c */
.L_x_423:
[----:B------:R-:W-:Y:S05]  /*2da0*/  BSYNC.RECONVERGENT B0 ;  /* 0x0000000000007941 */ /* 0x000fea0003800200 */
.L_x_422:
[----:B------:R-:W-:Y:S01]  /*2db0*/  LDSM.16.M88.4 R148, [R179] ;  /* 0x00000000b394783b */ /* 0x000fe20000000200 */
[----:B------:R-:W-:Y:S01]  /*2dc0*/  IMAD.MOV.U32 R167, RZ, RZ, 0x20 ;  /* 0x00000020ffa77424 */ /* 0x000fe200078e00ff */
[----:B------:R-:W-:Y:S01]  /*2dd0*/  LOP3.LUT P6, RZ, R132, 0x4, RZ, 0xc0, !PT ;  /* 0x0000000484ff7812 */ /* 0x000fe200078cc0ff */
[----:B------:R-:W-:Y:S01]  /*2de0*/  IMAD.MOV.U32 R2, RZ, RZ, 0x40 ;  /* 0x00000040ff027424 */ /* 0x000fe200078e00ff */
[----:B------:R-:W5:Y:S01]  /*2df0*/  LDSM.16.M88.4 R112, [R178+0x2000] ;  /* 0x00200000b270783b */ /* 0x000f620000000200 */
[----:B------:R-:W-:Y:S01]  /*2e00*/  IMAD.MOV.U32 R3, RZ, RZ, 0x8 ;  /* 0x00000008ff037424 */ /* 0x000fe200078e00ff */
[----:B------:R-:W-:Y:S01]  /*2e10*/  SEL R167, R167, 0xffffffe0, !P6 ;  /* 0xffffffe0a7a77807 */ /* 0x000fe20007000000 */
[----:B------:R-:W-:Y:S01]  /*2e20*/  UISETP.NE.AND UP0, UPT, UR19, 0x1, UPT ;  /* 0x000000011300788c */ /* 0x000fe2000bf05270 */
[----:B-1----:R-:W1:Y:S01]  /*2e30*/  LDSM.16.M88.4 R4, [R179+0x1000] ;  /* 0x00100000b304783b */ /* 0x002e620000000200 */
[----:B------:R-:W-:Y:S02]  /*2e40*/  VIADDMNMX R2, R160, R2, UR23, PT ;  /* 0x00000017a0027e46 */ /* 0x000fe4000b800102 */
[--C-:B------:R-:W-:Y:S01]  /*2e50*/  IMAD.IADD R166, R179, 0x1, R167.reuse ;  /* 0x00000001b3a67824 */ /* 0x100fe200078e02a7 */
[----:B------:R-:W2:Y:S01]  /*2e60*/  LDSM.16.M88.4 R96, [R178+0x2400] ;  /* 0x00240000b260783b */ /* 0x000ea20000000200 */
[----:B------:R-:W-:Y:S01]  /*2e70*/  IMAD.IADD R0, R178, 0x1, R167 ;  /* 0x00000001b2007824 */ /* 0x000fe200078e02a7 */
[----:B------:R-:W-:-:S02]  /*2e80*/  VIADDMNMX R3, R160, R3, UR23, PT ;  /* 0x00000017a0037e46 */ /* 0x000fc4000b800103 */
[----:B------:R-:W3:Y:S04]  /*2e90*/  LDSM.16.M88.4 R80, [R178+0x2800] ;  /* 0x00280000b250783b */ /* 0x000ee80000000200 */
[----:B------:R-:W3:Y:S04]  /*2ea0*/  LDSM.16.M88.4 R64, [R178+0x2c00] ;  /* 0x002c0000b240783b */ /* 0x000ee80000000200 */
[----:B------:R-:W3:Y:S04]  /*2eb0*/  LDSM.16.M88.4 R48, [R178+0x3000] ;  /* 0x00300000b230783b */ /* 0x000ee80000000200 */
[----:B------:R-:W3:Y:S04]  /*2ec0*/  LDSM.16.M88.4 R32, [R178+0x3400] ;  /* 0x00340000b220783b */ /* 0x000ee80000000200 */
[----:B----4-:R-:W4:Y:S04]  /*2ed0*/  LDSM.16.M88.4 R16, [R178+0x3800] ;  /* 0x00380000b210783b */ /* 0x010f280000000200 */
[----:B------:R-:W4:Y:S04]  /*2ee0*/  LDSM.16.M88.4 R152, [R178+0x3c00] ;  /* 0x003c0000b298783b */ /* 0x000f280000000200 */
[----:B------:R-:W-:Y:S04]  /*2ef0*/  LDSM.16.M88.4 R144, [R166] ;  /* 0x00000000a690783b */ /* 0x000fe80000000200 */
[----:B------:R-:W4:Y:S01]  /*2f00*/  LDSM.16.M88.4 R128, [R0+0x2000] ;  /* 0x002000000080783b */ /* 0x000f220000000200 */
[-C--:B-----5:R-:W-:Y:S03]  /*2f10*/  HMMA.16816.F32.BF16 R136, R148, R112.reuse, RZ ;  /* 0x000000709488723c */ /* 0x0a0fe600000418ff */
[----:B------:R-:W5:Y:S04]  /*2f20*/  LDSM.16.M88.4 R140, [R166+0x1000] ;  /* 0x00100000a68c783b */ /* 0x000f680000000200 */
[----:B------:R-:W5:Y:S01]  /*2f30*/  LDSM.16.M88.4 R124, [R0+0x3c00] ;  /* 0x003c0000007c783b */ /* 0x000f620000000200 */
[C---:B-1----:R-:W-:Y:S03]  /*2f40*/  HMMA.16816.F32.BF16 R120, R4.reuse, R112, RZ ;  /* 0x000000700478723c */ /* 0x042fe600000418ff */
[----:B------:R-:W1:Y:S04]  /*2f50*/  LDSM.16.M88.4 R156, [R0+0x2400] ;  /* 0x00240000009c783b */ /* 0x000e680000000200 */
[----:B------:R-:W0:Y:S01]  /*2f60*/  LDGDEPBAR ;  /* 0x00000000000079af */ /* 0x000e220000000000 */
[C---:B------:R-:W-:Y:S08]  /*2f70*/  HMMA.16816.F32.BF16 R116, R4.reuse, R114, RZ ;  /* 0x000000720474723c */ /* 0x040ff000000418ff */
[C---:B--2---:R-:W-:Y:S08]  /*2f80*/  HMMA.16816.F32.BF16 R104, R4.reuse, R96, RZ ;  /* 0x000000600468723c */ /* 0x044ff000000418ff */
[C---:B---3--:R-:W-:Y:S08]  /*2f90*/  HMMA.16816.F32.BF16 R88, R4.reuse, R80, RZ ;  /* 0x000000500458723c */ /* 0x048ff000000418ff */
[C---:B------:R-:W-:Y:S08]  /*2fa0*/  HMMA.16816.F32.BF16 R72, R4.reuse, R64, RZ ;  /* 0x000000400448723c */ /* 0x040ff000000418ff */
[C---:B------:R-:W-:Y:S08]  /*2fb0*/  HMMA.16816.F32.BF16 R56, R4.reuse, R48, RZ ;  /* 0x000000300438723c */ /* 0x040ff000000418ff */
[C---:B------:R-:W-:Y:S08]  /*2fc0*/  HMMA.16816.F32.BF16 R40, R4.reuse, R32, RZ ;  /* 0x000000200428723c */ /* 0x040ff000000418ff */
[C---:B----4-:R-:W-:Y:S08]  /*2fd0*/  HMMA.16816.F32.BF16 R24, R4.reuse, R16, RZ ;  /* 0x000000100418723c */ /* 0x050ff000000418ff */
        /* <DEDUP_REMOVED lines=24> */
[----:B------:R-:W-:Y:S01]  /*3160*/  IMAD.SHL.U32 R137, R132, 0x2, RZ ;  /* 0x0000000284897824 */ /* 0x000fe200078e00ff */
[----:B------:R-:W-:Y:S01]  /*3170*/  VIMNMX R138, PT, PT, R160, UR23, PT ;  /* 0x00000017a08a7c48 */ /* 0x000fe2000bfe0100 */
[----:B------:R-:W-:-:S03]  /*3180*/  IMAD.U32 R139, RZ, RZ, UR19 ;  /* 0x00000013ff8b7e24 */ /* 0x000fc6000f8e00ff */
[----:B------:R-:W-:Y:S02]  /*3190*/  LOP3.LUT R137, R137, 0x6, RZ, 0xc0, !PT ;  /* 0x0000000689897812 */ /* 0x000fe400078ec0ff */
[----:B-----5:R-:W-:Y:S01]  /*31a0*/  HMMA.16816.F32.BF16 R120, R140, R128, R120 ;  /* 0x000000808c78723c */ /* 0x020fe20000041878 */
[----:B------:R-:W-:Y:S02]  /*31b0*/  IMAD.MOV.U32 R129, RZ, RZ, 0x48 ;  /* 0x00000048ff817424 */ /* 0x000fe400078e00ff */
[----:B------:R-:W-:-:S03]  /*31c0*/  IMAD R139, R139, 0x80, R137 ;  /* 0x000000808b8b7824 */ /* 0x000fc600078e0289 */
[----:B------:R-:W-:Y:S01]  /*31d0*/  VIADDMNMX R160, R160, R129, UR23, PT ;  /* 0x00000017a0a07e46 */ /* 0x000fe2000b800181 */
[C---:B------:R-:W-:Y:S01]  /*31e0*/  VIADD R128, R139.reuse, 0xffffff80 ;  /* 0xffffff808b807836 */ /* 0x040fe20000000000 */
[----:B------:R-:W-:Y:S01]  /*31f0*/  HMMA.16816.F32.BF16 R148, R144, R126, R148 ;  /* 0x0000007e9094723c */ /* 0x000fe20000041894 */
[----:B------:R-:W-:-:S03]  /*3200*/  VIADD R162, R139, 0xfffffff8 ;  /* 0xfffffff88ba27836 */ /* 0x000fc60000000000 */
[----:B------:R-:W-:Y:S02]  /*3210*/  I2FP.F32.U32 R136, R128 ;  /* 0x0000008000887245 */ /* 0x000fe40000201000 */
[----:B------:R-:W-:Y:S02]  /*3220*/  ISETP.GE.AND P3, PT, R128, R2, PT ;  /* 0x000000028000720c */ /* 0x000fe40003f66270 */
[----:B------:R-:W-:Y:S01]  /*3230*/  HMMA.16816.F32.BF16 R4, R140, R126, R4 ;  /* 0x0000007e8c04723c */ /* 0x000fe20000041804 */
[----:B------:R-:W-:Y:S01]  /*3240*/  I2FP.F32.U32 R126, R162 ;  /* 0x000000a2007e7245 */ /* 0x000fe20000201000 */
[C---:B------:R-:W-:Y:S01]  /*3250*/  FFMA.FTZ R129, R136.reuse, UR6, R152 ;  /* 0x0000000688817c23 */ /* 0x040fe20008010098 */
[----:B------:R-:W-:Y:S01]  /*3260*/  FFMA.FTZ R120, R136, UR6, R120 ;  /* 0x0000000688787c23 */ /* 0x000fe20008010078 */
[----:B------:R-:W-:Y:S01]  /*3270*/  ISETP.GE.AND P2, PT, R128, R138, PT ;  /* 0x0000008a8000720c */ /* 0x000fe20003f46270 */
[----:B------:R-:W-:Y:S01]  /*3280*/  FFMA.FTZ R122, R136, UR6, R122 ;  /* 0x00000006887a7c23 */ /* 0x000fe2000801007a */
[CC--:B------:R-:W-:Y:S01]  /*3290*/  ISETP.GE.AND P0, PT, R128.reuse, R3.reuse, PT ;  /* 0x000000038000720c */ /* 0x0c0fe20003f06270 */
[C---:B------:R-:W-:Y:S01]  /*32a0*/  VIADD R127, R139.reuse, 0xffffff81 ;  /* 0xffffff818b7f7836 */ /* 0x040fe20000000000 */
[----:B------:R-:W-:Y:S01]  /*32b0*/  ISETP.GE.AND P1, PT, R128, R160, PT ;  /* 0x000000a08000720c */ /* 0x000fe20003f26270 */
[----:B------:R-:W-:Y:S01]  /*32c0*/  FFMA.FTZ R128, R136, UR6, R154 ;  /* 0x0000000688807c23 */ /* 0x000fe2000801009a */
[----:B------:R-:W-:Y:S01]  /*32d0*/  FSEL R136, R120, -INF , !P3 ;  /* 0xff80000078887808 */ /* 0x000fe20005800000 */
[----:B------:R-:W-:Y:S01]  /*32e0*/  FFMA.FTZ R120, R126, UR6, R148 ;  /* 0x000000067e787c23 */ /* 0x000fe20008010094 */
[----:B------:R-:W-:Y:S01]  /*32f0*/  HMMA.16816.F32.BF16 R112, R144, R130, R112 ;  /* 0x000000829070723c */ /* 0x000fe20000041870 */
[----:B------:R-:W-:Y:S01]  /*3300*/  ISETP.GE.AND P5, PT, R162, R138, PT ;  /* 0x0000008aa200720c */ /* 0x000fe20003fa6270 */
[----:B------:R-:W-:Y:S01]  /*3310*/  FFMA.FTZ R150, R126, UR6, R150 ;  /* 0x000000067e967c23 */ /* 0x000fe20008010096 */
[----:B------:R-:W-:Y:S01]  /*3320*/  ISETP.GE.AND P4, PT, R162, R3, PT ;  /* 0x00000003a200720c */ /* 0x000fe20003f86270 */
[----:B------:R-:W-:Y:S01]  /*3330*/  VIADD R154, R139, 0xffffff91 ;  /* 0xffffff918b9a7836 */ /* 0x000fe20000000000 */
[----:B------:R-:W-:-:S02]  /*3340*/  FSEL R148, R122, -INF , !P1 ;  /* 0xff8000007a947808 */ /* 0x000fc40004800000 */
[----:B------:R-:W-:Y:S01]  /*3350*/  FSEL R122, R120, -INF , !P5 ;  /* 0xff800000787a7808 */ /* 0x000fe20006800000 */
[----:B------:R-:W-:Y:S01]  /*3360*/  HMMA.16816.F32.BF16 R116, R140, R130, R116 ;  /* 0x000000828c74723c */ /* 0x000fe20000041874 */
[----:B------:R-:W-:Y:S02]  /*3370*/  FSEL R120, R150, -INF , !P4 ;  /* 0xff80000096787808 */ /* 0x000fe40006000000 */
[----:B------:R-:W-:Y:S02]  /*3380*/  I2FP.F32.U32 R152, R127 ;  /* 0x0000007f00987245 */ /* 0x000fe40000201000 */
[C---:B------:R-:W-:Y:S02]  /*3390*/  ISETP.GE.AND P3, PT, R127.reuse, R138, PT ;  /* 0x0000008a7f00720c */ /* 0x040fe40003f66270 */
[C---:B------:R-:W-:Y:S01]  /*33a0*/  ISETP.GE.AND P1, PT, R127.reuse, R3, PT ;  /* 0x000000037f00720c */ /* 0x040fe20003f26270 */
[C---:B------:R-:W-:Y:S01]  /*33b0*/  FFMA.FTZ R130, R152.reuse, UR6, R153 ;  /* 0x0000000698827c23 */ /* 0x040fe20008010099 */
[C---:B------:R-:W-:Y:S01]  /*33c0*/  ISETP.GE.AND P5, PT, R127.reuse, R2, PT ;  /* 0x000000027f00720c */ /* 0x040fe20003fa6270 */
[----:B------:R-:W-:Y:S01]  /*33d0*/  FFMA.FTZ R155, R152, UR6, R155 ;  /* 0x00000006989b7c23 */ /* 0x000fe2000801009b */
[----:B------:R-:W-:Y:S01]  /*33e0*/  ISETP.GE.AND P4, PT, R127, R160, PT ;  /* 0x000000a07f00720c */ /* 0x000fe20003f86270 */
[C---:B------:R-:W-:Y:S01]  /*33f0*/  FFMA.FTZ R127, R126.reuse, UR6, R4 ;  /* 0x000000067e7f7c23 */ /* 0x040fe20008010004 */
[----:B------:R-:W-:Y:S01]  /*3400*/  VIADD R4, R139, 0xffffff88 ;  /* 0xffffff888b047836 */ /* 0x000fe20000000000 */
[----:B------:R-:W-:Y:S01]  /*3410*/  FSEL R129, R129, -INF , !P2 ;  /* 0xff80000081817808 */ /* 0x000fe20005000000 */
[----:B------:R-:W-:Y:S01]  /*3420*/  FFMA.FTZ R126, R126, UR6, R6 ;  /* 0x000000067e7e7c23 */ /* 0x000fe20008010006 */
[----:B------:R-:W-:Y:S01]  /*3430*/  FSEL R128, R128, -INF , !P0 ;  /* 0xff80000080807808 */ /* 0x000fe20004000000 */
[----:B------:R-:W-:Y:S01]  /*3440*/  FFMA.FTZ R6, R152, UR6, R121 ;  /* 0x0000000698067c23 */ /* 0x000fe20008010079 */
[----:B------:R-:W-:Y:S01]  /*3450*/  ISETP.GE.AND P2, PT, R162, R2, PT ;  /* 0x00000002a200720c */ /* 0x000fe20003f46270 */
[----:B------:R-:W-:Y:S01]  /*3460*/  FFMA.FTZ R123, R152, UR6, R123 ;  /* 0x00000006987b7c23 */ /* 0x000fe2000801007b */
[----:B------:R-:W-:Y:S01]  /*3470*/  ISETP.GE.AND P0, PT, R162, R160, PT ;  /* 0x000000a0a200720c */ /* 0x000fe20003f06270 */
[----:B-1----:R-:W-:Y:S01]  /*3480*/  HMMA.16816.F32.BF16 R108, R144, R156, R108 ;  /* 0x0000009c906c723c */ /* 0x002fe2000004186c */
[----:B------:R-:W-:Y:S01]  /*3490*/  I2FP.F32.U32 R150, R4 ;  /* 0x0000000400967245 */ /* 0x000fe20000201000 */
[----:B------:R-:W-:Y:S01]  /*34a0*/  VIADD R153, R139, 0xffffff89 ;  /* 0xffffff898b997836 */ /* 0x000fe20000000000 */
[----:B------:R-:W-:-:S02]  /*34b0*/  FSEL R127, R127, -INF , !P2 ;  /* 0xff8000007f7f7808 */ /* 0x000fc40005000000 */
[----:B------:R-:W-:Y:S01]  /*34c0*/  FSEL R126, R126, -INF , !P0 ;  /* 0xff8000007e7e7808 */ /* 0x000fe20004000000 */
[----:B------:R-:W-:Y:S01]  /*34d0*/  FFMA.FTZ R114, R150, UR6, R114 ;  /* 0x0000000696727c23 */ /* 0x000fe20008010072 */
[----:B------:R-:W-:Y:S01]  /*34e0*/  FSEL R130, R130, -INF , !P3 ;  /* 0xff80000082827808 */ /* 0x000fe20005800000 */
[----:B------:R-:W-:Y:S01]  /*34f0*/  FFMA.FTZ R152, R150, UR6, R116 ;  /* 0x0000000696987c23 */ /* 0x000fe20008010074 */
[----:B------:R-:W-:Y:S01]  /*3500*/  FSEL R121, R155, -INF , !P1 ;  /* 0xff8000009b797808 */ /* 0x000fe20004800000 */
[----:B------:R-:W-:Y:S01]  /*3510*/  VIADD R155, R139, 0xffffff90 ;  /* 0xffffff908b9b7836 */ /* 0x000fe20000000000 */
[C---:B------:R-:W-:Y:S01]  /*3520*/  ISETP.GE.AND P2, PT, R4.reuse, R138, PT ;  /* 0x0000008a0400720c */ /* 0x040fe20003f46270 */
[----:B------:R-:W-:Y:S01]  /*3530*/  HMMA.16816.F32.BF16 R104, R140, R156, R104 ;  /* 0x0000009c8c68723c */ /* 0x000fe20000041868 */
[C---:B------:R-:W-:Y:S02]  /*3540*/  ISETP.GE.AND P0, PT, R4.reuse, R3, PT ;  /* 0x000000030400720c */ /* 0x040fe40003f06270 */
[----:B------:R-:W-:-:S02]  /*3550*/  ISETP.GE.AND P3, PT, R4, R2, PT ;  /* 0x000000020400720c */ /* 0x000fc40003f66270 */
[----:B------:R-:W-:Y:S02]  /*3560*/  ISETP.GE.AND P1, PT, R4, R160, PT ;  /* 0x000000a00400720c */ /* 0x000fe40003f26270 */
[----:B------:R-:W-:Y:S01]  /*3570*/  FSEL R4, R6, -INF , !P5 ;  /* 0xff80000006047808 */ /* 0x000fe20006800000 */
[C---:B------:R-:W-:Y:S01]  /*3580*/  FFMA.FTZ R6, R150.reuse, UR6, R112 ;  /* 0x0000000696067c23 */ /* 0x040fe20008010070 */
[----:B------:R-:W-:Y:S01]  /*3590*/  FSEL R131, R123, -INF , !P4 ;  /* 0xff8000007b837808 */ /* 0x000fe20006000000 */
[----:B------:R-:W-:Y:S01]  /*35a0*/  FFMA.FTZ R150, R150, UR6, R118 ;  /* 0x0000000696967c23 */ /* 0x000fe20008010076 */
[----:B------:R-:W-:Y:S01]  /*35b0*/  FSEL R123, R114, -INF , !P0 ;  /* 0xff800000727b7808 */ /* 0x000fe20004000000 */
[----:B------:R-:W-:Y:S01]  /*35c0*/  HMMA.16816.F32.BF16 R96, R144, R158, R96 ;  /* 0x0000009e9060723c */ /* 0x000fe20000041860 */
[----:B------:R-:W-:Y:S02]  /*35d0*/  FSEL R6, R6, -INF , !P2 ;  /* 0xff80000006067808 */ /* 0x000fe40005000000 */
[----:B------:R-:W-:-:S02]  /*35e0*/  ISETP.GE.AND P5, PT, R153, R138, PT ;  /* 0x0000008a9900720c */ /* 0x000fc40003fa6270 */
[C---:B------:R-:W-:Y:S02]  /*35f0*/  ISETP.GE.AND P4, PT, R153.reuse, R3, PT ;  /* 0x000000039900720c */ /* 0x040fe40003f86270 */
[C---:B------:R-:W-:Y:S01]  /*3600*/  ISETP.GE.AND P2, PT, R153.reuse, R2, PT ;  /* 0x000000029900720c */ /* 0x040fe20003f46270 */
[----:B------:R-:W-:Y:S01]  /*3610*/  HMMA.16816.F32.BF16 R100, R140, R158, R100 ;  /* 0x0000009e8c64723c */ /* 0x000fe20000041864 */
[----:B------:R-:W-:Y:S01]  /*3620*/  ISETP.GE.AND P0, PT, R153, R160, PT ;  /* 0x000000a09900720c */ /* 0x000fe20003f06270 */
[----:B------:R-:W-:Y:S01]  /*3630*/  VIADD R158, R139, 0xffffff99 ;  /* 0xffffff998b9e7836 */ /* 0x000fe20000000000 */
[----:B------:R-:W-:Y:S02]  /*3640*/  I2FP.F32.U32 R153, R153 ;  /* 0x0000009900997245 */ /* 0x000fe40000201000 */
[----:B------:R-:W-:Y:S02]  /*3650*/  FSEL R152, R152, -INF , !P3 ;  /* 0xff80000098987808 */ /* 0x000fe40005800000 */
[----:B------:R-:W-:Y:S01]  /*3660*/  FSEL R150, R150, -INF , !P1 ;  /* 0xff80000096967808 */ /* 0x000fe20004800000 */
[C---:B------:R-:W-:Y:S01]  /*3670*/  FFMA.FTZ R118, R153.reuse, UR6, R113 ;  /* 0x0000000699767c23 */ /* 0x040fe20008010071 */
[C---:B------:R-:W-:Y:S01]  /*3680*/  FFMA.FTZ R116, R153.reuse, UR6, R115 ;  /* 0x0000000699747c23 */ /* 0x040fe20008010073 */
[C---:B------:R-:W-:Y:S01]  /*3690*/  FFMA.FTZ R156, R153.reuse, UR6, R117 ;  /* 0x00000006999c7c23 */ /* 0x040fe20008010075 */
[----:B------:R-:W1:Y:S01]  /*36a0*/  LDSM.16.M88.4 R112, [R0+0x2800] ;  /* 0x002800000070783b */ /* 0x000e620000000200 */
[----:B------:R-:W-:Y:S01]  /*36b0*/  I2FP.F32.U32 R117, R155 ;  /* 0x0000009b00757245 */ /* 0x000fe20000201000 */
[----:B------:R-:W-:Y:S01]  /*36c0*/  FFMA.FTZ R153, R153, UR6, R119 ;  /* 0x0000000699997c23 */ /* 0x000fe20008010077 */
[----:B------:R-:W-:Y:S01]  /*36d0*/  FSEL R118, R118, -INF , !P5 ;  /* 0xff80000076767808 */ /* 0x000fe20006800000 */
[----:B------:R-:W-:Y:S01]  /*36e0*/  HMMA.16816.F32.BF16 R12, R144, R124, R12 ;  /* 0x0000007c900c723c */ /* 0x000fe2000004180c */
[----:B------:R-:W-:Y:S01]  /*36f0*/  FSEL R116, R116, -INF , !P4 ;  /* 0xff80000074747808 */ /* 0x000fe20006000000 */
[----:B------:R-:W-:Y:S01]  /*3700*/  FFMA.FTZ R108, R117, UR6, R108 ;  /* 0x00000006756c7c23 */ /* 0x000fe2000801006c */
[----:B------:R-:W-:Y:S01]  /*3710*/  ISETP.GE.AND P3, PT, R155, R138, PT ;  /* 0x0000008a9b00720c */ /* 0x000fe20003f66270 */
[----:B------:R-:W-:Y:S01]  /*3720*/  FFMA.FTZ R104, R117, UR6, R104 ;  /* 0x0000000675687c23 */ /* 0x000fe20008010068 */
[----:B------:R-:W-:-:S02]  /*3730*/  ISETP.GE.AND P1, PT, R155, R3, PT ;  /* 0x000000039b00720c */ /* 0x000fc40003f26270 */
[C---:B------:R-:W-:Y:S01]  /*3740*/  ISETP.GE.AND P5, PT, R155.reuse, R2, PT ;  /* 0x000000029b00720c */ /* 0x040fe20003fa6270 */
[----:B------:R-:W-:Y:S01]  /*3750*/  HMMA.16816.F32.BF16 R8, R140, R124, R8 ;  /* 0x0000007c8c08723c */ /* 0x000fe20000041808 */
[----:B------:R-:W-:Y:S01]  /*3760*/  ISETP.GE.AND P4, PT, R155, R160, PT ;  /* 0x000000a09b00720c */ /* 0x000fe20003f86270 */
[C---:B------:R-:W-:Y:S01]  /*3770*/  FFMA.FTZ R155, R117.reuse, UR6, R110 ;  /* 0x00000006759b7c23 */ /* 0x040fe2000801006e */
[----:B------:R-:W-:Y:S01]  /*3780*/  FSEL R110, R108, -INF , !P3 ;  /* 0xff8000006c6e7808 */ /* 0x000fe20005800000 */
[----:B------:R-:W-:Y:S01]  /*3790*/  FFMA.FTZ R117, R117, UR6, R106 ;  /* 0x0000000675757c23 */ /* 0x000fe2000801006a */
[----:B------:R-:W-:Y:S01]  /*37a0*/  FSEL R119, R156, -INF , !P2 ;  /* 0xff8000009c777808 */ /* 0x000fe20005000000 */
[----:B------:R-:W-:Y:S01]  /*37b0*/  VIADD R106, R139, 0xffffff98 ;  /* 0xffffff988b6a7836 */ /* 0x000fe20000000000 */
[----:B------:R-:W-:Y:S02]  /*37c0*/  FSEL R153, R153, -INF , !P0 ;  /* 0xff80000099997808 */ /* 0x000fe40004000000 */
[----:B------:R-:W-:-:S02]  /*37d0*/  FSEL R108, R155, -INF , !P1 ;  /* 0xff8000009b6c7808 */ /* 0x000fc40004800000 */
[C---:B------:R-:W-:Y:S02]  /*37e0*/  ISETP.GE.AND P2, PT, R154.reuse, R138, PT ;  /* 0x0000008a9a00720c */ /* 0x040fe40003f46270 */
[C---:B------:R-:W-:Y:S02]  /*37f0*/  ISETP.GE.AND P0, PT, R154.reuse, R3, PT ;  /* 0x000000039a00720c */ /* 0x040fe40003f06270 */
[C---:B------:R-:W-:Y:S02]  /*3800*/  ISETP.GE.AND P3, PT, R154.reuse, R2, PT ;  /* 0x000000029a00720c */ /* 0x040fe40003f66270 */
[----:B------:R-:W-:Y:S02]  /*3810*/  ISETP.GE.AND P1, PT, R154, R160, PT ;  /* 0x000000a09a00720c */ /* 0x000fe40003f26270 */
[----:B------:R-:W-:Y:S02]  /*3820*/  I2FP.F32.U32 R154, R154 ;  /* 0x0000009a009a7245 */ /* 0x000fe40000201000 */
[----:B------:R-:W-:-:S02]  /*3830*/  FSEL R156, R104, -INF , !P5 ;  /* 0xff800000689c7808 */ /* 0x000fc40006800000 */
[----:B------:R-:W-:Y:S01]  /*3840*/  FSEL R117, R117, -INF , !P4 ;  /* 0xff80000075757808 */ /* 0x000fe20006000000 */
[C---:B------:R-:W-:Y:S01]  /*3850*/  FFMA.FTZ R109, R154.reuse, UR6, R109 ;  /* 0x000000069a6d7c23 */ /* 0x040fe2000801006d */
[C---:B------:R-:W-:Y:S01]  /*3860*/  FFMA.FTZ R111, R154.reuse, UR6, R111 ;  /* 0x000000069a6f7c23 */ /* 0x040fe2000801006f */
[C---:B------:R-:W-:Y:S01]  /*3870*/  FFMA.FTZ R155, R154.reuse, UR6, R105 ;  /* 0x000000069a9b7c23 */ /* 0x040fe20008010069 */
[----:B------:R-:W-:Y:S01]  /*3880*/  FFMA.FTZ R154, R154, UR6, R107 ;  /* 0x000000069a9a7c23 */ /* 0x000fe2000801006b */
[C---:B------:R-:W-:Y:S01]  /*3890*/  ISETP.GE.AND P5, PT, R106.reuse, R138, PT ;  /* 0x0000008a6a00720c */ /* 0x040fe20003fa6270 */
[----:B-1----:R-:W-:Y:S01]  /*38a0*/  HMMA.16816.F32.BF16 R92, R144, R112, R92 ;  /* 0x00000070905c723c */ /* 0x002fe2000004185c */
[----:B------:R-:W-:Y:S02]  /*38b0*/  FSEL R104, R109, -INF , !P2 ;  /* 0xff8000006d687808 */ /* 0x000fe40005000000 */
[----:B------:R-:W-:Y:S02]  /*38c0*/  I2FP.F32.U32 R109, R106 ;  /* 0x0000006a006d7245 */ /* 0x000fe40000201000 */
[----:B------:R-:W-:-:S02]  /*38d0*/  ISETP.GE.AND P4, PT, R106, R3, PT ;  /* 0x000000036a00720c */ /* 0x000fc40003f86270 */
[----:B------:R-:W-:Y:S01]  /*38e0*/  FSEL R105, R111, -INF , !P0 ;  /* 0xff8000006f697808 */ /* 0x000fe20004000000 */
[C---:B------:R-:W-:Y:S01]  /*38f0*/  FFMA.FTZ R96, R109.reuse, UR6, R96 ;  /* 0x000000066d607c23 */ /* 0x040fe20008010060 */
[C---:B------:R-:W-:Y:S01]  /*3900*/  FFMA.FTZ R98, R109.reuse, UR6, R98 ;  /* 0x000000066d627c23 */ /* 0x040fe20008010062 */
[C---:B------:R-:W-:Y:S01]  /*3910*/  ISETP.GE.AND P2, PT, R106.reuse, R2, PT ;  /* 0x000000026a00720c */ /* 0x040fe20003f46270 */
[----:B------:R-:W-:Y:S01]  /*3920*/  HMMA.16816.F32.BF16 R88, R140, R112, R88 ;  /* 0x000000708c58723c */ /* 0x000fe20000041858 */
[----:B------:R-:W-:Y:S01]  /*3930*/  ISETP.GE.AND P0, PT, R106, R160, PT ;  /* 0x000000a06a00720c */ /* 0x000fe20003f06270 */
[----:B------:R-:W-:Y:S01]  /*3940*/  FFMA.FTZ R100, R109, UR6, R100 ;  /* 0x000000066d647c23 */ /* 0x000fe20008010064 */
[----:B------:R-:W-:Y:S01]  /*3950*/  FSEL R155, R155, -INF , !P3 ;  /* 0xff8000009b9b7808 */ /* 0x000fe20005800000 */
[----:B------:R-:W-:Y:S01]  /*3960*/  FFMA.FTZ R112, R109, UR6, R102 ;  /* 0x000000066d707c23 */ /* 0x000fe20008010066 */
[----:B------:R-:W-:Y:S01]  /*3970*/  FSEL R154, R154, -INF , !P1 ;  /* 0xff8000009a9a7808 */ /* 0x000fe20004800000 */
[C---:B------:R-:W-:Y:S01]  /*3980*/  VIADD R113, R139.reuse, 0xffffffa0 ;  /* 0xffffffa08b717836 */ /* 0x040fe20000000000 */
[----:B------:R-:W-:Y:S01]  /*3990*/  FSEL R107, R96, -INF , !P5 ;  /* 0xff800000606b7808 */ /* 0x000fe20006800000 */
[----:B------:R-:W-:Y:S01]  /*39a0*/  HMMA.16816.F32.BF16 R80, R144, R114, R80 ;  /* 0x000000729050723c */ /* 0x000fe20000041850 */
[----:B------:R-:W-:Y:S01]  /*39b0*/  FSEL R106, R98, -INF , !P4 ;  /* 0xff800000626a7808 */ /* 0x000fe20006000000 */
[----:B------:R-:W-:Y:S01]  /*39c0*/  VIADD R102, R139, 0xffffffa1 ;  /* 0xffffffa18b667836 */ /* 0x000fe20000000000 */
        /* <DEDUP_REMOVED lines=8> */
[----:B------:R-:W-:Y:S01]  /*3a50*/  I2FP.F32.U32 R100, R113 ;  /* 0x0000007100647245 */ /* 0x000fe20000201000 */
[C---:B------:R-:W-:Y:S01]  /*3a60*/  FFMA.FTZ R111, R158.reuse, UR6, R97 ;  /* 0x000000069e6f7c23 */ /* 0x040fe20008010061 */
[C---:B------:R-:W-:Y:S01]  /*3a70*/  FFMA.FTZ R109, R158.reuse, UR6, R99 ;  /* 0x000000069e6d7c23 */ /* 0x040fe20008010063 */
[C---:B------:R-:W-:Y:S01]  /*3a80*/  FFMA.FTZ R101, R158.reuse, UR6, R101 ;  /* 0x000000069e657c23 */ /* 0x040fe20008010065 */
[----:B------:R-:W1:Y:S01]  /*3a90*/  LDSM.16.M88.4 R96, [R0+0x2c00] ;  /* 0x002c00000060783b */ /* 0x000e620000000200 */
[----:B------:R-:W-:Y:S01]  /*3aa0*/  FFMA.FTZ R103, R158, UR6, R103 ;  /* 0x000000069e677c23 */ /* 0x000fe20008010067 */
[----:B------:R-:W-:Y:S01]  /*3ab0*/  FSEL R112, R112, -INF , !P0 ;  /* 0xff80000070707808 */ /* 0x000fe20004000000 */
[C---:B------:R-:W-:Y:S01]  /*3ac0*/  FFMA.FTZ R92, R100.reuse, UR6, R92 ;  /* 0x00000006645c7c23 */ /* 0x040fe2000801005c */
[----:B------:R-:W-:Y:S01]  /*3ad0*/  FSEL R111, R111, -INF , !P3 ;  /* 0xff8000006f6f7808 */ /* 0x000fe20005800000 */
[----:B------:R-:W-:Y:S01]  /*3ae0*/  FFMA.FTZ R90, R100, UR6, R90 ;  /* 0x00000006645a7c23 */ /* 0x000fe2000801005a */
[----:B------:R-:W-:-:S02]  /*3af0*/  FSEL R109, R109, -INF , !P1 ;  /* 0xff8000006d6d7808 */ /* 0x000fc40004800000 */
[C---:B------:R-:W-:Y:S02]  /*3b00*/  ISETP.GE.AND P2, PT, R113.reuse, R138, PT ;  /* 0x0000008a7100720c */ /* 0x040fe40003f46270 */
[C---:B------:R-:W-:Y:S02]  /*3b10*/  ISETP.GE.AND P0, PT, R113.reuse, R3, PT ;  /* 0x000000037100720c */ /* 0x040fe40003f06270 */
[C---:B------:R-:W-:Y:S02]  /*3b20*/  ISETP.GE.AND P3, PT, R113.reuse, R2, PT ;  /* 0x000000027100720c */ /* 0x040fe40003f66270 */
[----:B------:R-:W-:Y:S02]  /*3b30*/  ISETP.GE.AND P1, PT, R113, R160, PT ;  /* 0x000000a07100720c */ /* 0x000fe40003f26270 */
[----:B------:R-:W-:Y:S01]  /*3b40*/  FSEL R158, R101, -INF , !P5 ;  /* 0xff800000659e7808 */ /* 0x000fe20006800000 */
[C---:B------:R-:W-:Y:S01]  /*3b50*/  FFMA.FTZ R101, R100.reuse, UR6, R94 ;  /* 0x0000000664657c23 */ /* 0x040fe2000801005e */
[----:B------:R-:W-:Y:S01]  /*3b60*/  FSEL R113, R103, -INF , !P4 ;  /* 0xff80000067717808 */ /* 0x000fe20006000000 */
[----:B------:R-:W-:Y:S01]  /*3b70*/  FFMA.FTZ R103, R100, UR6, R88 ;  /* 0x0000000664677c23 */ /* 0x000fe20008010058 */
[----:B------:R-:W-:-:S02]  /*3b80*/  FSEL R94, R92, -INF , !P2 ;  /* 0xff8000005c5e7808 */ /* 0x000fc40005000000 */
[----:B------:R-:W-:Y:S02]  /*3b90*/  FSEL R92, R101, -INF , !P0 ;  /* 0xff800000655c7808 */ /* 0x000fe40004000000 */
[----:B------:R-:W-:Y:S02]  /*3ba0*/  I2FP.F32.U32 R101, R102 ;  /* 0x0000006600657245 */ /* 0x000fe40000201000 */
[----:B------:R-:W-:Y:S02]  /*3bb0*/  FSEL R100, R103, -INF , !P3 ;  /* 0xff80000067647808 */ /* 0x000fe40005800000 */
[----:B------:R-:W-:Y:S01]  /*3bc0*/  I2FP.F32.U32 R103, R114 ;  /* 0x0000007200677245 */ /* 0x000fe20000201000 */
[C---:B------:R-:W-:Y:S01]  /*3bd0*/  FFMA.FTZ R115, R101.reuse, UR6, R93 ;  /* 0x0000000665737c23 */ /* 0x040fe2000801005d */
[C---:B------:R-:W-:Y:S01]  /*3be0*/  FFMA.FTZ R88, R101.reuse, UR6, R95 ;  /* 0x0000000665587c23 */ /* 0x040fe2000801005f */
[C---:B------:R-:W-:Y:S01]  /*3bf0*/  FFMA.FTZ R89, R101.reuse, UR6, R89 ;  /* 0x0000000665597c23 */ /* 0x040fe20008010059 */
[C---:B------:R-:W-:Y:S01]  /*3c00*/  ISETP.GE.AND P5, PT, R102.reuse, R138, PT ;  /* 0x0000008a6600720c */ /* 0x040fe20003fa6270 */
[----:B------:R-:W-:Y:S01]  /*3c10*/  FFMA.FTZ R101, R101, UR6, R91 ;  /* 0x0000000665657c23 */ /* 0x000fe2000801005b */
[CC--:B------:R-:W-:Y:S01]  /*3c20*/  ISETP.GE.AND P4, PT, R102.reuse, R3.reuse, PT ;  /* 0x000000036600720c */ /* 0x0c0fe20003f86270 */
[C---:B------:R-:W-:Y:S01]  /*3c30*/  FFMA.FTZ R80, R103.reuse, UR6, R80 ;  /* 0x0000000667507c23 */ /* 0x040fe20008010050 */
[C---:B------:R-:W-:Y:S01]  /*3c40*/  ISETP.GE.AND P2, PT, R102.reuse, R2, PT ;  /* 0x000000026600720c */ /* 0x040fe20003f46270 */
[----:B------:R-:W-:Y:S01]  /*3c50*/  FFMA.FTZ R82, R103, UR6, R82 ;  /* 0x0000000667527c23 */ /* 0x000fe20008010052 */
[----:B------:R-:W-:Y:S01]  /*3c60*/  ISETP.GE.AND P0, PT, R102, R160, PT ;  /* 0x000000a06600720c */ /* 0x000fe20003f06270 */
[----:B------:R-:W-:Y:S01]  /*3c70*/  VIADD R102, R139, 0xffffffa9 ;  /* 0xffffffa98b667836 */ /* 0x000fe20000000000 */
[----:B------:R-:W-:Y:S01]  /*3c80*/  FSEL R93, R90, -INF , !P1 ;  /* 0xff8000005a5d7808 */ /* 0x000fe20004800000 */
[----:B-1----:R-:W-:Y:S01]  /*3c90*/  HMMA.16816.F32.BF16 R76, R144, R96, R76 ;  /* 0x00000060904c723c */ /* 0x002fe2000004184c */
[C---:B------:R-:W-:Y:S01]  /*3ca0*/  ISETP.GE.AND P3, PT, R114.reuse, R138, PT ;  /* 0x0000008a7200720c */ /* 0x040fe20003f66270 */
[----:B------:R-:W-:Y:S01]  /*3cb0*/  FFMA.FTZ R84, R103, UR6, R84 ;  /* 0x0000000667547c23 */ /* 0x000fe20008010054 */
[----:B------:R-:W-:-:S02]  /*3cc0*/  ISETP.GE.AND P1, PT, R114, R3, PT ;  /* 0x000000037200720c */ /* 0x000fc40003f26270 */
[----:B------:R-:W-:Y:S02]  /*3cd0*/  FSEL R95, R89, -INF , !P2 ;  /* 0xff800000595f7808 */ /* 0x000fe40005000000 */
[----:B------:R-:W-:Y:S01]  /*3ce0*/  FSEL R101, R101, -INF , !P0 ;  /* 0xff80000065657808 */ /* 0x000fe20004000000 */
[----:B------:R-:W-:Y:S01]  /*3cf0*/  HMMA.16816.F32.BF16 R72, R140, R96, R72 ;  /* 0x000000608c48723c */ /* 0x000fe20000041848 */
[----:B------:R-:W-:Y:S01]  /*3d00*/  FSEL R91, R80, -INF , !P3 ;  /* 0xff800000505b7808 */ /* 0x000fe20005800000 */
[----:B------:R-:W-:Y:S01]  /*3d10*/  FFMA.FTZ R97, R103, UR6, R86 ;  /* 0x0000000667617c23 */ /* 0x000fe20008010056 */
[----:B------:R-:W-:Y:S02]  /*3d20*/  FSEL R89, R82, -INF , !P1 ;  /* 0xff80000052597808 */ /* 0x000fe40004800000 */
[C---:B------:R-:W-:Y:S02]  /*3d30*/  ISETP.GE.AND P2, PT, R102.reuse, R138, PT ;  /* 0x0000008a6600720c */ /* 0x040fe40003f46270 */
[C---:B------:R-:W-:Y:S01]  /*3d40*/  ISETP.GE.AND P0, PT, R102.reuse, R3, PT ;  /* 0x000000036600720c */ /* 0x040fe20003f06270 */
[----:B------:R-:W-:Y:S01]  /*3d50*/  HMMA.16816.F32.BF16 R64, R144, R98, R64 ;  /* 0x000000629040723c */ /* 0x000fe20000041840 */
[----:B------:R-:W-:-:S02]  /*3d60*/  ISETP.GE.AND P3, PT, R102, R2, PT ;  /* 0x000000026600720c */ /* 0x000fc40003f66270 */
[----:B------:R-:W-:Y:S02]  /*3d70*/  ISETP.GE.AND P1, PT, R102, R160, PT ;  /* 0x000000a06600720c */ /* 0x000fe40003f26270 */
[----:B------:R-:W-:Y:S02]  /*3d80*/  I2FP.F32.U32 R102, R102 ;  /* 0x0000006600667245 */ /* 0x000fe40000201000 */
[----:B------:R-:W-:Y:S01]  /*3d90*/  FSEL R90, R115, -INF , !P5 ;  /* 0xff800000735a7808 */ /* 0x000fe20006800000 */
[C---:B------:R-:W-:Y:S01]  /*3da0*/  VIADD R115, R139.reuse, 0xffffffb0 ;  /* 0xffffffb08b737836 */ /* 0x040fe20000000000 */
[----:B------:R-:W-:Y:S01]  /*3db0*/  ISETP.GE.AND P5, PT, R114, R2, PT ;  /* 0x000000027200720c */ /* 0x000fe20003fa6270 */
[C---:B------:R-:W-:Y:S01]  /*3dc0*/  FFMA.FTZ R86, R102.reuse, UR6, R81 ;  /* 0x0000000666567c23 */ /* 0x040fe20008010051 */
[C---:B------:R-:W-:Y:S01]  /*3dd0*/  FFMA.FTZ R96, R102.reuse, UR6, R83 ;  /* 0x0000000666607c23 */ /* 0x040fe20008010053 */
[----:B------:R-:W-:Y:S01]  /*3de0*/  FFMA.FTZ R85, R102, UR6, R85 ;  /* 0x0000000666557c23 */ /* 0x000fe20008010055 */
[----:B------:R-:W1:Y:S01]  /*3df0*/  LDSM.16.M88.4 R80, [R0+0x3000] ;  /* 0x003000000050783b */ /* 0x000e620000000200 */
[----:B------:R-:W-:Y:S01]  /*3e00*/  FSEL R103, R84, -INF , !P5 ;  /* 0xff80000054677808 */ /* 0x000fe20006800000 */
[----:B------:R-:W-:Y:S01]  /*3e10*/  FFMA.FTZ R87, R102, UR6, R87 ;  /* 0x0000000666577c23 */ /* 0x000fe20008010057 */
[----:B------:R-:W-:Y:S01]  /*3e20*/  I2FP.F32.U32 R84, R115 ;  /* 0x0000007300547245 */ /* 0x000fe20000201000 */
[----:B------:R-:W-:Y:S01]  /*3e30*/  HMMA.16816.F32.BF16 R68, R140, R98, R68 ;  /* 0x000000628c44723c */ /* 0x000fe20000041844 */
[----:B------:R-:W-:Y:S01]  /*3e40*/  FSEL R88, R88, -INF , !P4 ;  /* 0xff80000058587808 */ /* 0x000fe20006000000 */
[----:B------:R-:W-:Y:S01]  /*3e50*/  VIADD R99, R139, 0xffffffb9 ;  /* 0xffffffb98b637836 */ /* 0x000fe20000000000 */
[----:B------:R-:W-:Y:S01]  /*3e60*/  ISETP.GE.AND P4, PT, R114, R160, PT ;  /* 0x000000a07200720c */ /* 0x000fe20003f86270 */
[C---:B------:R-:W-:Y:S01]  /*3e70*/  FFMA.FTZ R76, R84.reuse, UR6, R76 ;  /* 0x00000006544c7c23 */ /* 0x040fe2000801004c */
[----:B------:R-:W-:Y:S01]  /*3e80*/  FSEL R102, R85, -INF , !P3 ;  /* 0xff80000055667808 */ /* 0x000fe20005800000 */
[C---:B------:R-:W-:Y:S01]  /*3e90*/  FFMA.FTZ R85, R84.reuse, UR6, R78 ;  /* 0x0000000654557c23 */ /* 0x040fe2000801004e */
[----:B------:R-:W-:Y:S01]  /*3ea0*/  ISETP.GE.AND P5, PT, R115, R138, PT ;  /* 0x0000008a7300720c */ /* 0x000fe20003fa6270 */
[----:B------:R-:W-:Y:S01]  /*3eb0*/  VIADD R114, R139, 0xffffffb1 ;  /* 0xffffffb18b727836 */ /* 0x000fe20000000000 */
[----:B------:R-:W-:Y:S01]  /*3ec0*/  FSEL R97, R97, -INF , !P4 ;  /* 0xff80000061617808 */ /* 0x000fe20006000000 */
[C---:B------:R-:W-:Y:S01]  /*3ed0*/  FFMA.FTZ R72, R84.reuse, UR6, R72 ;  /* 0x0000000654487c23 */ /* 0x040fe20008010048 */
[----:B------:R-:W-:Y:S01]  /*3ee0*/  ISETP.GE.AND P4, PT, R115, R3, PT ;  /* 0x000000037300720c */ /* 0x000fe20003f86270 */
[----:B------:R-:W-:Y:S01]  /*3ef0*/  FFMA.FTZ R98, R84, UR6, R74 ;  /* 0x0000000654627c23 */ /* 0x000fe2000801004a */
[----:B------:R-:W-:Y:S01]  /*3f00*/  FSEL R78, R76, -INF , !P5 ;  /* 0xff8000004c4e7808 */ /* 0x000fe20006800000 */
[----:B------:R-:W-:Y:S01]  /*3f10*/  VIADD R84, R139, 0xffffffb8 ;  /* 0xffffffb88b547836 */ /* 0x000fe20000000000 */
[----:B------:R-:W-:-:S02]  /*3f20*/  FSEL R86, R86, -INF , !P2 ;  /* 0xff80000056567808 */ /* 0x000fc40005000000 */
[----:B------:R-:W-:Y:S02]  /*3f30*/  FSEL R76, R85, -INF , !P4 ;  /* 0xff800000554c7808 */ /* 0x000fe40006000000 */
[C---:B------:R-:W-:Y:S02]  /*3f40*/  ISETP.GE.AND P2, PT, R115.reuse, R2, PT ;  /* 0x000000027300720c */ /* 0x040fe40003f46270 */
[----:B------:R-:W-:Y:S02]  /*3f50*/  FSEL R96, R96, -INF , !P0 ;  /* 0xff80000060607808 */ /* 0x000fe40004000000 */
[----:B------:R-:W-:Y:S02]  /*3f60*/  I2FP.F32.U32 R85, R114 ;  /* 0x0000007200557245 */ /* 0x000fe40000201000 */
[----:B------:R-:W-:Y:S02]  /*3f70*/  ISETP.GE.AND P0, PT, R115, R160, PT ;  /* 0x000000a07300720c */ /* 0x000fe40003f06270 */
[----:B------:R-:W-:Y:S01]  /*3f80*/  FSEL R74, R72, -INF , !P2 ;  /* 0xff800000484a7808 */ /* 0x000fe20005000000 */
[----:B------:R-:W-:Y:S01]  /*3f90*/  FFMA.FTZ R79, R85, UR6, R79 ;  /* 0x00000006554f7c23 */ /* 0x000fe2000801004f */
[----:B------:R-:W-:Y:S01]  /*3fa0*/  FSEL R87, R87, -INF , !P1 ;  /* 0xff80000057577808 */ /* 0x000fe20004800000 */
[----:B------:R-:W-:Y:S01]  /*3fb0*/  FFMA.FTZ R77, R85, UR6, R77 ;  /* 0x00000006554d7c23 */ /* 0x000fe2000801004d */
[----:B------:R-:W-:-:S02]  /*3fc0*/  FSEL R72, R98, -INF , !P0 ;  /* 0xff80000062487808 */ /* 0x000fc40004000000 */
[CC--:B------:R-:W-:Y:S02]  /*3fd0*/  ISETP.GE.AND P1, PT, R114.reuse, R3.reuse, PT ;  /* 0x000000037200720c */ /* 0x0c0fe40003f26270 */
[----:B------:R-:W-:Y:S01]  /*3fe0*/  I2FP.F32.U32 R98, R84 ;  /* 0x0000005400627245 */ /* 0x000fe20000201000 */
[-C--:B-1----:R-:W-:Y:S01]  /*3ff0*/  HMMA.16816.F32.BF16 R60, R144, R80.reuse, R60 ;  /* 0x00000050903c723c */ /* 0x082fe2000004183c */
[C---:B------:R-:W-:Y:S02]  /*4000*/  ISETP.GE.AND P3, PT, R114.reuse, R138, PT ;  /* 0x0000008a7200720c */ /* 0x040fe40003f66270 */
[----:B------:R-:W-:Y:S01]  /*4010*/  ISETP.GE.AND P5, PT, R114, R2, PT ;  /* 0x000000027200720c */ /* 0x000fe20003fa6270 */
[----:B------:R-:W-:Y:S01]  /*4020*/  FFMA.FTZ R64, R98, UR6, R64 ;  /* 0x0000000662407c23 */ /* 0x000fe20008010040 */
[----:B------:R-:W-:Y:S01]  /*4030*/  ISETP.GE.AND P4, PT, R114, R160, PT ;  /* 0x000000a07200720c */ /* 0x000fe20003f86270 */
[----:B------:R-:W-:Y:S01]  /*4040*/  FFMA.FTZ R114, R85, UR6, R73 ;  /* 0x0000000655727c23 */ /* 0x000fe20008010049 */
[----:B------:R-:W-:Y:S01]  /*4050*/  FSEL R73, R79, -INF , !P1 ;  /* 0xff8000004f497808 */ /* 0x000fe20004800000 */
[----:B------:R-:W-:Y:S01]  /*4060*/  FFMA.FTZ R79, R85, UR6, R75 ;  /* 0x00000006554f7c23 */ /* 0x000fe2000801004b */
[----:B------:R-:W-:Y:S01]  /*4070*/  FFMA.FTZ R66, R98, UR6, R66 ;  /* 0x0000000662427c23 */ /* 0x000fe20008010042 */
[C---:B------:R-:W-:Y:S01]  /*4080*/  ISETP.GE.AND P2, PT, R84.reuse, R138, PT ;  /* 0x0000008a5400720c */ /* 0x040fe20003f46270 */
[----:B------:R-:W-:Y:S01]  /*4090*/  HMMA.16816.F32.BF16 R56, R140, R80, R56 ;  /* 0x000000508c38723c */ /* 0x000fe20000041838 */
[----:B------:R-:W-:Y:S01]  /*40a0*/  ISETP.GE.AND P0, PT, R84, R3, PT ;  /* 0x000000035400720c */ /* 0x000fe20003f06270 */
[C---:B------:R-:W-:Y:S01]  /*40b0*/  FFMA.FTZ R68, R98.reuse, UR6, R68 ;  /* 0x0000000662447c23 */ /* 0x040fe20008010044 */
[----:B------:R-:W-:Y:S01]  /*40c0*/  FSEL R77, R77, -INF , !P3 ;  /* 0xff8000004d4d7808 */ /* 0x000fe20005800000 */
[----:B------:R-:W-:Y:S01]  /*40d0*/  FFMA.FTZ R98, R98, UR6, R70 ;  /* 0x0000000662627c23 */ /* 0x000fe20008010046 */
[C---:B------:R-:W-:Y:S01]  /*40e0*/  ISETP.GE.AND P3, PT, R84.reuse, R2, PT ;  /* 0x000000025400720c */ /* 0x040fe20003f66270 */
[C---:B------:R-:W-:Y:S01]  /*40f0*/  VIADD R81, R139.reuse, 0xffffffc0 ;  /* 0xffffffc08b517836 */ /* 0x040fe20000000000 */
[----:B------:R-:W-:Y:S01]  /*4100*/  ISETP.GE.AND P1, PT, R84, R160, PT ;  /* 0x000000a05400720c */ /* 0x000fe20003f26270 */
[----:B------:R-:W-:Y:S01]  /*4110*/  HMMA.16816.F32.BF16 R48, R144, R82, R48 ;  /* 0x000000529030723c */ /* 0x000fe20000041830 */
[----:B------:R-:W-:Y:S01]  /*4120*/  FSEL R75, R114, -INF , !P5 ;  /* 0xff800000724b7808 */ /* 0x000fe20006800000 */
[----:B------:R-:W-:Y:S01]  /*4130*/  VIADD R114, R139, 0xffffffc1 ;  /* 0xffffffc18b727836 */ /* 0x000fe20000000000 */
[----:B------:R-:W-:-:S02]  /*4140*/  FSEL R79, R79, -INF , !P4 ;  /* 0xff8000004f4f7808 */ /* 0x000fc40006000000 */
[----:B------:R-:W-:Y:S02]  /*4150*/  FSEL R85, R64, -INF , !P2 ;  /* 0xff80000040557808 */ /* 0x000fe40005000000 */
[----:B------:R-:W-:Y:S01]  /*4160*/  FSEL R84, R66, -INF , !P0 ;  /* 0xff80000042547808 */ /* 0x000fe20004000000 */
[----:B------:R-:W-:Y:S01]  /*4170*/  HMMA.16816.F32.BF16 R52, R140, R82, R52 ;  /* 0x000000528c34723c */ /* 0x000fe20000041834 */
[----:B------:R-:W-:Y:S01]  /*4180*/  ISETP.GE.AND P5, PT, R99, R138, PT ;  /* 0x0000008a6300720c */ /* 0x000fe20003fa6270 */
[----:B------:R-:W-:Y:S01]  /*4190*/  VIADD R82, R139, 0xffffffc8 ;  /* 0xffffffc88b527836 */ /* 0x000fe20000000000 */
[C---:B------:R-:W-:Y:S02]  /*41a0*/  ISETP.GE.AND P4, PT, R99.reuse, R3, PT ;  /* 0x000000036300720c */ /* 0x040fe40003f86270 */
[C---:B------:R-:W-:Y:S02]  /*41b0*/  ISETP.GE.AND P2, PT, R99.reuse, R2, PT ;  /* 0x000000026300720c */ /* 0x040fe40003f46270 */
[----:B------:R-:W-:-:S02]  /*41c0*/  ISETP.GE.AND P0, PT, R99, R160, PT ;  /* 0x000000a06300720c */ /* 0x000fc40003f06270 */
        /* <DEDUP_REMOVED lines=9> */
[----:B------:R-:W-:-:S02]  /*4260*/  FSEL R80, R80, -INF , !P5 ;  /* 0xff80000050507808 */ /* 0x000fc40006800000 */
[----:B------:R-:W-:Y:S01]  /*4270*/  FSEL R69, R159, -INF , !P4 ;  /* 0xff8000009f457808 */ /* 0x000fe20006000000 */
[C---:B------:R-:W-:Y:S01]  /*4280*/  FFMA.FTZ R62, R98.reuse, UR6, R62 ;  /* 0x00000006623e7c23 */ /* 0x040fe2000801003e */
[C---:B------:R-:W-:Y:S01]  /*4290*/  ISETP.GE.AND P3, PT, R81.reuse, R138, PT ;  /* 0x0000008a5100720c */ /* 0x040fe20003f66270 */
[C---:B------:R-:W-:Y:S01]  /*42a0*/  FFMA.FTZ R56, R98.reuse, UR6, R56 ;  /* 0x0000000662387c23 */ /* 0x040fe20008010038 */
[C---:B------:R-:W-:Y:S02]  /*42b0*/  ISETP.GE.AND P1, PT, R81.reuse, R3, PT ;  /* 0x000000035100720c */ /* 0x040fe40003f26270 */
[C---:B------:R-:W-:Y:S02]  /*42c0*/  ISETP.GE.AND P5, PT, R81.reuse, R2, PT ;  /* 0x000000025100720c */ /* 0x040fe40003fa6270 */
[----:B------:R-:W-:Y:S01]  /*42d0*/  ISETP.GE.AND P4, PT, R81, R160, PT ;  /* 0x000000a05100720c */ /* 0x000fe20003f86270 */
[C---:B------:R-:W-:Y:S01]  /*42e0*/  FFMA.FTZ R81, R98.reuse, UR6, R60 ;  /* 0x0000000662517c23 */ /* 0x040fe2000801003c */
[----:B------:R-:W-:Y:S01]  /*42f0*/  FSEL R60, R99, -INF , !P0 ;  /* 0xff800000633c7808 */ /* 0x000fe20004000000 */
[----:B------:R-:W-:Y:S01]  /*4300*/  FFMA.FTZ R98, R98, UR6, R58 ;  /* 0x0000000662627c23 */ /* 0x000fe2000801003a */
[----:B------:R-:W-:-:S02]  /*4310*/  I2FP.F32.U32 R99, R114 ;  /* 0x0000007200637245 */ /* 0x000fc40000201000 */
[----:B------:R-:W-:Y:S02]  /*4320*/  FSEL R71, R115, -INF , !P2 ;  /* 0xff80000073477808 */ /* 0x000fe40005000000 */
[----:B------:R-:W-:Y:S01]  /*4330*/  FSEL R81, R81, -INF , !P3 ;  /* 0xff80000051517808 */ /* 0x000fe20005800000 */
[C---:B------:R-:W-:Y:S01]  /*4340*/  FFMA.FTZ R63, R99.reuse, UR6, R63 ;  /* 0x00000006633f7c23 */ /* 0x040fe2000801003f */
[----:B------:R-:W-:Y:S01]  /*4350*/  FSEL R62, R62, -INF , !P1 ;  /* 0xff8000003e3e7808 */ /* 0x000fe20004800000 */
[C---:B------:R-:W-:Y:S01]  /*4360*/  FFMA.FTZ R83, R99.reuse, UR6, R57 ;  /* 0x0000000663537c23 */ /* 0x040fe20008010039 */
[----:B------:R-:W-:Y:S01]  /*4370*/  FSEL R58, R56, -INF , !P5 ;  /* 0xff800000383a7808 */ /* 0x000fe20006800000 */
[----:B------:R-:W-:Y:S01]  /*4380*/  FFMA.FTZ R61, R99, UR6, R61 ;  /* 0x00000006633d7c23 */ /* 0x000fe2000801003d */
[C---:B------:R-:W-:Y:S02]  /*4390*/  ISETP.GE.AND P2, PT, R114.reuse, R138, PT ;  /* 0x0000008a7200720c */ /* 0x040fe40003f46270 */
[----:B------:R-:W-:-:S02]  /*43a0*/  ISETP.GE.AND P0, PT, R114, R3, PT ;  /* 0x000000037200720c */ /* 0x000fc40003f06270 */
[C---:B------:R-:W-:Y:S02]  /*43b0*/  ISETP.GE.AND P3, PT, R114.reuse, R2, PT ;  /* 0x000000027200720c */ /* 0x040fe40003f66270 */
[----:B------:R-:W-:Y:S01]  /*43c0*/  ISETP.GE.AND P1, PT, R114, R160, PT ;  /* 0x000000a07200720c */ /* 0x000fe20003f26270 */
[----:B------:R-:W-:Y:S01]  /*43d0*/  VIADD R114, R139, 0xffffffc9 ;  /* 0xffffffc98b727836 */ /* 0x000fe20000000000 */
[----:B------:R-:W-:Y:S02]  /*43e0*/  FSEL R56, R98, -INF , !P4 ;  /* 0xff80000062387808 */ /* 0x000fe40006000000 */
[----:B------:R-:W-:Y:S02]  /*43f0*/  I2FP.F32.U32 R98, R82 ;  /* 0x0000005200627245 */ /* 0x000fe40000201000 */
[----:B------:R-:W-:Y:S01]  /*4400*/  FSEL R57, R63, -INF , !P0 ;  /* 0xff8000003f397808 */ /* 0x000fe20004000000 */
[----:B------:R-:W-:Y:S01]  /*4410*/  FFMA.FTZ R63, R99, UR6, R59 ;  /* 0x00000006633f7c23 */ /* 0x000fe2000801003b */
[----:B------:R-:W-:Y:S01]  /*4420*/  I2FP.F32.U32 R99, R114 ;  /* 0x0000007200637245 */ /* 0x000fe20000201000 */
[C---:B------:R-:W-:Y:S01]  /*4430*/  FFMA.FTZ R48, R98.reuse, UR6, R48 ;  /* 0x0000000662307c23 */ /* 0x040fe20008010030 */
[----:B------:R-:W-:Y:S01]  /*4440*/  FFMA.FTZ R50, R98, UR6, R50 ;  /* 0x0000000662327c23 */ /* 0x000fe20008010032 */
[C---:B------:R-:W-:Y:S01]  /*4450*/  ISETP.GE.AND P5, PT, R82.reuse, R138, PT ;  /* 0x0000008a5200720c */ /* 0x040fe20003fa6270 */
[-C--:B-1----:R-:W-:Y:S01]  /*4460*/  HMMA.16816.F32.BF16 R44, R144, R64.reuse, R44 ;  /* 0x00000040902c723c */ /* 0x082fe2000004182c */
[----:B------:R-:W-:Y:S01]  /*4470*/  ISETP.GE.AND P4, PT, R82, R3, PT ;  /* 0x000000035200720c */ /* 0x000fe20003f86270 */
[----:B------:R-:W-:Y:S01]  /*4480*/  FFMA.FTZ R159, R99, UR6, R51 ;  /* 0x00000006639f7c23 */ /* 0x000fe20008010033 */
[----:B------:R-:W-:Y:S01]  /*4490*/  FSEL R61, R61, -INF , !P2 ;  /* 0xff8000003d3d7808 */ /* 0x000fe20005000000 */
[----:B------:R-:W-:Y:S01]  /*44a0*/  FFMA.FTZ R52, R98, UR6, R52 ;  /* 0x0000000662347c23 */ /* 0x000fe20008010034 */
[----:B------:R-:W-:Y:S01]  /*44b0*/  ISETP.GE.AND P2, PT, R82, R2, PT ;  /* 0x000000025200720c */ /* 0x000fe20003f46270 */
[----:B------:R-:W-:Y:S01]  /*44c0*/  FFMA.FTZ R98, R98, UR6, R54 ;  /* 0x0000000662627c23 */ /* 0x000fe20008010036 */
[----:B------:R-:W-:Y:S01]  /*44d0*/  ISETP.GE.AND P0, PT, R82, R160, PT ;  /* 0x000000a05200720c */ /* 0x000fe20003f06270 */
[----:B------:R-:W-:Y:S01]  /*44e0*/  HMMA.16816.F32.BF16 R40, R140, R64, R40 ;  /* 0x000000408c28723c */ /* 0x000fe20000041828 */
[----:B------:R-:W-:Y:S01]  /*44f0*/  FSEL R59, R83, -INF , !P3 ;  /* 0xff800000533b7808 */ /* 0x000fe20005800000 */
[----:B------:R-:W-:Y:S01]  /*4500*/  FFMA.FTZ R64, R99, UR6, R49 ;  /* 0x0000000663407c23 */ /* 0x000fe20008010031 */
[----:B------:R-:W-:Y:S01]  /*4510*/  FSEL R83, R48, -INF , !P5 ;  /* 0xff80000030537808 */ /* 0x000fe20006800000 */
[----:B------:R-:W-:Y:S01]  /*4520*/  VIADD R65, R139, 0xffffffd0 ;  /* 0xffffffd08b417836 */ /* 0x000fe20000000000 */
[----:B------:R-:W-:Y:S01]  /*4530*/  FSEL R82, R50, -INF , !P4 ;  /* 0xff80000032527808 */ /* 0x000fe20006000000 */
[----:B------:R-:W-:Y:S01]  /*4540*/  FFMA.FTZ R115, R99, UR6, R53 ;  /* 0x0000000663737c23 */ /* 0x000fe20008010035 */
[----:B------:R-:W1:Y:S01]  /*4550*/  LDSM.16.M88.4 R48, [R0+0x3800] ;  /* 0x003800000030783b */ /* 0x000e620000000200 */
[----:B------:R-:W-:Y:S01]  /*4560*/  FSEL R63, R63, -INF , !P1 ;  /* 0xff8000003f3f7808 */ /* 0x000fe20004800000 */
[----:B------:R-:W-:Y:S01]  /*4570*/  HMMA.16816.F32.BF16 R32, R144, R66, R32 ;  /* 0x000000429020723c */ /* 0x000fe20000041820 */
[----:B------:R-:W-:Y:S01]  /*4580*/  FSEL R54, R52, -INF , !P2 ;  /* 0xff80000034367808 */ /* 0x000fe20005000000 */
[----:B------:R-:W-:Y:S01]  /*4590*/  FFMA.FTZ R99, R99, UR6, R55 ;  /* 0x0000000663637c23 */ /* 0x000fe20008010037 */
[----:B------:R-:W-:Y:S01]  /*45a0*/  ISETP.GE.AND P3, PT, R114, R138, PT ;  /* 0x0000008a7200720c */ /* 0x000fe20003f66270 */
[----:B------:R-:W-:-:S04]  /*45b0*/  DEPBAR.LE SB0, 0x0 ;  /* 0x000080000000791a */ /* 0x000fc80000000000 */
[----:B------:R-:W-:Y:S01]  /*45c0*/  ISETP.GE.AND P1, PT, R114, R3, PT ;  /* 0x000000037200720c */ /* 0x000fe20003f26270 */
[----:B------:R-:W-:Y:S01]  /*45d0*/  HMMA.16816.F32.BF16 R36, R140, R66, R36 ;  /* 0x000000428c24723c */ /* 0x000fe20000041824 */
[----:B------:R-:W-:Y:S01]  /*45e0*/  FSEL R52, R98, -INF , !P0 ;  /* 0xff80000062347808 */ /* 0x000fe20004000000 */
[C---:B------:R-:W-:Y:S01]  /*45f0*/  VIADD R67, R139.reuse, 0xffffffd9 ;  /* 0xffffffd98b437836 */ /* 0x040fe20000000000 */
[----:B------:R-:W-:Y:S02]  /*4600*/  I2FP.F32.U32 R98, R65 ;  /* 0x0000004100627245 */ /* 0x000fe40000201000 */
[C---:B------:R-:W-:Y:S02]  /*4610*/  ISETP.GE.AND P5, PT, R114.reuse, R2, PT ;  /* 0x000000027200720c */ /* 0x040fe40003fa6270 */
[----:B------:R-:W-:Y:S01]  /*4620*/  ISETP.GE.AND P4, PT, R114, R160, PT ;  /* 0x000000a07200720c */ /* 0x000fe20003f86270 */
[----:B------:R-:W-:Y:S01]  /*4630*/  VIADD R114, R139, 0xffffffd1 ;  /* 0xffffffd18b727836 */ /* 0x000fe20000000000 */
[----:B------:R-:W-:Y:S01]  /*4640*/  FSEL R64, R64, -INF , !P3 ;  /* 0xff80000040407808 */ /* 0x000fe20005800000 */
[C---:B------:R-:W-:Y:S01]  /*4650*/  FFMA.FTZ R46, R98.reuse, UR6, R46 ;  /* 0x00000006622e7c23 */ /* 0x040fe2000801002e */
[----:B------:R-:W-:Y:S01]  /*4660*/  FSEL R53, R159, -INF , !P1 ;  /* 0xff8000009f357808 */ /* 0x000fe20004800000 */
[C---:B------:R-:W-:Y:S01]  /*4670*/  FFMA.FTZ R40, R98.reuse, UR6, R40 ;  /* 0x0000000662287c23 */ /* 0x040fe20008010028 */
[C---:B------:R-:W-:Y:S01]  /*4680*/  ISETP.GE.AND P2, PT, R65.reuse, R138, PT ;  /* 0x0000008a4100720c */ /* 0x040fe20003f46270 */
[----:B------:R-:W-:Y:S01]  /*4690*/  FFMA.FTZ R66, R98, UR6, R42 ;  /* 0x0000000662427c23 */ /* 0x000fe2000801002a */
[----:B------:R-:W-:-:S02]  /*46a0*/  ISETP.GE.AND P0, PT, R65, R3, PT ;  /* 0x000000034100720c */ /* 0x000fc40003f06270 */
[C---:B------:R-:W-:Y:S02]  /*46b0*/  ISETP.GE.AND P3, PT, R65.reuse, R2, PT ;  /* 0x000000024100720c */ /* 0x040fe40003f66270 */
[----:B------:R-:W-:Y:S01]  /*46c0*/  ISETP.GE.AND P1, PT, R65, R160, PT ;  /* 0x000000a04100720c */ /* 0x000fe20003f26270 */
[----:B------:R-:W-:Y:S01]  /*46d0*/  FFMA.FTZ R65, R98, UR6, R44 ;  /* 0x0000000662417c23 */ /* 0x000fe2000801002c */
[----:B------:R-:W-:Y:S01]  /*46e0*/  FSEL R44, R99, -INF , !P4 ;  /* 0xff800000632c7808 */ /* 0x000fe20006000000 */
[----:B------:R-:W-:Y:S01]  /*46f0*/  VIADD R98, R139, 0xffffffd8 ;  /* 0xffffffd88b627836 */ /* 0x000fe20000000000 */
[----:B------:R-:W-:Y:S02]  /*4700*/  I2FP.F32.U32 R99, R114 ;  /* 0x0000007200637245 */ /* 0x000fe40000201000 */
[----:B------:R-:W-:Y:S02]  /*4710*/  FSEL R55, R115, -INF , !P5 ;  /* 0xff80000073377808 */ /* 0x000fe40006800000 */
[----:B------:R-:W-:Y:S01]  /*4720*/  FSEL R65, R65, -INF , !P2 ;  /* 0xff80000041417808 */ /* 0x000fe20005000000 */
[----:B------:R-:W-:Y:S01]  /*4730*/  FFMA.FTZ R45, R99, UR6, R45 ;  /* 0x00000006632d7c23 */ /* 0x000fe2000801002d */
[----:B------:R-:W-:Y:S01]  /*4740*/  FSEL R46, R46, -INF , !P0 ;  /* 0xff8000002e2e7808 */ /* 0x000fe20004000000 */
[----:B-1----:R-:W-:Y:S01]  /*4750*/  HMMA.16816.F32.BF16 R28, R144, R48, R28 ;  /* 0x00000030901c723c */ /* 0x002fe2000004181c */
[----:B------:R-:W-:-:S02]  /*4760*/  ISETP.GE.AND P5, PT, R114, R138, PT ;  /* 0x0000008a7200720c */ /* 0x000fc40003fa6270 */
[C---:B------:R-:W-:Y:S01]  /*4770*/  ISETP.GE.AND P4, PT, R114.reuse, R3, PT ;  /* 0x000000037200720c */ /* 0x040fe20003f86270 */
[----:B------:R-:W-:Y:S01]  /*4780*/  BAR.SYNC.DEFER_BLOCKING 0x0 ;  /* 0x0000000000007b1d */ /* 0x000fe20000010000 */
[C---:B------:R-:W-:Y:S02]  /*4790*/  ISETP.GE.AND P2, PT, R114.reuse, R2, PT ;  /* 0x000000027200720c */ /* 0x040fe40003f46270 */
[----:B------:R-:W-:Y:S01]  /*47a0*/  ISETP.GE.AND P0, PT, R114, R160, PT ;  /* 0x000000a07200720c */ /* 0x000fe20003f06270 */
[C---:B------:R-:W-:Y:S01]  /*47b0*/  FFMA.FTZ R114, R99.reuse, UR6, R47 ;  /* 0x0000000663727c23 */ /* 0x040fe2000801002f */
[----:B------:R-:W-:Y:S01]  /*47c0*/  FSEL R42, R40, -INF , !P3 ;  /* 0xff800000282a7808 */ /* 0x000fe20005800000 */
[C---:B------:R-:W-:Y:S01]  /*47d0*/  FFMA.FTZ R47, R99.reuse, UR6, R41 ;  /* 0x00000006632f7c23 */ /* 0x040fe20008010029 */
[----:B------:R-:W-:Y:S01]  /*47e0*/  FSEL R40, R66, -INF , !P1 ;  /* 0xff80000042287808 */ /* 0x000fe20004800000 */
[----:B------:R-:W-:Y:S01]  /*47f0*/  FFMA.FTZ R99, R99, UR6, R43 ;  /* 0x0000000663637c23 */ /* 0x000fe2000801002b */
[----:B------:R-:W-:Y:S01]  /*4800*/  I2FP.F32.U32 R66, R98 ;  /* 0x0000006200427245 */ /* 0x000fe20000201000 */
[----:B------:R-:W-:Y:S01]  /*4810*/  HMMA.16816.F32.BF16 R24, R140, R48, R24 ;  /* 0x000000308c18723c */ /* 0x000fe20000041818 */
[----:B------:R-:W-:-:S02]  /*4820*/  FSEL R43, R47, -INF , !P2 ;  /* 0xff8000002f2b7808 */ /* 0x000fc40005000000 */
[-C--:B------:R-:W-:Y:S01]  /*4830*/  ISETP.GE.AND P3, PT, R98, R138.reuse, PT ;  /* 0x0000008a6200720c */ /* 0x080fe20003f66270 */
[C---:B------:R-:W-:Y:S01]  /*4840*/  FFMA.FTZ R47, R66.reuse, UR6, R32 ;  /* 0x00000006422f7c23 */ /* 0x040fe20008010020 */
[----:B------:R-:W-:Y:S01]  /*4850*/  FFMA.FTZ R34, R66, UR6, R34 ;  /* 0x0000000642227c23 */ /* 0x000fe20008010022 */
[-C--:B------:R-:W-:Y:S01]  /*4860*/  ISETP.GE.AND P1, PT, R98, R3.reuse, PT ;  /* 0x000000036200720c */ /* 0x080fe20003f26270 */
[C---:B------:R-:W-:Y:S01]  /*4870*/  FFMA.FTZ R36, R66.reuse, UR6, R36 ;  /* 0x0000000642247c23 */ /* 0x040fe20008010024 */
[----:B------:R-:W-:Y:S01]  /*4880*/  FSEL R32, R99, -INF , !P0 ;  /* 0xff80000063207808 */ /* 0x000fe20004000000 */
[----:B------:R-:W-:Y:S01]  /*4890*/  FFMA.FTZ R48, R66, UR6, R38 ;  /* 0x0000000642307c23 */ /* 0x000fe20008010026 */
[----:B------:R-:W-:Y:S01]  /*48a0*/  FSEL R47, R47, -INF , !P3 ;  /* 0xff8000002f2f7808 */ /* 0x000fe20005800000 */
[C---:B------:R-:W-:Y:S01]  /*48b0*/  VIADD R38, R139.reuse, 0xffffffe0 ;  /* 0xffffffe08b267836 */ /* 0x040fe20000000000 */
[----:B------:R-:W-:Y:S01]  /*48c0*/  FSEL R34, R34, -INF , !P1 ;  /* 0xff80000022227808 */ /* 0x000fe20004800000 */
[----:B------:R-:W-:Y:S01]  /*48d0*/  VIADD R66, R139, 0xffffffe1 ;  /* 0xffffffe18b427836 */ /* 0x000fe20000000000 */
[C---:B------:R-:W-:Y:S01]  /*48e0*/  ISETP.GE.AND P2, PT, R67.reuse, R138, PT ;  /* 0x0000008a4300720c */ /* 0x040fe20003f46270 */
[----:B------:R-:W-:Y:S01]  /*48f0*/  HMMA.16816.F32.BF16 R16, R144, R50, R16 ;  /* 0x000000329010723c */ /* 0x000fe20000041810 */
[----:B------:R-:W-:-:S02]  /*4900*/  ISETP.GE.AND P0, PT, R67, R3, PT ;  /* 0x000000034300720c */ /* 0x000fc40003f06270 */
[C---:B------:R-:W-:Y:S02]  /*4910*/  ISETP.GE.AND P3, PT, R67.reuse, R2, PT ;  /* 0x000000024300720c */ /* 0x040fe40003f66270 */
[----:B------:R-:W-:Y:S02]  /*4920*/  ISETP.GE.AND P1, PT, R67, R160, PT ;  /* 0x000000a04300720c */ /* 0x000fe40003f26270 */
[----:B------:R-:W-:Y:S01]  /*4930*/  I2FP.F32.U32 R67, R67 ;  /* 0x0000004300437245 */ /* 0x000fe20000201000 */
[----:B------:R-:W-:Y:S01]  /*4940*/  HMMA.16816.F32.BF16 R20, R140, R50, R20 ;  /* 0x000000328c14723c */ /* 0x000fe20000041814 */
[----:B------:R-:W-:Y:S02]  /*4950*/  FSEL R45, R45, -INF , !P5 ;  /* 0xff8000002d2d7808 */ /* 0x000fe40006800000 */
[----:B------:R-:W-:Y:S01]  /*4960*/  ISETP.GE.AND P5, PT, R98, R2, PT ;  /* 0x000000026200720c */ /* 0x000fe20003fa6270 */
[C---:B------:R-:W-:Y:S01]  /*4970*/  FFMA.FTZ R49, R67.reuse, UR6, R33 ;  /* 0x0000000643317c23 */ /* 0x040fe20008010021 */
[----:B------:R-:W-:Y:S01]  /*4980*/  FSEL R41, R114, -INF , !P4 ;  /* 0xff80000072297808 */ /* 0x000fe20006000000 */
[C---:B------:R-:W-:Y:S01]  /*4990*/  FFMA.FTZ R39, R67.reuse, UR6, R39 ;  /* 0x0000000643277c23 */ /* 0x040fe20008010027 */
[----:B------:R-:W-:Y:S01]  /*49a0*/  ISETP.GE.AND P4, PT, R98, R160, PT ;  /* 0x000000a06200720c */ /* 0x000fe20003f86270 */
[----:B------:R-:W-:Y:S01]  /*49b0*/  FFMA.FTZ R98, R67, UR6, R35 ;  /* 0x0000000643627c23 */ /* 0x000fe20008010023 */
[----:B------:R-:W-:-:S02]  /*49c0*/  FSEL R35, R36, -INF , !P5 ;  /* 0xff80000024237808 */ /* 0x000fc40006800000 */
[----:B------:R-:W-:Y:S01]  /*49d0*/  FSEL R36, R49, -INF , !P2 ;  /* 0xff80000031247808 */ /* 0x000fe20005000000 */
[----:B------:R-:W-:Y:S01]  /*49e0*/  FFMA.FTZ R49, R67, UR6, R37 ;  /* 0x0000000643317c23 */ /* 0x000fe20008010025 */
[----:B------:R-:W-:Y:S02]  /*49f0*/  FSEL R33, R48, -INF , !P4 ;  /* 0xff80000030217808 */ /* 0x000fe40006000000 */
[----:B------:R-:W-:Y:S02]  /*4a00*/  I2FP.F32.U32 R48, R38 ;  /* 0x0000002600307245 */ /* 0x000fe40000201000 */
[----:B------:R-:W-:Y:S02]  /*4a10*/  FSEL R37, R98, -INF , !P0 ;  /* 0xff80000062257808 */ /* 0x000fe40004000000 */
[----:B------:R-:W-:Y:S01]  /*4a20*/  ISETP.GE.AND P5, PT, R38, R138, PT ;  /* 0x0000008a2600720c */ /* 0x000fe20003fa6270 */
[----:B------:R-:W-:Y:S01]  /*4a30*/  FFMA.FTZ R30, R48, UR6, R30 ;  /* 0x00000006301e7c23 */ /* 0x000fe2000801001e */
[----:B------:R-:W-:Y:S01]  /*4a40*/  ISETP.GE.AND P4, PT, R38, R3, PT ;  /* 0x000000032600720c */ /* 0x000fe20003f86270 */
[----:B------:R-:W-:Y:S01]  /*4a50*/  FFMA.FTZ R26, R48, UR6, R26 ;  /* 0x00000006301a7c23 */ /* 0x000fe2000801001a */
[----:B------:R-:W-:-:S02]  /*4a60*/  ISETP.GE.AND P2, PT, R38, R2, PT ;  /* 0x000000022600720c */ /* 0x000fc40003f46270 */
[----:B------:R-:W-:Y:S02]  /*4a70*/  ISETP.GE.AND P0, PT, R38, R160, PT ;  /* 0x000000a02600720c */ /* 0x000fe40003f06270 */
[----:B------:R-:W-:Y:S01]  /*4a80*/  FSEL R38, R49, -INF , !P3 ;  /* 0xff80000031267808 */ /* 0x000fe20005800000 */
[----:B------:R-:W-:Y:S01]  /*4a90*/  FFMA.FTZ R49, R48, UR6, R28 ;  /* 0x0000000630317c23 */ /* 0x000fe2000801001c */
[----:B------:R-:W-:Y:S02]  /*4aa0*/  FSEL R28, R39, -INF , !P1 ;  /* 0xff800000271c7808 */ /* 0x000fe40004800000 */
[----:B------:R-:W-:Y:S02]  /*4ab0*/  FSEL R30, R30, -INF , !P4 ;  /* 0xff8000001e1e7808 */ /* 0x000fe40006000000 */
[----:B------:R-:W-:Y:S01]  /*4ac0*/  FSEL R39, R49, -INF , !P5 ;  /* 0xff80000031277808 */ /* 0x000fe20006800000 */
[----:B------:R-:W-:Y:S01]  /*4ad0*/  FFMA.FTZ R49, R48, UR6, R24 ;  /* 0x0000000630317c23 */ /* 0x000fe20008010018 */
[C---:B------:R-:W-:Y:S01]  /*4ae0*/  ISETP.GE.AND P3, PT, R66.reuse, R138, PT ;  /* 0x0000008a4200720c */ /* 0x040fe20003f66270 */
[----:B------:R-:W-:Y:S01]  /*4af0*/  VIADD R24, R139, 0xffffffe8 ;  /* 0xffffffe88b187836 */ /* 0x000fe20000000000 */
[----:B------:R-:W-:-:S02]  /*4b00*/  ISETP.GE.AND P1, PT, R66, R3, PT ;  /* 0x000000034200720c */ /* 0x000fc40003f26270 */
[C---:B------:R-:W-:Y:S02]  /*4b10*/  ISETP.GE.AND P5, PT, R66.reuse, R2, PT ;  /* 0x000000024200720c */ /* 0x040fe40003fa6270 */
[----:B------:R-:W-:Y:S02]  /*4b20*/  ISETP.GE.AND P4, PT, R66, R160, PT ;  /* 0x000000a04200720c */ /* 0x000fe40003f86270 */
[----:B------:R-:W-:Y:S02]  /*4b30*/  I2FP.F32.U32 R66, R66 ;  /* 0x0000004200427245 */ /* 0x000fe40000201000 */
[----:B------:R-:W-:Y:S02]  /*4b40*/  FSEL R48, R49, -INF , !P2 ;  /* 0xff80000031307808 */ /* 0x000fe40005000000 */
[----:B------:R-:W-:Y:S01]  /*4b50*/  ISETP.GE.AND P2, PT, R24, R138, PT ;  /* 0x0000008a1800720c */ /* 0x000fe20003f46270 */
[C---:B------:R-:W-:Y:S01]  /*4b60*/  FFMA.FTZ R50, R66.reuse, UR6, R29 ;  /* 0x0000000642327c23 */ /* 0x040fe2000801001d */
[----:B------:R-:W-:Y:S01]  /*4b70*/  FFMA.FTZ R29, R66, UR6, R31 ;  /* 0x00000006421d7c23 */ /* 0x000fe2000801001f */
[----:B------:R-:W-:Y:S01]  /*4b80*/  FSEL R31, R26, -INF , !P0 ;  /* 0xff8000001a1f7808 */ /* 0x000fe20004000000 */
[----:B------:R-:W-:Y:S01]  /*4b90*/  VIADD R26, R139, 0xffffffe9 ;  /* 0xffffffe98b1a7836 */ /* 0x000fe20000000000 */
[----:B------:R-:W-:Y:S01]  /*4ba0*/  ISETP.GE.AND P0, PT, R24, R3, PT ;  /* 0x000000031800720c */ /* 0x000fe20003f06270 */
[----:B------:R-:W-:Y:S01]  /*4bb0*/  FFMA.FTZ R25, R66, UR6, R25 ;  /* 0x0000000642197c23 */ /* 0x000fe20008010019 */
[----:B------:R-:W-:Y:S01]  /*4bc0*/  FSEL R50, R50, -INF , !P3 ;  /* 0xff80000032327808 */ /* 0x000fe20005800000 */
[----:B------:R-:W-:Y:S01]  /*4bd0*/  FFMA.FTZ R27, R66, UR6, R27 ;  /* 0x00000006421b7c23 */ /* 0x000fe2000801001b */
[----:B------:R-:W-:-:S02]  /*4be0*/  FSEL R49, R29, -INF , !P1 ;  /* 0xff8000001d317808 */ /* 0x000fc40004800000 */
[C---:B------:R-:W-:Y:S02]  /*4bf0*/  ISETP.GE.AND P3, PT, R24.reuse, R2, PT ;  /* 0x000000021800720c */ /* 0x040fe40003f66270 */
[----:B------:R-:W-:Y:S02]  /*4c00*/  ISETP.GE.AND P1, PT, R24, R160, PT ;  /* 0x000000a01800720c */ /* 0x000fe40003f26270 */
[----:B------:R-:W-:Y:S02]  /*4c10*/  I2FP.F32.U32 R24, R24 ;  /* 0x0000001800187245 */ /* 0x000fe40000201000 */
[----:B------:R-:W-:Y:S02]  /*4c20*/  FSEL R99, R25, -INF , !P5 ;  /* 0xff80000019637808 */ /* 0x000fe40006800000 */
[----:B------:R-:W-:Y:S01]  /*4c30*/  ISETP.GE.AND P5, PT, R26, R138, PT ;  /* 0x0000008a1a00720c */ /* 0x000fe20003fa6270 */
[C---:B------:R-:W-:Y:S01]  /*4c40*/  FFMA.FTZ R16, R24.reuse, UR6, R16 ;  /* 0x0000000618107c23 */ /* 0x040fe20008010010 */
[C---:B------:R-:W-:Y:S01]  /*4c50*/  FFMA.FTZ R18, R24.reuse, UR6, R18 ;  /* 0x0000000618127c23 */ /* 0x040fe20008010012 */
[C---:B------:R-:W-:Y:S01]  /*4c60*/  FFMA.FTZ R20, R24.reuse, UR6, R20 ;  /* 0x0000000618147c23 */ /* 0x040fe20008010014 */
[----:B------:R-:W-:Y:S01]  /*4c70*/  FSEL R114, R27, -INF , !P4 ;  /* 0xff8000001b727808 */ /* 0x000fe20006000000 */
[----:B------:R-:W-:Y:S01]  /*4c80*/  FFMA.FTZ R22, R24, UR6, R22 ;  /* 0x0000000618167c23 */ /* 0x000fe20008010016 */
[----:B------:R-:W-:-:S02]  /*4c90*/  FSEL R144, R16, -INF , !P2 ;  /* 0xff80000010907808 */ /* 0x000fc40005000000 */
[----:B------:R-:W-:Y:S02]  /*4ca0*/  I2FP.F32.U32 R16, R26 ;  /* 0x0000001a00107245 */ /* 0x000fe40000201000 */
[----:B------:R-:W-:Y:S01]  /*4cb0*/  FSEL R115, R18, -INF , !P0 ;  /* 0xff80000012737808 */ /* 0x000fe20004000000 */
[C---:B------:R-:W-:Y:S01]  /*4cc0*/  VIADD R18, R139.reuse, 0xfffffff0 ;  /* 0xfffffff08b127836 */ /* 0x040fe20000000000 */
[----:B------:R-:W-:Y:S01]  /*4cd0*/  FSEL R125, R20, -INF , !P3 ;  /* 0xff800000147d7808 */ /* 0x000fe20005800000 */
[C---:B------:R-:W-:Y:S01]  /*4ce0*/  FFMA.FTZ R17, R16.reuse, UR6, R17 ;  /* 0x0000000610117c23 */ /* 0x040fe20008010011 */
[C---:B------:R-:W-:Y:S01]  /*4cf0*/  FFMA.FTZ R19, R16.reuse, UR6, R19 ;  /* 0x0000000610137c23 */ /* 0x040fe20008010013 */
[C---:B------:R-:W-:Y:S01]  /*4d00*/  FFMA.FTZ R21, R16.reuse, UR6, R21 ;  /* 0x0000000610157c23 */ /* 0x040fe20008010015 */
[----:B------:R-:W-:Y:S01]  /*4d10*/  FFMA.FTZ R23, R16, UR6, R23 ;  /* 0x0000000610177c23 */ /* 0x000fe20008010017 */
[----:B------:R-:W-:Y:S01]  /*4d20*/  ISETP.GE.AND P3, PT, R18, R138, PT ;  /* 0x0000008a1200720c */ /* 0x000fe20003f66270 */
[----:B------:R-:W-:Y:S01]  /*4d30*/  VIADD R16, R139, 0xfffffff1 ;  /* 0xfffffff18b107836 */ /* 0x000fe20000000000 */
[----:B------:R-:W-:-:S02]  /*4d40*/  FSEL R145, R17, -INF , !P5 ;  /* 0xff80000011917808 */ /* 0x000fc40006800000 */
[----:B------:R-:W-:Y:S02]  /*4d50*/  I2FP.F32.U32 R17, R18 ;  /* 0x0000001200117245 */ /* 0x000fe40000201000 */
[-C--:B------:R-:W-:Y:S02]  /*4d60*/  ISETP.GE.AND P5, PT, R18, R2.reuse, PT ;  /* 0x000000021200720c */ /* 0x080fe40003fa6270 */
[C---:B------:R-:W-:Y:S01]  /*4d70*/  ISETP.GE.AND P4, PT, R26.reuse, R3, PT ;  /* 0x000000031a00720c */ /* 0x040fe20003f86270 */
[C---:B------:R-:W-:Y:S01]  /*4d80*/  FFMA.FTZ R12, R17.reuse, UR6, R12 ;  /* 0x00000006110c7c23 */ /* 0x040fe2000801000c */
[C---:B------:R-:W-:Y:S01]  /*4d90*/  FFMA.FTZ R8, R17.reuse, UR6, R8 ;  /* 0x0000000611087c23 */ /* 0x040fe20008010008 */
[----:B------:R-:W-:Y:S01]  /*4da0*/  FFMA.FTZ R146, R17, UR6, R10 ;  /* 0x0000000611927c23 */ /* 0x000fe2000801000a */
[----:B------:R-:W-:Y:S01]  /*4db0*/  VIADD R10, R139, 0xfffffff9 ;  /* 0xfffffff98b0a7836 */ /* 0x000fe20000000000 */
[----:B------:R-:W-:Y:S01]  /*4dc0*/  ISETP.GE.AND P2, PT, R26, R2, PT ;  /* 0x000000021a00720c */ /* 0x000fe20003f46270 */
[----:B------:R-:W-:Y:S01]  /*4dd0*/  FFMA.FTZ R14, R17, UR6, R14 ;  /* 0x00000006110e7c23 */ /* 0x000fe2000801000e */
[----:B------:R-:W-:-:S02]  /*4de0*/  FSEL R168, R12, -INF , !P3 ;  /* 0xff8000000ca87808 */ /* 0x000fc40005800000 */
[----:B------:R-:W-:Y:S02]  /*4df0*/  I2FP.F32.U32 R12, R16 ;  /* 0x00000010000c7245 */ /* 0x000fe40000201000 */
[----:B------:R-:W-:Y:S02]  /*4e00*/  ISETP.GE.AND P0, PT, R26, R160, PT ;  /* 0x000000a01a00720c */ /* 0x000fe40003f06270 */
[----:B------:R-:W-:Y:S01]  /*4e10*/  FSEL R147, R8, -INF , !P5 ;  /* 0xff80000008937808 */ /* 0x000fe20006800000 */
[C---:B------:R-:W-:Y:S01]  /*4e20*/  FFMA.FTZ R13, R12.reuse, UR6, R13 ;  /* 0x000000060c0d7c23 */ /* 0x040fe2000801000d */
[----:B------:R-:W-:Y:S01]  /*4e30*/  I2FP.F32.U32 R8, R10 ;  /* 0x0000000a00087245 */ /* 0x000fe20000201000 */
[----:B------:R-:W-:Y:S01]  /*4e40*/  FFMA.FTZ R15, R12, UR6, R15 ;  /* 0x000000060c0f7c23 */ /* 0x000fe2000801000f */
[----:B------:R-:W-:Y:S01]  /*4e50*/  FSEL R124, R22, -INF , !P1 ;  /* 0xff800000167c7808 */ /* 0x000fe20004800000 */
[----:B------:R-:W-:Y:S01]  /*4e60*/  FFMA.FTZ R9, R12, UR6, R9 ;  /* 0x000000060c097c23 */ /* 0x000fe20008010009 */
[----:B------:R-:W-:Y:S01]  /*4e70*/  FSEL R140, R19, -INF , !P4 ;  /* 0xff800000138c7808 */ /* 0x000fe20006000000 */
[----:B------:R-:W-:Y:S01]  /*4e80*/  FFMA.FTZ R149, R8, UR6, R149 ;  /* 0x0000000608957c23 */ /* 0x000fe20008010095 */
[----:B------:R-:W-:Y:S01]  /*4e90*/  FSEL R141, R21, -INF , !P2 ;  /* 0xff800000158d7808 */ /* 0x000fe20005000000 */
[----:B------:R-:W-:Y:S01]  /*4ea0*/  FFMA.FTZ R11, R12, UR6, R11 ;  /* 0x000000060c0b7c23 */ /* 0x000fe2000801000b */
[----:B------:R-:W-:Y:S01]  /*4eb0*/  FSEL R142, R23, -INF , !P0 ;  /* 0xff800000178e7808 */ /* 0x000fe20004000000 */
[----:B------:R-:W-:Y:S01]  /*4ec0*/  FFMA.FTZ R171, R8, UR6, R151 ;  /* 0x0000000608ab7c23 */ /* 0x000fe20008010097 */
[----:B------:R-:W-:Y:S01]  /*4ed0*/  ISETP.GE.AND P1, PT, R18, R3, PT ;  /* 0x000000031200720c */ /* 0x000fe20003f26270 */
[----:B------:R-:W-:Y:S01]  /*4ee0*/  FFMA.FTZ R5, R8, UR6, R5 ;  /* 0x0000000608057c23 */ /* 0x000fe20008010005 */
[----:B------:R-:W-:Y:S01]  /*4ef0*/  ISETP.GE.AND P4, PT, R18, R160, PT ;  /* 0x000000a01200720c */ /* 0x000fe20003f86270 */
[----:B------:R-:W-:Y:S01]  /*4f00*/  FFMA.FTZ R7, R8, UR6, R7 ;  /* 0x0000000608077c23 */ /* 0x000fe20008010007 */
[----:B------:R-:W-:-:S02]  /*4f10*/  ISETP.GE.AND P2, PT, R16, R138, PT ;  /* 0x0000008a1000720c */ /* 0x000fc40003f46270 */
[----:B------:R-:W-:Y:S02]  /*4f20*/  ISETP.GE.AND P0, PT, R16, R3, PT ;  /* 0x000000031000720c */ /* 0x000fe40003f06270 */
[----:B------:R-:W-:Y:S02]  /*4f30*/  FSEL R143, R14, -INF , !P1 ;  /* 0xff8000000e8f7808 */ /* 0x000fe40004800000 */
[----:B------:R-:W-:Y:S02]  /*4f40*/  ISETP.GE.AND P5, PT, R10, R138, PT ;  /* 0x0000008a0a00720c */ /* 0x000fe40003fa6270 */
[----:B------:R-:W-:Y:S02]  /*4f50*/  FSEL R146, R146, -INF , !P4 ;  /* 0xff80000092927808 */ /* 0x000fe40006000000 */
[----:B------:R-:W-:Y:S02]  /*4f60*/  FSEL R172, R13, -INF , !P2 ;  /* 0xff8000000dac7808 */ /* 0x000fe40005000000 */
[----:B------:R-:W-:-:S02]  /*4f70*/  FSEL R159, R15, -INF , !P0 ;  /* 0xff8000000f9f7808 */ /* 0x000fc40004000000 */
[C---:B------:R-:W-:Y:S02]  /*4f80*/  ISETP.GE.AND P3, PT, R16.reuse, R2, PT ;  /* 0x000000021000720c */ /* 0x040fe40003f66270 */
[----:B------:R-:W-:Y:S02]  /*4f90*/  ISETP.GE.AND P1, PT, R16, R160, PT ;  /* 0x000000a01000720c */ /* 0x000fe40003f26270 */
[C---:B------:R-:W-:Y:S02]  /*4fa0*/  ISETP.GE.AND P4, PT, R10.reuse, R3, PT ;  /* 0x000000030a00720c */ /* 0x040fe40003f86270 */
[C---:B------:R-:W-:Y:S02]  /*4fb0*/  ISETP.GE.AND P2, PT, R10.reuse, R2, PT ;  /* 0x000000020a00720c */ /* 0x040fe40003f46270 */
[----:B------:R-:W-:Y:S02]  /*4fc0*/  ISETP.GE.AND P0, PT, R10, R160, PT ;  /* 0x000000a00a00720c */ /* 0x000fe40003f06270 */
[----:B------:R-:W-:-:S02]  /*4fd0*/  FSEL R173, R149, -INF , !P5 ;  /* 0xff80000095ad7808 */ /* 0x000fc40006800000 */
[----:B------:R-:W-:Y:S02]  /*4fe0*/  FSEL R170, R9, -INF , !P3 ;  /* 0xff80000009aa7808 */ /* 0x000fe40005800000 */
[----:B------:R-:W-:Y:S02]  /*4ff0*/  FSEL R151, R11, -INF , !P1 ;  /* 0xff8000000b977808 */ /* 0x000fe40004800000 */
[----:B------:R-:W-:Y:S02]  /*5000*/  FSEL R171, R171, -INF , !P4 ;  /* 0xff800000abab7808 */ /* 0x000fe40006000000 */
[----:B------:R-:W-:Y:S02]  /*5010*/  FSEL R169, R5, -INF , !P2 ;  /* 0xff80000005a97808 */ /* 0x000fe40005000000 */
[----:B------:R-:W-:Y:S01]  /*5020*/  FSEL R149, R7, -INF , !P0 ;  /* 0xff80000007957808 */ /* 0x000fe20004000000 */
[----:B------:R-:W-:Y:S06]  /*5030*/  BRA.U !UP0, `(.L_x_424) ;  /* 0x0000000108e87547 */ /* 0x000fec000b800000 */
[----:B------:R-:W1:Y:S01]  /*5040*/  LDCU UR5, c[0x0][0x440] ;  /* 0x00008800ff0577ac */ /* 0x000e620008000800 */
[----:B------:R-:W-:Y:S01]  /*5050*/  IMAD.U32 R11, RZ, RZ, UR10 ;  /* 0x0000000aff0b7e24 */ /* 0x000fe2000f8e00ff */
[----:B------:R-:W-:Y:S01]  /*5060*/  BSSY.RECONVERGENT B0, `(.L_x_425) ;  /* 0x0000036000007945 */ /* 0x000fe20003800200 */
[----:B------:R-:W-:Y:S01]  /*5070*/  IMAD.U32 R9, RZ, RZ, UR10 ;  /* 0x0000000aff097e24 */ /* 0x000fe2000f8e00ff */
[----:B------:R-:W-:Y:S01]  /*5080*/  UIADD3 UR13, UPT, UPT, UR19, -0x2, URZ ;  /* 0xfffffffe130d7890 */ /* 0x000fe2000fffe0ff */
[----:B------:R-:W-:Y:S02]  /*5090*/  IMAD.U32 R5, RZ, RZ, UR10 ;  /* 0x0000000aff057e24 */ /* 0x000fe4000f8e00ff */
[----:B------:R-:W-:Y:S01]  /*50a0*/  IMAD.U32 R10, RZ, RZ, UR11 ;  /* 0x0000000bff0a7e24 */ /* 0x000fe2000f8e00ff */
[----:B------:R-:W-:Y:S01]  /*50b0*/  UIMAD.WIDE.U32 UR14, UR13, UR10, URZ ;  /* 0x0000000a0d0e72a5 */ /* 0x000fe2000f8e00ff */
[----:B------:R-:W-:Y:S02]  /*50c0*/  IMAD.U32 R12, RZ, RZ, UR10 ;  /* 0x0000000aff0c7e24 */ /* 0x000fe4000f8e00ff */
[----:B------:R-:W-:Y:S01]  /*50d0*/  IMAD.U32 R8, RZ, RZ, UR11 ;  /* 0x0000000bff087e24 */ /* 0x000fe2000f8e00ff */
[----:B------:R-:W-:-:S02]  /*50e0*/  UIMAD UR13, UR13, UR11, UR15 ;  /* 0x0000000b0d0d72a4 */ /* 0x000fc4000f8e020f */
[----:B------:R-:W-:Y:S02]  /*50f0*/  USHF.L.U32 UR12, UR14, 0x7, URZ ;  /* 0x000000070e0c7899 */ /* 0x000fe400080006ff */
[----:B------:R-:W-:Y:S01]  /*5100*/  USHF.L.U64.HI UR13, UR14, 0x7, UR13 ;  /* 0x000000070e0d7899 */ /* 0x000fe2000801020d */
[C---:B-1----:R-:W-:Y:S02]  /*5110*/  ISETP.GE.AND P0, PT, R177.reuse, UR5, PT ;  /* 0x00000005b1007c0c */ /* 0x042fe4000bf06270 */
[----:B------:R-:W-:Y:S01]  /*5120*/  ISETP.GE.AND P1, PT, R177, UR5, PT ;  /* 0x00000005b1007c0c */ /* 0x000fe2000bf26270 */
[----:B------:R-:W-:-:S10]  /*5130*/  IMAD.U32 R7, RZ, RZ, UR12 ;  /* 0x0000000cff077e24 */ /* 0x000fd4000f8e00ff */
[----:B------:R-:W-:Y:S02]  /*5140*/  @!P0 LEA R11, P2, R11, UR12, 0x6 ;  /* 0x0000000c0b0b8c11 */ /* 0x000fe4000f8430ff */
[----:B------:R-:W-:Y:S02]  /*5150*/  @!P0 LEA R9, P3, R9, UR12, 0x5 ;  /* 0x0000000c09098c11 */ /* 0x000fe4000f8628ff */
[----:B------:R-:W-:Y:S01]  /*5160*/  @!P0 LEA.HI.X R10, R5, UR13, R10, 0x6, P2 ;  /* 0x0000000d050a8c11 */ /* 0x000fe200090f340a */
[----:B------:R-:W-:Y:S01]  /*5170*/  IMAD.U32 R5, RZ, RZ, UR13 ;  /* 0x0000000dff057e24 */ /* 0x000fe2000f8e00ff */
[-C--:B------:R-:W-:Y:S02]  /*5180*/  @!P1 LEA R16, P4, R7, R225.reuse, 0x1 ;  /* 0x000000e107109211 */ /* 0x080fe400078808ff */
[----:B------:R-:W-:Y:S02]  /*5190*/  @!P0 LEA.HI.X R8, R12, UR13, R8, 0x5, P3 ;  /* 0x0000000d0c088c11 */ /* 0x000fe400098f2c08 */
[----:B------:R-:W-:-:S02]  /*51a0*/  @!P0 LEA R14, P3, R9, R225, 0x1 ;  /* 0x000000e1090e8211 */ /* 0x000fc400078608ff */
        /* <DEDUP_REMOVED lines=21> */
[----:B------:R-:W-:Y:S02]  /*5300*/  UIMAD UR5, UR11, 0x60, URZ ;  /* 0x000000600b0578a4 */ /* 0x000fe4000f8e02ff */
[----:B------:R-:W-:-:S04]  /*5310*/  UIMAD.WIDE.U32 UR14, UR10, 0x60, UR12 ;  /* 0x000000600a0e78a5 */ /* 0x000fc8000f8e000c */
[----:B------:R-:W-:Y:S02]  /*5320*/  UIADD3 UR5, UPT, UPT, UR5, UR15, URZ ;  /* 0x0000000f05057290 */ /* 0x000fe4000fffe0ff */
[----:B------:R-:W-:Y:S01]  /*5330*/  IMAD.U32 R8, RZ, RZ, UR14 ;  /* 0x0000000eff087e24 */ /* 0x000fe2000f8e00ff */
        /* <DEDUP_REMOVED lines=8> */
.L_x_426:
[----:B------:R-:W-:Y:S05]  /*53c0*/  BSYNC.RECONVERGENT B0 ;  /* 0x0000000000007941 */ /* 0x000fea0003800200 */
.L_x_425:
[----:B------:R-:W0:Y:S02]  /*53d0*/  LDGDEPBAR ;  /* 0x00000000000079af */ /* 0x000e240000000000 */
.L_x_424:
[----:B------:R-:W-:Y:S01]  /*53e0*/  SHF.R.U32.HI R5, RZ, 0x5, R132 ;  /* 0x00000005ff057819 */ /* 0x000fe20000011684 */
[----:B------:R-:W-:Y:S01]  /*53f0*/  IMAD.U32 R164, RZ, RZ, UR22 ;  /* 0x00000016ffa47e24 */ /* 0x000fe2000f8e00ff */
[----:B------:R-:W-:Y:S01]  /*5400*/  USHF.L.U32 UR27, UR19, 0x2, URZ ;  /* 0x00000002131b7899 */ /* 0x000fe200080006ff */
[----:B------:R-:W-:Y:S01]  /*5410*/  IMAD.WIDE.U32 R234, R134, -0x2daee0ad, RZ ;  /* 0xd2511f5386ea7825 */ /* 0x000fe200078e00ff */
[----:B------:R-:W-:Y:S01]  /*5420*/  UIADD3 UR12, UPT, UPT, UR21, -0x4498517b, URZ ;  /* 0xbb67ae85150c7890 */ /* 0x000fe2000fffe0ff */
[----:B------:R-:W-:Y:S01]  /*5430*/  FMNMX3.FTZ R20, R129, R130, R6, !PT ;  /* 0x0000008281147276 */ /* 0x000fe20007810006 */
[----:B------:R-:W-:Y:S01]  /*5440*/  UIADD3 UR13, UPT, UPT, UR27, -0x4, URZ ;  /* 0xfffffffc1b0d7890 */ /* 0x000fe2000fffe0ff */
[----:B------:R-:W-:Y:S01]  /*5450*/  IMAD R164, R164, 0x8, R5 ;  /* 0x00000008a4a47824 */ /* 0x000fe200078e0205 */
[----:B------:R-:W-:Y:S01]  /*5460*/  UIADD3 UR7, UPT, UPT, UR27, -0x3, URZ ;  /* 0xfffffffd1b077890 */ /* 0x000fe2000fffe0ff */
[----:B------:R-:W-:Y:S01]  /*5470*/  IMAD.IADD R227, R161, 0x1, R135 ;  /* 0x00000001a1e37824 */ /* 0x000fe200078e0287 */
[----:B------:R-:W-:Y:S01]  /*5480*/  UIADD3 UR16, UPT, UPT, UR20, -0x61c88647, URZ ;  /* 0x9e3779b914107890 */ /* 0x000fe2000fffe0ff */
[C---:B------:R-:W-:Y:S01]  /*5490*/  VIADD R162, R164.reuse, 0x4 ;  /* 0x00000004a4a27836 */ /* 0x040fe20000000000 */
[----:B------:R-:W-:Y:S01]  /*54a0*/  UIADD3 UR15, UPT, UPT, UR20, 0x3c6ef372, URZ ;  /* 0x3c6ef372140f7890 */ /* 0x000fe2000fffe0ff */
[----:B------:R-:W-:Y:S01]  /*54b0*/  IMAD.WIDE.U32 R164, R164, -0x326172a9, RZ ;  /* 0xcd9e8d57a4a47825 */ /* 0x000fe200078e00ff */
[----:B------:R-:W-:Y:S01]  /*54c0*/  UIADD3 UR26, UPT, UPT, UR21, 0x76cf5d0a, URZ ;  /* 0x76cf5d0a151a7890 */ /* 0x000fe2000fffe0ff */
[----:B------:R-:W-:Y:S01]  /*54d0*/  FMNMX3.FTZ R20, R20, R118, R110, !PT ;  /* 0x0000007614147276 */ /* 0x000fe2000781006e */
[----:B------:R-:W-:Y:S01]  /*54e0*/  UIADD3 UR25, UPT, UPT, UR21, 0x32370b8f, URZ ;  /* 0x32370b8f15197890 */ /* 0x000fe2000fffe0ff */
[----:B------:R-:W-:Y:S01]  /*54f0*/  IMAD.U32 R18, RZ, RZ, UR13 ;  /* 0x0000000dff127e24 */ /* 0x000fe2000f8e00ff */
[C---:B------:R-:W-:Y:S01]  /*5500*/  LOP3.LUT R232, R133.reuse, UR20, R165, 0x96, !PT ;  /* 0x0000001485e87c12 */ /* 0x040fe2000f8e96a5 */
[----:B------:R-:W-:Y:S01]  /*5510*/  IMAD.WIDE.U32 R162, R162, -0x326172a9, RZ ;  /* 0xcd9e8d57a2a27825 */ /* 0x000fe200078e00ff */
[----:B------:R-:W-:Y:S01]  /*5520*/  UIADD3 UR5, UPT, UPT, UR27, -0x2, URZ ;  /* 0xfffffffe1b057890 */ /* 0x000fe2000fffe0ff */
[----:B------:R-:W-:Y:S01]  /*5530*/  FMNMX3.FTZ R20, R20, R104, R107, !PT ;  /* 0x0000006814147276 */ /* 0x000fe2000781006b */
[----:B------:R-:W-:Y:S01]  /*5540*/  UIADD3 UR23, UPT, UPT, UR21, -0x126145ec, URZ ;  /* 0xed9eba1415177890 */ /* 0x000fe2000fffe0ff */
[----:B------:R-:W-:Y:S01]  /*5550*/  LOP3.LUT R18, R18, UR21, R235, 0x96, !PT ;  /* 0x0000001512127c12 */ /* 0x000fe2000f8e96eb */
[----:B------:R-:W-:Y:S01]  /*5560*/  IMAD.WIDE.U32 R232, R232, -0x2daee0ad, RZ ;  /* 0xd2511f53e8e87825 */ /* 0x000fe200078e00ff */
[----:B------:R-:W-:Y:S01]  /*5570*/  LOP3.LUT R230, R133, UR20, R163, 0x96, !PT ;  /* 0x0000001485e67c12 */ /* 0x000fe2000f8e96a3 */
[----:B------:R-:W-:Y:S01]  /*5580*/  UIADD3 UR14, UPT, UPT, UR20, 0x78dde6e4, URZ ;  /* 0x78dde6e4140e7890 */ /* 0x000fe2000fffe0ff */
[----:B------:R-:W-:Y:S01]  /*5590*/  FMNMX3.FTZ R20, R20, R111, R94, !PT ;  /* 0x0000006f14147276 */ /* 0x000fe2000781005e */
[----:B------:R-:W-:Y:S01]  /*55a0*/  IMAD.U32 R182, RZ, RZ, UR7 ;  /* 0x00000007ffb67e24 */ /* 0x000fe2000f8e00ff */
[----:B------:R-:W-:Y:S01]  /*55b0*/  LOP3.LUT R186, R234, UR12, R233, 0x96, !PT ;  /* 0x0000000ceaba7c12 */ /* 0x000fe2000f8e96e9 */
[----:B------:R-:W-:Y:S01]  /*55c0*/  IMAD.WIDE.U32 R18, R18, -0x326172a9, RZ ;  /* 0xcd9e8d5712127825 */ /* 0x000fe200078e00ff */
[----:B------:R-:W-:Y:S01]  /*55d0*/  UIADD3 UR7, UPT, UPT, UR20, -0x255992d5, URZ ;  /* 0xdaa66d2b14077890 */ /* 0x000fe2000fffe0ff */
[----:B------:R-:W-:Y:S01]  /*55e0*/  FMNMX3.FTZ R20, R20, R90, R91, !PT ;  /* 0x0000005a14147276 */ /* 0x000fe2000781005b */
[----:B------:R-:W-:Y:S01]  /*55f0*/  UIADD3 UR13, UPT, UPT, UR20, 0x1715609d, URZ ;  /* 0x1715609d140d7890 */ /* 0x000fe2000fffe0ff */
[----:B------:R-:W-:Y:S01]  /*5600*/  LOP3.LUT R182, R182, UR21, R235, 0x96, !PT ;  /* 0x00000015b6b67c12 */ /* 0x000fe2000f8e96eb */
[----:B------:R-:W-:Y:S01]  /*5610*/  IMAD.WIDE.U32 R230, R230, -0x2daee0ad, RZ ;  /* 0xd2511f53e6e67825 */ /* 0x000fe200078e00ff */
[--C-:B------:R-:W-:Y:S01]  /*5620*/  LOP3.LUT R9, R164, UR16, R19.reuse, 0x96, !PT ;  /* 0x00000010a4097c12 */ /* 0x100fe2000f8e9613 */
[----:B------:R-:W-:Y:S01]  /*5630*/  UIADD3 UR22, UPT, UPT, UR21, -0x56f99767, URZ ;  /* 0xa906689915167890 */ /* 0x000fe2000fffe0ff */
[----:B------:R-:W-:Y:S01]  /*5640*/  LOP3.LUT R7, R162, UR16, R19, 0x96, !PT ;  /* 0x00000010a2077c12 */ /* 0x000fe2000f8e9613 */
[----:B------:R-:W-:Y:S01]  /*5650*/  IMAD.WIDE.U32 R186, R186, -0x326172a9, RZ ;  /* 0xcd9e8d57baba7825 */ /* 0x000fe200078e00ff */
[----:B------:R-:W-:Y:S01]  /*5660*/  LOP3.LUT R26, R234, UR12, R231, 0x96, !PT ;  /* 0x0000000cea1a7c12 */ /* 0x000fe2000f8e96e7 */
[----:B------:R-:W-:Y:S01]  /*5670*/  UIADD3 UR12, UPT, UPT, UR20, -0x4ab325aa, URZ ;  /* 0xb54cda56140c7890 */ /* 0x000fe2000fffe0ff */
[----:B------:R-:W-:Y:S01]  /*5680*/  FMNMX3.FTZ R20, R20, R86, R78, !PT ;  /* 0x0000005614147276 */ /* 0x000fe2000781004e */
[----:B------:R-:W-:Y:S01]  /*5690*/  IMAD.WIDE.U32 R182, R182, -0x326172a9, RZ ;  /* 0xcd9e8d57b6b67825 */ /* 0x000fe200078e00ff */
[----:B------:R-:W-:Y:S01]  /*56a0*/  LOP3.LUT R8, R18, UR15, R187, 0x96, !PT ;  /* 0x0000000f12087c12 */ /* 0x000fe2000f8e96bb */
[----:B------:R-:W-:Y:S01]  /*56b0*/  UIADD3 UR17, UPT, UPT, UR21, 0x646e171e, URZ ;  /* 0x646e171e15117890 */ /* 0x000fe2000fffe0ff */
[----:B------:R-:W-:Y:S01]  /*56c0*/  FMNMX3.FTZ R20, R20, R77, R85, !PT ;  /* 0x0000004d14147276 */ /* 0x000fe20007810055 */
[----:B------:R-:W-:Y:S01]  /*56d0*/  IMAD.WIDE.U32 R134, R9, -0x2daee0ad, RZ ;  /* 0xd2511f5309867825 */ /* 0x000fe200078e00ff */
[----:B--2---:R-:W-:Y:S01]  /*56e0*/  LOP3.LUT R10, R164, UR16, R183, 0x96, !PT ;  /* 0x00000010a40a7c12 */ /* 0x004fe2000f8e96b7 */
[----:B------:R-:W2:Y:S01]  /*56f0*/  LDC R161, c[0x0][0x4f8] ;  /* 0x00013e00ffa17b82 */ /* 0x000ea20000000800 */
[----:B-1----:R-:W-:Y:S01]  /*5700*/  LOP3.LUT R16, R182, UR15, R187, 0x96, !PT ;  /* 0x0000000fb6107c12 */ /* 0x002fe2000f8e96bb */
[----:B------:R-:W-:Y:S01]  /*5710*/  IMAD.WIDE.U32 R26, R26, -0x326172a9, RZ ;  /* 0xcd9e8d571a1a7825 */ /* 0x000fe200078e00ff */
[----:B------:R-:W-:Y:S01]  /*5720*/  LOP3.LUT R214, R232, UR26, R135, 0x96, !PT ;  /* 0x0000001ae8d67c12 */ /* 0x000fe2000f8e9687 */
[----:B------:R-:W-:Y:S01]  /*5730*/  UIADD3 UR27, UPT, UPT, UR27, -0x1, URZ ;  /* 0xffffffff1b1b7890 */ /* 0x000fe2000fffe0ff */
[----:B------:R-:W-:Y:S01]  /*5740*/  LOP3.LUT R5, R162, UR16, R183, 0x96, !PT ;  /* 0x00000010a2057c12 */ /* 0x000fe2000f8e96b7 */
[----:B------:R-:W-:Y:S01]  /*5750*/  IMAD.WIDE.U32 R10, R10, -0x2daee0ad, RZ ;  /* 0xd2511f530a0a7825 */ /* 0x000fe200078e00ff */
[----:B------:R-:W-:-:S02]  /*5760*/  LOP3.LUT R182, R182, UR15, R27, 0x96, !PT ;  /* 0x0000000fb6b67c12 */ /* 0x000fc4000f8e961b */
[----:B------:R-:W-:Y:S01]  /*5770*/  LOP3.LUT R18, R18, UR15, R27, 0x96, !PT ;  /* 0x0000000f12127c12 */ /* 0x000fe2000f8e961b */
[----:B------:R-:W-:Y:S01]  /*5780*/  IMAD.WIDE.U32 R16, R16, -0x2daee0ad, RZ ;  /* 0xd2511f5310107825 */ /* 0x000fe200078e00ff */
[----:B------:R-:W-:Y:S02]  /*5790*/  LOP3.LUT R236, R232, UR26, R11, 0x96, !PT ;  /* 0x0000001ae8ec7c12 */ /* 0x000fe4000f8e960b */
[----:B------:R-:W-:Y:S01]  /*57a0*/  FMNMX3.FTZ R20, R20, R80, R81, !PT ;  /* 0x0000005014147276 */ /* 0x000fe20007810051 */
[----:B------:R-:W-:Y:S01]  /*57b0*/  IMAD.WIDE.U32 R214, R214, -0x326172a9, RZ ;  /* 0xcd9e8d57d6d67825 */ /* 0x000fe200078e00ff */
[----:B------:R-:W-:Y:S02]  /*57c0*/  LOP3.LUT R240, R10, UR25, R17, 0x96, !PT ;  /* 0x000000190af07c12 */ /* 0x000fe4000f8e9611 */
[----:B------:R-:W-:Y:S01]  /*57d0*/  FMNMX3.FTZ R20, R20, R61, R83, !PT ;  /* 0x0000003d14147276 */ /* 0x000fe20007810053 */
[----:B------:R-:W-:Y:S01]  /*57e0*/  IMAD.WIDE.U32 R242, R5, -0x2daee0ad, RZ ;  /* 0xd2511f5305f27825 */ /* 0x000fe200078e00ff */
[----:B------:R-:W-:-:S02]  /*57f0*/  LOP3.LUT R10, R186, UR7, R215, 0x96, !PT ;  /* 0x00000007ba0a7c12 */ /* 0x000fc4000f8e96d7 */
[----:B------:R-:W-:Y:S01]  /*5800*/  FMNMX3.FTZ R20, R20, R64, R65, !PT ;  /* 0x0000004014147276 */ /* 0x000fe20007810041 */
        /* <DEDUP_REMOVED lines=9> */
[----:B------:R-:W-:Y:S01]  /*58a0*/  IMAD.U32 R12, RZ, RZ, UR5 ;  /* 0x00000005ff0c7e24 */ /* 0x000fe2000f8e00ff */
[----:B------:R-:W-:Y:S01]  /*58b0*/  LOP3.LUT R8, R8, UR23, R11, 0x96, !PT ;  /* 0x0000001708087c12 */ /* 0x000fe2000f8e960b */
[----:B------:R-:W-:Y:S01]  /*58c0*/  IMAD.WIDE.U32 R14, R14, -0x326172a9, RZ ;  /* 0xcd9e8d570e0e7825 */ /* 0x000fe200078e00ff */
[----:B------:R-:W-:Y:S01]  /*58d0*/  FMNMX3.FTZ R20, R20, R145, R168, !PT ;  /* 0x0000009114147276 */ /* 0x000fe200078100a8 */
[----:B------:R-:W1:Y:S01]  /*58e0*/  LDCU UR5, c[0x0][0x45c] ;  /* 0x00008b80ff0577ac */ /* 0x000e620008000800 */
[----:B------:R-:W-:Y:S01]  /*58f0*/  LOP3.LUT R12, R12, UR21, R235, 0x96, !PT ;  /* 0x000000150c0c7c12 */ /* 0x000fe2000f8e96eb */
        /* <DEDUP_REMOVED lines=14> */
[----:B------:R-:W-:Y:S01]  /*59e0*/  LOP3.LUT R226, R162, UR16, R13, 0x96, !PT ;  /* 0x00000010a2e27c12 */ /* 0x000fe2000f8e960d */
[----:B------:R-:W-:Y:S01]  /*59f0*/  IMAD.WIDE.U32 R214, R214, -0x2daee0ad, RZ ;  /* 0xd2511f53d6d67825 */ /* 0x000fe200078e00ff */
[C---:B------:R-:W-:Y:S02]  /*5a00*/  LOP3.LUT R29, R12.reuse, UR15, R187, 0x96, !PT ;  /* 0x0000000f0c1d7c12 */ /* 0x040fe4000f8e96bb */
[----:B------:R-:W-:Y:S01]  /*5a10*/  LOP3.LUT R25, R12, UR15, R27, 0x96, !PT ;  /* 0x0000000f0c197c12 */ /* 0x000fe2000f8e961b */
[----:B------:R-:W-:Y:S01]  /*5a20*/  IMAD.WIDE.U32 R12, R7, -0x2daee0ad, RZ ;  /* 0xd2511f53070c7825 */ /* 0x000fe200078e00ff */
[----:B------:R-:W-:Y:S02]  /*5a30*/  FMNMX3.FTZ R14, R14, R155, R157, !PT ;  /* 0x0000009b0e0e7276 */ /* 0x000fe4000781009d */
[----:B------:R-:W-:Y:S01]  /*5a40*/  FMNMX3.FTZ R9, R9, R153, R117, !PT ;  /* 0x0000009909097276 */ /* 0x000fe20007810075 */
[----:B------:R-:W-:Y:S01]  /*5a50*/  IMAD.WIDE.U32 R236, R236, -0x326172a9, RZ ;  /* 0xcd9e8d57ecec7825 */ /* 0x000fe200078e00ff */
[----:B------:R-:W-:-:S02]  /*5a60*/  FMNMX3.FTZ R14, R14, R158, R100, !PT ;  /* 0x0000009e0e0e7276 */ /* 0x000fc40007810064 */
[----:B------:R-:W-:Y:S01]  /*5a70*/  FMNMX3.FTZ R9, R9, R154, R112, !PT ;  /* 0x0000009a09097276 */ /* 0x000fe20007810070 */
[----:B------:R-:W-:Y:S01]  /*5a80*/  IMAD.WIDE.U32 R134, R134, -0x2daee0ad, RZ ;  /* 0xd2511f5386867825 */ /* 0x000fe200078e00ff */
[----:B------:R-:W-:Y:S02]  /*5a90*/  LOP3.LUT R66, R230, UR26, R13, 0x96, !PT ;  /* 0x0000001ae6427c12 */ /* 0x000fe4000f8e960d */
[----:B------:R-:W-:Y:S01]  /*5aa0*/  FMNMX3.FTZ R14, R14, R95, R103, !PT ;  /* 0x0000005f0e0e7276 */ /* 0x000fe20007810067 */
        /* <DEDUP_REMOVED lines=8> */
[----:B------:R-:W-:Y:S02]  /*5b30*/  FMNMX3.FTZ R9, R9, R87, R72, !PT ;  /* 0x0000005709097276 */ /* 0x000fe40007810048 */
[----:B------:R-:W-:Y:S01]  /*5b40*/  FMNMX3.FTZ R14, R14, R71, R58, !PT ;  /* 0x000000470e0e7276 */ /* 0x000fe2000781003a */
[----:B------:R-:W-:Y:S01]  /*5b50*/  IMAD.WIDE.U32 R22, R22, -0x2daee0ad, RZ ;  /* 0xd2511f5316167825 */ /* 0x000fe200078e00ff */
[----:B------:R-:W-:Y:S02]  /*5b60*/  FMNMX3.FTZ R9, R9, R79, R68, !PT ;  /* 0x0000004f09097276 */ /* 0x000fe40007810044 */
[----:B------:R-:W-:-:S02]  /*5b70*/  FMNMX3.FTZ R14, R14, R59, R54, !PT ;  /* 0x0000003b0e0e7276 */ /* 0x000fc40007810036 */
[----:B------:R-:W-:Y:S02]  /*5b80*/  FMNMX3.FTZ R9, R9, R60, R56, !PT ;  /* 0x0000003c09097276 */ /* 0x000fe40007810038 */
        /* <DEDUP_REMOVED lines=8> */
[----:B------:R-:W-:Y:S02]  /*5c10*/  FMNMX3.FTZ R14, R14, R38, R48, !PT ;  /* 0x000000260e0e7276 */ /* 0x000fe40007810030 */
[----:B------:R-:W-:Y:S02]  /*5c20*/  LOP3.LUT R5, R12, UR13, R19, 0x96, !PT ;  /* 0x0000000d0c057c12 */ /* 0x000fe4000f8e9613 */
[----:B------:R-:W-:Y:S02]  /*5c30*/  FMNMX3.FTZ R19, R128, R121, R123, !PT ;  /* 0x0000007980137276 */ /* 0x000fe4000781007b */
[----:B------:R-:W-:Y:S01]  /*5c40*/  FMNMX3.FTZ R9, R9, R32, R33, !PT ;  /* 0x0000002009097276 */ /* 0x000fe20007810021 */
[----:B------:R-:W-:Y:S01]  /*5c50*/  IMAD.WIDE.U32 R174, R5, -0x2daee0ad, RZ ;  /* 0xd2511f5305ae7825 */ /* 0x000fe200078e00ff */
[----:B------:R-:W-:Y:S02]  /*5c60*/  FMNMX3.FTZ R14, R14, R99, R125, !PT ;  /* 0x000000630e0e7276 */ /* 0x000fe4000781007d */
[----:B------:R-:W-:Y:S01]  /*5c70*/  FMNMX3.FTZ R19, R19, R116, R108, !PT ;  /* 0x0000007413137276 */ /* 0x000fe2000781006c */
[----:B------:R-:W-:Y:S01]  /*5c80*/  IMAD.MOV.U32 R17, RZ, RZ, R174 ;  /* 0x000000ffff117224 */ /* 0x000fe200078e00ae */
[----:B------:R-:W-:-:S02]  /*5c90*/  FMNMX3.FTZ R9, R9, R28, R31, !PT ;  /* 0x0000001c09097276 */ /* 0x000fc4000781001f */
[----:B------:R-:W-:Y:S02]  /*5ca0*/  FMNMX3.FTZ R14, R14, R141, R147, !PT ;  /* 0x0000008d0e0e7276 */ /* 0x000fe40007810093 */
[----:B------:R-:W-:Y:S02]  /*5cb0*/  FMNMX3.FTZ R19, R19, R105, R106, !PT ;  /* 0x0000006913137276 */ /* 0x000fe4000781006a */
[----:B------:R-:W-:Y:S02]  /*5cc0*/  FMNMX3.FTZ R9, R9, R114, R124, !PT ;  /* 0x0000007209097276 */ /* 0x000fe4000781007c */
[----:B------:R-:W-:Y:S02]  /*5cd0*/  FMNMX3.FTZ R14, R14, R170, R127, !PT ;  /* 0x000000aa0e0e7276 */ /* 0x000fe4000781007f */
[----:B------:R-:W-:Y:S02]  /*5ce0*/  FMNMX3.FTZ R19, R19, R109, R92, !PT ;  /* 0x0000006d13137276 */ /* 0x000fe4000781005c */
[----:B------:R-:W-:-:S02]  /*5cf0*/  FMNMX3.FTZ R9, R9, R142, R146, !PT ;  /* 0x0000008e09097276 */ /* 0x000fc40007810092 */
[----:B------:R-:W-:Y:S02]  /*5d00*/  LOP3.LUT R10, R10, UR22, R215, 0x96, !PT ;  /* 0x000000160a0a7c12 */ /* 0x000fe4000f8e96d7 */
[----:B------:R-:W-:Y:S02]  /*5d10*/  FMNMX.FTZ R14, R169, R14, !PT ;  /* 0x0000000ea90e7209 */ /* 0x000fe40007810000 */
[----:B------:R-:W-:Y:S01]  /*5d20*/  FMNMX3.FTZ R19, R19, R88, R89, !PT ;  /* 0x0000005813137276 */ /* 0x000fe20007810059 */
[----:B------:R-:W-:Y:S01]  /*5d30*/  IMAD.WIDE.U32 R10, R10, -0x326172a9, RZ ;  /* 0xcd9e8d570a0a7825 */ /* 0x000fe200078e00ff */
[----:B------:R-:W-:Y:S01]  /*5d40*/  FMNMX3.FTZ R9, R9, R151, R126, !PT ;  /* 0x0000009709097276 */ /* 0x000fe2000781007e */
[----:B------:R-:W3:Y:S01]  /*5d50*/  SHFL.BFLY PT, R15, R14, 0x2, 0x1f ;  /* 0x0c401f000e0f7f89 */ /* 0x000ee200000e0000 */
[----:B------:R-:W-:Y:S02]  /*5d60*/  FMNMX3.FTZ R19, R19, R96, R76, !PT ;  /* 0x0000006013137276 */ /* 0x000fe4000781004c */
[----:B------:R-:W-:-:S02]  /*5d70*/  FMNMX.FTZ R9, R149, R9, !PT ;  /* 0x0000000995097209 */ /* 0x000fc40007810000 */
[----:B------:R-:W-:Y:S01]  /*5d80*/  LOP3.LUT R201, R8, UR12, R11, 0x96, !PT ;  /* 0x0000000c08c97c12 */ /* 0x000fe2000f8e960b */
[----:B------:R-:W-:Y:S01]  /*5d90*/  IMAD.MOV.U32 R11, RZ, RZ, R134 ;  /* 0x000000ffff0b7224 */ /* 0x000fe200078e0086 */
[----:B------:R-:W-:Y:S01]  /*5da0*/  FMNMX3.FTZ R19, R19, R73, R84, !PT ;  /* 0x0000004913137276 */ /* 0x000fe20007810054 */
[----:B------:R-:W4:Y:S01]  /*5db0*/  SHFL.BFLY PT, R8, R9, 0x2, 0x1f ;  /* 0x0c401f0009087f89 */ /* 0x000f2200000e0000 */
[----:B------:R-:W-:Y:S02]  /*5dc0*/  LOP3.LUT R238, R186, UR7, R237, 0x96, !PT ;  /* 0x00000007baee7c12 */ /* 0x000fe4000f8e96ed */
[----:B------:R-:W-:Y:S02]  /*5dd0*/  FMNMX3.FTZ R19, R19, R69, R62, !PT ;  /* 0x0000004513137276 */ /* 0x000fe4000781003e */
[----:B------:R-:W-:Y:S01]  /*5de0*/  PRMT R7, R10, 0x7771, RZ ;  /* 0x000077710a077816 */ /* 0x000fe200000000ff */
[----:B------:R-:W-:Y:S01]  /*5df0*/  IMAD.WIDE.U32 R238, R238, -0x2daee0ad, RZ ;  /* 0xd2511f53eeee7825 */ /* 0x000fe200078e00ff */
[----:B------:R-:W-:-:S02]  /*5e00*/  FMNMX3.FTZ R19, R19, R57, R82, !PT ;  /* 0x0000003913137276 */ /* 0x000fc40007810052 */
[----:B------:R-:W-:Y:S02]  /*5e10*/  PRMT R12, R10, 0x7773, RZ ;  /* 0x000077730a0c7816 */ /* 0x000fe400000000ff */
[----:B------:R-:W-:Y:S02]  /*5e20*/  FMNMX3.FTZ R19, R19, R53, R46, !PT ;  /* 0x0000003513137276 */ /* 0x000fe4000781002e */
[----:B------:R-:W-:Y:S01]  /*5e30*/  LOP3.LUT R188, R16, UR23, R239, 0x96, !PT ;  /* 0x0000001710bc7c12 */ /* 0x000fe2000f8e96ef */
[----:B------:R-:W-:Y:S01]  /*5e40*/  IMAD.MOV.U32 R16, RZ, RZ, R10 ;  /* 0x000000ffff107224 */ /* 0x000fe200078e000a */
[----:B------:R-:W-:Y:S02]  /*5e50*/  FMNMX3.FTZ R19, R19, R41, R34, !PT ;  /* 0x0000002913137276 */ /* 0x000fe40007810022 */
[----:B---3--:R-:W-:Y:S01]  /*5e60*/  FMNMX.FTZ R15, R14, R15, !PT ;  /* 0x0000000f0e0f7209 */ /* 0x008fe20007810000 */
[----:B------:R-:W-:Y:S01]  /*5e70*/  IMAD.WIDE.U32 R246, R188, -0x326172a9, RZ ;  /* 0xcd9e8d57bcf67825 */ /* 0x000fe200078e00ff */
[----:B------:R-:W-:-:S02]  /*5e80*/  FMNMX3.FTZ R19, R19, R37, R30, !PT ;  /* 0x0000002513137276 */ /* 0x000fc4000781001e */
[----:B------:R-:W-:Y:S02]  /*5e90*/  PRMT R184, R10, 0x7772, RZ ;  /* 0x000077720ab87816 */ /* 0x000fe400000000ff */
[----:B------:R-:W-:Y:S02]  /*5ea0*/  FMNMX3.FTZ R19, R19, R49, R115, !PT ;  /* 0x0000003113137276 */ /* 0x000fe40007810073 */
[C---:B------:R-:W-:Y:S02]  /*5eb0*/  PRMT R212, R134.reuse, 0x7771, RZ ;  /* 0x0000777186d47816 */ /* 0x040fe400000000ff */
[C---:B------:R-:W-:Y:S02]  /*5ec0*/  PRMT R10, R134.reuse, 0x7773, RZ ;  /* 0x00007773860a7816 */ /* 0x040fe400000000ff */
[----:B------:R-:W-:Y:S02]  /*5ed0*/  PRMT R213, R134, 0x7772, RZ ;  /* 0x0000777286d57816 */ /* 0x000fe400000000ff */
[----:B----4-:R-:W-:Y:S01]  /*5ee0*/  FMNMX.FTZ R8, R9, R8, !PT ;  /* 0x0000000809087209 */ /* 0x010fe20007810000 */
[----:B------:R-:W3:Y:S01]  /*5ef0*/  SHFL.BFLY PT, R134, R15, 0x1, 0x1f ;  /* 0x0c201f000f867f89 */ /* 0x000ee200000e0000 */
[----:B------:R-:W-:-:S02]  /*5f00*/  FMNMX3.FTZ R19, R19, R140, R143, !PT ;  /* 0x0000008c13137276 */ /* 0x000fc4000781008f */
[----:B------:R-:W-:Y:S01]  /*5f10*/  FMNMX.FTZ R20, R173, R20, !PT ;  /* 0x00000014ad147209 */ /* 0x000fe20007810000 */
[----:B------:R-:W4:Y:S01]  /*5f20*/  SHFL.BFLY PT, R133, R8, 0x1, 0x1f ;  /* 0x0c201f0008857f89 */ /* 0x000f2200000e0000 */
[----:B------:R-:W-:Y:S02]  /*5f30*/  LOP3.LUT R66, R66, UR14, R13, 0x96, !PT ;  /* 0x0000000e42427c12 */ /* 0x000fe4000f8e960d */
[----:B------:R-:W-:Y:S01]  /*5f40*/  FMNMX3.FTZ R19, R19, R159, R120, !PT ;  /* 0x0000009f13137276 */ /* 0x000fe20007810078 */
[----:B------:R-:W5:Y:S01]  /*5f50*/  SHFL.BFLY PT, R13, R20, 0x2, 0x1f ;  /* 0x0c401f00140d7f89 */ /* 0x000f6200000e0000 */
[----:B------:R-:W-:Y:S01]  /*5f60*/  LOP3.LUT R214, R214, UR17, R135, 0x96, !PT ;  /* 0x00000011d6d67c12 */ /* 0x000fe2000f8e9687 */
[----:B------:R-:W-:Y:S01]  /*5f70*/  IMAD.WIDE.U32 R66, R66, -0x2daee0ad, RZ ;  /* 0xd2511f5342427825 */ /* 0x000fe200078e00ff */
[----:B------:R-:W-:Y:S02]  /*5f80*/  FMNMX.FTZ R19, R171, R19, !PT ;  /* 0x00000013ab137209 */ /* 0x000fe40007810000 */
[----:B------:R-:W-:-:S02]  /*5f90*/  PRMT R21, R174, 0x7773, RZ ;  /* 0x00007773ae157816 */ /* 0x000fc400000000ff */
[----:B------:R-:W-:Y:S01]  /*5fa0*/  LOP3.LUT R5, R66, UR17, R175, 0x96, !PT ;  /* 0x0000001142057c12 */ /* 0x000fe2000f8e96af */
[----:B------:R-:W2:Y:S01]  /*5fb0*/  SHFL.BFLY PT, R135, R19, 0x2, 0x1f ;  /* 0x0c401f0013877f89 */ /* 0x000ea200000e0000 */
[C---:B------:R-:W-:Y:S02]  /*5fc0*/  PRMT R66, R174.reuse, 0x7771, RZ ;  /* 0x00007771ae427816 */ /* 0x040fe400000000ff */
[----:B------:R-:W-:Y:S02]  /*5fd0*/  PRMT R200, R174, 0x7772, RZ ;  /* 0x00007772aec87816 */ /* 0x000fe400000000ff */
[----:B------:R-:W-:Y:S02]  /*5fe0*/  LOP3.LUT R11, R11, 0xff, RZ, 0xc0, !PT ;  /* 0x000000ff0b0b7812 */ /* 0x000fe400078ec0ff */
[----:B------:R-:W-:Y:S02]  /*5ff0*/  LOP3.LUT R22, R22, UR22, R67, 0x96, !PT ;  /* 0x0000001616167c12 */ /* 0x000fe4000f8e9643 */
[----:B---3--:R-:W-:-:S02]  /*6000*/  FMNMX.FTZ R134, R15, R134, !PT ;  /* 0x000000860f867209 */ /* 0x008fc40007810000 */
[----:B------:R-:W-:Y:S01]  /*6010*/  PRMT R212, R11, 0x5410, R212 ;  /* 0x000054100bd47816 */ /* 0x000fe200000000d4 */
[----:B------:R-:W-:Y:S01]  /*6020*/  IMAD.WIDE.U32 R22, R22, -0x326172a9, RZ ;  /* 0xcd9e8d5716167825 */ /* 0x000fe200078e00ff */
[----:B----4-:R-:W-:-:S03]  /*6030*/  FMNMX.FTZ R133, R8, R133, !PT ;  /* 0x0000008508857209 */ /* 0x010fc60007810000 */
[C---:B-1----:R-:W-:Y:S01]  /*6040*/  FMUL.FTZ R174, R134.reuse, UR5 ;  /* 0x0000000586ae7c20 */ /* 0x042fe20008410000 */
[----:B------:R-:W-:Y:S01]  /*6050*/  FSETP.NEU.FTZ.AND P0, PT, R134, -INF , PT ;  /* 0xff8000008600780b */ /* 0x000fe20003f1d000 */
[----:B------:R-:W-:Y:S01]  /*6060*/  IMAD.MOV.U32 R14, RZ, RZ, R22 ;  /* 0x000000ffff0e7224 */ /* 0x000fe200078e0016 */
[----:B-----5:R-:W-:Y:S01]  /*6070*/  FMNMX.FTZ R13, R20, R13, !PT ;  /* 0x0000000d140d7209 */ /* 0x020fe20007810000 */
[C---:B------:R-:W-:Y:S01]  /*6080*/  FMUL.FTZ R175, R133.reuse, UR5 ;  /* 0x0000000585af7c20 */ /* 0x040fe20008410000 */
[----:B------:R-:W-:Y:S02]  /*6090*/  FSEL R174, R174, RZ, P0 ;  /* 0x000000ffaeae7208 */ /* 0x000fe40000000000 */
[----:B------:R-:W-:Y:S01]  /*60a0*/  FSETP.NEU.FTZ.AND P0, PT, R133, -INF , PT ;  /* 0xff8000008500780b */ /* 0x000fe20003f1d000 */
[----:B------:R-:W1:Y:S01]  /*60b0*/  SHFL.BFLY PT, R11, R13, 0x1, 0x1f ;  /* 0x0c201f000d0b7f89 */ /* 0x000e6200000e0000 */
[----:B------:R-:W-:Y:S01]  /*60c0*/  LOP3.LUT R16, R16, 0xff, RZ, 0xc0, !PT ;  /* 0x000000ff10107812 */ /* 0x000fe200078ec0ff */
[--C-:B------:R-:W-:Y:S01]  /*60d0*/  FFMA.FTZ R180, R4, UR5, -R174.reuse ;  /* 0x0000000504b47c23 */ /* 0x100fe200080108ae */
[----:B------:R-:W-:Y:S01]  /*60e0*/  FSEL R175, R175, RZ, P0 ;  /* 0x000000ffafaf7208 */ /* 0x000fe20000000000 */
[--C-:B------:R-:W-:Y:S01]  /*60f0*/  FFMA.FTZ R176, R136, UR5, -R174.reuse ;  /* 0x0000000588b07c23 */ /* 0x100fe200080108ae */
[----:B--2---:R-:W-:Y:S01]  /*6100*/  FMNMX.FTZ R135, R19, R135, !PT ;  /* 0x0000008713877209 */ /* 0x004fe20007810000 */
[--C-:B------:R-:W-:Y:S01]  /*6110*/  FFMA.FTZ R20, R155, UR5, -R174.reuse ;  /* 0x000000059b147c23 */ /* 0x100fe200080108ae */
[----:B------:R-:W-:Y:S01]  /*6120*/  LOP3.LUT R183, R201, 0xffff, RZ, 0xc0, !PT ;  /* 0x0000ffffc9b77812 */ /* 0x000fe200078ec0ff */
[----:B------:R-:W-:Y:S01]  /*6130*/  FFMA.FTZ R131, R131, UR5, -R175 ;  /* 0x0000000583837c23 */ /* 0x000fe200080108af */
[----:B------:R-:W-:Y:S01]  /*6140*/  PRMT R7, R16, 0x5410, R7 ;  /* 0x0000541010077816 */ /* 0x000fe20000000007 */
[----:B------:R-:W2:Y:S01]  /*6150*/  SHFL.BFLY PT, R4, R135, 0x1, 0x1f ;  /* 0x0c201f0087047f89 */ /* 0x000ea200000e0000 */
[----:B------:R-:W-:Y:S01]  /*6160*/  LOP3.LUT R16, R201, 0xff, RZ, 0xc0, !PT ;  /* 0x000000ffc9107812 */ /* 0x000fe200078ec0ff */
[----:B------:R-:W-:Y:S01]  /*6170*/  FFMA.FTZ R181, R148, UR5, -R175 ;  /* 0x0000000594b57c23 */ /* 0x000fe200080108af */
[----:B------:R-:W-:Y:S01]  /*6180*/  SHF.R.U32.HI R183, RZ, 0x8, R183 ;  /* 0x00000008ffb77819 */ /* 0x000fe200000116b7 */
[----:B------:R-:W-:Y:S01]  /*6190*/  FFMA.FTZ R148, R152, UR5, -R174 ;  /* 0x0000000598947c23 */ /* 0x000fe200080108ae */
[----:B------:R-:W-:Y:S01]  /*61a0*/  PRMT R9, R22, 0x7771, RZ ;  /* 0x0000777116097816 */ /* 0x000fe200000000ff */
[----:B------:R3:W-:Y:S01]  /*61b0*/  MUFU.EX2 R152, R131 ;  /* 0x0000008300987308 */ /* 0x0007e20000000800 */
[----:B------:R-:W-:Y:S01]  /*61c0*/  LOP3.LUT R14, R14, 0xff, RZ, 0xc0, !PT ;  /* 0x000000ff0e0e7812 */ /* 0x000fe200078ec0ff */
[----:B------:R-:W-:Y:S01]  /*61d0*/  FFMA.FTZ R150, R150, UR5, -R175 ;  /* 0x0000000596967c23 */ /* 0x000fe200080108af */
[----:B------:R-:W-:Y:S01]  /*61e0*/  PRMT R183, R16, 0x5410, R183 ;  /* 0x0000541010b77816 */ /* 0x000fe200000000b7 */
[----:B------:R-:W-:Y:S01]  /*61f0*/  MUFU.EX2 R176, R176 ;  /* 0x000000b000b07308 */ /* 0x000fe20000000800 */
[----:B------:R-:W-:Y:S01]  /*6200*/  PRMT R16, R5, 0x7632, R16 ;  /* 0x0000763205107816 */ /* 0x000fe20000000010 */
[----:B------:R-:W-:Y:S01]  /*6210*/  FFMA.FTZ R98, R157, UR5, -R174 ;  /* 0x000000059d627c23 */ /* 0x000fe200080108ae */
[----:B------:R-:W-:Y:S01]  /*6220*/  LEA R227, R227, UR4, 0x1 ;  /* 0x00000004e3e37c11 */ /* 0x000fe2000f8e08ff */
[----:B------:R-:W-:Y:S01]  /*6230*/  MUFU.EX2 R150, R150 ;  /* 0x0000009600967308 */ /* 0x000fe20000000800 */
[----:B------:R-:W-:Y:S01]  /*6240*/  PRMT R184, R184, 0x5410, R12 ;  /* 0x00005410b8b87816 */ /* 0x000fe2000000000c */
[----:B------:R-:W-:Y:S01]  /*6250*/  FFMA.FTZ R51, R158, UR5, -R174 ;  /* 0x000000059e337c23 */ /* 0x000fe200080108ae */
[----:B------:R-:W-:Y:S01]  /*6260*/  LOP3.LUT R15, R5, 0xffff, RZ, 0xc0, !PT ;  /* 0x0000ffff050f7812 */ /* 0x000fe200078ec0ff */
[----:B------:R-:W-:Y:S01]  /*6270*/  IMAD.IADD R24, R167, 0x1, R227 ;  /* 0x00000001a7187824 */ /* 0x000fe200078e02e3 */
[----:B------:R-:W-:Y:S01]  /*6280*/  PRMT R213, R213, 0x5410, R10 ;  /* 0x00005410d5d57816 */ /* 0x000fe2000000000a */
[--C-:B---3--:R-:W-:Y:S01]  /*6290*/  FFMA.FTZ R131, R119, UR5, -R174.reuse ;  /* 0x0000000577837c23 */ /* 0x108fe200080108ae */
[----:B------:R-:W-:Y:S01]  /*62a0*/  FFMA.FTZ R119, R153, UR5, -R175 ;  /* 0x0000000599777c23 */ /* 0x000fe200080108af */
[----:B------:R-:W-:Y:S01]  /*62b0*/  LOP3.LUT R12, R18, UR12, R23, 0x96, !PT ;  /* 0x0000000c120c7c12 */ /* 0x000fe2000f8e9617 */
[----:B------:R-:W3:Y:S01]  /*62c0*/  LDSM.16.MT88.4 R216, [R227+0x4000] ;  /* 0x00400000e3d8783b */ /* 0x000ee20000004200 */
[----:B------:R-:W-:Y:S01]  /*62d0*/  PRMT R9, R14, 0x5410, R9 ;  /* 0x000054100e097816 */ /* 0x000fe20000000009 */
[----:B------:R-:W-:Y:S01]  /*62e0*/  MUFU.EX2 R180, R180 ;  /* 0x000000b400b47308 */ /* 0x000fe20000000800 */
[C---:B------:R-:W-:Y:S01]  /*62f0*/  PRMT R18, R22.reuse, 0x7773, RZ ;  /* 0x0000777316127816 */ /* 0x040fe200000000ff */
[--C-:B------:R-:W-:Y:S01]  /*6300*/  FFMA.FTZ R23, R117, UR5, -R175.reuse ;  /* 0x0000000575177c23 */ /* 0x100fe200080108af */
[----:B------:R-:W-:Y:S01]  /*6310*/  PRMT R10, R22, 0x7772, RZ ;  /* 0x00007772160a7816 */ /* 0x000fe200000000ff */
[----:B------:R-:W4:Y:S01]  /*6320*/  MUFU.EX2 R119, R119 ;  /* 0x0000007700777308 */ /* 0x000f220000000800 */
[----:B------:R-:W-:Y:S01]  /*6330*/  LOP3.LUT R17, R17, 0xff, RZ, 0xc0, !PT ;  /* 0x000000ff11117812 */ /* 0x000fe200078ec0ff */
[----:B------:R-:W-:Y:S01]  /*6340*/  FFMA.FTZ R22, R156, UR5, -R174 ;  /* 0x000000059c167c23 */ /* 0x000fe200080108ae */
[----:B------:R-:W-:Y:S01]  /*6350*/  LOP3.LUT R14, R5, 0xff, RZ, 0xc0, !PT ;  /* 0x000000ff050e7812 */ /* 0x000fe200078ec0ff */
[----:B------:R-:W5:Y:S01]  /*6360*/  MUFU.EX2 R181, R181 ;  /* 0x000000b500b57308 */ /* 0x000f620000000800 */
[----:B------:R-:W-:Y:S01]  /*6370*/  LOP3.LUT R16, R16, 0xff, RZ, 0xc0, !PT ;  /* 0x000000ff10107812 */ /* 0x000fe200078ec0ff */
[----:B------:R-:W-:Y:S01]  /*6380*/  FFMA.FTZ R67, R112, UR5, -R175 ;  /* 0x0000000570437c23 */ /* 0x000fe200080108af */
[----:B------:R-:W-:Y:S01]  /*6390*/  SHF.R.U32.HI R5, RZ, 0x18, R5 ;  /* 0x00000018ff057819 */ /* 0x000fe20000011605 */
[----:B------:R-:W-:Y:S01]  /*63a0*/  MUFU.EX2 R22, R22 ;  /* 0x0000001600167308 */ /* 0x000fe20000000800 */
[----:B------:R-:W-:Y:S01]  /*63b0*/  SHF.R.U32.HI R15, RZ, 0x8, R15 ;  /* 0x00000008ff0f7819 */ /* 0x000fe2000001160f */
[--C-:B------:R-:W-:Y:S01]  /*63c0*/  FFMA.FTZ R112, R113, UR5, -R175.reuse ;  /* 0x0000000571707c23 */ /* 0x100fe200080108af */
[----:B------:R-:W-:Y:S01]  /*63d0*/  LOP3.LUT R161, R161, 0xff, RZ, 0xc0, !PT ;  /* 0x000000ffa1a17812 */ /* 0x000fe200078ec0ff */
[----:B------:R-:W5:Y:S01]  /*63e0*/  MUFU.EX2 R20, R20 ;  /* 0x0000001400147308 */ /* 0x000f620000000800 */
[----:B------:R-:W-:Y:S01]  /*63f0*/  PRMT R10, R10, 0x5410, R18 ;  /* 0x000054100a0a7816 */ /* 0x000fe20000000012 */
[----:B------:R-:W-:Y:S01]  /*6400*/  FFMA.FTZ R101, R101, UR5, -R175 ;  /* 0x0000000565657c23 */ /* 0x000fe200080108af */
[----:B------:R-:W-:Y:S01]  /*6410*/  PRMT R66, R17, 0x5410, R66 ;  /* 0x0000541011427816 */ /* 0x000fe20000000042 */
[----:B------:R-:W-:Y:S01]  /*6420*/  MUFU.EX2 R148, R148 ;  /* 0x0000009400947308 */ /* 0x000fe20000000800 */
[----:B------:R-:W-:Y:S01]  /*6430*/  PRMT R5, R16, 0x5410, R5 ;  /* 0x0000541010057816 */ /* 0x000fe20000000005 */
[----:B------:R-:W-:Y:S01]  /*6440*/  IMAD R161, R161, 0x10000, R161 ;  /* 0x00010000a1a17824 */ /* 0x000fe200078e02a1 */
[----:B------:R-:W-:Y:S01]  /*6450*/  PRMT R8, R14, 0x5410, R15 ;  /* 0x000054100e087816 */ /* 0x000fe2000000000f */
[----:B------:R-:W3:Y:S01]  /*6460*/  LDSM.16.MT88.4 R16, [R24+0x4000] ;  /* 0x004000001810783b */ /* 0x000ee20000004200 */
[----:B-1----:R-:W-:Y:S01]  /*6470*/  FMNMX.FTZ R136, R13, R11, !PT ;  /* 0x0000000b0d887209 */ /* 0x002fe20007810000 */
[----:B------:R-:W1:Y:S01]  /*6480*/  MUFU.EX2 R131, R131 ;  /* 0x0000008300837308 */ /* 0x000e620000000800 */
[C---:B------:R-:W-:Y:S01]  /*6490*/  LOP3.LUT R14, R12.reuse, 0xffff, RZ, 0xc0, !PT ;  /* 0x0000ffff0c0e7812 */ /* 0x040fe200078ec0ff */
[----:B------:R-:W-:Y:S01]  /*64a0*/  FFMA.FTZ R97, R97, UR5, -R175 ;  /* 0x0000000561617c23 */ /* 0x000fe200080108af */
[----:B------:R-:W-:Y:S01]  /*64b0*/  PRMT R13, R12, 0x7632, R13 ;  /* 0x000076320c0d7816 */ /* 0x000fe2000000000d */
[----:B------:R-:W-:Y:S01]  /*64c0*/  FMUL.FTZ R155, R136, UR5 ;  /* 0x00000005889b7c20 */ /* 0x000fe20008410000 */
[----:B------:R-:W-:Y:S01]  /*64d0*/  LOP3.LUT R10, R10, 0xff00ff, RZ, 0xc0, !PT ;  /* 0x00ff00ff0a0a7812 */ /* 0x000fe200078ec0ff */
[----:B------:R-:W-:Y:S01]  /*64e0*/  MUFU.EX2 R98, R98 ;  /* 0x0000006200627308 */ /* 0x000fe20000000800 */
[----:B------:R-:W-:Y:S01]  /*64f0*/  LOP3.LUT R11, R12, 0xff, RZ, 0xc0, !PT ;  /* 0x000000ff0c0b7812 */ /* 0x000fe200078ec0ff */
[----:B------:R-:W-:Y:S01]  /*6500*/  FFMA.FTZ R252, R58, UR5, -R174 ;  /* 0x000000053afc7c23 */ /* 0x000fe200080108ae */
[----:B------:R-:W-:Y:S01]  /*6510*/  SHF.R.U32.HI R14, RZ, 0x8, R14 ;  /* 0x00000008ff0e7819 */ /* 0x000fe2000001160e */
[----:B------:R-:W-:Y:S01]  /*6520*/  MUFU.EX2 R51, R51 ;  /* 0x0000003300337308 */ /* 0x000fe20000000800 */
[----:B------:R-:W-:Y:S01]  /*6530*/  SHF.R.U32.HI R12, RZ, 0x18, R12 ;  /* 0x00000018ff0c7819 */ /* 0x000fe2000001160c */
[----:B------:R-:W-:Y:S01]  /*6540*/  FFMA.FTZ R58, R72, UR5, -R175 ;  /* 0x00000005483a7c23 */ /* 0x000fe200080108af */
[----:B------:R-:W-:Y:S01]  /*6550*/  LOP3.LUT R13, R13, 0xff, RZ, 0xc0, !PT ;  /* 0x000000ff0d0d7812 */ /* 0x000fe200078ec0ff */
[----:B------:R-:W-:Y:S01]  /*6560*/  MUFU.EX2 R23, R23 ;  /* 0x0000001700177308 */ /* 0x000fe20000000800 */
[----:B--2---:R-:W-:Y:S01]  /*6570*/  FMNMX.FTZ R135, R135, R4, !PT ;  /* 0x0000000487877209 */ /* 0x004fe20007810000 */
[----:B------:R-:W-:Y:S01]  /*6580*/  FFMA.FTZ R71, R71, UR5, -R174 ;  /* 0x0000000547477c23 */ /* 0x000fe200080108ae */
[--C-:B------:R-:W-:Y:S01]  /*6590*/  HSET2.LE.AND R195, R10, R161.reuse, PT ;  /* 0x000000a10ac37233 */ /* 0x100fe20003803000 */
[----:B------:R-:W-:Y:S01]  /*65a0*/  MUFU.EX2 R67, R67 ;  /* 0x0000004300437308 */ /* 0x000fe20000000800 */
[----:B------:R-:W-:Y:S01]  /*65b0*/  PRMT R200, R200, 0x5410, R21 ;  /* 0x00005410c8c87816 */ /* 0x000fe20000000015 */
[--C-:B------:R-:W-:Y:S01]  /*65c0*/  FFMA.FTZ R21, R154, UR5, -R175.reuse ;  /* 0x000000059a157c23 */ /* 0x100fe200080108af */
[----:B------:R-:W-:Y:S01]  /*65d0*/  PRMT R11, R11, 0x5410, R14 ;  /* 0x000054100b0b7816 */ /* 0x000fe2000000000e */
[----:B------:R-:W-:Y:S01]  /*65e0*/  FMUL.FTZ R153, R135, UR5 ;  /* 0x0000000587997c20 */ /* 0x000fe20008410000 */
[----:B------:R-:W-:Y:S01]  /*65f0*/  PRMT R12, R13, 0x5410, R12 ;  /* 0x000054100d0c7816 */ /* 0x000fe2000000000c */
[----:B------:R-:W-:Y:S01]  /*6600*/  MUFU.EX2 R97, R97 ;  /* 0x0000006100617308 */ /* 0x000fe20000000800 */
[----:B----4-:R-:W-:Y:S01]  /*6610*/  F2FP.BF16.F32.PACK_AB R4, R119, R150 ;  /* 0x000000967704723e */ /* 0x010fe200000010ff */
[--C-:B------:R-:W-:Y:S01]  /*6620*/  FFMA.FTZ R48, R48, UR5, -R174.reuse ;  /* 0x0000000530307c23 */ /* 0x100fe200080108ae */
[----:B------:R-:W-:Y:S01]  /*6630*/  FSETP.NEU.FTZ.AND P0, PT, R136, -INF , PT ;  /* 0xff8000008800780b */ /* 0x000fe20003f1d000 */
[----:B------:R-:W2:Y:S01]  /*6640*/  MUFU.EX2 R21, R21 ;  /* 0x0000001500157308 */ /* 0x000ea20000000800 */
[----:B------:R-:W-:Y:S01]  /*6650*/  LOP3.LUT R195, R4, R195, RZ, 0xc0, !PT ;  /* 0x000000c304c37212 */ /* 0x000fe200078ec0ff */
[--C-:B------:R-:W-:Y:S01]  /*6660*/  FFMA.FTZ R99, R99, UR5, -R174.reuse ;  /* 0x0000000563637c23 */ /* 0x100fe200080108ae */
[--C-:B------:R-:W-:Y:S01]  /*6670*/  HSET2.LE.AND R192, R11, R161.reuse, PT ;  /* 0x000000a10bc07233 */ /* 0x100fe20003803000 */
[--C-:B------:R-:W-:Y:S01]  /*6680*/  FFMA.FTZ R125, R125, UR5, -R174.reuse ;  /* 0x000000057d7d7c23 */ /* 0x100fe200080108ae */
[--C-:B------:R-:W-:Y:S01]  /*6690*/  HSET2.LE.AND R193, R12, R161.reuse, PT ;  /* 0x000000a10cc17233 */ /* 0x100fe20003803000 */
[--C-:B------:R-:W-:Y:S01]  /*66a0*/  FFMA.FTZ R141, R141, UR5, -R174.reuse ;  /* 0x000000058d8d7c23 */ /* 0x100fe200080108ae */
[--C-:B------:R-:W-:Y:S01]  /*66b0*/  HSET2.LE.AND R4, R8, R161.reuse, PT ;  /* 0x000000a108047233 */ /* 0x100fe20003803000 */
[--C-:B------:R-:W-:Y:S01]  /*66c0*/  FFMA.FTZ R147, R147, UR5, -R174.reuse ;  /* 0x0000000593937c23 */ /* 0x100fe200080108ae */
[----:B------:R-:W-:Y:S01]  /*66d0*/  F2FP.BF16.F32.PACK_AB R12, R180, R176 ;  /* 0x000000b0b40c723e */ /* 0x000fe200000010ff */
[--C-:B------:R-:W-:Y:S01]  /*66e0*/  FFMA.FTZ R170, R170, UR5, -R174.reuse ;  /* 0x00000005aaaa7c23 */ /* 0x100fe200080108ae */
[----:B-----5:R-:W-:Y:S01]  /*66f0*/  F2FP.BF16.F32.PACK_AB R11, R152, R181 ;  /* 0x000000b5980b723e */ /* 0x020fe200000010ff */
[--C-:B------:R-:W-:Y:S01]  /*6700*/  FFMA.FTZ R127, R127, UR5, -R174.reuse ;  /* 0x000000057f7f7c23 */ /* 0x100fe200080108ae */
[--C-:B------:R-:W-:Y:S01]  /*6710*/  HSET2.LE.AND R9, R9, R161.reuse, PT ;  /* 0x000000a109097233 */ /* 0x100fe20003803000 */
[----:B------:R-:W-:Y:S01]  /*6720*/  FFMA.FTZ R169, R169, UR5, -R174 ;  /* 0x00000005a9a97c23 */ /* 0x000fe200080108ae */
[----:B------:R-:W-:Y:S01]  /*6730*/  F2FP.BF16.F32.PACK_AB R8, R20, R22 ;  /* 0x000000161408723e */ /* 0x000fe200000010ff */
[----:B------:R-:W-:Y:S01]  /*6740*/  MUFU.EX2 R58, R58 ;  /* 0x0000003a003a7308 */ /* 0x000fe20000000800 */
[----:B------:R-:W-:Y:S01]  /*6750*/  FSEL R155, R155, RZ, P0 ;  /* 0x000000ff9b9b7208 */ /* 0x000fe20000000000 */
[--C-:B------:R-:W-:Y:S01]  /*6760*/  FFMA.FTZ R114, R114, UR5, -R175.reuse ;  /* 0x0000000572727c23 */ /* 0x100fe200080108af */
[----:B-1----:R-:W-:Y:S01]  /*6770*/  F2FP.BF16.F32.PACK_AB R194, R131, R148 ;  /* 0x0000009483c2723e */ /* 0x002fe200000010ff */
[----:B------:R-:W-:Y:S01]  /*6780*/  FFMA.FTZ R124, R124, UR5, -R175 ;  /* 0x000000057c7c7c23 */ /* 0x000fe200080108af */
[----:B------:R-:W-:Y:S01]  /*6790*/  LOP3.LUT R192, R12, R192, RZ, 0xc0, !PT ;  /* 0x000000c00cc07212 */ /* 0x000fe200078ec0ff */
[--C-:B------:R-:W-:Y:S01]  /*67a0*/  FFMA.FTZ R6, R6, UR5, -R155.reuse ;  /* 0x0000000506067c23 */ /* 0x100fe2000801089b */
[----:B------:R-:W-:Y:S01]  /*67b0*/  LOP3.LUT R193, R11, R193, RZ, 0xc0, !PT ;  /* 0x000000c10bc17212 */ /* 0x000fe200078ec0ff */
[----:B------:R-:W1:Y:S01]  /*67c0*/  LDSM.16.MT88.4 R12, [R227+0x4400] ;  /* 0x00440000e30c783b */ /* 0x000e620000004200 */
[----:B------:R-:W-:Y:S01]  /*67d0*/  LOP3.LUT R194, R194, R9, RZ, 0xc0, !PT ;  /* 0x00000009c2c27212 */ /* 0x000fe200078ec0ff */
[--C-:B------:R-:W-:Y:S01]  /*67e0*/  FFMA.FTZ R117, R118, UR5, -R155.reuse ;  /* 0x0000000576757c23 */ /* 0x100fe2000801089b */
[----:B------:R-:W-:Y:S01]  /*67f0*/  LOP3.LUT R4, R8, R4, RZ, 0xc0, !PT ;  /* 0x0000000408047212 */ /* 0x000fe200078ec0ff */
[--C-:B------:R-:W-:Y:S01]  /*6800*/  FFMA.FTZ R129, R129, UR5, -R155.reuse ;  /* 0x0000000581817c23 */ /* 0x100fe2000801089b */
[----:B------:R-:W-:Y:S01]  /*6810*/  FSETP.NEU.FTZ.AND P0, PT, R135, -INF , PT ;  /* 0xff8000008700780b */ /* 0x000fe20003f1d000 */
[----:B------:R-:W4:Y:S01]  /*6820*/  LDSM.16.MT88.4 R8, [R24+0x4400] ;  /* 0x004400001808783b */ /* 0x000f220000004200 */
[----:B------:R-:W-:Y:S01]  /*6830*/  LOP3.LUT R184, R184, 0xff00ff, RZ, 0xc0, !PT ;  /* 0x00ff00ffb8b87812 */ /* 0x000fe200078ec0ff */
[----:B------:R5:W-:Y:S01]  /*6840*/  MUFU.EX2 R118, R6 ;  /* 0x0000000600767308 */ /* 0x000be20000000800 */
[--C-:B------:R-:W-:Y:S01]  /*6850*/  HSET2.LE.AND R66, R66, R161.reuse, PT ;  /* 0x000000a142427233 */ /* 0x100fe20003803000 */
[----:B------:R-:W-:Y:S01]  /*6860*/  FFMA.FTZ R157, R130, UR5, -R155 ;  /* 0x00000005829d7c23 */ /* 0x000fe2000801089b */
[----:B------:R-:W-:Y:S01]  /*6870*/  FSEL R153, R153, RZ, P0 ;  /* 0x000000ff99997208 */ /* 0x000fe20000000000 */
[----:B------:R-:W-:Y:S01]  /*6880*/  MUFU.EX2 R129, R129 ;  /* 0x0000008100817308 */ /* 0x000fe20000000800 */
[--C-:B------:R-:W-:Y:S01]  /*6890*/  HSET2.LE.AND R211, R184, R161.reuse, PT ;  /* 0x000000a1b8d37233 */ /* 0x100fe20003803000 */
[C---:B---3--:R-:W-:Y:S01]  /*68a0*/  HMMA.16816.F32.BF16 R204, R192.reuse, R216, RZ ;  /* 0x000000d8c0cc723c */ /* 0x048fe200000418ff */
[--C-:B------:R-:W-:Y:S01]  /*68b0*/  HSET2.LE.AND R5, R5, R161.reuse, PT ;  /* 0x000000a105057233 */ /* 0x100fe20003803000 */
[--C-:B------:R-:W-:Y:S01]  /*68c0*/  FFMA.FTZ R184, R128, UR5, -R153.reuse ;  /* 0x0000000580b87c23 */ /* 0x100fe20008010899 */
[----:B--2---:R-:W-:Y:S01]  /*68d0*/  F2FP.BF16.F32.PACK_AB R154, R21, R23 ;  /* 0x00000017159a723e */ /* 0x004fe200000010ff */
[----:B------:R-:W2:Y:S01]  /*68e0*/  MUFU.EX2 R157, R157 ;  /* 0x0000009d009d7308 */ /* 0x000ea20000000800 */
[--C-:B------:R-:W-:Y:S01]  /*68f0*/  FFMA.FTZ R113, R123, UR5, -R153.reuse ;  /* 0x000000057b717c23 */ /* 0x100fe20008010899 */
[----:B------:R-:W-:Y:S01]  /*6900*/  FFMA.FTZ R121, R121, UR5, -R153 ;  /* 0x0000000579797c23 */ /* 0x000fe20008010899 */
[----:B------:R-:W-:Y:S01]  /*6910*/  LOP3.LUT R5, R154, R5, RZ, 0xc0, !PT ;  /* 0x000000059a057212 */ /* 0x000fe200078ec0ff */
[----:B------:R-:W-:Y:S01]  /*6920*/  MUFU.EX2 R184, R184 ;  /* 0x000000b800b87308 */ /* 0x000fe20000000800 */
[----:B-----5:R-:W-:Y:S01]  /*6930*/  F2FP.BF16.F32.PACK_AB R6, R51, R98 ;  /* 0x000000623306723e */ /* 0x020fe200000010ff */
[C---:B------:R-:W-:Y:S01]  /*6940*/  HMMA.16816.F32.BF16 R196, R192.reuse, R16, RZ ;  /* 0x00000010c0c4723c */ /* 0x040fe200000418ff */
[--C-:B------:R-:W-:Y:S01]  /*6950*/  HSET2.LE.AND R208, R183, R161.reuse, PT ;  /* 0x000000a1b7d07233 */ /* 0x100fe20003803000 */
[----:B------:R-:W-:Y:S01]  /*6960*/  MUFU.EX2 R113, R113 ;  /* 0x0000007100717308 */ /* 0x000fe20000000800 */
[----:B------:R-:W-:Y:S01]  /*6970*/  LOP3.LUT R6, R6, R66, RZ, 0xc0, !PT ;  /* 0x0000004206067212 */ /* 0x000fe200078ec0ff */
[----:B------:R-:W-:Y:S01]  /*6980*/  FFMA.FTZ R111, R111, UR5, -R155 ;  /* 0x000000056f6f7c23 */ /* 0x000fe2000801089b */
[----:B------:R-:W-:Y:S01]  /*6990*/  PRMT R154, R201, 0x7632, R154 ;  /* 0x00007632c99a7816 */ /* 0x000fe2000000009a */
[----:B------:R3:W-:Y:S01]  /*69a0*/  MUFU.EX2 R66, R112 ;  /* 0x0000007000427308 */ /* 0x0007e20000000800 */
[----:B------:R-:W-:Y:S01]  /*69b0*/  SHF.R.U32.HI R123, RZ, 0x18, R201 ;  /* 0x00000018ff7b7819 */ /* 0x000fe200000116c9 */
[----:B------:R-:W-:Y:S01]  /*69c0*/  FFMA.FTZ R107, R107, UR5, -R155 ;  /* 0x000000056b6b7c23 */ /* 0x000fe2000801089b */
[----:B------:R-:W-:Y:S01]  /*69d0*/  LOP3.LUT R156, R200, 0xff00ff, RZ, 0xc0, !PT ;  /* 0x00ff00ffc89c7812 */ /* 0x000fe200078ec0ff */
[----:B------:R-:W5:Y:S01]  /*69e0*/  MUFU.EX2 R183, R121 ;  /* 0x0000007900b77308 */ /* 0x000f620000000800 */
[C---:B------:R-:W-:Y:S01]  /*69f0*/  HMMA.16816.F32.BF16 R200, R192.reuse, R218, RZ ;  /* 0x000000dac0c8723c */ /* 0x040fe200000418ff */
[----:B--2---:R-:W-:Y:S01]  /*6a00*/  F2FP.BF16.F32.PACK_AB R128, R157, R129 ;  /* 0x000000819d80723e */ /* 0x004fe200000010ff */
[--C-:B------:R-:W-:Y:S01]  /*6a10*/  FFMA.FTZ R158, R108, UR5, -R153.reuse ;  /* 0x000000056c9e7c23 */ /* 0x100fe20008010899 */
[----:B------:R-:W2:Y:S01]  /*6a20*/  MUFU.EX2 R117, R117 ;  /* 0x0000007500757308 */ /* 0x000ea20000000800 */
[--C-:B------:R-:W-:Y:S01]  /*6a30*/  HSET2.LE.AND R210, R7, R161.reuse, PT ;  /* 0x000000a107d27233 */ /* 0x100fe20003803000 */
[--C-:B------:R-:W-:Y:S01]  /*6a40*/  FFMA.FTZ R96, R96, UR5, -R153.reuse ;  /* 0x0000000560607c23 */ /* 0x100fe20008010899 */
[----:B------:R-:W-:Y:S01]  /*6a50*/  LOP3.LUT R208, R128, R208, RZ, 0xc0, !PT ;  /* 0x000000d080d07212 */ /* 0x000fe200078ec0ff */
[--C-:B------:R-:W-:Y:S01]  /*6a60*/  FFMA.FTZ R128, R106, UR5, -R153.reuse ;  /* 0x000000056a807c23 */ /* 0x100fe20008010899 */
[----:B------:R-:W-:Y:S01]  /*6a70*/  HMMA.16816.F32.BF16 R192, R192, R18, RZ ;  /* 0x00000012c0c0723c */ /* 0x000fe200000418ff */
[----:B---3--:R-:W-:Y:S01]  /*6a80*/  FFMA.FTZ R112, R116, UR5, -R153 ;  /* 0x0000000574707c23 */ /* 0x008fe20008010899 */
[----:B------:R-:W-:Y:S01]  /*6a90*/  LOP3.LUT R116, R154, 0xff, RZ, 0xc0, !PT ;  /* 0x000000ff9a747812 */ /* 0x000fe200078ec0ff */
[----:B------:R3:W-:Y:S01]  /*6aa0*/  MUFU.EX2 R106, R111 ;  /* 0x0000006f006a7308 */ /* 0x0007e20000000800 */
[--C-:B------:R-:W-:Y:S01]  /*6ab0*/  HSET2.LE.AND R154, R156, R161.reuse, PT ;  /* 0x000000a19c9a7233 */ /* 0x100fe20003803000 */
[----:B------:R-:W-:Y:S01]  /*6ac0*/  FFMA.FTZ R167, R90, UR5, -R155 ;  /* 0x000000055aa77c23 */ /* 0x000fe2000801089b */
[----:B------:R-:W-:Y:S01]  /*6ad0*/  PRMT R123, R116, 0x5410, R123 ;  /* 0x00005410747b7816 */ /* 0x000fe2000000007b */
[----:B------:R-:W1:Y:S01]  /*6ae0*/  MUFU.EX2 R112, R112 ;  /* 0x0000007000707308 */ /* 0x000e620000000800 */
[----:B-----5:R-:W-:Y:S01]  /*6af0*/  F2FP.BF16.F32.PACK_AB R209, R183, R184 ;  /* 0x000000b8b7d1723e */ /* 0x020fe200000010ff */
[--C-:B------:R-:W-:Y:S01]  /*6b00*/  FFMA.FTZ R188, R92, UR5, -R153.reuse ;  /* 0x000000055cbc7c23 */ /* 0x100fe20008010899 */
[----:B------:R-:W-:Y:S01]  /*6b10*/  F2FP.BF16.F32.PACK_AB R156, R66, R67 ;  /* 0x00000043429c723e */ /* 0x000fe200000010ff */
[----:B------:R-:W5:Y:S01]  /*6b20*/  MUFU.EX2 R107, R107 ;  /* 0x0000006b006b7308 */ /* 0x000f620000000800 */
[--C-:B------:R-:W-:Y:S01]  /*6b30*/  HSET2.LE.AND R123, R123, R161.reuse, PT ;  /* 0x000000a17b7b7233 */ /* 0x100fe20003803000 */
[--C-:B------:R-:W-:Y:S01]  /*6b40*/  FFMA.FTZ R46, R46, UR5, -R153.reuse ;  /* 0x000000052e2e7c23 */ /* 0x100fe20008010899 */
[----:B------:R-:W-:Y:S01]  /*6b50*/  LOP3.LUT R7, R156, R154, RZ, 0xc0, !PT ;  /* 0x0000009a9c077212 */ /* 0x000fe200078ec0ff */
[----:B------:R-:W-:Y:S01]  /*6b60*/  MUFU.EX2 R158, R158 ;  /* 0x0000009e009e7308 */ /* 0x000fe20000000800 */
[----:B--2---:R-:W-:Y:S01]  /*6b70*/  F2FP.BF16.F32.PACK_AB R130, R117, R118 ;  /* 0x000000767582723e */ /* 0x004fe200000010ff */
[----:B---3--:R-:W-:Y:S01]  /*6b80*/  FFMA.FTZ R111, R109, UR5, -R153 ;  /* 0x000000056d6f7c23 */ /* 0x008fe20008010899 */
[----:B------:R-:W-:Y:S01]  /*6b90*/  LOP3.LUT R209, R209, R123, RZ, 0xc0, !PT ;  /* 0x0000007bd1d17212 */ /* 0x000fe200078ec0ff */
[----:B------:R-:W-:Y:S01]  /*6ba0*/  FFMA.FTZ R123, R104, UR5, -R155 ;  /* 0x00000005687b7c23 */ /* 0x000fe2000801089b */
[----:B------:R-:W-:Y:S01]  /*6bb0*/  LOP3.LUT R236, R236, UR14, R241, 0x96, !PT ;  /* 0x0000000eecec7c12 */ /* 0x000fe2000f8e96f1 */
[----:B------:R2:W-:Y:S01]  /*6bc0*/  MUFU.EX2 R104, R111 ;  /* 0x0000006f00687308 */ /* 0x0005e20000000800 */
[----:B-1----:R-:W-:Y:S01]  /*6bd0*/  F2FP.BF16.F32.PACK_AB R116, R112, R113 ;  /* 0x000000717074723e */ /* 0x002fe200000010ff */
[C---:B------:R-:W-:Y:S01]  /*6be0*/  HMMA.16816.F32.BF16 R204, R4.reuse, R12, R204 ;  /* 0x0000000c04cc723c */ /* 0x040fe200000418cc */
[----:B------:R-:W-:Y:S01]  /*6bf0*/  LOP3.LUT R210, R130, R210, RZ, 0xc0, !PT ;  /* 0x000000d282d27212 */ /* 0x000fe200078ec0ff */
[----:B------:R-:W1:Y:S01]  /*6c00*/  MUFU.EX2 R109, R128 ;  /* 0x00000080006d7308 */ /* 0x000e620000000800 */
[----:B------:R-:W-:Y:S01]  /*6c10*/  LOP3.LUT R211, R116, R211, RZ, 0xc0, !PT ;  /* 0x000000d374d37212 */ /* 0x000fe200078ec0ff */
[----:B------:R-:W-:Y:S01]  /*6c20*/  FFMA.FTZ R116, R110, UR5, -R155 ;  /* 0x000000056e747c23 */ /* 0x000fe2000801089b */
[----:B------:R-:W-:Y:S01]  /*6c30*/  LOP3.LUT R121, R214, 0xffff, RZ, 0xc0, !PT ;  /* 0x0000ffffd6797812 */ /* 0x000fe200078ec0ff */
[----:B------:R-:W-:Y:S01]  /*6c40*/  MUFU.EX2 R123, R123 ;  /* 0x0000007b007b7308 */ /* 0x000fe20000000800 */
[----:B------:R-:W-:Y:S01]  /*6c50*/  IMAD.WIDE.U32 R236, R236, -0x2daee0ad, RZ ;  /* 0xd2511f53ecec7825 */ /* 0x000fe200078e00ff */
[C---:B----4-:R-:W-:Y:S01]  /*6c60*/  HMMA.16816.F32.BF16 R196, R4.reuse, R8, R196 ;  /* 0x0000000804c4723c */ /* 0x050fe200000418c4 */
[----:B------:R-:W-:Y:S01]  /*6c70*/  LOP3.LUT R110, R214, 0xff, RZ, 0xc0, !PT ;  /* 0x000000ffd66e7812 */ /* 0x000fe200078ec0ff */
[----:B------:R-:W3:Y:S01]  /*6c80*/  MUFU.EX2 R116, R116 ;  /* 0x0000007400747308 */ /* 0x000ee20000000800 */
[----:B------:R-:W-:Y:S01]  /*6c90*/  SHF.R.U32.HI R121, RZ, 0x8, R121 ;  /* 0x00000008ff797819 */ /* 0x000fe20000011679 */
[----:B--2---:R-:W-:Y:S01]  /*6ca0*/  FFMA.FTZ R111, R105, UR5, -R153 ;  /* 0x00000005696f7c23 */ /* 0x004fe20008010899 */
[----:B------:R-:W-:Y:S01]  /*6cb0*/  LOP3.LUT R105, R238, UR22, R237, 0x96, !PT ;  /* 0x00000016ee697c12 */ /* 0x000fe2000f8e96ed */
[----:B------:R-:W-:Y:S01]  /*6cc0*/  IMAD.WIDE.U32 R238, R185, -0x2daee0ad, RZ ;  /* 0xd2511f53b9ee7825 */ /* 0x000fe200078e00ff */
[----:B------:R-:W-:Y:S01]  /*6cd0*/  PRMT R110, R110, 0x5410, R121 ;  /* 0x000054106e6e7816 */ /* 0x000fe20000000079 */
[C---:B------:R-:W-:Y:S01]  /*6ce0*/  HMMA.16816.F32.BF16 R200, R4.reuse, R14, R200 ;  /* 0x0000000e04c8723c */ /* 0x040fe200000418c8 */
[----:B-----5:R-:W-:Y:S01]  /*6cf0*/  F2FP.BF16.F32.PACK_AB R121, R106, R107 ;  /* 0x0000006b6a79723e */ /* 0x020fe200000010ff */
[----:B------:R-:W2:Y:S01]  /*6d00*/  MUFU.EX2 R111, R111 ;  /* 0x0000006f006f7308 */ /* 0x000ea20000000800 */
[----:B-1----:R-:W-:Y:S01]  /*6d10*/  F2FP.BF16.F32.PACK_AB R108, R104, R109 ;  /* 0x0000006d686c723e */ /* 0x002fe200000010ff */
[--C-:B------:R-:W-:Y:S01]  /*6d20*/  FFMA.FTZ R154, R100, UR5, -R174.reuse ;  /* 0x00000005649a7c23 */ /* 0x100fe200080108ae */
[--C-:B------:R-:W-:Y:S01]  /*6d30*/  HSET2.LE.AND R110, R110, R161.reuse, PT ;  /* 0x000000a16e6e7233 */ /* 0x100fe20003803000 */
[----:B------:R-:W-:Y:S01]  /*6d40*/  FFMA.FTZ R100, R103, UR5, -R174 ;  /* 0x0000000567647c23 */ /* 0x000fe200080108ae */
[----:B------:R-:W-:Y:S01]  /*6d50*/  LOP3.LUT R182, R182, UR23, R245, 0x96, !PT ;  /* 0x00000017b6b67c12 */ /* 0x000fe2000f8e96f5 */
[----:B------:R-:W-:Y:S01]  /*6d60*/  HMMA.16816.F32.BF16 R192, R4, R10, R192 ;  /* 0x0000000a04c0723c */ /* 0x000fe200000418c0 */
[----:B------:R-:W-:Y:S01]  /*6d70*/  PRMT R5, R214, 0x7632, R5 ;  /* 0x00007632d6057816 */ /* 0x000fe20000000005 */
[----:B------:R-:W-:Y:S01]  /*6d80*/  MUFU.EX2 R154, R154 ;  /* 0x0000009a009a7308 */ /* 0x000fe20000000800 */
[----:B------:R-:W-:Y:S01]  /*6d90*/  SHF.R.U32.HI R4, RZ, 0x18, R214 ;  /* 0x00000018ff047819 */ /* 0x000fe200000116d6 */
[----:B------:R-:W-:Y:S01]  /*6da0*/  FFMA.FTZ R156, R89, UR5, -R153 ;  /* 0x00000005599c7c23 */ /* 0x000fe20008010899 */
[----:B------:R-:W-:Y:S01]  /*6db0*/  LOP3.LUT R5, R5, 0xff, RZ, 0xc0, !PT ;  /* 0x000000ff05057812 */ /* 0x000fe200078ec0ff */
[----:B------:R-:W-:Y:S01]  /*6dc0*/  MUFU.EX2 R100, R100 ;  /* 0x0000006400647308 */ /* 0x000fe20000000800 */
[----:B------:R-:W-:Y:S01]  /*6dd0*/  LOP3.LUT R7, R213, 0xff00ff, RZ, 0xc0, !PT ;  /* 0x00ff00ffd5077812 */ /* 0x000fe200078ec0ff */
[C---:B------:R-:W-:Y:S01]  /*6de0*/  HMMA.16816.F32.BF16 R220, R208.reuse, R216, RZ ;  /* 0x000000d8d0dc723c */ /* 0x040fe200000418ff */
[--C-:B------:R-:W-:Y:S01]  /*6df0*/  HSET2.LE.AND R6, R212, R161.reuse, PT ;  /* 0x000000a1d4067233 */ /* 0x100fe20003803000 */
[----:B------:R1:W-:Y:S01]  /*6e00*/  MUFU.EX2 R103, R101 ;  /* 0x0000006500677308 */ /* 0x0003e20000000800 */
[----:B------:R-:W-:Y:S01]  /*6e10*/  PRMT R4, R5, 0x5410, R4 ;  /* 0x0000541005047816 */ /* 0x000fe20000000004 */
[----:B------:R-:W-:Y:S01]  /*6e20*/  FFMA.FTZ R185, R94, UR5, -R155 ;  /* 0x000000055eb97c23 */ /* 0x000fe2000801089b */
[--C-:B------:R-:W-:Y:S01]  /*6e30*/  HSET2.LE.AND R7, R7, R161.reuse, PT ;  /* 0x000000a107077233 */ /* 0x100fe20003803000 */
[----:B------:R-:W-:Y:S01]  /*6e40*/  MUFU.EX2 R156, R156 ;  /* 0x0000009c009c7308 */ /* 0x000fe20000000800 */
[----:B------:R-:W-:Y:S01]  /*6e50*/  LOP3.LUT R244, R244, UR22, R239, 0x96, !PT ;  /* 0x00000016f4f47c12 */ /* 0x000fe2000f8e96ef */
[C---:B------:R-:W-:Y:S01]  /*6e60*/  HMMA.16816.F32.BF16 R212, R208.reuse, R16, RZ ;  /* 0x00000010d0d4723c */ /* 0x040fe200000418ff */
[----:B------:R-:W-:Y:S01]  /*6e70*/  HSET2.LE.AND R5, R4, R161, PT ;  /* 0x000000a104057233 */ /* 0x000fe20003803000 */
[----:B------:R-:W-:Y:S01]  /*6e80*/  MUFU.EX2 R96, R96 ;  /* 0x0000006000607308 */ /* 0x000fe20000000800 */
[----:B---3--:R-:W-:Y:S01]  /*6e90*/  F2FP.BF16.F32.PACK_AB R4, R123, R116 ;  /* 0x000000747b04723e */ /* 0x008fe200000010ff */
[----:B------:R-:W-:Y:S01]  /*6ea0*/  IMAD.WIDE.U32 R244, R244, -0x326172a9, RZ ;  /* 0xcd9e8d57f4f47825 */ /* 0x000fe200078e00ff */
[----:B--2---:R-:W-:Y:S01]  /*6eb0*/  F2FP.BF16.F32.PACK_AB R16, R111, R158 ;  /* 0x0000009e6f10723e */ /* 0x004fe200000010ff */
[----:B------:R-:W-:Y:S01]  /*6ec0*/  MUFU.EX2 R185, R185 ;  /* 0x000000b900b97308 */ /* 0x000fe20000000800 */
[----:B------:R-:W-:Y:S01]  /*6ed0*/  LOP3.LUT R6, R121, R6, RZ, 0xc0, !PT ;  /* 0x0000000679067212 */ /* 0x000fe200078ec0ff */
[----:B------:R-:W-:Y:S01]  /*6ee0*/  HMMA.16816.F32.BF16 R216, R208, R218, RZ ;  /* 0x000000dad0d8723c */ /* 0x000fe200000418ff */
[----:B------:R-:W-:Y:S01]  /*6ef0*/  LOP3.LUT R7, R108, R7, RZ, 0xc0, !PT ;  /* 0x000000076c077212 */ /* 0x000fe200078ec0ff */
[--C-:B------:R-:W-:Y:S01]  /*6f00*/  FFMA.FTZ R108, R93, UR5, -R175.reuse ;  /* 0x000000055d6c7c23 */ /* 0x100fe200080108af */
[----:B------:R-:W-:Y:S01]  /*6f10*/  LOP3.LUT R4, R4, R110, RZ, 0xc0, !PT ;  /* 0x0000006e04047212 */ /* 0x000fe200078ec0ff */
[----:B------:R-:W-:Y:S01]  /*6f20*/  FFMA.FTZ R93, R87, UR5, -R175 ;  /* 0x00000005575d7c23 */ /* 0x000fe200080108af */
[----:B------:R-:W-:Y:S01]  /*6f30*/  LOP3.LUT R5, R16, R5, RZ, 0xc0, !PT ;  /* 0x0000000510057212 */ /* 0x000fe200078ec0ff */
[----:B------:R-:W-:-:S04]  /*6f40*/  IMAD.WIDE.U32 R16, R182, -0x326172a9, RZ ;  /* 0xcd9e8d57b6107825 */ /* 0x000fc800078e00ff */
[----:B------:R-:W-:Y:S01]  /*6f50*/  FFMA.FTZ R121, R91, UR5, -R155 ;  /* 0x000000055b797c23 */ /* 0x000fe2000801089b */
[----:B------:R-:W-:Y:S01]  /*6f60*/  HMMA.16816.F32.BF16 R208, R208, R18, RZ ;  /* 0x00000012d0d0723c */ /* 0x000fe200000418ff */
[----:B------:R-:W-:Y:S01]  /*6f70*/  MUFU.EX2 R108, R108 ;  /* 0x0000006c006c7308 */ /* 0x000fe20000000800 */
[----:B------:R-:W-:Y:S01]  /*6f80*/  IMAD.WIDE.U32 R18, R105, -0x326172a9, RZ ;  /* 0xcd9e8d5769127825 */ /* 0x000fe200078e00ff */
[----:B------:R-:W-:-:S03]  /*6f90*/  LOP3.LUT R128, R242, UR13, R17, 0x96, !PT ;  /* 0x0000000df2807c12 */ /* 0x000fc6000f8e9611 */
[----:B-1----:R-:W-:Y:S01]  /*6fa0*/  FFMA.FTZ R101, R86, UR5, -R155 ;  /* 0x0000000556657c23 */ /* 0x002fe2000801089b */
[----:B------:R-:W-:Y:S01]  /*6fb0*/  MUFU.EX2 R93, R93 ;  /* 0x0000005d005d7308 */ /* 0x000fe20000000800 */
[----:B------:R-:W-:Y:S01]  /*6fc0*/  IMAD.MOV.U32 R105, RZ, RZ, R18 ;  /* 0x000000ffff697224 */ /* 0x000fe200078e0012 */
[----:B------:R-:W-:Y:S01]  /*6fd0*/  PRMT R229, R18, 0x7771, RZ ;  /* 0x0000777112e57816 */ /* 0x000fe200000000ff */
[C---:B------:R-:W-:Y:S01]  /*6fe0*/  HMMA.16816.F32.BF16 R220, R4.reuse, R12, R220 ;  /* 0x0000000c04dc723c */ /* 0x040fe200000418dc */
[----:B------:R-:W-:Y:S01]  /*6ff0*/  LOP3.LUT R182, R246, UR12, R19, 0x96, !PT ;  /* 0x0000000cf6b67c12 */ /* 0x000fe2000f8e9613 */
[----:B------:R-:W-:Y:S01]  /*7000*/  MUFU.EX2 R121, R121 ;  /* 0x0000007900797308 */ /* 0x000fe20000000800 */
[----:B------:R-:W-:Y:S01]  /*7010*/  LOP3.LUT R105, R105, 0xff, RZ, 0xc0, !PT ;  /* 0x000000ff69697812 */ /* 0x000fe200078ec0ff */
[----:B------:R-:W-:Y:S01]  /*7020*/  IMAD.WIDE.U32 R242, R29, -0x2daee0ad, RZ ;  /* 0xd2511f531df27825 */ /* 0x000fe200078e00ff */
[----:B------:R-:W-:Y:S01]  /*7030*/  LOP3.LUT R12, R16, UR12, R245, 0x96, !PT ;  /* 0x0000000c100c7c12 */ /* 0x000fe2000f8e96f5 */
[----:B------:R-:W-:Y:S01]  /*7040*/  MUFU.EX2 R101, R101 ;  /* 0x0000006500657308 */ /* 0x000fe20000000800 */
[----:B------:R-:W-:Y:S01]  /*7050*/  PRMT R229, R105, 0x5410, R229 ;  /* 0x0000541069e57816 */ /* 0x000fe200000000e5 */
[C---:B------:R-:W-:Y:S01]  /*7060*/  HMMA.16816.F32.BF16 R212, R4.reuse, R8, R212 ;  /* 0x0000000804d4723c */ /* 0x040fe200000418d4 */
[----:B------:R-:W-:Y:S01]  /*7070*/  IMAD.MOV.U32 R16, RZ, RZ, R244 ;  /* 0x000000ffff107224 */ /* 0x000fe200078e00f4 */
[----:B------:R-:W-:Y:S01]  /*7080*/  LOP3.LUT R8, R182, 0xffff, RZ, 0xc0, !PT ;  /* 0x0000ffffb6087812 */ /* 0x000fe200078ec0ff */
[--C-:B------:R-:W-:Y:S01]  /*7090*/  FFMA.FTZ R105, R95, UR5, -R174.reuse ;  /* 0x000000055f697c23 */ /* 0x100fe200080108ae */
[----:B------:R-:W-:Y:S01]  /*70a0*/  PRMT R17, R18, 0x7773, RZ ;  /* 0x0000777312117816 */ /* 0x000fe200000000ff */
[----:B------:R-:W-:Y:S01]  /*70b0*/  FFMA.FTZ R95, R102, UR5, -R174 ;  /* 0x00000005665f7c23 */ /* 0x000fe200080108ae */
[----:B------:R-:W-:Y:S01]  /*70c0*/  PRMT R237, R18, 0x7772, RZ ;  /* 0x0000777212ed7816 */ /* 0x000fe200000000ff */
[----:B------:R-:W-:Y:S01]  /*70d0*/  MUFU.EX2 R167, R167 ;  /* 0x000000a700a77308 */ /* 0x000fe20000000800 */
[----:B------:R-:W-:Y:S01]  /*70e0*/  LOP3.LUT R130, R182, 0xff, RZ, 0xc0, !PT ;  /* 0x000000ffb6827812 */ /* 0x000fe200078ec0ff */
[C---:B------:R-:W-:Y:S01]  /*70f0*/  HMMA.16816.F32.BF16 R216, R4.reuse, R14, R216 ;  /* 0x0000000e04d8723c */ /* 0x040fe200000418d8 */
[----:B------:R-:W-:Y:S01]  /*7100*/  SHF.R.U32.HI R8, RZ, 0x8, R8 ;  /* 0x00000008ff087819 */ /* 0x000fe20000011608 */
[----:B------:R-:W1:Y:S01]  /*7110*/  MUFU.EX2 R105, R105 ;  /* 0x0000006900697308 */ /* 0x000e620000000800 */
[----:B------:R-:W-:Y:S01]  /*7120*/  PRMT R18, R244, 0x7771, RZ ;  /* 0x00007771f4127816 */ /* 0x000fe200000000ff */
[--C-:B------:R-:W-:Y:S01]  /*7130*/  FFMA.FTZ R41, R41, UR5, -R153.reuse ;  /* 0x0000000529297c23 */ /* 0x100fe20008010899 */
[----:B------:R-:W-:Y:S01]  /*7140*/  LOP3.LUT R16, R16, 0xff, RZ, 0xc0, !PT ;  /* 0x000000ff10107812 */ /* 0x000fe200078ec0ff */
[----:B------:R-:W2:Y:S01]  /*7150*/  MUFU.EX2 R95, R95 ;  /* 0x0000005f005f7308 */ /* 0x000ea20000000800 */
[----:B------:R-:W-:Y:S01]  /*7160*/  LOP3.LUT R9, R12, 0xffff, RZ, 0xc0, !PT ;  /* 0x0000ffff0c097812 */ /* 0x000fe200078ec0ff */
[----:B------:R-:W-:Y:S01]  /*7170*/  HMMA.16816.F32.BF16 R208, R4, R10, R208 ;  /* 0x0000000a04d0723c */ /* 0x000fe200000418d0 */
[----:B------:R-:W-:Y:S01]  /*7180*/  PRMT R130, R130, 0x5410, R8 ;  /* 0x0000541082827816 */ /* 0x000fe20000000008 */
[----:B------:R-:W-:Y:S01]  /*7190*/  MUFU.EX2 R188, R188 ;  /* 0x000000bc00bc7308 */ /* 0x000fe20000000800 */
[----:B------:R-:W-:Y:S01]  /*71a0*/  PRMT R18, R16, 0x5410, R18 ;  /* 0x0000541010127816 */ /* 0x000fe20000000012 */
[--C-:B------:R-:W-:Y:S01]  /*71b0*/  FFMA.FTZ R49, R49, UR5, -R153.reuse ;  /* 0x0000000531317c23 */ /* 0x100fe20008010899 */
[C---:B------:R-:W-:Y:S01]  /*71c0*/  PRMT R8, R12.reuse, 0x7632, R8 ;  /* 0x000076320c087816 */ /* 0x040fe20000000008 */
[--C-:B------:R-:W-:Y:S01]  /*71d0*/  FFMA.FTZ R115, R115, UR5, -R153.reuse ;  /* 0x0000000573737c23 */ /* 0x100fe20008010899 */
[----:B------:R-:W-:Y:S01]  /*71e0*/  LOP3.LUT R16, R12, 0xff, RZ, 0xc0, !PT ;  /* 0x000000ff0c107812 */ /* 0x000fe200078ec0ff */
[----:B------:R-:W-:Y:S01]  /*71f0*/  FFMA.FTZ R140, R140, UR5, -R153 ;  /* 0x000000058c8c7c23 */ /* 0x000fe20008010899 */
[----:B------:R-:W-:Y:S01]  /*7200*/  SHF.R.U32.HI R9, RZ, 0x8, R9 ;  /* 0x00000008ff097819 */ /* 0x000fe20000011609 */
[--C-:B------:R-:W-:Y:S01]  /*7210*/  FFMA.FTZ R143, R143, UR5, -R153.reuse ;  /* 0x000000058f8f7c23 */ /* 0x100fe20008010899 */
[----:B------:R-:W-:Y:S01]  /*7220*/  PRMT R13, R244, 0x7773, RZ ;  /* 0x00007773f40d7816 */ /* 0x000fe200000000ff */
[----:B------:R-:W-:Y:S01]  /*7230*/  FFMA.FTZ R120, R120, UR5, -R153 ;  /* 0x0000000578787c23 */ /* 0x000fe20008010899 */
[----:B------:R-:W-:Y:S01]  /*7240*/  PRMT R237, R237, 0x5410, R17 ;  /* 0x00005410eded7816 */ /* 0x000fe20000000011 */
[--C-:B------:R-:W-:Y:S01]  /*7250*/  FFMA.FTZ R81, R81, UR5, -R155.reuse ;  /* 0x0000000551517c23 */ /* 0x100fe2000801089b */
[----:B------:R-:W-:Y:S01]  /*7260*/  LOP3.LUT R8, R8, 0xff, RZ, 0xc0, !PT ;  /* 0x000000ff08087812 */ /* 0x000fe200078ec0ff */
[----:B------:R-:W-:Y:S01]  /*7270*/  FFMA.FTZ R83, R83, UR5, -R155 ;  /* 0x0000000553537c23 */ /* 0x000fe2000801089b */
[----:B------:R-:W-:Y:S01]  /*7280*/  PRMT R19, R244, 0x7772, RZ ;  /* 0x00007772f4137816 */ /* 0x000fe200000000ff */
[----:B------:R-:W-:Y:S01]  /*7290*/  IMAD.WIDE.U32 R244, R189, -0x2daee0ad, RZ ;  /* 0xd2511f53bdf47825 */ /* 0x000fe200078e00ff */
[----:B------:R-:W-:-:S03]  /*72a0*/  SHF.R.U32.HI R17, RZ, 0x18, R12 ;  /* 0x00000018ff117819 */ /* 0x000fc6000001160c */
[----:B------:R-:W-:Y:S01]  /*72b0*/  FFMA.FTZ R50, R50, UR5, -R155 ;  /* 0x0000000532327c23 */ /* 0x000fe2000801089b */
[----:B------:R-:W-:Y:S01]  /*72c0*/  PRMT R16, R16, 0x5410, R9 ;  /* 0x0000541010107816 */ /* 0x000fe20000000009 */
[----:B------:R-:W-:Y:S01]  /*72d0*/  FFMA.FTZ R144, R144, UR5, -R155 ;  /* 0x0000000590907c23 */ /* 0x000fe2000801089b */
[----:B------:R-:W-:Y:S01]  /*72e0*/  PRMT R19, R19, 0x5410, R13 ;  /* 0x0000541013137816 */ /* 0x000fe2000000000d */
[----:B------:R-:W-:Y:S01]  /*72f0*/  FFMA.FTZ R145, R145, UR5, -R155 ;  /* 0x0000000591917c23 */ /* 0x000fe2000801089b */
[----:B------:R-:W-:Y:S01]  /*7300*/  PRMT R17, R8, 0x5410, R17 ;  /* 0x0000541008117816 */ /* 0x000fe20000000011 */
[----:B------:R-:W3:Y:S01]  /*7310*/  LDSM.16.MT88.4 R12, [R227+0x4800] ;  /* 0x00480000e30c783b */ /* 0x000ee20000004200 */
[--C-:B------:R-:W-:Y:S01]  /*7320*/  HSET2.LE.AND R16, R16, R161.reuse, PT ;  /* 0x000000a110107233 */ /* 0x100fe20003803000 */
[----:B------:R-:W-:Y:S01]  /*7330*/  FFMA.FTZ R122, R122, UR5, -R155 ;  /* 0x000000057a7a7c23 */ /* 0x000fe2000801089b */
[----:B-1----:R-:W-:Y:S01]  /*7340*/  F2FP.BF16.F32.PACK_AB R5, R105, R154 ;  /* 0x0000009a6905723e */ /* 0x002fe200000010ff */
[----:B------:R-:W1:Y:S01]  /*7350*/  LDSM.16.MT88.4 R8, [R24+0x4800] ;  /* 0x004800001808783b */ /* 0x000e620000004200 */
[--C-:B------:R-:W-:Y:S01]  /*7360*/  HSET2.LE.AND R18, R18, R161.reuse, PT ;  /* 0x000000a112127233 */ /* 0x100fe20003803000 */
[--C-:B------:R-:W-:Y:S01]  /*7370*/  FFMA.FTZ R142, R142, UR5, -R175.reuse ;  /* 0x000000058e8e7c23 */ /* 0x100fe200080108af */
[----:B------:R-:W-:Y:S01]  /*7380*/  LOP3.LUT R16, R5, R16, RZ, 0xc0, !PT ;  /* 0x0000001005107212 */ /* 0x000fe200078ec0ff */
[--C-:B------:R-:W-:Y:S01]  /*7390*/  FFMA.FTZ R146, R146, UR5, -R175.reuse ;  /* 0x0000000592927c23 */ /* 0x100fe200080108af */
[----:B--2---:R-:W-:Y:S01]  /*73a0*/  F2FP.BF16.F32.PACK_AB R5, R95, R100 ;  /* 0x000000645f05723e */ /* 0x004fe200000010ff */
[--C-:B------:R-:W-:Y:S01]  /*73b0*/  FFMA.FTZ R151, R151, UR5, -R175.reuse ;  /* 0x0000000597977c23 */ /* 0x100fe200080108af */
[----:B------:R-:W-:Y:S01]  /*73c0*/  SHF.R.U32.HI R6, RZ, 0x18, R182 ;  /* 0x00000018ff067819 */ /* 0x000fe200000116b6 */
[--C-:B------:R-:W-:Y:S01]  /*73d0*/  FFMA.FTZ R126, R126, UR5, -R175.reuse ;  /* 0x000000057e7e7c23 */ /* 0x100fe200080108af */
[----:B------:R-:W-:Y:S01]  /*73e0*/  LOP3.LUT R18, R5, R18, RZ, 0xc0, !PT ;  /* 0x0000001205127212 */ /* 0x000fe200078ec0ff */
[----:B------:R-:W-:Y:S01]  /*73f0*/  FFMA.FTZ R149, R149, UR5, -R175 ;  /* 0x0000000595957c23 */ /* 0x000fe200080108af */
[----:B------:R-:W-:Y:S01]  /*7400*/  PRMT R5, R182, 0x7632, R5 ;  /* 0x00007632b6057816 */ /* 0x000fe20000000005 */
[----:B------:R-:W-:Y:S01]  /*7410*/  FFMA.FTZ R182, R88, UR5, -R153 ;  /* 0x0000000558b67c23 */ /* 0x000fe20008010899 */
[----:B------:R-:W-:Y:S01]  /*7420*/  HSET2.LE.AND R17, R17, R161, PT ;  /* 0x000000a111117233 */ /* 0x000fe20003803000 */
[----:B------:R-:W-:Y:S01]  /*7430*/  IMAD.WIDE.U32 R88, R226, -0x2daee0ad, RZ ;  /* 0xd2511f53e2587825 */ /* 0x000fe200078e00ff */
[----:B------:R-:W-:-:S03]  /*7440*/  LOP3.LUT R19, R19, 0xff00ff, RZ, 0xc0, !PT ;  /* 0x00ff00ff13137812 */ /* 0x000fc600078ec0ff */
[----:B------:R-:W-:Y:S01]  /*7450*/  FADD.FTZ R176, R176, R180 ;  /* 0x000000b4b0b07221 */ /* 0x000fe20000010000 */
[----:B------:R-:W-:Y:S01]  /*7460*/  F2FP.BF16.F32.PACK_AB R4, R103, R108 ;  /* 0x0000006c6704723e */ /* 0x000fe200000010ff */
[----:B------:R-:W2:Y:S01]  /*7470*/  MUFU.EX2 R182, R182 ;  /* 0x000000b600b67308 */ /* 0x000ea20000000800 */
[----:B------:R-:W-:Y:S01]  /*7480*/  LOP3.LUT R237, R237, 0xff00ff, RZ, 0xc0, !PT ;  /* 0x00ff00ffeded7812 */ /* 0x000fe200078ec0ff */
[----:B------:R-:W-:Y:S01]  /*7490*/  FADD.FTZ R152, R181, R152 ;  /* 0x00000098b5987221 */ /* 0x000fe20000010000 */
[----:B------:R-:W-:Y:S01]  /*74a0*/  LOP3.LUT R17, R4, R17, RZ, 0xc0, !PT ;  /* 0x0000001104117212 */ /* 0x000fe200078ec0ff */
[----:B------:R-:W-:Y:S01]  /*74b0*/  FADD.FTZ R176, R148, R176 ;  /* 0x000000b094b07221 */ /* 0x000fe20000010000 */
[--C-:B------:R-:W-:Y:S01]  /*74c0*/  HSET2.LE.AND R19, R19, R161.reuse, PT ;  /* 0x000000a113137233 */ /* 0x100fe20003803000 */
[----:B------:R-:W-:Y:S01]  /*74d0*/  FADD.FTZ R152, R150, R152 ;  /* 0x0000009896987221 */ /* 0x000fe20000010000 */
[----:B------:R-:W-:Y:S01]  /*74e0*/  F2FP.BF16.F32.PACK_AB R4, R93, R97 ;  /* 0x000000615d04723e */ /* 0x000fe200000010ff */
[----:B------:R-:W-:Y:S01]  /*74f0*/  FADD.FTZ R131, R131, R176 ;  /* 0x000000b083837221 */ /* 0x000fe20000010000 */
[----:B------:R-:W-:Y:S01]  /*7500*/  LOP3.LUT R5, R5, 0xff, RZ, 0xc0, !PT ;  /* 0x000000ff05057812 */ /* 0x000fe200078ec0ff */
[----:B------:R-:W-:Y:S01]  /*7510*/  FADD.FTZ R152, R119, R152 ;  /* 0x0000009877987221 */ /* 0x000fe20000010000 */
[----:B------:R-:W-:Y:S01]  /*7520*/  LOP3.LUT R19, R4, R19, RZ, 0xc0, !PT ;  /* 0x0000001304137212 */ /* 0x000fe200078ec0ff */
[----:B------:R-:W-:Y:S01]  /*7530*/  IMAD.U32 R4, RZ, RZ, UR27 ;  /* 0x0000001bff047e24 */ /* 0x000fe2000f8e00ff */
[--C-:B------:R-:W-:Y:S01]  /*7540*/  HSET2.LE.AND R229, R229, R161.reuse, PT ;  /* 0x000000a1e5e57233 */ /* 0x100fe20003803000 */
[----:B------:R-:W-:Y:S01]  /*7550*/  FADD.FTZ R131, R22, R131 ;  /* 0x0000008316837221 */ /* 0x000fe20000010000 */
[--C-:B------:R-:W-:Y:S01]  /*7560*/  HSET2.LE.AND R7, R237, R161.reuse, PT ;  /* 0x000000a1ed077233 */ /* 0x100fe20003803000 */
[----:B------:R-:W-:Y:S01]  /*7570*/  FADD.FTZ R152, R23, R152 ;  /* 0x0000009817987221 */ /* 0x000fe20000010000 */
[----:B------:R-:W-:Y:S01]  /*7580*/  PRMT R5, R5, 0x5410, R6 ;  /* 0x0000541005057816 */ /* 0x000fe20000000006 */
[C---:B---3--:R-:W-:Y:S01]  /*7590*/  HMMA.16816.F32.BF16 R204, R16.reuse, R12, R204 ;  /* 0x0000000c10cc723c */ /* 0x048fe200000418cc */
[----:B------:R-:W-:Y:S01]  /*75a0*/  F2FP.BF16.F32.PACK_AB R87, R101, R121 ;  /* 0x000000796557723e */ /* 0x000fe200000010ff */
[----:B------:R-:W-:Y:S01]  /*75b0*/  FADD.FTZ R131, R20, R131 ;  /* 0x0000008314837221 */ /* 0x000fe20000010000 */
[----:B------:R-:W-:Y:S01]  /*75c0*/  F2FP.BF16.F32.PACK_AB R86, R96, R156 ;  /* 0x0000009c6056723e */ /* 0x000fe200000010ff */
[----:B------:R-:W-:Y:S01]  /*75d0*/  MUFU.EX2 R83, R83 ;  /* 0x0000005300537308 */ /* 0x000fe20000000800 */
[----:B------:R-:W-:Y:S01]  /*75e0*/  LOP3.LUT R4, R4, UR21, R235, 0x96, !PT ;  /* 0x0000001504047c12 */ /* 0x000fe2000f8e96eb */
[----:B------:R-:W-:Y:S01]  /*75f0*/  FADD.FTZ R98, R98, R131 ;  /* 0x0000008362627221 */ /* 0x000fe20000010000 */
[----:B------:R-:W-:Y:S01]  /*7600*/  LOP3.LUT R6, R87, R229, RZ, 0xc0, !PT ;  /* 0x000000e557067212 */ /* 0x000fe200078ec0ff */
[----:B-1----:R-:W-:Y:S01]  /*7610*/  HMMA.16816.F32.BF16 R196, R16, R8, R196 ;  /* 0x0000000810c4723c */ /* 0x002fe200000418c4 */
[----:B------:R-:W-:Y:S01]  /*7620*/  LOP3.LUT R7, R86, R7, RZ, 0xc0, !PT ;  /* 0x0000000756077212 */ /* 0x000fe200078ec0ff */
[----:B------:R-:W-:Y:S01]  /*7630*/  IMAD.WIDE.U32 R90, R4, -0x326172a9, RZ ;  /* 0xcd9e8d57045a7825 */ /* 0x000fe200078e00ff */
[----:B------:R-:W-:-:S03]  /*7640*/  HSET2.LE.AND R130, R130, R161, PT ;  /* 0x000000a182827233 */ /* 0x000fc60003803000 */
[----:B------:R-:W-:Y:S01]  /*7650*/  FADD.FTZ R51, R51, R98 ;  /* 0x0000006233337221 */ /* 0x000fe20000010000 */
[----:B------:R-:W-:Y:S01]  /*7660*/  HSET2.LE.AND R5, R5, R161, PT ;  /* 0x000000a105057233 */ /* 0x000fe20003803000 */
[----:B------:R-:W-:Y:S01]  /*7670*/  MUFU.EX2 R81, R81 ;  /* 0x0000005100517308 */ /* 0x000fe20000000800 */
[----:B------:R-:W-:Y:S01]  /*7680*/  F2FP.BF16.F32.PACK_AB R87, R167, R185 ;  /* 0x000000b9a757723e */ /* 0x000fe200000010ff */
[C---:B------:R-:W-:Y:S01]  /*7690*/  HMMA.16816.F32.BF16 R200, R16.reuse, R14, R200 ;  /* 0x0000000e10c8723c */ /* 0x040fe200000418c8 */
[----:B--2---:R-:W-:Y:S01]  /*76a0*/  F2FP.BF16.F32.PACK_AB R86, R182, R188 ;  /* 0x000000bcb656723e */ /* 0x004fe200000010ff */
[----:B------:R-:W-:Y:S01]  /*76b0*/  FADD.FTZ R154, R154, R51 ;  /* 0x000000339a9a7221 */ /* 0x000fe20000010000 */
[----:B------:R-:W-:Y:S01]  /*76c0*/  LOP3.LUT R4, R87, R130, RZ, 0xc0, !PT ;  /* 0x0000008257047212 */ /* 0x000fe200078ec0ff */
[----:B------:R-:W-:Y:S01]  /*76d0*/  FADD.FTZ R129, R129, R157 ;  /* 0x0000009d81817221 */ /* 0x000fe20000010000 */
[----:B------:R-:W-:Y:S01]  /*76e0*/  LOP3.LUT R5, R86, R5, RZ, 0xc0, !PT ;  /* 0x0000000556057212 */ /* 0x000fe200078ec0ff */
[----:B------:R-:W-:Y:S01]  /*76f0*/  MUFU.EX2 R46, R46 ;  /* 0x0000002e002e7308 */ /* 0x000fe20000000800 */
[----:B------:R-:W-:Y:S01]  /*7700*/  LOP3.LUT R86, R230, UR26, R89, 0x96, !PT ;  /* 0x0000001ae6567c12 */ /* 0x000fe2000f8e9659 */
[----:B------:R-:W-:Y:S01]  /*7710*/  HMMA.16816.F32.BF16 R192, R16, R10, R192 ;  /* 0x0000000a10c0723c */ /* 0x000fe200000418c0 */
[--C-:B------:R-:W-:Y:S01]  /*7720*/  LOP3.LUT R17, R164, UR16, R91.reuse, 0x96, !PT ;  /* 0x00000010a4117c12 */ /* 0x100fe2000f8e965b */
[----:B------:R-:W-:Y:S01]  /*7730*/  MUFU.EX2 R41, R41 ;  /* 0x0000002900297308 */ /* 0x000fe20000000800 */
[----:B------:R-:W-:Y:S01]  /*7740*/  LOP3.LUT R16, R162, UR16, R91, 0x96, !PT ;  /* 0x00000010a2107c12 */ /* 0x000fe2000f8e965b */
[----:B------:R-:W-:Y:S01]  /*7750*/  FADD.FTZ R118, R118, R129 ;  /* 0x0000008176767221 */ /* 0x000fe20000010000 */
[C---:B------:R-:W-:Y:S01]  /*7760*/  LOP3.LUT R19, R90.reuse, UR15, R187, 0x96, !PT ;  /* 0x0000000f5a137c12 */ /* 0x040fe2000f8e96bb */
[----:B------:R-:W-:Y:S01]  /*7770*/  MUFU.EX2 R125, R125 ;  /* 0x0000007d007d7308 */ /* 0x000fe20000000800 */
[----:B------:R-:W-:Y:S01]  /*7780*/  LOP3.LUT R18, R90, UR15, R27, 0x96, !PT ;  /* 0x0000000f5a127c12 */ /* 0x000fe2000f8e961b */
[----:B------:R-:W-:Y:S01]  /*7790*/  IMAD.WIDE.U32 R90, R86, -0x326172a9, RZ ;  /* 0xcd9e8d57565a7825 */ /* 0x000fe200078e00ff */
[----:B------:R-:W-:Y:S01]  /*77a0*/  HMMA.16816.F32.BF16 R220, R4, R12, R220 ;  /* 0x0000000c04dc723c */ /* 0x000fe200000418dc */
[----:B------:R-:W-:-:S02]  /*77b0*/  LOP3.LUT R13, R232, UR26, R245, 0x96, !PT ;  /* 0x0000001ae80d7c12 */ /* 0x000fc4000f8e96f5 */
[----:B------:R-:W-:Y:S01]  /*77c0*/  FADD.FTZ R118, R117, R118 ;  /* 0x0000007675767221 */ /* 0x000fe20000010000 */
[----:B------:R-:W-:Y:S01]  /*77d0*/  LOP3.LUT R110, R240, UR13, R247, 0x96, !PT ;  /* 0x0000000df06e7c12 */ /* 0x000fe2000f8e96f7 */
[----:B------:R-:W-:Y:S01]  /*77e0*/  IMAD.WIDE.U32 R86, R25, -0x2daee0ad, RZ ;  /* 0xd2511f5319567825 */ /* 0x000fe200078e00ff */
[----:B------:R-:W-:-:S03]  /*77f0*/  LOP3.LUT R240, R26, UR7, R91, 0x96, !PT ;  /* 0x000000071af07c12 */ /* 0x000fc6000f8e965b */
[----:B------:R-:W-:Y:S01]  /*7800*/  FADD.FTZ R116, R116, R118 ;  /* 0x0000007674747221 */ /* 0x000fe20000010000 */
[----:B------:R-:W-:Y:S01]  /*7810*/  LOP3.LUT R12, R244, UR25, R243, 0x96, !PT ;  /* 0x00000019f40c7c12 */ /* 0x000fe2000f8e96f3 */
[----:B------:R-:W-:Y:S01]  /*7820*/  IMAD.WIDE.U32 R246, R13, -0x326172a9, RZ ;  /* 0xcd9e8d570df67825 */ /* 0x000fe200078e00ff */
[----:B------:R-:W-:Y:S01]  /*7830*/  LOP3.LUT R88, R88, UR25, R87, 0x96, !PT ;  /* 0x0000001958587c12 */ /* 0x000fe2000f8e9657 */
[C---:B------:R-:W-:Y:S02]  /*7840*/  HMMA.16816.F32.BF16 R216, R4.reuse, R14, R216 ;  /* 0x0000000e04d8723c */ /* 0x040fe400000418d8 */
[----:B------:R-:W-:Y:S01]  /*7850*/  FADD.FTZ R116, R123, R116 ;  /* 0x000000747b747221 */ /* 0x000fe20000010000 */
[----:B------:R-:W-:Y:S01]  /*7860*/  IMAD.WIDE.U32 R240, R240, -0x2daee0ad, RZ ;  /* 0xd2511f53f0f07825 */ /* 0x000fe200078e00ff */
[----:B------:R-:W-:Y:S03]  /*7870*/  MUFU.EX2 R141, R141 ;  /* 0x0000008d008d7308 */ /* 0x000fe60000000800 */
        /* <DEDUP_REMOVED lines=9> */
[----:B------:R-:W-:Y:S01]  /*7910*/  MUFU.EX2 R144, R144 ;  /* 0x0000009000907308 */ /* 0x000fe20000000800 */
[----:B------:R-:W-:-:S04]  /*7920*/  IMAD.WIDE.U32 R246, R12, -0x2daee0ad, RZ ;  /* 0xd2511f530cf67825 */ /* 0x000fc800078e00ff */
[----:B------:R-:W-:Y:S01]  /*7930*/  FADD.FTZ R154, R100, R154 ;  /* 0x0000009a649a7221 */ /* 0x000fe20000010000 */
[----:B------:R-:W-:Y:S01]  /*7940*/  HMMA.16816.F32.BF16 R208, R4, R10, R208 ;  /* 0x0000000a04d0723c */ /* 0x000fe200000418d0 */
        /* <DEDUP_REMOVED lines=15> */
[----:B------:R-:W-:Y:S01]  /*7a40*/  MUFU.EX2 R114, R114 ;  /* 0x0000007200727308 */ /* 0x000fe20000000800 */
[C---:B------:R-:W-:Y:S01]  /*7a50*/  PRMT R8, R90.reuse, 0x7771, RZ ;  /* 0x000077715a087816 */ /* 0x040fe200000000ff */
[----:B------:R-:W-:Y:S01]  /*7a60*/  IMAD.MOV.U32 R9, RZ, RZ, R90 ;  /* 0x000000ffff097224 */ /* 0x000fe200078e005a */
[C---:B------:R-:W-:Y:S01]  /*7a70*/  PRMT R87, R90.reuse, 0x7773, RZ ;  /* 0x000077735a577816 */ /* 0x040fe200000000ff */
[----:B------:R-:W-:Y:S01]  /*7a80*/  IMAD.WIDE.U32 R88, R89, -0x326172a9, RZ ;  /* 0xcd9e8d5759587825 */ /* 0x000fe200078e00ff */
[----:B------:R-:W-:Y:S01]  /*7a90*/  PRMT R29, R90, 0x7772, RZ ;  /* 0x000077725a1d7816 */ /* 0x000fe200000000ff */
[----:B------:R-:W-:Y:S01]  /*7aa0*/  MUFU.EX2 R124, R124 ;  /* 0x0000007c007c7308 */ /* 0x000fe20000000800 */
[----:B------:R-:W-:Y:S01]  /*7ab0*/  LOP3.LUT R14, R240, UR22, R243, 0x96, !PT ;  /* 0x00000016f00e7c12 */ /* 0x000fe2000f8e96f3 */
[----:B------:R-:W-:Y:S01]  /*7ac0*/  IMAD.WIDE.U32 R90, R15, -0x326172a9, RZ ;  /* 0xcd9e8d570f5a7825 */ /* 0x000fe200078e00ff */
[----:B------:R-:W-:Y:S01]  /*7ad0*/  LOP3.LUT R12, R12, UR13, R89, 0x96, !PT ;  /* 0x0000000d0c0c7c12 */ /* 0x000fe2000f8e9659 */
[----:B------:R-:W-:Y:S01]  /*7ae0*/  MUFU.EX2 R142, R142 ;  /* 0x0000008e008e7308 */ /* 0x000fe20000000800 */
[----:B------:R-:W-:Y:S01]  /*7af0*/  LOP3.LUT R9, R9, 0xff, RZ, 0xc0, !PT ;  /* 0x000000ff09097812 */ /* 0x000fe200078ec0ff */
        /* <DEDUP_REMOVED lines=9> */
[----:B------:R-:W-:Y:S01]  /*7b90*/  PRMT R11, R246, 0x7773, RZ ;  /* 0x00007773f60b7816 */ /* 0x000fe200000000ff */
[----:B------:R-:W-:Y:S01]  /*7ba0*/  IMAD.WIDE.U32 R244, R12, -0x2daee0ad, RZ ;  /* 0xd2511f530cf47825 */ /* 0x000fe200078e00ff */
[----:B------:R-:W-:Y:S01]  /*7bb0*/  PRMT R7, R246, 0x7772, RZ ;  /* 0x00007772f6077816 */ /* 0x000fe200000000ff */
[----:B------:R-:W-:Y:S01]  /*7bc0*/  MUFU.EX2 R140, R140 ;  /* 0x0000008c008c7308 */ /* 0x000fe20000000800 */
[----:B------:R-:W-:Y:S01]  /*7bd0*/  LOP3.LUT R25, R90, UR12, R241, 0x96, !PT ;  /* 0x0000000c5a197c12 */ /* 0x000fe2000f8e96f1 */
        /* <DEDUP_REMOVED lines=8> */
[----:B------:R-:W-:Y:S01]  /*7c60*/  IMAD.MOV.U32 R4, RZ, RZ, R244 ;  /* 0x000000ffff047224 */ /* 0x000fe200078e00f4 */
[----:B------:R-:W-:Y:S01]  /*7c70*/  LOP3.LUT R5, R90, UR25, R247, 0x96, !PT ;  /* 0x000000195a057c12 */ /* 0x000fe2000f8e96f7 */
[----:B------:R-:W-:Y:S01]  /*7c80*/  IMAD.WIDE.U32 R90, R13, -0x326172a9, RZ ;  /* 0xcd9e8d570d5a7825 */ /* 0x000fe200078e00ff */
[----:B------:R-:W-:Y:S01]  /*7c90*/  PRMT R238, R244, 0x7772, RZ ;  /* 0x00007772f4ee7816 */ /* 0x000fe200000000ff */
        /* <DEDUP_REMOVED lines=11> */
[----:B------:R-:W-:Y:S01]  /*7d50*/  LOP3.LUT R4, R4, 0xff, RZ, 0xc0, !PT ;  /* 0x000000ff04047812 */ /* 0x000fe200078ec0ff */
[----:B------:R-:W-:Y:S01]  /*7d60*/  IMAD.WIDE.U32 R90, R90, -0x2daee0ad, RZ ;  /* 0xd2511f535a5a7825 */ /* 0x000fe200078e00ff */
[----:B------:R-:W-:Y:S01]  /*7d70*/  LOP3.LUT R5, R246, UR23, R249, 0x96, !PT ;  /* 0x00000017f6057c12 */ /* 0x000fe2000f8e96f9 */
[----:B------:R-:W-:Y:S01]  /*7d80*/  MUFU.EX2 R122, R122 ;  /* 0x0000007a007a7308 */ /* 0x000fe20000000800 */
[----:B------:R-:W-:Y:S01]  /*7d90*/  PRMT R7, R7, 0x5410, R11 ;  /* 0x0000541007077816 */ /* 0x000fe2000000000b */
[----:B------:R-:W-:Y:S01]  /*7da0*/  IMAD.WIDE.U32 R186, R15, -0x2daee0ad, RZ ;  /* 0xd2511f530fba7825 */ /* 0x000fe200078e00ff */
[----:B------:R-:W-:Y:S01]  /*7db0*/  LOP3.LUT R13, R248, UR22, R91, 0x96, !PT ;  /* 0x00000016f80d7c12 */ /* 0x000fe2000f8e965b */
[----:B------:R-:W-:Y:S01]  /*7dc0*/  MUFU.EX2 R127, R127 ;  /* 0x0000007f007f7308 */ /* 0x000fe20000000800 */
[----:B------:R-:W-:Y:S01]  /*7dd0*/  PRMT R242, R242, 0x5410, R94 ;  /* 0x00005410f2f27816 */ /* 0x000fe2000000005e */
[----:B------:R-:W-:Y:S01]  /*7de0*/  IMAD.WIDE.U32 R248, R5, -0x326172a9, RZ ;  /* 0xcd9e8d5705f87825 */ /* 0x000fe200078e00ff */
[----:B------:R-:W-:Y:S01]  /*7df0*/  LOP3.LUT R19, R86, UR17, R187, 0x96, !PT ;  /* 0x0000001156137c12 */ /* 0x000fe2000f8e96bb */
[----:B------:R-:W-:Y:S01]  /*7e00*/  MUFU.EX2 R169, R169 ;  /* 0x000000a900a97308 */ /* 0x000fe20000000800 */
[C---:B------:R-:W-:Y:S01]  /*7e10*/  PRMT R189, R186.reuse, 0x7771, RZ ;  /* 0x00007771babd7816 */ /* 0x040fe200000000ff */
[----:B------:R-:W-:Y:S01]  /*7e20*/  IMAD.WIDE.U32 R246, R13, -0x326172a9, RZ ;  /* 0xcd9e8d570df67825 */ /* 0x000fe200078e00ff */
[C---:B------:R-:W-:Y:S01]  /*7e30*/  PRMT R187, R186.reuse, 0x7773, RZ ;  /* 0x00007773babb7816 */ /* 0x040fe200000000ff */
[----:B------:R-:W-:Y:S01]  /*7e40*/  MUFU.EX2 R126, R126 ;  /* 0x0000007e007e7308 */ /* 0x000fe20000000800 */
[----:B------:R-:W-:Y:S01]  /*7e50*/  PRMT R226, R186, 0x7772, RZ ;  /* 0x00007772bae27816 */ /* 0x000fe200000000ff */
[----:B------:R-:W-:Y:S01]  /*7e60*/  IMAD.MOV.U32 R91, RZ, RZ, R186 ;  /* 0x000000ffff5b7224 */ /* 0x000fe200078e00ba */
[----:B------:R-:W-:Y:S01]  /*7e70*/  LOP3.LUT R13, R248, UR12, R247, 0x96, !PT ;  /* 0x0000000cf80d7c12 */ /* 0x000fe2000f8e96f7 */
[----:B------:R-:W-:Y:S01]  /*7e80*/  IMAD.MOV.U32 R5, RZ, RZ, R246 ;  /* 0x000000ffff057224 */ /* 0x000fe200078e00f6 */
[C---:B------:R-:W-:Y:S01]  /*7e90*/  PRMT R92, R246.reuse, 0x7771, RZ ;  /* 0x00007771f65c7816 */ /* 0x040fe200000000ff */
[----:B------:R-:W-:Y:S01]  /*7ea0*/  MUFU.EX2 R149, R149 ;  /* 0x0000009500957308 */ /* 0x000fe20000000800 */
[----:B------:R-:W-:-:S02]  /*7eb0*/  PRMT R186, R246, 0x7773, RZ ;  /* 0x00007773f6ba7816 */ /* 0x000fc400000000ff */
[----:B------:R-:W-:Y:S01]  /*7ec0*/  PRMT R128, R246, 0x7772, RZ ;  /* 0x00007772f6807816 */ /* 0x000fe200000000ff */
[----:B------:R-:W-:Y:S01]  /*7ed0*/  IMAD.WIDE.U32 R246, R16, -0x2daee0ad, RZ ;  /* 0xd2511f5310f67825 */ /* 0x000fe200078e00ff */
[----:B------:R-:W-:Y:S01]  /*7ee0*/  LOP3.LUT R15, R244, UR13, R249, 0x96, !PT ;  /* 0x0000000df40f7c12 */ /* 0x000fe2000f8e96f9 */
[----:B------:R-:W-:Y:S01]  /*7ef0*/  MUFU.EX2 R143, R143 ;  /* 0x0000008f008f7308 */ /* 0x000fe20000000800 */
[----:B------:R-:W-:Y:S02]  /*7f00*/  LOP3.LUT R5, R5, 0xff, RZ, 0xc0, !PT ;  /* 0x000000ff05057812 */ /* 0x000fe400078ec0ff */
[----:B------:R-:W-:Y:S01]  /*7f10*/  LOP3.LUT R16, R230, UR26, R247, 0x96, !PT ;  /* 0x0000001ae6107c12 */ /* 0x000fe2000f8e96f7 */
[----:B------:R-:W-:Y:S01]  /*7f20*/  MUFU.EX2 R120, R120 ;  /* 0x0000007800787308 */ /* 0x000fe20000000800 */
[----:B------:R-:W-:Y:S02]  /*7f30*/  PRMT R226, R226, 0x5410, R187 ;  /* 0x00005410e2e27816 */ /* 0x000fe400000000bb */
[----:B------:R-:W-:Y:S01]  /*7f40*/  PRMT R94, R128, 0x5410, R186 ;  /* 0x00005410805e7816 */ /* 0x000fe200000000ba */
[----:B------:R-:W-:Y:S01]  /*7f50*/  IMAD.WIDE.U32 R248, R16, -0x326172a9, RZ ;  /* 0xcd9e8d5710f87825 */ /* 0x000fe200078e00ff */
[----:B------:R-:W-:-:S02]  /*7f60*/  LOP3.LUT R16, R246, UR25, R251, 0x96, !PT ;  /* 0x00000019f6107c12 */ /* 0x000fc4000f8e96fb */
[----:B------:R-:W-:Y:S02]  /*7f70*/  PRMT R237, R4, 0x5410, R237 ;  /* 0x0000541004ed7816 */ /* 0x000fe400000000ed */
[----:B------:R-:W-:Y:S01]  /*7f80*/  LOP3.LUT R244, R26, UR7, R249, 0x96, !PT ;  /* 0x000000071af47c12 */ /* 0x000fe2000f8e96f9 */
[----:B------:R-:W-:Y:S01]  /*7f90*/  UMOV UR7, 0xffffffff ;  /* 0xffffffff00077882 */ /* 0x000fe20000000000 */
[----:B------:R-:W-:Y:S02]  /*7fa0*/  PRMT R92, R5, 0x5410, R92 ;  /* 0x00005410055c7816 */ /* 0x000fe4000000005c */
[C---:B------:R-:W-:Y:S01]  /*7fb0*/  LOP3.LUT R4, R239.reuse, 0xffff, RZ, 0xc0, !PT ;  /* 0x0000ffffef047812 */ /* 0x040fe200078ec0ff */
[----:B------:R-:W-:Y:S01]  /*7fc0*/  IMAD.WIDE.U32 R244, R244, -0x2daee0ad, RZ ;  /* 0xd2511f53f4f47825 */ /* 0x000fe200078e00ff */
[----:B------:R-:W-:Y:S02]  /*7fd0*/  PRMT R5, R239, 0x7632, R5 ;  /* 0x00007632ef057816 */ /* 0x000fe40000000005 */
[----:B------:R-:W-:-:S02]  /*7fe0*/  PRMT R238, R238, 0x5410, R10 ;  /* 0x00005410eeee7816 */ /* 0x000fc4000000000a */
[----:B------:R-:W-:Y:S01]  /*7ff0*/  LOP3.LUT R246, R250, UR23, R245, 0x96, !PT ;  /* 0x00000017faf67c12 */ /* 0x000fe2000f8e96f5 */
[----:B------:R-:W-:Y:S01]  /*8000*/  IMAD.WIDE.U32 R250, R16, -0x326172a9, RZ ;  /* 0xcd9e8d5710fa7825 */ /* 0x000fe200078e00ff */
[----:B------:R-:W-:Y:S02]  /*8010*/  LOP3.LUT R91, R91, 0xff, RZ, 0xc0, !PT ;  /* 0x000000ff5b5b7812 */ /* 0x000fe400078ec0ff */
[----:B------:R-:W-:Y:S01]  /*8020*/  LOP3.LUT R27, R27, 0xff, RZ, 0xc0, !PT ;  /* 0x000000ff1b1b7812 */ /* 0x000fe200078ec0ff */
[----:B------:R-:W-:Y:S01]  /*8030*/  IMAD.WIDE.U32 R246, R246, -0x326172a9, RZ ;  /* 0xcd9e8d57f6f67825 */ /* 0x000fe200078e00ff */
[----:B------:R-:W-:-:S03]  /*8040*/  LOP3.LUT R16, R248, UR14, R251, 0x96, !PT ;  /* 0x0000000ef8107c12 */ /* 0x000fc6000f8e96fb */
[----:B------:R-:W-:Y:S01]  /*8050*/  FFMA.FTZ R251, R59, UR5, -R174 ;  /* 0x000000053bfb7c23 */ /* 0x000fe200080108ae */
[----:B------:R-:W-:Y:S01]  /*8060*/  PRMT R189, R91, 0x5410, R189 ;  /* 0x000054105bbd7816 */ /* 0x000fe200000000bd */
[----:B------:R-:W-:Y:S01]  /*8070*/  IMAD.WIDE.U32 R248, R15, -0x2daee0ad, RZ ;  /* 0xd2511f530ff87825 */ /* 0x000fe200078e00ff */
[----:B------:R-:W-:-:S03]  /*8080*/  LOP3.LUT R15, R250, UR13, R247, 0x96, !PT ;  /* 0x0000000dfa0f7c12 */ /* 0x000fc6000f8e96f7 */
[----:B------:R-:W-:Y:S01]  /*8090*/  FFMA.FTZ R247, R80, UR5, -R155 ;  /* 0x0000000550f77c23 */ /* 0x000fe2000801089b */
[----:B------:R-:W-:Y:S01]  /*80a0*/  LOP3.LUT R91, R13, 0xffff, RZ, 0xc0, !PT ;  /* 0x0000ffff0d5b7812 */ /* 0x000fe200078ec0ff */
[----:B------:R-:W-:Y:S01]  /*80b0*/  IMAD.MOV.U32 R110, RZ, RZ, R248 ;  /* 0x000000ffff6e7224 */ /* 0x000fe200078e00f8 */
[----:B------:R-:W-:Y:S01]  /*80c0*/  LOP3.LUT R18, R90, UR17, R249, 0x96, !PT ;  /* 0x000000115a127c12 */ /* 0x000fe2000f8e96f9 */
[--C-:B------:R-:W-:Y:S01]  /*80d0*/  FFMA.FTZ R80, R64, UR5, -R155.reuse ;  /* 0x0000000540507c23 */ /* 0x100fe2000801089b */
[----:B------:R-:W-:Y:S01]  /*80e0*/  PRMT R90, R248, 0x7771, RZ ;  /* 0x00007771f85a7816 */ /* 0x000fe200000000ff */
[--C-:B------:R-:W-:Y:S01]  /*80f0*/  FFMA.FTZ R64, R36, UR5, -R155.reuse ;  /* 0x0000000524407c23 */ /* 0x100fe2000801089b */
[C---:B------:R-:W-:Y:S01]  /*8100*/  PRMT R245, R248.reuse, 0x7773, RZ ;  /* 0x00007773f8f57816 */ /* 0x040fe200000000ff */
[----:B------:R-:W-:Y:S01]  /*8110*/  FFMA.FTZ R36, R173, UR5, -R155 ;  /* 0x00000005ad247c23 */ /* 0x000fe2000801089b */
[----:B------:R-:W-:Y:S01]  /*8120*/  PRMT R240, R248, 0x7772, RZ ;  /* 0x00007772f8f07816 */ /* 0x000fe200000000ff */
[----:B------:R-:W-:Y:S01]  /*8130*/  IMAD.WIDE.U32 R248, R16, -0x2daee0ad, RZ ;  /* 0xd2511f5310f87825 */ /* 0x000fe200078e00ff */
[----:B------:R-:W-:-:S03]  /*8140*/  SHF.R.U32.HI R91, RZ, 0x8, R91 ;  /* 0x00000008ff5b7819 */ /* 0x000fc6000001165b */
        /* <DEDUP_REMOVED lines=8> */
[----:B------:R-:W-:Y:S01]  /*81d0*/  IMAD.WIDE.U32 R248, R14, -0x326172a9, RZ ;  /* 0xcd9e8d570ef87825 */ /* 0x000fe200078e00ff */
[----:B------:R-:W-:-:S03]  /*81e0*/  PRMT R86, R16, 0x7771, RZ ;  /* 0x0000777110567816 */ /* 0x000fc600000000ff */
[----:B------:R-:W-:Y:S01]  /*81f0*/  FFMA.FTZ R250, R84, UR5, -R153 ;  /* 0x0000000554fa7c23 */ /* 0x000fe20008010899 */
[----:B------:R-:W-:Y:S01]  /*8200*/  PRMT R130, R16, 0x7773, RZ ;  /* 0x0000777310827816 */ /* 0x000fe200000000ff */
[----:B------:R-:W-:Y:S01]  /*8210*/  IMAD.WIDE.U32 R186, R229, -0x326172a9, RZ ;  /* 0xcd9e8d57e5ba7825 */ /* 0x000fe200078e00ff */
[----:B------:R-:W-:-:S03]  /*8220*/  LOP3.LUT R11, R88, UR12, R249, 0x96, !PT ;  /* 0x0000000c580b7c12 */ /* 0x000fc6000f8e96f9 */
[----:B------:R-:W-:Y:S01]  /*8230*/  FFMA.FTZ R74, R55, UR5, -R174 ;  /* 0x00000005374a7c23 */ /* 0x000fe200080108ae */
[----:B------:R-:W-:Y:S01]  /*8240*/  PRMT R16, R16, 0x7772, RZ ;  /* 0x0000777210107816 */ /* 0x000fe200000000ff */
[----:B------:R-:W-:Y:S01]  /*8250*/  IMAD.MOV.U32 R26, RZ, RZ, R248 ;  /* 0x000000ffff1a7224 */ /* 0x000fe200078e00f8 */
[C---:B------:R-:W-:Y:S01]  /*8260*/  PRMT R88, R248.reuse, 0x7773, RZ ;  /* 0x00007773f8587816 */ /* 0x040fe200000000ff */
[----:B------:R-:W-:Y:S01]  /*8270*/  IMAD.MOV.U32 R14, RZ, RZ, R186 ;  /* 0x000000ffff0e7224 */ /* 0x000fe200078e00ba */
[----:B------:R-:W-:Y:S01]  /*8280*/  PRMT R244, R248, 0x7772, RZ ;  /* 0x00007772f8f47816 */ /* 0x000fe200000000ff */
[----:B------:R-:W-:Y:S01]  /*8290*/  FFMA.FTZ R84, R82, UR5, -R153 ;  /* 0x0000000552547c23 */ /* 0x000fe20008010899 */
[----:B------:R-:W-:Y:S01]  /*82a0*/  PRMT R17, R29, 0x5410, R87 ;  /* 0x000054101d117816 */ /* 0x000fe20000000057 */
[----:B------:R-:W-:Y:S01]  /*82b0*/  FFMA.FTZ R55, R79, UR5, -R175 ;  /* 0x000000054f377c23 */ /* 0x000fe200080108af */
[----:B------:R-:W-:Y:S01]  /*82c0*/  PRMT R87, R16, 0x5410, R130 ;  /* 0x0000541010577816 */ /* 0x000fe20000000082 */
[--C-:B------:R-:W-:Y:S01]  /*82d0*/  FFMA.FTZ R82, R53, UR5, -R153.reuse ;  /* 0x0000000535527c23 */ /* 0x100fe20008010899 */
[----:B------:R-:W-:Y:S01]  /*82e0*/  PRMT R244, R244, 0x5410, R88 ;  /* 0x00005410f4f47816 */ /* 0x000fe20000000058 */
[--C-:B------:R-:W-:Y:S01]  /*82f0*/  FFMA.FTZ R53, R37, UR5, -R153.reuse ;  /* 0x0000000525357c23 */ /* 0x100fe20008010899 */
[----:B------:R-:W-:Y:S01]  /*8300*/  PRMT R16, R9, 0x5410, R8 ;  /* 0x0000541009107816 */ /* 0x000fe20000000008 */
[--C-:B------:R-:W-:Y:S01]  /*8310*/  FFMA.FTZ R37, R30, UR5, -R153.reuse ;  /* 0x000000051e257c23 */ /* 0x100fe20008010899 */
[----:B------:R-:W-:Y:S01]  /*8320*/  SHF.R.U32.HI R88, RZ, 0x8, R4 ;  /* 0x00000008ff587819 */ /* 0x000fe20000011604 */
[----:B------:R-:W-:Y:S01]  /*8330*/  FFMA.FTZ R30, R159, UR5, -R153 ;  /* 0x000000059f1e7c23 */ /* 0x000fe20008010899 */
[----:B------:R-:W-:Y:S01]  /*8340*/  LOP3.LUT R10, R246, UR12, R187, 0x96, !PT ;  /* 0x0000000cf60a7c12 */ /* 0x000fe2000f8e96bb */
[--C-:B------:R-:W-:Y:S01]  /*8350*/  FFMA.FTZ R249, R54, UR5, -R174.reuse ;  /* 0x0000000536f97c23 */ /* 0x100fe200080108ae */
[----:B------:R-:W-:Y:S01]  /*8360*/  LOP3.LUT R9, R239, 0xff, RZ, 0xc0, !PT ;  /* 0x000000ffef097812 */ /* 0x000fe200078ec0ff */
[----:B------:R-:W-:Y:S01]  /*8370*/  FFMA.FTZ R159, R42, UR5, -R174 ;  /* 0x000000052a9f7c23 */ /* 0x000fe200080108ae */
[----:B------:R-:W-:Y:S01]  /*8380*/  LOP3.LUT R4, R5, 0xff, RZ, 0xc0, !PT ;  /* 0x000000ff05047812 */ /* 0x000fe200078ec0ff */
[----:B------:R-:W1:Y:S01]  /*8390*/  MUFU.EX2 R55, R55 ;  /* 0x0000003700377308 */ /* 0x000e620000000800 */
[----:B------:R-:W-:-:S02]  /*83a0*/  PRMT R128, R186, 0x7771, RZ ;  /* 0x00007771ba807816 */ /* 0x000fc400000000ff */
[----:B------:R-:W-:Y:S01]  /*83b0*/  PRMT R187, R186, 0x7773, RZ ;  /* 0x00007773babb7816 */ /* 0x000fe200000000ff */
[----:B------:R-:W-:Y:S01]  /*83c0*/  MUFU.EX2 R69, R69 ;  /* 0x0000004500457308 */ /* 0x000fe20000000800 */
[----:B------:R-:W-:Y:S02]  /*83d0*/  LOP3.LUT R5, R236, 0xffff, RZ, 0xc0, !PT ;  /* 0x0000ffffec057812 */ /* 0x000fe400078ec0ff */
[----:B------:R-:W-:Y:S01]  /*83e0*/  PRMT R186, R186, 0x7772, RZ ;  /* 0x00007772baba7816 */ /* 0x000fe200000000ff */
[----:B------:R-:W-:Y:S01]  /*83f0*/  MUFU.EX2 R42, R247 ;  /* 0x000000f7002a7308 */ /* 0x000fe20000000800 */
[----:B------:R-:W-:Y:S01]  /*8400*/  PRMT R243, R248, 0x7771, RZ ;  /* 0x00007771f8f37816 */ /* 0x000fe200000000ff */
[--C-:B------:R-:W-:Y:S01]  /*8410*/  FFMA.FTZ R248, R76, UR5, -R153.reuse ;  /* 0x000000054cf87c23 */ /* 0x100fe20008010899 */
[----:B------:R-:W-:Y:S01]  /*8420*/  PRMT R9, R9, 0x5410, R88 ;  /* 0x0000541009097816 */ /* 0x000fe20000000058 */
[--C-:B------:R-:W-:Y:S01]  /*8430*/  FFMA.FTZ R76, R57, UR5, -R153.reuse ;  /* 0x00000005394c7c23 */ /* 0x100fe20008010899 */
[----:B------:R-:W-:Y:S01]  /*8440*/  LOP3.LUT R26, R26, 0xff, RZ, 0xc0, !PT ;  /* 0x000000ff1a1a7812 */ /* 0x000fe200078ec0ff */
[----:B------:R-:W-:Y:S01]  /*8450*/  FFMA.FTZ R57, R34, UR5, -R153 ;  /* 0x0000000522397c23 */ /* 0x000fe20008010899 */
[----:B------:R-:W-:Y:S01]  /*8460*/  SHF.R.U32.HI R5, RZ, 0x8, R5 ;  /* 0x00000008ff057819 */ /* 0x000fe20000011605 */
[----:B------:R-:W-:Y:S01]  /*8470*/  FFMA.FTZ R34, R171, UR5, -R153 ;  /* 0x00000005ab227c23 */ /* 0x000fe20008010899 */
[----:B------:R-:W-:Y:S01]  /*8480*/  LOP3.LUT R88, R236, 0xff, RZ, 0xc0, !PT ;  /* 0x000000ffec587812 */ /* 0x000fe200078ec0ff */
[----:B------:R-:W-:Y:S01]  /*8490*/  FFMA.FTZ R171, R33, UR5, -R175 ;  /* 0x0000000521ab7c23 */ /* 0x000fe200080108af */
[----:B------:R-:W-:Y:S01]  /*84a0*/  PRMT R130, R186, 0x5410, R187 ;  /* 0x00005410ba827816 */ /* 0x000fe200000000bb */
[----:B------:R-:W-:Y:S01]  /*84b0*/  MUFU.EX2 R54, R252 ;  /* 0x000000fc00367308 */ /* 0x000fe20000000800 */
[----:B------:R-:W-:-:S02]  /*84c0*/  LOP3.LUT R187, R19, 0xffff, RZ, 0xc0, !PT ;  /* 0x0000ffff13bb7812 */ /* 0x000fc400078ec0ff */
[----:B------:R-:W-:Y:S01]  /*84d0*/  PRMT R243, R26, 0x5410, R243 ;  /* 0x000054101af37816 */ /* 0x000fe200000000f3 */
[----:B------:R-:W-:Y:S01]  /*84e0*/  MUFU.EX2 R80, R80 ;  /* 0x0000005000507308 */ /* 0x000fe20000000800 */
[----:B------:R-:W-:Y:S02]  /*84f0*/  PRMT R29, R240, 0x5410, R245 ;  /* 0x00005410f01d7816 */ /* 0x000fe400000000f5 */
[----:B------:R-:W-:Y:S01]  /*8500*/  SHF.R.U32.HI R8, RZ, 0x18, R239 ;  /* 0x00000018ff087819 */ /* 0x000fe200000116ef */
[----:B------:R-:W-:Y:S01]  /*8510*/  MUFU.EX2 R82, R82 ;  /* 0x0000005200527308 */ /* 0x000fe20000000800 */
[----:B------:R-:W-:Y:S02]  /*8520*/  PRMT R5, R88, 0x5410, R5 ;  /* 0x0000541058057816 */ /* 0x000fe40000000005 */
[C---:B------:R-:W-:Y:S01]  /*8530*/  PRMT R26, R25.reuse, 0x7632, R26 ;  /* 0x00007632191a7816 */ /* 0x040fe2000000001a */
[----:B------:R-:W-:Y:S01]  /*8540*/  MUFU.EX2 R64, R64 ;  /* 0x0000004000407308 */ /* 0x000fe20000000800 */
[----:B------:R-:W-:-:S02]  /*8550*/  LOP3.LUT R88, R25, 0xffff, RZ, 0xc0, !PT ;  /* 0x0000ffff19587812 */ /* 0x000fc400078ec0ff */
[----:B------:R-:W-:Y:S01]  /*8560*/  LOP3.LUT R240, R25, 0xff, RZ, 0xc0, !PT ;  /* 0x000000ff19f07812 */ /* 0x000fe200078ec0ff */
[----:B------:R-:W-:Y:S01]  /*8570*/  MUFU.EX2 R57, R57 ;  /* 0x0000003900397308 */ /* 0x000fe20000000800 */
[----:B------:R-:W-:Y:S02]  /*8580*/  SHF.R.U32.HI R239, RZ, 0x18, R25 ;  /* 0x00000018ffef7819 */ /* 0x000fe40000011619 */
[----:B------:R-:W-:Y:S01]  /*8590*/  SHF.R.U32.HI R187, RZ, 0x8, R187 ;  /* 0x00000008ffbb7819 */ /* 0x000fe200000116bb */
[----:B------:R-:W-:Y:S01]  /*85a0*/  MUFU.EX2 R53, R53 ;  /* 0x0000003500357308 */ /* 0x000fe20000000800 */
[----:B------:R-:W-:Y:S02]  /*85b0*/  LOP3.LUT R25, R19, 0xff, RZ, 0xc0, !PT ;  /* 0x000000ff13197812 */ /* 0x000fe400078ec0ff */
[----:B------:R-:W-:Y:S01]  /*85c0*/  LOP3.LUT R89, R89, 0xff, RZ, 0xc0, !PT ;  /* 0x000000ff59597812 */ /* 0x000fe200078ec0ff */
[----:B------:R-:W-:Y:S01]  /*85d0*/  MUFU.EX2 R37, R37 ;  /* 0x0000002500257308 */ /* 0x000fe20000000800 */
[----:B------:R-:W-:-:S02]  /*85e0*/  LOP3.LUT R26, R26, 0xff, RZ, 0xc0, !PT ;  /* 0x000000ff1a1a7812 */ /* 0x000fc400078ec0ff */
[----:B------:R-:W-:Y:S01]  /*85f0*/  PRMT R187, R25, 0x5410, R187 ;  /* 0x0000541019bb7816 */ /* 0x000fe200000000bb */
[----:B------:R-:W-:Y:S01]  /*8600*/  MUFU.EX2 R36, R36 ;  /* 0x0000002400247308 */ /* 0x000fe20000000800 */
[----:B------:R-:W-:Y:S02]  /*8610*/  PRMT R25, R12, 0x7632, R25 ;  /* 0x000076320c197816 */ /* 0x000fe40000000019 */
[----:B------:R-:W-:Y:S01]  /*8620*/  PRMT R86, R89, 0x5410, R86 ;  /* 0x0000541059567816 */ /* 0x000fe20000000056 */
[----:B------:R-:W-:Y:S01]  /*8630*/  MUFU.EX2 R34, R34 ;  /* 0x0000002200227308 */ /* 0x000fe20000000800 */
[----:B------:R-:W-:Y:S02]  /*8640*/  PRMT R8, R4, 0x5410, R8 ;  /* 0x0000541004087816 */ /* 0x000fe40000000008 */
[----:B------:R-:W-:Y:S01]  /*8650*/  PRMT R239, R26, 0x5410, R239 ;  /* 0x000054101aef7816 */ /* 0x000fe200000000ef */
[----:B------:R-:W-:Y:S01]  /*8660*/  MUFU.EX2 R30, R30 ;  /* 0x0000001e001e7308 */ /* 0x000fe20000000800 */
[----:B------:R-:W-:-:S02]  /*8670*/  PRMT R89, R236, 0x7632, R89 ;  /* 0x00007632ec597816 */ /* 0x000fc40000000059 */
[----:B------:R-:W-:Y:S02]  /*8680*/  SHF.R.U32.HI R4, RZ, 0x18, R236 ;  /* 0x00000018ff047819 */ /* 0x000fe400000116ec */
[----:B------:R-:W-:Y:S02]  /*8690*/  PRMT R26, R19, 0x7632, R26 ;  /* 0x00007632131a7816 */ /* 0x000fe4000000001a */
[----:B------:R-:W-:Y:S02]  /*86a0*/  SHF.R.U32.HI R186, RZ, 0x18, R19 ;  /* 0x00000018ffba7819 */ /* 0x000fe40000011613 */
[C---:B------:R-:W-:Y:S02]  /*86b0*/  LOP3.LUT R19, R12.reuse, 0xffff, RZ, 0xc0, !PT ;  /* 0x0000ffff0c137812 */ /* 0x040fe400078ec0ff */
[----:B------:R-:W-:Y:S02]  /*86c0*/  LOP3.LUT R236, R12, 0xff, RZ, 0xc0, !PT ;  /* 0x000000ff0cec7812 */ /* 0x000fe400078ec0ff */
[----:B------:R-:W-:-:S02]  /*86d0*/  SHF.R.U32.HI R229, RZ, 0x18, R12 ;  /* 0x00000018ffe57819 */ /* 0x000fc4000001160c */
[----:B------:R-:W-:Y:S02]  /*86e0*/  LOP3.LUT R12, R25, 0xff, RZ, 0xc0, !PT ;  /* 0x000000ff190c7812 */ /* 0x000fe400078ec0ff */
[----:B------:R-:W-:Y:S02]  /*86f0*/  SHF.R.U32.HI R19, RZ, 0x8, R19 ;  /* 0x00000008ff137819 */ /* 0x000fe40000011613 */
[----:B------:R-:W-:Y:S02]  /*8700*/  PRMT R229, R12, 0x5410, R229 ;  /* 0x000054100ce57816 */ /* 0x000fe400000000e5 */
[----:B------:R-:W-:Y:S02]  /*8710*/  LOP3.LUT R12, R13, 0xff, RZ, 0xc0, !PT ;  /* 0x000000ff0d0c7812 */ /* 0x000fe400078ec0ff */
[----:B------:R-:W-:Y:S02]  /*8720*/  SHF.R.U32.HI R25, RZ, 0x18, R18 ;  /* 0x00000018ff197819 */ /* 0x000fe40000011612 */
[----:B------:R-:W-:-:S02]  /*8730*/  PRMT R91, R12, 0x5410, R91 ;  /* 0x000054100c5b7816 */ /* 0x000fc4000000005b */
[----:B------:R-:W-:Y:S02]  /*8740*/  PRMT R12, R18, 0x7632, R12 ;  /* 0x00007632120c7816 */ /* 0x000fe4000000000c */
[----:B------:R-:W-:Y:S02]  /*8750*/  PRMT R27, R27, 0x5410, R90 ;  /* 0x000054101b1b7816 */ /* 0x000fe4000000005a */
[----:B------:R-:W-:Y:S02]  /*8760*/  LOP3.LUT R12, R12, 0xff, RZ, 0xc0, !PT ;  /* 0x000000ff0c0c7812 */ /* 0x000fe400078ec0ff */
[--C-:B------:R-:W-:Y:S02]  /*8770*/  PRMT R236, R236, 0x5410, R19.reuse ;  /* 0x00005410ecec7816 */ /* 0x100fe40000000013 */
[----:B------:R-:W-:Y:S02]  /*8780*/  LOP3.LUT R26, R26, 0xff, RZ, 0xc0, !PT ;  /* 0x000000ff1a1a7812 */ /* 0x000fe400078ec0ff */
[----:B------:R-:W-:-:S02]  /*8790*/  PRMT R19, R13, 0x7632, R19 ;  /* 0x000076320d137816 */ /* 0x000fc40000000013 */
[----:B------:R-:W-:Y:S02]  /*87a0*/  SHF.R.U32.HI R90, RZ, 0x18, R13 ;  /* 0x00000018ff5a7819 */ /* 0x000fe4000001160d */
[----:B------:R-:W-:Y:S02]  /*87b0*/  LOP3.LUT R13, R18, 0xffff, RZ, 0xc0, !PT ;  /* 0x0000ffff120d7812 */ /* 0x000fe400078ec0ff */
[----:B------:R-:W-:Y:S02]  /*87c0*/  LOP3.LUT R89, R89, 0xff, RZ, 0xc0, !PT ;  /* 0x000000ff59597812 */ /* 0x000fe400078ec0ff */
[----:B------:R-:W-:Y:S02]  /*87d0*/  PRMT R25, R12, 0x5410, R25 ;  /* 0x000054100c197816 */ /* 0x000fe40000000019 */
[----:B------:R-:W-:Y:S02]  /*87e0*/  LOP3.LUT R12, R15, 0xffff, RZ, 0xc0, !PT ;  /* 0x0000ffff0f0c7812 */ /* 0x000fe400078ec0ff */
[----:B------:R-:W-:-:S02]  /*87f0*/  PRMT R186, R26, 0x5410, R186 ;  /* 0x000054101aba7816 */ /* 0x000fc400000000ba */
[----:B------:R-:W-:Y:S02]  /*8800*/  LOP3.LUT R26, R18, 0xff, RZ, 0xc0, !PT ;  /* 0x000000ff121a7812 */ /* 0x000fe400078ec0ff */
[----:B------:R-:W-:Y:S02]  /*8810*/  SHF.R.U32.HI R13, RZ, 0x8, R13 ;  /* 0x00000008ff0d7819 */ /* 0x000fe4000001160d */
[----:B------:R-:W-:Y:S02]  /*8820*/  PRMT R4, R89, 0x5410, R4 ;  /* 0x0000541059047816 */ /* 0x000fe40000000004 */
[----:B------:R-:W-:Y:S02]  /*8830*/  LOP3.LUT R89, R15, 0xff, RZ, 0xc0, !PT ;  /* 0x000000ff0f597812 */ /* 0x000fe400078ec0ff */
[----:B------:R-:W-:Y:S02]  /*8840*/  SHF.R.U32.HI R12, RZ, 0x8, R12 ;  /* 0x00000008ff0c7819 */ /* 0x000fe4000001160c */
[----:B------:R-:W-:-:S02]  /*8850*/  LOP3.LUT R246, R11, 0xffff, RZ, 0xc0, !PT ;  /* 0x0000ffff0bf67812 */ /* 0x000fc400078ec0ff */
[----:B------:R-:W-:Y:S02]  /*8860*/  SHF.R.U32.HI R88, RZ, 0x8, R88 ;  /* 0x00000008ff587819 */ /* 0x000fe40000011658 */
[--C-:B------:R-:W-:Y:S02]  /*8870*/  PRMT R26, R26, 0x5410, R13.reuse ;  /* 0x000054101a1a7816 */ /* 0x100fe4000000000d */
[----:B------:R-:W-:Y:S02]  /*8880*/  PRMT R13, R15, 0x7632, R13 ;  /* 0x000076320f0d7816 */ /* 0x000fe4000000000d */
[----:B------:R-:W-:Y:S02]  /*8890*/  PRMT R89, R89, 0x5410, R12 ;  /* 0x0000541059597816 */ /* 0x000fe4000000000c */
[----:B------:R-:W-:Y:S02]  /*88a0*/  SHF.R.U32.HI R246, RZ, 0x8, R246 ;  /* 0x00000008fff67819 */ /* 0x000fe400000116f6 */
[----:B------:R-:W-:-:S02]  /*88b0*/  LOP3.LUT R12, R11, 0xff, RZ, 0xc0, !PT ;  /* 0x000000ff0b0c7812 */ /* 0x000fc400078ec0ff */
[----:B------:R-:W-:Y:S02]  /*88c0*/  PRMT R240, R240, 0x5410, R88 ;  /* 0x00005410f0f07816 */ /* 0x000fe40000000058 */
[----:B------:R-:W-:Y:S02]  /*88d0*/  SHF.R.U32.HI R88, RZ, 0x18, R15 ;  /* 0x00000018ff587819 */ /* 0x000fe4000001160f */
[----:B------:R-:W-:Y:S02]  /*88e0*/  LOP3.LUT R13, R13, 0xff, RZ, 0xc0, !PT ;  /* 0x000000ff0d0d7812 */ /* 0x000fe400078ec0ff */
[----:B------:R-:W-:Y:S02]  /*88f0*/  LOP3.LUT R102, R102, 0xff, RZ, 0xc0, !PT ;  /* 0x000000ff66667812 */ /* 0x000fe400078ec0ff */
[----:B------:R-:W-:Y:S02]  /*8900*/  PRMT R246, R12, 0x5410, R246 ;  /* 0x000054100cf67816 */ /* 0x000fe400000000f6 */
[----:B------:R-:W-:-:S02]  /*8910*/  PRMT R12, R10, 0x7632, R12 ;  /* 0x000076320a0c7816 */ /* 0x000fc4000000000c */
[----:B------:R-:W-:Y:S02]  /*8920*/  PRMT R88, R13, 0x5410, R88 ;  /* 0x000054100d587816 */ /* 0x000fe40000000058 */
[----:B------:R-:W-:Y:S02]  /*8930*/  PRMT R6, R102, 0x5410, R6 ;  /* 0x0000541066067816 */ /* 0x000fe40000000006 */
[----:B------:R-:W-:Y:S02]  /*8940*/  PRMT R13, R11, 0x7632, R13 ;  /* 0x000076320b0d7816 */ /* 0x000fe4000000000d */
[----:B------:R-:W-:Y:S02]  /*8950*/  SHF.R.U32.HI R245, RZ, 0x18, R11 ;  /* 0x00000018fff57819 */ /* 0x000fe4000001160b */
[C---:B------:R-:W-:Y:S02]  /*8960*/  LOP3.LUT R11, R10.reuse, 0xffff, RZ, 0xc0, !PT ;  /* 0x0000ffff0a0b7812 */ /* 0x040fe400078ec0ff */
[----:B------:R-:W-:-:S02]  /*8970*/  LOP3.LUT R110, R10, 0xff, RZ, 0xc0, !PT ;  /* 0x000000ff0a6e7812 */ /* 0x000fc400078ec0ff */
[----:B------:R-:W-:Y:S02]  /*8980*/  SHF.R.U32.HI R102, RZ, 0x18, R10 ;  /* 0x00000018ff667819 */ /* 0x000fe4000001160a */
[----:B------:R-:W-:Y:S01]  /*8990*/  LOP3.LUT R10, R12, 0xff, RZ, 0xc0, !PT ;  /* 0x000000ff0c0a7812 */ /* 0x000fe200078ec0ff */
[--C-:B------:R-:W-:Y:S01]  /*89a0*/  FFMA.FTZ R12, R70, UR5, -R174.reuse ;  /* 0x00000005460c7c23 */ /* 0x100fe200080108ae */
[----:B------:R-:W-:Y:S01]  /*89b0*/  LOP3.LUT R13, R13, 0xff, RZ, 0xc0, !PT ;  /* 0x000000ff0d0d7812 */ /* 0x000fe200078ec0ff */
[----:B------:R-:W-:Y:S01]  /*89c0*/  FFMA.FTZ R70, R43, UR5, -R174 ;  /* 0x000000052b467c23 */ /* 0x000fe200080108ae */
[----:B------:R-:W-:Y:S01]  /*89d0*/  PRMT R102, R10, 0x5410, R102 ;  /* 0x000054100a667816 */ /* 0x000fe20000000066 */
[----:B------:R-:W-:Y:S01]  /*89e0*/  FFMA.FTZ R10, R77, UR5, -R155 ;  /* 0x000000054d0a7c23 */ /* 0x000fe2000801089b */
[----:B------:R-:W-:Y:S01]  /*89f0*/  SHF.R.U32.HI R11, RZ, 0x8, R11 ;  /* 0x00000008ff0b7819 */ /* 0x000fe2000001160b */
[--C-:B------:R-:W-:Y:S01]  /*8a00*/  FFMA.FTZ R77, R65, UR5, -R155.reuse ;  /* 0x00000005414d7c23 */ /* 0x100fe2000801089b */
[--C-:B------:R-:W-:Y:S01]  /*8a10*/  FFMA.FTZ R65, R47, UR5, -R155.reuse ;  /* 0x000000052f417c23 */ /* 0x100fe2000801089b */
[----:B------:R-:W-:Y:S01]  /*8a20*/  FFMA.FTZ R47, R39, UR5, -R155 ;  /* 0x00000005272f7c23 */ /* 0x000fe2000801089b */
[----:B------:R-:W-:Y:S01]  /*8a30*/  PRMT R245, R13, 0x5410, R245 ;  /* 0x000054100df57816 */ /* 0x000fe200000000f5 */
[----:B------:R-:W-:Y:S01]  /*8a40*/  FFMA.FTZ R39, R172, UR5, -R155 ;  /* 0x00000005ac277c23 */ /* 0x000fe2000801089b */
[----:B------:R-:W-:Y:S01]  /*8a50*/  PRMT R110, R110, 0x5410, R11 ;  /* 0x000054106e6e7816 */ /* 0x000fe2000000000b */
[----:B------:R-:W-:Y:S01]  /*8a60*/  FFMA.FTZ R172, R73, UR5, -R153 ;  /* 0x0000000549ac7c23 */ /* 0x000fe20008010899 */
[--C-:B------:R-:W-:Y:S01]  /*8a70*/  FFMA.FTZ R13, R75, UR5, -R174.reuse ;  /* 0x000000054b0d7c23 */ /* 0x100fe200080108ae */
[----:B------:R-:W-:Y:S01]  /*8a80*/  FFMA.FTZ R11, R85, UR5, -R155 ;  /* 0x00000005550b7c23 */ /* 0x000fe2000801089b */
[----:B------:R-:W-:Y:S01]  /*8a90*/  FFMA.FTZ R73, R62, UR5, -R153 ;  /* 0x000000053e497c23 */ /* 0x000fe20008010899 */
[--C-:B------:R-:W-:Y:S01]  /*8aa0*/  FFMA.FTZ R153, R35, UR5, -R174.reuse ;  /* 0x0000000523997c23 */ /* 0x100fe200080108ae */
[----:B------:R-:W-:Y:S01]  /*8ab0*/  FFMA.FTZ R85, R38, UR5, -R174 ;  /* 0x0000000526557c23 */ /* 0x000fe200080108ae */
[--C-:B------:R-:W-:Y:S01]  /*8ac0*/  FFMA.FTZ R174, R44, UR5, -R175.reuse ;  /* 0x000000052cae7c23 */ /* 0x100fe200080108af */
[----:B------:R-:W-:Y:S01]  /*8ad0*/  LOP3.LUT R18, R19, 0xff, RZ, 0xc0, !PT ;  /* 0x000000ff13127812 */ /* 0x000fe200078ec0ff */
[----:B------:R-:W2:Y:S01]  /*8ae0*/  MUFU.EX2 R44, R13 ;  /* 0x0000000d002c7308 */ /* 0x000ea20000000800 */
[--C-:B------:R-:W-:Y:S01]  /*8af0*/  FFMA.FTZ R19, R56, UR5, -R175.reuse ;  /* 0x0000000538137c23 */ /* 0x100fe200080108af */
[----:B------:R-:W-:Y:S01]  /*8b00*/  FFMA.FTZ R35, R60, UR5, -R175 ;  /* 0x000000053c237c23 */ /* 0x000fe200080108af */
[----:B------:R-:W-:Y:S01]  /*8b10*/  PRMT R90, R18, 0x5410, R90 ;  /* 0x00005410125a7816 */ /* 0x000fe2000000005a */
        /* <DEDUP_REMOVED lines=10> */
[----:B------:R-:W-:Y:S01]  /*8bc0*/  FFMA.FTZ R43, R31, UR5, -R175 ;  /* 0x000000051f2b7c23 */ /* 0x000fe200080108af */
[----:B------:R-:W-:Y:S01]  /*8bd0*/  IMAD.MOV.U32 R175, RZ, RZ, R19 ;  /* 0x000000ffffaf7224 */ /* 0x000fe200078e0013 */
[----:B------:R-:W-:Y:S01]  /*8be0*/  LOP3.LUT R14, R14, 0xff, RZ, 0xc0, !PT ;  /* 0x000000ff0e0e7812 */ /* 0x000fe200078ec0ff */
[----:B------:R3:W-:Y:S01]  /*8bf0*/  MUFU.EX2 R59, R12 ;  /* 0x0000000c003b7308 */ /* 0x0007e20000000800 */
[--C-:B------:R-:W-:Y:S01]  /*8c00*/  HSET2.LE.AND R19, R9, R161.reuse, PT ;  /* 0x000000a109137233 */ /* 0x100fe20003803000 */
[----:B------:R-:W-:Y:S01]  /*8c10*/  FADD.FTZ R28, R184, R183 ;  /* 0x000000b7b81c7221 */ /* 0x000fe20000010000 */
[--C-:B------:R-:W-:Y:S01]  /*8c20*/  HSET2.LE.AND R9, R8, R161.reuse, PT ;  /* 0x000000a108097233 */ /* 0x100fe20003803000 */
[----:B------:R4:W-:Y:S01]  /*8c30*/  MUFU.EX2 R79, R18 ;  /* 0x00000012004f7308 */ /* 0x0009e20000000800 */
[----:B-1----:R-:W-:Y:S01]  /*8c40*/  F2FP.BF16.F32.PACK_AB R31, R55, R58 ;  /* 0x0000003a371f723e */ /* 0x002fe200000010ff */
[----:B------:R-:W-:Y:S01]  /*8c50*/  FADD.FTZ R28, R113, R28 ;  /* 0x0000001c711c7221 */ /* 0x000fe20000010000 */
[----:B--2---:R-:W-:Y:S01]  /*8c60*/  F2FP.BF16.F32.PACK_AB R8, R44, R69 ;  /* 0x000000452c08723e */ /* 0x004fe200000010ff */
[----:B------:R-:W-:Y:S01]  /*8c70*/  MUFU.EX2 R38, R38 ;  /* 0x0000002600267308 */ /* 0x000fe20000000800 */
[----:B------:R-:W-:Y:S01]  /*8c80*/  PRMT R128, R14, 0x5410, R128 ;  /* 0x000054100e807816 */ /* 0x000fe20000000080 */
[----:B------:R-:W-:Y:S01]  /*8c90*/  FADD.FTZ R28, R112, R28 ;  /* 0x0000001c701c7221 */ /* 0x000fe20000010000 */
[----:B------:R-:W-:Y:S01]  /*8ca0*/  LOP3.LUT R9, R31, R9, RZ, 0xc0, !PT ;  /* 0x000000091f097212 */ /* 0x000fe200078ec0ff */
[----:B------:R-:W1:Y:S01]  /*8cb0*/  MUFU.EX2 R35, R35 ;  /* 0x0000002300237308 */ /* 0x000e620000000800 */
[----:B------:R-:W-:Y:S01]  /*8cc0*/  LOP3.LUT R8, R8, R19, RZ, 0xc0, !PT ;  /* 0x0000001308087212 */ /* 0x000fe200078ec0ff */
[----:B---3--:R-:W2:Y:S01]  /*8cd0*/  LDSM.16.MT88.4 R12, [R227+0x4c00] ;  /* 0x004c0000e30c783b */ /* 0x008ea20000004200 */
[----:B------:R-:W-:Y:S01]  /*8ce0*/  LOP3.LUT R31, R17, 0xff00ff, RZ, 0xc0, !PT ;  /* 0x00ff00ff111f7812 */ /* 0x000fe200078ec0ff */
[----:B------:R1:W3:Y:S01]  /*8cf0*/  MUFU.EX2 R62, R11 ;  /* 0x0000000b003e7308 */ /* 0x0002e20000000800 */
[--C-:B------:R-:W-:Y:S01]  /*8d00*/  HSET2.LE.AND R32, R16, R161.reuse, PT ;  /* 0x000000a110207233 */ /* 0x100fe20003803000 */
[----:B------:R-:W-:Y:S01]  /*8d10*/  FADD.FTZ R28, R158, R28 ;  /* 0x0000001c9e1c7221 */ /* 0x000fe20000010000 */
[----:B----4-:R-:W4:Y:S01]  /*8d20*/  LDSM.16.MT88.4 R16, [R24+0x4c00] ;  /* 0x004c00001810783b */ /* 0x010f220000004200 */
[----:B------:R-:W5:Y:S01]  /*8d30*/  MUFU.EX2 R40, R71 ;  /* 0x0000004700287308 */ /* 0x000f620000000800 */
[--C-:B------:R-:W-:Y:S01]  /*8d40*/  HSET2.LE.AND R31, R31, R161.reuse, PT ;  /* 0x000000a11f1f7233 */ /* 0x100fe20003803000 */
[----:B------:R-:W-:Y:S01]  /*8d50*/  FADD.FTZ R69, R69, R154 ;  /* 0x0000009a45457221 */ /* 0x000fe20000010000 */
[----:B------:R-:W-:Y:S01]  /*8d60*/  HSET2.LE.AND R6, R6, R161, PT ;  /* 0x000000a106067233 */ /* 0x000fe20003803000 */
[----:B------:R-:W-:Y:S01]  /*8d70*/  MUFU.EX2 R68, R250 ;  /* 0x000000fa00447308 */ /* 0x000fe20000000800 */
[----:B------:R-:W-:Y:S01]  /*8d80*/  LOP3.LUT R7, R7, 0xff00ff, RZ, 0xc0, !PT ;  /* 0x00ff00ff07077812 */ /* 0x000fe200078ec0ff */
[----:B------:R-:W-:Y:S01]  /*8d90*/  FADD.FTZ R69, R44, R69 ;  /* 0x000000452c457221 */ /* 0x000fe20000010000 */
[----:B------:R-:W-:Y:S01]  /*8da0*/  LOP3.LUT R244, R244, 0xff00ff, RZ, 0xc0, !PT ;  /* 0x00ff00fff4f47812 */ /* 0x000fe200078ec0ff */
[----:B------:R-:W5:Y:S01]  /*8db0*/  MUFU.EX2 R52, R173 ;  /* 0x000000ad00347308 */ /* 0x000f620000000800 */
[----:B------:R-:W-:-:S02]  /*8dc0*/  LOP3.LUT R238, R238, 0xff00ff, RZ, 0xc0, !PT ;  /* 0x00ff00ffeeee7812 */ /* 0x000fc400078ec0ff */
[----:B-1----:R-:W-:Y:S01]  /*8dd0*/  F2FP.BF16.F32.PACK_AB R11, R35, R38 ;  /* 0x00000026230b723e */ /* 0x002fe200000010ff */
[----:B------:R1:W1:Y:S01]  /*8de0*/  MUFU.EX2 R71, R10 ;  /* 0x0000000a00477308 */ /* 0x0002620000000800 */
[--C-:B------:R-:W-:Y:S02]  /*8df0*/  HSET2.LE.AND R7, R7, R161.reuse, PT ;  /* 0x000000a107077233 */ /* 0x100fe40003803000 */
[----:B------:R-:W-:Y:S01]  /*8e00*/  LOP3.LUT R11, R11, R31, RZ, 0xc0, !PT ;  /* 0x0000001f0b0b7212 */ /* 0x000fe200078ec0ff */
[----:B------:R-:W-:Y:S01]  /*8e10*/  MUFU.EX2 R113, R248 ;  /* 0x000000f800717308 */ /* 0x000fe20000000800 */
[----:B---3--:R-:W-:Y:S02]  /*8e20*/  F2FP.BF16.F32.PACK_AB R31, R42, R62 ;  /* 0x0000003e2a1f723e */ /* 0x008fe400000010ff */
[C---:B-----5:R-:W-:Y:S01]  /*8e30*/  F2FP.BF16.F32.PACK_AB R33, R40.reuse, R59 ;  /* 0x0000003b2821723e */ /* 0x060fe200000010ff */
[----:B------:R-:W3:Y:S01]  /*8e40*/  MUFU.EX2 R72, R172 ;  /* 0x000000ac00487308 */ /* 0x000ee20000000800 */
[----:B------:R-:W-:Y:S01]  /*8e50*/  LOP3.LUT R6, R31, R6, RZ, 0xc0, !PT ;  /* 0x000000061f067212 */ /* 0x000fe200078ec0ff */
[----:B------:R-:W-:Y:S01]  /*8e60*/  FADD.FTZ R59, R59, R69 ;  /* 0x000000453b3b7221 */ /* 0x000fe20000010000 */
[--C-:B------:R-:W-:Y:S01]  /*8e70*/  HSET2.LE.AND R31, R5, R161.reuse, PT ;  /* 0x000000a1051f7233 */ /* 0x100fe20003803000 */
[----:B------:R-:W-:Y:S01]  /*8e80*/  MUFU.EX2 R60, R60 ;  /* 0x0000003c003c7308 */ /* 0x000fe20000000800 */
[----:B------:R-:W-:Y:S01]  /*8e90*/  HSET2.LE.AND R5, R4, R161, PT ;  /* 0x000000a104057233 */ /* 0x000fe20003803000 */
[----:B------:R-:W-:Y:S01]  /*8ea0*/  FADD.FTZ R59, R40, R59 ;  /* 0x0000003b283b7221 */ /* 0x000fe20000010000 */
[----:B-1----:R-:W-:Y:S01]  /*8eb0*/  LOP3.LUT R10, R33, R32, RZ, 0xc0, !PT ;  /* 0x00000020210a7212 */ /* 0x002fe200078ec0ff */
[----:B------:R-:W-:Y:S01]  /*8ec0*/  MUFU.EX2 R56, R56 ;  /* 0x0000003800387308 */ /* 0x000fe20000000800 */
[----:B------:R-:W-:-:S02]  /*8ed0*/  F2FP.BF16.F32.PACK_AB R4, R52, R68 ;  /* 0x000000443404723e */ /* 0x000fc400000010ff */
[----:B------:R-:W-:Y:S01]  /*8ee0*/  F2FP.BF16.F32.PACK_AB R63, R71, R79 ;  /* 0x0000004f473f723e */ /* 0x000fe200000010ff */
[----:B------:R-:W1:Y:S01]  /*8ef0*/  MUFU.EX2 R32, R251 ;  /* 0x000000fb00207308 */ /* 0x000e620000000800 */
[----:B------:R-:W-:Y:S01]  /*8f00*/  LOP3.LUT R7, R4, R7, RZ, 0xc0, !PT ;  /* 0x0000000704077212 */ /* 0x000fe200078ec0ff */
[C---:B--2---:R-:W-:Y:S01]  /*8f10*/  HMMA.16816.F32.BF16 R204, R8.reuse, R12, R204 ;  /* 0x0000000c08cc723c */ /* 0x044fe200000418cc */
[----:B---3--:R-:W-:Y:S01]  /*8f20*/  F2FP.BF16.F32.PACK_AB R33, R72, R113 ;  /* 0x000000714821723e */ /* 0x008fe200000010ff */
[----:B------:R-:W-:Y:S01]  /*8f30*/  MUFU.EX2 R78, R78 ;  /* 0x0000004e004e7308 */ /* 0x000fe20000000800 */
[----:B------:R-:W-:Y:S01]  /*8f40*/  LOP3.LUT R4, R63, R31, RZ, 0xc0, !PT ;  /* 0x0000001f3f047212 */ /* 0x000fe200078ec0ff */
[----:B------:R-:W-:Y:S01]  /*8f50*/  FADD.FTZ R79, R79, R121 ;  /* 0x000000794f4f7221 */ /* 0x000fe20000010000 */
[----:B------:R-:W-:Y:S01]  /*8f60*/  LOP3.LUT R5, R33, R5, RZ, 0xc0, !PT ;  /* 0x0000000521057212 */ /* 0x000fe200078ec0ff */
[----:B------:R-:W2:Y:S01]  /*8f70*/  MUFU.EX2 R63, R175 ;  /* 0x000000af003f7308 */ /* 0x000ea20000000800 */
[----:B------:R-:W-:Y:S01]  /*8f80*/  LOP3.LUT R226, R226, 0xff00ff, RZ, 0xc0, !PT ;  /* 0x00ff00ffe2e27812 */ /* 0x000fe200078ec0ff */
[----:B------:R-:W-:Y:S01]  /*8f90*/  HMMA.16816.F32.BF16 R200, R8, R14, R200 ;  /* 0x0000000e08c8723c */ /* 0x000fe200000418c8 */
[----:B------:R-:W-:Y:S01]  /*8fa0*/  LOP3.LUT R130, R130, 0xff00ff, RZ, 0xc0, !PT ;  /* 0x00ff00ff82827812 */ /* 0x000fe200078ec0ff */
[----:B------:R-:W3:Y:S01]  /*8fb0*/  MUFU.EX2 R33, R174 ;  /* 0x000000ae00217308 */ /* 0x000ee20000000800 */
[----:B------:R-:W-:Y:S01]  /*8fc0*/  LOP3.LUT R94, R94, 0xff00ff, RZ, 0xc0, !PT ;  /* 0x00ff00ff5e5e7812 */ /* 0x000fe200078ec0ff */
[----:B------:R-:W-:Y:S01]  /*8fd0*/  FADD.FTZ R79, R71, R79 ;  /* 0x0000004f474f7221 */ /* 0x000fe20000010000 */
[----:B------:R-:W-:Y:S01]  /*8fe0*/  F2FP.BF16.F32.PACK_AB R44, R142, R124 ;  /* 0x0000007c8e2c723e */ /* 0x000fe200000010ff */
[----:B------:R-:W-:Y:S01]  /*8ff0*/  MUFU.EX2 R31, R249 ;  /* 0x000000f9001f7308 */ /* 0x000fe20000000800 */
[----:B------:R-:W-:Y:S01]  /*9000*/  LOP3.LUT R87, R87, 0xff00ff, RZ, 0xc0, !PT ;  /* 0x00ff00ff57577812 */ /* 0x000fe200078ec0ff */
[----:B------:R-:W-:Y:S01]  /*9010*/  HMMA.16816.F32.BF16 R220, R4, R12, R220 ;  /* 0x0000000c04dc723c */ /* 0x000fe200000418dc */
[----:B------:R-:W-:Y:S01]  /*9020*/  FADD.FTZ R12, R111, R28 ;  /* 0x0000001c6f0c7221 */ /* 0x000fe20000010000 */
[----:B------:R-:W-:Y:S01]  /*9030*/  FADD.FTZ R111, R21, R152 ;  /* 0x00000098156f7221 */ /* 0x000fe20000010000 */
[----:B------:R-:W5:Y:S01]  /*9040*/  MUFU.EX2 R28, R74 ;  /* 0x0000004a001c7308 */ /* 0x000f620000000800 */
[----:B------:R-:W-:Y:S01]  /*9050*/  LDSM.16.MT88.4 R20, [R24+0x5000] ;  /* 0x005000001814783b */ /* 0x000fe20000004200 */
[----:B------:R-:W-:Y:S01]  /*9060*/  FADD.FTZ R109, R109, R12 ;  /* 0x0000000c6d6d7221 */ /* 0x000fe20000010000 */
[--C-:B------:R-:W-:Y:S01]  /*9070*/  HSET2.LE.AND R12, R246, R161.reuse, PT ;  /* 0x000000a1f60c7233 */ /* 0x100fe20003803000 */
[----:B------:R-:W5:Y:S01]  /*9080*/  MUFU.EX2 R74, R84 ;  /* 0x00000054004a7308 */ /* 0x000f620000000800 */
[C---:B----4-:R-:W-:Y:S01]  /*9090*/  HMMA.16816.F32.BF16 R196, R8.reuse, R16, R196 ;  /* 0x0000001008c4723c */ /* 0x050fe200000418c4 */
[----:B------:R-:W-:Y:S01]  /*90a0*/  HSET2.LE.AND R13, R245, R161, PT ;  /* 0x000000a1f50d7233 */ /* 0x000fe20003803000 */
[----:B------:R-:W-:Y:S01]  /*90b0*/  FADD.FTZ R109, R104, R109 ;  /* 0x0000006d686d7221 */ /* 0x000fe20000010000 */
[----:B------:R-:W-:Y:S01]  /*90c0*/  MUFU.EX2 R98, R73 ;  /* 0x0000004900627308 */ /* 0x000fe20000000800 */
[----:B------:R-:W-:Y:S01]  /*90d0*/  FADD.FTZ R62, R62, R79 ;  /* 0x0000004f3e3e7221 */ /* 0x000fe20000010000 */
[----:B------:R-:W-:Y:S01]  /*90e0*/  LOP3.LUT R29, R29, 0xff00ff, RZ, 0xc0, !PT ;  /* 0x00ff00ff1d1d7812 */ /* 0x000fe200078ec0ff */
[----:B------:R-:W-:Y:S01]  /*90f0*/  FADD.FTZ R188, R188, R109 ;  /* 0x0000006dbcbc7221 */ /* 0x000fe20000010000 */
[----:B------:R-:W4:Y:S01]  /*9100*/  MUFU.EX2 R84, R76 ;  /* 0x0000004c00547308 */ /* 0x000f220000000800 */
[----:B------:R-:W-:Y:S01]  /*9110*/  HMMA.16816.F32.BF16 R192, R8, R18, R192 ;  /* 0x0000001208c0723c */ /* 0x000fe200000418c0 */
[----:B------:R-:W4:Y:S01]  /*9120*/  LDSM.16.MT88.4 R8, [R227+0x5000] ;  /* 0x00500000e308783b */ /* 0x000f220000004200 */
[----:B------:R-:W-:Y:S01]  /*9130*/  FADD.FTZ R188, R182, R188 ;  /* 0x000000bcb6bc7221 */ /* 0x000fe20000010000 */
[----:B------:R-:W-:Y:S01]  /*9140*/  MUFU.EX2 R51, R153 ;  /* 0x0000009900337308 */ /* 0x000fe20000000800 */
[----:B------:R-:W-:-:S02]  /*9150*/  FADD.FTZ R62, R42, R62 ;  /* 0x0000003e2a3e7221 */ /* 0x000fc40000010000 */
[----:B------:R-:W-:Y:S01]  /*9160*/  FADD.FTZ R156, R156, R188 ;  /* 0x000000bc9c9c7221 */ /* 0x000fe20000010000 */
[----:B------:R-:W-:Y:S01]  /*9170*/  MUFU.EX2 R73, R171 ;  /* 0x000000ab00497308 */ /* 0x000fe20000000800 */
[C---:B------:R-:W-:Y:S01]  /*9180*/  HMMA.16816.F32.BF16 R216, R4.reuse, R14, R216 ;  /* 0x0000000e04d8723c */ /* 0x040fe200000418d8 */
[----:B-1----:R-:W-:Y:S01]  /*9190*/  F2FP.BF16.F32.PACK_AB R15, R32, R54 ;  /* 0x00000036200f723e */ /* 0x002fe200000010ff */
[----:B------:R-:W-:Y:S01]  /*91a0*/  FADD.FTZ R156, R96, R156 ;  /* 0x0000009c609c7221 */ /* 0x000fe20000010000 */
[----:B--2---:R-:W-:Y:S01]  /*91b0*/  F2FP.BF16.F32.PACK_AB R14, R56, R63 ;  /* 0x0000003f380e723e */ /* 0x004fe200000010ff */
[----:B------:R-:W-:Y:S01]  /*91c0*/  MUFU.EX2 R76, R159 ;  /* 0x0000009f004c7308 */ /* 0x000fe20000000800 */
[----:B------:R-:W-:Y:S01]  /*91d0*/  LOP3.LUT R12, R15, R12, RZ, 0xc0, !PT ;  /* 0x0000000c0f0c7212 */ /* 0x000fe200078ec0ff */
[----:B------:R-:W-:Y:S01]  /*91e0*/  FADD.FTZ R113, R113, R156 ;  /* 0x0000009c71717221 */ /* 0x000fe20000010000 */
[--C-:B------:R-:W-:Y:S01]  /*91f0*/  HSET2.LE.AND R15, R244, R161.reuse, PT ;  /* 0x000000a1f40f7233 */ /* 0x100fe20003803000 */
[C---:B------:R-:W-:Y:S01]  /*9200*/  HMMA.16816.F32.BF16 R212, R4.reuse, R16, R212 ;  /* 0x0000001004d4723c */ /* 0x040fe200000418d4 */
[----:B---3--:R-:W-:Y:S01]  /*9210*/  F2FP.BF16.F32.PACK_AB R16, R33, R60 ;  /* 0x0000003c2110723e */ /* 0x008fe200000010ff */
[----:B------:R-:W-:Y:S01]  /*9220*/  MUFU.EX2 R70, R70 ;  /* 0x0000004600467308 */ /* 0x000fe20000000800 */
[----:B------:R-:W-:Y:S01]  /*9230*/  LOP3.LUT R13, R14, R13, RZ, 0xc0, !PT ;  /* 0x0000000d0e0d7212 */ /* 0x000fe200078ec0ff */
[----:B------:R-:W-:Y:S01]  /*9240*/  FADD.FTZ R113, R72, R113 ;  /* 0x0000007148717221 */ /* 0x000fe20000010000 */
[----:B------:R-:W-:Y:S01]  /*9250*/  LOP3.LUT R15, R16, R15, RZ, 0xc0, !PT ;  /* 0x0000000f100f7212 */ /* 0x000fe200078ec0ff */
[----:B------:R-:W-:Y:S01]  /*9260*/  FADD.FTZ R16, R67, R111 ;  /* 0x0000006f43107221 */ /* 0x000fe20000010000 */
[--C-:B------:R-:W-:Y:S01]  /*9270*/  HSET2.LE.AND R14, R243, R161.reuse, PT ;  /* 0x000000a1f30e7233 */ /* 0x100fe20003803000 */
[----:B------:R-:W-:Y:S01]  /*9280*/  HMMA.16816.F32.BF16 R208, R4, R18, R208 ;  /* 0x0000001204d0723c */ /* 0x000fe200000418d0 */
[----:B------:R-:W-:Y:S01]  /*9290*/  LOP3.LUT R7, R242, 0xff00ff, RZ, 0xc0, !PT ;  /* 0x00ff00fff2077812 */ /* 0x000fe200078ec0ff */
[----:B------:R-:W-:Y:S01]  /*92a0*/  FADD.FTZ R16, R66, R16 ;  /* 0x0000001042107221 */ /* 0x000fe20000010000 */
[----:B-----5:R-:W-:Y:S01]  /*92b0*/  F2FP.BF16.F32.PACK_AB R17, R28, R31 ;  /* 0x0000001f1c11723e */ /* 0x020fe200000010ff */
[----:B------:R-:W1:Y:S01]  /*92c0*/  MUFU.EX2 R66, R85 ;  /* 0x0000005500427308 */ /* 0x000e620000000800 */
[--C-:B------:R-:W-:Y:S01]  /*92d0*/  HSET2.LE.AND R6, R241, R161.reuse, PT ;  /* 0x000000a1f1067233 */ /* 0x100fe20003803000 */
[----:B------:R-:W-:Y:S01]  /*92e0*/  FADD.FTZ R16, R108, R16 ;  /* 0x000000106c107221 */ /* 0x000fe20000010000 */
[--C-:B------:R-:W-:Y:S01]  /*92f0*/  HSET2.LE.AND R7, R7, R161.reuse, PT ;  /* 0x000000a107077233 */ /* 0x100fe20003803000 */
[----:B------:R-:W2:Y:S01]  /*9300*/  MUFU.EX2 R67, R168 ;  /* 0x000000a800437308 */ /* 0x000ea20000000800 */
[----:B------:R-:W-:Y:S01]  /*9310*/  F2FP.BF16.F32.PACK_AB R5, R80, R83 ;  /* 0x000000535005723e */ /* 0x000fe200000010ff */
[----:B------:R-:W-:Y:S01]  /*9320*/  FADD.FTZ R103, R103, R16 ;  /* 0x0000001067677221 */ /* 0x000fe20000010000 */
[----:B------:R-:W-:Y:S01]  /*9330*/  F2FP.BF16.F32.PACK_AB R4, R82, R74 ;  /* 0x0000004a5204723e */ /* 0x000fe200000010ff */
[----:B------:R-:W-:Y:S01]  /*9340*/  MUFU.EX2 R155, R155 ;  /* 0x0000009b009b7308 */ /* 0x000fe20000000800 */
[----:B------:R-:W-:Y:S01]  /*9350*/  LOP3.LUT R14, R17, R14, RZ, 0xc0, !PT ;  /* 0x0000000e110e7212 */ /* 0x000fe200078ec0ff */
[----:B------:R-:W-:Y:S01]  /*9360*/  FADD.FTZ R103, R97, R103 ;  /* 0x0000006761677221 */ /* 0x000fe20000010000 */
[----:B------:R-:W-:Y:S01]  /*9370*/  LOP3.LUT R6, R5, R6, RZ, 0xc0, !PT ;  /* 0x0000000605067212 */ /* 0x000fe200078ec0ff */
[----:B------:R-:W-:Y:S01]  /*9380*/  MUFU.EX2 R75, R75 ;  /* 0x0000004b004b7308 */ /* 0x000fe20000000800 */
[----:B------:R-:W-:Y:S01]  /*9390*/  LOP3.LUT R7, R4, R7, RZ, 0xc0, !PT ;  /* 0x0000000704077212 */ /* 0x000fe200078ec0ff */
[----:B------:R-:W-:Y:S01]  /*93a0*/  FADD.FTZ R93, R93, R103 ;  /* 0x000000675d5d7221 */ /* 0x000fe20000010000 */
[--C-:B------:R-:W-:Y:S01]  /*93b0*/  HSET2.LE.AND R4, R240, R161.reuse, PT ;  /* 0x000000a1f0047233 */ /* 0x100fe20003803000 */
[C---:B----4-:R-:W-:Y:S01]  /*93c0*/  HMMA.16816.F32.BF16 R204, R12.reuse, R8, R204 ;  /* 0x000000080ccc723c */ /* 0x050fe200000418cc */
[----:B------:R-:W-:Y:S01]  /*93d0*/  F2FP.BF16.F32.PACK_AB R18, R78, R81 ;  /* 0x000000514e12723e */ /* 0x000fe200000010ff */
[----:B------:R-:W-:Y:S01]  /*93e0*/  MUFU.EX2 R65, R65 ;  /* 0x0000004100417308 */ /* 0x000fe20000000800 */
[--C-:B------:R-:W-:Y:S01]  /*93f0*/  HSET2.LE.AND R5, R239, R161.reuse, PT ;  /* 0x000000a1ef057233 */ /* 0x100fe20003803000 */
[----:B------:R-:W-:Y:S01]  /*9400*/  FADD.FTZ R93, R58, R93 ;  /* 0x0000005d3a5d7221 */ /* 0x000fe20000010000 */
[----:B------:R-:W-:Y:S01]  /*9410*/  F2FP.BF16.F32.PACK_AB R17, R84, R98 ;  /* 0x000000625411723e */ /* 0x000fe200000010ff */
[----:B------:R-:W3:Y:S01]  /*9420*/  MUFU.EX2 R77, R77 ;  /* 0x0000004d004d7308 */ /* 0x000ee20000000800 */
[----:B------:R-:W-:Y:S01]  /*9430*/  LOP3.LUT R4, R18, R4, RZ, 0xc0, !PT ;  /* 0x0000000412047212 */ /* 0x000fe200078ec0ff */
[C---:B------:R-:W-:Y:S01]  /*9440*/  HMMA.16816.F32.BF16 R200, R12.reuse, R10, R200 ;  /* 0x0000000a0cc8723c */ /* 0x040fe200000418c8 */
[----:B------:R-:W-:Y:S01]  /*9450*/  LOP3.LUT R5, R17, R5, RZ, 0xc0, !PT ;  /* 0x0000000511057212 */ /* 0x000fe200078ec0ff */
[----:B------:R-:W4:Y:S01]  /*9460*/  MUFU.EX2 R61, R61 ;  /* 0x0000003d003d7308 */ /* 0x000f220000000800 */
[----:B------:R-:W-:Y:S01]  /*9470*/  LDSM.16.MT88.4 R16, [R24+0x5400] ;  /* 0x005400001810783b */ /* 0x000fe20000004200 */
[----:B------:R-:W-:Y:S01]  /*9480*/  FADD.FTZ R55, R55, R93 ;  /* 0x0000005d37377221 */ /* 0x000fe20000010000 */
[----:B------:R-:W-:Y:S01]  /*9490*/  FADD.FTZ R68, R68, R113 ;  /* 0x0000007144447221 */ /* 0x000fe20000010000 */
[----:B------:R-:W-:Y:S01]  /*94a0*/  MUFU.EX2 R43, R43 ;  /* 0x0000002b002b7308 */ /* 0x000fe20000000800 */
[----:B------:R-:W-:Y:S01]  /*94b0*/  FADD.FTZ R81, R81, R62 ;  /* 0x0000003e51517221 */ /* 0x000fe20000010000 */
[C---:B------:R-:W-:Y:S01]  /*94c0*/  HMMA.16816.F32.BF16 R196, R12.reuse, R20, R196 ;  /* 0x000000140cc4723c */ /* 0x040fe200000418c4 */
[----:B------:R-:W-:Y:S01]  /*94d0*/  FADD.FTZ R55, R38, R55 ;  /* 0x0000003726377221 */ /* 0x000fe20000010000 */
[----:B------:R-:W5:Y:S01]  /*94e0*/  MUFU.EX2 R47, R47 ;  /* 0x0000002f002f7308 */ /* 0x000f620000000800 */
[----:B------:R-:W-:Y:S01]  /*94f0*/  FADD.FTZ R68, R52, R68 ;  /* 0x0000004434447221 */ /* 0x000fe20000010000 */
[----:B------:R-:W-:Y:S01]  /*9500*/  FADD.FTZ R54, R54, R59 ;  /* 0x0000003b36367221 */ /* 0x000fe20000010000 */
[----:B------:R-:W-:Y:S01]  /*9510*/  FADD.FTZ R35, R35, R55 ;  /* 0x0000003723237221 */ /* 0x000fe20000010000 */
[----:B------:R-:W-:Y:S01]  /*9520*/  FADD.FTZ R81, R78, R81 ;  /* 0x000000514e517221 */ /* 0x000fe20000010000 */
[----:B------:R-:W-:Y:S01]  /*9530*/  FADD.FTZ R98, R98, R68 ;  /* 0x0000004462627221 */ /* 0x000fe20000010000 */
[----:B------:R-:W-:Y:S01]  /*9540*/  HMMA.16816.F32.BF16 R192, R12, R22, R192 ;  /* 0x000000160cc0723c */ /* 0x000fe200000418c0 */
[----:B------:R-:W5:Y:S01]  /*9550*/  LDSM.16.MT88.4 R12, [R227+0x5400] ;  /* 0x00540000e30c783b */ /* 0x000f620000004200 */
[----:B------:R-:W-:Y:S01]  /*9560*/  FADD.FTZ R63, R63, R35 ;  /* 0x000000233f3f7221 */ /* 0x000fe20000010000 */
[----:B------:R-:W-:Y:S01]  /*9570*/  FADD.FTZ R98, R84, R98 ;  /* 0x0000006254627221 */ /* 0x000fe20000010000 */
[----:B------:R-:W-:Y:S01]  /*9580*/  FADD.FTZ R54, R32, R54 ;  /* 0x0000003620367221 */ /* 0x000fe20000010000 */
[----:B------:R-:W-:Y:S01]  /*9590*/  FADD.FTZ R81, R83, R81 ;  /* 0x0000005153517221 */ /* 0x000fe20000010000 */
[----:B------:R-:W-:Y:S01]  /*95a0*/  FADD.FTZ R63, R56, R63 ;  /* 0x0000003f383f7221 */ /* 0x000fe20000010000 */
[----:B------:R-:W-:Y:S01]  /*95b0*/  FADD.FTZ R98, R74, R98 ;  /* 0x000000624a627221 */ /* 0x000fe20000010000 */
[C---:B------:R-:W-:Y:S01]  /*95c0*/  HMMA.16816.F32.BF16 R216, R4.reuse, R10, R216 ;  /* 0x0000000a04d8723c */ /* 0x040fe200000418d8 */
[--C-:B------:R-:W-:Y:S01]  /*95d0*/  HSET2.LE.AND R10, R237, R161.reuse, PT ;  /* 0x000000a1ed0a7233 */ /* 0x100fe20003803000 */
[----:B------:R-:W-:Y:S01]  /*95e0*/  FADD.FTZ R31, R31, R54 ;  /* 0x000000361f1f7221 */ /* 0x000fe20000010000 */
[--C-:B------:R-:W-:Y:S01]  /*95f0*/  HSET2.LE.AND R11, R238, R161.reuse, PT ;  /* 0x000000a1ee0b7233 */ /* 0x100fe20003803000 */
[----:B------:R-:W-:Y:S01]  /*9600*/  FADD.FTZ R60, R60, R63 ;  /* 0x0000003f3c3c7221 */ /* 0x000fe20000010000 */
[----:B------:R-:W-:Y:S01]  /*9610*/  FADD.FTZ R80, R80, R81 ;  /* 0x0000005150507221 */ /* 0x000fe20000010000 */
[----:B------:R-:W-:Y:S01]  /*9620*/  FADD.FTZ R98, R82, R98 ;  /* 0x0000006252627221 */ /* 0x000fe20000010000 */
[----:B------:R-:W-:Y:S01]  /*9630*/  FADD.FTZ R31, R28, R31 ;  /* 0x0000001f1c1f7221 */ /* 0x000fe20000010000 */
[C---:B------:R-:W-:Y:S01]  /*9640*/  HMMA.16816.F32.BF16 R220, R4.reuse, R8, R220 ;  /* 0x0000000804dc723c */ /* 0x040fe200000418dc */
[----:B-1----:R-:W-:Y:S01]  /*9650*/  F2FP.BF16.F32.PACK_AB R9, R66, R51 ;  /* 0x000000334209723e */ /* 0x002fe200000010ff */
[----:B------:R-:W-:Y:S01]  /*9660*/  FADD.FTZ R60, R33, R60 ;  /* 0x0000003c213c7221 */ /* 0x000fe20000010000 */
[----:B--2---:R-:W-:Y:S01]  /*9670*/  F2FP.BF16.F32.PACK_AB R8, R67, R73 ;  /* 0x000000494308723e */ /* 0x004fe200000010ff */
[----:B---3--:R-:W-:Y:S01]  /*9680*/  FADD.FTZ R80, R77, R80 ;  /* 0x000000504d507221 */ /* 0x008fe20000010000 */
[----:B------:R-:W-:Y:S01]  /*9690*/  LOP3.LUT R10, R9, R10, RZ, 0xc0, !PT ;  /* 0x0000000a090a7212 */ /* 0x000fe200078ec0ff */
[----:B------:R-:W-:Y:S01]  /*96a0*/  FADD.FTZ R98, R46, R98 ;  /* 0x000000622e627221 */ /* 0x000fe20000010000 */
[----:B------:R-:W-:Y:S01]  /*96b0*/  LOP3.LUT R11, R8, R11, RZ, 0xc0, !PT ;  /* 0x0000000b080b7212 */ /* 0x000fe200078ec0ff */
[C---:B------:R-:W-:Y:S01]  /*96c0*/  HMMA.16816.F32.BF16 R212, R4.reuse, R20, R212 ;  /* 0x0000001404d4723c */ /* 0x040fe200000418d4 */
[--C-:B------:R-:W-:Y:S01]  /*96d0*/  HSET2.LE.AND R8, R236, R161.reuse, PT ;  /* 0x000000a1ec087233 */ /* 0x100fe20003803000 */
[----:B------:R-:W-:Y:S01]  /*96e0*/  FADD.FTZ R31, R76, R31 ;  /* 0x0000001f4c1f7221 */ /* 0x000fe20000010000 */
[--C-:B------:R-:W-:Y:S01]  /*96f0*/  HSET2.LE.AND R9, R229, R161.reuse, PT ;  /* 0x000000a1e5097233 */ /* 0x100fe20003803000 */
[----:B------:R-:W-:Y:S01]  /*9700*/  FADD.FTZ R60, R155, R60 ;  /* 0x0000003c9b3c7221 */ /* 0x000fe20000010000 */
[----:B------:R-:W-:Y:S01]  /*9710*/  F2FP.BF16.F32.PACK_AB R21, R70, R76 ;  /* 0x0000004c4615723e */ /* 0x000fe200000010ff */
[----:B------:R-:W1:Y:S01]  /*9720*/  MUFU.EX2 R45, R45 ;  /* 0x0000002d002d7308 */ /* 0x000e620000000800 */
[----:B------:R-:W-:Y:S01]  /*9730*/  F2FP.BF16.F32.PACK_AB R20, R75, R155 ;  /* 0x0000009b4b14723e */ /* 0x000fe200000010ff */
[----:B------:R-:W-:Y:S01]  /*9740*/  HMMA.16816.F32.BF16 R208, R4, R22, R208 ;  /* 0x0000001604d0723c */ /* 0x000fe200000418d0 */
[--C-:B------:R-:W-:Y:S01]  /*9750*/  HSET2.LE.AND R6, R189, R161.reuse, PT ;  /* 0x000000a1bd067233 */ /* 0x100fe20003803000 */
[----:B------:R-:W2:Y:S01]  /*9760*/  MUFU.EX2 R39, R39 ;  /* 0x0000002700277308 */ /* 0x000ea20000000800 */
[--C-:B------:R-:W-:Y:S01]  /*9770*/  HSET2.LE.AND R7, R226, R161.reuse, PT ;  /* 0x000000a1e2077233 */ /* 0x100fe20003803000 */
[----:B----4-:R-:W-:Y:S01]  /*9780*/  FADD.FTZ R80, R61, R80 ;  /* 0x000000503d507221 */ /* 0x010fe20000010000 */
        /* <DEDUP_REMOVED lines=12> */
[--C-:B------:R-:W-:Y:S01]  /*9850*/  HSET2.LE.AND R4, R187, R161.reuse, PT ;  /* 0x000000a1bb047233 */ /* 0x100fe20003803000 */
[C---:B-----5:R-:W-:Y:S01]  /*9860*/  HMMA.16816.F32.BF16 R204, R8.reuse, R12, R204 ;  /* 0x0000000c08cc723c */ /* 0x060fe200000418cc */
[----:B------:R-:W-:Y:S01]  /*9870*/  F2FP.BF16.F32.PACK_AB R21, R61, R77 ;  /* 0x0000004d3d15723e */ /* 0x000fe200000010ff */
[----:B------:R-:W-:Y:S01]  /*9880*/  FADD.FTZ R31, R66, R31 ;  /* 0x0000001f421f7221 */ /* 0x000fe20000010000 */
[--C-:B------:R-:W-:Y:S01]  /*9890*/  HSET2.LE.AND R5, R186, R161.reuse, PT ;  /* 0x000000a1ba057233 */ /* 0x100fe20003803000 */
[----:B------:R-:W-:Y:S01]  /*98a0*/  FADD.FTZ R60, R67, R60 ;  /* 0x0000003c433c7221 */ /* 0x000fe20000010000 */
[C---:B------:R-:W-:Y:S01]  /*98b0*/  F2FP.BF16.F32.PACK_AB R20, R41.reuse, R46 ;  /* 0x0000002e2914723e */ /* 0x040fe200000010ff */
[----:B------:R-:W-:Y:S01]  /*98c0*/  FADD.FTZ R41, R41, R98 ;  /* 0x0000006229297221 */ /* 0x000fe20000010000 */
[----:B------:R-:W-:Y:S01]  /*98d0*/  LOP3.LUT R4, R21, R4, RZ, 0xc0, !PT ;  /* 0x0000000415047212 */ /* 0x000fe200078ec0ff */
[C---:B------:R-:W-:Y:S01]  /*98e0*/  HMMA.16816.F32.BF16 R200, R8.reuse, R14, R200 ;  /* 0x0000000e08c8723c */ /* 0x040fe200000418c8 */
[----:B------:R-:W-:Y:S01]  /*98f0*/  LOP3.LUT R5, R20, R5, RZ, 0xc0, !PT ;  /* 0x0000000514057212 */ /* 0x000fe200078ec0ff */
[----:B------:R-:W-:Y:S01]  /*9900*/  FADD.FTZ R41, R57, R41 ;  /* 0x0000002939297221 */ /* 0x000fe20000010000 */
[----:B------:R-:W-:Y:S01]  /*9910*/  LDSM.16.MT88.4 R20, [R24+0x5800] ;  /* 0x005800001814783b */ /* 0x000fe20000004200 */
        /* <DEDUP_REMOVED lines=13> */
[----:B------:R-:W3:Y:S01]  /*99f0*/  LDSM.16.MT88.4 R8, [R227+0x5800] ;  /* 0x00580000e308783b */ /* 0x000ee20000004200 */
        /* <DEDUP_REMOVED lines=8> */
[----:B-1----:R-:W-:Y:S01]  /*9a80*/  FADD.FTZ R80, R45, R80 ;  /* 0x000000502d507221 */ /* 0x002fe20000010000 */
[--C-:B------:R-:W-:Y:S01]  /*9a90*/  HSET2.LE.AND R15, R130, R161.reuse, PT ;  /* 0x000000a1820f7233 */ /* 0x100fe20003803000 */
[----:B------:R-:W-:Y:S01]  /*9aa0*/  FADD.FTZ R41, R143, R41 ;  /* 0x000000298f297221 */ /* 0x000fe20000010000 */
[----:B------:R-:W-:Y:S01]  /*9ab0*/  FADD.FTZ R31, R147, R31 ;  /* 0x0000001f931f7221 */ /* 0x000fe20000010000 */
[----:B------:R-:W-:Y:S01]  /*9ac0*/  FADD.FTZ R60, R146, R60 ;  /* 0x0000003c923c7221 */ /* 0x000fe20000010000 */
[----:B--2---:R-:W-:Y:S01]  /*9ad0*/  FADD.FTZ R80, R39, R80 ;  /* 0x0000005027507221 */ /* 0x004fe20000010000 */
[C---:B------:R-:W-:Y:S01]  /*9ae0*/  HMMA.16816.F32.BF16 R220, R4.reuse, R12, R220 ;  /* 0x0000000c04dc723c */ /* 0x040fe200000418dc */
[----:B------:R-:W-:Y:S01]  /*9af0*/  F2FP.BF16.F32.PACK_AB R12, R141, R125 ;  /* 0x0000007d8d0c723e */ /* 0x000fe200000010ff */
[----:B------:R-:W-:Y:S01]  /*9b00*/  FADD.FTZ R41, R30, R41 ;  /* 0x000000291e297221 */ /* 0x000fe20000010000 */
[--C-:B------:R-:W-:Y:S01]  /*9b10*/  HSET2.LE.AND R13, R102, R161.reuse, PT ;  /* 0x000000a1660d7233 */ /* 0x100fe20003803000 */
[----:B------:R-:W-:Y:S01]  /*9b20*/  FADD.FTZ R31, R170, R31 ;  /* 0x0000001faa1f7221 */ /* 0x000fe20000010000 */
[----:B------:R-:W-:Y:S01]  /*9b30*/  LOP3.LUT R14, R12, R14, RZ, 0xc0, !PT ;  /* 0x0000000e0c0e7212 */ /* 0x000fe200078ec0ff */
[----:B------:R-:W-:Y:S01]  /*9b40*/  FADD.FTZ R60, R151, R60 ;  /* 0x0000003c973c7221 */ /* 0x000fe20000010000 */
[--C-:B------:R-:W-:Y:S01]  /*9b50*/  HSET2.LE.AND R12, R110, R161.reuse, PT ;  /* 0x000000a16e0c7233 */ /* 0x100fe20003803000 */
[C---:B------:R-:W-:Y:S01]  /*9b60*/  HMMA.16816.F32.BF16 R212, R4.reuse, R16, R212 ;  /* 0x0000001004d4723c */ /* 0x040fe200000418d4 */
[----:B------:R-:W-:Y:S01]  /*9b70*/  F2FP.BF16.F32.PACK_AB R17, R99, R48 ;  /* 0x000000306311723e */ /* 0x000fe200000010ff */
[----:B------:R-:W-:Y:S01]  /*9b80*/  FADD.FTZ R80, R122, R80 ;  /* 0x000000507a507221 */ /* 0x000fe20000010000 */
[----:B------:R-:W-:Y:S01]  /*9b90*/  F2FP.BF16.F32.PACK_AB R16, R114, R43 ;  /* 0x0000002b7210723e */ /* 0x000fe200000010ff */
[----:B------:R-:W-:Y:S01]  /*9ba0*/  FADD.FTZ R41, R120, R41 ;  /* 0x0000002978297221 */ /* 0x000fe20000010000 */
[----:B------:R-:W-:Y:S01]  /*9bb0*/  LOP3.LUT R12, R17, R12, RZ, 0xc0, !PT ;  /* 0x0000000c110c7212 */ /* 0x000fe200078ec0ff */
[----:B------:R-:W-:Y:S01]  /*9bc0*/  FADD.FTZ R31, R127, R31 ;  /* 0x0000001f7f1f7221 */ /* 0x000fe20000010000 */
[----:B------:R-:W-:Y:S01]  /*9bd0*/  LOP3.LUT R13, R16, R13, RZ, 0xc0, !PT ;  /* 0x0000000d100d7212 */ /* 0x000fe200078ec0ff */
[----:B------:R-:W-:Y:S01]  /*9be0*/  HMMA.16816.F32.BF16 R208, R4, R18, R208 ;  /* 0x0000001204d0723c */ /* 0x000fe200000418d0 */
[--C-:B------:R-:W-:Y:S01]  /*9bf0*/  HSET2.LE.AND R6, R92, R161.reuse, PT ;  /* 0x000000a15c067233 */ /* 0x100fe20003803000 */
[----:B------:R-:W-:Y:S01]  /*9c00*/  FADD.FTZ R60, R126, R60 ;  /* 0x0000003c7e3c7221 */ /* 0x000fe20000010000 */
[----:B------:R-:W-:Y:S01]  /*9c10*/  F2FP.BF16.F32.PACK_AB R4, R145, R144 ;  /* 0x000000909104723e */ /* 0x000fe200000010ff */
[----:B------:R-:W-:Y:S01]  /*9c20*/  FADD.FTZ R182, R36, R80 ;  /* 0x0000005024b67221 */ /* 0x000fe20000010000 */
[--C-:B------:R-:W-:Y:S01]  /*9c30*/  HSET2.LE.AND R7, R94, R161.reuse, PT ;  /* 0x000000a15e077233 */ /* 0x100fe20003803000 */
[----:B------:R-:W-:Y:S01]  /*9c40*/  FADD.FTZ R183, R34, R41 ;  /* 0x0000002922b77221 */ /* 0x000fe20000010000 */
[----:B------:R-:W-:Y:S01]  /*9c50*/  LOP3.LUT R6, R4, R6, RZ, 0xc0, !PT ;  /* 0x0000000604067212 */ /* 0x000fe200078ec0ff */
[----:B------:R-:W-:Y:S01]  /*9c60*/  FADD.FTZ R184, R169, R31 ;  /* 0x0000001fa9b87221 */ /* 0x000fe20000010000 */
[--C-:B------:R-:W-:Y:S01]  /*9c70*/  HSET2.LE.AND R4, R91, R161.reuse, PT ;  /* 0x000000a15b047233 */ /* 0x100fe20003803000 */
[----:B------:R-:W-:Y:S01]  /*9c80*/  FADD.FTZ R185, R149, R60 ;  /* 0x0000003c95b97221 */ /* 0x000fe20000010000 */
[----:B------:R-:W-:Y:S01]  /*9c90*/  HSET2.LE.AND R5, R90, R161, PT ;  /* 0x000000a15a057233 */ /* 0x000fe20003803000 */
[----:B------:R-:W-:Y:S01]  /*9ca0*/  VIADD R226, R227, 0x4000 ;  /* 0x00004000e3e27836 */ /* 0x000fe20000000000 */
[----:B------:R-:W-:-:S02]  /*9cb0*/  F2FP.BF16.F32.PACK_AB R16, R140, R115 ;  /* 0x000000738c10723e */ /* 0x000fc400000010ff */
[----:B------:R-:W-:Y:S02]  /*9cc0*/  F2FP.BF16.F32.PACK_AB R18, R50, R47 ;  /* 0x0000002f3212723e */ /* 0x000fe400000010ff */
[----:B------:R-:W-:Y:S02]  /*9cd0*/  F2FP.BF16.F32.PACK_AB R17, R49, R37 ;  /* 0x000000253111723e */ /* 0x000fe400000010ff */
[----:B------:R-:W-:Y:S02]  /*9ce0*/  LOP3.LUT R15, R44, R15, RZ, 0xc0, !PT ;  /* 0x0000000f2c0f7212 */ /* 0x000fe400078ec0ff */
[----:B------:R-:W-:Y:S02]  /*9cf0*/  LOP3.LUT R7, R16, R7, RZ, 0xc0, !PT ;  /* 0x0000000710077212 */ /* 0x000fe400078ec0ff */
[----:B------:R-:W-:Y:S02]  /*9d00*/  LOP3.LUT R4, R18, R4, RZ, 0xc0, !PT ;  /* 0x0000000412047212 */ /* 0x000fe400078ec0ff */
[----:B------:R-:W-:Y:S01]  /*9d10*/  LOP3.LUT R5, R17, R5, RZ, 0xc0, !PT ;  /* 0x0000000511057212 */ /* 0x000fe200078ec0ff */
[----:B---3--:R-:W-:Y:S01]  /*9d20*/  HMMA.16816.F32.BF16 R204, R12, R8, R204 ;  /* 0x000000080ccc723c */ /* 0x008fe200000418cc */
[----:B------:R-:W-:-:S02]  /*9d30*/  HSET2.LE.AND R16, R89, R161, PT ;  /* 0x000000a159107233 */ /* 0x000fc40003803000 */
[--C-:B------:R-:W-:Y:S02]  /*9d40*/  HSET2.LE.AND R17, R88, R161.reuse, PT ;  /* 0x000000a158117233 */ /* 0x100fe40003803000 */
[----:B------:R-:W-:Y:S02]  /*9d50*/  F2FP.BF16.F32.PACK_AB R19, R170, R147 ;  /* 0x00000093aa13723e */ /* 0x000fe400000010ff */
[----:B------:R-:W-:Y:S01]  /*9d60*/  F2FP.BF16.F32.PACK_AB R18, R151, R146 ;  /* 0x000000929712723e */ /* 0x000fe200000010ff */
[----:B------:R-:W-:Y:S01]  /*9d70*/  HMMA.16816.F32.BF16 R200, R12, R10, R200 ;  /* 0x0000000a0cc8723c */ /* 0x000fe200000418c8 */
[----:B------:R-:W-:Y:S02]  /*9d80*/  LOP3.LUT R16, R19, R16, RZ, 0xc0, !PT ;  /* 0x0000001013107212 */ /* 0x000fe400078ec0ff */
[----:B------:R-:W-:Y:S02]  /*9d90*/  LOP3.LUT R17, R18, R17, RZ, 0xc0, !PT ;  /* 0x0000001112117212 */ /* 0x000fe400078ec0ff */
[----:B------:R-:W-:-:S02]  /*9da0*/  HSET2.LE.AND R18, R86, R161, PT ;  /* 0x000000a156127233 */ /* 0x000fc40003803000 */
[----:B------:R-:W-:Y:S01]  /*9db0*/  HSET2.LE.AND R19, R87, R161, PT ;  /* 0x000000a157137233 */ /* 0x000fe20003803000 */
[C---:B------:R-:W-:Y:S08]  /*9dc0*/  HMMA.16816.F32.BF16 R196, R12.reuse, R20, R196 ;  /* 0x000000140cc4723c */ /* 0x040ff000000418c4 */
[----:B------:R-:W-:Y:S01]  /*9dd0*/  HMMA.16816.F32.BF16 R192, R12, R22, R192 ;  /* 0x000000160cc0723c */ /* 0x000fe200000418c0 */
[----:B------:R-:W1:Y:S07]  /*9de0*/  LDSM.16.MT88.4 R12, [R227+0x5c00] ;  /* 0x005c0000e30c783b */ /* 0x000e6e0000004200 */
[C---:B------:R-:W-:Y:S08]  /*9df0*/  HMMA.16816.F32.BF16 R220, R4.reuse, R8, R220 ;  /* 0x0000000804dc723c */ /* 0x040ff000000418dc */
[C---:B------:R-:W-:Y:S01]  /*9e00*/  HMMA.16816.F32.BF16 R216, R4.reuse, R10, R216 ;  /* 0x0000000a04d8723c */ /* 0x040fe200000418d8 */
[----:B------:R-:W2:Y:S07]  /*9e10*/  LDSM.16.MT88.4 R8, [R24+0x5c00] ;  /* 0x005c00001808783b */ /* 0x000eae0000004200 */
[----:B------:R-:W-:Y:S01]  /*9e20*/  HMMA.16816.F32.BF16 R212, R4, R20, R212 ;  /* 0x0000001404d4723c */ /* 0x000fe200000418d4 */
[----:B------:R-:W-:-:S02]  /*9e30*/  F2FP.BF16.F32.PACK_AB R21, R169, R127 ;  /* 0x0000007fa915723e */ /* 0x000fc400000010ff */
[----:B------:R-:W-:Y:S02]  /*9e40*/  F2FP.BF16.F32.PACK_AB R20, R149, R126 ;  /* 0x0000007e9514723e */ /* 0x000fe400000010ff */
[----:B------:R-:W-:Y:S02]  /*9e50*/  LOP3.LUT R18, R21, R18, RZ, 0xc0, !PT ;  /* 0x0000001215127212 */ /* 0x000fe400078ec0ff */
[----:B------:R-:W-:Y:S01]  /*9e60*/  LOP3.LUT R19, R20, R19, RZ, 0xc0, !PT ;  /* 0x0000001314137212 */ /* 0x000fe200078ec0ff */
[----:B------:R-:W-:Y:S01]  /*9e70*/  HMMA.16816.F32.BF16 R208, R4, R22, R208 ;  /* 0x0000001604d0723c */ /* 0x000fe200000418d0 */
[--C-:B------:R-:W-:Y:S02]  /*9e80*/  HSET2.LE.AND R6, R27, R161.reuse, PT ;  /* 0x000000a11b067233 */ /* 0x100fe40003803000 */
[----:B------:R-:W-:Y:S02]  /*9e90*/  F2FP.BF16.F32.PACK_AB R4, R36, R122 ;  /* 0x0000007a2404723e */ /* 0x000fe400000010ff */
[----:B------:R-:W-:-:S02]  /*9ea0*/  HSET2.LE.AND R7, R29, R161, PT ;  /* 0x000000a11d077233 */ /* 0x000fc40003803000 */
[----:B------:R-:W-:Y:S02]  /*9eb0*/  LOP3.LUT R6, R4, R6, RZ, 0xc0, !PT ;  /* 0x0000000604067212 */ /* 0x000fe400078ec0ff */
[--C-:B------:R-:W-:Y:S01]  /*9ec0*/  HSET2.LE.AND R4, R26, R161.reuse, PT ;  /* 0x000000a11a047233 */ /* 0x100fe20003803000 */
[C---:B-1----:R-:W-:Y:S01]  /*9ed0*/  HMMA.16816.F32.BF16 R204, R16.reuse, R12, R204 ;  /* 0x0000000c10cc723c */ /* 0x042fe200000418cc */
[----:B------:R-:W-:Y:S02]  /*9ee0*/  HSET2.LE.AND R5, R25, R161, PT ;  /* 0x000000a119057233 */ /* 0x000fe40003803000 */
[----:B------:R-:W-:Y:S02]  /*9ef0*/  F2FP.BF16.F32.PACK_AB R22, R34, R120 ;  /* 0x000000782216723e */ /* 0x000fe400000010ff */
[----:B------:R-:W-:Y:S02]  /*9f00*/  F2FP.BF16.F32.PACK_AB R21, R39, R45 ;  /* 0x0000002d2715723e */ /* 0x000fe400000010ff */
[----:B------:R-:W-:Y:S01]  /*9f10*/  F2FP.BF16.F32.PACK_AB R20, R30, R143 ;  /* 0x0000008f1e14723e */ /* 0x000fe200000010ff */
[----:B------:R-:W-:Y:S01]  /*9f20*/  HMMA.16816.F32.BF16 R200, R16, R14, R200 ;  /* 0x0000000e10c8723c */ /* 0x000fe200000418c8 */
[----:B------:R-:W-:-:S02]  /*9f30*/  LOP3.LUT R7, R22, R7, RZ, 0xc0, !PT ;  /* 0x0000000716077212 */ /* 0x000fc400078ec0ff */
[----:B------:R-:W-:Y:S02]  /*9f40*/  LOP3.LUT R4, R21, R4, RZ, 0xc0, !PT ;  /* 0x0000000415047212 */ /* 0x000fe400078ec0ff */
[----:B------:R-:W-:-:S03]  /*9f50*/  LOP3.LUT R5, R20, R5, RZ, 0xc0, !PT ;  /* 0x0000000514057212 */ /* 0x000fc600078ec0ff */
[C---:B--2---:R-:W-:Y:S08]  /*9f60*/  HMMA.16816.F32.BF16 R196, R16.reuse, R8, R196 ;  /* 0x0000000810c4723c */ /* 0x044ff000000418c4 */
[----:B------:R-:W-:Y:S08]  /*9f70*/  HMMA.16816.F32.BF16 R192, R16, R10, R192 ;  /* 0x0000000a10c0723c */ /* 0x000ff000000418c0 */
[C---:B------:R-:W-:Y:S08]  /*9f80*/  HMMA.16816.F32.BF16 R220, R4.reuse, R12, R220 ;  /* 0x0000000c04dc723c */ /* 0x040ff000000418dc */
[C---:B------:R-:W-:Y:S08]  /*9f90*/  HMMA.16816.F32.BF16 R216, R4.reuse, R14, R216 ;  /* 0x0000000e04d8723c */ /* 0x040ff000000418d8 */
[C---:B------:R-:W-:Y:S08]  /*9fa0*/  HMMA.16816.F32.BF16 R212, R4.reuse, R8, R212 ;  /* 0x0000000804d4723c */ /* 0x040ff000000418d4 */
[----:B------:R-:W-:Y:S01]  /*9fb0*/  HMMA.16816.F32.BF16 R208, R4, R10, R208 ;  /* 0x0000000a04d0723c */ /* 0x000fe200000418d0 */
[----:B------:R-:W-:-:S04]  /*9fc0*/  NOP ;  /* 0x0000000000007918 */ /* 0x000fc80000000000 */
[----:B------:R-:W-:-:S15]  /*9fd0*/  BRA.U !UP0, `(.L_x_427) ;  /* 0x0000007908347547 */ /* 0x000fde000b800000 */
[----:B------:R-:W1:Y:S01]  /*9fe0*/  LDCU UR7, c[0x0][0x440] ;  /* 0x00008800ff0777ac */ /* 0x000e620008000800 */
[----:B------:R-:W-:-:S04]  /*9ff0*/  DEPBAR.LE SB0, 0x0 ;  /* 0x000080000000791a */ /* 0x000fc80000000000 */
[----:B------:R-:W-:Y:S01]  /*a000*/  UIADD3 UR4, UPT, UPT, UR19, -0x2, URZ ;  /* 0xfffffffe13047890 */ /* 0x000fe2000fffe0ff */
[----:B------:R-:W-:Y:S01]  /*a010*/  IMAD.U32 R11, RZ, RZ, UR8 ;  /* 0x00000008ff0b7e24 */ /* 0x000fe2000f8e00ff */
[----:B------:R-:W-:Y:S01]  /*a020*/  UISETP.GE.U32.AND UP0, UPT, UR19, 0x3, UPT ;  /* 0x000000031300788c */ /* 0x000fe2000bf06070 */
[----:B------:R-:W-:Y:S01]  /*a030*/  IMAD.U32 R5, RZ, RZ, UR8 ;  /* 0x00000008ff057e24 */ /* 0x000fe2000f8e00ff */
[----:B------:R-:W-:Y:S01]  /*a040*/  UIMAD.WIDE.U32 UR16, UR4, UR8, URZ ;  /* 0x00000008041072a5 */ /* 0x000fe2000f8e00ff */
[----:B------:R-:W-:Y:S02]  /*a050*/  IMAD.U32 R4, RZ, RZ, UR9 ;  /* 0x00000009ff047e24 */ /* 0x000fe4000f8e00ff */
[----:B------:R-:W-:Y:S02]  /*a060*/  IMAD.U32 R10, RZ, RZ, UR8 ;  /* 0x00000008ff0a7e24 */ /* 0x000fe4000f8e00ff */
[----:B------:R-:W-:Y:S02]  /*a070*/  IMAD.U32 R7, RZ, RZ, UR8 ;  /* 0x00000008ff077e24 */ /* 0x000fe4000f8e00ff */
[----:B------:R-:W-:Y:S01]  /*a080*/  IMAD.U32 R6, RZ, RZ, UR9 ;  /* 0x00000009ff067e24 */ /* 0x000fe2000f8e00ff */
[----:B------:R-:W-:Y:S01]  /*a090*/  BAR.SYNC.DEFER_BLOCKING 0x0 ;  /* 0x0000000000007b1d */ /* 0x000fe20000010000 */
[----:B-1----:R-:W-:Y:S01]  /*a0a0*/  ISETP.GE.AND P0, PT, R177, UR7, PT ;  /* 0x00000007b1007c0c */ /* 0x002fe2000bf06270 */
[----:B------:R-:W-:-:S02]  /*a0b0*/  UIMAD UR7, UR4, UR9, UR17 ;  /* 0x00000009040772a4 */ /* 0x000fc4000f8e0211 */
[----:B------:R-:W-:Y:S02]  /*a0c0*/  USHF.L.U32 UR4, UR16, 0x7, URZ ;  /* 0x0000000710047899 */ /* 0x000fe400080006ff */
[----:B------:R-:W-:-:S04]  /*a0d0*/  USHF.L.U64.HI UR7, UR16, 0x7, UR7 ;  /* 0x0000000710077899 */ /* 0x000fc80008010207 */
[----:B------:R-:W-:Y:S02]  /*a0e0*/  IMAD.U32 R9, RZ, RZ, UR4 ;  /* 0x00000004ff097e24 */ /* 0x000fe4000f8e00ff */
[----:B------:R-:W-:Y:S02]  /*a0f0*/  IMAD.U32 R8, RZ, RZ, UR7 ;  /* 0x00000007ff087e24 */ /* 0x000fe4000f8e00ff */
[----:B------:R-:W-:Y:S01]  /*a100*/  @!P0 LEA R11, P1, R11, UR4, 0x6 ;  /* 0x000000040b0b8c11 */ /* 0x000fe2000f8230ff */
[----:B------:R-:W-:Y:S01]  /*a110*/  IMAD.U32 R16, RZ, RZ, UR4 ;  /* 0x00000004ff107e24 */ /* 0x000fe2000f8e00ff */
[----:B------:R-:W-:Y:S01]  /*a120*/  @!P0 LEA R12, P3, R9, R191, 0x1 ;  /* 0x000000bf090c8211 */ /* 0x000fe200078608ff */
[----:B------:R-:W-:Y:S01]  /*a130*/  IMAD.U32 R17, RZ, RZ, UR7 ;  /* 0x00000007ff117e24 */ /* 0x000fe2000f8e00ff */
[----:B------:R-:W-:Y:S01]  /*a140*/  @!P0 LEA.HI.X R4, R5, UR7, R4, 0x6, P1 ;  /* 0x0000000705048c11 */ /* 0x000fe200088f3404 */
[----:B------:R-:W-:Y:S01]  /*a150*/  IMAD.U32 R5, RZ, RZ, UR9 ;  /* 0x00000009ff057e24 */ /* 0x000fe2000f8e00ff */
[----:B------:R-:W-:Y:S01]  /*a160*/  @!P0 LEA R10, P2, R10, UR4, 0x5 ;  /* 0x000000040a0a8c11 */ /* 0x000fe2000f8428ff */
[----:B------:R-:W-:Y:S01]  /*a170*/  @!P0 IMAD.WIDE.U32 R16, R7, 0x60, R16 ;  /* 0x0000006007108825 */ /* 0x000fe200078e0010 */
[----:B------:R-:W-:-:S02]  /*a180*/  @!P0 LEA.HI.X R13, R9, R190, R8, 0x1, P3 ;  /* 0x000000be090d8211 */ /* 0x000fc400018f0c08 */
[----:B------:R-:W-:Y:S01]  /*a190*/  @!P0 LEA.HI.X R6, R7, UR7, R6, 0x5, P2 ;  /* 0x0000000707068c11 */ /* 0x000fe200090f2c06 */
[----:B------:R-:W-:Y:S01]  /*a1a0*/  @!P0 IMAD R5, R5, 0x60, RZ ;  /* 0x0000006005058824 */ /* 0x000fe200078e02ff */
[-C--:B------:R-:W-:Y:S01]  /*a1b0*/  @!P0 LEA R8, P1, R11, R191.reuse, 0x1 ;  /* 0x000000bf0b088211 */ /* 0x080fe200078208ff */
[----:B------:R-:W-:Y:S01]  /*a1c0*/  @P0 STS.128 [R228+0x4000], RZ ;  /* 0x004000ffe4000388 */ /* 0x000fe20000000c00 */
[CC--:B------:R-:W-:Y:S01]  /*a1d0*/  @!P0 LEA R14, P2, R10.reuse, R191.reuse, 0x1 ;  /* 0x000000bf0a0e8211 */ /* 0x0c0fe200078408ff */
[----:B------:R-:W-:Y:S01]  /*a1e0*/  @!P0 IMAD.IADD R5, R5, 0x1, R17 ;  /* 0x0000000105058824 */ /* 0x000fe200078e0211 */
[-C--:B------:R-:W-:Y:S01]  /*a1f0*/  @!P0 LEA.HI.X R9, R11, R190.reuse, R4, 0x1, P1 ;  /* 0x000000be0b098211 */ /* 0x080fe200008f0c04 */
[----:B------:R-:W-:Y:S01]  /*a200*/  @!PT LDS RZ, [RZ] ;  /* 0x00000000fffff984 */ /* 0x000fe20000000800 */
[----:B------:R-:W-:Y:S01]  /*a210*/  @!PT LDS RZ, [RZ] ;  /* 0x00000000fffff984 */ /* 0x000fe20000000800 */
[----:B------:R-:W-:Y:S01]  /*a220*/  @!PT LDS RZ, [RZ] ;  /* 0x00000000fffff984 */ /* 0x000fe20000000800 */
[----:B------:R-:W-:Y:S01]  /*a230*/  @!P0 LDGSTS.E.BYPASS.LTC128B.128 [R228+0x4000], desc[UR28][R12.64] ;  /* 0x040000000ce48fae */ /* 0x000fe2000b981a1c */
[-C--:B------:R-:W-:Y:S02]  /*a240*/  @!P0 LEA.HI.X R15, R10, R190.reuse, R6, 0x1, P2 ;  /* 0x000000be0a0f8211 */ /* 0x080fe400010f0c06 */
[C---:B------:R-:W-:Y:S01]  /*a250*/  @!P0 LEA R4, P1, R16.reuse, R191, 0x1 ;  /* 0x000000bf10048211 */ /* 0x040fe200078208ff */
[----:B------:R-:W-:Y:S03]  /*a260*/  @P0 STS.128 [R228+0x4800], RZ ;  /* 0x004800ffe4000388 */ /* 0x000fe60000000c00 */
[----:B------:R-:W-:Y:S01]  /*a270*/  @!P0 LEA.HI.X R5, R16, R190, R5, 0x1, P1 ;  /* 0x000000be10058211 */ /* 0x000fe200008f0c05 */
        /* <DEDUP_REMOVED lines=15> */
[----:B------:R-:W2:Y:S04]  /*a370*/  LDSM.16.M88.4 R76, [R178+0x2c00] ;  /* 0x002c0000b24c783b */ /* 0x000ea80000000200 */
[----:B------:R-:W3:Y:S04]  /*a380*/  LDSM.16.M88.4 R112, [R178+0x2000] ;  /* 0x00200000b270783b */ /* 0x000ee80000000200 */
[----:B------:R-:W-:Y:S04]  /*a390*/  LDSM.16.M88.4 R128, [R0+0x2c00] ;  /* 0x002c00000080783b */ /* 0x000fe80000000200 */
[----:B------:R-:W-:Y:S04]  /*a3a0*/  LDSM.16.M88.4 R148, [R166] ;  /* 0x00000000a694783b */ /* 0x000fe80000000200 */
[----:B------:R-:W-:Y:S04]  /*a3b0*/  LDSM.16.M88.4 R140, [R0+0x2000] ;  /* 0x00200000008c783b */ /* 0x000fe80000000200 */
[----:B-1----:R-:W1:Y:S04]  /*a3c0*/  LDSM.16.M88.4 R4, [R179+0x1000] ;  /* 0x00100000b304783b */ /* 0x002e680000000200 */
[----:B------:R-:W4:Y:S04]  /*a3d0*/  LDSM.16.M88.4 R144, [R166+0x1000] ;  /* 0x00100000a690783b */ /* 0x000f280000000200 */
[----:B------:R-:W5:Y:S04]  /*a3e0*/  LDSM.16.M88.4 R156, [R178+0x3c00] ;  /* 0x003c0000b29c783b */ /* 0x000f680000000200 */
[----:B------:R-:W5:Y:S04]  /*a3f0*/  LDSM.16.M88.4 R96, [R178+0x2400] ;  /* 0x00240000b260783b */ /* 0x000f680000000200 */
[----:B------:R-:W5:Y:S01]  /*a400*/  LDSM.16.M88.4 R80, [R178+0x2800] ;  /* 0x00280000b250783b */ /* 0x000f620000000200 */
[C---:B--2---:R-:W-:Y:S03]  /*a410*/  HMMA.16816.F32.BF16 R64, R152.reuse, R78, RZ ;  /* 0x0000004e9840723c */ /* 0x044fe600000418ff */
[----:B------:R-:W2:Y:S04]  /*a420*/  LDSM.16.M88.4 R48, [R178+0x3000] ;  /* 0x00300000b230783b */ /* 0x000ea80000000200 */
[----:B------:R-:W2:Y:S01]  /*a430*/  LDSM.16.M88.4 R32, [R178+0x3400] ;  /* 0x00340000b220783b */ /* 0x000ea20000000200 */
[----:B---3--:R-:W-:Y:S03]  /*a440*/  HMMA.16816.F32.BF16 R124, R152, R112, RZ ;  /* 0x00000070987c723c */ /* 0x008fe600000418ff */
[----:B------:R-:W3:Y:S04]  /*a450*/  LDSM.16.M88.4 R16, [R178+0x3800] ;  /* 0x00380000b210783b */ /* 0x000ee80000000200 */
[----:B------:R-:W0:Y:S01]  /*a460*/  LDGDEPBAR ;  /* 0x00000000000079af */ /* 0x000e220000000000 */
[C---:B-1----:R-:W-:Y:S08]  /*a470*/  HMMA.16816.F32.BF16 R68, R4.reuse, R78, RZ ;  /* 0x0000004e0444723c */ /* 0x042ff000000418ff */
[----:B------:R-:W-:Y:S08]  /*a480*/  HMMA.16816.F32.BF16 R120, R4, R112, RZ ;  /* 0x000000700478723c */ /* 0x000ff000000418ff */
[C---:B------:R-:W-:Y:S08]  /*a490*/  HMMA.16816.F32.BF16 R64, R148.reuse, R130, R64 ;  /* 0x000000829440723c */ /* 0x040ff00000041840 */
[----:B------:R-:W-:Y:S08]  /*a4a0*/  HMMA.16816.F32.BF16 R124, R148, R140, R124 ;  /* 0x0000008c947c723c */ /* 0x000ff0000004187c */
[----:B----4-:R-:W-:Y:S01]  /*a4b0*/  HMMA.16816.F32.BF16 R68, R144, R130, R68 ;  /* 0x000000829044723c */ /* 0x010fe20000041844 */
[----:B------:R-:W-:-:S02]  /*a4c0*/  VIADD R130, R139, 0xffffff38 ;  /* 0xffffff388b827836 */ /* 0x000fc40000000000 */
[----:B------:R-:W-:-:S03]  /*a4d0*/  VIADD R131, R139, 0xffffff00 ;  /* 0xffffff008b837836 */ /* 0x000fc60000000000 */
[C---:B------:R-:W-:Y:S02]  /*a4e0*/  ISETP.GE.AND P3, PT, R130.reuse, R138, PT ;  /* 0x0000008a8200720c */ /* 0x040fe40003f66270 */
[-C--:B-----5:R-:W-:Y:S01]  /*a4f0*/  HMMA.16816.F32.BF16 R8, R4, R156.reuse, RZ ;  /* 0x0000009c0408723c */ /* 0x0a0fe200000418ff */
[C---:B------:R-:W-:Y:S02]  /*a500*/  ISETP.GE.AND P2, PT, R130.reuse, R3, PT ;  /* 0x000000038200720c */ /* 0x040fe40003f46270 */
[C---:B------:R-:W-:Y:S02]  /*a510*/  ISETP.GE.AND P1, PT, R130.reuse, R2, PT ;  /* 0x000000028200720c */ /* 0x040fe40003f26270 */
[----:B------:R-:W-:Y:S02]  /*a520*/  ISETP.GE.AND P5, PT, R130, R160, PT ;  /* 0x000000a08200720c */ /* 0x000fe40003fa6270 */
[----:B------:R-:W-:Y:S01]  /*a530*/  I2FP.F32.U32 R167, R131 ;  /* 0x0000008300a77245 */ /* 0x000fe20000201000 */
[----:B------:R-:W-:Y:S01]  /*a540*/  HMMA.16816.F32.BF16 R12, R152, R156, RZ ;  /* 0x0000009c980c723c */ /* 0x000fe200000418ff */
[----:B------:R-:W-:-:S02]  /*a550*/  I2FP.F32.U32 R156, R130 ;  /* 0x00000082009c7245 */ /* 0x000fc40000201000 */
[----:B------:R-:W-:Y:S01]  /*a560*/  ISETP.GE.AND P4, PT, R131, R138, PT ;  /* 0x0000008a8300720c */ /* 0x000fe20003f86270 */
[----:B------:R-:W-:-:S04]  /*a570*/  FFMA.FTZ R167, R167, UR6, R124 ;  /* 0x00000006a7a77c23 */ /* 0x000fc8000801007c */
[----:B------:R-:W-:Y:S01]  /*a580*/  HMMA.16816.F32.BF16 R116, R4, R114, RZ ;  /* 0x000000720474723c */ /* 0x000fe200000418ff */
[----:B------:R-:W-:-:S07]  /*a590*/  FSEL R167, R167, -INF , !P4 ;  /* 0xff800000a7a77808 */ /* 0x000fce0006000000 */
[----:B------:R-:W-:Y:S01]  /*a5a0*/  HMMA.16816.F32.BF16 R120, R144, R140, R120 ;  /* 0x0000008c9078723c */ /* 0x000fe20000041878 */
[-C--:B------:R-:W-:Y:S02]  /*a5b0*/  I2FP.F32.U32 R140, R130.reuse ;  /* 0x00000082008c7245 */ /* 0x080fe40000201000 */
[----:B------:R-:W-:Y:S01]  /*a5c0*/  I2FP.F32.U32 R141, R130 ;  /* 0x00000082008d7245 */ /* 0x000fe20000201000 */
[----:B------:R-:W-:Y:S02]  /*a5d0*/  FFMA.FTZ R130, R156, UR6, R64 ;  /* 0x000000069c827c23 */ /* 0x000fe40008010040 */
[----:B------:R-:W-:Y:S01]  /*a5e0*/  FFMA.FTZ R64, R140, UR6, R66 ;  /* 0x000000068c407c23 */ /* 0x000fe20008010042 */
[----:B------:R-:W-:Y:S01]  /*a5f0*/  VIADD R66, R139, 0xffffff01 ;  /* 0xffffff018b427836 */ /* 0x000fe20000000000 */
[----:B------:R-:W-:Y:S01]  /*a600*/  HMMA.16816.F32.BF16 R112, R152, R114, RZ ;  /* 0x000000729870723c */ /* 0x000fe200000418ff */
[----:B------:R-:W-:Y:S01]  /*a610*/  FSEL R130, R130, -INF , !P3 ;  /* 0xff80000082827808 */ /* 0x000fe20005800000 */
[----:B------:R-:W-:Y:S01]  /*a620*/  FFMA.FTZ R140, R140, UR6, R68 ;  /* 0x000000068c8c7c23 */ /* 0x000fe20008010044 */
[----:B------:R-:W-:Y:S01]  /*a630*/  FSEL R124, R64, -INF , !P2 ;  /* 0xff800000407c7808 */ /* 0x000fe20005000000 */
[----:B------:R-:W-:Y:S01]  /*a640*/  FFMA.FTZ R68, R141, UR6, R70 ;  /* 0x000000068d447c23 */ /* 0x000fe20008010046 */
[----:B------:R-:W-:-:S02]  /*a650*/  I2FP.F32.U32 R64, R131 ;  /* 0x0000008300407245 */ /* 0x000fc40000201000 */
[CC--:B------:R-:W-:Y:S01]  /*a660*/  ISETP.GE.AND P3, PT, R131.reuse, R3.reuse, PT ;  /* 0x000000038300720c */ /* 0x0c0fe20003f66270 */
[C---:B------:R-:W-:Y:S01]  /*a670*/  HMMA.16816.F32.BF16 R104, R4.reuse, R96, RZ ;  /* 0x000000600468723c */ /* 0x040fe200000418ff */
[----:B------:R-:W-:Y:S01]  /*a680*/  ISETP.GE.AND P2, PT, R131, R2, PT ;  /* 0x000000028300720c */ /* 0x000fe20003f46270 */
[C---:B------:R-:W-:Y:S01]  /*a690*/  FFMA.FTZ R126, R64.reuse, UR6, R126 ;  /* 0x00000006407e7c23 */ /* 0x040fe2000801007e */
[C---:B------:R-:W-:Y:S01]  /*a6a0*/  FFMA.FTZ R170, R64.reuse, UR6, R120 ;  /* 0x0000000640aa7c23 */ /* 0x040fe20008010078 */
[-C--:B------:R-:W-:Y:S01]  /*a6b0*/  I2FP.F32.U32 R120, R66.reuse ;  /* 0x0000004200787245 */ /* 0x080fe20000201000 */
[----:B------:R-:W-:Y:S01]  /*a6c0*/  FFMA.FTZ R122, R64, UR6, R122 ;  /* 0x00000006407a7c23 */ /* 0x000fe2000801007a */
[----:B------:R-:W-:Y:S01]  /*a6d0*/  FSEL R68, R68, -INF , !P5 ;  /* 0xff80000044447808 */ /* 0x000fe20006800000 */
[----:B------:R-:W-:Y:S01]  /*a6e0*/  VIADD R64, R139, 0xffffff10 ;  /* 0xffffff108b407836 */ /* 0x000fe20000000000 */
[C---:B------:R-:W-:Y:S01]  /*a6f0*/  HMMA.16816.F32.BF16 R88, R4.reuse, R80, RZ ;  /* 0x000000500458723c */ /* 0x040fe200000418ff */
[----:B------:R-:W-:Y:S01]  /*a700*/  FSEL R175, R126, -INF , !P3 ;  /* 0xff8000007eaf7808 */ /* 0x000fe20005800000 */
[C---:B------:R-:W-:Y:S01]  /*a710*/  FFMA.FTZ R127, R120.reuse, UR6, R127 ;  /* 0x00000006787f7c23 */ /* 0x040fe2000801007f */
[----:B------:R-:W-:Y:S01]  /*a720*/  I2FP.F32.U32 R126, R66 ;  /* 0x00000042007e7245 */ /* 0x000fe20000201000 */
[----:B------:R-:W-:Y:S01]  /*a730*/  FFMA.FTZ R121, R120, UR6, R121 ;  /* 0x0000000678797c23 */ /* 0x000fe20008010079 */
[----:B------:R-:W-:Y:S01]  /*a740*/  FSEL R170, R170, -INF , !P2 ;  /* 0xff800000aaaa7808 */ /* 0x000fe20005000000 */
[----:B------:R-:W-:Y:S01]  /*a750*/  FFMA.FTZ R123, R120, UR6, R123 ;  /* 0x00000006787b7c23 */ /* 0x000fe2000801007b */
[----:B------:R-:W-:Y:S01]  /*a760*/  FSEL R70, R140, -INF , !P1 ;  /* 0xff8000008c467808 */ /* 0x000fe20004800000 */
[----:B------:R-:W-:Y:S01]  /*a770*/  HMMA.16816.F32.BF16 R72, R4, R76, RZ ;  /* 0x0000004c0448723c */ /* 0x000fe200000418ff */
[----:B------:R-:W-:Y:S01]  /*a780*/  ISETP.GE.AND P5, PT, R66, R138, PT ;  /* 0x0000008a4200720c */ /* 0x000fe20003fa6270 */
[----:B------:R-:W-:Y:S01]  /*a790*/  FFMA.FTZ R125, R126, UR6, R125 ;  /* 0x000000067e7d7c23 */ /* 0x000fe2000801007d */
[----:B------:R-:W-:-:S02]  /*a7a0*/  ISETP.GE.AND P4, PT, R66, R3, PT ;  /* 0x000000034200720c */ /* 0x000fc40003f86270 */
[C---:B------:R-:W-:Y:S02]  /*a7b0*/  ISETP.GE.AND P3, PT, R66.reuse, R2, PT ;  /* 0x000000024200720c */ /* 0x040fe40003f66270 */
[-C--:B------:R-:W-:Y:S01]  /*a7c0*/  ISETP.GE.AND P2, PT, R66, R160.reuse, PT ;  /* 0x000000a04200720c */ /* 0x080fe20003f46270 */
[C---:B--2---:R-:W-:Y:S01]  /*a7d0*/  HMMA.16816.F32.BF16 R56, R4.reuse, R48, RZ ;  /* 0x000000300438723c */ /* 0x044fe200000418ff */
[----:B------:R-:W-:Y:S01]  /*a7e0*/  ISETP.GE.AND P1, PT, R131, R160, PT ;  /* 0x000000a08300720c */ /* 0x000fe20003f26270 */
[----:B------:R-:W-:Y:S01]  /*a7f0*/  VIADD R66, R139, 0xffffff08 ;  /* 0xffffff088b427836 */ /* 0x000fe20000000000 */
[----:B------:R-:W-:Y:S02]  /*a800*/  FSEL R172, R125, -INF , !P5 ;  /* 0xff8000007dac7808 */ /* 0x000fe40006800000 */
[----:B------:R-:W-:Y:S02]  /*a810*/  FSEL R173, R122, -INF , !P1 ;  /* 0xff8000007aad7808 */ /* 0x000fe40004800000 */
[----:B------:R-:W-:Y:S01]  /*a820*/  FSEL R176, R127, -INF , !P4 ;  /* 0xff8000007fb07808 */ /* 0x000fe20006000000 */
[----:B------:R-:W-:Y:S01]  /*a830*/  HMMA.16816.F32.BF16 R40, R4, R32, RZ ;  /* 0x000000200428723c */ /* 0x000fe200000418ff */
[----:B------:R-:W-:-:S02]  /*a840*/  FSEL R174, R121, -INF , !P3 ;  /* 0xff80000079ae7808 */ /* 0x000fc40005800000 */
[C---:B------:R-:W-:Y:S02]  /*a850*/  ISETP.GE.AND P1, PT, R66.reuse, R138, PT ;  /* 0x0000008a4200720c */ /* 0x040fe40003f26270 */
[C---:B------:R-:W-:Y:S02]  /*a860*/  ISETP.GE.AND P5, PT, R66.reuse, R3, PT ;  /* 0x000000034200720c */ /* 0x040fe40003fa6270 */
[----:B------:R-:W-:Y:S01]  /*a870*/  I2FP.F32.U32 R186, R66 ;  /* 0x0000004200ba7245 */ /* 0x000fe20000201000 */
[----:B---3--:R-:W-:Y:S01]  /*a880*/  HMMA.16816.F32.BF16 R24, R4, R16, RZ ;  /* 0x000000100418723c */ /* 0x008fe200000418ff */
[C---:B------:R-:W-:Y:S02]  /*a890*/  ISETP.GE.AND P4, PT, R66.reuse, R2, PT ;  /* 0x000000024200720c */ /* 0x040fe40003f86270 */
[----:B------:R-:W-:Y:S02]  /*a8a0*/  ISETP.GE.AND P3, PT, R66, R160, PT ;  /* 0x000000a04200720c */ /* 0x000fe40003f66270 */
[----:B------:R-:W-:-:S02]  /*a8b0*/  I2FP.F32.U32 R66, R66 ;  /* 0x0000004200427245 */ /* 0x000fc40000201000 */
[----:B------:R-:W-:Y:S01]  /*a8c0*/  FSEL R187, R123, -INF , !P2 ;  /* 0xff8000007bbb7808 */ /* 0x000fe20005000000 */
        /* <DEDUP_REMOVED lines=18> */
[----:B------:R-:W1:Y:S07]  /*a9f0*/  LDSM.16.M88.4 R156, [R0+0x2400] ;  /* 0x00240000009c783b */ /* 0x000e6e0000000200 */
[-C--:B------:R-:W-:Y:S08]  /*aa00*/  HMMA.16816.F32.BF16 R112, R148, R142.reuse, R112 ;  /* 0x0000008e9470723c */ /* 0x080ff00000041870 */
[----:B------:R-:W-:Y:S08]  /*aa10*/  HMMA.16816.F32.BF16 R116, R144, R142, R116 ;  /* 0x0000008e9074723c */ /* 0x000ff00000041874 */
[----:B------:R-:W-:Y:S03]  /*aa20*/  HMMA.16816.F32.BF16 R76, R148, R128, R76 ;  /* 0x00000080944c723c */ /* 0x000fe6000004184c */
[----:B------:R-:W-:Y:S01]  /*aa30*/  FFMA.FTZ R186, R186, UR6, R112 ;  /* 0x00000006baba7c23 */ /* 0x000fe20008010070 */
[----:B------:R-:W-:Y:S01]  /*aa40*/  FFMA.FTZ R114, R66, UR6, R114 ;  /* 0x0000000642727c23 */ /* 0x000fe20008010072 */
[----:B------:R-:W-:-:S03]  /*aa50*/  VIADD R112, R139, 0xffffff09 ;  /* 0xffffff098b707836 */ /* 0x000fc60000000000 */
[----:B------:R-:W-:Y:S01]  /*aa60*/  FSEL R186, R186, -INF , !P1 ;  /* 0xff800000baba7808 */ /* 0x000fe20004800000 */
[----:B------:R-:W-:Y:S01]  /*aa70*/  HMMA.16816.F32.BF16 R72, R144, R128, R72 ;  /* 0x000000809048723c */ /* 0x000fe20000041848 */
[----:B------:R-:W-:Y:S01]  /*aa80*/  FSEL R246, R114, -INF , !P5 ;  /* 0xff80000072f67808 */ /* 0x000fe20006800000 */
[----:B------:R-:W-:Y:S01]  /*aa90*/  FFMA.FTZ R116, R66, UR6, R116 ;  /* 0x0000000642747c23 */ /* 0x000fe20008010074 */
[----:B------:R-:W-:Y:S01]  /*aaa0*/  ISETP.GE.AND P2, PT, R112, R138, PT ;  /* 0x0000008a7000720c */ /* 0x000fe20003f46270 */
[----:B------:R-:W-:Y:S01]  /*aab0*/  FFMA.FTZ R118, R66, UR6, R118 ;  /* 0x0000000642767c23 */ /* 0x000fe20008010076 */
[----:B------:R-:W-:Y:S02]  /*aac0*/  ISETP.GE.AND P1, PT, R112, R3, PT ;  /* 0x000000037000720c */ /* 0x000fe40003f26270 */
[----:B------:R-:W-:Y:S01]  /*aad0*/  FSEL R180, R116, -INF , !P4 ;  /* 0xff80000074b47808 */ /* 0x000fe20006000000 */
[----:B-1----:R-:W-:Y:S01]  /*aae0*/  HMMA.16816.F32.BF16 R108, R148, R156, R108 ;  /* 0x0000009c946c723c */ /* 0x002fe2000004186c */
[C---:B------:R-:W-:Y:S01]  /*aaf0*/  ISETP.GE.AND P5, PT, R112.reuse, R2, PT ;  /* 0x000000027000720c */ /* 0x040fe20003fa6270 */
[----:B------:R-:W-:Y:S01]  /*ab00*/  VIADD R116, R139, 0xffffff11 ;  /* 0xffffff118b747836 */ /* 0x000fe20000000000 */
[----:B------:R-:W-:-:S02]  /*ab10*/  ISETP.GE.AND P4, PT, R112, R160, PT ;  /* 0x000000a07000720c */ /* 0x000fc40003f86270 */
[-C--:B------:R-:W-:Y:S02]  /*ab20*/  I2FP.F32.U32 R181, R112.reuse ;  /* 0x0000007000b57245 */ /* 0x080fe40000201000 */
[----:B------:R-:W-:Y:S01]  /*ab30*/  I2FP.F32.U32 R112, R112 ;  /* 0x0000007000707245 */ /* 0x000fe20000201000 */
[----:B------:R-:W-:Y:S01]  /*ab40*/  HMMA.16816.F32.BF16 R104, R144, R156, R104 ;  /* 0x0000009c9068723c */ /* 0x000fe20000041868 */
[----:B------:R-:W-:Y:S01]  /*ab50*/  I2FP.F32.U32 R66, R64 ;  /* 0x0000004000427245 */ /* 0x000fe20000201000 */
[----:B------:R-:W-:Y:S01]  /*ab60*/  FFMA.FTZ R181, R181, UR6, R113 ;  /* 0x00000006b5b57c23 */ /* 0x000fe20008010071 */
[----:B------:R-:W-:Y:S01]  /*ab70*/  FSEL R252, R118, -INF , !P3 ;  /* 0xff80000076fc7808 */ /* 0x000fe20005800000 */
[C---:B------:R-:W-:Y:S01]  /*ab80*/  FFMA.FTZ R247, R112.reuse, UR6, R115 ;  /* 0x0000000670f77c23 */ /* 0x040fe20008010073 */
[C---:B------:R-:W-:Y:S01]  /*ab90*/  FFMA.FTZ R117, R112.reuse, UR6, R117 ;  /* 0x0000000670757c23 */ /* 0x040fe20008010075 */
[----:B------:R-:W-:Y:S01]  /*aba0*/  FFMA.FTZ R119, R112, UR6, R119 ;  /* 0x0000000670777c23 */ /* 0x000fe20008010077 */
[----:B------:R-:W-:Y:S01]  /*abb0*/  FSEL R181, R181, -INF , !P2 ;  /* 0xff800000b5b57808 */ /* 0x000fe20005000000 */
[----:B------:R-:W1:Y:S01]  /*abc0*/  LDSM.16.M88.4 R112, [R0+0x2800] ;  /* 0x002800000070783b */ /* 0x000e620000000200 */
[----:B------:R-:W-:Y:S01]  /*abd0*/  HMMA.16816.F32.BF16 R96, R148, R158, R96 ;  /* 0x0000009e9460723c */ /* 0x000fe20000041860 */
[----:B------:R-:W-:Y:S01]  /*abe0*/  FSEL R247, R247, -INF , !P1 ;  /* 0xff800000f7f77808 */ /* 0x000fe20004800000 */
[C---:B------:R-:W-:Y:S01]  /*abf0*/  FFMA.FTZ R108, R66.reuse, UR6, R108 ;  /* 0x00000006426c7c23 */ /* 0x040fe2000801006c */
[----:B------:R-:W-:Y:S01]  /*ac00*/  FSEL R189, R117, -INF , !P5 ;  /* 0xff80000075bd7808 */ /* 0x000fe20006800000 */
[----:B------:R-:W-:Y:S01]  /*ac10*/  FFMA.FTZ R110, R66, UR6, R110 ;  /* 0x00000006426e7c23 */ /* 0x000fe2000801006e */
[----:B------:R-:W-:-:S02]  /*ac20*/  ISETP.GE.AND P3, PT, R64, R138, PT ;  /* 0x0000008a4000720c */ /* 0x000fc40003f66270 */
[CC--:B------:R-:W-:Y:S01]  /*ac30*/  ISETP.GE.AND P2, PT, R64.reuse, R3.reuse, PT ;  /* 0x000000034000720c */ /* 0x0c0fe20003f46270 */
[----:B------:R-:W-:Y:S01]  /*ac40*/  HMMA.16816.F32.BF16 R100, R144, R158, R100 ;  /* 0x0000009e9064723c */ /* 0x000fe20000041864 */
[----:B------:R-:W-:Y:S01]  /*ac50*/  ISETP.GE.AND P1, PT, R64, R2, PT ;  /* 0x000000024000720c */ /* 0x000fe20003f26270 */
[----:B------:R-:W-:Y:S01]  /*ac60*/  FFMA.FTZ R118, R66, UR6, R104 ;  /* 0x0000000642767c23 */ /* 0x000fe20008010068 */
[----:B------:R-:W-:Y:S01]  /*ac70*/  ISETP.GE.AND P5, PT, R64, R160, PT ;  /* 0x000000a04000720c */ /* 0x000fe20003fa6270 */
[----:B------:R-:W-:Y:S01]  /*ac80*/  FFMA.FTZ R106, R66, UR6, R106 ;  /* 0x00000006426a7c23 */ /* 0x000fe2000801006a */
[-C--:B------:R-:W-:Y:S01]  /*ac90*/  I2FP.F32.U32 R117, R116.reuse ;  /* 0x0000007400757245 */ /* 0x080fe20000201000 */
[----:B------:R-:W-:Y:S01]  /*aca0*/  VIADD R66, R139, 0xffffff18 ;  /* 0xffffff188b427836 */ /* 0x000fe20000000000 */
[----:B------:R-:W-:Y:S02]  /*acb0*/  I2FP.F32.U32 R64, R116 ;  /* 0x0000007400407245 */ /* 0x000fe40000201000 */
        /* <DEDUP_REMOVED lines=8> */
[C---:B------:R-:W-:Y:S01]  /*ad40*/  ISETP.GE.AND P3, PT, R116.reuse, R3, PT ;  /* 0x000000037400720c */ /* 0x040fe20003f66270 */
[----:B------:R-:W-:Y:S01]  /*ad50*/  VIADD R107, R139, 0xffffff19 ;  /* 0xffffff198b6b7836 */ /* 0x000fe20000000000 */
[----:B------:R-:W-:-:S02]  /*ad60*/  ISETP.GE.AND P2, PT, R116, R2, PT ;  /* 0x000000027400720c */ /* 0x000fc40003f46270 */
[----:B------:R-:W-:Y:S02]  /*ad70*/  FSEL R240, R106, -INF , !P5 ;  /* 0xff8000006af07808 */ /* 0x000fe40006800000 */
[----:B------:R-:W-:Y:S02]  /*ad80*/  FSEL R106, R109, -INF , !P4 ;  /* 0xff8000006d6a7808 */ /* 0x000fe40006000000 */
[----:B------:R-:W-:Y:S02]  /*ad90*/  FSEL R105, R111, -INF , !P3 ;  /* 0xff8000006f697808 */ /* 0x000fe40005800000 */
[----:B------:R-:W-:Y:S02]  /*ada0*/  FSEL R241, R241, -INF , !P2 ;  /* 0xff800000f1f17808 */ /* 0x000fe40005000000 */
[C---:B------:R-:W-:Y:S02]  /*adb0*/  ISETP.GE.AND P5, PT, R66.reuse, R138, PT ;  /* 0x0000008a4200720c */ /* 0x040fe40003fa6270 */
[----:B------:R-:W-:Y:S01]  /*adc0*/  ISETP.GE.AND P4, PT, R66, R3, PT ;  /* 0x000000034200720c */ /* 0x000fe20003f86270 */
[----:B-1----:R-:W-:Y:S01]  /*add0*/  HMMA.16816.F32.BF16 R92, R148, R112, R92 ;  /* 0x00000070945c723c */ /* 0x002fe2000004185c */
[----:B------:R-:W-:-:S02]  /*ade0*/  I2FP.F32.U32 R64, R66 ;  /* 0x0000004200407245 */ /* 0x000fc40000201000 */
[C---:B------:R-:W-:Y:S02]  /*adf0*/  ISETP.GE.AND P3, PT, R66.reuse, R2, PT ;  /* 0x000000024200720c */ /* 0x040fe40003f66270 */
[----:B------:R-:W-:Y:S01]  /*ae00*/  ISETP.GE.AND P2, PT, R66, R160, PT ;  /* 0x000000a04200720c */ /* 0x000fe20003f46270 */
[----:B------:R-:W-:Y:S01]  /*ae10*/  FFMA.FTZ R96, R64, UR6, R96 ;  /* 0x0000000640607c23 */ /* 0x000fe20008010060 */
[----:B------:R-:W-:Y:S01]  /*ae20*/  I2FP.F32.U32 R66, R66 ;  /* 0x0000004200427245 */ /* 0x000fe20000201000 */
[----:B------:R-:W-:Y:S01]  /*ae30*/  VIADD R64, R139, 0xffffff20 ;  /* 0xffffff208b407836 */ /* 0x000fe20000000000 */
[----:B------:R-:W-:Y:S01]  /*ae40*/  FSEL R110, R118, -INF , !P1 ;  /* 0xff800000766e7808 */ /* 0x000fe20004800000 */
[----:B------:R-:W-:Y:S01]  /*ae50*/  HMMA.16816.F32.BF16 R88, R144, R112, R88 ;  /* 0x000000709058723c */ /* 0x000fe20000041858 */
[----:B------:R-:W-:Y:S01]  /*ae60*/  ISETP.GE.AND P1, PT, R116, R160, PT ;  /* 0x000000a07400720c */ /* 0x000fe20003f26270 */
[C---:B------:R-:W-:Y:S01]  /*ae70*/  FFMA.FTZ R109, R66.reuse, UR6, R98 ;  /* 0x00000006426d7c23 */ /* 0x040fe20008010062 */
[----:B------:R-:W-:Y:S01]  /*ae80*/  FFMA.FTZ R100, R66, UR6, R100 ;  /* 0x0000000642647c23 */ /* 0x000fe20008010064 */
[----:B------:R-:W-:Y:S01]  /*ae90*/  FSEL R98, R96, -INF , !P5 ;  /* 0xff80000060627808 */ /* 0x000fe20006800000 */
[----:B------:R-:W-:Y:S01]  /*aea0*/  FFMA.FTZ R102, R66, UR6, R102 ;  /* 0x0000000642667c23 */ /* 0x000fe20008010066 */
[----:B------:R-:W-:Y:S01]  /*aeb0*/  FSEL R239, R239, -INF , !P1 ;  /* 0xff800000efef7808 */ /* 0x000fe20004800000 */
[----:B------:R-:W-:Y:S01]  /*aec0*/  VIADD R113, R139, 0xffffff51 ;  /* 0xffffff518b717836 */ /* 0x000fe20000000000 */
[----:B------:R-:W-:Y:S01]  /*aed0*/  FSEL R96, R109, -INF , !P4 ;  /* 0xff8000006d607808 */ /* 0x000fe20006000000 */
[----:B------:R-:W-:Y:S01]  /*aee0*/  HMMA.16816.F32.BF16 R80, R148, R114, R80 ;  /* 0x000000729450723c */ /* 0x000fe20000041850 */
[----:B------:R-:W-:-:S02]  /*aef0*/  FSEL R238, R100, -INF , !P3 ;  /* 0xff80000064ee7808 */ /* 0x000fc40005800000 */
[C---:B------:R-:W-:Y:S02]  /*af00*/  ISETP.GE.AND P1, PT, R107.reuse, R138, PT ;  /* 0x0000008a6b00720c */ /* 0x040fe40003f26270 */
[C---:B------:R-:W-:Y:S02]  /*af10*/  ISETP.GE.AND P5, PT, R107.reuse, R3, PT ;  /* 0x000000036b00720c */ /* 0x040fe40003fa6270 */
[C---:B------:R-:W-:Y:S01]  /*af20*/  ISETP.GE.AND P4, PT, R107.reuse, R2, PT ;  /* 0x000000026b00720c */ /* 0x040fe20003f86270 */
[----:B------:R-:W-:Y:S01]  /*af30*/  HMMA.16816.F32.BF16 R84, R144, R114, R84 ;  /* 0x000000729054723c */ /* 0x000fe20000041854 */
[----:B------:R-:W-:Y:S02]  /*af40*/  ISETP.GE.AND P3, PT, R107, R160, PT ;  /* 0x000000a06b00720c */ /* 0x000fe40003f66270 */
[-C--:B------:R-:W-:Y:S02]  /*af50*/  I2FP.F32.U32 R100, R107.reuse ;  /* 0x0000006b00647245 */ /* 0x080fe40000201000 */
[----:B------:R-:W-:-:S02]  /*af60*/  I2FP.F32.U32 R107, R107 ;  /* 0x0000006b006b7245 */ /* 0x000fc40000201000 */
[----:B------:R-:W-:Y:S01]  /*af70*/  I2FP.F32.U32 R66, R64 ;  /* 0x0000004000427245 */ /* 0x000fe20000201000 */
[----:B------:R-:W-:Y:S01]  /*af80*/  FFMA.FTZ R97, R100, UR6, R97 ;  /* 0x0000000664617c23 */ /* 0x000fe20008010061 */
[----:B------:R-:W-:Y:S01]  /*af90*/  FSEL R245, R102, -INF , !P2 ;  /* 0xff80000066f57808 */ /* 0x000fe20005000000 */
[C---:B------:R-:W-:Y:S01]  /*afa0*/  FFMA.FTZ R99, R107.reuse, UR6, R99 ;  /* 0x000000066b637c23 */ /* 0x040fe20008010063 */
[C---:B------:R-:W-:Y:S01]  /*afb0*/  FFMA.FTZ R242, R107.reuse, UR6, R101 ;  /* 0x000000066bf27c23 */ /* 0x040fe20008010065 */
[C---:B------:R-:W-:Y:S01]  /*afc0*/  FFMA.FTZ R100, R66.reuse, UR6, R92 ;  /* 0x0000000642647c23 */ /* 0x040fe2000801005c */
[----:B------:R-:W-:Y:S01]  /*afd0*/  FFMA.FTZ R103, R107, UR6, R103 ;  /* 0x000000066b677c23 */ /* 0x000fe20008010067 */
[----:B------:R-:W-:Y:S01]  /*afe0*/  FSEL R97, R97, -INF , !P1 ;  /* 0xff80000061617808 */ /* 0x000fe20004800000 */
[----:B------:R-:W-:Y:S01]  /*aff0*/  VIADD R101, R139, 0xffffff21 ;  /* 0xffffff218b657836 */ /* 0x000fe20000000000 */
[----:B------:R-:W-:Y:S01]  /*b000*/  FSEL R92, R99, -INF , !P5 ;  /* 0xff800000635c7808 */ /* 0x000fe20006800000 */
[----:B------:R-:W-:Y:S01]  /*b010*/  FFMA.FTZ R88, R66, UR6, R88 ;  /* 0x0000000642587c23 */ /* 0x000fe20008010058 */
[----:B------:R-:W-:Y:S01]  /*b020*/  FSEL R242, R242, -INF , !P4 ;  /* 0xff800000f2f27808 */ /* 0x000fe20006000000 */
[----:B------:R-:W-:Y:S01]  /*b030*/  FFMA.FTZ R90, R66, UR6, R90 ;  /* 0x00000006425a7c23 */ /* 0x000fe2000801005a */
[C---:B------:R-:W-:Y:S01]  /*b040*/  ISETP.GE.AND P2, PT, R64.reuse, R138, PT ;  /* 0x0000008a4000720c */ /* 0x040fe20003f46270 */
[----:B------:R-:W-:Y:S01]  /*b050*/  VIADD R107, R139, 0xffffff29 ;  /* 0xffffff298b6b7836 */ /* 0x000fe20000000000 */
[----:B------:R-:W-:-:S02]  /*b060*/  ISETP.GE.AND P1, PT, R64, R3, PT ;  /* 0x000000034000720c */ /* 0x000fc40003f26270 */
[C---:B------:R-:W-:Y:S02]  /*b070*/  ISETP.GE.AND P5, PT, R64.reuse, R2, PT ;  /* 0x000000024000720c */ /* 0x040fe40003fa6270 */
[----:B------:R-:W-:Y:S01]  /*b080*/  ISETP.GE.AND P4, PT, R64, R160, PT ;  /* 0x000000a04000720c */ /* 0x000fe20003f86270 */
[----:B------:R-:W-:Y:S01]  /*b090*/  FFMA.FTZ R64, R66, UR6, R94 ;  /* 0x0000000642407c23 */ /* 0x000fe2000801005e */
[----:B------:R-:W-:Y:S01]  /*b0a0*/  FSEL R244, R103, -INF , !P3 ;  /* 0xff80000067f47808 */ /* 0x000fe20005800000 */
[----:B------:R-:W-:Y:S01]  /*b0b0*/  VIADD R66, R139, 0xffffff28 ;  /* 0xffffff288b427836 */ /* 0x000fe20000000000 */
[----:B------:R-:W-:Y:S02]  /*b0c0*/  FSEL R94, R100, -INF , !P2 ;  /* 0xff800000645e7808 */ /* 0x000fe40005000000 */
[----:B------:R-:W-:Y:S02]  /*b0d0*/  I2FP.F32.U32 R103, R101 ;  /* 0x0000006500677245 */ /* 0x000fe40000201000 */
[----:B------:R-:W-:-:S02]  /*b0e0*/  FSEL R100, R64, -INF , !P1 ;  /* 0xff80000040647808 */ /* 0x000fc40004800000 */
[----:B------:R-:W-:Y:S01]  /*b0f0*/  I2FP.F32.U32 R64, R101 ;  /* 0x0000006500407245 */ /* 0x000fe20000201000 */
[----:B------:R-:W-:Y:S01]  /*b100*/  FFMA.FTZ R95, R103, UR6, R95 ;  /* 0x00000006675f7c23 */ /* 0x000fe2000801005f */
[----:B------:R-:W-:Y:S01]  /*b110*/  ISETP.GE.AND P2, PT, R101, R3, PT ;  /* 0x000000036500720c */ /* 0x000fe20003f46270 */
[----:B------:R-:W-:Y:S01]  /*b120*/  FFMA.FTZ R89, R103, UR6, R89 ;  /* 0x0000000667597c23 */ /* 0x000fe20008010059 */
[C---:B------:R-:W-:Y:S01]  /*b130*/  ISETP.GE.AND P1, PT, R101.reuse, R2, PT ;  /* 0x000000026500720c */ /* 0x040fe20003f26270 */
[----:B------:R-:W-:Y:S01]  /*b140*/  FFMA.FTZ R64, R64, UR6, R93 ;  /* 0x0000000640407c23 */ /* 0x000fe2000801005d */
[----:B------:R-:W-:Y:S01]  /*b150*/  ISETP.GE.AND P3, PT, R101, R138, PT ;  /* 0x0000008a6500720c */ /* 0x000fe20003f66270 */
[----:B------:R-:W-:Y:S01]  /*b160*/  FFMA.FTZ R103, R103, UR6, R91 ;  /* 0x0000000667677c23 */ /* 0x000fe2000801005b */
[----:B------:R-:W-:Y:S02]  /*b170*/  FSEL R99, R88, -INF , !P5 ;  /* 0xff80000058637808 */ /* 0x000fe40006800000 */
[----:B------:R-:W-:-:S02]  /*b180*/  ISETP.GE.AND P5, PT, R101, R160, PT ;  /* 0x000000a06500720c */ /* 0x000fc40003fa6270 */
[----:B------:R-:W-:Y:S02]  /*b190*/  FSEL R101, R95, -INF , !P2 ;  /* 0xff8000005f657808 */ /* 0x000fe40005000000 */
[----:B------:R-:W-:Y:S02]  /*b1a0*/  FSEL R93, R90, -INF , !P4 ;  /* 0xff8000005a5d7808 */ /* 0x000fe40006000000 */
[----:B------:R-:W-:Y:S02]  /*b1b0*/  FSEL R95, R89, -INF , !P1 ;  /* 0xff800000595f7808 */ /* 0x000fe40004800000 */
[----:B------:R-:W-:Y:S01]  /*b1c0*/  FSEL R102, R64, -INF , !P3 ;  /* 0xff80000040667808 */ /* 0x000fe20005800000 */
[----:B------:R-:W1:Y:S01]  /*b1d0*/  LDSM.16.M88.4 R88, [R0+0x3000] ;  /* 0x003000000058783b */ /* 0x000e620000000200 */
[C---:B------:R-:W-:Y:S01]  /*b1e0*/  ISETP.GE.AND P4, PT, R66.reuse, R138, PT ;  /* 0x0000008a4200720c */ /* 0x040fe20003f86270 */
[----:B------:R-:W-:Y:S01]  /*b1f0*/  VIADD R64, R139, 0xffffff30 ;  /* 0xffffff308b407836 */ /* 0x000fe20000000000 */
[----:B------:R-:W-:-:S02]  /*b200*/  ISETP.GE.AND P3, PT, R66, R3, PT ;  /* 0x000000034200720c */ /* 0x000fc40003f66270 */
[C---:B------:R-:W-:Y:S02]  /*b210*/  ISETP.GE.AND P2, PT, R66.reuse, R2, PT ;  /* 0x000000024200720c */ /* 0x040fe40003f46270 */
[----:B------:R-:W-:Y:S02]  /*b220*/  I2FP.F32.U32 R109, R66 ;  /* 0x00000042006d7245 */ /* 0x000fe40000201000 */
[----:B------:R-:W-:Y:S02]  /*b230*/  ISETP.GE.AND P1, PT, R66, R160, PT ;  /* 0x000000a04200720c */ /* 0x000fe40003f26270 */
[----:B------:R-:W-:Y:S01]  /*b240*/  I2FP.F32.U32 R66, R66 ;  /* 0x0000004200427245 */ /* 0x000fe20000201000 */
[----:B------:R-:W-:Y:S01]  /*b250*/  FFMA.FTZ R109, R109, UR6, R80 ;  /* 0x000000066d6d7c23 */ /* 0x000fe20008010050 */
[----:B------:R-:W-:Y:S02]  /*b260*/  FSEL R80, R103, -INF , !P5 ;  /* 0xff80000067507808 */ /* 0x000fe40006800000 */
[----:B------:R-:W-:Y:S01]  /*b270*/  ISETP.GE.AND P5, PT, R107, R138, PT ;  /* 0x0000008a6b00720c */ /* 0x000fe20003fa6270 */
[C---:B------:R-:W-:Y:S01]  /*b280*/  FFMA.FTZ R82, R66.reuse, UR6, R82 ;  /* 0x0000000642527c23 */ /* 0x040fe20008010052 */
[C---:B------:R-:W-:Y:S01]  /*b290*/  FFMA.FTZ R111, R66.reuse, UR6, R84 ;  /* 0x00000006426f7c23 */ /* 0x040fe20008010054 */
[----:B------:R-:W-:Y:S01]  /*b2a0*/  FSEL R103, R109, -INF , !P4 ;  /* 0xff8000006d677808 */ /* 0x000fe20006000000 */
[----:B------:R-:W-:Y:S01]  /*b2b0*/  FFMA.FTZ R86, R66, UR6, R86 ;  /* 0x0000000642567c23 */ /* 0x000fe20008010056 */
[----:B------:R-:W-:-:S02]  /*b2c0*/  ISETP.GE.AND P4, PT, R107, R3, PT ;  /* 0x000000036b00720c */ /* 0x000fc40003f86270 */
[----:B------:R-:W-:Y:S02]  /*b2d0*/  FSEL R84, R82, -INF , !P3 ;  /* 0xff80000052547808 */ /* 0x000fe40005800000 */
[----:B------:R-:W-:Y:S02]  /*b2e0*/  FSEL R82, R111, -INF , !P2 ;  /* 0xff8000006f527808 */ /* 0x000fe40005000000 */
[C---:B------:R-:W-:Y:S02]  /*b2f0*/  ISETP.GE.AND P3, PT, R107.reuse, R2, PT ;  /* 0x000000026b00720c */ /* 0x040fe40003f66270 */
[----:B------:R-:W-:Y:S02]  /*b300*/  ISETP.GE.AND P2, PT, R107, R160, PT ;  /* 0x000000a06b00720c */ /* 0x000fe40003f46270 */
[-C--:B------:R-:W-:Y:S02]  /*b310*/  I2FP.F32.U32 R109, R107.reuse ;  /* 0x0000006b006d7245 */ /* 0x080fe40000201000 */
[----:B------:R-:W-:-:S02]  /*b320*/  I2FP.F32.U32 R107, R107 ;  /* 0x0000006b006b7245 */ /* 0x000fc40000201000 */
[-C--:B------:R-:W-:Y:S01]  /*b330*/  I2FP.F32.U32 R112, R64.reuse ;  /* 0x0000004000707245 */ /* 0x080fe20000201000 */
[----:B------:R-:W-:Y:S01]  /*b340*/  FFMA.FTZ R111, R109, UR6, R81 ;  /* 0x000000066d6f7c23 */ /* 0x000fe20008010051 */
[----:B------:R-:W-:Y:S01]  /*b350*/  FSEL R81, R86, -INF , !P1 ;  /* 0xff80000056517808 */ /* 0x000fe20004800000 */
[C---:B------:R-:W-:Y:S01]  /*b360*/  FFMA.FTZ R66, R107.reuse, UR6, R83 ;  /* 0x000000066b427c23 */ /* 0x040fe20008010053 */
[C---:B------:R-:W-:Y:S01]  /*b370*/  FFMA.FTZ R83, R107.reuse, UR6, R85 ;  /* 0x000000066b537c23 */ /* 0x040fe20008010055 */
[----:B------:R-:W-:Y:S01]  /*b380*/  FFMA.FTZ R87, R107, UR6, R87 ;  /* 0x000000066b577c23 */ /* 0x000fe20008010057 */
[----:B------:R-:W-:Y:S01]  /*b390*/  VIADD R107, R139, 0xffffff31 ;  /* 0xffffff318b6b7836 */ /* 0x000fe20000000000 */
[----:B------:R-:W-:Y:S01]  /*b3a0*/  FSEL R86, R111, -INF , !P5 ;  /* 0xff8000006f567808 */ /* 0x000fe20006800000 */
[----:B------:R-:W-:Y:S01]  /*b3b0*/  VIADD R111, R139, 0xffffff39 ;  /* 0xffffff398b6f7836 */ /* 0x000fe20000000000 */
[----:B------:R-:W-:Y:S01]  /*b3c0*/  FSEL R85, R66, -INF , !P4 ;  /* 0xff80000042557808 */ /* 0x000fe20006000000 */
[----:B------:R-:W-:Y:S01]  /*b3d0*/  FFMA.FTZ R109, R112, UR6, R76 ;  /* 0x00000006706d7c23 */ /* 0x000fe2000801004c */
[----:B------:R-:W-:Y:S01]  /*b3e0*/  I2FP.F32.U32 R66, R64 ;  /* 0x0000004000427245 */ /* 0x000fe20000201000 */
[----:B-1----:R-:W-:Y:S01]  /*b3f0*/  HMMA.16816.F32.BF16 R60, R148, R88, R60 ;  /* 0x00000058943c723c */ /* 0x002fe2000004183c */
[----:B------:R-:W-:-:S02]  /*b400*/  FSEL R83, R83, -INF , !P3 ;  /* 0xff80000053537808 */ /* 0x000fc40005800000 */
[----:B------:R-:W-:Y:S01]  /*b410*/  ISETP.GE.AND P1, PT, R64, R138, PT ;  /* 0x0000008a4000720c */ /* 0x000fe20003f26270 */
[----:B------:R-:W-:Y:S01]  /*b420*/  FFMA.FTZ R72, R66, UR6, R72 ;  /* 0x0000000642487c23 */ /* 0x000fe20008010048 */
[----:B------:R-:W-:Y:S01]  /*b430*/  ISETP.GE.AND P5, PT, R64, R3, PT ;  /* 0x000000034000720c */ /* 0x000fe20003fa6270 */
[----:B------:R-:W-:Y:S01]  /*b440*/  FFMA.FTZ R74, R66, UR6, R74 ;  /* 0x00000006424a7c23 */ /* 0x000fe2000801004a */
[C---:B------:R-:W-:Y:S01]  /*b450*/  ISETP.GE.AND P4, PT, R64.reuse, R2, PT ;  /* 0x000000024000720c */ /* 0x040fe20003f86270 */
[----:B------:R-:W-:Y:S01]  /*b460*/  HMMA.16816.F32.BF16 R56, R144, R88, R56 ;  /* 0x000000589038723c */ /* 0x000fe20000041838 */
[----:B------:R-:W-:Y:S01]  /*b470*/  ISETP.GE.AND P3, PT, R64, R160, PT ;  /* 0x000000a04000720c */ /* 0x000fe20003f66270 */
[----:B------:R-:W-:Y:S01]  /*b480*/  VIADD R89, R139, 0xffffff40 ;  /* 0xffffff408b597836 */ /* 0x000fe20000000000 */
[----:B------:R-:W-:Y:S02]  /*b490*/  I2FP.F32.U32 R64, R107 ;  /* 0x0000006b00407245 */ /* 0x000fe40000201000 */
[----:B------:R-:W-:Y:S01]  /*b4a0*/  FSEL R76, R87, -INF , !P2 ;  /* 0xff800000574c7808 */ /* 0x000fe20005000000 */
[----:B------:R-:W-:Y:S01]  /*b4b0*/  FFMA.FTZ R87, R66, UR6, R78 ;  /* 0x0000000642577c23 */ /* 0x000fe2000801004e */
[----:B------:R-:W-:Y:S01]  /*b4c0*/  I2FP.F32.U32 R112, R111 ;  /* 0x0000006f00707245 */ /* 0x000fe20000201000 */
[C---:B------:R-:W-:Y:S01]  /*b4d0*/  FFMA.FTZ R79, R64.reuse, UR6, R79 ;  /* 0x00000006404f7c23 */ /* 0x040fe2000801004f */
[----:B------:R-:W-:Y:S01]  /*b4e0*/  FSEL R78, R109, -INF , !P1 ;  /* 0xff8000006d4e7808 */ /* 0x000fe20004800000 */
[C---:B------:R-:W-:Y:S01]  /*b4f0*/  FFMA.FTZ R66, R64.reuse, UR6, R73 ;  /* 0x0000000640427c23 */ /* 0x040fe20008010049 */
[----:B------:R-:W-:Y:S01]  /*b500*/  ISETP.GE.AND P1, PT, R107, R3, PT ;  /* 0x000000036b00720c */ /* 0x000fe20003f26270 */
[----:B------:R-:W-:Y:S01]  /*b510*/  FFMA.FTZ R64, R64, UR6, R75 ;  /* 0x0000000640407c23 */ /* 0x000fe2000801004b */
[----:B------:R-:W-:Y:S01]  /*b520*/  FSEL R87, R87, -INF , !P5 ;  /* 0xff80000057577808 */ /* 0x000fe20006800000 */
[----:B------:R-:W-:Y:S01]  /*b530*/  FFMA.FTZ R65, R112, UR6, R65 ;  /* 0x0000000670417c23 */ /* 0x000fe20008010041 */
[----:B------:R-:W-:Y:S01]  /*b540*/  FSEL R72, R72, -INF , !P4 ;  /* 0xff80000048487808 */ /* 0x000fe20006000000 */
[----:B------:R-:W-:Y:S01]  /*b550*/  HMMA.16816.F32.BF16 R48, R148, R90, R48 ;  /* 0x0000005a9430723c */ /* 0x000fe20000041830 */
[----:B------:R-:W-:-:S02]  /*b560*/  FSEL R73, R74, -INF , !P3 ;  /* 0xff8000004a497808 */ /* 0x000fc40005800000 */
[C---:B------:R-:W-:Y:S02]  /*b570*/  ISETP.GE.AND P5, PT, R107.reuse, R2, PT ;  /* 0x000000026b00720c */ /* 0x040fe40003fa6270 */
[----:B------:R-:W-:Y:S02]  /*b580*/  ISETP.GE.AND P4, PT, R107, R160, PT ;  /* 0x000000a06b00720c */ /* 0x000fe40003f86270 */
[----:B------:R-:W-:Y:S01]  /*b590*/  ISETP.GE.AND P3, PT, R111, R138, PT ;  /* 0x0000008a6f00720c */ /* 0x000fe20003f66270 */
[----:B------:R-:W-:Y:S01]  /*b5a0*/  HMMA.16816.F32.BF16 R52, R144, R90, R52 ;  /* 0x0000005a9034723c */ /* 0x000fe20000041834 */
[----:B------:R-:W-:Y:S01]  /*b5b0*/  FSEL R75, R79, -INF , !P1 ;  /* 0xff8000004f4b7808 */ /* 0x000fe20004800000 */
[C---:B------:R-:W-:Y:S01]  /*b5c0*/  FFMA.FTZ R79, R112.reuse, UR6, R67 ;  /* 0x00000006704f7c23 */ /* 0x040fe20008010043 */
[----:B------:R-:W-:Y:S01]  /*b5d0*/  I2FP.F32.U32 R109, R107 ;  /* 0x0000006b006d7245 */ /* 0x000fe20000201000 */
[----:B------:R-:W-:Y:S01]  /*b5e0*/  FFMA.FTZ R112, R112, UR6, R69 ;  /* 0x0000000670707c23 */ /* 0x000fe20008010045 */
[----:B------:R-:W-:-:S02]  /*b5f0*/  FSEL R74, R66, -INF , !P5 ;  /* 0xff800000424a7808 */ /* 0x000fc40006800000 */
[----:B------:R-:W-:Y:S01]  /*b600*/  FSEL R69, R64, -INF , !P4 ;  /* 0xff80000040457808 */ /* 0x000fe20006000000 */
[----:B------:R-:W-:Y:S01]  /*b610*/  FFMA.FTZ R77, R109, UR6, R77 ;  /* 0x000000066d4d7c23 */ /* 0x000fe2000801004d */
[----:B------:R-:W-:Y:S01]  /*b620*/  FSEL R88, R65, -INF , !P3 ;  /* 0xff80000041587808 */ /* 0x000fe20005800000 */
[----:B------:R-:W-:Y:S01]  /*b630*/  VIADD R109, R139, 0xffffff41 ;  /* 0xffffff418b6d7836 */ /* 0x000fe20000000000 */
[----:B------:R-:W1:Y:S01]  /*b640*/  LDSM.16.M88.4 R64, [R0+0x3400] ;  /* 0x003400000040783b */ /* 0x000e620000000200 */
[----:B------:R-:W-:Y:S02]  /*b650*/  ISETP.GE.AND P2, PT, R107, R138, PT ;  /* 0x0000008a6b00720c */ /* 0x000fe40003f46270 */
[----:B------:R-:W-:Y:S02]  /*b660*/  ISETP.GE.AND P1, PT, R111, R2, PT ;  /* 0x000000026f00720c */ /* 0x000fe40003f26270 */
[----:B------:R-:W-:Y:S02]  /*b670*/  FSEL R77, R77, -INF , !P2 ;  /* 0xff8000004d4d7808 */ /* 0x000fe40005000000 */
[----:B------:R-:W-:-:S02]  /*b680*/  ISETP.GE.AND P2, PT, R111, R3, PT ;  /* 0x000000036f00720c */ /* 0x000fc40003f46270 */
[----:B------:R-:W-:Y:S02]  /*b690*/  ISETP.GE.AND P5, PT, R111, R160, PT ;  /* 0x000000a06f00720c */ /* 0x000fe40003fa6270 */
[----:B------:R-:W-:Y:S02]  /*b6a0*/  I2FP.F32.U32 R111, R111 ;  /* 0x0000006f006f7245 */ /* 0x000fe40000201000 */
[----:B------:R-:W-:Y:S02]  /*b6b0*/  I2FP.F32.U32 R107, R89 ;  /* 0x00000059006b7245 */ /* 0x000fe40000201000 */
[----:B------:R-:W-:Y:S01]  /*b6c0*/  FSEL R79, R79, -INF , !P2 ;  /* 0xff8000004f4f7808 */ /* 0x000fe20005000000 */
[----:B------:R-:W-:Y:S01]  /*b6d0*/  FFMA.FTZ R111, R111, UR6, R71 ;  /* 0x000000066f6f7c23 */ /* 0x000fe20008010047 */
[----:B------:R-:W-:Y:S01]  /*b6e0*/  FSEL R71, R112, -INF , !P1 ;  /* 0xff80000070477808 */ /* 0x000fe20004800000 */
[----:B------:R-:W-:Y:S01]  /*b6f0*/  FFMA.FTZ R62, R107, UR6, R62 ;  /* 0x000000066b3e7c23 */ /* 0x000fe2000801003e */
[----:B------:R-:W-:Y:S01]  /*b700*/  ISETP.GE.AND P4, PT, R89, R138, PT ;  /* 0x0000008a5900720c */ /* 0x000fe20003f86270 */
[----:B------:R-:W-:Y:S01]  /*b710*/  FFMA.FTZ R56, R107, UR6, R56 ;  /* 0x000000066b387c23 */ /* 0x000fe20008010038 */
[----:B------:R-:W-:-:S02]  /*b720*/  ISETP.GE.AND P3, PT, R89, R3, PT ;  /* 0x000000035900720c */ /* 0x000fc40003f66270 */
[C---:B------:R-:W-:Y:S02]  /*b730*/  ISETP.GE.AND P2, PT, R89.reuse, R2, PT ;  /* 0x000000025900720c */ /* 0x040fe40003f46270 */
[----:B------:R-:W-:Y:S01]  /*b740*/  ISETP.GE.AND P1, PT, R89, R160, PT ;  /* 0x000000a05900720c */ /* 0x000fe20003f26270 */
[----:B------:R-:W-:Y:S01]  /*b750*/  FFMA.FTZ R89, R107, UR6, R60 ;  /* 0x000000066b597c23 */ /* 0x000fe2000801003c */
[----:B------:R-:W-:Y:S01]  /*b760*/  FSEL R60, R111, -INF , !P5 ;  /* 0xff8000006f3c7808 */ /* 0x000fe20006800000 */
[----:B------:R-:W-:Y:S01]  /*b770*/  FFMA.FTZ R107, R107, UR6, R58 ;  /* 0x000000066b6b7c23 */ /* 0x000fe2000801003a */
[----:B------:R-:W-:Y:S02]  /*b780*/  I2FP.F32.U32 R111, R109 ;  /* 0x0000006d006f7245 */ /* 0x000fe40000201000 */
[----:B------:R-:W-:Y:S02]  /*b790*/  FSEL R89, R89, -INF , !P4 ;  /* 0xff80000059597808 */ /* 0x000fe40006000000 */
[----:B------:R-:W-:Y:S01]  /*b7a0*/  FSEL R62, R62, -INF , !P3 ;  /* 0xff8000003e3e7808 */ /* 0x000fe20005800000 */
[----:B------:R-:W-:Y:S01]  /*b7b0*/  FFMA.FTZ R90, R111, UR6, R63 ;  /* 0x000000066f5a7c23 */ /* 0x000fe2000801003f */
[----:B------:R-:W-:-:S02]  /*b7c0*/  VIADD R63, R139, 0xffffff48 ;  /* 0xffffff488b3f7836 */ /* 0x000fc40000000000 */
[----:B------:R-:W-:Y:S01]  /*b7d0*/  FFMA.FTZ R58, R111, UR6, R57 ;  /* 0x000000066f3a7c23 */ /* 0x000fe20008010039 */
[----:B------:R-:W-:Y:S01]  /*b7e0*/  FSEL R57, R107, -INF , !P1 ;  /* 0xff8000006b397808 */ /* 0x000fe20004800000 */
[C---:B------:R-:W-:Y:S01]  /*b7f0*/  FFMA.FTZ R61, R111.reuse, UR6, R61 ;  /* 0x000000066f3d7c23 */ /* 0x040fe2000801003d */
[----:B------:R-:W-:Y:S01]  /*b800*/  FSEL R56, R56, -INF , !P2 ;  /* 0xff80000038387808 */ /* 0x000fe20005000000 */
[-C--:B-1----:R-:W-:Y:S01]  /*b810*/  HMMA.16816.F32.BF16 R40, R144, R64.reuse, R40 ;  /* 0x000000409028723c */ /* 0x082fe20000041828 */
[----:B------:R-:W-:Y:S01]  /*b820*/  I2FP.F32.U32 R107, R63 ;  /* 0x0000003f006b7245 */ /* 0x000fe20000201000 */
[----:B------:R-:W-:Y:S01]  /*b830*/  FFMA.FTZ R111, R111, UR6, R59 ;  /* 0x000000066f6f7c23 */ /* 0x000fe2000801003b */
[C---:B------:R-:W-:Y:S02]  /*b840*/  ISETP.GE.AND P5, PT, R109.reuse, R138, PT ;  /* 0x0000008a6d00720c */ /* 0x040fe40003fa6270 */
[-C--:B------:R-:W-:Y:S01]  /*b850*/  ISETP.GE.AND P4, PT, R109, R3.reuse, PT ;  /* 0x000000036d00720c */ /* 0x080fe20003f86270 */
[----:B------:R-:W-:Y:S01]  /*b860*/  FFMA.FTZ R48, R107, UR6, R48 ;  /* 0x000000066b307c23 */ /* 0x000fe20008010030 */
[----:B------:R-:W-:Y:S01]  /*b870*/  ISETP.GE.AND P3, PT, R109, R2, PT ;  /* 0x000000026d00720c */ /* 0x000fe20003f66270 */
[----:B------:R-:W-:Y:S01]  /*b880*/  FFMA.FTZ R50, R107, UR6, R50 ;  /* 0x000000066b327c23 */ /* 0x000fe20008010032 */
[----:B------:R-:W-:Y:S01]  /*b890*/  ISETP.GE.AND P2, PT, R109, R160, PT ;  /* 0x000000a06d00720c */ /* 0x000fe20003f46270 */
[----:B------:R-:W-:Y:S01]  /*b8a0*/  VIADD R109, R139, 0xffffff49 ;  /* 0xffffff498b6d7836 */ /* 0x000fe20000000000 */
[----:B------:R-:W-:Y:S01]  /*b8b0*/  ISETP.GE.AND P1, PT, R63, R138, PT ;  /* 0x0000008a3f00720c */ /* 0x000fe20003f26270 */
[----:B------:R-:W-:Y:S01]  /*b8c0*/  FFMA.FTZ R52, R107, UR6, R52 ;  /* 0x000000066b347c23 */ /* 0x000fe20008010034 */
[----:B------:R-:W-:Y:S01]  /*b8d0*/  FSEL R61, R61, -INF , !P5 ;  /* 0xff8000003d3d7808 */ /* 0x000fe20006800000 */
[----:B------:R-:W-:Y:S01]  /*b8e0*/  HMMA.16816.F32.BF16 R44, R148, R64, R44 ;  /* 0x00000040942c723c */ /* 0x000fe2000004182c */
[----:B------:R-:W-:Y:S01]  /*b8f0*/  FSEL R91, R48, -INF , !P1 ;  /* 0xff800000305b7808 */ /* 0x000fe20004800000 */
[----:B------:R-:W-:Y:S01]  /*b900*/  VIADD R65, R139, 0xffffff50 ;  /* 0xffffff508b417836 */ /* 0x000fe20000000000 */
[----:B------:R-:W-:-:S02]  /*b910*/  ISETP.GE.AND P5, PT, R63, R3, PT ;  /* 0x000000033f00720c */ /* 0x000fc40003fa6270 */
[----:B------:R-:W-:Y:S02]  /*b920*/  I2FP.F32.U32 R48, R109 ;  /* 0x0000006d00307245 */ /* 0x000fe40000201000 */
[----:B------:R-:W-:Y:S01]  /*b930*/  FSEL R59, R90, -INF , !P4 ;  /* 0xff8000005a3b7808 */ /* 0x000fe20006000000 */
[-C--:B------:R-:W-:Y:S01]  /*b940*/  HMMA.16816.F32.BF16 R32, R148, R66.reuse, R32 ;  /* 0x000000429420723c */ /* 0x080fe20000041820 */
[C---:B------:R-:W-:Y:S01]  /*b950*/  ISETP.GE.AND P4, PT, R63.reuse, R2, PT ;  /* 0x000000023f00720c */ /* 0x040fe20003f86270 */
[----:B------:R-:W-:Y:S01]  /*b960*/  FFMA.FTZ R49, R48, UR6, R49 ;  /* 0x0000000630317c23 */ /* 0x000fe20008010031 */
[----:B------:R-:W-:Y:S02]  /*b970*/  FSEL R58, R58, -INF , !P3 ;  /* 0xff8000003a3a7808 */ /* 0x000fe40005800000 */
[----:B------:R-:W-:Y:S02]  /*b980*/  ISETP.GE.AND P3, PT, R63, R160, PT ;  /* 0x000000a03f00720c */ /* 0x000fe40003f66270 */
[----:B------:R-:W-:Y:S01]  /*b990*/  FSEL R90, R50, -INF , !P5 ;  /* 0xff800000325a7808 */ /* 0x000fe20006800000 */
[----:B------:R-:W-:Y:S01]  /*b9a0*/  FFMA.FTZ R50, R107, UR6, R54 ;  /* 0x000000066b327c23 */ /* 0x000fe20008010036 */
[----:B------:R-:W-:Y:S01]  /*b9b0*/  FSEL R63, R111, -INF , !P2 ;  /* 0xff8000006f3f7808 */ /* 0x000fe20005000000 */
[C---:B------:R-:W-:Y:S01]  /*b9c0*/  FFMA.FTZ R54, R48.reuse, UR6, R53 ;  /* 0x0000000630367c23 */ /* 0x040fe20008010035 */
[C---:B------:R-:W-:Y:S01]  /*b9d0*/  ISETP.GE.AND P2, PT, R109.reuse, R138, PT ;  /* 0x0000008a6d00720c */ /* 0x040fe20003f46270 */
[----:B------:R-:W-:Y:S01]  /*b9e0*/  FFMA.FTZ R107, R48, UR6, R55 ;  /* 0x00000006306b7c23 */ /* 0x000fe20008010037 */
[----:B------:R-:W-:Y:S01]  /*b9f0*/  FSEL R52, R52, -INF , !P4 ;  /* 0xff80000034347808 */ /* 0x000fe20006000000 */
[----:B------:R-:W-:Y:S01]  /*ba00*/  HMMA.16816.F32.BF16 R36, R144, R66, R36 ;  /* 0x000000429024723c */ /* 0x000fe20000041824 */
[----:B------:R-:W-:-:S02]  /*ba10*/  ISETP.GE.AND P1, PT, R109, R3, PT ;  /* 0x000000036d00720c */ /* 0x000fc40003f26270 */
[C---:B------:R-:W-:Y:S02]  /*ba20*/  ISETP.GE.AND P5, PT, R109.reuse, R2, PT ;  /* 0x000000026d00720c */ /* 0x040fe40003fa6270 */
[----:B------:R-:W-:Y:S01]  /*ba30*/  ISETP.GE.AND P4, PT, R109, R160, PT ;  /* 0x000000a06d00720c */ /* 0x000fe20003f86270 */
[----:B------:R-:W-:Y:S01]  /*ba40*/  FFMA.FTZ R109, R48, UR6, R51 ;  /* 0x00000006306d7c23 */ /* 0x000fe20008010033 */
[----:B------:R-:W-:Y:S02]  /*ba50*/  FSEL R53, R50, -INF , !P3 ;  /* 0xff80000032357808 */ /* 0x000fe40005800000 */
[----:B------:R-:W-:Y:S02]  /*ba60*/  FSEL R64, R49, -INF , !P2 ;  /* 0xff80000031407808 */ /* 0x000fe40005000000 */
[----:B------:R-:W1:Y:S01]  /*ba70*/  LDSM.16.M88.4 R48, [R0+0x3800] ;  /* 0x003800000030783b */ /* 0x000e620000000200 */
[----:B------:R-:W-:Y:S02]  /*ba80*/  I2FP.F32.U32 R112, R65 ;  /* 0x0000004100707245 */ /* 0x000fe40000201000 */
[----:B------:R-:W-:-:S02]  /*ba90*/  FSEL R55, R109, -INF , !P1 ;  /* 0xff8000006d377808 */ /* 0x000fc40004800000 */
[----:B------:R-:W-:Y:S01]  /*baa0*/  FSEL R54, R54, -INF , !P5 ;  /* 0xff80000036367808 */ /* 0x000fe20006800000 */
[C---:B------:R-:W-:Y:S01]  /*bab0*/  FFMA.FTZ R66, R112.reuse, UR6, R42 ;  /* 0x0000000670427c23 */ /* 0x040fe2000801002a */
[----:B------:R-:W-:Y:S01]  /*bac0*/  ISETP.GE.AND P3, PT, R65, R138, PT ;  /* 0x0000008a4100720c */ /* 0x000fe20003f66270 */
[----:B------:R-:W-:Y:S01]  /*bad0*/  VIADD R42, R139, 0xffffff58 ;  /* 0xffffff588b2a7836 */ /* 0x000fe20000000000 */
[C---:B------:R-:W-:Y:S01]  /*bae0*/  ISETP.GE.AND P2, PT, R65.reuse, R3, PT ;  /* 0x000000034100720c */ /* 0x040fe20003f46270 */
[C---:B------:R-:W-:Y:S01]  /*baf0*/  FFMA.FTZ R44, R112.reuse, UR6, R44 ;  /* 0x00000006702c7c23 */ /* 0x040fe2000801002c */
[C---:B------:R-:W-:Y:S01]  /*bb00*/  ISETP.GE.AND P1, PT, R65.reuse, R2, PT ;  /* 0x000000024100720c */ /* 0x040fe20003f26270 */
[C---:B------:R-:W-:Y:S01]  /*bb10*/  FFMA.FTZ R46, R112.reuse, UR6, R46 ;  /* 0x00000006702e7c23 */ /* 0x040fe2000801002e */
[----:B------:R-:W-:Y:S02]  /*bb20*/  ISETP.GE.AND P5, PT, R65, R160, PT ;  /* 0x000000a04100720c */ /* 0x000fe40003fa6270 */
[----:B------:R-:W-:Y:S01]  /*bb30*/  FSEL R65, R107, -INF , !P4 ;  /* 0xff8000006b417808 */ /* 0x000fe20006000000 */
[----:B------:R-:W-:Y:S01]  /*bb40*/  FFMA.FTZ R107, R112, UR6, R40 ;  /* 0x00000006706b7c23 */ /* 0x000fe20008010028 */
[----:B------:R-:W-:-:S02]  /*bb50*/  I2FP.F32.U32 R40, R113 ;  /* 0x0000007100287245 */ /* 0x000fc40000201000 */
[----:B------:R-:W-:Y:S02]  /*bb60*/  FSEL R66, R66, -INF , !P5 ;  /* 0xff80000042427808 */ /* 0x000fe40006800000 */
[----:B------:R-:W-:Y:S01]  /*bb70*/  ISETP.GE.AND P5, PT, R42, R138, PT ;  /* 0x0000008a2a00720c */ /* 0x000fe20003fa6270 */
[C---:B------:R-:W-:Y:S01]  /*bb80*/  FFMA.FTZ R45, R40.reuse, UR6, R45 ;  /* 0x00000006282d7c23 */ /* 0x040fe2000801002d */
[C---:B------:R-:W-:Y:S01]  /*bb90*/  FFMA.FTZ R47, R40.reuse, UR6, R47 ;  /* 0x00000006282f7c23 */ /* 0x040fe2000801002f */
[C---:B------:R-:W-:Y:S01]  /*bba0*/  FFMA.FTZ R67, R40.reuse, UR6, R41 ;  /* 0x0000000628437c23 */ /* 0x040fe20008010029 */
[----:B------:R-:W-:Y:S01]  /*bbb0*/  FFMA.FTZ R43, R40, UR6, R43 ;  /* 0x00000006282b7c23 */ /* 0x000fe2000801002b */
[----:B------:R-:W-:Y:S01]  /*bbc0*/  I2FP.F32.U32 R40, R42 ;  /* 0x0000002a00287245 */ /* 0x000fe20000201000 */
[----:B------:R-:W-:Y:S01]  /*bbd0*/  VIADD R41, R139, 0xffffff59 ;  /* 0xffffff598b297836 */ /* 0x000fe20000000000 */
[----:B------:R-:W-:Y:S02]  /*bbe0*/  FSEL R107, R107, -INF , !P1 ;  /* 0xff8000006b6b7808 */ /* 0x000fe40004800000 */
[C---:B------:R-:W-:Y:S01]  /*bbf0*/  ISETP.GE.AND P4, PT, R113.reuse, R138, PT ;  /* 0x0000008a7100720c */ /* 0x040fe20003f86270 */
[C---:B------:R-:W-:Y:S01]  /*bc00*/  FFMA.FTZ R32, R40.reuse, UR6, R32 ;  /* 0x0000000628207c23 */ /* 0x040fe20008010020 */
[----:B------:R-:W-:Y:S01]  /*bc10*/  ISETP.GE.AND P1, PT, R113, R160, PT ;  /* 0x000000a07100720c */ /* 0x000fe20003f26270 */
[----:B------:R-:W-:Y:S01]  /*bc20*/  FFMA.FTZ R34, R40, UR6, R34 ;  /* 0x0000000628227c23 */ /* 0x000fe20008010022 */
[----:B------:R-:W-:Y:S01]  /*bc30*/  FSEL R111, R44, -INF , !P3 ;  /* 0xff8000002c6f7808 */ /* 0x000fe20005800000 */
[----:B------:R-:W-:Y:S01]  /*bc40*/  FFMA.FTZ R36, R40, UR6, R36 ;  /* 0x0000000628247c23 */ /* 0x000fe20008010024 */
[----:B------:R-:W-:Y:S01]  /*bc50*/  FSEL R117, R32, -INF , !P5 ;  /* 0xff80000020757808 */ /* 0x000fe20006800000 */
[----:B------:R-:W-:Y:S01]  /*bc60*/  FFMA.FTZ R118, R40, UR6, R38 ;  /* 0x0000000628767c23 */ /* 0x000fe20008010026 */
[----:B------:R-:W-:Y:S01]  /*bc70*/  I2FP.F32.U32 R32, R41 ;  /* 0x0000002900207245 */ /* 0x000fe20000201000 */
[----:B------:R-:W-:Y:S01]  /*bc80*/  VIADD R38, R139, 0xffffff60 ;  /* 0xffffff608b267836 */ /* 0x000fe20000000000 */
[----:B------:R-:W-:Y:S01]  /*bc90*/  FSEL R109, R46, -INF , !P2 ;  /* 0xff8000002e6d7808 */ /* 0x000fe20005000000 */
[-C--:B-1----:R-:W-:Y:S01]  /*bca0*/  HMMA.16816.F32.BF16 R24, R144, R48.reuse, R24 ;  /* 0x000000309018723c */ /* 0x082fe20000041818 */
[CC--:B------:R-:W-:Y:S01]  /*bcb0*/  ISETP.GE.AND P3, PT, R113.reuse, R3.reuse, PT ;  /* 0x000000037100720c */ /* 0x0c0fe20003f66270 */
[C---:B------:R-:W-:Y:S01]  /*bcc0*/  FFMA.FTZ R33, R32.reuse, UR6, R33 ;  /* 0x0000000620217c23 */ /* 0x040fe20008010021 */
[----:B------:R-:W-:Y:S01]  /*bcd0*/  ISETP.GE.AND P2, PT, R113, R2, PT ;  /* 0x000000027100720c */ /* 0x000fe20003f46270 */
[C---:B------:R-:W-:Y:S01]  /*bce0*/  FFMA.FTZ R120, R32.reuse, UR6, R35 ;  /* 0x0000000620787c23 */ /* 0x040fe20008010023 */
[----:B------:R-:W-:Y:S01]  /*bcf0*/  FSEL R113, R45, -INF , !P4 ;  /* 0xff8000002d717808 */ /* 0x000fe20006000000 */
[C---:B------:R-:W-:Y:S01]  /*bd00*/  FFMA.FTZ R40, R32.reuse, UR6, R37 ;  /* 0x0000000620287c23 */ /* 0x040fe20008010025 */
[----:B------:R-:W-:Y:S01]  /*bd10*/  FSEL R114, R43, -INF , !P1 ;  /* 0xff8000002b727808 */ /* 0x000fe20004800000 */
[----:B------:R-:W-:Y:S01]  /*bd20*/  FFMA.FTZ R39, R32, UR6, R39 ;  /* 0x0000000620277c23 */ /* 0x000fe20008010027 */
[----:B------:R-:W-:Y:S01]  /*bd30*/  ISETP.GE.AND P4, PT, R42, R3, PT ;  /* 0x000000032a00720c */ /* 0x000fe20003f86270 */
[----:B------:R-:W-:Y:S01]  /*bd40*/  HMMA.16816.F32.BF16 R28, R148, R48, R28 ;  /* 0x00000030941c723c */ /* 0x000fe2000004181c */
[----:B------:R-:W-:Y:S01]  /*bd50*/  ISETP.GE.AND P1, PT, R41, R138, PT ;  /* 0x0000008a2900720c */ /* 0x000fe20003f26270 */
[----:B------:R-:W-:Y:S01]  /*bd60*/  VIADD R37, R139, 0xffffff61 ;  /* 0xffffff618b257836 */ /* 0x000fe20000000000 */
[----:B------:R-:W-:-:S02]  /*bd70*/  FSEL R116, R34, -INF , !P4 ;  /* 0xff80000022747808 */ /* 0x000fc40006000000 */
[----:B------:R-:W-:Y:S02]  /*bd80*/  FSEL R119, R33, -INF , !P1 ;  /* 0xff80000021777808 */ /* 0x000fe40004800000 */
[----:B------:R1:W2:Y:S01]  /*bd90*/  LDSM.16.M88.4 R32, [R0+0x3c00] ;  /* 0x003c00000020783b */ /* 0x0002a20000000200 */
[----:B------:R-:W-:Y:S01]  /*bda0*/  FSEL R112, R47, -INF , !P3 ;  /* 0xff8000002f707808 */ /* 0x000fe20005800000 */
[----:B------:R-:W-:Y:S01]  /*bdb0*/  HMMA.16816.F32.BF16 R16, R148, R50, R16 ;  /* 0x000000329410723c */ /* 0x000fe20000041810 */
[----:B------:R-:W-:Y:S01]  /*bdc0*/  ISETP.GE.AND P3, PT, R42, R2, PT ;  /* 0x000000022a00720c */ /* 0x000fe20003f66270 */
[----:B------:R-:W-:-:S04]  /*bdd0*/  DEPBAR.LE SB0, 0x0 ;  /* 0x000080000000791a */ /* 0x000fc80000000000 */
[----:B------:R-:W-:Y:S02]  /*bde0*/  FSEL R115, R36, -INF , !P3 ;  /* 0xff80000024737808 */ /* 0x000fe40005800000 */
[----:B------:R-:W-:Y:S01]  /*bdf0*/  I2FP.F32.U32 R36, R38 ;  /* 0x0000002600247245 */ /* 0x000fe20000201000 */
[----:B------:R-:W-:Y:S01]  /*be00*/  HMMA.16816.F32.BF16 R20, R144, R50, R20 ;  /* 0x000000329014723c */ /* 0x000fe20000041814 */
[C---:B------:R-:W-:Y:S02]  /*be10*/  ISETP.GE.AND P4, PT, R41.reuse, R2, PT ;  /* 0x000000022900720c */ /* 0x040fe40003f86270 */
[----:B------:R-:W-:Y:S01]  /*be20*/  ISETP.GE.AND P5, PT, R41, R3, PT ;  /* 0x000000032900720c */ /* 0x000fe20003fa6270 */
[C---:B------:R-:W-:Y:S01]  /*be30*/  FFMA.FTZ R122, R36.reuse, UR6, R24 ;  /* 0x00000006247a7c23 */ /* 0x040fe20008010018 */
[----:B------:R-:W-:Y:S01]  /*be40*/  I2FP.F32.U32 R24, R37 ;  /* 0x0000002500187245 */ /* 0x000fe20000201000 */
[C---:B------:R-:W-:Y:S01]  /*be50*/  FFMA.FTZ R126, R36.reuse, UR6, R26 ;  /* 0x00000006247e7c23 */ /* 0x040fe2000801001a */
[----:B------:R-:W-:Y:S01]  /*be60*/  VIADD R26, R139, 0xffffff68 ;  /* 0xffffff688b1a7836 */ /* 0x000fe20000000000 */
[----:B------:R-:W-:Y:S01]  /*be70*/  ISETP.GE.AND P3, PT, R41, R160, PT ;  /* 0x000000a02900720c */ /* 0x000fe20003f66270 */
[----:B------:R-:W-:Y:S01]  /*be80*/  FFMA.FTZ R30, R36, UR6, R30 ;  /* 0x00000006241e7c23 */ /* 0x000fe2000801001e */
[C---:B------:R-:W-:Y:S01]  /*be90*/  FFMA.FTZ R127, R24.reuse, UR6, R25 ;  /* 0x00000006187f7c23 */ /* 0x040fe20008010019 */
[----:B------:R-:W-:Y:S01]  /*bea0*/  FFMA.FTZ R29, R24, UR6, R29 ;  /* 0x00000006181d7c23 */ /* 0x000fe2000801001d */
[----:B-1----:R-:W-:Y:S01]  /*beb0*/  FSEL R0, R40, -INF , !P4 ;  /* 0xff80000028007808 */ /* 0x002fe20006000000 */
[C---:B------:R-:W-:Y:S01]  /*bec0*/  FFMA.FTZ R31, R24.reuse, UR6, R31 ;  /* 0x00000006181f7c23 */ /* 0x040fe2000801001f */
[----:B------:R-:W-:Y:S01]  /*bed0*/  I2FP.F32.U32 R25, R26 ;  /* 0x0000001a00197245 */ /* 0x000fe20000201000 */
[----:B------:R-:W-:Y:S01]  /*bee0*/  FFMA.FTZ R27, R24, UR6, R27 ;  /* 0x00000006181b7c23 */ /* 0x000fe2000801001b */
[----:B------:R-:W-:Y:S01]  /*bef0*/  ISETP.GE.AND P4, PT, R38, R160, PT ;  /* 0x000000a02600720c */ /* 0x000fe20003f86270 */
[----:B------:R-:W-:Y:S01]  /*bf00*/  VIADD R24, R139, 0xffffff69 ;  /* 0xffffff698b187836 */ /* 0x000fe20000000000 */
[----:B------:R-:W-:Y:S01]  /*bf10*/  FSEL R120, R120, -INF , !P5 ;  /* 0xff80000078787808 */ /* 0x000fe20006800000 */
[C---:B------:R-:W-:Y:S01]  /*bf20*/  FFMA.FTZ R16, R25.reuse, UR6, R16 ;  /* 0x0000000619107c23 */ /* 0x040fe20008010010 */
[----:B------:R-:W-:Y:S01]  /*bf30*/  FSEL R126, R126, -INF , !P4 ;  /* 0xff8000007e7e7808 */ /* 0x000fe20006000000 */
[----:B------:R-:W-:Y:S01]  /*bf40*/  FFMA.FTZ R18, R25, UR6, R18 ;  /* 0x0000000619127c23 */ /* 0x000fe20008010012 */
[----:B------:R-:W-:Y:S01]  /*bf50*/  FSEL R121, R39, -INF , !P3 ;  /* 0xff80000027797808 */ /* 0x000fe20005800000 */
[----:B------:R-:W-:Y:S01]  /*bf60*/  FFMA.FTZ R28, R36, UR6, R28 ;  /* 0x00000006241c7c23 */ /* 0x000fe2000801001c */
[----:B------:R-:W-:Y:S01]  /*bf70*/  ISETP.GE.AND P4, PT, R26, R138, PT ;  /* 0x0000008a1a00720c */ /* 0x000fe20003f86270 */
[----:B------:R-:W-:Y:S01]  /*bf80*/  FFMA.FTZ R22, R25, UR6, R22 ;  /* 0x0000000619167c23 */ /* 0x000fe20008010016 */
[----:B------:R-:W-:Y:S01]  /*bf90*/  FSEL R67, R67, -INF , !P2 ;  /* 0xff80000043437808 */ /* 0x000fe20005000000 */
[----:B------:R-:W-:Y:S01]  /*bfa0*/  FFMA.FTZ R20, R25, UR6, R20 ;  /* 0x0000000619147c23 */ /* 0x000fe20008010014 */
[C---:B------:R-:W-:Y:S01]  /*bfb0*/  ISETP.GE.AND P1, PT, R38.reuse, R3, PT ;  /* 0x000000032600720c */ /* 0x040fe20003f26270 */
[----:B--2---:R-:W-:Y:S01]  /*bfc0*/  HMMA.16816.F32.BF16 R12, R148, R32, R12 ;  /* 0x00000020940c723c */ /* 0x004fe2000004180c */
[----:B------:R-:W-:-:S02]  /*bfd0*/  ISETP.GE.AND P5, PT, R38, R2, PT ;  /* 0x000000022600720c */ /* 0x000fc40003fa6270 */
[----:B------:R-:W-:Y:S02]  /*bfe0*/  ISETP.GE.AND P3, PT, R37, R138, PT ;  /* 0x0000008a2500720c */ /* 0x000fe40003f66270 */
[----:B------:R-:W-:Y:S02]  /*bff0*/  ISETP.GE.AND P2, PT, R42, R160, PT ;  /* 0x000000a02a00720c */ /* 0x000fe40003f46270 */
[----:B------:R-:W-:Y:S01]  /*c000*/  FSEL R142, R16, -INF , !P4 ;  /* 0xff800000108e7808 */ /* 0x000fe20006000000 */
[----:B------:R-:W-:Y:S01]  /*c010*/  HMMA.16816.F32.BF16 R8, R144, R32, R8 ;  /* 0x000000209008723c */ /* 0x000fe20000041808 */
[----:B------:R-:W-:Y:S02]  /*c020*/  FSEL R123, R30, -INF , !P1 ;  /* 0xff8000001e7b7808 */ /* 0x000fe40004800000 */
[----:B------:R-:W-:Y:S02]  /*c030*/  FSEL R122, R122, -INF , !P5 ;  /* 0xff8000007a7a7808 */ /* 0x000fe40006800000 */
[----:B------:R-:W-:-:S02]  /*c040*/  FSEL R129, R29, -INF , !P3 ;  /* 0xff8000001d817808 */ /* 0x000fc40005800000 */
[----:B------:R-:W-:Y:S01]  /*c050*/  I2FP.F32.U32 R16, R24 ;  /* 0x0000001800107245 */ /* 0x000fe20000201000 */
[-C--:B------:R-:W-:Y:S01]  /*c060*/  HMMA.16816.F32.BF16 R152, R148, R34.reuse, R152 ;  /* 0x000000229498723c */ /* 0x080fe20000041898 */
[----:B------:R-:W-:Y:S02]  /*c070*/  FSEL R118, R118, -INF , !P2 ;  /* 0xff80000076767808 */ /* 0x000fe40005000000 */
[C---:B------:R-:W-:Y:S01]  /*c080*/  ISETP.GE.AND P1, PT, R37.reuse, R2, PT ;  /* 0x000000022500720c */ /* 0x040fe20003f26270 */
[C---:B------:R-:W-:Y:S01]  /*c090*/  FFMA.FTZ R17, R16.reuse, UR6, R17 ;  /* 0x0000000610117c23 */ /* 0x040fe20008010011 */
[----:B------:R-:W-:Y:S01]  /*c0a0*/  ISETP.GE.AND P5, PT, R37, R160, PT ;  /* 0x000000a02500720c */ /* 0x000fe20003fa6270 */
[----:B------:R-:W-:Y:S01]  /*c0b0*/  FFMA.FTZ R19, R16, UR6, R19 ;  /* 0x0000000610137c23 */ /* 0x000fe20008010013 */
[----:B------:R-:W-:Y:S01]  /*c0c0*/  ISETP.GE.AND P3, PT, R26, R3, PT ;  /* 0x000000031a00720c */ /* 0x000fe20003f66270 */
[----:B------:R-:W-:Y:S01]  /*c0d0*/  FFMA.FTZ R21, R16, UR6, R21 ;  /* 0x0000000610157c23 */ /* 0x000fe20008010015 */
[----:B------:R-:W-:Y:S01]  /*c0e0*/  BAR.SYNC.DEFER_BLOCKING 0x0 ;  /* 0x0000000000007b1d */ /* 0x000fe20000010000 */
[----:B------:R-:W-:Y:S01]  /*c0f0*/  ISETP.GE.AND P2, PT, R38, R138, PT ;  /* 0x0000008a2600720c */ /* 0x000fe20003f46270 */
[----:B------:R-:W-:Y:S01]  /*c100*/  HMMA.16816.F32.BF16 R4, R144, R34, R4 ;  /* 0x000000229004723c */ /* 0x000fe20000041804 */
[----:B------:R-:W-:Y:S01]  /*c110*/  FSEL R127, R127, -INF , !P1 ;  /* 0xff8000007f7f7808 */ /* 0x000fe20004800000 */
[----:B------:R-:W-:Y:S01]  /*c120*/  FFMA.FTZ R23, R16, UR6, R23 ;  /* 0x0000000610177c23 */ /* 0x000fe20008010017 */
[----:B------:R-:W-:Y:S01]  /*c130*/  FSEL R131, R27, -INF , !P5 ;  /* 0xff8000001b837808 */ /* 0x000fe20006800000 */
[C---:B------:R-:W-:Y:S01]  /*c140*/  VIADD R16, R139.reuse, 0xffffff78 ;  /* 0xffffff788b107836 */ /* 0x040fe20000000000 */
[----:B------:R-:W-:Y:S01]  /*c150*/  FSEL R141, R18, -INF , !P3 ;  /* 0xff800000128d7808 */ /* 0x000fe20005800000 */
[----:B------:R-:W-:Y:S01]  /*c160*/  VIADD R18, R139, 0xffffff70 ;  /* 0xffffff708b127836 */ /* 0x000fe20000000000 */
[----:B------:R-:W-:-:S02]  /*c170*/  FSEL R125, R28, -INF , !P2 ;  /* 0xff8000001c7d7808 */ /* 0x000fc40005000000 */
[----:B------:R-:W-:Y:S02]  /*c180*/  ISETP.GE.AND P1, PT, R26, R160, PT ;  /* 0x000000a01a00720c */ /* 0x000fe40003f26270 */
[C---:B------:R-:W-:Y:S02]  /*c190*/  ISETP.GE.AND P5, PT, R24.reuse, R138, PT ;  /* 0x0000008a1800720c */ /* 0x040fe40003fa6270 */
[CC--:B------:R-:W-:Y:S02]  /*c1a0*/  ISETP.GE.AND P4, PT, R24.reuse, R3.reuse, PT ;  /* 0x000000031800720c */ /* 0x0c0fe40003f86270 */
[----:B------:R-:W-:Y:S02]  /*c1b0*/  ISETP.GE.AND P3, PT, R24, R2, PT ;  /* 0x000000021800720c */ /* 0x000fe40003f66270 */
[----:B------:R-:W-:Y:S02]  /*c1c0*/  ISETP.GE.AND P2, PT, R37, R3, PT ;  /* 0x000000032500720c */ /* 0x000fe40003f46270 */
[----:B------:R-:W-:-:S02]  /*c1d0*/  FSEL R143, R22, -INF , !P1 ;  /* 0xff800000168f7808 */ /* 0x000fc40004800000 */
[----:B------:R-:W-:Y:S02]  /*c1e0*/  FSEL R158, R17, -INF , !P5 ;  /* 0xff800000119e7808 */ /* 0x000fe40006800000 */
[----:B------:R-:W-:Y:S02]  /*c1f0*/  FSEL R157, R19, -INF , !P4 ;  /* 0xff800000139d7808 */ /* 0x000fe40006000000 */
[----:B------:R-:W-:Y:S02]  /*c200*/  FSEL R156, R21, -INF , !P3 ;  /* 0xff800000159c7808 */ /* 0x000fe40005800000 */
[----:B------:R-:W-:Y:S02]  /*c210*/  FSEL R128, R31, -INF , !P2 ;  /* 0xff8000001f807808 */ /* 0x000fe40005000000 */
[C---:B------:R-:W-:Y:S02]  /*c220*/  ISETP.GE.AND P1, PT, R18.reuse, R138, PT ;  /* 0x0000008a1200720c */ /* 0x040fe40003f26270 */
[----:B------:R-:W-:-:S02]  /*c230*/  ISETP.GE.AND P5, PT, R18, R3, PT ;  /* 0x000000031200720c */ /* 0x000fc40003fa6270 */
[C---:B------:R-:W-:Y:S02]  /*c240*/  ISETP.GE.AND P4, PT, R18.reuse, R2, PT ;  /* 0x000000021200720c */ /* 0x040fe40003f86270 */
[----:B------:R-:W-:Y:S02]  /*c250*/  ISETP.GE.AND P3, PT, R18, R160, PT ;  /* 0x000000a01200720c */ /* 0x000fe40003f66270 */
[----:B------:R-:W-:Y:S01]  /*c260*/  I2FP.F32.U32 R17, R18 ;  /* 0x0000001200117245 */ /* 0x000fe20000201000 */
[----:B------:R-:W-:Y:S01]  /*c270*/  VIADD R18, R139, 0xffffff71 ;  /* 0xffffff718b127836 */ /* 0x000fe20000000000 */
[----:B------:R-:W-:-:S03]  /*c280*/  ISETP.GE.AND P2, PT, R26, R2, PT ;  /* 0x000000021a00720c */ /* 0x000fc60003f46270 */
[C---:B------:R-:W-:Y:S01]  /*c290*/  FFMA.FTZ R149, R17.reuse, UR6, R12 ;  /* 0x0000000611957c23 */ /* 0x040fe2000801000c */
[----:B------:R-:W-:Y:S01]  /*c2a0*/  FSEL R140, R20, -INF , !P2 ;  /* 0xff800000148c7808 */ /* 0x000fe20005000000 */
[C---:B------:R-:W-:Y:S01]  /*c2b0*/  FFMA.FTZ R14, R17.reuse, UR6, R14 ;  /* 0x00000006110e7c23 */ /* 0x040fe2000801000e */
[----:B------:R-:W-:Y:S01]  /*c2c0*/  FFMA.FTZ R144, R17, UR6, R10 ;  /* 0x0000000611907c23 */ /* 0x000fe2000801000a */
[----:B------:R-:W-:Y:S01]  /*c2d0*/  ISETP.GE.AND P2, PT, R24, R160, PT ;  /* 0x000000a01800720c */ /* 0x000fe20003f46270 */
[----:B------:R-:W-:Y:S01]  /*c2e0*/  VIADD R12, R139, 0xffffff79 ;  /* 0xffffff798b0c7836 */ /* 0x000fe20000000000 */
[----:B------:R-:W-:Y:S01]  /*c2f0*/  I2FP.F32.U32 R10, R18 ;  /* 0x00000012000a7245 */ /* 0x000fe20000201000 */
[----:B------:R-:W-:Y:S01]  /*c300*/  FFMA.FTZ R8, R17, UR6, R8 ;  /* 0x0000000611087c23 */ /* 0x000fe20008010008 */
[----:B------:R-:W-:Y:S02]  /*c310*/  FSEL R139, R23, -INF , !P2 ;  /* 0xff800000178b7808 */ /* 0x000fe40005000000 */
[----:B------:R-:W-:Y:S01]  /*c320*/  FSEL R149, R149, -INF , !P1 ;  /* 0xff80000095957808 */ /* 0x000fe20004800000 */
[----:B------:R-:W-:Y:S01]  /*c330*/  FFMA.FTZ R13, R10, UR6, R13 ;  /* 0x000000060a0d7c23 */ /* 0x000fe2000801000d */
[----:B------:R-:W-:Y:S01]  /*c340*/  FSEL R148, R14, -INF , !P5 ;  /* 0xff8000000e947808 */ /* 0x000fe20006800000 */
[----:B------:R-:W-:Y:S01]  /*c350*/  FFMA.FTZ R15, R10, UR6, R15 ;  /* 0x000000060a0f7c23 */ /* 0x000fe2000801000f */
[-C--:B------:R-:W-:Y:S01]  /*c360*/  ISETP.GE.AND P2, PT, R18, R138.reuse, PT ;  /* 0x0000008a1200720c */ /* 0x080fe20003f46270 */
[----:B------:R-:W-:Y:S01]  /*c370*/  FFMA.FTZ R9, R10, UR6, R9 ;  /* 0x000000060a097c23 */ /* 0x000fe20008010009 */
[-C--:B------:R-:W-:Y:S01]  /*c380*/  ISETP.GE.AND P1, PT, R16, R138.reuse, PT ;  /* 0x0000008a1000720c */ /* 0x080fe20003f26270 */
[----:B------:R-:W-:Y:S01]  /*c390*/  FFMA.FTZ R11, R10, UR6, R11 ;  /* 0x000000060a0b7c23 */ /* 0x000fe2000801000b */
[----:B------:R-:W-:-:S02]  /*c3a0*/  ISETP.GE.AND P5, PT, R12, R138, PT ;  /* 0x0000008a0c00720c */ /* 0x000fc40003fa6270 */
[----:B------:R-:W-:Y:S02]  /*c3b0*/  FSEL R138, R8, -INF , !P4 ;  /* 0xff800000088a7808 */ /* 0x000fe40006000000 */
[----:B------:R-:W-:Y:S02]  /*c3c0*/  I2FP.F32.U32 R14, R16 ;  /* 0x00000010000e7245 */ /* 0x000fe40000201000 */
[----:B------:R-:W-:Y:S02]  /*c3d0*/  I2FP.F32.U32 R8, R12 ;  /* 0x0000000c00087245 */ /* 0x000fe40000201000 */
        /* <DEDUP_REMOVED lines=8> */
[----:B------:R-:W-:Y:S01]  /*c460*/  ISETP.GE.AND P2, PT, R12, R3, PT ;  /* 0x000000030c00720c */ /* 0x000fe20003f46270 */
[----:B------:R-:W-:Y:S01]  /*c470*/  FFMA.FTZ R3, R14, UR6, R154 ;  /* 0x000000060e037c23 */ /* 0x000fe2000801009a */
[----:B------:R-:W-:Y:S01]  /*c480*/  FSEL R237, R152, -INF , !P1 ;  /* 0xff80000098ed7808 */ /* 0x000fe20004800000 */
[----:B------:R-:W-:Y:S01]  /*c490*/  FFMA.FTZ R7, R8, UR6, R7 ;  /* 0x0000000608077c23 */ /* 0x000fe20008010007 */
[----:B------:R-:W-:-:S02]  /*c4a0*/  FSEL R236, R153, -INF , !P5 ;  /* 0xff80000099ec7808 */ /* 0x000fc40006800000 */
[----:B------:R-:W-:Y:S02]  /*c4b0*/  FSEL R3, R3, -INF , !P4 ;  /* 0xff80000003037808 */ /* 0x000fe40006000000 */
[----:B------:R-:W-:Y:S02]  /*c4c0*/  FSEL R145, R145, -INF , !P2 ;  /* 0xff80000091917808 */ /* 0x000fe40005000000 */
[-C--:B------:R-:W-:Y:S02]  /*c4d0*/  ISETP.GE.AND P1, PT, R16, R2.reuse, PT ;  /* 0x000000021000720c */ /* 0x080fe40003f26270 */
[-C--:B------:R-:W-:Y:S02]  /*c4e0*/  ISETP.GE.AND P5, PT, R18, R2.reuse, PT ;  /* 0x000000021200720c */ /* 0x080fe40003fa6270 */
[----:B------:R-:W-:Y:S01]  /*c4f0*/  ISETP.GE.AND P4, PT, R12, R2, PT ;  /* 0x000000020c00720c */ /* 0x000fe20003f86270 */
[----:B------:R-:W-:Y:S01]  /*c500*/  FFMA.FTZ R2, R14, UR6, R4 ;  /* 0x000000060e027c23 */ /* 0x000fe20008010004 */
[----:B------:R-:W-:-:S02]  /*c510*/  ISETP.GE.AND P2, PT, R16, R160, PT ;  /* 0x000000a01000720c */ /* 0x000fc40003f46270 */
[----:B------:R-:W-:Y:S02]  /*c520*/  I2FP.F32.U32 R16, R16 ;  /* 0x0000001000107245 */ /* 0x000fe40000201000 */
[----:B------:R-:W-:Y:S02]  /*c530*/  FSEL R146, R15, -INF , !P3 ;  /* 0xff8000000f927808 */ /* 0x000fe40005800000 */
[----:B------:R-:W-:Y:S01]  /*c540*/  FSEL R2, R2, -INF , !P1 ;  /* 0xff80000002027808 */ /* 0x000fe20004800000 */
[----:B------:R-:W-:Y:S01]  /*c550*/  FFMA.FTZ R6, R16, UR6, R6 ;  /* 0x0000000610067c23 */ /* 0x000fe20008010006 */
[-C--:B------:R-:W-:Y:S02]  /*c560*/  ISETP.GE.AND P3, PT, R18, R160.reuse, PT ;  /* 0x000000a01200720c */ /* 0x080fe40003f66270 */
[----:B------:R-:W-:Y:S02]  /*c570*/  ISETP.GE.AND P1, PT, R12, R160, PT ;  /* 0x000000a00c00720c */ /* 0x000fe40003f26270 */
[----:B------:R-:W-:-:S02]  /*c580*/  FSEL R153, R9, -INF , !P5 ;  /* 0xff80000009997808 */ /* 0x000fc40006800000 */
[----:B------:R-:W-:Y:S02]  /*c590*/  FSEL R152, R5, -INF , !P4 ;  /* 0xff80000005987808 */ /* 0x000fe40006000000 */
[----:B------:R-:W-:Y:S02]  /*c5a0*/  FSEL R151, R11, -INF , !P3 ;  /* 0xff8000000b977808 */ /* 0x000fe40005800000 */
[----:B------:R-:W-:Y:S02]  /*c5b0*/  FSEL R150, R6, -INF , !P2 ;  /* 0xff80000006967808 */ /* 0x000fe40005000000 */
[----:B------:R-:W-:Y:S01]  /*c5c0*/  FSEL R147, R7, -INF , !P1 ;  /* 0xff80000007937808 */ /* 0x000fe20004800000 */
[----:B------:R-:W-:Y:S06]  /*c5d0*/  BRA.U !UP0, `(.L_x_428) ;  /* 0x0000000508187547 */ /* 0x000fec000b800000 */
[----:B------:R-:W-:Y:S01]  /*c5e0*/  IMAD.U32 R9, RZ, RZ, UR19 ;  /* 0x00000013ff097e24 */ /* 0x000fe2000f8e00ff */
[----:B------:R-:W1:Y:S01]  /*c5f0*/  LDCU.64 UR8, c[0x0][0x358] ;  /* 0x00006b00ff0877ac */ /* 0x000e620008000a00 */
[----:B------:R-:W-:Y:S01]  /*c600*/  IMAD.U32 R8, RZ, RZ, UR19 ;  /* 0x00000013ff087e24 */ /* 0x000fe2000f8e00ff */
[----:B------:R-:W-:Y:S01]  /*c610*/  MOV R10, UR10 ;  /* 0x0000000a000a7c02 */ /* 0x000fe20008000f00 */
[----:B------:R-:W-:Y:S01]  /*c620*/  IMAD.U32 R12, RZ, RZ, UR19 ;  /* 0x00000013ff0c7e24 */ /* 0x000fe2000f8e00ff */
[----:B------:R-:W-:Y:S01]  /*c630*/  @!P0 IADD3 R9, PT, PT, R9, -0x3, RZ ;  /* 0xfffffffd09098810 */ /* 0x000fe20007ffe0ff */
[----:B------:R-:W-:Y:S01]  /*c640*/  @!P0 VIADD R8, R8, 0xfffffffd ;  /* 0xfffffffd08088836 */ /* 0x000fe20000000000 */
[----:B------:R2:W-:Y:S01]  /*c650*/  @P0 STS.128 [R228+0x2000], RZ ;  /* 0x002000ffe4000388 */ /* 0x0005e20000000c00 */
[----:B------:R-:W-:Y:S01]  /*c660*/  @!P0 VIADD R12, R12, 0xfffffffd ;  /* 0xfffffffd0c0c8836 */ /* 0x000fe20000000000 */
[----:B------:R-:W-:Y:S01]  /*c670*/  BSSY.RECONVERGENT B0, `(.L_x_429) ;  /* 0x000003b000007945 */ /* 0x000fe20003800200 */
[----:B------:R-:W-:-:S04]  /*c680*/  @!P0 IMAD.WIDE.U32 R4, R9, UR10, RZ ;  /* 0x0000000a09048c25 */ /* 0x000fc8000f8e00ff */
[----:B------:R-:W-:-:S04]  /*c690*/  @!P0 IMAD.WIDE.U32 R6, R8, UR10, RZ ;  /* 0x0000000a08068c25 */ /* 0x000fc8000f8e00ff */
[----:B------:R-:W-:Y:S02]  /*c6a0*/  @!P0 IMAD R9, R9, UR11, R5 ;  /* 0x0000000b09098c24 */ /* 0x000fe4000f8e0205 */
[----:B------:R-:W-:Y:S02]  /*c6b0*/  @!P0 IMAD R8, R8, UR11, R7 ;  /* 0x0000000b08088c24 */ /* 0x000fe4000f8e0207 */
[C---:B------:R-:W-:Y:S01]  /*c6c0*/  @!P0 IMAD.SHL.U32 R5, R4.reuse, 0x80, RZ ;  /* 0x0000008004058824 */ /* 0x040fe200078e00ff */
[----:B------:R-:W-:Y:S01]  /*c6d0*/  @!P0 SHF.L.U64.HI R9, R4, 0x7, R9 ;  /* 0x0000000704098819 */ /* 0x000fe20000010209 */
[----:B------:R-:W-:Y:S01]  /*c6e0*/  IMAD.U32 R11, RZ, RZ, UR10 ;  /* 0x0000000aff0b7e24 */ /* 0x000fe2000f8e00ff */
[----:B------:R-:W-:Y:S01]  /*c6f0*/  @!P0 SHF.L.U32 R4, R6, 0x7, RZ ;  /* 0x0000000706048819 */ /* 0x000fe200000006ff */
[----:B------:R-:W-:Y:S01]  /*c700*/  @!P0 IMAD.WIDE.U32 R14, R12, UR10, RZ ;  /* 0x0000000a0c0e8c25 */ /* 0x000fe2000f8e00ff */
[----:B------:R-:W-:Y:S02]  /*c710*/  @!P0 SHF.L.U64.HI R8, R6, 0x7, R8 ;  /* 0x0000000706088819 */ /* 0x000fe40000010208 */
[----:B------:R-:W-:Y:S01]  /*c720*/  @!P0 LEA R10, P2, R10, R5, 0x5 ;  /* 0x000000050a0a8211 */ /* 0x000fe200078428ff */
[----:B------:R-:W-:Y:S01]  /*c730*/  IMAD.U32 R7, RZ, RZ, UR10 ;  /* 0x0000000aff077e24 */ /* 0x000fe2000f8e00ff */
[----:B------:R-:W-:Y:S01]  /*c740*/  MOV R6, UR11 ;  /* 0x0000000b00067c02 */ /* 0x000fe20008000f00 */
[----:B------:R-:W-:Y:S01]  /*c750*/  IMAD.U32 R5, RZ, RZ, UR10 ;  /* 0x0000000aff057e24 */ /* 0x000fe2000f8e00ff */
[----:B------:R-:W-:Y:S01]  /*c760*/  @!P0 LEA R11, P1, R11, R4, 0x6 ;  /* 0x000000040b0b8211 */ /* 0x000fe200078230ff */
[----:B------:R-:W-:Y:S01]  /*c770*/  @!P0 IMAD R12, R12, UR11, R15 ;  /* 0x0000000b0c0c8c24 */ /* 0x000fe2000f8e020f */
[----:B------:R-:W-:-:S02]  /*c780*/  MOV R4, UR11 ;  /* 0x0000000b00047c02 */ /* 0x000fc40008000f00 */
[----:B------:R-:W-:Y:S02]  /*c790*/  @!P0 LEA R16, P3, R14, R225, 0x8 ;  /* 0x000000e10e108211 */ /* 0x000fe400078640ff */
[----:B------:R-:W-:Y:S02]  /*c7a0*/  @!P0 LEA.HI.X R6, R7, R9, R6, 0x5, P2 ;  /* 0x0000000907068211 */ /* 0x000fe400010f2c06 */
[-C--:B------:R-:W-:Y:S02]  /*c7b0*/  @!P0 LEA R18, P2, R10, R225.reuse, 0x1 ;  /* 0x000000e10a128211 */ /* 0x080fe400078408ff */
[----:B------:R-:W-:Y:S02]  /*c7c0*/  @!P0 LEA.HI.X R4, R5, R8, R4, 0x6, P1 ;  /* 0x0000000805048211 */ /* 0x000fe400008f3404 */
[----:B------:R-:W-:Y:S02]  /*c7d0*/  @!P0 LEA R8, P1, R11, R225, 0x1 ;  /* 0x000000e10b088211 */ /* 0x000fe400078208ff */
[----:B------:R-:W-:-:S02]  /*c7e0*/  @!P0 LEA.HI.X R17, R14, R224, R12, 0x8, P3 ;  /* 0x000000e00e118211 */ /* 0x000fc400018f440c */
        /* <DEDUP_REMOVED lines=18> */
[----:B------:R-:W-:-:S04]  /*c910*/  UIADD3 UR4, UPT, UPT, UR19, -0x3, URZ ;  /* 0xfffffffd13047890 */ /* 0x000fc8000fffe0ff */
[----:B------:R-:W-:-:S04]  /*c920*/  UIMAD.WIDE.U32 UR16, UR4, UR10, URZ ;  /* 0x0000000a041072a5 */ /* 0x000fc8000f8e00ff */
[----:B------:R-:W-:Y:S02]  /*c930*/  UIMAD UR4, UR4, UR11, UR17 ;  /* 0x0000000b040472a4 */ /* 0x000fe4000f8e0211 */
[----:B------:R-:W-:Y:S02]  /*c940*/  USHF.L.U32 UR22, UR16, 0x7, URZ ;  /* 0x0000000710167899 */ /* 0x000fe400080006ff */
[----:B------:R-:W-:Y:S02]  /*c950*/  USHF.L.U64.HI UR23, UR16, 0x7, UR4 ;  /* 0x0000000710177899 */ /* 0x000fe40008010204 */
[----:B------:R-:W-:Y:S02]  /*c960*/  UIMAD UR4, UR11, 0x60, URZ ;  /* 0x000000600b0478a4 */ /* 0x000fe4000f8e02ff */
[----:B------:R-:W-:-:S04]  /*c970*/  UIMAD.WIDE.U32 UR22, UR10, 0x60, UR22 ;  /* 0x000000600a1678a5 */ /* 0x000fc8000f8e0016 */
[----:B------:R-:W-:Y:S02]  /*c980*/  UIADD3 UR4, UPT, UPT, UR4, UR23, URZ ;  /* 0x0000001704047290 */ /* 0x000fe4000fffe0ff */
[----:B------:R-:W-:Y:S01]  /*c990*/  IMAD.U32 R4, RZ, RZ, UR22 ;  /* 0x00000016ff047e24 */ /* 0x000fe2000f8e00ff */
[----:B------:R-:W-:-:S04]  /*c9a0*/  MOV R5, UR22 ;  /* 0x0000001600057c02 */ /* 0x000fc80008000f00 */
[----:B------:R-:W-:Y:S01]  /*c9b0*/  LEA R6, P0, R4, R225, 0x1 ;  /* 0x000000e104067211 */ /* 0x000fe200078008ff */
[----:B------:R-:W-:-:S05]  /*c9c0*/  IMAD.U32 R4, RZ, RZ, UR4 ;  /* 0x00000004ff047e24 */ /* 0x000fca000f8e00ff */
[----:B------:R-:W-:-:S05]  /*c9d0*/  LEA.HI.X R7, R5, R224, R4, 0x1, P0 ;  /* 0x000000e005077211 */ /* 0x000fca00000f0c04 */
[----:B------:R-:W-:Y:S01]  /*c9e0*/  @!PT LDS RZ, [RZ] ;  /* 0x00000000fffff984 */ /* 0x000fe20000000800 */
[----:B------:R-:W-:Y:S01]  /*c9f0*/  @!PT LDS RZ, [RZ] ;  /* 0x00000000fffff984 */ /* 0x000fe20000000800 */
[----:B------:R-:W-:Y:S01]  /*ca00*/  @!PT LDS RZ, [RZ] ;  /* 0x00000000fffff984 */ /* 0x000fe20000000800 */
[----:B------:R1:W-:Y:S02]  /*ca10*/  LDGSTS.E.BYPASS.LTC128B.128 [R228+0x3800], desc[UR8][R6.64] ;  /* 0x0380000006e47fae */ /* 0x0003e4000b981a08 */
.L_x_430:
[----:B------:R-:W-:Y:S05]  /*ca20*/  BSYNC.RECONVERGENT B0 ;  /* 0x0000000000007941 */ /* 0x000fea0003800200 */
.L_x_429:
[----:B------:R-:W0:Y:S02]  /*ca30*/  LDGDEPBAR ;  /* 0x00000000000079af */ /* 0x000e240000000000 */
.L_x_428:
[----:B------:R-:W-:Y:S01]  /*ca40*/  USHF.L.U32 UR8, UR19, 0x2, URZ ;  /* 0x0000000213087899 */ /* 0x000fe200080006ff */
[----:B--2---:R-:W-:Y:S01]  /*ca50*/  FMNMX3.FTZ R8, R133, R173, R187, !PT ;  /* 0x000000ad85087276 */ /* 0x004fe200078100bb */
[----:B------:R-:W-:Y:S01]  /*ca60*/  UIADD3 UR4, UPT, UPT, UR21, -0x4498517b, URZ ;  /* 0xbb67ae8515047890 */ /* 0x000fe2000fffe0ff */
[----:B------:R-:W-:Y:S01]  /*ca70*/  FMNMX3.FTZ R14, R136, R167, R172, !PT ;  /* 0x000000a7880e7276 */ /* 0x000fe200078100ac */
[----:B------:R-:W-:Y:S01]  /*ca80*/  UIADD3 UR7, UPT, UPT, UR8, -0x8, URZ ;  /* 0xfffffff808077890 */ /* 0x000fe2000fffe0ff */
[----:B------:R-:W-:Y:S01]  /*ca90*/  FMNMX3.FTZ R8, R8, R252, R188, !PT ;  /* 0x000000fc08087276 */ /* 0x000fe200078100bc */
[----:B------:R-:W-:Y:S01]  /*caa0*/  UIADD3 UR11, UPT, UPT, UR20, -0x61c88647, URZ ;  /* 0x9e3779b9140b7890 */ /* 0x000fe2000fffe0ff */
[----:B------:R-:W-:Y:S01]  /*cab0*/  FMNMX3.FTZ R14, R14, R186, R181, !PT ;  /* 0x000000ba0e0e7276 */ /* 0x000fe200078100b5 */
[----:B------:R-:W-:Y:S01]  /*cac0*/  UIADD3 UR9, UPT, UPT, UR20, 0x3c6ef372, URZ ;  /* 0x3c6ef37214097890 */ /* 0x000fe2000fffe0ff */
[C---:B------:R-:W-:Y:S01]  /*cad0*/  LOP3.LUT R250, R234.reuse, UR4, R231, 0x96, !PT ;  /* 0x00000004eafa7c12 */ /* 0x040fe2000f8e96e7 */
[----:B------:R-:W-:Y:S01]  /*cae0*/  IMAD.U32 R16, RZ, RZ, UR7 ;  /* 0x00000007ff107e24 */ /* 0x000fe2000f8e00ff */
[----:B------:R-:W-:Y:S01]  /*caf0*/  LOP3.LUT R248, R234, UR4, R233, 0x96, !PT ;  /* 0x00000004eaf87c12 */ /* 0x000fe2000f8e96e9 */
[----:B------:R-:W-:Y:S01]  /*cb00*/  UIADD3 UR16, UPT, UPT, UR21, 0x32370b8f, URZ ;  /* 0x32370b8f15107890 */ /* 0x000fe2000fffe0ff */
[----:B------:R-:W-:Y:S01]  /*cb10*/  FMNMX3.FTZ R8, R8, R240, R239, !PT ;  /* 0x000000f008087276 */ /* 0x000fe200078100ef */
[----:B------:R-:W-:Y:S01]  /*cb20*/  IMAD.WIDE.U32 R250, R250, -0x326172a9, RZ ;  /* 0xcd9e8d57fafa7825 */ /* 0x000fe200078e00ff */
[----:B------:R-:W-:Y:S01]  /*cb30*/  LOP3.LUT R16, R16, UR21, R235, 0x96, !PT ;  /* 0x0000001510107c12 */ /* 0x000fe2000f8e96eb */
[----:B------:R-:W-:Y:S01]  /*cb40*/  UIADD3 UR17, UPT, UPT, UR21, 0x76cf5d0a, URZ ;  /* 0x76cf5d0a15117890 */ /* 0x000fe2000fffe0ff */
[----:B------:R-:W-:Y:S01]  /*cb50*/  FMNMX3.FTZ R8, R8, R245, R244, !PT ;  /* 0x000000f508087276 */ /* 0x000fe200078100f4 */
[----:B------:R-:W-:Y:S01]  /*cb60*/  IMAD.WIDE.U32 R248, R248, -0x326172a9, RZ ;  /* 0xcd9e8d57f8f87825 */ /* 0x000fe200078e00ff */
[----:B------:R-:W-:Y:S01]  /*cb70*/  FMNMX3.FTZ R14, R14, R108, R106, !PT ;  /* 0x0000006c0e0e7276 */ /* 0x000fe2000781006a */
[----:B------:R-:W-:Y:S01]  /*cb80*/  UIADD3 UR4, UPT, UPT, UR20, -0x255992d5, URZ ;  /* 0xdaa66d2b14047890 */ /* 0x000fe2000fffe0ff */
[----:B------:R-:W-:Y:S01]  /*cb90*/  FMNMX3.FTZ R8, R8, R93, R80, !PT ;  /* 0x0000005d08087276 */ /* 0x000fe20007810050 */
[----:B------:R-:W-:Y:S01]  /*cba0*/  IMAD.WIDE.U32 R16, R16, -0x326172a9, RZ ;  /* 0xcd9e8d5710107825 */ /* 0x000fe200078e00ff */
[----:B------:R-:W-:Y:S01]  /*cbb0*/  FMNMX3.FTZ R14, R14, R98, R97, !PT ;  /* 0x000000620e0e7276 */ /* 0x000fe20007810061 */
[----:B------:R-:W-:Y:S01]  /*cbc0*/  UIADD3 UR15, UPT, UPT, UR21, -0x126145ec, URZ ;  /* 0xed9eba14150f7890 */ /* 0x000fe2000fffe0ff */
[----:B------:R-:W-:Y:S01]  /*cbd0*/  FMNMX3.FTZ R8, R8, R81, R76, !PT ;  /* 0x0000005108087276 */ /* 0x000fe2000781004c */
[----:B------:R-:W-:Y:S01]  /*cbe0*/  UIADD3 UR10, UPT, UPT, UR21, -0x56f99767, URZ ;  /* 0xa9066899150a7890 */ /* 0x000fe2000fffe0ff */
[----:B------:R-:W-:Y:S01]  /*cbf0*/  LOP3.LUT R5, R162, UR11, R17, 0x96, !PT ;  /* 0x0000000ba2057c12 */ /* 0x000fe2000f8e9611 */
[----:B------:R-:W-:Y:S01]  /*cc00*/  UIADD3 UR7, UPT, UPT, UR21, 0x646e171e, URZ ;  /* 0x646e171e15077890 */ /* 0x000fe2000fffe0ff */
[----:B------:R-:W-:Y:S01]  /*cc10*/  LOP3.LUT R12, R16, UR9, R251, 0x96, !PT ;  /* 0x00000009100c7c12 */ /* 0x000fe2000f8e96fb */
[----:B------:R-:W-:Y:S01]  /*cc20*/  UIADD3 UR23, UPT, UPT, UR8, -0x7, URZ ;  /* 0xfffffff908177890 */ /* 0x000fe2000fffe0ff */
[----:B------:R-:W-:Y:S01]  /*cc30*/  LOP3.LUT R4, R164, UR11, R17, 0x96, !PT ;  /* 0x0000000ba4047c12 */ /* 0x000fe2000f8e9611 */
[----:B------:R-:W-:Y:S01]  /*cc40*/  IMAD.WIDE.U32 R32, R5, -0x2daee0ad, RZ ;  /* 0xd2511f5305207825 */ /* 0x000fe200078e00ff */
[----:B------:R-:W-:Y:S01]  /*cc50*/  LOP3.LUT R16, R16, UR9, R249, 0x96, !PT ;  /* 0x0000000910107c12 */ /* 0x000fe2000f8e96f9 */
[----:B------:R-:W-:Y:S01]  /*cc60*/  UIADD3 UR22, UPT, UPT, UR8, -0x6, URZ ;  /* 0xfffffffa08167890 */ /* 0x000fe2000fffe0ff */
[----:B------:R-:W-:Y:S01]  /*cc70*/  FMNMX3.FTZ R8, R8, R73, R69, !PT ;  /* 0x0000004908087276 */ /* 0x000fe20007810045 */
[----:B------:R-:W-:Y:S01]  /*cc80*/  IMAD.WIDE.U32 R12, R12, -0x2daee0ad, RZ ;  /* 0xd2511f530c0c7825 */ /* 0x000fe200078e00ff */
[----:B------:R-:W-:Y:S01]  /*cc90*/  FMNMX3.FTZ R14, R14, R94, R102, !PT ;  /* 0x0000005e0e0e7276 */ /* 0x000fe20007810066 */
[----:B------:R-:W-:Y:S01]  /*cca0*/  UIADD3 UR8, UPT, UPT, UR8, -0x5, URZ ;  /* 0xfffffffb08087890 */ /* 0x000fe2000fffe0ff */
[----:B------:R-:W-:Y:S01]  /*ccb0*/  FMNMX3.FTZ R8, R8, R68, R60, !PT ;  /* 0x0000004408087276 */ /* 0x000fe2000781003c */
[----:B-1----:R-:W-:Y:S01]  /*ccc0*/  IMAD.WIDE.U32 R6, R4, -0x2daee0ad, RZ ;  /* 0xd2511f5304067825 */ /* 0x002fe200078e00ff */
[----:B------:R-:W-:-:S02]  /*ccd0*/  LOP3.LUT R32, R32, UR16, R13, 0x96, !PT ;  /* 0x0000001020207c12 */ /* 0x000fc4000f8e960d */
        /* <DEDUP_REMOVED lines=30> */
[----:B------:R-:W-:Y:S01]  /*cec0*/  LOP3.LUT R4, R230, UR17, R33, 0x96, !PT ;  /* 0x00000011e6047c12 */ /* 0x000fe2000f8e9621 */
[----:B------:R-:W-:Y:S01]  /*ced0*/  IMAD.WIDE.U32 R32, R32, -0x326172a9, RZ ;  /* 0xcd9e8d5720207825 */ /* 0x000fe200078e00ff */
        /* <DEDUP_REMOVED lines=12> */
[----:B------:R-:W-:Y:S01]  /*cfa0*/  FMNMX3.FTZ R14, R14, R89, R61, !PT ;  /* 0x000000590e0e7276 */ /* 0x000fe2000781003d */
[----:B------:R-:W1:Y:S01]  /*cfb0*/  SHFL.BFLY PT, R10, R13, 0x2, 0x1f ;  /* 0x0c401f000d0a7f89 */ /* 0x000e6200000e0000 */
        /* <DEDUP_REMOVED lines=8> */
[----:B------:R-:W-:Y:S02]  /*d040*/  LOP3.LUT R4, R12, UR15, R21, 0x96, !PT ;  /* 0x0000000f0c047c12 */ /* 0x000fe4000f8e9615 */
[----:B------:R-:W2:Y:S01]  /*d050*/  SHFL.BFLY PT, R12, R8, 0x2, 0x1f ;  /* 0x0c401f00080c7f89 */ /* 0x000ea200000e0000 */
[----:B------:R-:W-:-:S02]  /*d060*/  FMNMX3.FTZ R14, R14, R117, R119, !PT ;  /* 0x000000750e0e7276 */ /* 0x000fc40007810077 */
[----:B------:R-:W-:Y:S01]  /*d070*/  FMNMX3.FTZ R6, R6, R3, R145, !PT ;  /* 0x0000000306067276 */ /* 0x000fe20007810091 */
[----:B------:R-:W-:Y:S01]  /*d080*/  IMAD.WIDE.U32 R22, R4, -0x326172a9, RZ ;  /* 0xcd9e8d5704167825 */ /* 0x000fe200078e00ff */
[----:B------:R-:W-:Y:S02]  /*d090*/  LOP3.LUT R36, R36, UR14, R33, 0x96, !PT ;  /* 0x0000000e24247c12 */ /* 0x000fe4000f8e9621 */
[----:B------:R-:W-:Y:S01]  /*d0a0*/  FMNMX3.FTZ R14, R14, R125, R129, !PT ;  /* 0x0000007d0e0e7276 */ /* 0x000fe20007810081 */
[----:B------:R-:W3:Y:S01]  /*d0b0*/  SHFL.BFLY PT, R9, R6, 0x2, 0x1f ;  /* 0x0c401f0006097f89 */ /* 0x000ee200000e0000 */
[----:B------:R-:W-:Y:S01]  /*d0c0*/  LOP3.LUT R18, R232, UR17, R7, 0x96, !PT ;  /* 0x00000011e8127c12 */ /* 0x000fe2000f8e9607 */
[----:B------:R-:W-:Y:S01]  /*d0d0*/  IMAD.WIDE.U32 R36, R36, -0x2daee0ad, RZ ;  /* 0xd2511f5324247825 */ /* 0x000fe200078e00ff */
[----:B------:R-:W-:Y:S02]  /*d0e0*/  FMNMX3.FTZ R14, R14, R142, R158, !PT ;  /* 0x0000008e0e0e7276 */ /* 0x000fe4000781009e */
[----:B-1----:R-:W-:Y:S01]  /*d0f0*/  FMNMX.FTZ R10, R13, R10, !PT ;  /* 0x0000000a0d0a7209 */ /* 0x002fe20007810000 */
[----:B------:R-:W-:Y:S01]  /*d100*/  IMAD.WIDE.U32 R18, R18, -0x326172a9, RZ ;  /* 0xcd9e8d5712127825 */ /* 0x000fe200078e00ff */
[----:B------:R-:W-:-:S02]  /*d110*/  FMNMX3.FTZ R14, R14, R149, R229, !PT ;  /* 0x000000950e0e7276 */ /* 0x000fc400078100e5 */
[----:B------:R-:W-:Y:S01]  /*d120*/  LOP3.LUT R20, R20, UR10, R37, 0x96, !PT ;  /* 0x0000000a14147c12 */ /* 0x000fe2000f8e9625 */
[----:B------:R-:W1:Y:S01]  /*d130*/  SHFL.BFLY PT, R169, R10, 0x1, 0x1f ;  /* 0x0c201f000aa97f89 */ /* 0x000e6200000e0000 */
[----:B------:R-:W-:Y:S02]  /*d140*/  FMNMX3.FTZ R14, R14, R237, R236, !PT ;  /* 0x000000ed0e0e7276 */ /* 0x000fe400078100ec */
[----:B------:R-:W-:Y:S01]  /*d150*/  LOP3.LUT R7, R248, UR4, R19, 0x96, !PT ;  /* 0x00000004f8077c12 */ /* 0x000fe2000f8e9613 */
[----:B------:R-:W-:Y:S01]  /*d160*/  IMAD.WIDE.U32 R20, R20, -0x326172a9, RZ ;  /* 0xcd9e8d5714147825 */ /* 0x000fe200078e00ff */
[----:B------:R-:W-:Y:S01]  /*d170*/  LOP3.LUT R5, R18, UR14, R39, 0x96, !PT ;  /* 0x0000000e12057c12 */ /* 0x000fe2000f8e9627 */
[----:B------:R-:W4:Y:S01]  /*d180*/  SHFL.BFLY PT, R11, R14, 0x2, 0x1f ;  /* 0x0c401f000e0b7f89 */ /* 0x000f2200000e0000 */
[----:B--2---:R-:W-:Y:S01]  /*d190*/  FMNMX.FTZ R12, R8, R12, !PT ;  /* 0x0000000c080c7209 */ /* 0x004fe20007810000 */
[----:B------:R-:W-:Y:S01]  /*d1a0*/  IMAD.WIDE.U32 R18, R7, -0x2daee0ad, RZ ;  /* 0xd2511f5307127825 */ /* 0x000fe200078e00ff */
[----:B------:R-:W-:-:S02]  /*d1b0*/  LOP3.LUT R7, R22, UR12, R21, 0x96, !PT ;  /* 0x0000000c16077c12 */ /* 0x000fc4000f8e9615 */
[----:B------:R-:W-:Y:S01]  /*d1c0*/  PRMT R17, R20, 0x7773, RZ ;  /* 0x0000777314117816 */ /* 0x000fe200000000ff */
[----:B------:R-:W2:Y:S01]  /*d1d0*/  SHFL.BFLY PT, R168, R12, 0x1, 0x1f ;  /* 0x0c201f000ca87f89 */ /* 0x000ea200000e0000 */
[----:B------:R-:W-:Y:S01]  /*d1e0*/  LOP3.LUT R8, R7, 0xffff, RZ, 0xc0, !PT ;  /* 0x0000ffff07087812 */ /* 0x000fe200078ec0ff */
[----:B------:R-:W-:Y:S01]  /*d1f0*/  IMAD.WIDE.U32 R26, R5, -0x2daee0ad, RZ ;  /* 0xd2511f53051a7825 */ /* 0x000fe200078e00ff */
[----:B---3--:R-:W-:Y:S02]  /*d200*/  FMNMX.FTZ R9, R6, R9, !PT ;  /* 0x0000000906097209 */ /* 0x008fe40007810000 */
[----:B------:R-:W-:Y:S02]  /*d210*/  LOP3.LUT R6, R7, 0xff, RZ, 0xc0, !PT ;  /* 0x000000ff07067812 */ /* 0x000fe400078ec0ff */
[----:B------:R-:W-:Y:S02]  /*d220*/  SHF.R.U32.HI R8, RZ, 0x8, R8 ;  /* 0x00000008ff087819 */ /* 0x000fe40000011608 */
[----:B------:R-:W-:-:S02]  /*d230*/  LOP3.LUT R4, R18, UR10, R27, 0x96, !PT ;  /* 0x0000000a12047c12 */ /* 0x000fc4000f8e961b */
[----:B------:R-:W-:Y:S02]  /*d240*/  PRMT R8, R6, 0x5410, R8 ;  /* 0x0000541006087816 */ /* 0x000fe40000000008 */
[----:B------:R-:W3:Y:S01]  /*d250*/  SHFL.BFLY PT, R6, R9, 0x1, 0x1f ;  /* 0x0c201f0009067f89 */ /* 0x000ee200000e0000 */
[----:B-1----:R-:W-:Y:S02]  /*d260*/  FMNMX.FTZ R169, R10, R169, !PT ;  /* 0x000000a90aa97209 */ /* 0x002fe40007810000 */
[----:B------:R-:W-:Y:S01]  /*d270*/  LOP3.LUT R5, R16, UR15, R19, 0x96, !PT ;  /* 0x0000000f10057c12 */ /* 0x000fe2000f8e9613 */
[----:B------:R-:W-:Y:S01]  /*d280*/  IMAD.WIDE.U32 R18, R4, -0x326172a9, RZ ;  /* 0xcd9e8d5704127825 */ /* 0x000fe200078e00ff */
[----:B----4-:R-:W-:-:S03]  /*d290*/  FMNMX.FTZ R11, R14, R11, !PT ;  /* 0x0000000b0e0b7209 */ /* 0x010fc60007810000 */
[C---:B------:R-:W-:Y:S01]  /*d2a0*/  FMUL.FTZ R166, R169.reuse, UR5 ;  /* 0x00000005a9a67c20 */ /* 0x040fe20008410000 */
[----:B------:R-:W-:Y:S01]  /*d2b0*/  FSETP.NEU.FTZ.AND P1, PT, R169, -INF , PT ;  /* 0xff800000a900780b */ /* 0x000fe20003f3d000 */
[----:B------:R-:W-:Y:S01]  /*d2c0*/  IMAD.MOV.U32 R14, RZ, RZ, R18 ;  /* 0x000000ffff0e7224 */ /* 0x000fe200078e0012 */
[----:B------:R-:W-:Y:S01]  /*d2d0*/  PRMT R13, R18, 0x7773, RZ ;  /* 0x00007773120d7816 */ /* 0x000fe200000000ff */
[----:B------:R-:W1:Y:S01]  /*d2e0*/  SHFL.BFLY PT, R171, R11, 0x1, 0x1f ;  /* 0x0c201f000bab7f89 */ /* 0x000e6200000e0000 */
[----:B--2---:R-:W-:Y:S01]  /*d2f0*/  FMNMX.FTZ R168, R12, R168, !PT ;  /* 0x000000a80ca87209 */ /* 0x004fe20007810000 */
[----:B------:R-:W-:Y:S01]  /*d300*/  IMAD.MOV.U32 R16, RZ, RZ, R20 ;  /* 0x000000ffff107224 */ /* 0x000fe200078e0014 */
[----:B------:R-:W-:Y:S01]  /*d310*/  FSEL R166, R166, RZ, P1 ;  /* 0x000000ffa6a67208 */ /* 0x000fe20000800000 */
[----:B------:R-:W-:Y:S01]  /*d320*/  IMAD.WIDE.U32 R34, R5, -0x326172a9, RZ ;  /* 0xcd9e8d5705227825 */ /* 0x000fe200078e00ff */
[----:B------:R-:W-:-:S03]  /*d330*/  FSETP.NEU.FTZ.AND P0, PT, R168, -INF , PT ;  /* 0xff800000a800780b */ /* 0x000fc60003f1d000 */
[----:B------:R-:W-:Y:S01]  /*d340*/  FMUL.FTZ R155, R168, UR5 ;  /* 0x00000005a89b7c20 */ /* 0x000fe20008410000 */
[----:B------:R-:W-:Y:S01]  /*d350*/  PRMT R15, R18, 0x7772, RZ ;  /* 0x00007772120f7816 */ /* 0x000fe200000000ff */
[--C-:B------:R-:W-:Y:S01]  /*d360*/  FFMA.FTZ R160, R170, UR5, -R166.reuse ;  /* 0x00000005aaa07c23 */ /* 0x100fe200080108a6 */
[--C-:B------:R-:W-:Y:S01]  /*d370*/  FFMA.FTZ R159, R174, UR5, -R166.reuse ;  /* 0x00000005ae9f7c23 */ /* 0x100fe200080108a6 */
[--C-:B------:R-:W-:Y:S01]  /*d380*/  FFMA.FTZ R174, R180, UR5, -R166.reuse ;  /* 0x00000005b4ae7c23 */ /* 0x100fe200080108a6 */
[----:B------:R-:W-:Y:S01]  /*d390*/  FSEL R155, R155, RZ, P0 ;  /* 0x000000ff9b9b7208 */ /* 0x000fe20000000000 */
[--C-:B------:R-:W-:Y:S01]  /*d3a0*/  FFMA.FTZ R238, R238, UR5, -R166.reuse ;  /* 0x00000005eeee7c23 */ /* 0x100fe200080108a6 */
[----:B------:R-:W-:Y:S01]  /*d3b0*/  PRMT R15, R15, 0x5410, R13 ;  /* 0x000054100f0f7816 */ /* 0x000fe2000000000d */
[----:B------:R-:W-:Y:S01]  /*d3c0*/  MUFU.EX2 R160, R160 ;  /* 0x000000a000a07308 */ /* 0x000fe20000000800 */
[----:B---3--:R-:W-:Y:S01]  /*d3d0*/  FMNMX.FTZ R170, R9, R6, !PT ;  /* 0x0000000609aa7209 */ /* 0x008fe20007810000 */
[--C-:B------:R-:W-:Y:S01]  /*d3e0*/  FFMA.FTZ R154, R173, UR5, -R155.reuse ;  /* 0x00000005ad9a7c23 */ /* 0x100fe2000801089b */
[--C-:B------:R-:W-:Y:S01]  /*d3f0*/  FFMA.FTZ R173, R189, UR5, -R166.reuse ;  /* 0x00000005bdad7c23 */ /* 0x100fe200080108a6 */
[----:B------:R-:W-:Y:S01]  /*d400*/  FFMA.FTZ R187, R187, UR5, -R155 ;  /* 0x00000005bbbb7c23 */ /* 0x000fe2000801089b */
[C---:B------:R-:W-:Y:S01]  /*d410*/  FSETP.NEU.FTZ.AND P2, PT, R170.reuse, -INF , PT ;  /* 0xff800000aa00780b */ /* 0x040fe20003f5d000 */
[----:B------:R-:W-:Y:S01]  /*d420*/  MUFU.EX2 R174, R174 ;  /* 0x000000ae00ae7308 */ /* 0x000fe20000000800 */
[----:B------:R-:W-:Y:S01]  /*d430*/  PRMT R13, R7, 0x7632, R13 ;  /* 0x00007632070d7816 */ /* 0x000fe2000000000d */
[----:B------:R-:W-:Y:S01]  /*d440*/  VIADD R189, R227, 0x4020 ;  /* 0x00004020e3bd7836 */ /* 0x000fe20000000000 */
[----:B------:R-:W-:Y:S01]  /*d450*/  FSEL R25, R170, RZ, P2 ;  /* 0x000000ffaa197208 */ /* 0x000fe20001000000 */
[----:B------:R-:W2:Y:S01]  /*d460*/  MUFU.EX2 R173, R173 ;  /* 0x000000ad00ad7308 */ /* 0x000ea20000000800 */
[----:B-1----:R-:W-:Y:S01]  /*d470*/  FMNMX.FTZ R171, R11, R171, !PT ;  /* 0x000000ab0bab7209 */ /* 0x002fe20007810000 */
[----:B------:R-:W-:Y:S01]  /*d480*/  @P6 VIADD R189, R226, 0xffffffe0 ;  /* 0xffffffe0e2bd6836 */ /* 0x000fe20000000000 */
[----:B------:R-:W-:Y:S01]  /*d490*/  PRMT R30, R18, 0x7771, RZ ;  /* 0x00007771121e7816 */ /* 0x000fe200000000ff */
[----:B------:R-:W-:Y:S01]  /*d4a0*/  FADD.FTZ R25, R135, -R25 ;  /* 0x8000001987197221 */ /* 0x000fe20000010000 */
[----:B------:R-:W1:Y:S01]  /*d4b0*/  MUFU.EX2 R159, R159 ;  /* 0x0000009f009f7308 */ /* 0x000e620000000800 */
[----:B------:R-:W-:Y:S01]  /*d4c0*/  LOP3.LUT R14, R14, 0xff, RZ, 0xc0, !PT ;  /* 0x000000ff0e0e7812 */ /* 0x000fe200078ec0ff */
[----:B------:R-:W-:Y:S01]  /*d4d0*/  FMUL.FTZ R243, R171, UR5 ;  /* 0x00000005abf37c20 */ /* 0x000fe20008410000 */
[C---:B------:R-:W-:Y:S01]  /*d4e0*/  PRMT R4, R20.reuse, 0x7771, RZ ;  /* 0x0000777114047816 */ /* 0x040fe200000000ff */
[----:B------:R-:W-:Y:S01]  /*d4f0*/  MUFU.EX2 R154, R154 ;  /* 0x0000009a009a7308 */ /* 0x000fe20000000800 */
[----:B------:R-:W-:Y:S01]  /*d500*/  PRMT R5, R20, 0x7772, RZ ;  /* 0x0000777214057816 */ /* 0x000fe200000000ff */
[----:B------:R-:W-:Y:S01]  /*d510*/  FMUL.FTZ R33, R25, UR5 ;  /* 0x0000000519217c20 */ /* 0x000fe20008410000 */
[----:B------:R-:W-:Y:S01]  /*d520*/  LOP3.LUT R16, R16, 0xff, RZ, 0xc0, !PT ;  /* 0x000000ff10107812 */ /* 0x000fe200078ec0ff */
[----:B------:R3:W4:Y:S01]  /*d530*/  MUFU.EX2 R135, R187 ;  /* 0x000000bb00877308 */ /* 0x0007220000000800 */
[----:B------:R-:W-:Y:S01]  /*d540*/  SHF.R.U32.HI R7, RZ, 0x18, R7 ;  /* 0x00000018ff077819 */ /* 0x000fe20000011607 */
[--C-:B------:R-:W-:Y:S01]  /*d550*/  FFMA.FTZ R99, R99, UR5, -R166.reuse ;  /* 0x0000000563637c23 */ /* 0x100fe200080108a6 */
[----:B------:R-:W-:Y:S01]  /*d560*/  LOP3.LUT R13, R13, 0xff, RZ, 0xc0, !PT ;  /* 0x000000ff0d0d7812 */ /* 0x000fe200078ec0ff */
[----:B------:R-:W-:Y:S01]  /*d570*/  FFMA.FTZ R74, R74, UR5, -R166 ;  /* 0x000000054a4a7c23 */ /* 0x000fe200080108a6 */
[----:B------:R-:W-:Y:S01]  /*d580*/  FSEL R6, R169, RZ, P1 ;  /* 0x000000ffa9067208 */ /* 0x000fe20000800000 */
[----:B------:R-:W-:Y:S01]  /*d590*/  FFMA.FTZ R68, R68, UR5, -R155 ;  /* 0x0000000544447c23 */ /* 0x000fe2000801089b */
[----:B------:R-:W-:Y:S01]  /*d5a0*/  LOP3.LUT R24, R34, UR12, R19, 0x96, !PT ;  /* 0x0000000c22187c12 */ /* 0x000fe2000f8e9613 */
[----:B------:R-:W-:Y:S01]  /*d5b0*/  FFMA.FTZ R60, R60, UR5, -R155 ;  /* 0x000000053c3c7c23 */ /* 0x000fe2000801089b */
[----:B------:R-:W-:Y:S01]  /*d5c0*/  FSETP.NEU.FTZ.AND P3, PT, R171, -INF , PT ;  /* 0xff800000ab00780b */ /* 0x000fe20003f7d000 */
[----:B------:R-:W-:Y:S01]  /*d5d0*/  FADD.FTZ R6, R134, -R6 ;  /* 0x8000000686067221 */ /* 0x000fe20000010000 */
[----:B------:R-:W-:Y:S01]  /*d5e0*/  PRMT R30, R14, 0x5410, R30 ;  /* 0x000054100e1e7816 */ /* 0x000fe2000000001e */
[----:B------:R-:W-:Y:S01]  /*d5f0*/  FFMA.FTZ R72, R72, UR5, -R166 ;  /* 0x0000000548487c23 */ /* 0x000fe200080108a6 */
[----:B------:R-:W-:Y:S01]  /*d600*/  PRMT R5, R5, 0x5410, R17 ;  /* 0x0000541005057816 */ /* 0x000fe20000000011 */
[----:B------:R-:W-:Y:S01]  /*d610*/  FMUL.FTZ R6, R6, UR5 ;  /* 0x0000000506067c20 */ /* 0x000fe20008410000 */
[----:B------:R-:W-:Y:S01]  /*d620*/  PRMT R4, R16, 0x5410, R4 ;  /* 0x0000541010047816 */ /* 0x000fe20000000004 */
[----:B------:R-:W-:Y:S01]  /*d630*/  MUFU.EX2 R68, R68 ;  /* 0x0000004400447308 */ /* 0x000fe20000000800 */
[----:B------:R-:W-:Y:S01]  /*d640*/  PRMT R7, R13, 0x5410, R7 ;  /* 0x000054100d077816 */ /* 0x000fe20000000007 */
[----:B------:R-:W-:Y:S01]  /*d650*/  FFMA.FTZ R58, R58, UR5, -R166 ;  /* 0x000000053a3a7c23 */ /* 0x000fe200080108a6 */
[----:B------:R-:W-:Y:S01]  /*d660*/  FSEL R14, R168, RZ, P0 ;  /* 0x000000ffa80e7208 */ /* 0x000fe20000000000 */
[----:B------:R-:W-:Y:S01]  /*d670*/  MUFU.EX2 R60, R60 ;  /* 0x0000003c003c7308 */ /* 0x000fe20000000800 */
[C---:B------:R-:W-:Y:S01]  /*d680*/  PRMT R10, R24.reuse, 0x7632, R10 ;  /* 0x00007632180a7816 */ /* 0x040fe2000000000a */
[--C-:B------:R-:W-:Y:S01]  /*d690*/  FFMA.FTZ R63, R63, UR5, -R155.reuse ;  /* 0x000000053f3f7c23 */ /* 0x100fe2000801089b */
[----:B------:R-:W-:Y:S01]  /*d6a0*/  FSEL R20, R171, RZ, P3 ;  /* 0x000000ffab147208 */ /* 0x000fe20001800000 */
[----:B------:R-:W-:Y:S01]  /*d6b0*/  FADD.FTZ R14, R133, -R14 ;  /* 0x8000000e850e7221 */ /* 0x000fe20000010000 */
[----:B------:R-:W-:Y:S01]  /*d6c0*/  LOP3.LUT R28, R24, 0xffff, RZ, 0xc0, !PT ;  /* 0x0000ffff181c7812 */ /* 0x000fe200078ec0ff */
[----:B------:R-:W-:Y:S01]  /*d6d0*/  FFMA.FTZ R133, R188, UR5, -R155 ;  /* 0x00000005bc857c23 */ /* 0x000fe2000801089b */
[----:B------:R-:W-:Y:S01]  /*d6e0*/  FSEL R243, R243, RZ, P3 ;  /* 0x000000fff3f37208 */ /* 0x000fe20001800000 */
[----:B------:R-:W-:Y:S01]  /*d6f0*/  FADD.FTZ R20, R136, -R20 ;  /* 0x8000001488147221 */ /* 0x000fe20000010000 */
[----:B------:R-:W-:Y:S01]  /*d700*/  LOP3.LUT R16, R5, 0xff00ff, RZ, 0xc0, !PT ;  /* 0x00ff00ff05107812 */ /* 0x000fe200078ec0ff */
[----:B---3--:R-:W-:Y:S01]  /*d710*/  FMUL.FTZ R187, R14, UR5 ;  /* 0x000000050ebb7c20 */ /* 0x008fe20008410000 */
[----:B------:R-:W-:Y:S01]  /*d720*/  LOP3.LUT R11, R24, 0xff, RZ, 0xc0, !PT ;  /* 0x000000ff180b7812 */ /* 0x000fe200078ec0ff */
[----:B------:R-:W-:Y:S01]  /*d730*/  FFMA.FTZ R136, R172, UR5, -R243 ;  /* 0x00000005ac887c23 */ /* 0x000fe200080108f3 */
[----:B------:R-:W-:Y:S01]  /*d740*/  LOP3.LUT R10, R10, 0xff, RZ, 0xc0, !PT ;  /* 0x000000ff0a0a7812 */ /* 0x000fe200078ec0ff */
[----:B------:R-:W-:Y:S01]  /*d750*/  FFMA.FTZ R172, R252, UR5, -R155 ;  /* 0x00000005fcac7c23 */ /* 0x000fe2000801089b */
[--C-:B------:R-:W-:Y:S01]  /*d760*/  HSET2.LE.AND R8, R8, R161.reuse, PT ;  /* 0x000000a108087233 */ /* 0x100fe20003803000 */
[----:B------:R-:W3:Y:S01]  /*d770*/  MUFU.EX2 R188, R6 ;  /* 0x0000000600bc7308 */ /* 0x000ee20000000800 */
[--C-:B------:R-:W-:Y:S01]  /*d780*/  HSET2.LE.AND R7, R7, R161.reuse, PT ;  /* 0x000000a107077233 */ /* 0x100fe20003803000 */
[--C-:B------:R-:W-:Y:S01]  /*d790*/  FFMA.FTZ R134, R186, UR5, -R243.reuse ;  /* 0x00000005ba867c23 */ /* 0x100fe200080108f3 */
[--C-:B------:R-:W-:Y:S01]  /*d7a0*/  HSET2.LE.AND R4, R4, R161.reuse, PT ;  /* 0x000000a104047233 */ /* 0x100fe20003803000 */
[----:B------:R-:W-:Y:S01]  /*d7b0*/  MUFU.EX2 R172, R172 ;  /* 0x000000ac00ac7308 */ /* 0x000fe20000000800 */
[----:B--2---:R-:W-:Y:S01]  /*d7c0*/  F2FP.BF16.F32.PACK_AB R5, R173, R174 ;  /* 0x000000aead05723e */ /* 0x004fe200000010ff */
[--C-:B------:R-:W-:Y:S01]  /*d7d0*/  FFMA.FTZ R186, R181, UR5, -R243.reuse ;  /* 0x00000005b5ba7c23 */ /* 0x100fe200080108f3 */
[----:B------:R-:W-:Y:S01]  /*d7e0*/  SHF.R.U32.HI R24, RZ, 0x18, R24 ;  /* 0x00000018ff187819 */ /* 0x000fe20000011618 */
[----:B------:R-:W-:Y:S01]  /*d7f0*/  MUFU.EX2 R133, R133 ;  /* 0x0000008500857308 */ /* 0x000fe20000000800 */
[----:B------:R-:W-:Y:S01]  /*d800*/  SHF.R.U32.HI R28, RZ, 0x8, R28 ;  /* 0x00000008ff1c7819 */ /* 0x000fe2000001161c */
[----:B------:R-:W-:Y:S01]  /*d810*/  FMUL.FTZ R181, R170, UR5 ;  /* 0x00000005aab57c20 */ /* 0x000fe20008410000 */
[----:B-1----:R-:W-:Y:S01]  /*d820*/  F2FP.BF16.F32.PACK_AB R12, R159, R160 ;  /* 0x000000a09f0c723e */ /* 0x002fe200000010ff */
[----:B------:R-:W1:Y:S01]  /*d830*/  MUFU.EX2 R187, R187 ;  /* 0x000000bb00bb7308 */ /* 0x000e620000000800 */
[----:B----4-:R-:W-:Y:S01]  /*d840*/  F2FP.BF16.F32.PACK_AB R13, R135, R154 ;  /* 0x0000009a870d723e */ /* 0x010fe200000010ff */
[----:B------:R-:W-:Y:S01]  /*d850*/  FFMA.FTZ R167, R167, UR5, -R243 ;  /* 0x00000005a7a77c23 */ /* 0x000fe200080108f3 */
[----:B------:R-:W-:Y:S01]  /*d860*/  PRMT R28, R11, 0x5410, R28 ;  /* 0x000054100b1c7816 */ /* 0x000fe2000000001c */
[----:B------:R-:W-:Y:S01]  /*d870*/  MUFU.EX2 R134, R134 ;  /* 0x0000008600867308 */ /* 0x000fe20000000800 */
[----:B------:R-:W-:Y:S01]  /*d880*/  PRMT R24, R10, 0x5410, R24 ;  /* 0x000054100a187816 */ /* 0x000fe20000000018 */
[----:B---3--:R-:W-:Y:S01]  /*d890*/  FMUL.FTZ R21, R201, R188 ;  /* 0x000000bcc9157220 */ /* 0x008fe20000410000 */
[----:B------:R-:W-:Y:S01]  /*d8a0*/  LOP3.LUT R12, R12, R8, RZ, 0xc0, !PT ;  /* 0x000000080c0c7212 */ /* 0x000fe200078ec0ff */
[----:B------:R-:W2:Y:S01]  /*d8b0*/  MUFU.EX2 R186, R186 ;  /* 0x000000ba00ba7308 */ /* 0x000ea20000000800 */
[----:B------:R-:W-:Y:S01]  /*d8c0*/  LOP3.LUT R13, R13, R7, RZ, 0xc0, !PT ;  /* 0x000000070d0d7212 */ /* 0x000fe200078ec0ff */
[----:B------:R-:W3:Y:S01]  /*d8d0*/  LDSM.16.MT88.4 R8, [R227+0x4000] ;  /* 0x00400000e308783b */ /* 0x000ee20000004200 */
[----:B------:R-:W-:Y:S01]  /*d8e0*/  LOP3.LUT R14, R5, R4, RZ, 0xc0, !PT ;  /* 0x00000004050e7212 */ /* 0x000fe200078ec0ff */
[----:B------:R-:W-:Y:S01]  /*d8f0*/  MUFU.EX2 R167, R167 ;  /* 0x000000a700a77308 */ /* 0x000fe20000000800 */
[----:B------:R-:W-:Y:S01]  /*d900*/  FSEL R181, R181, RZ, P2 ;  /* 0x000000ffb5b57208 */ /* 0x000fe20001000000 */
[----:B------:R-:W4:Y:S01]  /*d910*/  LDSM.16.MT88.4 R4, [R189] ;  /* 0x00000000bd04783b */ /* 0x000f220000004200 */
[--C-:B------:R-:W-:Y:S01]  /*d920*/  HSET2.LE.AND R16, R16, R161.reuse, PT ;  /* 0x000000a110107233 */ /* 0x100fe20003803000 */
[-C--:B-1----:R-:W-:Y:S01]  /*d930*/  FMUL.FTZ R18, R206, R187.reuse ;  /* 0x000000bbce127220 */ /* 0x082fe20000410000 */
[----:B------:R-:W-:Y:S01]  /*d940*/  F2FP.BF16.F32.PACK_AB R17, R133, R172 ;  /* 0x000000ac8511723e */ /* 0x000fe200000010ff */
[--C-:B------:R-:W-:Y:S01]  /*d950*/  FFMA.FTZ R180, R175, UR5, -R181.reuse ;  /* 0x00000005afb47c23 */ /* 0x100fe200080108b5 */
[--C-:B------:R-:W-:Y:S01]  /*d960*/  FFMA.FTZ R176, R176, UR5, -R181.reuse ;  /* 0x00000005b0b07c23 */ /* 0x100fe200080108b5 */
[--C-:B------:R-:W-:Y:S01]  /*d970*/  FFMA.FTZ R175, R246, UR5, -R181.reuse ;  /* 0x00000005f6af7c23 */ /* 0x100fe200080108b5 */
[----:B------:R-:W-:Y:S01]  /*d980*/  FFMA.FTZ R247, R247, UR5, -R181 ;  /* 0x00000005f7f77c23 */ /* 0x000fe200080108b5 */
[----:B------:R-:W-:Y:S01]  /*d990*/  LOP3.LUT R31, R15, 0xff00ff, RZ, 0xc0, !PT ;  /* 0x00ff00ff0f1f7812 */ /* 0x000fe200078ec0ff */
[----:B------:R-:W-:Y:S01]  /*d9a0*/  IMAD.MOV.U32 R206, RZ, RZ, R26 ;  /* 0x000000ffffce7224 */ /* 0x000fe200078e001a */
[----:B------:R-:W-:Y:S01]  /*d9b0*/  LOP3.LUT R15, R17, R16, RZ, 0xc0, !PT ;  /* 0x00000010110f7212 */ /* 0x000fe200078ec0ff */
[-C--:B------:R-:W-:Y:S01]  /*d9c0*/  FMUL.FTZ R16, R204, R188.reuse ;  /* 0x000000bccc107220 */ /* 0x080fe20000410000 */
[----:B------:R-:W-:Y:S01]  /*d9d0*/  MUFU.EX2 R180, R180 ;  /* 0x000000b400b47308 */ /* 0x000fe20000000800 */
[----:B------:R-:W-:Y:S01]  /*d9e0*/  FMUL.FTZ R26, R20, UR5 ;  /* 0x00000005141a7c20 */ /* 0x000fe20008410000 */
[----:B------:R-:W-:Y:S01]  /*d9f0*/  HSET2.LE.AND R29, R24, R161, PT ;  /* 0x000000a1181d7233 */ /* 0x000fe20003803000 */
[-C--:B------:R-:W-:Y:S01]  /*da00*/  FMUL.FTZ R20, R200, R188.reuse ;  /* 0x000000bcc8147220 */ /* 0x080fe20000410000 */
[----:B------:R-:W1:Y:S01]  /*da10*/  MUFU.EX2 R176, R176 ;  /* 0x000000b000b07308 */ /* 0x000e620000000800 */
[----:B------:R-:W-:Y:S01]  /*da20*/  FMUL.FTZ R24, R196, R188 ;  /* 0x000000bcc4187220 */ /* 0x000fe20000410000 */
[----:B------:R-:W-:Y:S01]  /*da30*/  FMUL.FTZ R19, R207, R187 ;  /* 0x000000bbcf137220 */ /* 0x000fe20000410000 */
[----:B------:R-:W-:Y:S01]  /*da40*/  LOP3.LUT R32, R32, UR13, R23, 0x96, !PT ;  /* 0x0000000d20207c12 */ /* 0x000fe2000f8e9617 */
[----:B------:R-:W-:Y:S01]  /*da50*/  MUFU.EX2 R175, R175 ;  /* 0x000000af00af7308 */ /* 0x000fe20000000800 */
[----:B------:R-:W-:-:S02]  /*da60*/  IMAD.MOV.U32 R207, RZ, RZ, R27 ;  /* 0x000000ffffcf7224 */ /* 0x000fc400078e001b */
[-C--:B------:R-:W-:Y:S01]  /*da70*/  FMUL.FTZ R17, R205, R188.reuse ;  /* 0x000000bccd117220 */ /* 0x080fe20000410000 */
[-C--:B------:R-:W-:Y:S01]  /*da80*/  FMUL.FTZ R22, R202, R187.reuse ;  /* 0x000000bbca167220 */ /* 0x080fe20000410000 */
[----:B------:R-:W-:Y:S01]  /*da90*/  MUFU.EX2 R204, R247 ;  /* 0x000000f700cc7308 */ /* 0x000fe20000000800 */
[-C--:B------:R-:W-:Y:S01]  /*daa0*/  FMUL.FTZ R23, R203, R187.reuse ;  /* 0x000000bbcb177220 */ /* 0x080fe20000410000 */
[-C--:B------:R-:W-:Y:S01]  /*dab0*/  FMUL.FTZ R25, R197, R188.reuse ;  /* 0x000000bcc5197220 */ /* 0x080fe20000410000 */
[-C--:B------:R-:W-:Y:S01]  /*dac0*/  FMUL.FTZ R27, R199, R187.reuse ;  /* 0x000000bbc71b7220 */ /* 0x080fe20000410000 */
[----:B------:R-:W5:Y:S01]  /*dad0*/  MUFU.EX2 R136, R136 ;  /* 0x0000008800887308 */ /* 0x000f620000000800 */
[-C--:B------:R-:W-:Y:S01]  /*dae0*/  FMUL.FTZ R192, R192, R188.reuse ;  /* 0x000000bcc0c07220 */ /* 0x080fe20000410000 */
[----:B------:R-:W-:Y:S01]  /*daf0*/  FMUL.FTZ R193, R193, R188 ;  /* 0x000000bcc1c17220 */ /* 0x000fe20000410000 */
[-C--:B------:R-:W-:Y:S01]  /*db00*/  FMUL.FTZ R194, R194, R187.reuse ;  /* 0x000000bbc2c27220 */ /* 0x080fe20000410000 */
[----:B------:R4:W4:Y:S01]  /*db10*/  MUFU.EX2 R200, R26 ;  /* 0x0000001a00c87308 */ /* 0x0009220000000800 */
[----:B------:R-:W-:Y:S01]  /*db20*/  FMUL.FTZ R195, R195, R187 ;  /* 0x000000bbc3c37220 */ /* 0x000fe20000410000 */
[--C-:B------:R-:W-:Y:S01]  /*db30*/  HSET2.LE.AND R30, R30, R161.reuse, PT ;  /* 0x000000a11e1e7233 */ /* 0x100fe20003803000 */
[----:B------:R-:W-:Y:S01]  /*db40*/  IMAD.MOV.U32 R202, RZ, RZ, R34 ;  /* 0x000000ffffca7224 */ /* 0x000fe200078e0022 */
[----:B------:R4:W4:Y:S01]  /*db50*/  MUFU.EX2 R196, R33 ;  /* 0x0000002100c47308 */ /* 0x0009220000000800 */
[--C-:B------:R-:W-:Y:S01]  /*db60*/  HSET2.LE.AND R31, R31, R161.reuse, PT ;  /* 0x000000a11f1f7233 */ /* 0x100fe20003803000 */
[----:B------:R-:W-:Y:S01]  /*db70*/  IMAD.MOV.U32 R203, RZ, RZ, R35 ;  /* 0x000000ffffcb7224 */ /* 0x000fe200078e0023 */
[----:B------:R-:W-:Y:S01]  /*db80*/  HSET2.LE.AND R28, R28, R161, PT ;  /* 0x000000a11c1c7233 */ /* 0x000fe20003803000 */
[----:B---3--:R-:W-:Y:S01]  /*db90*/  HMMA.16816.F32.BF16 R16, R12, R8, R16 ;  /* 0x000000080c10723c */ /* 0x008fe20000041810 */
[----:B--2---:R-:W-:Y:S01]  /*dba0*/  F2FP.BF16.F32.PACK_AB R34, R186, R134 ;  /* 0x00000086ba22723e */ /* 0x004fe200000010ff */
[----:B------:R-:W-:Y:S01]  /*dbb0*/  IMAD.WIDE.U32 R40, R32, -0x2daee0ad, RZ ;  /* 0xd2511f5320287825 */ /* 0x000fe200078e00ff */
[----:B-1----:R-:W-:-:S03]  /*dbc0*/  F2FP.BF16.F32.PACK_AB R35, R176, R180 ;  /* 0x000000b4b023723e */ /* 0x002fc600000010ff */
[----:B------:R-:W-:Y:S01]  /*dbd0*/  FFMA.FTZ R97, R97, UR5, -R243 ;  /* 0x0000000561617c23 */ /* 0x000fe200080108f3 */
[----:B-----5:R-:W-:Y:S01]  /*dbe0*/  F2FP.BF16.F32.PACK_AB R37, R136, R167 ;  /* 0x000000a78825723e */ /* 0x020fe200000010ff */
[----:B----4-:R-:W-:Y:S01]  /*dbf0*/  FMUL.FTZ R26, R198, R187 ;  /* 0x000000bbc61a7220 */ /* 0x010fe20000410000 */
[----:B------:R-:W-:Y:S01]  /*dc00*/  LOP3.LUT R30, R34, R30, RZ, 0xc0, !PT ;  /* 0x0000001e221e7212 */ /* 0x000fe200078ec0ff */
[C---:B------:R-:W-:Y:S01]  /*dc10*/  HMMA.16816.F32.BF16 R20, R12.reuse, R10, R20 ;  /* 0x0000000a0c14723c */ /* 0x040fe20000041814 */
[----:B------:R-:W-:Y:S01]  /*dc20*/  LOP3.LUT R29, R35, R29, RZ, 0xc0, !PT ;  /* 0x0000001d231d7212 */ /* 0x000fe200078ec0ff */
[----:B------:R-:W-:Y:S01]  /*dc30*/  FMUL.FTZ R32, R220, R200 ;  /* 0x000000c8dc207220 */ /* 0x000fe20000410000 */
[----:B------:R-:W-:Y:S01]  /*dc40*/  F2FP.BF16.F32.PACK_AB R33, R204, R175 ;  /* 0x000000afcc21723e */ /* 0x000fe200000010ff */
[----:B------:R-:W-:Y:S01]  /*dc50*/  FMUL.FTZ R34, R222, R196 ;  /* 0x000000c4de227220 */ /* 0x000fe20000410000 */
[----:B------:R-:W-:Y:S01]  /*dc60*/  LOP3.LUT R28, R37, R28, RZ, 0xc0, !PT ;  /* 0x0000001c251c7212 */ /* 0x000fe200078ec0ff */
[----:B------:R-:W-:Y:S01]  /*dc70*/  FMUL.FTZ R35, R223, R196 ;  /* 0x000000c4df237220 */ /* 0x000fe20000410000 */
[----:B------:R-:W-:Y:S01]  /*dc80*/  LOP3.LUT R31, R33, R31, RZ, 0xc0, !PT ;  /* 0x0000001f211f7212 */ /* 0x000fe200078ec0ff */
[C---:B------:R-:W-:Y:S01]  /*dc90*/  HMMA.16816.F32.BF16 R24, R12.reuse, R4, R24 ;  /* 0x000000040c18723c */ /* 0x040fe20000041818 */
[----:B------:R-:W-:Y:S01]  /*dca0*/  FMUL.FTZ R33, R221, R200 ;  /* 0x000000c8dd217220 */ /* 0x000fe20000410000 */
[----:B------:R-:W-:Y:S01]  /*dcb0*/  LOP3.LUT R37, R36, UR7, R41, 0x96, !PT ;  /* 0x0000000724257c12 */ /* 0x000fe2000f8e9629 */
[----:B------:R-:W-:Y:S01]  /*dcc0*/  IMAD.MOV.U32 R246, RZ, RZ, R38 ;  /* 0x000000fffff67224 */ /* 0x000fe200078e0026 */
[----:B------:R-:W-:Y:S01]  /*dcd0*/  PRMT R38, R40, 0x7773, RZ ;  /* 0x0000777328267816 */ /* 0x000fe200000000ff */
[----:B------:R-:W-:Y:S01]  /*dce0*/  IMAD.MOV.U32 R36, RZ, RZ, R40 ;  /* 0x000000ffff247224 */ /* 0x000fe200078e0028 */
[----:B------:R-:W-:Y:S01]  /*dcf0*/  LOP3.LUT R41, R37, 0xffff, RZ, 0xc0, !PT ;  /* 0x0000ffff25297812 */ /* 0x000fe200078ec0ff */
[----:B------:R-:W-:Y:S01]  /*dd00*/  IMAD.MOV.U32 R247, RZ, RZ, R39 ;  /* 0x000000fffff77224 */ /* 0x000fe200078e0027 */
[----:B------:R-:W-:Y:S01]  /*dd10*/  HMMA.16816.F32.BF16 R12, R12, R6, R192 ;  /* 0x000000060c0c723c */ /* 0x000fe200000418c0 */
[--C-:B------:R-:W-:Y:S01]  /*dd20*/  FFMA.FTZ R192, R110, UR5, -R166.reuse ;  /* 0x000000056ec07c23 */ /* 0x100fe200080108a6 */
[--C-:B------:R-:W-:Y:S01]  /*dd30*/  FFMA.FTZ R193, R240, UR5, -R155.reuse ;  /* 0x00000005f0c17c23 */ /* 0x100fe2000801089b */
[--C-:B------:R-:W-:Y:S01]  /*dd40*/  FFMA.FTZ R110, R241, UR5, -R166.reuse ;  /* 0x00000005f16e7c23 */ /* 0x100fe200080108a6 */
[----:B------:R-:W-:Y:S01]  /*dd50*/  FFMA.FTZ R240, R239, UR5, -R155 ;  /* 0x00000005eff07c23 */ /* 0x000fe2000801089b */
[----:B------:R-:W-:Y:S01]  /*dd60*/  PRMT R44, R40, 0x7772, RZ ;  /* 0x00007772282c7816 */ /* 0x000fe200000000ff */
[----:B------:R-:W-:Y:S01]  /*dd70*/  FFMA.FTZ R241, R242, UR5, -R166 ;  /* 0x00000005f2f17c23 */ /* 0x000fe200080108a6 */
[----:B------:R-:W-:Y:S01]  /*dd80*/  MUFU.EX2 R192, R192 ;  /* 0x000000c000c07308 */ /* 0x000fe20000000800 */
[C---:B------:R-:W-:Y:S01]  /*dd90*/  HMMA.16816.F32.BF16 R32, R28.reuse, R8, R32 ;  /* 0x000000081c20723c */ /* 0x040fe20000041820 */
[----:B------:R-:W-:Y:S01]  /*dda0*/  PRMT R8, R37, 0x7632, R8 ;  /* 0x0000763225087816 */ /* 0x000fe20000000008 */
[-C--:B------:R-:W-:Y:S01]  /*ddb0*/  FMUL.FTZ R42, R214, R196.reuse ;  /* 0x000000c4d62a7220 */ /* 0x080fe20000410000 */
[----:B------:R-:W1:Y:S01]  /*ddc0*/  MUFU.EX2 R110, R110 ;  /* 0x0000006e006e7308 */ /* 0x000e620000000800 */
[----:B------:R-:W-:Y:S01]  /*ddd0*/  PRMT R50, R40, 0x7771, RZ ;  /* 0x0000777128327816 */ /* 0x000fe200000000ff */
[----:B------:R-:W-:Y:S01]  /*dde0*/  FMUL.FTZ R43, R215, R196 ;  /* 0x000000c4d72b7220 */ /* 0x000fe20000410000 */
[----:B------:R-:W-:Y:S01]  /*ddf0*/  LOP3.LUT R9, R37, 0xff, RZ, 0xc0, !PT ;  /* 0x000000ff25097812 */ /* 0x000fe200078ec0ff */
[----:B------:R-:W-:Y:S01]  /*de00*/  MUFU.EX2 R193, R193 ;  /* 0x000000c100c17308 */ /* 0x000fe20000000800 */
[----:B------:R-:W-:Y:S01]  /*de10*/  SHF.R.U32.HI R40, RZ, 0x18, R37 ;  /* 0x00000018ff287819 */ /* 0x000fe20000011625 */
[----:B------:R-:W-:Y:S01]  /*de20*/  FFMA.FTZ R239, R245, UR5, -R155 ;  /* 0x00000005f5ef7c23 */ /* 0x000fe2000801089b */
[----:B------:R-:W-:Y:S01]  /*de30*/  SHF.R.U32.HI R41, RZ, 0x8, R41 ;  /* 0x00000008ff297819 */ /* 0x000fe20000011629 */
[----:B------:R-:W2:Y:S01]  /*de40*/  MUFU.EX2 R240, R240 ;  /* 0x000000f000f07308 */ /* 0x000ea20000000800 */
[----:B------:R-:W-:Y:S01]  /*de50*/  LOP3.LUT R8, R8, 0xff, RZ, 0xc0, !PT ;  /* 0x000000ff08087812 */ /* 0x000fe200078ec0ff */
[-C--:B------:R-:W-:Y:S01]  /*de60*/  FMUL.FTZ R208, R208, R200.reuse ;  /* 0x000000c8d0d07220 */ /* 0x080fe20000410000 */
[----:B------:R-:W-:Y:S01]  /*de70*/  PRMT R41, R9, 0x5410, R41 ;  /* 0x0000541009297816 */ /* 0x000fe20000000029 */
[----:B------:R3:W-:Y:S01]  /*de80*/  MUFU.EX2 R242, R238 ;  /* 0x000000ee00f27308 */ /* 0x0007e20000000800 */
[----:B------:R-:W-:Y:S01]  /*de90*/  PRMT R40, R8, 0x5410, R40 ;  /* 0x0000541008287816 */ /* 0x000fe20000000028 */
[----:B------:R-:W-:Y:S01]  /*dea0*/  FMUL.FTZ R209, R209, R200 ;  /* 0x000000c8d1d17220 */ /* 0x000fe20000410000 */
[----:B------:R-:W-:Y:S01]  /*deb0*/  PRMT R44, R44, 0x5410, R38 ;  /* 0x000054102c2c7816 */ /* 0x000fe20000000026 */
[----:B------:R-:W4:Y:S01]  /*dec0*/  MUFU.EX2 R241, R241 ;  /* 0x000000f100f17308 */ /* 0x000f220000000800 */
[----:B------:R-:W-:Y:S01]  /*ded0*/  LOP3.LUT R36, R36, 0xff, RZ, 0xc0, !PT ;  /* 0x000000ff24247812 */ /* 0x000fe200078ec0ff */
[----:B------:R-:W-:Y:S01]  /*dee0*/  FMUL.FTZ R210, R210, R196 ;  /* 0x000000c4d2d27220 */ /* 0x000fe20000410000 */
[--C-:B------:R-:W-:Y:S01]  /*def0*/  HSET2.LE.AND R48, R41, R161.reuse, PT ;  /* 0x000000a129307233 */ /* 0x100fe20003803000 */
[-C--:B------:R-:W-:Y:S01]  /*df00*/  FMUL.FTZ R41, R213, R200.reuse ;  /* 0x000000c8d5297220 */ /* 0x080fe20000410000 */
[----:B------:R-:W-:Y:S01]  /*df10*/  HSET2.LE.AND R49, R40, R161, PT ;  /* 0x000000a128317233 */ /* 0x000fe20003803000 */
[----:B------:R-:W-:Y:S01]  /*df20*/  FMUL.FTZ R40, R212, R200 ;  /* 0x000000c8d4287220 */ /* 0x000fe20000410000 */
[----:B-1----:R-:W-:Y:S01]  /*df30*/  F2FP.BF16.F32.PACK_AB R45, R110, R192 ;  /* 0x000000c06e2d723e */ /* 0x002fe200000010ff */
[----:B------:R-:W-:Y:S01]  /*df40*/  MUFU.EX2 R239, R239 ;  /* 0x000000ef00ef7308 */ /* 0x000fe20000000800 */
[----:B--2---:R-:W-:Y:S01]  /*df50*/  F2FP.BF16.F32.PACK_AB R46, R240, R193 ;  /* 0x000000c1f02e723e */ /* 0x004fe200000010ff */
[----:B---3--:R-:W-:Y:S01]  /*df60*/  FFMA.FTZ R238, R244, UR5, -R155 ;  /* 0x00000005f4ee7c23 */ /* 0x008fe2000801089b */
[----:B------:R-:W-:Y:S01]  /*df70*/  PRMT R50, R36, 0x5410, R50 ;  /* 0x0000541024327816 */ /* 0x000fe20000000032 */
[----:B------:R-:W-:Y:S01]  /*df80*/  FMUL.FTZ R211, R211, R196 ;  /* 0x000000c4d3d37220 */ /* 0x000fe20000410000 */
[----:B------:R-:W-:Y:S01]  /*df90*/  LOP3.LUT R48, R45, R48, RZ, 0xc0, !PT ;  /* 0x000000302d307212 */ /* 0x000fe200078ec0ff */
[----:B------:R-:W1:Y:S01]  /*dfa0*/  LDSM.16.MT88.4 R36, [R227+0x4400] ;  /* 0x00440000e324783b */ /* 0x000e620000004200 */
[----:B------:R-:W-:Y:S01]  /*dfb0*/  LOP3.LUT R49, R46, R49, RZ, 0xc0, !PT ;  /* 0x000000312e317212 */ /* 0x000fe200078ec0ff */
[----:B------:R-:W-:Y:S01]  /*dfc0*/  HMMA.16816.F32.BF16 R40, R28, R4, R40 ;  /* 0x000000041c28723c */ /* 0x000fe20000041828 */
[----:B------:R-:W-:Y:S01]  /*dfd0*/  LOP3.LUT R51, R44, 0xff00ff, RZ, 0xc0, !PT ;  /* 0x00ff00ff2c337812 */ /* 0x000fe200078ec0ff */
[----:B------:R-:W2:Y:S01]  /*dfe0*/  MUFU.EX2 R238, R238 ;  /* 0x000000ee00ee7308 */ /* 0x000ea20000000800 */
[----:B------:R-:W3:Y:S01]  /*dff0*/  LDSM.16.MT88.4 R44, [R189+0x400] ;  /* 0x00040000bd2c783b */ /* 0x000ee20000004200 */
[----:B------:R-:W-:-:S02]  /*e000*/  IMAD.U32 R5, RZ, RZ, UR23 ;  /* 0x00000017ff057e24 */ /* 0x000fc4000f8e00ff */
[-C--:B------:R-:W-:Y:S01]  /*e010*/  FMUL.FTZ R216, R216, R200.reuse ;  /* 0x000000c8d8d87220 */ /* 0x080fe20000410000 */
[----:B------:R-:W-:Y:S02]  /*e020*/  IMAD.U32 R4, RZ, RZ, UR22 ;  /* 0x00000016ff047e24 */ /* 0x000fe4000f8e00ff */
[----:B------:R-:W-:Y:S01]  /*e030*/  FMUL.FTZ R217, R217, R200 ;  /* 0x000000c8d9d97220 */ /* 0x000fe20000410000 */
[-C--:B------:R-:W-:Y:S01]  /*e040*/  FMUL.FTZ R218, R218, R196.reuse ;  /* 0x000000c4dada7220 */ /* 0x080fe20000410000 */
[--C-:B------:R-:W-:Y:S01]  /*e050*/  LOP3.LUT R5, R5, UR21, R235.reuse, 0x96, !PT ;  /* 0x0000001505057c12 */ /* 0x100fe2000f8e96eb */
[----:B------:R-:W-:Y:S01]  /*e060*/  FMUL.FTZ R219, R219, R196 ;  /* 0x000000c4dbdb7220 */ /* 0x000fe20000410000 */
[----:B------:R-:W-:Y:S01]  /*e070*/  LOP3.LUT R4, R4, UR21, R235, 0x96, !PT ;  /* 0x0000001504047c12 */ /* 0x000fe2000f8e96eb */
[----:B------:R-:W-:Y:S01]  /*e080*/  HMMA.16816.F32.BF16 R208, R28, R6, R208 ;  /* 0x000000061cd0723c */ /* 0x000fe200000418d0 */
[--C-:B------:R-:W-:Y:S01]  /*e090*/  HSET2.LE.AND R50, R50, R161.reuse, PT ;  /* 0x000000a132327233 */ /* 0x100fe20003803000 */
[----:B------:R-:W-:Y:S01]  /*e0a0*/  IMAD.WIDE.U32 R214, R5, -0x326172a9, RZ ;  /* 0xcd9e8d5705d67825 */ /* 0x000fe200078e00ff */
[----:B------:R-:W-:-:S03]  /*e0b0*/  HSET2.LE.AND R51, R51, R161, PT ;  /* 0x000000a133337233 */ /* 0x000fc60003803000 */
[----:B------:R-:W-:Y:S01]  /*e0c0*/  FFMA.FTZ R98, R98, UR5, -R243 ;  /* 0x0000000562627c23 */ /* 0x000fe200080108f3 */
[----:B------:R-:W-:Y:S01]  /*e0d0*/  LOP3.LUT R6, R246, UR13, R203, 0x96, !PT ;  /* 0x0000000df6067c12 */ /* 0x000fe2000f8e96cb */
[----:B------:R-:W-:Y:S01]  /*e0e0*/  IMAD.WIDE.U32 R202, R4, -0x326172a9, RZ ;  /* 0xcd9e8d5704ca7825 */ /* 0x000fe200078e00ff */
[----:B----4-:R-:W-:Y:S01]  /*e0f0*/  F2FP.BF16.F32.PACK_AB R195, R241, R242 ;  /* 0x000000f2f1c3723e */ /* 0x010fe200000010ff */
[----:B------:R-:W-:Y:S01]  /*e100*/  HMMA.16816.F32.BF16 R8, R28, R10, R216 ;  /* 0x0000000a1c08723c */ /* 0x000fe200000418d8 */
[----:B--2---:R-:W-:Y:S01]  /*e110*/  F2FP.BF16.F32.PACK_AB R194, R238, R239 ;  /* 0x000000efeec2723e */ /* 0x004fe200000010ff */
[----:B------:R-:W-:Y:S01]  /*e120*/  IMAD.WIDE.U32 R28, R6, -0x2daee0ad, RZ ;  /* 0xd2511f53061c7825 */ /* 0x000fe200078e00ff */
[----:B------:R-:W-:-:S03]  /*e130*/  LOP3.LUT R5, R164, UR11, R215, 0x96, !PT ;  /* 0x0000000ba4057c12 */ /* 0x000fc6000f8e96d7 */
[----:B------:R-:W-:Y:S01]  /*e140*/  FFMA.FTZ R104, R104, UR5, -R181 ;  /* 0x0000000568687c23 */ /* 0x000fe200080108b5 */
[----:B------:R-:W-:Y:S01]  /*e150*/  LOP3.LUT R50, R195, R50, RZ, 0xc0, !PT ;  /* 0x00000032c3327212 */ /* 0x000fe200078ec0ff */
[----:B------:R-:W-:Y:S01]  /*e160*/  IMAD.MOV.U32 R30, RZ, RZ, R28 ;  /* 0x000000ffff1e7224 */ /* 0x000fe200078e001c */
[----:B------:R-:W-:Y:S01]  /*e170*/  LOP3.LUT R51, R194, R51, RZ, 0xc0, !PT ;  /* 0x00000033c2337212 */ /* 0x000fe200078ec0ff */
[----:B------:R-:W-:Y:S01]  /*e180*/  MUFU.EX2 R98, R98 ;  /* 0x0000006200627308 */ /* 0x000fe20000000800 */
[----:B------:R-:W-:Y:S01]  /*e190*/  LOP3.LUT R31, R162, UR11, R215, 0x96, !PT ;  /* 0x0000000ba21f7c12 */ /* 0x000fe2000f8e96d7 */
[----:B------:R-:W-:Y:S01]  /*e1a0*/  FFMA.FTZ R103, R103, UR5, -R243 ;  /* 0x0000000567677c23 */ /* 0x000fe200080108f3 */
[----:B------:R-:W-:Y:S01]  /*e1b0*/  LOP3.LUT R198, R164, UR11, R203, 0x96, !PT ;  /* 0x0000000ba4c67c12 */ /* 0x000fe2000f8e96cb */
[----:B------:R-:W-:Y:S01]  /*e1c0*/  FFMA.FTZ R102, R102, UR5, -R243 ;  /* 0x0000000566667c23 */ /* 0x000fe200080108f3 */
[----:B------:R-:W-:Y:S01]  /*e1d0*/  LOP3.LUT R194, R202, UR9, R249, 0x96, !PT ;  /* 0x00000009cac27c12 */ /* 0x000fe2000f8e96f9 */
[----:B------:R-:W-:Y:S01]  /*e1e0*/  IMAD.WIDE.U32 R212, R31, -0x2daee0ad, RZ ;  /* 0xd2511f531fd47825 */ /* 0x000fe200078e00ff */
[----:B------:R-:W-:Y:S01]  /*e1f0*/  LOP3.LUT R197, R162, UR11, R203, 0x96, !PT ;  /* 0x0000000ba2c57c12 */ /* 0x000fe2000f8e96cb */
[----:B------:R-:W-:Y:S01]  /*e200*/  MUFU.EX2 R72, R72 ;  /* 0x0000004800487308 */ /* 0x000fe20000000800 */
[----:B------:R-:W-:Y:S01]  /*e210*/  LOP3.LUT R195, R202, UR9, R251, 0x96, !PT ;  /* 0x00000009cac37c12 */ /* 0x000fe2000f8e96fb */
[----:B------:R-:W-:Y:S01]  /*e220*/  IMAD.WIDE.U32 R202, R5, -0x2daee0ad, RZ ;  /* 0xd2511f5305ca7825 */ /* 0x000fe200078e00ff */
[----:B------:R-:W-:Y:S01]  /*e230*/  LOP3.LUT R4, R214, UR9, R249, 0x96, !PT ;  /* 0x00000009d6047c12 */ /* 0x000fe2000f8e96f9 */
[----:B-1----:R-:W-:Y:S01]  /*e240*/  HMMA.16816.F32.BF16 R16, R48, R36, R16 ;  /* 0x000000243010723c */ /* 0x002fe20000041810 */
[----:B------:R-:W-:Y:S01]  /*e250*/  LOP3.LUT R6, R206, UR7, R29, 0x96, !PT ;  /* 0x00000007ce067c12 */ /* 0x000fe2000f8e961d */
[----:B------:R-:W-:Y:S01]  /*e260*/  MUFU.EX2 R102, R102 ;  /* 0x0000006600667308 */ /* 0x000fe20000000800 */
[----:B------:R-:W-:Y:S01]  /*e270*/  LOP3.LUT R5, R232, UR17, R203, 0x96, !PT ;  /* 0x00000011e8057c12 */ /* 0x000fe2000f8e96cb */
[----:B------:R-:W-:Y:S01]  /*e280*/  IMAD.WIDE.U32 R206, R4, -0x2daee0ad, RZ ;  /* 0xd2511f5304ce7825 */ /* 0x000fe200078e00ff */
[----:B------:R-:W-:-:S03]  /*e290*/  PRMT R7, R28, 0x7771, RZ ;  /* 0x000077711c077816 */ /* 0x000fc600000000ff */
[----:B------:R-:W-:Y:S01]  /*e2a0*/  FFMA.FTZ R130, R130, UR5, -R243 ;  /* 0x0000000582827c23 */ /* 0x000fe200080108f3 */
[C---:B------:R-:W-:Y:S01]  /*e2b0*/  PRMT R29, R28.reuse, 0x7773, RZ ;  /* 0x000077731c1d7816 */ /* 0x040fe200000000ff */
[C---:B------:R-:W-:Y:S01]  /*e2c0*/  HMMA.16816.F32.BF16 R20, R48.reuse, R38, R20 ;  /* 0x000000263014723c */ /* 0x040fe20000041814 */
[----:B------:R-:W-:Y:S01]  /*e2d0*/  PRMT R28, R28, 0x7772, RZ ;  /* 0x000077721c1c7816 */ /* 0x000fe200000000ff */
[----:B------:R-:W-:Y:S01]  /*e2e0*/  FFMA.FTZ R56, R56, UR5, -R166 ;  /* 0x0000000538387c23 */ /* 0x000fe200080108a6 */
[----:B------:R-:W-:Y:S01]  /*e2f0*/  LOP3.LUT R31, R230, UR17, R213, 0x96, !PT ;  /* 0x00000011e61f7c12 */ /* 0x000fe2000f8e96d5 */
[----:B------:R-:W-:Y:S01]  /*e300*/  FFMA.FTZ R89, R89, UR5, -R243 ;  /* 0x0000000559597c23 */ /* 0x000fe200080108f3 */
[----:B------:R-:W-:Y:S01]  /*e310*/  LOP3.LUT R4, R202, UR16, R207, 0x96, !PT ;  /* 0x00000010ca047c12 */ /* 0x000fe2000f8e96cf */
[----:B------:R-:W-:Y:S01]  /*e320*/  FFMA.FTZ R91, R91, UR5, -R243 ;  /* 0x000000055b5b7c23 */ /* 0x000fe200080108f3 */
[----:B------:R-:W-:Y:S01]  /*e330*/  PRMT R29, R28, 0x5410, R29 ;  /* 0x000054101c1d7816 */ /* 0x000fe2000000001d */
[----:B---3--:R-:W-:Y:S01]  /*e340*/  HMMA.16816.F32.BF16 R24, R48, R44, R24 ;  /* 0x0000002c3018723c */ /* 0x008fe20000041818 */
[----:B------:R-:W-:Y:S01]  /*e350*/  LOP3.LUT R214, R214, UR9, R251, 0x96, !PT ;  /* 0x00000009d6d67c12 */ /* 0x000fe2000f8e96fb */
[----:B------:R-:W-:-:S04]  /*e360*/  IMAD.WIDE.U32 R202, R31, -0x326172a9, RZ ;  /* 0xcd9e8d571fca7825 */ /* 0x000fc800078e00ff */
[----:B------:R-:W-:Y:S01]  /*e370*/  FFMA.FTZ R28, R96, UR5, -R181 ;  /* 0x00000005601c7c23 */ /* 0x000fe200080108b5 */
[--C-:B------:R-:W-:Y:S01]  /*e380*/  FFMA.FTZ R31, R108, UR5, -R243.reuse ;  /* 0x000000056c1f7c23 */ /* 0x100fe200080108f3 */
[----:B------:R1:W-:Y:S01]  /*e390*/  MUFU.EX2 R96, R97 ;  /* 0x0000006100607308 */ /* 0x0003e20000000800 */
[----:B------:R-:W-:Y:S01]  /*e3a0*/  FFMA.FTZ R108, R106, UR5, -R243 ;  /* 0x000000056a6c7c23 */ /* 0x000fe200080108f3 */
[----:B------:R-:W-:Y:S01]  /*e3b0*/  IMAD.WIDE.U32 R214, R214, -0x2daee0ad, RZ ;  /* 0xd2511f53d6d67825 */ /* 0x000fe200078e00ff */
[----:B------:R-:W-:Y:S01]  /*e3c0*/  HMMA.16816.F32.BF16 R12, R48, R46, R12 ;  /* 0x0000002e300c723c */ /* 0x000fe2000004180c */
[----:B------:R2:W-:Y:S01]  /*e3d0*/  MUFU.EX2 R106, R31 ;  /* 0x0000001f006a7308 */ /* 0x0005e20000000800 */
[----:B------:R-:W-:Y:S01]  /*e3e0*/  LOP3.LUT R216, R250, UR4, R203, 0x96, !PT ;  /* 0x00000004fad87c12 */ /* 0x000fe2000f8e96cb */
[----:B------:R-:W-:Y:S01]  /*e3f0*/  IMAD.WIDE.U32 R50, R5, -0x326172a9, RZ ;  /* 0xcd9e8d5705327825 */ /* 0x000fe200078e00ff */
[----:B------:R-:W-:Y:S01]  /*e400*/  LOP3.LUT R5, R30, 0xff, RZ, 0xc0, !PT ;  /* 0x000000ff1e057812 */ /* 0x000fe200078ec0ff */
[----:B------:R-:W-:Y:S01]  /*e410*/  MUFU.EX2 R108, R108 ;  /* 0x0000006c006c7308 */ /* 0x000fe20000000800 */
[----:B------:R-:W-:Y:S01]  /*e420*/  LOP3.LUT R212, R212, UR16, R215, 0x96, !PT ;  /* 0x00000010d4d47c12 */ /* 0x000fe2000f8e96d7 */
[----:B------:R-:W-:Y:S01]  /*e430*/  IMAD.WIDE.U32 R48, R4, -0x326172a9, RZ ;  /* 0xcd9e8d5704307825 */ /* 0x000fe200078e00ff */
[----:B------:R-:W-:Y:S01]  /*e440*/  PRMT R7, R5, 0x5410, R7 ;  /* 0x0000541005077816 */ /* 0x000fe20000000007 */
[----:B------:R-:W-:Y:S01]  /*e450*/  MUFU.EX2 R56, R56 ;  /* 0x0000003800387308 */ /* 0x000fe20000000800 */
[----:B------:R-:W-:Y:S01]  /*e460*/  LOP3.LUT R5, R6, 0xffff, RZ, 0xc0, !PT ;  /* 0x0000ffff06057812 */ /* 0x000fe200078ec0ff */
[----:B-1----:R-:W-:Y:S01]  /*e470*/  FFMA.FTZ R97, R92, UR5, -R181 ;  /* 0x000000055c617c23 */ /* 0x002fe200080108b5 */
[----:B------:R-:W-:Y:S01]  /*e480*/  LOP3.LUT R50, R50, UR14, R49, 0x96, !PT ;  /* 0x0000000e32327c12 */ /* 0x000fe2000f8e9631 */
[----:B------:R-:W-:Y:S01]  /*e490*/  MUFU.EX2 R92, R28 ;  /* 0x0000001c005c7308 */ /* 0x000fe20000000800 */
[----:B------:R-:W-:Y:S01]  /*e4a0*/  SHF.R.U32.HI R5, RZ, 0x8, R5 ;  /* 0x00000008ff057819 */ /* 0x000fe20000011605 */
[----:B------:R-:W-:Y:S01]  /*e4b0*/  FFMA.FTZ R49, R105, UR5, -R181 ;  /* 0x0000000569317c23 */ /* 0x000fe200080108b5 */
[----:B--2---:R-:W-:Y:S01]  /*e4c0*/  LOP3.LUT R31, R6, 0xff, RZ, 0xc0, !PT ;  /* 0x000000ff061f7812 */ /* 0x004fe200078ec0ff */
[----:B------:R-:W1:Y:S01]  /*e4d0*/  MUFU.EX2 R97, R97 ;  /* 0x0000006100617308 */ /* 0x000e620000000800 */
[----:B------:R-:W-:Y:S01]  /*e4e0*/  IMAD.WIDE.U32 R212, R212, -0x326172a9, RZ ;  /* 0xcd9e8d57d4d47825 */ /* 0x000fe200078e00ff */
[----:B------:R-:W-:-:S03]  /*e4f0*/  LOP3.LUT R4, R248, UR4, R51, 0x96, !PT ;  /* 0x00000004f8047c12 */ /* 0x000fc6000f8e9633 */
[----:B------:R-:W-:Y:S01]  /*e500*/  FFMA.FTZ R59, R59, UR5, -R181 ;  /* 0x000000053b3b7c23 */ /* 0x000fe200080108b5 */
[----:B------:R-:W-:Y:S01]  /*e510*/  PRMT R5, R31, 0x5410, R5 ;  /* 0x000054101f057816 */ /* 0x000fe20000000005 */
[----:B------:R-:W-:Y:S01]  /*e520*/  MUFU.EX2 R105, R104 ;  /* 0x0000006800697308 */ /* 0x000fe20000000800 */
[----:B------:R-:W-:Y:S01]  /*e530*/  PRMT R31, R6, 0x7632, R31 ;  /* 0x00007632061f7816 */ /* 0x000fe2000000001f */
[----:B------:R-:W-:Y:S01]  /*e540*/  IMAD.WIDE.U32 R216, R216, -0x2daee0ad, RZ ;  /* 0xd2511f53d8d87825 */ /* 0x000fe200078e00ff */
[----:B------:R-:W-:Y:S01]  /*e550*/  SHF.R.U32.HI R6, RZ, 0x18, R6 ;  /* 0x00000018ff067819 */ /* 0x000fe20000011606 */
[----:B------:R-:W2:Y:S01]  /*e560*/  MUFU.EX2 R104, R49 ;  /* 0x0000003100687308 */ /* 0x000ea20000000800 */
[----:B------:R-:W-:Y:S01]  /*e570*/  LOP3.LUT R31, R31, 0xff, RZ, 0xc0, !PT ;  /* 0x000000ff1f1f7812 */ /* 0x000fe200078ec0ff */
[----:B------:R-:W-:Y:S01]  /*e580*/  IMAD.WIDE.U32 R50, R50, -0x2daee0ad, RZ ;  /* 0xd2511f5332327825 */ /* 0x000fe200078e00ff */
[----:B------:R-:W-:Y:S01]  /*e590*/  LOP3.LUT R29, R29, 0xff00ff, RZ, 0xc0, !PT ;  /* 0x00ff00ff1d1d7812 */ /* 0x000fe200078ec0ff */
[----:B------:R-:W-:Y:S01]  /*e5a0*/  MUFU.EX2 R59, R59 ;  /* 0x0000003b003b7308 */ /* 0x000fe20000000800 */
[----:B------:R-:W-:Y:S01]  /*e5b0*/  PRMT R31, R31, 0x5410, R6 ;  /* 0x000054101f1f7816 */ /* 0x000fe20000000006 */
[----:B------:R-:W-:Y:S01]  /*e5c0*/  FFMA.FTZ R220, R113, UR5, -R243 ;  /* 0x0000000571dc7c23 */ /* 0x000fe200080108f3 */
[----:B------:R-:W-:Y:S01]  /*e5d0*/  LOP3.LUT R202, R202, UR14, R213, 0x96, !PT ;  /* 0x0000000ecaca7c12 */ /* 0x000fe2000f8e96d5 */
[----:B------:R-:W-:Y:S01]  /*e5e0*/  FFMA.FTZ R113, R118, UR5, -R155 ;  /* 0x0000000576717c23 */ /* 0x000fe2000801089b */
[----:B------:R-:W-:Y:S01]  /*e5f0*/  LOP3.LUT R30, R214, UR15, R217, 0x96, !PT ;  /* 0x0000000fd61e7c12 */ /* 0x000fe2000f8e96d9 */
[----:B------:R-:W-:Y:S01]  /*e600*/  IMAD.WIDE.U32 R214, R4, -0x2daee0ad, RZ ;  /* 0xd2511f5304d67825 */ /* 0x000fe200078e00ff */
[----:B------:R-:W-:-:S03]  /*e610*/  HSET2.LE.AND R6, R7, R161, PT ;  /* 0x000000a107067233 */ /* 0x000fc60003803000 */
[----:B------:R-:W-:Y:S01]  /*e620*/  FFMA.FTZ R115, R115, UR5, -R166 ;  /* 0x0000000573737c23 */ /* 0x000fe200080108a6 */
[----:B------:R-:W-:Y:S01]  /*e630*/  HSET2.LE.AND R7, R29, R161, PT ;  /* 0x000000a11d077233 */ /* 0x000fe20003803000 */
[----:B------:R-:W-:Y:S01]  /*e640*/  IMAD.WIDE.U32 R202, R202, -0x2daee0ad, RZ ;  /* 0xd2511f53caca7825 */ /* 0x000fe200078e00ff */
[----:B-1----:R-:W-:-:S03]  /*e650*/  F2FP.BF16.F32.PACK_AB R4, R97, R92 ;  /* 0x0000005c6104723e */ /* 0x002fc600000010ff */
[--C-:B------:R-:W-:Y:S01]  /*e660*/  FFMA.FTZ R121, R121, UR5, -R155.reuse ;  /* 0x0000000579797c23 */ /* 0x100fe2000801089b */
[----:B------:R-:W-:Y:S01]  /*e670*/  F2FP.BF16.F32.PACK_AB R29, R96, R98 ;  /* 0x00000062601d723e */ /* 0x000fe200000010ff */
[----:B------:R-:W-:Y:S01]  /*e680*/  MUFU.EX2 R113, R113 ;  /* 0x0000007100717308 */ /* 0x000fe20000000800 */
[----:B------:R-:W-:Y:S01]  /*e690*/  LOP3.LUT R7, R4, R7, RZ, 0xc0, !PT ;  /* 0x0000000704077212 */ /* 0x000fe200078ec0ff */
[----:B------:R-:W-:Y:S01]  /*e6a0*/  FFMA.FTZ R114, R114, UR5, -R155 ;  /* 0x0000000572727c23 */ /* 0x000fe2000801089b */
[--C-:B------:R-:W-:Y:S01]  /*e6b0*/  HSET2.LE.AND R4, R5, R161.reuse, PT ;  /* 0x000000a105047233 */ /* 0x100fe20003803000 */
[--C-:B------:R-:W-:Y:S01]  /*e6c0*/  FFMA.FTZ R119, R119, UR5, -R243.reuse ;  /* 0x0000000577777c23 */ /* 0x100fe200080108f3 */
[----:B------:R-:W-:Y:S01]  /*e6d0*/  LOP3.LUT R6, R29, R6, RZ, 0xc0, !PT ;  /* 0x000000061d067212 */ /* 0x000fe200078ec0ff */
[----:B------:R-:W-:Y:S01]  /*e6e0*/  FFMA.FTZ R117, R117, UR5, -R243 ;  /* 0x0000000575757c23 */ /* 0x000fe200080108f3 */
[----:B------:R-:W-:Y:S01]  /*e6f0*/  HSET2.LE.AND R5, R31, R161, PT ;  /* 0x000000a11f057233 */ /* 0x000fe20003803000 */
[----:B------:R-:W-:Y:S01]  /*e700*/  MUFU.EX2 R114, R114 ;  /* 0x0000007200727308 */ /* 0x000fe20000000800 */
[----:B------:R-:W-:Y:S01]  /*e710*/  F2FP.BF16.F32.PACK_AB R31, R108, R106 ;  /* 0x0000006a6c1f723e */ /* 0x000fe200000010ff */
[----:B------:R-:W-:Y:S01]  /*e720*/  FFMA.FTZ R127, R127, UR5, -R166 ;  /* 0x000000057f7f7c23 */ /* 0x000fe200080108a6 */
[----:B--2---:R-:W-:Y:S01]  /*e730*/  F2FP.BF16.F32.PACK_AB R29, R104, R105 ;  /* 0x00000069681d723e */ /* 0x004fe200000010ff */
[----:B------:R-:W-:Y:S01]  /*e740*/  MUFU.EX2 R117, R117 ;  /* 0x0000007500757308 */ /* 0x000fe20000000800 */
[----:B------:R-:W-:Y:S01]  /*e750*/  LOP3.LUT R28, R216, UR10, R203, 0x96, !PT ;  /* 0x0000000ad81c7c12 */ /* 0x000fe2000f8e96cb */
[----:B------:R-:W-:Y:S01]  /*e760*/  IMAD.WIDE.U32 R216, R195, -0x2daee0ad, RZ ;  /* 0xd2511f53c3d87825 */ /* 0x000fe200078e00ff */
[----:B------:R-:W-:-:S03]  /*e770*/  LOP3.LUT R4, R31, R4, RZ, 0xc0, !PT ;  /* 0x000000041f047212 */ /* 0x000fc600078ec0ff */
[----:B------:R-:W-:Y:S01]  /*e780*/  FFMA.FTZ R148, R148, UR5, -R181 ;  /* 0x0000000594947c23 */ /* 0x000fe200080108b5 */
[----:B------:R-:W-:Y:S01]  /*e790*/  LOP3.LUT R5, R29, R5, RZ, 0xc0, !PT ;  /* 0x000000051d057212 */ /* 0x000fe200078ec0ff */
[----:B------:R-:W-:Y:S01]  /*e7a0*/  IMAD.WIDE.U32 R30, R30, -0x326172a9, RZ ;  /* 0xcd9e8d571e1e7825 */ /* 0x000fe200078e00ff */
[----:B------:R-:W-:-:S03]  /*e7b0*/  LOP3.LUT R49, R206, UR15, R215, 0x96, !PT ;  /* 0x0000000fce317c12 */ /* 0x000fc6000f8e96d7 */
[----:B------:R-:W-:Y:S01]  /*e7c0*/  FFMA.FTZ R146, R146, UR5, -R181 ;  /* 0x0000000592927c23 */ /* 0x000fe200080108b5 */
[----:B------:R-:W-:Y:S01]  /*e7d0*/  LOP3.LUT R51, R214, UR10, R51, 0x96, !PT ;  /* 0x0000000ad6337c12 */ /* 0x000fe2000f8e9633 */
[----:B------:R-:W-:Y:S01]  /*e7e0*/  IMAD.WIDE.U32 R206, R28, -0x326172a9, RZ ;  /* 0xcd9e8d571cce7825 */ /* 0x000fe200078e00ff */
[----:B------:R-:W-:Y:S01]  /*e7f0*/  LOP3.LUT R31, R212, UR13, R31, 0x96, !PT ;  /* 0x0000000dd41f7c12 */ /* 0x000fe2000f8e961f */
[----:B------:R-:W-:Y:S02]  /*e800*/  HMMA.16816.F32.BF16 R32, R4, R36, R32 ;  /* 0x000000240420723c */ /* 0x000fe40000041820 */
[----:B------:R-:W-:Y:S01]  /*e810*/  FFMA.FTZ R145, R145, UR5, -R181 ;  /* 0x0000000591917c23 */ /* 0x000fe200080108b5 */
[----:B------:R-:W-:Y:S01]  /*e820*/  IMAD.WIDE.U32 R212, R51, -0x326172a9, RZ ;  /* 0xcd9e8d5733d47825 */ /* 0x000fe200078e00ff */
[----:B------:R-:W-:-:S03]  /*e830*/  LOP3.LUT R28, R30, UR12, R207, 0x96, !PT ;  /* 0x0000000c1e1c7c12 */ /* 0x000fc6000f8e96cf */
[----:B------:R-:W-:Y:S01]  /*e840*/  FFMA.FTZ R131, R131, UR5, -R155 ;  /* 0x0000000583837c23 */ /* 0x000fe2000801089b */
[C---:B------:R-:W-:Y:S01]  /*e850*/  PRMT R29, R206.reuse, 0x7771, RZ ;  /* 0x00007771ce1d7816 */ /* 0x040fe200000000ff */
[----:B------:R-:W-:Y:S01]  /*e860*/  IMAD.MOV.U32 R30, RZ, RZ, R206 ;  /* 0x000000ffff1e7224 */ /* 0x000fe200078e00ce */
[C---:B------:R-:W-:Y:S01]  /*e870*/  PRMT R199, R206.reuse, 0x7773, RZ ;  /* 0x00007773cec77816 */ /* 0x040fe200000000ff */
[----:B------:R-:W-:Y:S01]  /*e880*/  IMAD.MOV.U32 R36, RZ, RZ, R212 ;  /* 0x000000ffff247224 */ /* 0x000fe200078e00d4 */
[----:B------:R-:W-:Y:S01]  /*e890*/  PRMT R37, R206, 0x7772, RZ ;  /* 0x00007772ce257816 */ /* 0x000fe200000000ff */
[----:B------:R-:W-:Y:S01]  /*e8a0*/  IMAD.WIDE.U32 R206, R49, -0x326172a9, RZ ;  /* 0xcd9e8d5731ce7825 */ /* 0x000fe200078e00ff */
[----:B------:R-:W-:Y:S01]  /*e8b0*/  PRMT R205, R212, 0x7772, RZ ;  /* 0x00007772d4cd7816 */ /* 0x000fe200000000ff */
[C---:B------:R-:W-:Y:S01]  /*e8c0*/  HMMA.16816.F32.BF16 R40, R4.reuse, R44, R40 ;  /* 0x0000002c0428723c */ /* 0x040fe20000041828 */
[----:B------:R-:W-:Y:S01]  /*e8d0*/  LOP3.LUT R36, R36, 0xff, RZ, 0xc0, !PT ;  /* 0x000000ff24247812 */ /* 0x000fe200078ec0ff */
[--C-:B------:R-:W-:Y:S01]  /*e8e0*/  FFMA.FTZ R45, R95, UR5, -R166.reuse ;  /* 0x000000055f2d7c23 */ /* 0x100fe200080108a6 */
[----:B------:R-:W-:Y:S01]  /*e8f0*/  LOP3.LUT R49, R48, UR13, R207, 0x96, !PT ;  /* 0x0000000d30317c12 */ /* 0x000fe2000f8e96cf */
[----:B------:R1:W-:Y:S01]  /*e900*/  MUFU.EX2 R95, R99 ;  /* 0x00000063005f7308 */ /* 0x0003e20000000800 */
[----:B------:R-:W-:Y:S01]  /*e910*/  LOP3.LUT R207, R206, UR12, R213, 0x96, !PT ;  /* 0x0000000ccecf7c12 */ /* 0x000fe2000f8e96d5 */
[----:B------:R-:W-:Y:S01]  /*e920*/  FFMA.FTZ R140, R140, UR5, -R166 ;  /* 0x000000058c8c7c23 */ /* 0x000fe200080108a6 */
[C---:B------:R-:W-:Y:S01]  /*e930*/  PRMT R206, R212.reuse, 0x7771, RZ ;  /* 0x00007771d4ce7816 */ /* 0x040fe200000000ff */
[C---:B------:R-:W-:Y:S01]  /*e940*/  HMMA.16816.F32.BF16 R8, R4.reuse, R38, R8 ;  /* 0x000000260408723c */ /* 0x040fe20000041808 */
[----:B------:R-:W-:Y:S01]  /*e950*/  PRMT R48, R212, 0x7773, RZ ;  /* 0x00007773d4307816 */ /* 0x000fe200000000ff */
[----:B------:R-:W-:Y:S01]  /*e960*/  IMAD.WIDE.U32 R212, R31, -0x2daee0ad, RZ ;  /* 0xd2511f531fd47825 */ /* 0x000fe200078e00ff */
[----:B------:R-:W-:Y:S01]  /*e970*/  LOP3.LUT R44, R28, 0xffff, RZ, 0xc0, !PT ;  /* 0x0000ffff1c2c7812 */ /* 0x000fe200078ec0ff */
[----:B------:R-:W-:Y:S01]  /*e980*/  MUFU.EX2 R127, R127 ;  /* 0x0000007f007f7308 */ /* 0x000fe20000000800 */
[----:B------:R-:W-:Y:S01]  /*e990*/  PRMT R206, R36, 0x5410, R206 ;  /* 0x0000541024ce7816 */ /* 0x000fe200000000ce */
[----:B------:R-:W-:Y:S01]  /*e9a0*/  IMAD.WIDE.U32 R214, R49, -0x2daee0ad, RZ ;  /* 0xd2511f5331d67825 */ /* 0x000fe200078e00ff */
[----:B------:R-:W-:Y:S01]  /*e9b0*/  LOP3.LUT R38, R30, 0xff, RZ, 0xc0, !PT ;  /* 0x000000ff1e267812 */ /* 0x000fe200078ec0ff */
[----:B------:R-:W-:Y:S01]  /*e9c0*/  HMMA.16816.F32.BF16 R208, R4, R46, R208 ;  /* 0x0000002e04d0723c */ /* 0x000fe200000418d0 */
[----:B------:R-:W-:Y:S01]  /*e9d0*/  LOP3.LUT R31, R28, 0xff, RZ, 0xc0, !PT ;  /* 0x000000ff1c1f7812 */ /* 0x000fe200078ec0ff */
[----:B-1----:R-:W-:Y:S01]  /*e9e0*/  FFMA.FTZ R99, R94, UR5, -R243 ;  /* 0x000000055e637c23 */ /* 0x002fe200080108f3 */
[----:B------:R-:W-:Y:S01]  /*e9f0*/  PRMT R36, R28, 0x7632, R36 ;  /* 0x000076321c247816 */ /* 0x000fe20000000024 */
[----:B------:R-:W1:Y:S01]  /*ea00*/  LDSM.16.MT88.4 R4, [R227+0x4800] ;  /* 0x00480000e304783b */ /* 0x000e620000004200 */
[----:B------:R-:W-:Y:S01]  /*ea10*/  SHF.R.U32.HI R39, RZ, 0x18, R28 ;  /* 0x00000018ff277819 */ /* 0x000fe2000001161c */
[----:B------:R-:W-:Y:S01]  /*ea20*/  FFMA.FTZ R47, R84, UR5, -R181 ;  /* 0x00000005542f7c23 */ /* 0x000fe200080108b5 */
[----:B------:R-:W-:Y:S01]  /*ea30*/  SHF.R.U32.HI R28, RZ, 0x8, R44 ;  /* 0x00000008ff1c7819 */ /* 0x000fe2000001162c */
[----:B------:R-:W-:Y:S01]  /*ea40*/  FFMA.FTZ R44, R82, UR5, -R166 ;  /* 0x00000005522c7c23 */ /* 0x000fe200080108a6 */
[C---:B------:R-:W-:Y:S01]  /*ea50*/  PRMT R30, R212.reuse, 0x7773, RZ ;  /* 0x00007773d41e7816 */ /* 0x040fe200000000ff */
[----:B------:R2:W-:Y:S01]  /*ea60*/  MUFU.EX2 R82, R45 ;  /* 0x0000002d00527308 */ /* 0x0005e20000000800 */
[----:B------:R-:W-:Y:S01]  /*ea70*/  PRMT R51, R212, 0x7772, RZ ;  /* 0x00007772d4337816 */ /* 0x000fe200000000ff */
[----:B------:R-:W-:Y:S01]  /*ea80*/  IMAD.MOV.U32 R203, RZ, RZ, R212 ;  /* 0x000000ffffcb7224 */ /* 0x000fe200078e00d4 */
[----:B------:R-:W-:Y:S01]  /*ea90*/  PRMT R38, R38, 0x5410, R29 ;  /* 0x0000541026267816 */ /* 0x000fe2000000001d */
[----:B------:R-:W-:Y:S01]  /*eaa0*/  MUFU.EX2 R99, R99 ;  /* 0x0000006300637308 */ /* 0x000fe20000000800 */
[C---:B------:R-:W-:Y:S01]  /*eab0*/  PRMT R29, R214.reuse, 0x7773, RZ ;  /* 0x00007773d61d7816 */ /* 0x040fe200000000ff */
[--C-:B------:R-:W-:Y:S01]  /*eac0*/  FFMA.FTZ R139, R139, UR5, -R155.reuse ;  /* 0x000000058b8b7c23 */ /* 0x100fe2000801089b */
[----:B------:R-:W-:Y:S01]  /*ead0*/  PRMT R201, R214, 0x7772, RZ ;  /* 0x00007772d6c97816 */ /* 0x000fe200000000ff */
[----:B------:R-:W-:Y:S01]  /*eae0*/  MUFU.EX2 R131, R131 ;  /* 0x0000008300837308 */ /* 0x000fe20000000800 */
[----:B------:R-:W-:Y:S01]  /*eaf0*/  PRMT R51, R51, 0x5410, R30 ;  /* 0x0000541033337816 */ /* 0x000fe2000000001e */
[----:B------:R-:W-:Y:S01]  /*eb00*/  FFMA.FTZ R30, R93, UR5, -R155 ;  /* 0x000000055d1e7c23 */ /* 0x000fe2000801089b */
[----:B------:R-:W-:Y:S01]  /*eb10*/  PRMT R201, R201, 0x5410, R29 ;  /* 0x00005410c9c97816 */ /* 0x000fe2000000001d */
[--C-:B------:R-:W-:Y:S01]  /*eb20*/  FFMA.FTZ R29, R80, UR5, -R155.reuse ;  /* 0x00000005501d7c23 */ /* 0x100fe2000801089b */
[----:B------:R-:W-:Y:S01]  /*eb30*/  LOP3.LUT R36, R36, 0xff, RZ, 0xc0, !PT ;  /* 0x000000ff24247812 */ /* 0x000fe200078ec0ff */
[----:B------:R3:W-:Y:S01]  /*eb40*/  MUFU.EX2 R80, R30 ;  /* 0x0000001e00507308 */ /* 0x0007e20000000800 */
[----:B------:R-:W-:Y:S01]  /*eb50*/  PRMT R28, R31, 0x5410, R28 ;  /* 0x000054101f1c7816 */ /* 0x000fe2000000001c */
[----:B------:R-:W-:Y:S01]  /*eb60*/  FFMA.FTZ R31, R81, UR5, -R155 ;  /* 0x00000005511f7c23 */ /* 0x000fe2000801089b */
[----:B------:R-:W-:Y:S01]  /*eb70*/  PRMT R39, R36, 0x5410, R39 ;  /* 0x0000541024277816 */ /* 0x000fe20000000027 */
[----:B------:R4:W-:Y:S01]  /*eb80*/  MUFU.EX2 R93, R44 ;  /* 0x0000002c005d7308 */ /* 0x0009e20000000800 */
[----:B------:R-:W-:Y:S01]  /*eb90*/  PRMT R37, R37, 0x5410, R199 ;  /* 0x0000541025257816 */ /* 0x000fe200000000c7 */
[----:B------:R-:W-:Y:S01]  /*eba0*/  FFMA.FTZ R158, R158, UR5, -R243 ;  /* 0x000000059e9e7c23 */ /* 0x000fe200080108f3 */
[--C-:B------:R-:W-:Y:S01]  /*ebb0*/  HSET2.LE.AND R36, R28, R161.reuse, PT ;  /* 0x000000a11c247233 */ /* 0x100fe20003803000 */
[--C-:B------:R-:W-:Y:S01]  /*ebc0*/  FFMA.FTZ R28, R76, UR5, -R155.reuse ;  /* 0x000000054c1c7c23 */ /* 0x100fe2000801089b */
[--C-:B--2---:R-:W-:Y:S01]  /*ebd0*/  HSET2.LE.AND R45, R39, R161.reuse, PT ;  /* 0x000000a1272d7233 */ /* 0x104fe20003803000 */
[----:B------:R-:W-:Y:S01]  /*ebe0*/  MUFU.EX2 R76, R31 ;  /* 0x0000001f004c7308 */ /* 0x000fe20000000800 */
[----:B------:R-:W-:Y:S01]  /*ebf0*/  LOP3.LUT R39, R37, 0xff00ff, RZ, 0xc0, !PT ;  /* 0x00ff00ff25277812 */ /* 0x000fe200078ec0ff */
[--C-:B------:R-:W-:Y:S01]  /*ec00*/  FFMA.FTZ R153, R153, UR5, -R166.reuse ;  /* 0x0000000599997c23 */ /* 0x100fe200080108a6 */
[--C-:B------:R-:W-:Y:S01]  /*ec10*/  HSET2.LE.AND R38, R38, R161.reuse, PT ;  /* 0x000000a126267233 */ /* 0x100fe20003803000 */
[--C-:B---3--:R-:W-:Y:S01]  /*ec20*/  FFMA.FTZ R30, R83, UR5, -R166.reuse ;  /* 0x00000005531e7c23 */ /* 0x108fe200080108a6 */
[----:B------:R-:W-:Y:S01]  /*ec30*/  MUFU.EX2 R94, R28 ;  /* 0x0000001c005e7308 */ /* 0x000fe20000000800 */
[--C-:B------:R-:W-:Y:S01]  /*ec40*/  HSET2.LE.AND R39, R39, R161.reuse, PT ;  /* 0x000000a127277233 */ /* 0x100fe20003803000 */
[----:B------:R-:W-:Y:S01]  /*ec50*/  FFMA.FTZ R152, R152, UR5, -R166 ;  /* 0x0000000598987c23 */ /* 0x000fe200080108a6 */
[----:B----4-:R-:W-:Y:S01]  /*ec60*/  LOP3.LUT R44, R207, 0xffff, RZ, 0xc0, !PT ;  /* 0x0000ffffcf2c7812 */ /* 0x010fe200078ec0ff */
[----:B------:R2:W3:Y:S01]  /*ec70*/  MUFU.EX2 R83, R29 ;  /* 0x0000001d00537308 */ /* 0x0004e20000000800 */
[----:B------:R-:W-:Y:S01]  /*ec80*/  PRMT R205, R205, 0x5410, R48 ;  /* 0x00005410cdcd7816 */ /* 0x000fe20000000030 */
[----:B------:R-:W-:Y:S01]  /*ec90*/  FFMA.FTZ R144, R144, UR5, -R155 ;  /* 0x0000000590907c23 */ /* 0x000fe2000801089b */
[----:B------:R-:W-:Y:S01]  /*eca0*/  SHF.R.U32.HI R44, RZ, 0x8, R44 ;  /* 0x00000008ff2c7819 */ /* 0x000fe2000001162c */
[----:B------:R4:W5:Y:S01]  /*ecb0*/  MUFU.EX2 R81, R30 ;  /* 0x0000001e00517308 */ /* 0x0009620000000800 */
[----:B------:R-:W-:Y:S01]  /*ecc0*/  LOP3.LUT R48, R202, UR7, R213, 0x96, !PT ;  /* 0x00000007ca307c12 */ /* 0x000fe2000f8e96d5 */
[----:B------:R-:W-:Y:S01]  /*ecd0*/  IMAD.MOV.U32 R202, RZ, RZ, R214 ;  /* 0x000000ffffca7224 */ /* 0x000fe200078e00d6 */
[----:B------:R-:W-:Y:S01]  /*ece0*/  LOP3.LUT R199, R50, UR7, R215, 0x96, !PT ;  /* 0x0000000732c77c12 */ /* 0x000fe2000f8e96d7 */
[----:B------:R-:W-:Y:S01]  /*ecf0*/  MUFU.EX2 R139, R139 ;  /* 0x0000008b008b7308 */ /* 0x000fe20000000800 */
[----:B------:R-:W-:Y:S01]  /*ed00*/  PRMT R49, R212, 0x7771, RZ ;  /* 0x00007771d4317816 */ /* 0x000fe200000000ff */
[--C-:B------:R-:W-:Y:S01]  /*ed10*/  FFMA.FTZ R151, R151, UR5, -R155.reuse ;  /* 0x0000000597977c23 */ /* 0x100fe2000801089b */
[----:B------:R-:W-:Y:S01]  /*ed20*/  PRMT R50, R214, 0x7771, RZ ;  /* 0x00007771d6327816 */ /* 0x000fe200000000ff */
[----:B------:R-:W-:Y:S01]  /*ed30*/  IMAD.WIDE.U32 R214, R197, -0x2daee0ad, RZ ;  /* 0xd2511f53c5d67825 */ /* 0x000fe200078e00ff */
[----:B------:R-:W-:Y:S01]  /*ed40*/  LOP3.LUT R203, R203, 0xff, RZ, 0xc0, !PT ;  /* 0x000000ffcbcb7812 */ /* 0x000fe200078ec0ff */
[----:B------:R-:W-:Y:S01]  /*ed50*/  MUFU.EX2 R158, R158 ;  /* 0x0000009e009e7308 */ /* 0x000fe20000000800 */
[----:B--2---:R-:W-:Y:S01]  /*ed60*/  LOP3.LUT R29, R207, 0xff, RZ, 0xc0, !PT ;  /* 0x000000ffcf1d7812 */ /* 0x004fe200078ec0ff */
[--C-:B------:R-:W-:Y:S01]  /*ed70*/  FFMA.FTZ R150, R150, UR5, -R155.reuse ;  /* 0x0000000596967c23 */ /* 0x100fe2000801089b */
[----:B---3--:R-:W-:Y:S01]  /*ed80*/  F2FP.BF16.F32.PACK_AB R46, R83, R80 ;  /* 0x00000050532e723e */ /* 0x008fe200000010ff */
[----:B------:R-:W-:Y:S01]  /*ed90*/  FFMA.FTZ R147, R147, UR5, -R155 ;  /* 0x0000000593937c23 */ /* 0x000fe2000801089b */
[----:B----4-:R-:W-:Y:S01]  /*eda0*/  F2FP.BF16.F32.PACK_AB R30, R82, R95 ;  /* 0x0000005f521e723e */ /* 0x010fe200000010ff */
[----:B------:R-:W-:Y:S01]  /*edb0*/  MUFU.EX2 R153, R153 ;  /* 0x0000009900997308 */ /* 0x000fe20000000800 */
[----:B------:R-:W-:Y:S01]  /*edc0*/  PRMT R44, R29, 0x5410, R44 ;  /* 0x000054101d2c7816 */ /* 0x000fe2000000002c */
[----:B------:R-:W-:Y:S01]  /*edd0*/  FFMA.FTZ R180, R183, R196, R180 ;  /* 0x000000c4b7b47223 */ /* 0x000fe200000100b4 */
[----:B------:R-:W-:Y:S01]  /*ede0*/  LOP3.LUT R36, R30, R36, RZ, 0xc0, !PT ;  /* 0x000000241e247212 */ /* 0x000fe200078ec0ff */
[----:B------:R-:W-:Y:S01]  /*edf0*/  MUFU.EX2 R152, R152 ;  /* 0x0000009800987308 */ /* 0x000fe20000000800 */
[----:B------:R-:W2:Y:S01]  /*ee00*/  LDSM.16.MT88.4 R28, [R189+0x800] ;  /* 0x00080000bd1c783b */ /* 0x000ea20000004200 */
[----:B------:R-:W-:Y:S01]  /*ee10*/  LOP3.LUT R37, R46, R45, RZ, 0xc0, !PT ;  /* 0x0000002d2e257212 */ /* 0x000fe200078ec0ff */
[----:B------:R-:W-:Y:S01]  /*ee20*/  FFMA.FTZ R46, R86, UR5, -R243 ;  /* 0x00000005562e7c23 */ /* 0x000fe200080108f3 */
[----:B-----5:R-:W-:Y:S01]  /*ee30*/  F2FP.BF16.F32.PACK_AB R45, R81, R93 ;  /* 0x0000005d512d723e */ /* 0x020fe200000010ff */
[----:B------:R3:W-:Y:S01]  /*ee40*/  MUFU.EX2 R86, R103 ;  /* 0x0000006700567308 */ /* 0x0007e20000000800 */
[--C-:B------:R-:W-:Y:S01]  /*ee50*/  HSET2.LE.AND R44, R44, R161.reuse, PT ;  /* 0x000000a12c2c7233 */ /* 0x100fe20003803000 */
[----:B------:R-:W-:Y:S01]  /*ee60*/  FFMA.FTZ R167, R182, R200, R167 ;  /* 0x000000c8b6a77223 */ /* 0x000fe200000100a7 */
[----:B------:R-:W-:Y:S01]  /*ee70*/  LOP3.LUT R38, R45, R38, RZ, 0xc0, !PT ;  /* 0x000000262d267212 */ /* 0x000fe200078ec0ff */
[----:B------:R4:W5:Y:S01]  /*ee80*/  MUFU.EX2 R84, R46 ;  /* 0x0000002e00547308 */ /* 0x0009620000000800 */
[----:B------:R-:W-:Y:S01]  /*ee90*/  FFMA.FTZ R45, R85, UR5, -R181 ;  /* 0x00000005552d7c23 */ /* 0x000fe200080108b5 */
[----:B------:R-:W-:Y:S01]  /*eea0*/  LOP3.LUT R202, R202, 0xff, RZ, 0xc0, !PT ;  /* 0x000000ffcaca7812 */ /* 0x000fe200078ec0ff */
[----:B------:R-:W-:Y:S01]  /*eeb0*/  FFMA.FTZ R160, R184, R188, R160 ;  /* 0x000000bcb8a07223 */ /* 0x000fe200000100a0 */
[----:B------:R1:W-:Y:S01]  /*eec0*/  MUFU.EX2 R85, R47 ;  /* 0x0000002f00557308 */ /* 0x0003e20000000800 */
[----:B------:R-:W-:Y:S01]  /*eed0*/  PRMT R49, R203, 0x5410, R49 ;  /* 0x00005410cb317816 */ /* 0x000fe20000000031 */
[----:B------:R-:W-:Y:S01]  /*eee0*/  FFMA.FTZ R154, R185, R187, R154 ;  /* 0x000000bbb99a7223 */ /* 0x000fe2000001009a */
[----:B------:R-:W-:Y:S01]  /*eef0*/  PRMT R202, R202, 0x5410, R50 ;  /* 0x00005410caca7816 */ /* 0x000fe20000000032 */
[----:B------:R-:W-:Y:S01]  /*ef00*/  MUFU.EX2 R144, R144 ;  /* 0x0000009000907308 */ /* 0x000fe20000000800 */
[----:B------:R-:W-:Y:S01]  /*ef10*/  LOP3.LUT R51, R51, 0xff00ff, RZ, 0xc0, !PT ;  /* 0x00ff00ff33337812 */ /* 0x000fe200078ec0ff */
[--C-:B---3--:R-:W-:Y:S01]  /*ef20*/  FFMA.FTZ R103, R101, UR5, -R181.reuse ;  /* 0x0000000565677c23 */ /* 0x108fe200080108b5 */
[----:B------:R-:W-:Y:S01]  /*ef30*/  LOP3.LUT R201, R201, 0xff00ff, RZ, 0xc0, !PT ;  /* 0x00ff00ffc9c97812 */ /* 0x000fe200078ec0ff */
[----:B------:R-:W-:Y:S01]  /*ef40*/  MUFU.EX2 R151, R151 ;  /* 0x0000009700977308 */ /* 0x000fe20000000800 */
[--C-:B------:R-:W-:Y:S01]  /*ef50*/  HSET2.LE.AND R202, R202, R161.reuse, PT ;  /* 0x000000a1caca7233 */ /* 0x100fe20003803000 */
[----:B------:R-:W-:Y:S01]  /*ef60*/  FADD.FTZ R180, R176, R180 ;  /* 0x000000b4b0b47221 */ /* 0x000fe20000010000 */
[----:B----4-:R-:W-:Y:S01]  /*ef70*/  F2FP.BF16.F32.PACK_AB R46, R94, R76 ;  /* 0x0000004c5e2e723e */ /* 0x010fe200000010ff */
[----:B------:R-:W-:Y:S01]  /*ef80*/  MUFU.EX2 R103, R103 ;  /* 0x0000006700677308 */ /* 0x000fe20000000800 */
[--C-:B------:R-:W-:Y:S01]  /*ef90*/  HSET2.LE.AND R51, R51, R161.reuse, PT ;  /* 0x000000a133337233 */ /* 0x100fe20003803000 */
[----:B-1----:R-:W-:Y:S01]  /*efa0*/  FFMA.FTZ R47, R100, UR5, -R181 ;  /* 0x00000005642f7c23 */ /* 0x002fe200080108b5 */
[----:B------:R-:W-:Y:S01]  /*efb0*/  LOP3.LUT R39, R46, R39, RZ, 0xc0, !PT ;  /* 0x000000272e277212 */ /* 0x000fe200078ec0ff */
[----:B------:R1:W3:Y:S01]  /*efc0*/  MUFU.EX2 R100, R45 ;  /* 0x0000002d00647308 */ /* 0x0002e20000000800 */
[----:B------:R-:W-:Y:S01]  /*efd0*/  PRMT R46, R207, 0x7632, R46 ;  /* 0x00007632cf2e7816 */ /* 0x000fe2000000002e */
[----:B------:R-:W-:Y:S01]  /*efe0*/  FADD.FTZ R167, R136, R167 ;  /* 0x000000a788a77221 */ /* 0x000fe20000010000 */
[----:B------:R-:W-:Y:S01]  /*eff0*/  LOP3.LUT R214, R214, UR16, R217, 0x96, !PT ;  /* 0x00000010d6d67c12 */ /* 0x000fe2000f8e96d9 */
[----:B------:R4:W3:Y:S01]  /*f000*/  MUFU.EX2 R101, R47 ;  /* 0x0000002f00657308 */ /* 0x0008e20000000800 */
[----:B------:R-:W-:Y:S01]  /*f010*/  LOP3.LUT R46, R46, 0xff, RZ, 0xc0, !PT ;  /* 0x000000ff2e2e7812 */ /* 0x000fe200078ec0ff */
[C---:B------:R-:W-:Y:S01]  /*f020*/  HMMA.16816.F32.BF16 R16, R36.reuse, R4, R16 ;  /* 0x000000042410723c */ /* 0x040fe20000041810 */
[----:B------:R-:W-:Y:S01]  /*f030*/  FADD.FTZ R160, R159, R160 ;  /* 0x000000a09fa07221 */ /* 0x000fe20000010000 */
[----:B------:R-:W-:Y:S01]  /*f040*/  MUFU.EX2 R150, R150 ;  /* 0x0000009600967308 */ /* 0x000fe20000000800 */
[----:B------:R-:W-:Y:S01]  /*f050*/  FADD.FTZ R154, R135, R154 ;  /* 0x0000009a879a7221 */ /* 0x000fe20000010000 */
[----:B------:R-:W-:Y:S01]  /*f060*/  FADD.FTZ R167, R134, R167 ;  /* 0x000000a786a77221 */ /* 0x000fe20000010000 */
[----:B------:R-:W-:Y:S01]  /*f070*/  FADD.FTZ R174, R174, R160 ;  /* 0x000000a0aeae7221 */ /* 0x000fe20000010000 */
[----:B------:R-:W-:Y:S01]  /*f080*/  MUFU.EX2 R147, R147 ;  /* 0x0000009300937308 */ /* 0x000fe20000000800 */
[----:B------:R-:W-:Y:S01]  /*f090*/  FADD.FTZ R172, R172, R154 ;  /* 0x0000009aacac7221 */ /* 0x000fe20000010000 */
[C---:B------:R-:W-:Y:S01]  /*f0a0*/  HMMA.16816.F32.BF16 R20, R36.reuse, R6, R20 ;  /* 0x000000062414723c */ /* 0x040fe20000041814 */
[----:B-1----:R-:W-:Y:S01]  /*f0b0*/  SHF.R.U32.HI R45, RZ, 0x18, R207 ;  /* 0x00000018ff2d7819 */ /* 0x002fe200000116cf */
[----:B------:R-:W-:Y:S01]  /*f0c0*/  FADD.FTZ R186, R186, R167 ;  /* 0x000000a7baba7221 */ /* 0x000fe20000010000 */
[--C-:B------:R-:W-:Y:S01]  /*f0d0*/  FFMA.FTZ R237, R237, UR5, -R243.reuse ;  /* 0x00000005eded7c23 */ /* 0x100fe200080108f3 */
[----:B----4-:R-:W-:Y:S01]  /*f0e0*/  LOP3.LUT R47, R205, 0xff00ff, RZ, 0xc0, !PT ;  /* 0x00ff00ffcd2f7812 */ /* 0x010fe200078ec0ff */
[----:B------:R-:W-:Y:S01]  /*f0f0*/  FFMA.FTZ R236, R236, UR5, -R243 ;  /* 0x00000005ecec7c23 */ /* 0x000fe200080108f3 */
[----:B------:R-:W-:Y:S01]  /*f100*/  PRMT R45, R46, 0x5410, R45 ;  /* 0x000054102e2d7816 */ /* 0x000fe2000000002d */
[----:B------:R-:W-:Y:S01]  /*f110*/  FADD.FTZ R186, R106, R186 ;  /* 0x000000ba6aba7221 */ /* 0x000fe20000010000 */
[C---:B--2---:R-:W-:Y:S01]  /*f120*/  HMMA.16816.F32.BF16 R24, R36.reuse, R28, R24 ;  /* 0x0000001c2418723c */ /* 0x044fe20000041818 */
[--C-:B------:R-:W-:Y:S01]  /*f130*/  HSET2.LE.AND R46, R206, R161.reuse, PT ;  /* 0x000000a1ce2e7233 */ /* 0x100fe20003803000 */
[--C-:B------:R-:W-:Y:S01]  /*f140*/  FFMA.FTZ R149, R149, UR5, -R243.reuse ;  /* 0x0000000595957c23 */ /* 0x100fe200080108f3 */
[--C-:B------:R-:W-:Y:S01]  /*f150*/  HSET2.LE.AND R47, R47, R161.reuse, PT ;  /* 0x000000a12f2f7233 */ /* 0x100fe20003803000 */
[----:B------:R-:W-:Y:S01]  /*f160*/  FADD.FTZ R108, R108, R186 ;  /* 0x000000ba6c6c7221 */ /* 0x000fe20000010000 */
[----:B-----5:R-:W-:Y:S01]  /*f170*/  F2FP.BF16.F32.PACK_AB R205, R84, R86 ;  /* 0x0000005654cd723e */ /* 0x020fe200000010ff */
[----:B------:R-:W-:Y:S01]  /*f180*/  FFMA.FTZ R229, R229, UR5, -R243 ;  /* 0x00000005e5e57c23 */ /* 0x000fe200080108f3 */
[----:B---3--:R-:W-:Y:S01]  /*f190*/  F2FP.BF16.F32.PACK_AB R206, R100, R85 ;  /* 0x0000005564ce723e */ /* 0x008fe200000010ff */
[----:B------:R-:W-:Y:S01]  /*f1a0*/  HMMA.16816.F32.BF16 R12, R36, R30, R12 ;  /* 0x0000001e240c723c */ /* 0x000fe2000004180c */
[----:B------:R-:W-:Y:S01]  /*f1b0*/  FFMA.FTZ R39, R70, UR5, -R166 ;  /* 0x0000000546277c23 */ /* 0x000fe200080108a6 */
[----:B------:R-:W-:Y:S01]  /*f1c0*/  LOP3.LUT R46, R205, R46, RZ, 0xc0, !PT ;  /* 0x0000002ecd2e7212 */ /* 0x000fe200078ec0ff */
[----:B------:R1:W2:Y:S01]  /*f1d0*/  MUFU.EX2 R70, R74 ;  /* 0x0000004a00467308 */ /* 0x0002a20000000800 */
[----:B------:R-:W-:Y:S01]  /*f1e0*/  LOP3.LUT R47, R206, R47, RZ, 0xc0, !PT ;  /* 0x0000002fce2f7212 */ /* 0x000fe200078ec0ff */
[----:B------:R-:W-:Y:S01]  /*f1f0*/  FADD.FTZ R108, R98, R108 ;  /* 0x0000006c626c7221 */ /* 0x000fe20000010000 */
[----:B------:R-:W-:Y:S01]  /*f200*/  HSET2.LE.AND R45, R45, R161, PT ;  /* 0x000000a12d2d7233 */ /* 0x000fe20003803000 */
[----:B------:R-:W-:Y:S01]  /*f210*/  MUFU.EX2 R237, R237 ;  /* 0x000000ed00ed7308 */ /* 0x000fe20000000800 */
[----:B------:R-:W-:Y:S01]  /*f220*/  F2FP.BF16.F32.PACK_AB R205, R102, R99 ;  /* 0x0000006366cd723e */ /* 0x000fe200000010ff */
[----:B------:R-:W-:Y:S01]  /*f230*/  FADD.FTZ R108, R96, R108 ;  /* 0x0000006c606c7221 */ /* 0x000fe20000010000 */
[----:B------:R-:W-:Y:S01]  /*f240*/  F2FP.BF16.F32.PACK_AB R206, R103, R101 ;  /* 0x0000006567ce723e */ /* 0x000fe200000010ff */
[----:B------:R-:W-:Y:S01]  /*f250*/  MUFU.EX2 R236, R236 ;  /* 0x000000ec00ec7308 */ /* 0x000fe20000000800 */
[C---:B------:R-:W-:Y:S01]  /*f260*/  LOP3.LUT R37, R48.reuse, 0xffff, RZ, 0xc0, !PT ;  /* 0x0000ffff30257812 */ /* 0x040fe200078ec0ff */
[----:B------:R-:W-:Y:S01]  /*f270*/  FADD.FTZ R108, R99, R108 ;  /* 0x0000006c636c7221 */ /* 0x000fe20000010000 */
[C---:B------:R-:W-:Y:S01]  /*f280*/  PRMT R38, R48.reuse, 0x7632, R38 ;  /* 0x0000763230267816 */ /* 0x040fe20000000026 */
[----:B------:R-:W-:Y:S01]  /*f290*/  MUFU.EX2 R149, R149 ;  /* 0x0000009500957308 */ /* 0x000fe20000000800 */
[----:B------:R-:W-:Y:S01]  /*f2a0*/  LOP3.LUT R36, R48, 0xff, RZ, 0xc0, !PT ;  /* 0x000000ff30247812 */ /* 0x000fe200078ec0ff */
[----:B-1----:R-:W-:Y:S01]  /*f2b0*/  FFMA.FTZ R74, R73, UR5, -R155 ;  /* 0x00000005494a7c23 */ /* 0x002fe2000801089b */
[----:B------:R-:W-:Y:S01]  /*f2c0*/  LOP3.LUT R44, R205, R44, RZ, 0xc0, !PT ;  /* 0x0000002ccd2c7212 */ /* 0x000fe200078ec0ff */
[----:B------:R1:W-:Y:S01]  /*f2d0*/  MUFU.EX2 R73, R39 ;  /* 0x0000002700497308 */ /* 0x0003e20000000800 */
[----:B------:R-:W-:Y:S01]  /*f2e0*/  LOP3.LUT R45, R206, R45, RZ, 0xc0, !PT ;  /* 0x0000002dce2d7212 */ /* 0x000fe200078ec0ff */
[----:B------:R-:W-:Y:S01]  /*f2f0*/  IMAD.WIDE.U32 R206, R194, -0x2daee0ad, RZ ;  /* 0xd2511f53c2ce7825 */ /* 0x000fe200078e00ff */
[----:B------:R-:W-:-:S03]  /*f300*/  SHF.R.U32.HI R48, RZ, 0x18, R48 ;  /* 0x00000018ff307819 */ /* 0x000fc60000011630 */
[----:B------:R-:W-:Y:S01]  /*f310*/  FADD.FTZ R108, R102, R108 ;  /* 0x0000006c666c7221 */ /* 0x000fe20000010000 */
[----:B------:R-:W-:Y:S01]  /*f320*/  SHF.R.U32.HI R37, RZ, 0x8, R37 ;  /* 0x00000008ff257819 */ /* 0x000fe20000011625 */
[----:B------:R-:W-:Y:S01]  /*f330*/  MUFU.EX2 R229, R229 ;  /* 0x000000e500e57308 */ /* 0x000fe20000000800 */
[----:B------:R-:W-:Y:S01]  /*f340*/  LOP3.LUT R38, R38, 0xff, RZ, 0xc0, !PT ;  /* 0x000000ff26267812 */ /* 0x000fe200078ec0ff */
[C---:B------:R-:W-:Y:S01]  /*f350*/  HMMA.16816.F32.BF16 R32, R44.reuse, R4, R32 ;  /* 0x000000042c20723c */ /* 0x040fe20000041820 */
[----:B------:R-:W-:Y:S01]  /*f360*/  PRMT R50, R36, 0x5410, R37 ;  /* 0x0000541024327816 */ /* 0x000fe20000000025 */
[----:B------:R-:W-:Y:S01]  /*f370*/  FADD.FTZ R108, R86, R108 ;  /* 0x0000006c566c7221 */ /* 0x000fe20000010000 */
[----:B------:R-:W-:Y:S01]  /*f380*/  PRMT R48, R38, 0x5410, R48 ;  /* 0x0000541026307816 */ /* 0x000fe20000000030 */
[----:B------:R-:W-:Y:S01]  /*f390*/  MUFU.EX2 R148, R148 ;  /* 0x0000009400947308 */ /* 0x000fe20000000800 */
[--C-:B------:R-:W-:Y:S01]  /*f3a0*/  HSET2.LE.AND R4, R49, R161.reuse, PT ;  /* 0x000000a131047233 */ /* 0x100fe20003803000 */
[----:B-1----:R-:W-:Y:S01]  /*f3b0*/  FFMA.FTZ R39, R69, UR5, -R155 ;  /* 0x0000000545277c23 */ /* 0x002fe2000801089b */
[--C-:B------:R-:W-:Y:S01]  /*f3c0*/  HSET2.LE.AND R203, R50, R161.reuse, PT ;  /* 0x000000a132cb7233 */ /* 0x100fe20003803000 */
[----:B------:R1:W-:Y:S01]  /*f3d0*/  MUFU.EX2 R69, R74 ;  /* 0x0000004a00457308 */ /* 0x0003e20000000800 */
[----:B------:R-:W-:Y:S01]  /*f3e0*/  HSET2.LE.AND R49, R48, R161, PT ;  /* 0x000000a130317233 */ /* 0x000fe20003803000 */
[C---:B------:R-:W-:Y:S01]  /*f3f0*/  HMMA.16816.F32.BF16 R8, R44.reuse, R6, R8 ;  /* 0x000000062c08723c */ /* 0x040fe20000041808 */
[----:B--2---:R-:W-:Y:S01]  /*f400*/  F2FP.BF16.F32.PACK_AB R48, R70, R72 ;  /* 0x000000484630723e */ /* 0x004fe200000010ff */
[----:B------:R-:W-:Y:S01]  /*f410*/  FADD.FTZ R108, R84, R108 ;  /* 0x0000006c546c7221 */ /* 0x000fe20000010000 */
[----:B------:R-:W-:Y:S01]  /*f420*/  MUFU.EX2 R145, R145 ;  /* 0x0000009100917308 */ /* 0x000fe20000000800 */
[----:B------:R-:W-:Y:S01]  /*f430*/  IMAD.MOV.U32 R134, RZ, RZ, R169 ;  /* 0x000000ffff867224 */ /* 0x000fe200078e00a9 */
[----:B------:R-:W-:Y:S01]  /*f440*/  LOP3.LUT R48, R48, R203, RZ, 0xc0, !PT ;  /* 0x000000cb30307212 */ /* 0x000fe200078ec0ff */
[--C-:B------:R-:W-:Y:S01]  /*f450*/  FFMA.FTZ R203, R78, UR5, -R243.reuse ;  /* 0x000000054ecb7c23 */ /* 0x100fe200080108f3 */
[--C-:B------:R-:W-:Y:S01]  /*f460*/  FFMA.FTZ R78, R77, UR5, -R243.reuse ;  /* 0x000000054d4e7c23 */ /* 0x100fe200080108f3 */
[C---:B------:R-:W-:Y:S01]  /*f470*/  HMMA.16816.F32.BF16 R40, R44.reuse, R28, R40 ;  /* 0x0000001c2c28723c */ /* 0x040fe20000041828 */
[----:B------:R-:W-:Y:S01]  /*f480*/  F2FP.BF16.F32.PACK_AB R29, R60, R68 ;  /* 0x000000443c1d723e */ /* 0x000fe200000010ff */
[----:B------:R-:W-:Y:S01]  /*f490*/  FFMA.FTZ R28, R88, UR5, -R243 ;  /* 0x00000005581c7c23 */ /* 0x000fe200080108f3 */
[----:B------:R-:W2:Y:S01]  /*f4a0*/  MUFU.EX2 R77, R203 ;  /* 0x000000cb004d7308 */ /* 0x000ea20000000800 */
[----:B-1----:R-:W-:Y:S01]  /*f4b0*/  FFMA.FTZ R74, R71, UR5, -R166 ;  /* 0x00000005474a7c23 */ /* 0x002fe200080108a6 */
[----:B------:R-:W-:Y:S01]  /*f4c0*/  LOP3.LUT R51, R29, R51, RZ, 0xc0, !PT ;  /* 0x000000331d337212 */ /* 0x000fe200078ec0ff */
[--C-:B------:R-:W-:Y:S01]  /*f4d0*/  FFMA.FTZ R29, R87, UR5, -R181.reuse ;  /* 0x00000005571d7c23 */ /* 0x100fe200080108b5 */
[----:B------:R-:W1:Y:S01]  /*f4e0*/  MUFU.EX2 R71, R39 ;  /* 0x0000002700477308 */ /* 0x000e620000000800 */
[----:B------:R-:W-:Y:S01]  /*f4f0*/  HMMA.16816.F32.BF16 R208, R44, R30, R208 ;  /* 0x0000001e2cd0723c */ /* 0x000fe200000418d0 */
[----:B------:R-:W-:Y:S01]  /*f500*/  LOP3.LUT R30, R199, 0xffff, RZ, 0xc0, !PT ;  /* 0x0000ffffc71e7812 */ /* 0x000fe200078ec0ff */
[--C-:B------:R-:W-:Y:S01]  /*f510*/  FFMA.FTZ R45, R124, UR5, -R181.reuse ;  /* 0x000000057c2d7c23 */ /* 0x100fe200080108b5 */
[----:B------:R-:W3:Y:S01]  /*f520*/  MUFU.EX2 R74, R74 ;  /* 0x0000004a004a7308 */ /* 0x000ee20000000800 */
[----:B------:R-:W-:Y:S01]  /*f530*/  FFMA.FTZ R44, R79, UR5, -R181 ;  /* 0x000000054f2c7c23 */ /* 0x000fe200080108b5 */
[----:B------:R-:W-:Y:S01]  /*f540*/  PRMT R31, R199, 0x7632, R31 ;  /* 0x00007632c71f7816 */ /* 0x000fe2000000001f */
[----:B------:R-:W-:Y:S01]  /*f550*/  IMAD.MOV.U32 R135, RZ, RZ, R170 ;  /* 0x000000ffff877224 */ /* 0x000fe200078e00aa */
[----:B------:R4:W-:Y:S01]  /*f560*/  MUFU.EX2 R88, R130 ;  /* 0x0000008200587308 */ /* 0x0009e20000000800 */
[----:B------:R-:W-:Y:S01]  /*f570*/  SHF.R.U32.HI R30, RZ, 0x8, R30 ;  /* 0x00000008ff1e7819 */ /* 0x000fe2000001161e */
[----:B--2---:R-:W-:Y:S01]  /*f580*/  FADD.FTZ R108, R77, R108 ;  /* 0x0000006c4d6c7221 */ /* 0x004fe20000010000 */
[----:B------:R-:W-:Y:S01]  /*f590*/  LOP3.LUT R31, R31, 0xff, RZ, 0xc0, !PT ;  /* 0x000000ff1f1f7812 */ /* 0x000fe200078ec0ff */
[----:B------:R2:W-:Y:S01]  /*f5a0*/  MUFU.EX2 R87, R28 ;  /* 0x0000001c00577308 */ /* 0x0005e20000000800 */
[----:B------:R-:W-:Y:S01]  /*f5b0*/  IMAD.MOV.U32 R136, RZ, RZ, R171 ;  /* 0x000000ffff887224 */ /* 0x000fe200078e00ab */
[----:B-1----:R-:W-:Y:S01]  /*f5c0*/  F2FP.BF16.F32.PACK_AB R5, R71, R69 ;  /* 0x000000454705723e */ /* 0x002fe200000010ff */
[----:B------:R-:W1:Y:S01]  /*f5d0*/  LDSM.16.MT88.4 R36, [R227+0x4c00] ;  /* 0x004c0000e324783b */ /* 0x000e620000004200 */
[----:B------:R-:W5:Y:S01]  /*f5e0*/  MUFU.EX2 R78, R78 ;  /* 0x0000004e004e7308 */ /* 0x000f620000000800 */
[----:B---3--:R-:W-:-:S02]  /*f5f0*/  F2FP.BF16.F32.PACK_AB R50, R74, R73 ;  /* 0x000000494a32723e */ /* 0x008fc400000010ff */
[----:B------:R-:W-:Y:S01]  /*f600*/  LOP3.LUT R49, R5, R49, RZ, 0xc0, !PT ;  /* 0x0000003105317212 */ /* 0x000fe200078ec0ff */
[----:B------:R3:W-:Y:S01]  /*f610*/  MUFU.EX2 R124, R29 ;  /* 0x0000001d007c7308 */ /* 0x0007e20000000800 */
[----:B------:R-:W-:Y:S01]  /*f620*/  LOP3.LUT R50, R50, R4, RZ, 0xc0, !PT ;  /* 0x0000000432327212 */ /* 0x000fe200078ec0ff */
[----:B----4-:R-:W-:Y:S01]  /*f630*/  FFMA.FTZ R130, R75, UR5, -R181 ;  /* 0x000000054b827c23 */ /* 0x010fe200080108b5 */
[----:B------:R-:W4:Y:S01]  /*f640*/  LDSM.16.MT88.4 R4, [R189+0xc00] ;  /* 0x000c0000bd04783b */ /* 0x000f220000004200 */
[----:B------:R-:W-:Y:S01]  /*f650*/  MUFU.EX2 R79, R45 ;  /* 0x0000002d004f7308 */ /* 0x000fe20000000800 */
[----:B--2---:R-:W-:-:S03]  /*f660*/  IMAD.U32 R28, RZ, RZ, UR8 ;  /* 0x00000008ff1c7e24 */ /* 0x004fc6000f8e00ff */
[----:B------:R-:W2:Y:S01]  /*f670*/  MUFU.EX2 R130, R130 ;  /* 0x0000008200827308 */ /* 0x000ea20000000800 */
[C---:B-----5:R-:W-:Y:S01]  /*f680*/  F2FP.BF16.F32.PACK_AB R46, R78.reuse, R77 ;  /* 0x0000004d4e2e723e */ /* 0x060fe200000010ff */
[----:B------:R-:W-:Y:S01]  /*f690*/  FADD.FTZ R108, R78, R108 ;  /* 0x0000006c4e6c7221 */ /* 0x000fe20000010000 */
[----:B------:R-:W-:Y:S01]  /*f6a0*/  LOP3.LUT R28, R28, UR21, R235, 0x96, !PT ;  /* 0x000000151c1c7c12 */ /* 0x000fe2000f8e96eb */
[----:B------:R5:W5:Y:S01]  /*f6b0*/  MUFU.EX2 R75, R44 ;  /* 0x0000002c004b7308 */ /* 0x000b620000000800 */
[----:B---3--:R-:W-:Y:S01]  /*f6c0*/  LOP3.LUT R29, R199, 0xff, RZ, 0xc0, !PT ;  /* 0x000000ffc71d7812 */ /* 0x008fe200078ec0ff */
[----:B------:R-:W-:Y:S01]  /*f6d0*/  FADD.FTZ R108, R88, R108 ;  /* 0x0000006c586c7221 */ /* 0x000fe20000010000 */
[----:B------:R-:W-:Y:S01]  /*f6e0*/  SHF.R.U32.HI R199, RZ, 0x18, R199 ;  /* 0x00000018ffc77819 */ /* 0x000fe200000116c7 */
[----:B------:R-:W-:Y:S01]  /*f6f0*/  MUFU.EX2 R146, R146 ;  /* 0x0000009200927308 */ /* 0x000fe20000000800 */
[----:B------:R-:W-:Y:S01]  /*f700*/  PRMT R29, R29, 0x5410, R30 ;  /* 0x000054101d1d7816 */ /* 0x000fe2000000001e */
[----:B------:R-:W-:Y:S01]  /*f710*/  FADD.FTZ R108, R87, R108 ;  /* 0x0000006c576c7221 */ /* 0x000fe20000010000 */
[----:B------:R-:W-:-:S02]  /*f720*/  PRMT R199, R31, 0x5410, R199 ;  /* 0x000054101fc77816 */ /* 0x000fc400000000c7 */
[----:B--2---:R-:W-:Y:S02]  /*f730*/  F2FP.BF16.F32.PACK_AB R45, R130, R124 ;  /* 0x0000007c822d723e */ /* 0x004fe400000010ff */
[--C-:B------:R-:W-:Y:S02]  /*f740*/  HSET2.LE.AND R31, R201, R161.reuse, PT ;  /* 0x000000a1c91f7233 */ /* 0x100fe40003803000 */
[----:B-----5:R-:W-:Y:S02]  /*f750*/  F2FP.BF16.F32.PACK_AB R44, R87, R88 ;  /* 0x00000058572c723e */ /* 0x020fe400000010ff */
[----:B------:R-:W-:Y:S02]  /*f760*/  F2FP.BF16.F32.PACK_AB R47, R75, R79 ;  /* 0x0000004f4b2f723e */ /* 0x000fe400000010ff */
[----:B------:R-:W-:Y:S01]  /*f770*/  LOP3.LUT R30, R44, R202, RZ, 0xc0, !PT ;  /* 0x000000ca2c1e7212 */ /* 0x000fe200078ec0ff */
[----:B------:R-:W-:Y:S01]  /*f780*/  IMAD.WIDE.U32 R202, R28, -0x326172a9, RZ ;  /* 0xcd9e8d571cca7825 */ /* 0x000fe200078e00ff */
[----:B------:R-:W-:-:S02]  /*f790*/  HSET2.LE.AND R44, R29, R161, PT ;  /* 0x000000a11d2c7233 */ /* 0x000fc40003803000 */
[----:B------:R-:W-:Y:S01]  /*f7a0*/  HSET2.LE.AND R29, R199, R161, PT ;  /* 0x000000a1c71d7233 */ /* 0x000fe20003803000 */
[C---:B-1----:R-:W-:Y:S01]  /*f7b0*/  HMMA.16816.F32.BF16 R16, R48.reuse, R36, R16 ;  /* 0x000000243010723c */ /* 0x042fe20000041810 */
[----:B------:R-:W-:Y:S02]  /*f7c0*/  LOP3.LUT R199, R202, UR9, R249, 0x96, !PT ;  /* 0x00000009cac77c12 */ /* 0x000fe4000f8e96f9 */
[----:B------:R-:W-:Y:S02]  /*f7d0*/  LOP3.LUT R28, R46, R44, RZ, 0xc0, !PT ;  /* 0x0000002c2e1c7212 */ /* 0x000fe400078ec0ff */
[----:B------:R-:W-:Y:S02]  /*f7e0*/  LOP3.LUT R29, R45, R29, RZ, 0xc0, !PT ;  /* 0x0000001d2d1d7212 */ /* 0x000fe400078ec0ff */
[----:B------:R-:W-:Y:S01]  /*f7f0*/  LOP3.LUT R45, R164, UR11, R203, 0x96, !PT ;  /* 0x0000000ba42d7c12 */ /* 0x000fe2000f8e96cb */
[----:B------:R-:W-:Y:S01]  /*f800*/  HMMA.16816.F32.BF16 R20, R48, R38, R20 ;  /* 0x000000263014723c */ /* 0x000fe20000041814 */
[----:B------:R-:W-:Y:S01]  /*f810*/  LOP3.LUT R46, R230, UR17, R215, 0x96, !PT ;  /* 0x00000011e62e7c12 */ /* 0x000fe2000f8e96d7 */
[----:B------:R-:W-:Y:S01]  /*f820*/  IMAD.WIDE.U32 R214, R214, -0x326172a9, RZ ;  /* 0xcd9e8d57d6d67825 */ /* 0x000fe200078e00ff */
[----:B------:R-:W-:-:S02]  /*f830*/  LOP3.LUT R31, R47, R31, RZ, 0xc0, !PT ;  /* 0x0000001f2f1f7212 */ /* 0x000fc400078ec0ff */
[----:B------:R-:W-:Y:S01]  /*f840*/  LOP3.LUT R44, R162, UR11, R203, 0x96, !PT ;  /* 0x0000000ba22c7c12 */ /* 0x000fe2000f8e96cb */
[----:B------:R-:W-:Y:S01]  /*f850*/  IMAD.WIDE.U32 R46, R46, -0x326172a9, RZ ;  /* 0xcd9e8d572e2e7825 */ /* 0x000fe200078e00ff */
[----:B------:R-:W-:Y:S01]  /*f860*/  LOP3.LUT R202, R202, UR9, R251, 0x96, !PT ;  /* 0x00000009caca7c12 */ /* 0x000fe2000f8e96fb */
[----:B----4-:R-:W-:Y:S01]  /*f870*/  HMMA.16816.F32.BF16 R24, R48, R4, R24 ;  /* 0x000000043018723c */ /* 0x010fe20000041818 */
[----:B------:R-:W-:-:S03]  /*f880*/  LOP3.LUT R46, R46, UR14, R215, 0x96, !PT ;  /* 0x0000000e2e2e7c12 */ /* 0x000fc6000f8e96d7 */
[----:B------:R-:W-:-:S04]  /*f890*/  IMAD.WIDE.U32 R202, R202, -0x2daee0ad, RZ ;  /* 0xd2511f53caca7825 */ /* 0x000fc800078e00ff */
[----:B------:R-:W-:Y:S01]  /*f8a0*/  HMMA.16816.F32.BF16 R12, R48, R6, R12 ;  /* 0x00000006300c723c */ /* 0x000fe2000004180c */
[----:B------:R-:W-:-:S04]  /*f8b0*/  IMAD.WIDE.U32 R48, R198, -0x2daee0ad, RZ ;  /* 0xd2511f53c6307825 */ /* 0x000fc800078e00ff */
[----:B------:R-:W-:Y:S01]  /*f8c0*/  IMAD.WIDE.U32 R50, R45, -0x2daee0ad, RZ ;  /* 0xd2511f532d327825 */ /* 0x000fe200078e00ff */
[----:B------:R-:W-:Y:S02]  /*f8d0*/  LOP3.LUT R45, R232, UR17, R49, 0x96, !PT ;  /* 0x00000011e82d7c12 */ /* 0x000fe4000f8e9631 */
[----:B------:R-:W-:Y:S01]  /*f8e0*/  LOP3.LUT R194, R48, UR16, R207, 0x96, !PT ;  /* 0x0000001030c27c12 */ /* 0x000fe2000f8e96cf */
[----:B------:R-:W-:Y:S01]  /*f8f0*/  IMAD.WIDE.U32 R198, R199, -0x2daee0ad, RZ ;  /* 0xd2511f53c7c67825 */ /* 0x000fe200078e00ff */
[----:B------:R-:W-:Y:S01]  /*f900*/  HMMA.16816.F32.BF16 R32, R28, R36, R32 ;  /* 0x000000241c20723c */ /* 0x000fe20000041820 */
[----:B------:R-:W-:Y:S02]  /*f910*/  LOP3.LUT R36, R232, UR17, R51, 0x96, !PT ;  /* 0x00000011e8247c12 */ /* 0x000fe4000f8e9633 */
[----:B------:R-:W-:Y:S01]  /*f920*/  LOP3.LUT R37, R250, UR4, R47, 0x96, !PT ;  /* 0x00000004fa257c12 */ /* 0x000fe2000f8e962f */
[----:B------:R-:W-:Y:S01]  /*f930*/  IMAD.WIDE.U32 R194, R194, -0x326172a9, RZ ;  /* 0xcd9e8d57c2c27825 */ /* 0x000fe200078e00ff */
[----:B------:R-:W-:-:S03]  /*f940*/  LOP3.LUT R48, R50, UR16, R199, 0x96, !PT ;  /* 0x0000001032307c12 */ /* 0x000fc6000f8e96c7 */
[----:B------:R-:W-:Y:S01]  /*f950*/  IMAD.WIDE.U32 R50, R44, -0x2daee0ad, RZ ;  /* 0xd2511f532c327825 */ /* 0x000fe200078e00ff */
[C---:B------:R-:W-:Y:S03]  /*f960*/  HMMA.16816.F32.BF16 R8, R28.reuse, R38, R8 ;  /* 0x000000261c08723c */ /* 0x040fe60000041808 */
[----:B------:R-:W-:Y:S01]  /*f970*/  IMAD.WIDE.U32 R44, R45, -0x326172a9, RZ ;  /* 0xcd9e8d572d2c7825 */ /* 0x000fe200078e00ff */
[----:B------:R-:W-:Y:S02]  /*f980*/  LOP3.LUT R212, R230, UR17, R51, 0x96, !PT ;  /* 0x00000011e6d47c12 */ /* 0x000fe4000f8e9633 */
[----:B------:R-:W-:Y:S01]  /*f990*/  LOP3.LUT R51, R50, UR16, R203, 0x96, !PT ;  /* 0x0000001032337c12 */ /* 0x000fe2000f8e96cb */
[----:B------:R-:W-:Y:S01]  /*f9a0*/  IMAD.WIDE.U32 R38, R37, -0x2daee0ad, RZ ;  /* 0xd2511f5325267825 */ /* 0x000fe200078e00ff */
[----:B------:R-:W-:Y:S01]  /*f9b0*/  LOP3.LUT R197, R248, UR4, R45, 0x96, !PT ;  /* 0x00000004f8c57c12 */ /* 0x000fe2000f8e962d */
[----:B------:R-:W-:Y:S01]  /*f9c0*/  HMMA.16816.F32.BF16 R40, R28, R4, R40 ;  /* 0x000000041c28723c */ /* 0x000fe20000041828 */
[----:B------:R-:W-:Y:S01]  /*f9d0*/  LOP3.LUT R50, R44, UR14, R195, 0x96, !PT ;  /* 0x0000000e2c327c12 */ /* 0x000fe2000f8e96c3 */
[----:B------:R-:W-:Y:S01]  /*f9e0*/  IMAD.WIDE.U32 R46, R46, -0x2daee0ad, RZ ;  /* 0xd2511f532e2e7825 */ /* 0x000fe200078e00ff */
[----:B------:R-:W-:-:S03]  /*f9f0*/  LOP3.LUT R37, R216, UR15, R39, 0x96, !PT ;  /* 0x0000000fd8257c12 */ /* 0x000fc6000f8e9627 */
[--C-:B------:R-:W-:Y:S01]  /*fa00*/  FFMA.FTZ R4, R52, UR5, -R166.reuse ;  /* 0x0000000534047c23 */ /* 0x100fe200080108a6 */
[----:B------:R-:W-:Y:S01]  /*fa10*/  IMAD.WIDE.U32 R44, R36, -0x326172a9, RZ ;  /* 0xcd9e8d57242c7825 */ /* 0x000fe200078e00ff */
[----:B------:R-:W-:Y:S01]  /*fa20*/  LOP3.LUT R36, R38, UR10, R47, 0x96, !PT ;  /* 0x0000000a26247c12 */ /* 0x000fe2000f8e962f */
[----:B------:R-:W-:Y:S02]  /*fa30*/  HMMA.16816.F32.BF16 R208, R28, R6, R208 ;  /* 0x000000061cd0723c */ /* 0x000fe400000418d0 */
[----:B------:R-:W-:Y:S01]  /*fa40*/  FFMA.FTZ R28, R54, UR5, -R166 ;  /* 0x00000005361c7c23 */ /* 0x000fe200080108a6 */
[----:B------:R-:W-:Y:S01]  /*fa50*/  IMAD.WIDE.U32 R216, R37, -0x326172a9, RZ ;  /* 0xcd9e8d5725d87825 */ /* 0x000fe200078e00ff */
[----:B------:R1:W2:Y:S03]  /*fa60*/  MUFU.EX2 R52, R58 ;  /* 0x0000003a00347308 */ /* 0x0002a60000000800 */
[----:B------:R-:W-:Y:S01]  /*fa70*/  FFMA.FTZ R31, R53, UR5, -R155 ;  /* 0x00000005351f7c23 */ /* 0x000fe2000801089b */
[----:B------:R-:W-:Y:S01]  /*fa80*/  LOP3.LUT R248, R248, UR4, R45, 0x96, !PT ;  /* 0x00000004f8f87c12 */ /* 0x000fe2000f8e962d */
[----:B------:R-:W-:Y:S01]  /*fa90*/  IMAD.WIDE.U32 R38, R36, -0x326172a9, RZ ;  /* 0xcd9e8d5724267825 */ /* 0x000fe200078e00ff */
[----:B------:R3:W-:Y:S03]  /*faa0*/  MUFU.EX2 R53, R63 ;  /* 0x0000003f00357308 */ /* 0x0007e60000000800 */
[----:B------:R-:W-:Y:S01]  /*fab0*/  IMAD.WIDE.U32 R48, R48, -0x326172a9, RZ ;  /* 0xcd9e8d5730307825 */ /* 0x000fe200078e00ff */
[----:B------:R-:W-:Y:S01]  /*fac0*/  LOP3.LUT R36, R216, UR12, R39, 0x96, !PT ;  /* 0x0000000cd8247c12 */ /* 0x000fe2000f8e9627 */
[----:B------:R4:W-:Y:S01]  /*fad0*/  MUFU.EX2 R54, R4 ;  /* 0x0000000400367308 */ /* 0x0009e20000000800 */
[----:B------:R-:W-:Y:S01]  /*fae0*/  PRMT R5, R38, 0x7772, RZ ;  /* 0x0000777226057816 */ /* 0x000fe200000000ff */
[----:B------:R-:W-:Y:S01]  /*faf0*/  IMAD.MOV.U32 R39, RZ, RZ, R38 ;  /* 0x000000ffff277224 */ /* 0x000fe200078e0026 */
[----:B------:R-:W-:Y:S01]  /*fb00*/  LOP3.LUT R29, R36, 0xffff, RZ, 0xc0, !PT ;  /* 0x0000ffff241d7812 */ /* 0x000fe200078ec0ff */
[----:B------:R-:W-:Y:S01]  /*fb10*/  IMAD.WIDE.U32 R212, R212, -0x326172a9, RZ ;  /* 0xcd9e8d57d4d47825 */ /* 0x000fe200078e00ff */
[----:B------:R-:W-:-:S03]  /*fb20*/  PRMT R30, R36, 0x7632, R30 ;  /* 0x00007632241e7816 */ /* 0x000fc6000000001e */
[----:B-1----:R-:W-:Y:S01]  /*fb30*/  FFMA.FTZ R58, R57, UR5, -R155 ;  /* 0x00000005393a7c23 */ /* 0x002fe2000801089b */
[----:B------:R-:W-:Y:S01]  /*fb40*/  SHF.R.U32.HI R29, RZ, 0x8, R29 ;  /* 0x00000008ff1d7819 */ /* 0x000fe2000001161d */
[----:B------:R1:W-:Y:S01]  /*fb50*/  MUFU.EX2 R57, R28 ;  /* 0x0000001c00397308 */ /* 0x0003e20000000800 */
[----:B------:R-:W-:Y:S01]  /*fb60*/  LOP3.LUT R30, R30, 0xff, RZ, 0xc0, !PT ;  /* 0x000000ff1e1e7812 */ /* 0x000fe200078ec0ff */
[----:B---3--:R-:W-:Y:S01]  /*fb70*/  FFMA.FTZ R63, R65, UR5, -R155 ;  /* 0x00000005413f7c23 */ /* 0x008fe2000801089b */
[----:B------:R-:W-:Y:S01]  /*fb80*/  PRMT R37, R38, 0x7773, RZ ;  /* 0x0000777326257816 */ /* 0x000fe200000000ff */
[----:B------:R3:W-:Y:S01]  /*fb90*/  MUFU.EX2 R65, R31 ;  /* 0x0000001f00417308 */ /* 0x0007e20000000800 */
[----:B------:R-:W-:Y:S01]  /*fba0*/  SHF.R.U32.HI R47, RZ, 0x18, R36 ;  /* 0x00000018ff2f7819 */ /* 0x000fe20000011624 */
[----:B------:R-:W-:Y:S01]  /*fbb0*/  IMAD.WIDE.U32 R248, R248, -0x2daee0ad, RZ ;  /* 0xd2511f53f8f87825 */ /* 0x000fe200078e00ff */
[----:B------:R-:W-:Y:S01]  /*fbc0*/  PRMT R37, R5, 0x5410, R37 ;  /* 0x0000541005257816 */ /* 0x000fe20000000025 */
[----:B------:R-:W5:Y:S01]  /*fbd0*/  MUFU.EX2 R58, R58 ;  /* 0x0000003a003a7308 */ /* 0x000f620000000800 */
[----:B------:R-:W-:Y:S01]  /*fbe0*/  PRMT R47, R30, 0x5410, R47 ;  /* 0x000054101e2f7816 */ /* 0x000fe2000000002f */
[----:B----4-:R-:W4:Y:S01]  /*fbf0*/  LDSM.16.MT88.4 R4, [R227+0x5000] ;  /* 0x00500000e304783b */ /* 0x010f220000004200 */
[----:B------:R-:W-:Y:S01]  /*fc00*/  PRMT R38, R38, 0x7771, RZ ;  /* 0x0000777126267816 */ /* 0x000fe200000000ff */
[----:B------:R-:W5:Y:S01]  /*fc10*/  MUFU.EX2 R63, R63 ;  /* 0x0000003f003f7308 */ /* 0x000f620000000800 */
[----:B------:R-:W-:-:S02]  /*fc20*/  LOP3.LUT R39, R39, 0xff, RZ, 0xc0, !PT ;  /* 0x000000ff27277812 */ /* 0x000fc400078ec0ff */
[----:B-1----:R-:W-:Y:S02]  /*fc30*/  LOP3.LUT R28, R36, 0xff, RZ, 0xc0, !PT ;  /* 0x000000ff241c7812 */ /* 0x002fe400078ec0ff */
[----:B------:R-:W-:Y:S02]  /*fc40*/  PRMT R38, R39, 0x5410, R38 ;  /* 0x0000541027267816 */ /* 0x000fe40000000026 */
[----:B------:R-:W-:Y:S02]  /*fc50*/  PRMT R36, R28, 0x5410, R29 ;  /* 0x000054101c247816 */ /* 0x000fe4000000001d */
[----:B---3--:R-:W1:Y:S01]  /*fc60*/  LDSM.16.MT88.4 R28, [R189+0x1000] ;  /* 0x00100000bd1c783b */ /* 0x008e620000004200 */
[----:B------:R-:W-:Y:S02]  /*fc70*/  LOP3.LUT R45, R44, UR14, R49, 0x96, !PT ;  /* 0x0000000e2c2d7c12 */ /* 0x000fe4000f8e9631 */
[----:B------:R-:W-:Y:S02]  /*fc80*/  LOP3.LUT R39, R37, 0xff00ff, RZ, 0xc0, !PT ;  /* 0x00ff00ff25277812 */ /* 0x000fe400078ec0ff */
[----:B------:R-:W-:-:S02]  /*fc90*/  HSET2.LE.AND R36, R36, R161, PT ;  /* 0x000000a124247233 */ /* 0x000fc40003803000 */
[----:B------:R-:W-:Y:S02]  /*fca0*/  HSET2.LE.AND R37, R47, R161, PT ;  /* 0x000000a12f257233 */ /* 0x000fe40003803000 */
[----:B--2---:R-:W-:Y:S02]  /*fcb0*/  F2FP.BF16.F32.PACK_AB R49, R52, R56 ;  /* 0x000000383431723e */ /* 0x004fe400000010ff */
[----:B------:R-:W-:Y:S01]  /*fcc0*/  LOP3.LUT R44, R214, UR13, R217, 0x96, !PT ;  /* 0x0000000dd62c7c12 */ /* 0x000fe2000f8e96d9 */
[----:B------:R-:W-:Y:S01]  /*fcd0*/  IMAD.WIDE.U32 R214, R51, -0x326172a9, RZ ;  /* 0xcd9e8d5733d67825 */ /* 0x000fe200078e00ff */
[----:B-----5:R-:W-:Y:S02]  /*fce0*/  F2FP.BF16.F32.PACK_AB R47, R53, R58 ;  /* 0x0000003a352f723e */ /* 0x020fe400000010ff */
[----:B------:R-:W-:Y:S01]  /*fcf0*/  LOP3.LUT R250, R250, UR4, R213, 0x96, !PT ;  /* 0x00000004fafa7c12 */ /* 0x000fe2000f8e96d5 */
[----:B------:R-:W-:Y:S01]  /*fd00*/  IMAD.WIDE.U32 R216, R197, -0x2daee0ad, RZ ;  /* 0xd2511f53c5d87825 */ /* 0x000fe200078e00ff */
[----:B------:R-:W-:-:S02]  /*fd10*/  LOP3.LUT R36, R49, R36, RZ, 0xc0, !PT ;  /* 0x0000002431247212 */ /* 0x000fc400078ec0ff */
[--C-:B------:R-:W-:Y:S01]  /*fd20*/  HSET2.LE.AND R38, R38, R161.reuse, PT ;  /* 0x000000a126267233 */ /* 0x100fe20003803000 */
[----:B------:R-:W-:Y:S01]  /*fd30*/  IMAD.WIDE.U32 R50, R50, -0x2daee0ad, RZ ;  /* 0xd2511f5332327825 */ /* 0x000fe200078e00ff */
[----:B------:R-:W-:Y:S02]  /*fd40*/  LOP3.LUT R37, R47, R37, RZ, 0xc0, !PT ;  /* 0x000000252f257212 */ /* 0x000fe400078ec0ff */
[----:B------:R-:W-:Y:S01]  /*fd50*/  HSET2.LE.AND R39, R39, R161, PT ;  /* 0x000000a127277233 */ /* 0x000fe20003803000 */
[----:B------:R-:W-:Y:S01]  /*fd60*/  IMAD.WIDE.U32 R250, R250, -0x2daee0ad, RZ ;  /* 0xd2511f53fafa7825 */ /* 0x000fe200078e00ff */
[----:B------:R-:W-:Y:S02]  /*fd70*/  F2FP.BF16.F32.PACK_AB R49, R57, R54 ;  /* 0x000000363931723e */ /* 0x000fe400000010ff */
[----:B------:R-:W-:Y:S02]  /*fd80*/  F2FP.BF16.F32.PACK_AB R47, R63, R65 ;  /* 0x000000413f2f723e */ /* 0x000fe400000010ff */
[----:B------:R-:W-:-:S02]  /*fd90*/  LOP3.LUT R195, R216, UR10, R51, 0x96, !PT ;  /* 0x0000000ad8c37c12 */ /* 0x000fc4000f8e9633 */
[----:B------:R-:W-:Y:S02]  /*fda0*/  LOP3.LUT R38, R49, R38, RZ, 0xc0, !PT ;  /* 0x0000002631267212 */ /* 0x000fe400078ec0ff */
[----:B------:R-:W-:Y:S02]  /*fdb0*/  LOP3.LUT R39, R47, R39, RZ, 0xc0, !PT ;  /* 0x000000272f277212 */ /* 0x000fe400078ec0ff */
[----:B------:R-:W-:Y:S01]  /*fdc0*/  LOP3.LUT R49, R198, UR15, R249, 0x96, !PT ;  /* 0x0000000fc6317c12 */ /* 0x000fe2000f8e96f9 */
[----:B------:R-:W-:Y:S01]  /*fdd0*/  IMAD.WIDE.U32 R198, R45, -0x2daee0ad, RZ ;  /* 0xd2511f532dc67825 */ /* 0x000fe200078e00ff */
[----:B------:R-:W-:Y:S02]  /*fde0*/  LOP3.LUT R45, R202, UR15, R251, 0x96, !PT ;  /* 0x0000000fca2d7c12 */ /* 0x000fe4000f8e96fb */
[----:B------:R-:W-:Y:S01]  /*fdf0*/  LOP3.LUT R206, R206, UR15, R217, 0x96, !PT ;  /* 0x0000000fcece7c12 */ /* 0x000fe2000f8e96d9 */
[----:B------:R-:W-:Y:S01]  /*fe00*/  IMAD.WIDE.U32 R202, R195, -0x326172a9, RZ ;  /* 0xcd9e8d57c3ca7825 */ /* 0x000fe200078e00ff */
[----:B----4-:R-:W-:Y:S01]  /*fe10*/  HMMA.16816.F32.BF16 R16, R36, R4, R16 ;  /* 0x000000042410723c */ /* 0x010fe20000041810 */
[----:B------:R-:W-:-:S02]  /*fe20*/  LOP3.LUT R51, R248, UR10, R199, 0x96, !PT ;  /* 0x0000000af8337c12 */ /* 0x000fc4000f8e96c7 */
[----:B------:R-:W-:Y:S01]  /*fe30*/  IMAD.WIDE.U32 R206, R206, -0x326172a9, RZ ;  /* 0xcd9e8d57cece7825 */ /* 0x000fe200078e00ff */
[----:B------:R-:W-:-:S03]  /*fe40*/  LOP3.LUT R47, R212, UR14, R215, 0x96, !PT ;  /* 0x0000000ed42f7c12 */ /* 0x000fc6000f8e96d7 */
[----:B------:R-:W-:Y:S01]  /*fe50*/  IMAD.WIDE.U32 R216, R51, -0x326172a9, RZ ;  /* 0xcd9e8d5733d87825 */ /* 0x000fe200078e00ff */
[C---:B------:R-:W-:Y:S01]  /*fe60*/  HMMA.16816.F32.BF16 R20, R36.reuse, R6, R20 ;  /* 0x000000062414723c */ /* 0x040fe20000041814 */
[----:B------:R-:W-:Y:S02]  /*fe70*/  LOP3.LUT R194, R194, UR13, R207, 0x96, !PT ;  /* 0x0000000dc2c27c12 */ /* 0x000fe4000f8e96cf */
[----:B------:R-:W-:Y:S01]  /*fe80*/  LOP3.LUT R201, R206, UR12, R203, 0x96, !PT ;  /* 0x0000000ccec97c12 */ /* 0x000fe2000f8e96cb */
[----:B------:R-:W-:Y:S01]  /*fe90*/  IMAD.WIDE.U32 R206, R49, -0x326172a9, RZ ;  /* 0xcd9e8d5731ce7825 */ /* 0x000fe200078e00ff */
[C---:B------:R-:W-:Y:S02]  /*fea0*/  PRMT R205, R216.reuse, 0x7772, RZ ;  /* 0x00007772d8cd7816 */ /* 0x040fe400000000ff */
[----:B------:R-:W-:Y:S01]  /*feb0*/  PRMT R212, R216, 0x7771, RZ ;  /* 0x00007771d8d47816 */ /* 0x000fe200000000ff */
[----:B-1----:R-:W-:Y:S01]  /*fec0*/  HMMA.16816.F32.BF16 R24, R36, R28, R24 ;  /* 0x0000001c2418723c */ /* 0x002fe20000041818 */
[----:B------:R-:W-:Y:S01]  /*fed0*/  LOP3.LUT R51, R206, UR12, R217, 0x96, !PT ;  /* 0x0000000cce337c12 */ /* 0x000fe2000f8e96d9 */
[----:B------:R-:W-:Y:S01]  /*fee0*/  IMAD.MOV.U32 R197, RZ, RZ, R216 ;  /* 0x000000ffffc57224 */ /* 0x000fe200078e00d8 */
[----:B------:R-:W-:Y:S01]  /*fef0*/  PRMT R206, R216, 0x7773, RZ ;  /* 0x00007773d8ce7816 */ /* 0x000fe200000000ff */
[----:B------:R-:W-:Y:S01]  /*ff00*/  IMAD.WIDE.U32 R216, R44, -0x2daee0ad, RZ ;  /* 0xd2511f532cd87825 */ /* 0x000fe200078e00ff */
[----:B------:R-:W-:-:S02]  /*ff10*/  LOP3.LUT R199, R48, UR13, R207, 0x96, !PT ;  /* 0x0000000d30c77c12 */ /* 0x000fc4000f8e96cf */
[----:B------:R-:W-:Y:S01]  /*ff20*/  PRMT R205, R205, 0x5410, R206 ;  /* 0x00005410cdcd7816 */ /* 0x000fe200000000ce */
[----:B------:R-:W-:Y:S01]  /*ff30*/  HMMA.16816.F32.BF16 R12, R36, R30, R12 ;  /* 0x0000001e240c723c */ /* 0x000fe2000004180c */
[C---:B------:R-:W-:Y:S01]  /*ff40*/  PRMT R38, R202.reuse, 0x7773, RZ ;  /* 0x00007773ca267816 */ /* 0x040fe200000000ff */
[----:B------:R-:W-:Y:S01]  /*ff50*/  IMAD.MOV.U32 R39, RZ, RZ, R202 ;  /* 0x000000ffff277224 */ /* 0x000fe200078e00ca */
[C---:B------:R-:W-:Y:S01]  /*ff60*/  PRMT R37, R202.reuse, 0x7772, RZ ;  /* 0x00007772ca257816 */ /* 0x040fe200000000ff */
[----:B------:R-:W-:Y:S01]  /*ff70*/  IMAD.WIDE.U32 R48, R45, -0x326172a9, RZ ;  /* 0xcd9e8d572d307825 */ /* 0x000fe200078e00ff */
[----:B------:R-:W-:Y:S02]  /*ff80*/  PRMT R36, R202, 0x7771, RZ ;  /* 0x00007771ca247816 */ /* 0x000fe400000000ff */
[----:B------:R-:W-:Y:S01]  /*ff90*/  PRMT R37, R37, 0x5410, R38 ;  /* 0x0000541025257816 */ /* 0x000fe20000000026 */
[----:B------:R-:W-:Y:S01]  /*ffa0*/  FFMA.FTZ R38, R61, UR5, -R243 ;  /* 0x000000053d267c23 */ /* 0x000fe200080108f3 */
[----:B------:R-:W-:Y:S01]  /*ffb0*/  LOP3.LUT R39, R39, 0xff, RZ, 0xc0, !PT ;  /* 0x000000ff27277812 */ /* 0x000fe200078ec0ff */
[----:B------:R-:W1:Y:S01]  /*ffc0*/  MUFU.EX2 R61, R89 ;  /* 0x00000059003d7308 */ /* 0x000e620000000800 */
[----:B------:R-:W-:Y:S01]  /*ffd0*/  LOP3.LUT R206, R201, 0xffff, RZ, 0xc0, !PT ;  /* 0x0000ffffc9ce7812 */ /* 0x000fe200078ec0ff */
[----:B------:R-:W-:Y:S01]  /*ffe0*/  IMAD.WIDE.U32 R202, R47, -0x2daee0ad, RZ ;  /* 0xd2511f532fca7825 */ /* 0x000fe200078e00ff */
[----:B------:R-:W-:Y:S01]  /*fff0*/  PRMT R36, R39, 0x5410, R36 ;  /* 0x0000541027247816 */ /* 0x000fe20000000024 */
[----:B------:R2:W3:Y:S01]  /*10000*/  MUFU.EX2 R89, R38 ;  /* 0x0000002600597308 */ /* 0x0004e20000000800 */
[----:B------:R-:W-:Y:S01]  /*10010*/  LOP3.LUT R39, R201, 0xff, RZ, 0xc0, !PT ;  /* 0x000000ffc9277812 */ /* 0x000fe200078ec0ff */
[----:B------:R-:W-:Y:S01]  /*10020*/  IMAD.WIDE.U32 R218, R194, -0x2daee0ad, RZ ;  /* 0xd2511f53c2da7825 */ /* 0x000fe200078e00ff */
[----:B------:R-:W-:-:S02]  /*10030*/  LOP3.LUT R37, R37, 0xff00ff, RZ, 0xc0, !PT ;  /* 0x00ff00ff25257812 */ /* 0x000fc400078ec0ff */
[----:B------:R-:W-:Y:S02]  /*10040*/  SHF.R.U32.HI R206, RZ, 0x8, R206 ;  /* 0x00000008ffce7819 */ /* 0x000fe400000116ce */
[--C-:B------:R-:W-:Y:S02]  /*10050*/  HSET2.LE.AND R36, R36, R161.reuse, PT ;  /* 0x000000a124247233 */ /* 0x100fe40003803000 */
[----:B------:R-:W-:Y:S01]  /*10060*/  PRMT R206, R39, 0x5410, R206 ;  /* 0x0000541027ce7816 */ /* 0x000fe200000000ce */
[----:B-1----:R-:W-:Y:S01]  /*10070*/  FADD.FTZ R108, R61, R108 ;  /* 0x0000006c3d6c7221 */ /* 0x002fe20000010000 */
[----:B------:R-:W-:Y:S02]  /*10080*/  HSET2.LE.AND R37, R37, R161, PT ;  /* 0x000000a125257233 */ /* 0x000fe40003803000 */
[----:B------:R-:W-:Y:S01]  /*10090*/  LOP3.LUT R250, R250, UR10, R203, 0x96, !PT ;  /* 0x0000000afafa7c12 */ /* 0x000fe2000f8e96cb */
[----:B--2---:R-:W-:Y:S01]  /*100a0*/  FFMA.FTZ R38, R64, UR5, -R243 ;  /* 0x0000000540267c23 */ /* 0x004fe200080108f3 */
[----:B------:R-:W-:Y:S01]  /*100b0*/  LOP3.LUT R47, R214, UR13, R49, 0x96, !PT ;  /* 0x0000000dd62f7c12 */ /* 0x000fe2000f8e9631 */
[----:B------:R1:W2:Y:S01]  /*100c0*/  MUFU.EX2 R64, R91 ;  /* 0x0000005b00407308 */ /* 0x0002a20000000800 */
[----:B------:R-:W-:Y:S01]  /*100d0*/  LOP3.LUT R44, R46, UR7, R217, 0x96, !PT ;  /* 0x000000072e2c7c12 */ /* 0x000fe2000f8e96d9 */
[----:B------:R-:W-:Y:S01]  /*100e0*/  IMAD.WIDE.U32 R250, R250, -0x326172a9, RZ ;  /* 0xcd9e8d57fafa7825 */ /* 0x000fe200078e00ff */
[----:B------:R-:W-:-:S03]  /*100f0*/  PRMT R46, R216, 0x7771, RZ ;  /* 0x00007771d82e7816 */ /* 0x000fc600000000ff */
[----:B---3--:R-:W-:Y:S01]  /*10100*/  FADD.FTZ R108, R89, R108 ;  /* 0x0000006c596c7221 */ /* 0x008fe20000010000 */
[----:B------:R-:W-:Y:S01]  /*10110*/  PRMT R194, R216, 0x7772, RZ ;  /* 0x00007772d8c27816 */ /* 0x000fe200000000ff */
[----:B------:R-:W-:Y:S01]  /*10120*/  IMAD.MOV.U32 R214, RZ, RZ, R216 ;  /* 0x000000ffffd67224 */ /* 0x000fe200078e00d8 */
[----:B------:R-:W-:Y:S01]  /*10130*/  PRMT R213, R218, 0x7772, RZ ;  /* 0x00007772dad57816 */ /* 0x000fe200000000ff */
[----:B------:R-:W-:Y:S01]  /*10140*/  IMAD.MOV.U32 R195, RZ, RZ, R250 ;  /* 0x000000ffffc37224 */ /* 0x000fe200078e00fa */
[----:B------:R-:W-:Y:S02]  /*10150*/  LOP3.LUT R197, R197, 0xff, RZ, 0xc0, !PT ;  /* 0x000000ffc5c57812 */ /* 0x000fe400078ec0ff */
[----:B------:R-:W-:Y:S02]  /*10160*/  LOP3.LUT R45, R48, UR12, R251, 0x96, !PT ;  /* 0x0000000c302d7c12 */ /* 0x000fe4000f8e96fb */
[----:B------:R-:W-:Y:S01]  /*10170*/  PRMT R212, R197, 0x5410, R212 ;  /* 0x00005410c5d47816 */ /* 0x000fe200000000d4 */
[----:B-1----:R-:W-:Y:S01]  /*10180*/  FFMA.FTZ R91, R90, UR5, -R181 ;  /* 0x000000055a5b7c23 */ /* 0x002fe200080108b5 */
[C---:B------:R-:W-:Y:S01]  /*10190*/  PRMT R203, R250.reuse, 0x7773, RZ ;  /* 0x00007773facb7816 */ /* 0x040fe200000000ff */
[----:B------:R1:W3:Y:S01]  /*101a0*/  MUFU.EX2 R90, R38 ;  /* 0x00000026005a7308 */ /* 0x0002e20000000800 */
[----:B------:R-:W-:Y:S01]  /*101b0*/  PRMT R48, R250, 0x7772, RZ ;  /* 0x00007772fa307816 */ /* 0x000fe200000000ff */
[----:B--2---:R-:W-:Y:S01]  /*101c0*/  FADD.FTZ R108, R64, R108 ;  /* 0x0000006c406c7221 */ /* 0x004fe20000010000 */
[----:B------:R-:W-:-:S02]  /*101d0*/  PRMT R49, R250, 0x7771, RZ ;  /* 0x00007771fa317816 */ /* 0x000fc400000000ff */
[----:B------:R-:W-:Y:S02]  /*101e0*/  PRMT R48, R48, 0x5410, R203 ;  /* 0x0000541030307816 */ /* 0x000fe400000000cb */
[----:B------:R-:W-:Y:S02]  /*101f0*/  LOP3.LUT R214, R214, 0xff, RZ, 0xc0, !PT ;  /* 0x000000ffd6d67812 */ /* 0x000fe400078ec0ff */
[----:B------:R-:W-:Y:S02]  /*10200*/  LOP3.LUT R205, R205, 0xff00ff, RZ, 0xc0, !PT ;  /* 0x00ff00ffcdcd7812 */ /* 0x000fe400078ec0ff */
[----:B------:R-:W-:Y:S01]  /*10210*/  PRMT R46, R214, 0x5410, R46 ;  /* 0x00005410d62e7816 */ /* 0x000fe2000000002e */
[--C-:B-1----:R-:W-:Y:S01]  /*10220*/  FFMA.FTZ R38, R55, UR5, -R181.reuse ;  /* 0x0000000537267c23 */ /* 0x102fe200080108b5 */
[----:B---3--:R-:W-:Y:S01]  /*10230*/  FADD.FTZ R108, R90, R108 ;  /* 0x0000006c5a6c7221 */ /* 0x008fe20000010000 */
[----:B------:R1:W-:Y:S02]  /*10240*/  MUFU.EX2 R55, R91 ;  /* 0x0000005b00377308 */ /* 0x0003e40000000800 */
[----:B------:R-:W-:Y:S01]  /*10250*/  HSET2.LE.AND R46, R46, R161, PT ;  /* 0x000000a12e2e7233 */ /* 0x000fe20003803000 */
[----:B-1----:R-:W-:-:S02]  /*10260*/  FFMA.FTZ R91, R62, UR5, -R181 ;  /* 0x000000053e5b7c23 */ /* 0x002fc400080108b5 */
[----:B------:R1:W2:Y:S04]  /*10270*/  MUFU.EX2 R62, R38 ;  /* 0x00000026003e7308 */ /* 0x0002a80000000800 */
[----:B------:R-:W3:Y:S01]  /*10280*/  MUFU.EX2 R91, R91 ;  /* 0x0000005b005b7308 */ /* 0x000ee20000000800 */
[----:B-1----:R-:W-:Y:S02]  /*10290*/  PRMT R38, R201, 0x7632, R38 ;  /* 0x00007632c9267816 */ /* 0x002fe40000000026 */
[----:B------:R-:W-:Y:S02]  /*102a0*/  SHF.R.U32.HI R201, RZ, 0x18, R201 ;  /* 0x00000018ffc97819 */ /* 0x000fe400000116c9 */
[----:B------:R-:W-:Y:S02]  /*102b0*/  LOP3.LUT R38, R38, 0xff, RZ, 0xc0, !PT ;  /* 0x000000ff26267812 */ /* 0x000fe400078ec0ff */
[----:B--2---:R-:W-:-:S02]  /*102c0*/  F2FP.BF16.F32.PACK_AB R39, R62, R55 ;  /* 0x000000373e27723e */ /* 0x004fc400000010ff */
[----:B------:R-:W-:Y:S02]  /*102d0*/  PRMT R201, R38, 0x5410, R201 ;  /* 0x0000541026c97816 */ /* 0x000fe400000000c9 */
[----:B------:R-:W-:Y:S02]  /*102e0*/  F2FP.BF16.F32.PACK_AB R38, R90, R64 ;  /* 0x000000405a26723e */ /* 0x000fe400000010ff */
[----:B------:R-:W-:Y:S02]  /*102f0*/  LOP3.LUT R39, R39, R37, RZ, 0xc0, !PT ;  /* 0x0000002527277212 */ /* 0x000fe400078ec0ff */
[----:B------:R-:W-:Y:S02]  /*10300*/  LOP3.LUT R38, R38, R36, RZ, 0xc0, !PT ;  /* 0x0000002426267212 */ /* 0x000fe400078ec0ff */
[--C-:B------:R-:W-:Y:S02]  /*10310*/  HSET2.LE.AND R36, R206, R161.reuse, PT ;  /* 0x000000a1ce247233 */ /* 0x100fe40003803000 */
[----:B------:R-:W-:-:S02]  /*10320*/  HSET2.LE.AND R37, R201, R161, PT ;  /* 0x000000a1c9257233 */ /* 0x000fc40003803000 */
[----:B------:R-:W-:Y:S02]  /*10330*/  F2FP.BF16.F32.PACK_AB R206, R89, R61 ;  /* 0x0000003d59ce723e */ /* 0x000fe400000010ff */
[----:B---3--:R-:W-:Y:S02]  /*10340*/  F2FP.BF16.F32.PACK_AB R201, R59, R91 ;  /* 0x0000005b3bc9723e */ /* 0x008fe400000010ff */
[----:B------:R-:W-:Y:S02]  /*10350*/  LOP3.LUT R36, R206, R36, RZ, 0xc0, !PT ;  /* 0x00000024ce247212 */ /* 0x000fe400078ec0ff */
[----:B------:R-:W-:Y:S02]  /*10360*/  LOP3.LUT R37, R201, R37, RZ, 0xc0, !PT ;  /* 0x00000025c9257212 */ /* 0x000fe400078ec0ff */
[----:B------:R-:W-:Y:S02]  /*10370*/  PRMT R206, R216, 0x7773, RZ ;  /* 0x00007773d8ce7816 */ /* 0x000fe400000000ff */
[----:B------:R-:W-:-:S03]  /*10380*/  PRMT R216, R218, 0x7771, RZ ;  /* 0x00007771dad87816 */ /* 0x000fc600000000ff */
[C---:B------:R-:W-:Y:S01]  /*10390*/  HMMA.16816.F32.BF16 R32, R36.reuse, R4, R32 ;  /* 0x000000042420723c */ /* 0x040fe20000041820 */
[----:B------:R-:W-:Y:S01]  /*103a0*/  LOP3.LUT R4, R50, UR7, R219, 0x96, !PT ;  /* 0x0000000732047c12 */ /* 0x000fe2000f8e96db */
[----:B------:R-:W-:Y:S01]  /*103b0*/  IMAD.MOV.U32 R5, RZ, RZ, R218 ;  /* 0x000000ffff057224 */ /* 0x000fe200078e00da */
[----:B------:R-:W-:Y:S01]  /*103c0*/  PRMT R50, R218, 0x7773, RZ ;  /* 0x00007773da327816 */ /* 0x000fe200000000ff */
[----:B------:R-:W-:Y:S01]  /*103d0*/  IMAD.WIDE.U32 R218, R199, -0x2daee0ad, RZ ;  /* 0xd2511f53c7da7825 */ /* 0x000fe200078e00ff */
[----:B------:R-:W-:Y:S02]  /*103e0*/  LOP3.LUT R199, R195, 0xff, RZ, 0xc0, !PT ;  /* 0x000000ffc3c77812 */ /* 0x000fe400078ec0ff */
[----:B------:R-:W-:Y:S01]  /*103f0*/  PRMT R213, R213, 0x5410, R50 ;  /* 0x00005410d5d57816 */ /* 0x000fe20000000032 */
[----:B------:R-:W-:Y:S01]  /*10400*/  IMAD.MOV.U32 R197, RZ, RZ, R218 ;  /* 0x000000ffffc57224 */ /* 0x000fe200078e00da */
[----:B------:R-:W-:Y:S01]  /*10410*/  LOP3.LUT R198, R198, UR7, R219, 0x96, !PT ;  /* 0x00000007c6c67c12 */ /* 0x000fe2000f8e96db */
[----:B------:R-:W-:Y:S01]  /*10420*/  HMMA.16816.F32.BF16 R8, R36, R6, R8 ;  /* 0x000000062408723c */ /* 0x000fe20000041808 */
[----:B------:R-:W-:-:S02]  /*10430*/  PRMT R195, R218, 0x7771, RZ ;  /* 0x00007771dac37816 */ /* 0x000fc400000000ff */
[C---:B------:R-:W-:Y:S02]  /*10440*/  PRMT R217, R218.reuse, 0x7773, RZ ;  /* 0x00007773dad97816 */ /* 0x040fe400000000ff */
[----:B------:R-:W-:Y:S01]  /*10450*/  PRMT R207, R218, 0x7772, RZ ;  /* 0x00007772dacf7816 */ /* 0x000fe200000000ff */
[----:B------:R-:W-:Y:S01]  /*10460*/  IMAD.WIDE.U32 R218, R47, -0x2daee0ad, RZ ;  /* 0xd2511f532fda7825 */ /* 0x000fe200078e00ff */
[----:B------:R-:W-:Y:S01]  /*10470*/  PRMT R47, R194, 0x5410, R206 ;  /* 0x00005410c22f7816 */ /* 0x000fe200000000ce */
[C---:B------:R-:W-:Y:S01]  /*10480*/  HMMA.16816.F32.BF16 R40, R36.reuse, R28, R40 ;  /* 0x0000001c2428723c */ /* 0x040fe20000041828 */
[----:B------:R-:W-:Y:S01]  /*10490*/  LOP3.LUT R194, R51, 0xffff, RZ, 0xc0, !PT ;  /* 0x0000ffff33c27812 */ /* 0x000fe200078ec0ff */
[----:B------:R-:W-:Y:S01]  /*104a0*/  FFMA.FTZ R28, R66, UR5, -R155 ;  /* 0x00000005421c7c23 */ /* 0x000fe2000801089b */
[----:B------:R-:W-:Y:S02]  /*104b0*/  PRMT R49, R199, 0x5410, R49 ;  /* 0x00005410c7317816 */ /* 0x000fe40000000031 */
[----:B------:R-:W-:Y:S01]  /*104c0*/  LOP3.LUT R203, R202, UR7, R219, 0x96, !PT ;  /* 0x00000007cacb7c12 */ /* 0x000fe2000f8e96db */
[----:B------:R-:W-:Y:S01]  /*104d0*/  IMAD.MOV.U32 R202, RZ, RZ, R218 ;  /* 0x000000ffffca7224 */ /* 0x000fe200078e00da */
[C---:B------:R-:W-:Y:S01]  /*104e0*/  PRMT R201, R218.reuse, 0x7771, RZ ;  /* 0x00007771dac97816 */ /* 0x040fe200000000ff */
[----:B------:R-:W-:Y:S01]  /*104f0*/  HMMA.16816.F32.BF16 R208, R36, R30, R208 ;  /* 0x0000001e24d0723c */ /* 0x000fe200000418d0 */
[----:B------:R-:W-:Y:S01]  /*10500*/  PRMT R215, R218, 0x7773, RZ ;  /* 0x00007773dad77816 */ /* 0x000fe200000000ff */
[--C-:B------:R-:W-:Y:S01]  /*10510*/  FFMA.FTZ R38, R116, UR5, -R181.reuse ;  /* 0x0000000574267c23 */ /* 0x100fe200080108b5 */
[----:B------:R-:W-:Y:S01]  /*10520*/  PRMT R199, R218, 0x7772, RZ ;  /* 0x00007772dac77816 */ /* 0x000fe200000000ff */
[--C-:B------:R-:W-:Y:S01]  /*10530*/  FFMA.FTZ R39, R120, UR5, -R181.reuse ;  /* 0x0000000578277c23 */ /* 0x100fe200080108b5 */
[C---:B------:R-:W-:Y:S01]  /*10540*/  PRMT R50, R51.reuse, 0x7632, R50 ;  /* 0x0000763233327816 */ /* 0x040fe20000000032 */
[----:B------:R-:W-:Y:S01]  /*10550*/  MUFU.EX2 R116, R119 ;  /* 0x0000007700747308 */ /* 0x000fe20000000800 */
[----:B------:R-:W-:Y:S01]  /*10560*/  LOP3.LUT R218, R51, 0xff, RZ, 0xc0, !PT ;  /* 0x000000ff33da7812 */ /* 0x000fe200078ec0ff */
[----:B------:R-:W-:Y:S01]  /*10570*/  FFMA.FTZ R120, R109, UR5, -R181 ;  /* 0x000000056d787c23 */ /* 0x000fe200080108b5 */
[----:B------:R-:W-:Y:S01]  /*10580*/  SHF.R.U32.HI R206, RZ, 0x18, R51 ;  /* 0x00000018ffce7819 */ /* 0x000fe20000011633 */
[----:B------:R-:W-:Y:S01]  /*10590*/  MUFU.EX2 R119, R38 ;  /* 0x0000002600777308 */ /* 0x000fe20000000800 */
[----:B------:R-:W-:Y:S01]  /*105a0*/  SHF.R.U32.HI R51, RZ, 0x8, R194 ;  /* 0x00000008ff337819 */ /* 0x000fe200000116c2 */
[----:B------:R-:W-:Y:S01]  /*105b0*/  FFMA.FTZ R219, R125, UR5, -R243 ;  /* 0x000000057ddb7c23 */ /* 0x000fe200080108f3 */
[----:B------:R-:W-:Y:S01]  /*105c0*/  PRMT R194, R207, 0x5410, R217 ;  /* 0x00005410cfc27816 */ /* 0x000fe200000000d9 */
[----:B------:R-:W-:Y:S01]  /*105d0*/  MUFU.EX2 R109, R39 ;  /* 0x00000027006d7308 */ /* 0x000fe20000000800 */
[----:B------:R-:W-:Y:S01]  /*105e0*/  LOP3.LUT R50, R50, 0xff, RZ, 0xc0, !PT ;  /* 0x000000ff32327812 */ /* 0x000fe200078ec0ff */
[----:B------:R-:W-:Y:S01]  /*105f0*/  FFMA.FTZ R125, R142, UR5, -R243 ;  /* 0x000000058e7d7c23 */ /* 0x000fe200080108f3 */
[----:B------:R-:W-:Y:S01]  /*10600*/  PRMT R207, R218, 0x5410, R51 ;  /* 0x00005410dacf7816 */ /* 0x000fe20000000033 */
[----:B------:R-:W-:Y:S01]  /*10610*/  FFMA.FTZ R218, R129, UR5, -R243 ;  /* 0x0000000581da7c23 */ /* 0x000fe200080108f3 */
[----:B------:R-:W-:Y:S01]  /*10620*/  LOP3.LUT R51, R45, 0xffff, RZ, 0xc0, !PT ;  /* 0x0000ffff2d337812 */ /* 0x000fe200078ec0ff */
[----:B------:R-:W-:Y:S01]  /*10630*/  FFMA.FTZ R129, R3, UR5, -R181 ;  /* 0x0000000503817c23 */ /* 0x000fe200080108b5 */
[----:B------:R-:W-:Y:S01]  /*10640*/  PRMT R206, R50, 0x5410, R206 ;  /* 0x0000541032ce7816 */ /* 0x000fe200000000ce */
[----:B------:R-:W-:Y:S01]  /*10650*/  MUFU.EX2 R120, R120 ;  /* 0x0000007800787308 */ /* 0x000fe20000000800 */
[----:B------:R-:W-:Y:S01]  /*10660*/  SHF.R.U32.HI R51, RZ, 0x8, R51 ;  /* 0x00000008ff337819 */ /* 0x000fe20000011633 */
[----:B------:R-:W-:Y:S01]  /*10670*/  FFMA.FTZ R142, R123, UR5, -R181 ;  /* 0x000000057b8e7c23 */ /* 0x000fe200080108b5 */
[C---:B------:R-:W-:Y:S01]  /*10680*/  LOP3.LUT R50, R45.reuse, 0xff, RZ, 0xc0, !PT ;  /* 0x000000ff2d327812 */ /* 0x040fe200078ec0ff */
[----:B------:R-:W-:Y:S01]  /*10690*/  MUFU.EX2 R123, R219 ;  /* 0x000000db007b7308 */ /* 0x000fe20000000800 */
[----:B------:R-:W-:Y:S01]  /*106a0*/  PRMT R217, R45, 0x7632, R217 ;  /* 0x000076322dd97816 */ /* 0x000fe200000000d9 */
[----:B------:R-:W-:Y:S01]  /*106b0*/  UIADD3 UR7, UPT, UPT, UR19, -0x3, URZ ;  /* 0xfffffffd13077890 */ /* 0x000fe2000fffe0ff */
[----:B------:R-:W-:Y:S01]  /*106c0*/  PRMT R51, R50, 0x5410, R51 ;  /* 0x0000541032337816 */ /* 0x000fe20000000033 */
[----:B------:R-:W-:Y:S01]  /*106d0*/  MUFU.EX2 R129, R129 ;  /* 0x0000008100817308 */ /* 0x000fe20000000800 */
[----:B------:R-:W-:-:S02]  /*106e0*/  SHF.R.U32.HI R50, RZ, 0x18, R45 ;  /* 0x00000018ff327819 */ /* 0x000fc4000001162d */
[----:B------:R-:W-:Y:S01]  /*106f0*/  LOP3.LUT R45, R217, 0xff, RZ, 0xc0, !PT ;  /* 0x000000ffd92d7812 */ /* 0x000fe200078ec0ff */
[----:B------:R-:W-:Y:S01]  /*10700*/  FFMA.FTZ R217, R111, UR5, -R243 ;  /* 0x000000056fd97c23 */ /* 0x000fe200080108f3 */
[----:B------:R-:W-:Y:S01]  /*10710*/  LOP3.LUT R214, R4, 0xffff, RZ, 0xc0, !PT ;  /* 0x0000ffff04d67812 */ /* 0x000fe200078ec0ff */
[----:B------:R-:W-:Y:S01]  /*10720*/  FFMA.FTZ R111, R0, UR5, -R166 ;  /* 0x00000005006f7c23 */ /* 0x000fe200080108a6 */
[----:B------:R-:W-:Y:S01]  /*10730*/  PRMT R50, R45, 0x5410, R50 ;  /* 0x000054102d327816 */ /* 0x000fe20000000032 */
[----:B------:R1:W-:Y:S01]  /*10740*/  MUFU.EX2 R0, R115 ;  /* 0x0000007300007308 */ /* 0x0003e20000000800 */
[----:B------:R-:W-:Y:S02]  /*10750*/  LOP3.LUT R45, R5, 0xff, RZ, 0xc0, !PT ;  /* 0x000000ff052d7812 */ /* 0x000fe400078ec0ff */
[----:B------:R-:W-:Y:S01]  /*10760*/  PRMT R199, R199, 0x5410, R215 ;  /* 0x00005410c7c77816 */ /* 0x000fe200000000d7 */
[----:B------:R-:W-:Y:S01]  /*10770*/  MUFU.EX2 R111, R111 ;  /* 0x0000006f006f7308 */ /* 0x000fe20000000800 */
[----:B------:R-:W-:-:S02]  /*10780*/  SHF.R.U32.HI R214, RZ, 0x8, R214 ;  /* 0x00000008ffd67819 */ /* 0x000fc400000116d6 */
[C---:B------:R-:W-:Y:S01]  /*10790*/  LOP3.LUT R5, R4.reuse, 0xff, RZ, 0xc0, !PT ;  /* 0x000000ff04057812 */ /* 0x040fe200078ec0ff */
[----:B------:R2:W3:Y:S01]  /*107a0*/  MUFU.EX2 R118, R217 ;  /* 0x000000d900767308 */ /* 0x0004e20000000800 */
[----:B------:R-:W-:Y:S02]  /*107b0*/  PRMT R6, R4, 0x7632, R6 ;  /* 0x0000763204067816 */ /* 0x000fe40000000006 */
[--C-:B------:R-:W-:Y:S02]  /*107c0*/  SHF.R.U32.HI R215, RZ, 0x18, R4.reuse ;  /* 0x00000018ffd77819 */ /* 0x100fe40000011604 */
[C---:B------:R-:W-:Y:S01]  /*107d0*/  PRMT R4, R44.reuse, 0x7632, R4 ;  /* 0x000076322c047816 */ /* 0x040fe20000000004 */
[----:B-1----:R-:W-:Y:S01]  /*107e0*/  FFMA.FTZ R115, R67, UR5, -R166 ;  /* 0x0000000543737c23 */ /* 0x002fe200080108a6 */
[----:B------:R-:W-:Y:S02]  /*107f0*/  PRMT R216, R45, 0x5410, R216 ;  /* 0x000054102dd87816 */ /* 0x000fe400000000d8 */
[----:B------:R-:W-:Y:S01]  /*10800*/  PRMT R214, R5, 0x5410, R214 ;  /* 0x0000541005d67816 */ /* 0x000fe200000000d6 */
[----:B------:R-:W-:Y:S01]  /*10810*/  MUFU.EX2 R66, R115 ;  /* 0x0000007300427308 */ /* 0x000fe20000000800 */
[----:B------:R-:W-:-:S02]  /*10820*/  LOP3.LUT R5, R44, 0xffff, RZ, 0xc0, !PT ;  /* 0x0000ffff2c057812 */ /* 0x000fc400078ec0ff */
[----:B------:R-:W-:Y:S01]  /*10830*/  LOP3.LUT R45, R44, 0xff, RZ, 0xc0, !PT ;  /* 0x000000ff2c2d7812 */ /* 0x000fe200078ec0ff */
[----:B------:R-:W1:Y:S01]  /*10840*/  MUFU.EX2 R115, R28 ;  /* 0x0000001c00737308 */ /* 0x000e620000000800 */
[----:B------:R-:W-:Y:S01]  /*10850*/  SHF.R.U32.HI R44, RZ, 0x18, R44 ;  /* 0x00000018ff2c7819 */ /* 0x000fe2000001162c */
[--C-:B--2---:R-:W-:Y:S01]  /*10860*/  FFMA.FTZ R217, R141, UR5, -R181.reuse ;  /* 0x000000058dd97c23 */ /* 0x104fe200080108b5 */
[----:B------:R-:W-:Y:S01]  /*10870*/  LOP3.LUT R4, R4, 0xff, RZ, 0xc0, !PT ;  /* 0x000000ff04047812 */ /* 0x000fe200078ec0ff */
[----:B------:R-:W-:Y:S01]  /*10880*/  FFMA.FTZ R141, R157, UR5, -R181 ;  /* 0x000000059d8d7c23 */ /* 0x000fe200080108b5 */
[----:B------:R-:W-:Y:S01]  /*10890*/  LOP3.LUT R47, R47, 0xff00ff, RZ, 0xc0, !PT ;  /* 0x00ff00ff2f2f7812 */ /* 0x000fe200078ec0ff */
[----:B---3--:R-:W-:Y:S01]  /*108a0*/  FADD.FTZ R108, R118, R108 ;  /* 0x0000006c766c7221 */ /* 0x008fe20000010000 */
[----:B------:R-:W-:Y:S01]  /*108b0*/  PRMT R44, R4, 0x5410, R44 ;  /* 0x00005410042c7816 */ /* 0x000fe2000000002c */
[----:B------:R-:W-:Y:S01]  /*108c0*/  FFMA.FTZ R4, R107, UR5, -R166 ;  /* 0x000000056b047c23 */ /* 0x000fe200080108a6 */
[----:B------:R-:W-:Y:S01]  /*108d0*/  LOP3.LUT R6, R6, 0xff, RZ, 0xc0, !PT ;  /* 0x000000ff06067812 */ /* 0x000fe200078ec0ff */
[----:B------:R-:W2:Y:S01]  /*108e0*/  MUFU.EX2 R107, R121 ;  /* 0x00000079006b7308 */ /* 0x000ea20000000800 */
[----:B------:R-:W-:-:S02]  /*108f0*/  SHF.R.U32.HI R5, RZ, 0x8, R5 ;  /* 0x00000008ff057819 */ /* 0x000fc40000011605 */
[----:B------:R-:W-:Y:S01]  /*10900*/  HSET2.LE.AND R47, R47, R161, PT ;  /* 0x000000a12f2f7233 */ /* 0x000fe20003803000 */
[----:B------:R3:W4:Y:S01]  /*10910*/  MUFU.EX2 R67, R4 ;  /* 0x0000000400437308 */ /* 0x0007220000000800 */
[----:B------:R-:W-:Y:S02]  /*10920*/  F2FP.BF16.F32.PACK_AB R29, R111, R0 ;  /* 0x000000006f1d723e */ /* 0x000fe400000010ff */
[----:B------:R-:W-:Y:S01]  /*10930*/  PRMT R215, R6, 0x5410, R215 ;  /* 0x0000541006d77816 */ /* 0x000fe200000000d7 */
[----:B------:R-:W-:Y:S01]  /*10940*/  MUFU.EX2 R121, R218 ;  /* 0x000000da00797308 */ /* 0x000fe20000000800 */
[----:B------:R-:W-:Y:S02]  /*10950*/  PRMT R45, R45, 0x5410, R5 ;  /* 0x000054102d2d7816 */ /* 0x000fe40000000005 */
[----:B------:R-:W-:Y:S01]  /*10960*/  LOP3.LUT R46, R29, R46, RZ, 0xc0, !PT ;  /* 0x0000002e1d2e7212 */ /* 0x000fe200078ec0ff */
[----:B------:R-:W-:Y:S01]  /*10970*/  MUFU.EX2 R141, R141 ;  /* 0x0000008d008d7308 */ /* 0x000fe20000000800 */
[----:B-1----:R-:W-:-:S02]  /*10980*/  F2FP.BF16.F32.PACK_AB R37, R114, R115 ;  /* 0x000000737225723e */ /* 0x002fc400000010ff */
[----:B--2---:R-:W-:Y:S02]  /*10990*/  F2FP.BF16.F32.PACK_AB R28, R107, R113 ;  /* 0x000000716b1c723e */ /* 0x004fe400000010ff */
[--C-:B------:R-:W-:Y:S01]  /*109a0*/  HSET2.LE.AND R36, R45, R161.reuse, PT ;  /* 0x000000a12d247233 */ /* 0x100fe20003803000 */
[----:B---3--:R-:W1:Y:S01]  /*109b0*/  LDSM.16.MT88.4 R4, [R227+0x5400] ;  /* 0x00540000e304783b */ /* 0x008e620000004200 */
[----:B------:R-:W-:Y:S02]  /*109c0*/  LOP3.LUT R47, R28, R47, RZ, 0xc0, !PT ;  /* 0x0000002f1c2f7212 */ /* 0x000fe400078ec0ff */
[----:B------:R-:W-:Y:S01]  /*109d0*/  HSET2.LE.AND R45, R44, R161, PT ;  /* 0x000000a12c2d7233 */ /* 0x000fe20003803000 */
[----:B------:R-:W2:Y:S01]  /*109e0*/  LDSM.16.MT88.4 R28, [R189+0x1400] ;  /* 0x00140000bd1c783b */ /* 0x000ea20000004200 */
[----:B----4-:R-:W-:Y:S02]  /*109f0*/  F2FP.BF16.F32.PACK_AB R44, R66, R67 ;  /* 0x00000043422c723e */ /* 0x010fe400000010ff */
[----:B------:R-:W-:-:S02]  /*10a00*/  F2FP.BF16.F32.PACK_AB R39, R109, R119 ;  /* 0x000000776d27723e */ /* 0x000fc400000010ff */
[----:B------:R-:W-:Y:S01]  /*10a10*/  LOP3.LUT R45, R37, R45, RZ, 0xc0, !PT ;  /* 0x0000002d252d7212 */ /* 0x000fe200078ec0ff */
[--C-:B------:R-:W-:Y:S01]  /*10a20*/  FFMA.FTZ R37, R112, UR5, -R181.reuse ;  /* 0x0000000570257c23 */ /* 0x100fe200080108b5 */
[----:B------:R-:W-:Y:S01]  /*10a30*/  LOP3.LUT R44, R44, R36, RZ, 0xc0, !PT ;  /* 0x000000242c2c7212 */ /* 0x000fe200078ec0ff */
[----:B------:R-:W3:Y:S01]  /*10a40*/  MUFU.EX2 R112, R220 ;  /* 0x000000dc00707308 */ /* 0x000ee20000000800 */
[----:B------:R-:W-:Y:S01]  /*10a50*/  LOP3.LUT R36, R213, 0xff00ff, RZ, 0xc0, !PT ;  /* 0x00ff00ffd5247812 */ /* 0x000fe200078ec0ff */
[----:B------:R-:W-:Y:S01]  /*10a60*/  FFMA.FTZ R213, R128, UR5, -R181 ;  /* 0x0000000580d57c23 */ /* 0x000fe200080108b5 */
[--C-:B------:R-:W-:Y:S01]  /*10a70*/  HSET2.LE.AND R38, R216, R161.reuse, PT ;  /* 0x000000a1d8267233 */ /* 0x100fe20003803000 */
[----:B------:R4:W5:Y:S01]  /*10a80*/  MUFU.EX2 R3, R37 ;  /* 0x0000002500037308 */ /* 0x0009620000000800 */
[----:B------:R-:W-:Y:S01]  /*10a90*/  FFMA.FTZ R181, R122, UR5, -R166 ;  /* 0x000000057ab57c23 */ /* 0x000fe200080108a6 */
[----:B------:R-:W-:Y:S02]  /*10aa0*/  HSET2.LE.AND R36, R36, R161, PT ;  /* 0x000000a124247233 */ /* 0x000fe40003803000 */
[----:B------:R-:W-:Y:S01]  /*10ab0*/  MUFU.EX2 R122, R125 ;  /* 0x0000007d007a7308 */ /* 0x000fe20000000800 */
[----:B------:R-:W-:-:S02]  /*10ac0*/  LOP3.LUT R202, R202, 0xff, RZ, 0xc0, !PT ;  /* 0x000000ffcaca7812 */ /* 0x000fc400078ec0ff */
[----:B------:R-:W-:Y:S01]  /*10ad0*/  LOP3.LUT R39, R39, R36, RZ, 0xc0, !PT ;  /* 0x0000002427277212 */ /* 0x000fe200078ec0ff */
[----:B------:R-:W1:Y:S01]  /*10ae0*/  MUFU.EX2 R125, R181 ;  /* 0x000000b5007d7308 */ /* 0x000e620000000800 */
[----:B------:R-:W-:Y:S01]  /*10af0*/  HSET2.LE.AND R36, R214, R161, PT ;  /* 0x000000a1d6247233 */ /* 0x000fe20003803000 */
[C---:B---3--:R-:W-:Y:S01]  /*10b00*/  FADD.FTZ R108, R112.reuse, R108 ;  /* 0x0000006c706c7221 */ /* 0x048fe20000010000 */
[----:B------:R-:W-:Y:S02]  /*10b10*/  F2FP.BF16.F32.PACK_AB R128, R112, R118 ;  /* 0x000000767080723e */ /* 0x000fe400000010ff */
[----:B------:R-:W-:Y:S01]  /*10b20*/  PRMT R201, R202, 0x5410, R201 ;  /* 0x00005410cac97816 */ /* 0x000fe200000000c9 */
[----:B------:R-:W-:Y:S01]  /*10b30*/  FADD.FTZ R108, R117, R108 ;  /* 0x0000006c756c7221 */ /* 0x000fe20000010000 */
[C---:B----4-:R-:W-:Y:S02]  /*10b40*/  F2FP.BF16.F32.PACK_AB R37, R116.reuse, R117 ;  /* 0x000000757425723e */ /* 0x050fe400000010ff */
[----:B-----5:R-:W-:Y:S01]  /*10b50*/  F2FP.BF16.F32.PACK_AB R157, R3, R120 ;  /* 0x00000078039d723e */ /* 0x020fe200000010ff */
[----:B------:R-:W-:Y:S01]  /*10b60*/  FADD.FTZ R108, R116, R108 ;  /* 0x0000006c746c7221 */ /* 0x000fe20000010000 */
[----:B------:R-:W-:-:S02]  /*10b70*/  LOP3.LUT R38, R37, R38, RZ, 0xc0, !PT ;  /* 0x0000002625267212 */ /* 0x000fc400078ec0ff */
[----:B------:R-:W-:Y:S01]  /*10b80*/  HSET2.LE.AND R37, R215, R161, PT ;  /* 0x000000a1d7257233 */ /* 0x000fe20003803000 */
[----:B------:R-:W-:Y:S01]  /*10b90*/  FADD.FTZ R108, R123, R108 ;  /* 0x0000006c7b6c7221 */ /* 0x000fe20000010000 */
[----:B------:R-:W-:Y:S01]  /*10ba0*/  LOP3.LUT R36, R128, R36, RZ, 0xc0, !PT ;  /* 0x0000002480247212 */ /* 0x000fe200078ec0ff */
[C---:B-1----:R-:W-:Y:S01]  /*10bb0*/  HMMA.16816.F32.BF16 R16, R44.reuse, R4, R16 ;  /* 0x000000042c10723c */ /* 0x042fe20000041810 */
[--C-:B------:R-:W-:Y:S01]  /*10bc0*/  FFMA.FTZ R128, R126, UR5, -R155.reuse ;  /* 0x000000057e807c23 */ /* 0x100fe2000801089b */
[----:B------:R-:W-:Y:S01]  /*10bd0*/  LOP3.LUT R37, R157, R37, RZ, 0xc0, !PT ;  /* 0x000000259d257212 */ /* 0x000fe200078ec0ff */
[----:B------:R-:W-:Y:S01]  /*10be0*/  FFMA.FTZ R157, R138, UR5, -R166 ;  /* 0x000000058a9d7c23 */ /* 0x000fe200080108a6 */
[----:B------:R-:W-:Y:S01]  /*10bf0*/  FFMA.FTZ R138, R143, UR5, -R155 ;  /* 0x000000058f8a7c23 */ /* 0x000fe2000801089b */
[----:B------:R-:W-:Y:S01]  /*10c00*/  F2FP.BF16.F32.PACK_AB R143, R127, R125 ;  /* 0x0000007d7f8f723e */ /* 0x000fe200000010ff */
[----:B------:R-:W-:Y:S01]  /*10c10*/  FADD.FTZ R108, R121, R108 ;  /* 0x0000006c796c7221 */ /* 0x000fe20000010000 */
[----:B------:R-:W1:Y:S01]  /*10c20*/  MUFU.EX2 R128, R128 ;  /* 0x0000008000807308 */ /* 0x000e620000000800 */
[C---:B------:R-:W-:Y:S01]  /*10c30*/  HMMA.16816.F32.BF16 R20, R44.reuse, R6, R20 ;  /* 0x000000062c14723c */ /* 0x040fe20000041814 */
[----:B------:R-:W-:Y:S01]  /*10c40*/  LOP3.LUT R199, R199, 0xff00ff, RZ, 0xc0, !PT ;  /* 0x00ff00ffc7c77812 */ /* 0x000fe200078ec0ff */
[----:B------:R-:W-:Y:S01]  /*10c50*/  FADD.FTZ R108, R122, R108 ;  /* 0x0000006c7a6c7221 */ /* 0x000fe20000010000 */
[----:B------:R-:W-:Y:S03]  /*10c60*/  MUFU.EX2 R138, R138 ;  /* 0x0000008a008a7308 */ /* 0x000fe60000000800 */
[----:B------:R-:W-:Y:S01]  /*10c70*/  FADD.FTZ R108, R158, R108 ;  /* 0x0000006c9e6c7221 */ /* 0x000fe20000010000 */
[----:B------:R-:W-:Y:S01]  /*10c80*/  MUFU.EX2 R157, R157 ;  /* 0x0000009d009d7308 */ /* 0x000fe20000000800 */
[----:B--2---:R-:W-:Y:S02]  /*10c90*/  HMMA.16816.F32.BF16 R24, R44, R28, R24 ;  /* 0x0000001c2c18723c */ /* 0x004fe40000041818 */
[----:B------:R-:W-:-:S04]  /*10ca0*/  FADD.FTZ R108, R149, R108 ;  /* 0x0000006c956c7221 */ /* 0x000fc80000010000 */
[----:B------:R-:W-:Y:S02]  /*10cb0*/  FADD.FTZ R108, R229, R108 ;  /* 0x0000006ce56c7221 */ /* 0x000fe40000010000 */
[----:B------:R-:W-:Y:S01]  /*10cc0*/  HMMA.16816.F32.BF16 R12, R44, R30, R12 ;  /* 0x0000001e2c0c723c */ /* 0x000fe2000004180c */
[--C-:B------:R-:W-:Y:S01]  /*10cd0*/  FFMA.FTZ R44, R156, UR5, -R166.reuse ;  /* 0x000000059c2c7c23 */ /* 0x100fe200080108a6 */
[----:B------:R-:W-:Y:S01]  /*10ce0*/  FFMA.FTZ R156, R2, UR5, -R166 ;  /* 0x00000005029c7c23 */ /* 0x000fe200080108a6 */
[----:B------:R-:W-:Y:S01]  /*10cf0*/  FADD.FTZ R108, R237, R108 ;  /* 0x0000006ced6c7221 */ /* 0x000fe20000010000 */
[----:B------:R2:W-:Y:S03]  /*10d00*/  MUFU.EX2 R2, R140 ;  /* 0x0000008c00027308 */ /* 0x0005e60000000800 */
[----:B------:R-:W-:Y:S01]  /*10d10*/  FADD.FTZ R182, R236, R108 ;  /* 0x0000006cecb67221 */ /* 0x000fe20000010000 */
[----:B------:R3:W4:Y:S01]  /*10d20*/  MUFU.EX2 R126, R44 ;  /* 0x0000002c007e7308 */ /* 0x0007220000000800 */
[C---:B------:R-:W-:Y:S03]  /*10d30*/  HMMA.16816.F32.BF16 R32, R36.reuse, R4, R32 ;  /* 0x000000042420723c */ /* 0x040fe60000041820 */
[----:B------:R-:W-:Y:S05]  /*10d40*/  MUFU.EX2 R156, R156 ;  /* 0x0000009c009c7308 */ /* 0x000fea0000000800 */
[----:B------:R-:W-:Y:S01]  /*10d50*/  HMMA.16816.F32.BF16 R8, R36, R6, R8 ;  /* 0x000000062408723c */ /* 0x000fe20000041808 */
[----:B------:R-:W5:Y:S01]  /*10d60*/  LDSM.16.MT88.4 R4, [R189+0x1800] ;  /* 0x00180000bd04783b */ /* 0x000f620000004200 */
[----:B--2---:R-:W-:-:S02]  /*10d70*/  HSET2.LE.AND R140, R51, R161, PT ;  /* 0x000000a1338c7233 */ /* 0x004fc40003803000 */
[----:B------:R-:W-:Y:S01]  /*10d80*/  LOP3.LUT R51, R48, 0xff00ff, RZ, 0xc0, !PT ;  /* 0x00ff00ff30337812 */ /* 0x000fe200078ec0ff */
[----:B---3--:R-:W2:Y:S02]  /*10d90*/  LDSM.16.MT88.4 R44, [R227+0x5800] ;  /* 0x00580000e32c783b */ /* 0x008ea40000004200 */
[----:B------:R-:W-:Y:S01]  /*10da0*/  LOP3.LUT R48, R143, R140, RZ, 0xc0, !PT ;  /* 0x0000008c8f307212 */ /* 0x000fe200078ec0ff */
[C---:B------:R-:W-:Y:S01]  /*10db0*/  HMMA.16816.F32.BF16 R40, R36.reuse, R28, R40 ;  /* 0x0000001c2428723c */ /* 0x040fe20000041828 */
[--C-:B------:R-:W-:Y:S01]  /*10dc0*/  HSET2.LE.AND R28, R49, R161.reuse, PT ;  /* 0x000000a1311c7233 */ /* 0x100fe20003803000 */
[----:B------:R-:W-:Y:S01]  /*10dd0*/  MUFU.EX2 R140, R142 ;  /* 0x0000008e008c7308 */ /* 0x000fe20000000800 */
[----:B------:R-:W-:Y:S02]  /*10de0*/  HSET2.LE.AND R49, R50, R161, PT ;  /* 0x000000a132317233 */ /* 0x000fe40003803000 */
[----:B-1----:R-:W-:Y:S01]  /*10df0*/  F2FP.BF16.F32.PACK_AB R143, R131, R128 ;  /* 0x00000080838f723e */ /* 0x002fe200000010ff */
[----:B------:R1:W3:Y:S01]  /*10e00*/  MUFU.EX2 R142, R217 ;  /* 0x000000d9008e7308 */ /* 0x0002e20000000800 */
[----:B----4-:R-:W-:Y:S01]  /*10e10*/  F2FP.BF16.F32.PACK_AB R50, R126, R2 ;  /* 0x000000027e32723e */ /* 0x010fe200000010ff */
[----:B------:R-:W-:Y:S01]  /*10e20*/  HMMA.16816.F32.BF16 R208, R36, R30, R208 ;  /* 0x0000001e24d0723c */ /* 0x000fe200000418d0 */
[----:B------:R-:W-:-:S02]  /*10e30*/  LOP3.LUT R49, R143, R49, RZ, 0xc0, !PT ;  /* 0x000000318f317212 */ /* 0x000fc400078ec0ff */
[----:B------:R-:W4:Y:S01]  /*10e40*/  MUFU.EX2 R143, R213 ;  /* 0x000000d5008f7308 */ /* 0x000f220000000800 */
[--C-:B------:R-:W-:Y:S02]  /*10e50*/  HSET2.LE.AND R51, R51, R161.reuse, PT ;  /* 0x000000a133337233 */ /* 0x100fe40003803000 */
[----:B------:R-:W-:Y:S02]  /*10e60*/  F2FP.BF16.F32.PACK_AB R29, R139, R138 ;  /* 0x0000008a8b1d723e */ /* 0x000fe400000010ff */
[----:B------:R-:W-:Y:S02]  /*10e70*/  LOP3.LUT R50, R50, R28, RZ, 0xc0, !PT ;  /* 0x0000001c32327212 */ /* 0x000fe400078ec0ff */
[--C-:B------:R-:W-:Y:S01]  /*10e80*/  HSET2.LE.AND R28, R207, R161.reuse, PT ;  /* 0x000000a1cf1c7233 */ /* 0x100fe20003803000 */
[----:B-1----:R-:W1:Y:S01]  /*10e90*/  LDSM.16.MT88.4 R216, [R227+0x5c00] ;  /* 0x005c0000e3d8783b */ /* 0x002e620000004200 */
[----:B------:R-:W-:Y:S02]  /*10ea0*/  HSET2.LE.AND R30, R212, R161, PT ;  /* 0x000000a1d41e7233 */ /* 0x000fe40003803000 */
[----:B------:R-:W-:-:S02]  /*10eb0*/  F2FP.BF16.F32.PACK_AB R37, R121, R123 ;  /* 0x0000007b7925723e */ /* 0x000fc400000010ff */
[----:B------:R-:W-:Y:S02]  /*10ec0*/  F2FP.BF16.F32.PACK_AB R39, R158, R122 ;  /* 0x0000007a9e27723e */ /* 0x000fe400000010ff */
[----:B------:R-:W-:Y:S02]  /*10ed0*/  LOP3.LUT R51, R29, R51, RZ, 0xc0, !PT ;  /* 0x000000331d337212 */ /* 0x000fe400078ec0ff */
[--C-:B------:R-:W-:Y:S02]  /*10ee0*/  HSET2.LE.AND R31, R205, R161.reuse, PT ;  /* 0x000000a1cd1f7233 */ /* 0x100fe40003803000 */
[----:B------:R-:W-:Y:S02]  /*10ef0*/  HSET2.LE.AND R29, R206, R161, PT ;  /* 0x000000a1ce1d7233 */ /* 0x000fe40003803000 */
[----:B---3--:R-:W-:Y:S01]  /*10f00*/  F2FP.BF16.F32.PACK_AB R38, R141, R142 ;  /* 0x0000008e8d26723e */ /* 0x008fe200000010ff */
[----:B-----5:R-:W-:Y:S01]  /*10f10*/  HMMA.16816.F32.BF16 R24, R48, R4, R24 ;  /* 0x000000043018723c */ /* 0x020fe20000041818 */
[----:B----4-:R-:W-:-:S02]  /*10f20*/  F2FP.BF16.F32.PACK_AB R36, R143, R140 ;  /* 0x0000008c8f24723e */ /* 0x010fc400000010ff */
[----:B------:R-:W-:Y:S02]  /*10f30*/  LOP3.LUT R28, R37, R28, RZ, 0xc0, !PT ;  /* 0x0000001c251c7212 */ /* 0x000fe400078ec0ff */
[----:B------:R-:W-:Y:S02]  /*10f40*/  LOP3.LUT R30, R39, R30, RZ, 0xc0, !PT ;  /* 0x0000001e271e7212 */ /* 0x000fe400078ec0ff */
[C---:B------:R-:W-:Y:S01]  /*10f50*/  LOP3.LUT R37, R203.reuse, 0xffff, RZ, 0xc0, !PT ;  /* 0x0000ffffcb257812 */ /* 0x040fe200078ec0ff */
[----:B--2---:R-:W-:Y:S01]  /*10f60*/  HMMA.16816.F32.BF16 R16, R48, R44, R16 ;  /* 0x0000002c3010723c */ /* 0x004fe20000041810 */
[----:B------:R-:W-:Y:S02]  /*10f70*/  PRMT R39, R203, 0x7632, R39 ;  /* 0x00007632cb277816 */ /* 0x000fe40000000027 */
[----:B------:R-:W-:Y:S02]  /*10f80*/  LOP3.LUT R31, R38, R31, RZ, 0xc0, !PT ;  /* 0x0000001f261f7212 */ /* 0x000fe400078ec0ff */
[----:B------:R-:W-:-:S02]  /*10f90*/  LOP3.LUT R29, R36, R29, RZ, 0xc0, !PT ;  /* 0x0000001d241d7212 */ /* 0x000fc400078ec0ff */
[----:B------:R-:W-:Y:S01]  /*10fa0*/  LOP3.LUT R36, R203, 0xff, RZ, 0xc0, !PT ;  /* 0x000000ffcb247812 */ /* 0x000fe200078ec0ff */
[C---:B------:R-:W-:Y:S01]  /*10fb0*/  HMMA.16816.F32.BF16 R20, R48.reuse, R46, R20 ;  /* 0x0000002e3014723c */ /* 0x040fe20000041814 */
[----:B------:R-:W-:Y:S02]  /*10fc0*/  SHF.R.U32.HI R38, RZ, 0x8, R37 ;  /* 0x00000008ff267819 */ /* 0x000fe40000011625 */
[----:B------:R-:W-:Y:S02]  /*10fd0*/  SHF.R.U32.HI R203, RZ, 0x18, R203 ;  /* 0x00000018ffcb7819 */ /* 0x000fe400000116cb */
[----:B------:R-:W-:Y:S02]  /*10fe0*/  LOP3.LUT R37, R39, 0xff, RZ, 0xc0, !PT ;  /* 0x000000ff27257812 */ /* 0x000fe400078ec0ff */
[----:B------:R-:W-:Y:S01]  /*10ff0*/  PRMT R36, R36, 0x5410, R38 ;  /* 0x0000541024247816 */ /* 0x000fe20000000026 */
[----:B------:R-:W-:Y:S01]  /*11000*/  HMMA.16816.F32.BF16 R12, R48, R6, R12 ;  /* 0x00000006300c723c */ /* 0x000fe2000004180c */
[----:B------:R-:W-:Y:S01]  /*11010*/  PRMT R48, R37, 0x5410, R203 ;  /* 0x0000541025307816 */ /* 0x000fe200000000cb */
[----:B------:R-:W-:-:S02]  /*11020*/  FADD.FTZ R49, R175, R180 ;  /* 0x000000b4af317221 */ /* 0x000fc40000010000 */
[--C-:B------:R-:W-:Y:S02]  /*11030*/  HSET2.LE.AND R36, R36, R161.reuse, PT ;  /* 0x000000a124247233 */ /* 0x100fe40003803000 */
[----:B------:R-:W-:Y:S02]  /*11040*/  FADD.FTZ R49, R204, R49 ;  /* 0x00000031cc317221 */ /* 0x000fe40000010000 */
[C---:B------:R-:W-:Y:S01]  /*11050*/  HMMA.16816.F32.BF16 R32, R28.reuse, R44, R32 ;  /* 0x0000002c1c20723c */ /* 0x040fe20000041820 */
[--C-:B------:R-:W-:Y:S01]  /*11060*/  HSET2.LE.AND R45, R48, R161.reuse, PT ;  /* 0x000000a1302d7233 */ /* 0x100fe20003803000 */
[----:B------:R-:W-:Y:S01]  /*11070*/  FADD.FTZ R49, R105, R49 ;  /* 0x0000003169317221 */ /* 0x000fe20000010000 */
[----:B------:R-:W-:Y:S02]  /*11080*/  F2FP.BF16.F32.PACK_AB R44, R153, R157 ;  /* 0x0000009d992c723e */ /* 0x000fe400000010ff */
[----:B------:R-:W-:Y:S01]  /*11090*/  F2FP.BF16.F32.PACK_AB R48, R151, R144 ;  /* 0x000000909730723e */ /* 0x000fe200000010ff */
[----:B------:R-:W-:Y:S01]  /*110a0*/  FADD.FTZ R104, R104, R49 ;  /* 0x0000003168687221 */ /* 0x000fe20000010000 */
[----:B------:R-:W-:Y:S01]  /*110b0*/  LOP3.LUT R44, R44, R36, RZ, 0xc0, !PT ;  /* 0x000000242c2c7212 */ /* 0x000fe200078ec0ff */
[----:B------:R-:W-:Y:S01]  /*110c0*/  HMMA.16816.F32.BF16 R8, R28, R46, R8 ;  /* 0x0000002e1c08723c */ /* 0x000fe20000041808 */
[--C-:B------:R-:W-:Y:S01]  /*110d0*/  HSET2.LE.AND R46, R201, R161.reuse, PT ;  /* 0x000000a1c92e7233 */ /* 0x100fe20003803000 */
[----:B------:R-:W-:Y:S01]  /*110e0*/  FADD.FTZ R104, R92, R104 ;  /* 0x000000685c687221 */ /* 0x000fe20000010000 */
[----:B------:R-:W-:Y:S01]  /*110f0*/  HSET2.LE.AND R47, R199, R161, PT ;  /* 0x000000a1c72f7233 */ /* 0x000fe20003803000 */
[----:B------:R-:W2:Y:S01]  /*11100*/  LDSM.16.MT88.4 R36, [R189+0x1c00] ;  /* 0x001c0000bd24783b */ /* 0x000ea20000004200 */
[----:B------:R-:W-:Y:S01]  /*11110*/  LOP3.LUT R45, R48, R45, RZ, 0xc0, !PT ;  /* 0x0000002d302d7212 */ /* 0x000fe200078ec0ff */
[----:B------:R-:W-:-:S02]  /*11120*/  FADD.FTZ R104, R97, R104 ;  /* 0x0000006861687221 */ /* 0x000fc40000010000 */
[C---:B------:R-:W-:Y:S01]  /*11130*/  HMMA.16816.F32.BF16 R40, R28.reuse, R4, R40 ;  /* 0x000000041c28723c */ /* 0x040fe20000041828 */
[----:B------:R-:W-:Y:S01]  /*11140*/  F2FP.BF16.F32.PACK_AB R5, R152, R156 ;  /* 0x0000009c9805723e */ /* 0x000fe200000010ff */
[----:B------:R-:W-:Y:S01]  /*11150*/  FADD.FTZ R104, R101, R104 ;  /* 0x0000006865687221 */ /* 0x000fe20000010000 */
[----:B------:R-:W-:Y:S02]  /*11160*/  F2FP.BF16.F32.PACK_AB R4, R147, R150 ;  /* 0x000000969304723e */ /* 0x000fe400000010ff */
[----:B------:R-:W-:Y:S01]  /*11170*/  LOP3.LUT R46, R5, R46, RZ, 0xc0, !PT ;  /* 0x0000002e052e7212 */ /* 0x000fe200078ec0ff */
[----:B------:R-:W-:Y:S01]  /*11180*/  FADD.FTZ R104, R103, R104 ;  /* 0x0000006867687221 */ /* 0x000fe20000010000 */
[----:B------:R-:W-:Y:S01]  /*11190*/  LOP3.LUT R47, R4, R47, RZ, 0xc0, !PT ;  /* 0x0000002f042f7212 */ /* 0x000fe200078ec0ff */
[----:B------:R-:W-:Y:S01]  /*111a0*/  HMMA.16816.F32.BF16 R208, R28, R6, R208 ;  /* 0x000000061cd0723c */ /* 0x000fe200000418d0 */
[----:B------:R-:W-:Y:S01]  /*111b0*/  LOP3.LUT R6, R197, 0xff, RZ, 0xc0, !PT ;  /* 0x000000ffc5067812 */ /* 0x000fe200078ec0ff */
[----:B------:R-:W-:Y:S01]  /*111c0*/  FADD.FTZ R104, R85, R104 ;  /* 0x0000006855687221 */ /* 0x000fe20000010000 */
[----:B------:R-:W-:-:S02]  /*111d0*/  LOP3.LUT R4, R198, 0xffff, RZ, 0xc0, !PT ;  /* 0x0000ffffc6047812 */ /* 0x000fc400078ec0ff */
[----:B------:R-:W-:Y:S01]  /*111e0*/  PRMT R28, R198, 0x7632, R28 ;  /* 0x00007632c61c7816 */ /* 0x000fe2000000001c */
[----:B------:R-:W-:Y:S01]  /*111f0*/  FADD.FTZ R104, R100, R104 ;  /* 0x0000006864687221 */ /* 0x000fe20000010000 */
[----:B------:R-:W-:Y:S01]  /*11200*/  LOP3.LUT R7, R198, 0xff, RZ, 0xc0, !PT ;  /* 0x000000ffc6077812 */ /* 0x000fe200078ec0ff */
[C---:B-1----:R-:W-:Y:S01]  /*11210*/  HMMA.16816.F32.BF16 R204, R44.reuse, R216, R16 ;  /* 0x000000d82ccc723c */ /* 0x042fe20000041810 */
[----:B------:R-:W-:Y:S01]  /*11220*/  FADD.FTZ R16, R173, R174 ;  /* 0x000000aead107221 */ /* 0x000fe20000010000 */
[----:B------:R-:W-:Y:S01]  /*11230*/  FADD.FTZ R17, R133, R172 ;  /* 0x000000ac85117221 */ /* 0x000fe20000010000 */
[----:B------:R-:W-:Y:S01]  /*11240*/  FADD.FTZ R104, R124, R104 ;  /* 0x000000687c687221 */ /* 0x000fe20000010000 */
[----:B------:R-:W-:Y:S01]  /*11250*/  SHF.R.U32.HI R4, RZ, 0x8, R4 ;  /* 0x00000008ff047819 */ /* 0x000fe20000011604 */
[----:B------:R-:W-:Y:S01]  /*11260*/  FADD.FTZ R16, R192, R16 ;  /* 0x00000010c0107221 */ /* 0x000fe20000010000 */
[----:B------:R-:W-:Y:S01]  /*11270*/  FADD.FTZ R17, R193, R17 ;  /* 0x00000011c1117221 */ /* 0x000fe20000010000 */
[----:B------:R-:W-:Y:S01]  /*11280*/  FADD.FTZ R104, R130, R104 ;  /* 0x0000006882687221 */ /* 0x000fe20000010000 */
[----:B------:R-:W-:Y:S01]  /*11290*/  PRMT R6, R6, 0x5410, R195 ;  /* 0x0000541006067816 */ /* 0x000fe200000000c3 */
[----:B------:R-:W-:Y:S01]  /*112a0*/  FADD.FTZ R16, R110, R16 ;  /* 0x000000106e107221 */ /* 0x000fe20000010000 */
[----:B------:R-:W-:Y:S01]  /*112b0*/  FADD.FTZ R17, R240, R17 ;  /* 0x00000011f0117221 */ /* 0x000fe20000010000 */
[----:B------:R-:W-:Y:S01]  /*112c0*/  FADD.FTZ R104, R79, R104 ;  /* 0x000000684f687221 */ /* 0x000fe20000010000 */
[----:B------:R-:W-:Y:S01]  /*112d0*/  SHF.R.U32.HI R5, RZ, 0x18, R198 ;  /* 0x00000018ff057819 */ /* 0x000fe200000116c6 */
[----:B------:R-:W-:Y:S01]  /*112e0*/  FADD.FTZ R16, R242, R16 ;  /* 0x00000010f2107221 */ /* 0x000fe20000010000 */
[----:B------:R-:W-:Y:S01]  /*112f0*/  FADD.FTZ R17, R239, R17 ;  /* 0x00000011ef117221 */ /* 0x000fe20000010000 */
[----:B------:R-:W-:Y:S01]  /*11300*/  FADD.FTZ R104, R75, R104 ;  /* 0x000000684b687221 */ /* 0x000fe20000010000 */
[----:B------:R-:W-:Y:S01]  /*11310*/  LOP3.LUT R28, R28, 0xff, RZ, 0xc0, !PT ;  /* 0x000000ff1c1c7812 */ /* 0x000fe200078ec0ff */
[----:B------:R-:W-:Y:S01]  /*11320*/  FADD.FTZ R16, R241, R16 ;  /* 0x00000010f1107221 */ /* 0x000fe20000010000 */
[----:B------:R-:W-:Y:S01]  /*11330*/  FADD.FTZ R17, R238, R17 ;  /* 0x00000011ee117221 */ /* 0x000fe20000010000 */
[----:B------:R-:W-:Y:S01]  /*11340*/  FADD.FTZ R104, R91, R104 ;  /* 0x000000685b687221 */ /* 0x000fe20000010000 */
[----:B------:R-:W-:Y:S01]  /*11350*/  PRMT R4, R7, 0x5410, R4 ;  /* 0x0000541007047816 */ /* 0x000fe20000000004 */
        /* <DEDUP_REMOVED lines=11> */
[--C-:B------:R-:W-:Y:S01]  /*11410*/  HSET2.LE.AND R6, R6, R161.reuse, PT ;  /* 0x000000a106067233 */ /* 0x100fe20003803000 */
[----:B------:R-:W-:Y:S01]  /*11420*/  FADD.FTZ R16, R81, R16 ;  /* 0x0000001051107221 */ /* 0x000fe20000010000 */
[----:B------:R-:W-:Y:S01]  /*11430*/  FADD.FTZ R17, R94, R17 ;  /* 0x000000115e117221 */ /* 0x000fe20000010000 */
[----:B------:R-:W-:Y:S01]  /*11440*/  FADD.FTZ R104, R120, R104 ;  /* 0x0000006878687221 */ /* 0x000fe20000010000 */
[----:B------:R-:W-:Y:S01]  /*11450*/  F2FP.BF16.F32.PACK_AB R18, R236, R237 ;  /* 0x000000edec12723e */ /* 0x000fe200000010ff */
[----:B------:R-:W-:Y:S01]  /*11460*/  FADD.FTZ R16, R72, R16 ;  /* 0x0000001048107221 */ /* 0x000fe20000010000 */
[----:B------:R-:W-:Y:S01]  /*11470*/  FADD.FTZ R17, R69, R17 ;  /* 0x0000001145117221 */ /* 0x000fe20000010000 */
[----:B------:R-:W-:Y:S01]  /*11480*/  FADD.FTZ R104, R3, R104 ;  /* 0x0000006803687221 */ /* 0x000fe20000010000 */
[--C-:B------:R-:W-:Y:S01]  /*11490*/  HSET2.LE.AND R7, R7, R161.reuse, PT ;  /* 0x000000a107077233 */ /* 0x100fe20003803000 */
[----:B------:R-:W-:Y:S01]  /*114a0*/  FADD.FTZ R16, R70, R16 ;  /* 0x0000001046107221 */ /* 0x000fe20000010000 */
[----:B------:R-:W-:Y:S01]  /*114b0*/  FADD.FTZ R17, R71, R17 ;  /* 0x0000001147117221 */ /* 0x000fe20000010000 */
[----:B------:R-:W-:Y:S01]  /*114c0*/  FADD.FTZ R104, R119, R104 ;  /* 0x0000006877687221 */ /* 0x000fe20000010000 */
[--C-:B------:R-:W-:Y:S01]  /*114d0*/  HSET2.LE.AND R4, R4, R161.reuse, PT ;  /* 0x000000a104047233 */ /* 0x100fe20003803000 */
[----:B------:R-:W-:Y:S01]  /*114e0*/  FADD.FTZ R16, R73, R16 ;  /* 0x0000001049107221 */ /* 0x000fe20000010000 */
[----:B------:R-:W-:Y:S01]  /*114f0*/  FADD.FTZ R17, R68, R17 ;  /* 0x0000001144117221 */ /* 0x000fe20000010000 */
[----:B------:R-:W-:Y:S01]  /*11500*/  FADD.FTZ R104, R109, R104 ;  /* 0x000000686d687221 */ /* 0x000fe20000010000 */
[----:B------:R-:W-:Y:S01]  /*11510*/  HSET2.LE.AND R5, R5, R161, PT ;  /* 0x000000a105057233 */ /* 0x000fe20003803000 */
[----:B------:R-:W-:Y:S01]  /*11520*/  FADD.FTZ R16, R74, R16 ;  /* 0x000000104a107221 */ /* 0x000fe20000010000 */
[----:B------:R-:W-:Y:S01]  /*11530*/  FADD.FTZ R17, R60, R17 ;  /* 0x000000113c117221 */ /* 0x000fe20000010000 */
[C---:B------:R-:W-:Y:S01]  /*11540*/  HMMA.16816.F32.BF16 R200, R44.reuse, R218, R20 ;  /* 0x000000da2cc8723c */ /* 0x040fe20000041814 */
[----:B------:R-:W-:Y:S01]  /*11550*/  LOP3.LUT R6, R18, R6, RZ, 0xc0, !PT ;  /* 0x0000000612067212 */ /* 0x000fe200078ec0ff */
[----:B------:R-:W-:Y:S01]  /*11560*/  FADD.FTZ R16, R56, R16 ;  /* 0x0000001038107221 */ /* 0x000fe20000010000 */
[----:B------:R-:W-:Y:S01]  /*11570*/  FADD.FTZ R17, R58, R17 ;  /* 0x000000113a117221 */ /* 0x000fe20000010000 */
[----:B------:R-:W-:Y:S01]  /*11580*/  F2FP.BF16.F32.PACK_AB R20, R145, R129 ;  /* 0x000000819114723e */ /* 0x000fe200000010ff */
[----:B------:R-:W-:Y:S01]  /*11590*/  FADD.FTZ R104, R140, R104 ;  /* 0x000000688c687221 */ /* 0x000fe20000010000 */
        /* <DEDUP_REMOVED lines=10> */
[----:B------:R-:W-:Y:S01]  /*11640*/  LOP3.LUT R7, R20, R7, RZ, 0xc0, !PT ;  /* 0x0000000714077212 */ /* 0x000fe200078ec0ff */
[C---:B--2---:R-:W-:Y:S01]  /*11650*/  HMMA.16816.F32.BF16 R196, R44.reuse, R36, R24 ;  /* 0x000000242cc4723c */ /* 0x044fe20000041818 */
[----:B------:R-:W-:Y:S01]  /*11660*/  FADD.FTZ R16, R67, R16 ;  /* 0x0000001043107221 */ /* 0x000fe20000010000 */
[----:B------:R-:W-:Y:S01]  /*11670*/  FADD.FTZ R17, R115, R17 ;  /* 0x0000001173117221 */ /* 0x000fe20000010000 */
[----:B------:R-:W-:Y:S01]  /*11680*/  LOP3.LUT R4, R19, R4, RZ, 0xc0, !PT ;  /* 0x0000000413047212 */ /* 0x000fe200078ec0ff */
[----:B------:R-:W-:Y:S01]  /*11690*/  FADD.FTZ R104, R141, R104 ;  /* 0x000000688d687221 */ /* 0x000fe20000010000 */
[----:B------:R-:W-:Y:S01]  /*116a0*/  FADD.FTZ R16, R66, R16 ;  /* 0x0000001042107221 */ /* 0x000fe20000010000 */
[----:B------:R-:W-:Y:S01]  /*116b0*/  FADD.FTZ R17, R114, R17 ;  /* 0x0000001172117221 */ /* 0x000fe20000010000 */
[----:B------:R-:W-:Y:S01]  /*116c0*/  LOP3.LUT R5, R18, R5, RZ, 0xc0, !PT ;  /* 0x0000000512057212 */ /* 0x000fe200078ec0ff */
[----:B------:R-:W-:Y:S01]  /*116d0*/  HMMA.16816.F32.BF16 R192, R44, R38, R12 ;  /* 0x000000262cc0723c */ /* 0x000fe2000004180c */
[----:B------:R-:W-:Y:S01]  /*116e0*/  FADD.FTZ R16, R0, R16 ;  /* 0x0000001000107221 */ /* 0x000fe20000010000 */
[----:B------:R-:W-:Y:S01]  /*116f0*/  FADD.FTZ R17, R113, R17 ;  /* 0x0000001171117221 */ /* 0x000fe20000010000 */
[----:B------:R-:W-:Y:S01]  /*11700*/  FADD.FTZ R104, R148, R104 ;  /* 0x0000006894687221 */ /* 0x000fe20000010000 */
[----:B------:R-:W-:-:S02]  /*11710*/  IMAD.MOV.U32 R133, RZ, RZ, R168 ;  /* 0x000000ffff857224 */ /* 0x000fc400078e00a8 */
[----:B------:R-:W-:Y:S01]  /*11720*/  FADD.FTZ R16, R111, R16 ;  /* 0x000000106f107221 */ /* 0x000fe20000010000 */
[----:B------:R-:W-:Y:S01]  /*11730*/  FADD.FTZ R17, R107, R17 ;  /* 0x000000116b117221 */ /* 0x000fe20000010000 */
[----:B------:R-:W-:Y:S01]  /*11740*/  FADD.FTZ R104, R146, R104 ;  /* 0x0000006892687221 */ /* 0x000fe20000010000 */
[C---:B------:R-:W-:Y:S01]  /*11750*/  HMMA.16816.F32.BF16 R220, R4.reuse, R216, R32 ;  /* 0x000000d804dc723c */ /* 0x040fe20000041820 */
[----:B------:R-:W-:Y:S01]  /*11760*/  FADD.FTZ R16, R125, R16 ;  /* 0x000000107d107221 */ /* 0x000fe20000010000 */
[----:B------:R-:W-:Y:S01]  /*11770*/  FADD.FTZ R17, R128, R17 ;  /* 0x0000001180117221 */ /* 0x000fe20000010000 */
[----:B------:R-:W-:Y:S02]  /*11780*/  FADD.FTZ R104, R129, R104 ;  /* 0x0000006881687221 */ /* 0x000fe40000010000 */
[----:B------:R-:W-:Y:S01]  /*11790*/  FADD.FTZ R16, R127, R16 ;  /* 0x000000107f107221 */ /* 0x000fe20000010000 */
[----:B------:R-:W-:Y:S01]  /*117a0*/  FADD.FTZ R17, R131, R17 ;  /* 0x0000001183117221 */ /* 0x000fe20000010000 */
[----:B------:R-:W-:Y:S01]  /*117b0*/  FADD.FTZ R183, R145, R104 ;  /* 0x0000006891b77221 */ /* 0x000fe20000010000 */
[----:B------:R-:W-:Y:S01]  /*117c0*/  HMMA.16816.F32.BF16 R216, R4, R218, R8 ;  /* 0x000000da04d8723c */ /* 0x000fe20000041808 */
[----:B------:R-:W-:Y:S01]  /*117d0*/  FADD.FTZ R16, R2, R16 ;  /* 0x0000001002107221 */ /* 0x000fe20000010000 */
[----:B------:R-:W-:-:S03]  /*117e0*/  FADD.FTZ R17, R138, R17 ;  /* 0x000000118a117221 */ /* 0x000fc60000010000 */
[----:B------:R-:W-:Y:S01]  /*117f0*/  FADD.FTZ R16, R126, R16 ;  /* 0x000000107e107221 */ /* 0x000fe20000010000 */
[----:B------:R-:W-:Y:S02]  /*11800*/  FADD.FTZ R17, R139, R17 ;  /* 0x000000118b117221 */ /* 0x000fe40000010000 */
        /* <DEDUP_REMOVED lines=9> */
[----:B------:R-:W-:-:S14]  /*118a0*/  FADD.FTZ R185, R147, R17 ;  /* 0x0000001193b97221 */ /* 0x000fdc0000010000 */
.L_x_427:
[----:B------:R-:W-:Y:S01]  /*118b0*/  UISETP.GE.AND UP0, UPT, UR7, URZ, UPT ;  /* 0x000000ff0700728c */ /* 0x000fe2000bf06270 */
[----:B------:R-:W1:Y:S08]  /*118c0*/  LDCU.64 UR22, c[0x0][0x358] ;  /* 0x00006b00ff1677ac */ /* 0x000e700008000a00 */
[----:B------:R-:W-:Y:S05]  /*118d0*/  BRA.U !UP0, `(.L_x_431) ;  /* 0x0000006d08787547 */ /* 0x000fea000b800000 */
[----:B------:R-:W2:Y:S01]  /*118e0*/  S2UR UR17, SR_CgaCtaId ;  /* 0x00000000001179c3 */ /* 0x000ea20000008800 */
[----:B------:R-:W3:Y:S01]  /*118f0*/  S2R R229, SR_TID.X ;  /* 0x0000000000e57919 */ /* 0x000ee20000002100 */
[----:B------:R-:W4:Y:S01]  /*11900*/  LDCU UR10, c[0x0][0x440] ;  /* 0x00008800ff0a77ac */ /* 0x000f220008000800 */
[----:B------:R-:W-:Y:S01]  /*11910*/  IMAD.MOV.U32 R186, RZ, RZ, R133 ;  /* 0x000000ffffba7224 */ /* 0x000fe200078e0085 */
[----:B------:R-:W-:Y:S01]  /*11920*/  MOV R189, R136 ;  /* 0x0000008800bd7202 */ /* 0x000fe20000000f00 */
[----:B------:R-:W-:Y:S01]  /*11930*/  IMAD.MOV.U32 R187, RZ, RZ, R134 ;  /* 0x000000ffffbb7224 */ /* 0x000fe200078e0086 */
[----:B------:R-:W-:Y:S01]  /*11940*/  UIADD3 UR9, UPT, UPT, UR21, -0x4498517b, URZ ;  /* 0xbb67ae8515097890 */ /* 0x000fe2000fffe0ff */
[----:B------:R-:W-:Y:S01]  /*11950*/  IMAD.MOV.U32 R188, RZ, RZ, R135 ;  /* 0x000000ffffbc7224 */ /* 0x000fe200078e0087 */
[----:B------:R-:W1:Y:S01]  /*11960*/  LDC.64 R180, c[0x0][0x3c0] ;  /* 0x0000f000ffb47b82 */ /* 0x000e620000000a00 */
[----:B------:R-:W-:Y:S01]  /*11970*/  UIADD3 UR4, UPT, UPT, UR20, -0x61c88647, URZ ;  /* 0x9e3779b914047890 */ /* 0x000fe2000fffe0ff */
[----:B------:R-:W-:Y:S01]  /*11980*/  VIADD R236, R227, 0x4020 ;  /* 0x00004020e3ec7836 */ /* 0x000fe20000000000 */
[----:B------:R-:W-:Y:S01]  /*11990*/  UIADD3 UR8, UPT, UPT, UR20, 0x3c6ef372, URZ ;  /* 0x3c6ef37214087890 */ /* 0x000fe2000fffe0ff */
[C---:B------:R-:W-:Y:S01]  /*119a0*/  LOP3.LUT R242, R234.reuse, UR9, R233, 0x96, !PT ;  /* 0x00000009eaf27c12 */ /* 0x040fe2000f8e96e9 */
[----:B------:R-:W1:Y:S01]  /*119b0*/  LDCU UR5, c[0x0][0x440] ;  /* 0x00008800ff0577ac */ /* 0x000e620008000800 */
[----:B------:R-:W-:-:S02]  /*119c0*/  LOP3.LUT R244, R234, UR9, R231, 0x96, !PT ;  /* 0x00000009eaf47c12 */ /* 0x000fc4000f8e96e7 */
[----:B------:R-:W-:Y:S01]  /*119d0*/  MOV R176, 0x20 ;  /* 0x0000002000b07802 */ /* 0x000fe20000000f00 */
[----:B------:R-:W-:Y:S01]  /*119e0*/  IMAD.WIDE.U32 R242, R242, -0x326172a9, RZ ;  /* 0xcd9e8d57f2f27825 */ /* 0x000fe200078e00ff */
[----:B------:R-:W-:Y:S01]  /*119f0*/  UMOV UR9, 0x400 ;  /* 0x0000040000097882 */ /* 0x000fe20000000000 */
[----:B------:R-:W-:Y:S02]  /*11a00*/  LOP3.LUT R240, R164, UR4, RZ, 0x3c, !PT ;  /* 0x00000004a4f07c12 */ /* 0x000fe4000f8e3cff */
[----:B------:R-:W-:Y:S01]  /*11a10*/  IMAD.WIDE.U32 R244, R244, -0x326172a9, RZ ;  /* 0xcd9e8d57f4f47825 */ /* 0x000fe200078e00ff */
[----:B----4-:R-:W-:Y:S02]  /*11a20*/  ISETP.GE.AND P2, PT, R177, UR10, PT ;  /* 0x0000000ab1007c0c */ /* 0x010fe4000bf46270 */
[----:B------:R-:W-:Y:S01]  /*11a30*/  LOP3.LUT R239, R243, UR8, RZ, 0x3c, !PT ;  /* 0x00000008f3ef7c12 */ /* 0x000fe2000f8e3cff */
[----:B--2---:R-:W-:Y:S01]  /*11a40*/  ULEA UR17, UR17, UR9, 0x18 ;  /* 0x0000000911117291 */ /* 0x004fe2000f8ec0ff */
[----:B------:R-:W-:-:S02]  /*11a50*/  LOP3.LUT R237, R245, UR8, RZ, 0x3c, !PT ;  /* 0x00000008f5ed7c12 */ /* 0x000fc4000f8e3cff */
[----:B------:R-:W-:Y:S01]  /*11a60*/  LOP3.LUT R238, R162, UR4, RZ, 0x3c, !PT ;  /* 0x00000004a2ee7c12 */ /* 0x000fe2000f8e3cff */
[----:B------:R-:W2:Y:S01]  /*11a70*/  LDCU UR4, c[0x0][0x45c] ;  /* 0x00008b80ff0477ac */ /* 0x000ea20008000800 */
[----:B------:R-:W-:Y:S07]  /*11a80*/  BRA `(.L_x_432) ;  /* 0x00000004001c7947 */ /* 0x000fee0003800000 */
.L_x_434:
[----:B------:R-:W-:Y:S01]  /*11a90*/  IMAD.U32 R173, RZ, RZ, UR7 ;  /* 0x00000007ffad7e24 */ /* 0x000fe2000f8e00ff */
[----:B------:R-:W1:Y:S01]  /*11aa0*/  S2R R241, SR_TID.X ;  /* 0x0000000000f17919 */ /* 0x000e620000002100 */
[----:B------:R-:W-:Y:S01]  /*11ab0*/  IMAD.U32 R248, RZ, RZ, UR7 ;  /* 0x00000007fff87e24 */ /* 0x000fe2000f8e00ff */
[----:B------:R-:W2:Y:S01]  /*11ac0*/  @!P0 LDC.64 R2, c[0x0][0x3b8] ;  /* 0x0000ee00ff028b82 */ /* 0x000ea20000000a00 */
[----:B------:R-:W-:Y:S01]  /*11ad0*/  @!P0 VIADD R173, R173, 0xffffffff ;  /* 0xffffffffadad8836 */ /* 0x000fe20000000000 */
[----:B------:R-:W-:Y:S05]  /*11ae0*/  MOV R228, UR7 ;  /* 0x0000000700e47c02 */ /* 0x000fea0008000f00 */
[----:B------:R-:W-:Y:S01]  /*11af0*/  @!P0 VIADD R228, R228, 0xffffffff ;  /* 0xffffffffe4e48836 */ /* 0x000fe20000000000 */
[----:B------:R-:W3:Y:S08]  /*11b00*/  @!P0 LDC.64 R134, c[0x0][0x3b8] ;  /* 0x0000ee00ff868b82 */ /* 0x000ef00000000a00 */
[----:B------:R-:W4:Y:S01]  /*11b10*/  @!P0 LDC.64 R132, c[0x0][0x3b8] ;  /* 0x0000ee00ff848b82 */ /* 0x000f220000000a00 */
[C---:B--2---:R-:W-:Y:S04]  /*11b20*/  @!P0 IMAD.WIDE.U32 R250, R173.reuse, R2, RZ ;  /* 0x00000002adfa8225 */ /* 0x044fe800078e00ff */
[----:B------:R-:W-:Y:S02]  /*11b30*/  @!P0 IMAD R173, R173, R3, R251 ;  /* 0x00000003adad8224 */ /* 0x000fe400078e02fb */
[----:B-1----:R-:W-:Y:S02]  /*11b40*/  IMAD.SHL.U32 R138, R241, 0x8, RZ ;  /* 0x00000008f18a7824 */ /* 0x002fe400078e00ff */
[C---:B------:R-:W-:Y:S01]  /*11b50*/  @!P0 IMAD.SHL.U32 R139, R250.reuse, 0x80, RZ ;  /* 0x00000080fa8b8824 */ /* 0x040fe200078e00ff */
[----:B------:R-:W-:Y:S02]  /*11b60*/  @!P0 SHF.L.U64.HI R173, R250, 0x7, R173 ;  /* 0x00000007faad8819 */ /* 0x000fe400000102ad */
[----:B------:R-:W-:Y:S02]  /*11b70*/  LOP3.LUT R177, R138, 0x18, RZ, 0xc0, !PT ;  /* 0x000000188ab17812 */ /* 0x000fe400078ec0ff */
[C---:B------:R-:W-:Y:S02]  /*11b80*/  @!P0 LEA R139, P3, R2.reuse, R139, 0x5 ;  /* 0x0000008b028b8211 */ /* 0x040fe400078628ff */
[----:B------:R-:W-:Y:S02]  /*11b90*/  ISETP.GE.AND P2, PT, R177, UR5, PT ;  /* 0x00000005b1007c0c */ /* 0x000fe4000bf46270 */
[----:B------:R-:W-:Y:S01]  /*11ba0*/  @!P0 LEA.HI.X R173, R2, R173, R3, 0x5, P3 ;  /* 0x000000ad02ad8211 */ /* 0x000fe200018f2c03 */
[----:B------:R-:W-:Y:S01]  /*11bb0*/  IMAD.U32 R2, RZ, RZ, UR7 ;  /* 0x00000007ff027e24 */ /* 0x000fe2000f8e00ff */
[----:B------:R-:W-:Y:S03]  /*11bc0*/  LOP3.LUT R3, R138, 0xd8, RZ, 0xc0, !PT ;  /* 0x000000d88a037812 */ /* 0x000fe600078ec0ff */
[----:B------:R-:W-:Y:S01]  /*11bd0*/  @!P0 VIADD R2, R2, 0xffffffff ;  /* 0xffffffff02028836 */ /* 0x000fe20000000000 */
[----:B------:R-:W-:Y:S04]  /*11be0*/  LOP3.LUT R241, R3, 0x18, R241, 0x78, !PT ;  /* 0x0000001803f17812 */ /* 0x000fe800078e78f1 */
[----:B------:R-:W-:Y:S01]  /*11bf0*/  LOP3.LUT R241, R241, 0x1f20, R138, 0xf8, !PT ;  /* 0x00001f20f1f17812 */ /* 0x000fe200078ef88a */
[----:B------:R-:W1:Y:S01]  /*11c00*/  @!P2 LDC.64 R136, c[0x0][0x3b8] ;  /* 0x0000ee00ff88ab82 */ /* 0x000e620000000a00 */
[----:B------:R-:W-:Y:S01]  /*11c10*/  @!P2 VIADD R248, R248, 0xffffffff ;  /* 0xfffffffff8f8a836 */ /* 0x000fe20000000000 */
[C---:B------:R-:W-:Y:S04]  /*11c20*/  @!P0 LEA R138, P5, R139.reuse, R225, 0x1 ;  /* 0x000000e18b8a8211 */ /* 0x040fe800078a08ff */
[----:B------:R-:W-:Y:S01]  /*11c30*/  @!P0 LEA.HI.X R139, R139, R224, R173, 0x1, P5 ;  /* 0x000000e08b8b8211 */ /* 0x000fe200028f0cad */
[C---:B-1----:R-:W-:Y:S04]  /*11c40*/  @!P2 IMAD.WIDE.U32 R250, R248.reuse, R136, RZ ;  /* 0x00000088f8faa225 */ /* 0x042fe800078e00ff */
[----:B------:R-:W-:Y:S01]  /*11c50*/  @!P2 IMAD R137, R248, R137, R251 ;  /* 0x00000089f889a224 */ /* 0x000fe200078e02fb */
[----:B------:R-:W-:Y:S01]  /*11c60*/  @!P2 LEA R136, P4, R250, R225, 0x8 ;  /* 0x000000e1fa88a211 */ /* 0x000fe200078840ff */
[----:B---3--:R-:W-:Y:S03]  /*11c70*/  @!P0 IMAD.WIDE.U32 R248, R228, R134, RZ ;  /* 0x00000086e4f88225 */ /* 0x008fe600078e00ff */
[----:B------:R-:W-:Y:S01]  /*11c80*/  @!P2 LEA.HI.X R137, R250, R224, R137, 0x8, P4 ;  /* 0x000000e0fa89a211 */ /* 0x000fe200020f4489 */
[----:B------:R-:W-:Y:S01]  /*11c90*/  @!P0 IMAD R228, R228, R135, R249 ;  /* 0x00000087e4e48224 */ /* 0x000fe200078e02f9 */
[----:B------:R-:W-:Y:S01]  /*11ca0*/  @!P0 SHF.L.U32 R249, R248, 0x7, RZ ;  /* 0x00000007f8f98819 */ /* 0x000fe200000006ff */
[----:B----4-:R-:W-:Y:S03]  /*11cb0*/  @!P0 IMAD.WIDE.U32 R250, R2, R132, RZ ;  /* 0x0000008402fa8225 */ /* 0x010fe600078e00ff */
[----:B------:R-:W-:Y:S01]  /*11cc0*/  @!P0 SHF.L.U64.HI R228, R248, 0x7, R228 ;  /* 0x00000007f8e48819 */ /* 0x000fe200000102e4 */
[----:B------:R-:W-:Y:S02]  /*11cd0*/  @!P0 IMAD R2, R2, R133, R251 ;  /* 0x0000008502028224 */ /* 0x000fe400078e02fb */
[----:B------:R-:W-:Y:S01]  /*11ce0*/  @!P0 IMAD R248, R133, 0x60, RZ ;  /* 0x0000006085f88824 */ /* 0x000fe200078e02ff */
[----:B------:R-:W-:Y:S02]  /*11cf0*/  @!P0 LEA R133, P3, R134, R249, 0x6 ;  /* 0x000000f986858211 */ /* 0x000fe400078630ff */
[C---:B------:R-:W-:Y:S01]  /*11d00*/  @!P0 SHF.L.U64.HI R3, R250.reuse, 0x7, R2 ;  /* 0x00000007fa038819 */ /* 0x040fe20000010202 */
[----:B------:R-:W-:Y:S01]  /*11d10*/  @!P0 IMAD.SHL.U32 R2, R250, 0x80, RZ ;  /* 0x00000080fa028824 */ /* 0x000fe200078e00ff */
[----:B------:R-:W-:Y:S02]  /*11d20*/  @!P0 LEA.HI.X R134, R134, R228, R135, 0x6, P3 ;  /* 0x000000e486868211 */ /* 0x000fe400018f3487 */
[----:B------:R-:W-:Y:S01]  /*11d30*/  LEA R228, R241, UR17, 0x1 ;  /* 0x00000011f1e47c11 */ /* 0x000fe2000f8e08ff */
[----:B------:R-:W-:Y:S01]  /*11d40*/  @!P0 IMAD.WIDE.U32 R2, R132, 0x60, R2 ;  /* 0x0000006084028825 */ /* 0x000fe200078e0002 */
[CC--:B------:R-:W-:Y:S03]  /*11d50*/  @!P0 LEA R132, P4, R133.reuse, R225.reuse, 0x1 ;  /* 0x000000e185848211 */ /* 0x0c0fe600078808ff */
[----:B------:R-:W-:Y:S01]  /*11d60*/  @!PT LDS RZ, [RZ] ;  /* 0x00000000fffff984 */ /* 0x000fe20000000800 */
[----:B------:R-:W-:Y:S01]  /*11d70*/  @!PT LDS RZ, [RZ] ;  /* 0x00000000fffff984 */ /* 0x000fe20000000800 */
[----:B------:R-:W-:Y:S01]  /*11d80*/  @!PT LDS RZ, [RZ] ;  /* 0x00000000fffff984 */ /* 0x000fe20000000800 */
[----:B------:R1:W-:Y:S01]  /*11d90*/  @!P2 LDGSTS.E.BYPASS.LTC128B.128 [R228+0x2000], desc[UR22][R136.64] ;  /* 0x0200000088e4afae */ /* 0x0003e2000b981a16 */
[-C--:B------:R-:W-:Y:S01]  /*11da0*/  @!P0 LEA.HI.X R133, R133, R224.reuse, R134, 0x1, P4 ;  /* 0x000000e085858211 */ /* 0x080fe200020f0c86 */
[----:B------:R-:W-:Y:S01]  /*11db0*/  @!P0 IMAD.IADD R248, R248, 0x1, R3 ;  /* 0x00000001f8f88824 */ /* 0x000fe200078e0203 */
[C---:B------:R-:W-:Y:S02]  /*11dc0*/  @!P0 LEA R250, P3, R2.reuse, R225, 0x1 ;  /* 0x000000e102fa8211 */ /* 0x040fe400078608ff */
[----:B------:R1:W-:Y:S02]  /*11dd0*/  @P2 STS.128 [R228+0x2000], RZ ;  /* 0x002000ffe4002388 */ /* 0x0003e40000000c00 */
[----:B------:R-:W-:Y:S03]  /*11de0*/  @!P0 LEA.HI.X R251, R2, R224, R248, 0x1, P3 ;  /* 0x000000e002fb8211 */ /* 0x000fe600018f0cf8 */
        /* <DEDUP_REMOVED lines=17> */
.L_x_432:
[----:B------:R-:W-:Y:S04]  /*11f00*/  DEPBAR.LE SB0, 0x0 ;  /* 0x000080000000791a */ /* 0x000fe80000000000 */
[----:B------:R-:W-:Y:S01]  /*11f10*/  BAR.SYNC.DEFER_BLOCKING 0x0 ;  /* 0x0000000000007b1d */ /* 0x000fe20000010000 */
[----:B-1---5:R-:W-:Y:S01]  /*11f20*/  ISETP.GE.AND P0, PT, R177, UR5, PT ;  /* 0x00000005b1007c0c */ /* 0x022fe2000bf06270 */
[----:B------:R-:W-:Y:S01]  /*11f30*/  UIADD3 UR11, UPT, UPT, UR21, -0x126145ec, URZ ;  /* 0xed9eba14150b7890 */ /* 0x000fe2000fffe0ff */
[----:B------:R-:W-:Y:S01]  /*11f40*/  IMAD.WIDE.U32 R4, R180, UR7, RZ ;  /* 0x00000007b4047c25 */ /* 0x000fe2000f8e00ff */
[----:B------:R-:W-:Y:S02]  /*11f50*/  UIADD3 UR10, UPT, UPT, UR21, -0x56f99767, URZ ;  /* 0xa9066899150a7890 */ /* 0x000fe4000fffe0ff */
[----:B------:R-:W-:Y:S01]  /*11f60*/  UIADD3 UR16, UPT, UPT, UR21, 0x76cf5d0a, URZ ;  /* 0x76cf5d0a15107890 */ /* 0x000fe2000fffe0ff */
[C---:B------:R-:W-:Y:S01]  /*11f70*/  IMAD R0, R181.reuse, UR7, R5 ;  /* 0x00000007b5007c24 */ /* 0x040fe2000f8e0205 */
[----:B------:R-:W-:Y:S01]  /*11f80*/  STL.64 [R1], R182 ;  /* 0x000000b601007387 */ /* 0x000fe20000100a00 */
[C---:B------:R-:W-:Y:S01]  /*11f90*/  IMAD.SHL.U32 R2, R4.reuse, 0x80, RZ ;  /* 0x0000008004027824 */ /* 0x040fe200078e00ff */
[----:B------:R-:W-:Y:S02]  /*11fa0*/  UIADD3 UR15, UPT, UPT, UR21, 0x32370b8f, URZ ;  /* 0x32370b8f150f7890 */ /* 0x000fe4000fffe0ff */
[----:B------:R-:W-:Y:S01]  /*11fb0*/  SHF.L.U64.HI R3, R4, 0x7, R0 ;  /* 0x0000000704037819 */ /* 0x000fe20000010200 */
[----:B------:R-:W-:Y:S01]  /*11fc0*/  USHF.L.U32 UR19, UR7, 0x2, URZ ;  /* 0x0000000207137899 */ /* 0x000fe200080006ff */
[CC--:B------:R-:W-:Y:S01]  /*11fd0*/  @!P0 LEA R4, P3, R180.reuse, R2.reuse, 0x5 ;  /* 0x00000002b4048211 */ /* 0x0c0fe200078628ff */
[----:B------:R-:W-:Y:S01]  /*11fe0*/  UISETP.NE.AND UP0, UPT, UR7, URZ, UPT ;  /* 0x000000ff0700728c */ /* 0x000fe2000bf05270 */
[C---:B------:R-:W-:Y:S01]  /*11ff0*/  @!P0 LEA R7, P1, R180.reuse, R2, 0x6 ;  /* 0x00000002b4078211 */ /* 0x040fe200078230ff */
[----:B------:R-:W-:Y:S01]  /*12000*/  UIADD3 UR8, UPT, UPT, UR19, 0x2, URZ ;  /* 0x0000000213087890 */ /* 0x000fe2000fffe0ff */
[--C-:B------:R-:W-:Y:S01]  /*12010*/  @!P0 LEA.HI.X R0, R180, R3, R181.reuse, 0x5, P3 ;  /* 0x00000003b4008211 */ /* 0x100fe200018f2cb5 */
[----:B------:R-:W-:Y:S01]  /*12020*/  UIADD3 UR9, UPT, UPT, UR19, 0x1, URZ ;  /* 0x0000000113097890 */ /* 0x000fe2000fffe0ff */
[----:B------:R-:W-:Y:S02]  /*12030*/  @!P0 LEA R10, P3, R4, R191, 0x1 ;  /* 0x000000bf040a8211 */ /* 0x000fe400078608ff */
[----:B------:R-:W-:Y:S02]  /*12040*/  @!P0 LEA.HI.X R6, R180, R3, R181, 0x6, P1 ;  /* 0x00000003b4068211 */ /* 0x000fe400008f34b5 */
[-C--:B------:R-:W-:Y:S01]  /*12050*/  @!P0 LEA.HI.X R11, R4, R190.reuse, R0, 0x1, P3 ;  /* 0x000000be040b8211 */ /* 0x080fe200018f0c00 */
[----:B------:R-:W-:Y:S01]  /*12060*/  @!P0 IMAD R0, R181, 0x60, RZ ;  /* 0x00000060b5008824 */ /* 0x000fe200078e02ff */
[CC--:B------:R-:W-:Y:S02]  /*12070*/  @!P0 LEA R8, P1, R7.reuse, R191.reuse, 0x1 ;  /* 0x000000bf07088211 */ /* 0x0c0fe400078208ff */
[CC--:B------:R-:W-:Y:S02]  /*12080*/  @!P2 LEA R5, P4, R2.reuse, R191.reuse, 0x1 ;  /* 0x000000bf0205a211 */ /* 0x0c0fe400078808ff */
[-C--:B------:R-:W-:Y:S02]  /*12090*/  @!P0 LEA.HI.X R9, R7, R190.reuse, R6, 0x1, P1 ;  /* 0x000000be07098211 */ /* 0x080fe400008f0c06 */
[--C-:B------:R-:W-:Y:S01]  /*120a0*/  @!P2 LEA.HI.X R4, R2, R190, R3.reuse, 0x1, P4 ;  /* 0x000000be0204a211 */ /* 0x100fe200020f0c03 */
[----:B------:R-:W-:Y:S03]  /*120b0*/  @!P0 IMAD.WIDE.U32 R2, R180, 0x60, R2 ;  /* 0x00000060b4028825 */ /* 0x000fe600078e0002 */
[-C--:B------:R-:W-:Y:S01]  /*120c0*/  @!P2 LOP3.LUT R5, R5, R4.reuse, RZ, 0x3c, !PT ;  /* 0x000000040505a212 */ /* 0x080fe200078e3cff */
[----:B------:R-:W-:Y:S01]  /*120d0*/  @!P0 IMAD.IADD R0, R0, 0x1, R3 ;  /* 0x0000000100008824 */ /* 0x000fe200078e0203 */
[C---:B------:R-:W-:Y:S02]  /*120e0*/  @!P0 LEA R6, P1, R2.reuse, R191, 0x1 ;  /* 0x000000bf02068211 */ /* 0x040fe400078208ff */
[C---:B------:R-:W-:Y:S02]  /*120f0*/  @!P2 LOP3.LUT R4, R5.reuse, R4, RZ, 0x3c, !PT ;  /* 0x000000040504a212 */ /* 0x040fe400078e3cff */
[----:B------:R-:W-:Y:S02]  /*12100*/  @!P0 LEA.HI.X R7, R2, R190, R0, 0x1, P1 ;  /* 0x000000be02078211 */ /* 0x000fe400008f0c00 */
[----:B------:R-:W-:Y:S02]  /*12110*/  LOP3.LUT P1, RZ, R132, 0x4, RZ, 0xc0, !PT ;  /* 0x0000000484ff7812 */ /* 0x000fe4000782c0ff */
[----:B------:R-:W-:Y:S02]  /*12120*/  @!P2 LOP3.LUT R5, R5, R4, RZ, 0x3c, !PT ;  /* 0x000000040505a212 */ /* 0x000fe400078e3cff */
[----:B------:R-:W-:Y:S03]  /*12130*/  SEL R2, R176, 0xffffffe0, !P1 ;  /* 0xffffffe0b0027807 */ /* 0x000fe60004800000 */
[----:B------:R-:W-:Y:S01]  /*12140*/  @!PT LDS RZ, [RZ] ;  /* 0x00000000fffff984 */ /* 0x000fe20000000800 */
[----:B------:R-:W-:Y:S01]  /*12150*/  @!PT LDS RZ, [RZ] ;  /* 0x00000000fffff984 */ /* 0x000fe20000000800 */
[----:B------:R-:W-:Y:S01]  /*12160*/  @!PT LDS RZ, [RZ] ;  /* 0x00000000fffff984 */ /* 0x000fe20000000800 */
[----:B------:R-:W-:Y:S02]  /*12170*/  @!P2 LDGSTS.E.BYPASS.LTC128B.128 [R228+0x4000], desc[UR22][R4.64] ;  /* 0x0400000004e4afae */ /* 0x000fe4000b981a16 */
[--C-:B------:R-:W-:Y:S02]  /*12180*/  IMAD.IADD R0, R179, 0x1, R2.reuse ;  /* 0x00000001b3007824 */ /* 0x100fe400078e0202 */
[----:B------:R-:W-:Y:S04]  /*12190*/  IMAD.IADD R2, R178, 0x1, R2 ;  /* 0x00000001b2027824 */ /* 0x000fe800078e0202 */
        /* <DEDUP_REMOVED lines=16> */
[----:B------:R-:W-:Y:S08]  /*122a0*/  LDSM.16.M88.4 R124, [R179] ;  /* 0x00000000b37c783b */ /* 0x000ff00000000200 */
[----:B------:R-:W0:Y:S08]  /*122b0*/  LDGDEPBAR ;  /* 0x00000000000079af */ /* 0x000e300000000000 */
[----:B------:R-:W4:Y:S08]  /*122c0*/  LDSM.16.M88.4 R48, [R178+0x2800] ;  /* 0x00280000b230783b */ /* 0x000f300000000200 */
[----:B------:R-:W3:Y:S08]  /*122d0*/  LDSM.16.M88.4 R128, [R179+0x1000] ;  /* 0x00100000b380783b */ /* 0x000ef00000000200 */
[----:B------:R-:W2:Y:S08]  /*122e0*/  LDSM.16.M88.4 R32, [R178+0x2400] ;  /* 0x00240000b220783b */ /* 0x000eb00000000200 */
[----:B------:R-:W1:Y:S08]  /*122f0*/  LDSM.16.M88.4 R16, [R178+0x2000] ;  /* 0x00200000b210783b */ /* 0x000e700000000200 */
[----:B------:R-:W1:Y:S01]  /*12300*/  LDSM.16.M88.4 R64, [R178+0x2c00] ;  /* 0x002c0000b240783b */ /* 0x000e620000000200 */
[C---:B----4-:R-:W-:Y:S07]  /*12310*/  HMMA.16816.F32.BF16 R36, R124.reuse, R48, RZ ;  /* 0x000000307c24723c */ /* 0x050fee00000418ff */
[----:B------:R-:W4:Y:S01]  /*12320*/  LDSM.16.M88.4 R80, [R178+0x3000] ;  /* 0x00300000b250783b */ /* 0x000f220000000200 */
[----:B------:R-:W-:Y:S07]  /*12330*/  HMMA.16816.F32.BF16 R44, R124, R50, RZ ;  /* 0x000000327c2c723c */ /* 0x000fee00000418ff */
[----:B------:R-:W4:Y:S01]  /*12340*/  LDSM.16.M88.4 R96, [R178+0x3400] ;  /* 0x00340000b260783b */ /* 0x000f220000000200 */
[C---:B---3--:R-:W-:Y:S07]  /*12350*/  HMMA.16816.F32.BF16 R40, R128.reuse, R48, RZ ;  /* 0x000000308028723c */ /* 0x048fee00000418ff */
[----:B------:R-:W3:Y:S01]  /*12360*/  LDSM.16.M88.4 R112, [R178+0x3800] ;  /* 0x00380000b270783b */ /* 0x000ee20000000200 */
[----:B------:R-:W-:Y:S07]  /*12370*/  HMMA.16816.F32.BF16 R48, R128, R50, RZ ;  /* 0x000000328030723c */ /* 0x000fee00000418ff */
[----:B------:R-:W3:Y:S01]  /*12380*/  LDSM.16.M88.4 R172, [R178+0x3c00] ;  /* 0x003c0000b2ac783b */ /* 0x000ee20000000200 */
[-C--:B--2---:R-:W-:Y:S07]  /*12390*/  HMMA.16816.F32.BF16 R20, R124, R32.reuse, RZ ;  /* 0x000000207c14723c */ /* 0x084fee00000418ff */
[----:B------:R-:W-:Y:S01]  /*123a0*/  LDSM.16.M88.4 R168, [R0] ;  /* 0x0000000000a8783b */ /* 0x000fe20000000200 */
[----:B------:R-:W-:Y:S07]  /*123b0*/  HMMA.16816.F32.BF16 R24, R128, R32, RZ ;  /* 0x000000208018723c */ /* 0x000fee00000418ff */
[----:B------:R2:W-:Y:S01]  /*123c0*/  LDSM.16.M88.4 R132, [R0+0x1000] ;  /* 0x001000000084783b */ /* 0x0005e20000000200 */
[C---:B-1----:R-:W-:Y:S07]  /*123d0*/  HMMA.16816.F32.BF16 R4, R124.reuse, R16, RZ ;  /* 0x000000107c04723c */ /* 0x042fee00000418ff */
[----:B------:R-:W1:Y:S01]  /*123e0*/  LDSM.16.M88.4 R156, [R2+0x2800] ;  /* 0x00280000029c783b */ /* 0x000e620000000200 */
[C---:B------:R-:W-:Y:S07]  /*123f0*/  HMMA.16816.F32.BF16 R12, R124.reuse, R18, RZ ;  /* 0x000000127c0c723c */ /* 0x040fee00000418ff */
[----:B------:R-:W1:Y:S01]  /*12400*/  LDSM.16.M88.4 R160, [R2+0x2400] ;  /* 0x0024000002a0783b */ /* 0x000e620000000200 */
[C---:B------:R-:W-:Y:S07]  /*12410*/  HMMA.16816.F32.BF16 R28, R124.reuse, R34, RZ ;  /* 0x000000227c1c723c */ /* 0x040fee00000418ff */
[----:B------:R-:W1:Y:S01]  /*12420*/  LDSM.16.M88.4 R164, [R2+0x2000] ;  /* 0x0020000002a4783b */ /* 0x000e620000000200 */
[----:B--2---:R-:W-:Y:S05]  /*12430*/  IMAD.U32 R0, RZ, RZ, UR19 ;  /* 0x00000013ff007e24 */ /* 0x004fea000f8e00ff */
[----:B------:R-:W-:Y:S01]  /*12440*/  LOP3.LUT R248, R0, UR21, R235, 0x96, !PT ;  /* 0x0000001500f87c12 */ /* 0x000fe2000f8e96eb */
[C---:B------:R-:W-:Y:S01]  /*12450*/  HMMA.16816.F32.BF16 R52, R124.reuse, R64, RZ ;  /* 0x000000407c34723c */ /* 0x040fe200000418ff */
[----:B------:R-:W2:Y:S01]  /*12460*/  LDSM.16.M88.4 R152, [R2+0x2c00] ;  /* 0x002c00000298783b */ /* 0x000ea20000000200 */
[----:B------:R-:W-:Y:S02]  /*12470*/  IMAD.U32 R0, RZ, RZ, UR9 ;  /* 0x00000009ff007e24 */ /* 0x000fe4000f8e00ff */
[----:B------:R-:W-:Y:S03]  /*12480*/  IMAD.WIDE.U32 R248, R248, -0x326172a9, RZ ;  /* 0xcd9e8d57f8f87825 */ /* 0x000fe600078e00ff */
[----:B------:R-:W-:Y:S01]  /*12490*/  LOP3.LUT R0, R235, UR21, R0, 0x96, !PT ;  /* 0x00000015eb007c12 */ /* 0x000fe2000f8e9600 */
[C---:B------:R-:W-:Y:S01]  /*124a0*/  HMMA.16816.F32.BF16 R60, R124.reuse, R66, RZ ;  /* 0x000000427c3c723c */ /* 0x040fe200000418ff */
[----:B------:R-:W2:Y:S01]  /*124b0*/  LDSM.16.M88.4 R148, [R2+0x3000] ;  /* 0x003000000294783b */ /* 0x000ea20000000200 */
[----:B------:R-:W-:Y:S02]  /*124c0*/  LOP3.LUT R3, R249, R240, RZ, 0x3c, !PT ;  /* 0x000000f0f9037212 */ /* 0x000fe400078e3cff */
[C---:B------:R-:W-:Y:S02]  /*124d0*/  LOP3.LUT R250, R248.reuse, R239, RZ, 0x3c, !PT ;  /* 0x000000eff8fa7212 */ /* 0x040fe400078e3cff */
[----:B------:R-:W-:Y:S02]  /*124e0*/  LOP3.LUT R248, R248, R237, RZ, 0x3c, !PT ;  /* 0x000000edf8f87212 */ /* 0x000fe400078e3cff */
[C---:B----4-:R-:W-:Y:S01]  /*124f0*/  HMMA.16816.F32.BF16 R68, R124.reuse, R80, RZ ;  /* 0x000000507c44723c */ /* 0x050fe200000418ff */
[----:B------:R-:W4:Y:S01]  /*12500*/  LDSM.16.M88.4 R144, [R2+0x3400] ;  /* 0x003400000290783b */ /* 0x000f220000000200 */
[----:B------:R-:W-:Y:S06]  /*12510*/  IMAD.WIDE.U32 R250, R250, -0x2daee0ad, RZ ;  /* 0xd2511f53fafa7825 */ /* 0x000fec00078e00ff */
[C---:B------:R-:W-:Y:S01]  /*12520*/  HMMA.16816.F32.BF16 R76, R124.reuse, R82, RZ ;  /* 0x000000527c4c723c */ /* 0x040fe200000418ff */
[----:B------:R-:W4:Y:S07]  /*12530*/  LDSM.16.M88.4 R140, [R2+0x3800] ;  /* 0x00380000028c783b */ /* 0x000f2e0000000200 */
[C---:B------:R-:W-:Y:S01]  /*12540*/  HMMA.16816.F32.BF16 R84, R124.reuse, R96, RZ ;  /* 0x000000607c54723c */ /* 0x040fe200000418ff */
[----:B------:R1:W4:Y:S01]  /*12550*/  LDSM.16.M88.4 R136, [R2+0x3c00] ;  /* 0x003c00000288783b */ /* 0x0003220000000200 */
[----:B------:R-:W-:Y:S06]  /*12560*/  DEPBAR.LE SB0, 0x0 ;  /* 0x000080000000791a */ /* 0x000fec0000000000 */
[C---:B------:R-:W-:Y:S01]  /*12570*/  HMMA.16816.F32.BF16 R92, R124.reuse, R98, RZ ;  /* 0x000000627c5c723c */ /* 0x040fe200000418ff */
[----:B------:R-:W-:Y:S07]  /*12580*/  BAR.SYNC.DEFER_BLOCKING 0x0 ;  /* 0x0000000000007b1d */ /* 0x000fee0000010000 */
[C---:B---3--:R-:W-:Y:S08]  /*12590*/  HMMA.16816.F32.BF16 R100, R124.reuse, R112, RZ ;  /* 0x000000707c64723c */ /* 0x048ff000000418ff */
[C---:B------:R-:W-:Y:S01]  /*125a0*/  HMMA.16816.F32.BF16 R108, R124.reuse, R114, RZ ;  /* 0x000000727c6c723c */ /* 0x040fe200000418ff */
[----:B-1----:R-:W-:Y:S01]  /*125b0*/  IMAD.U32 R2, RZ, RZ, UR8 ;  /* 0x00000008ff027e24 */ /* 0x002fe2000f8e00ff */
[----:B------:R-:W-:Y:S04]  /*125c0*/  UIADD3 UR8, UPT, UPT, UR20, -0x255992d5, URZ ;  /* 0xdaa66d2b14087890 */ /* 0x000fe8000fffe0ff */
[----:B------:R-:W-:Y:S02]  /*125d0*/  LOP3.LUT R2, R235, UR21, R2, 0x96, !PT ;  /* 0x00000015eb027c12 */ /* 0x000fe4000f8e9602 */
        /* <DEDUP_REMOVED lines=14> */
[----:B------:R-:W-:Y:S01]  /*126c0*/  HMMA.16816.F32.BF16 R128, R128, R174, RZ ;  /* 0x000000ae8080723c */ /* 0x000fe200000418ff */
[----:B------:R-:W-:Y:S01]  /*126d0*/  IMAD.WIDE.U32 R174, R0, -0x326172a9, RZ ;  /* 0xcd9e8d5700ae7825 */ /* 0x000fe200078e00ff */
[----:B------:R-:W-:Y:S03]  /*126e0*/  LOP3.LUT R0, R249, R238, RZ, 0x3c, !PT ;  /* 0x000000eef9007212 */ /* 0x000fe600078e3cff */
[----:B------:R-:W-:Y:S03]  /*126f0*/  IMAD.WIDE.U32 R248, R248, -0x2daee0ad, RZ ;  /* 0xd2511f53f8f87825 */ /* 0x000fe600078e00ff */
[-C--:B------:R-:W-:Y:S08]  /*12700*/  HMMA.16816.F32.BF16 R44, R168, R158.reuse, R44 ;  /* 0x0000009ea82c723c */ /* 0x080ff0000004182c */
[----:B------:R-:W-:Y:S04]  /*12710*/  HMMA.16816.F32.BF16 R48, R132, R158, R48 ;  /* 0x0000009e8430723c */ /* 0x000fe80000041830 */
[C---:B------:R-:W-:Y:S02]  /*12720*/  LOP3.LUT R159, R175.reuse, R240, RZ, 0x3c, !PT ;  /* 0x000000f0af9f7212 */ /* 0x040fe400078e3cff */
[-C--:B------:R-:W-:Y:S02]  /*12730*/  LOP3.LUT R158, R175, R238.reuse, RZ, 0x3c, !PT ;  /* 0x000000eeaf9e7212 */ /* 0x080fe400078e3cff */
[-C--:B------:R-:W-:Y:S08]  /*12740*/  HMMA.16816.F32.BF16 R20, R168, R160.reuse, R20 ;  /* 0x000000a0a814723c */ /* 0x080ff00000041814 */
[----:B------:R-:W-:Y:S04]  /*12750*/  HMMA.16816.F32.BF16 R24, R132, R160, R24 ;  /* 0x000000a08418723c */ /* 0x000fe80000041818 */
[----:B------:R-:W-:Y:S04]  /*12760*/  IMAD.WIDE.U32 R160, R3, -0x2daee0ad, RZ ;  /* 0xd2511f5303a07825 */ /* 0x000fe800078e00ff */
[C---:B------:R-:W-:Y:S08]  /*12770*/  HMMA.16816.F32.BF16 R4, R168.reuse, R164, R4 ;  /* 0x000000a4a804723c */ /* 0x040ff00000041804 */
[C---:B------:R-:W-:Y:S08]  /*12780*/  HMMA.16816.F32.BF16 R12, R168.reuse, R166, R12 ;  /* 0x000000a6a80c723c */ /* 0x040ff0000004180c */
[C---:B------:R-:W-:Y:S08]  /*12790*/  HMMA.16816.F32.BF16 R28, R168.reuse, R162, R28 ;  /* 0x000000a2a81c723c */ /* 0x040ff0000004181c */
[C---:B------:R-:W-:Y:S08]  /*127a0*/  HMMA.16816.F32.BF16 R36, R168.reuse, R156, R36 ;  /* 0x0000009ca824723c */ /* 0x040ff00000041824 */
[C---:B--2---:R-:W-:Y:S08]  /*127b0*/  HMMA.16816.F32.BF16 R52, R168.reuse, R152, R52 ;  /* 0x00000098a834723c */ /* 0x044ff00000041834 */
[C---:B------:R-:W-:Y:S08]  /*127c0*/  HMMA.16816.F32.BF16 R60, R168.reuse, R154, R60 ;  /* 0x0000009aa83c723c */ /* 0x040ff0000004183c */
[C---:B------:R-:W-:Y:S08]  /*127d0*/  HMMA.16816.F32.BF16 R68, R168.reuse, R148, R68 ;  /* 0x00000094a844723c */ /* 0x040ff00000041844 */
[C---:B------:R-:W-:Y:S08]  /*127e0*/  HMMA.16816.F32.BF16 R76, R168.reuse, R150, R76 ;  /* 0x00000096a84c723c */ /* 0x040ff0000004184c */
[C---:B----4-:R-:W-:Y:S08]  /*127f0*/  HMMA.16816.F32.BF16 R84, R168.reuse, R144, R84 ;  /* 0x00000090a854723c */ /* 0x050ff00000041854 */
[C---:B------:R-:W-:Y:S08]  /*12800*/  HMMA.16816.F32.BF16 R92, R168.reuse, R146, R92 ;  /* 0x00000092a85c723c */ /* 0x040ff0000004185c */
[C---:B------:R-:W-:Y:S08]  /*12810*/  HMMA.16816.F32.BF16 R100, R168.reuse, R140, R100 ;  /* 0x0000008ca864723c */ /* 0x040ff00000041864 */
[C---:B------:R-:W-:Y:S08]  /*12820*/  HMMA.16816.F32.BF16 R108, R168.reuse, R142, R108 ;  /* 0x0000008ea86c723c */ /* 0x040ff0000004186c */
[C---:B------:R-:W-:Y:S08]  /*12830*/  HMMA.16816.F32.BF16 R116, R168.reuse, R136, R116 ;  /* 0x00000088a874723c */ /* 0x040ff00000041874 */
[----:B------:R-:W-:Y:S03]  /*12840*/  HMMA.16816.F32.BF16 R124, R168, R138, R124 ;  /* 0x0000008aa87c723c */ /* 0x000fe6000004187c */
[C---:B------:R-:W-:Y:S02]  /*12850*/  LOP3.LUT R168, R174.reuse, R239, RZ, 0x3c, !PT ;  /* 0x000000efaea87212 */ /* 0x040fe400078e3cff */
[-C--:B------:R-:W-:Y:S03]  /*12860*/  LOP3.LUT R174, R174, R237.reuse, RZ, 0x3c, !PT ;  /* 0x000000edaeae7212 */ /* 0x080fe600078e3cff */
[----:B------:R-:W-:Y:S01]  /*12870*/  IMAD.WIDE.U32 R168, R168, -0x2daee0ad, RZ ;  /* 0xd2511f53a8a87825 */ /* 0x000fe200078e00ff */
[C---:B------:R-:W-:Y:S05]  /*12880*/  HMMA.16816.F32.BF16 R40, R132.reuse, R156, R40 ;  /* 0x0000009c8428723c */ /* 0x040fea0000041828 */
[----:B------:R-:W-:Y:S03]  /*12890*/  IMAD.WIDE.U32 R156, R2, -0x326172a9, RZ ;  /* 0xcd9e8d57029c7825 */ /* 0x000fe600078e00ff */
[C---:B------:R-:W-:Y:S03]  /*128a0*/  HMMA.16816.F32.BF16 R8, R132.reuse, R164, R8 ;  /* 0x000000a48408723c */ /* 0x040fe60000041808 */
[----:B------:R-:W-:Y:S01]  /*128b0*/  IMAD.WIDE.U32 R164, R159, -0x2daee0ad, RZ ;  /* 0xd2511f539fa47825 */ /* 0x000fe200078e00ff */
[----:B------:R-:W-:Y:S02]  /*128c0*/  LOP3.LUT R159, R160, UR15, R251, 0x96, !PT ;  /* 0x0000000fa09f7c12 */ /* 0x000fe4000f8e96fb */
[----:B------:R-:W-:Y:S01]  /*128d0*/  LOP3.LUT R2, R157, R238, RZ, 0x3c, !PT ;  /* 0x000000ee9d027212 */ /* 0x000fe200078e3cff */
[----:B------:R-:W-:Y:S01]  /*128e0*/  IMAD.WIDE.U32 R174, R174, -0x2daee0ad, RZ ;  /* 0xd2511f53aeae7825 */ /* 0x000fe200078e00ff */
[C---:B------:R-:W-:Y:S03]  /*128f0*/  HMMA.16816.F32.BF16 R56, R132.reuse, R152, R56 ;  /* 0x000000988438723c */ /* 0x040fe60000041838 */
[----:B------:R-:W-:Y:S01]  /*12900*/  IMAD.WIDE.U32 R172, R2, -0x2daee0ad, RZ ;  /* 0xd2511f5302ac7825 */ /* 0x000fe200078e00ff */
[----:B------:R-:W-:Y:S02]  /*12910*/  LOP3.LUT R152, R232, UR16, R161, 0x96, !PT ;  /* 0x00000010e8987c12 */ /* 0x000fe4000f8e96a1 */
[----:B------:R-:W-:Y:S02]  /*12920*/  LOP3.LUT R164, R164, UR15, R169, 0x96, !PT ;  /* 0x0000000fa4a47c12 */ /* 0x000fe4000f8e96a9 */
[C---:B------:R-:W-:Y:S03]  /*12930*/  HMMA.16816.F32.BF16 R16, R132.reuse, R166, R16 ;  /* 0x000000a68410723c */ /* 0x040fe60000041810 */
[----:B------:R-:W-:Y:S01]  /*12940*/  IMAD.WIDE.U32 R166, R0, -0x2daee0ad, RZ ;  /* 0xd2511f5300a67825 */ /* 0x000fe200078e00ff */
[----:B------:R-:W-:Y:S02]  /*12950*/  LOP3.LUT R0, R232, UR16, R165, 0x96, !PT ;  /* 0x00000010e8007c12 */ /* 0x000fe4000f8e96a5 */
[----:B------:R-:W-:Y:S01]  /*12960*/  LOP3.LUT R153, R230, UR16, R173, 0x96, !PT ;  /* 0x00000010e6997c12 */ /* 0x000fe2000f8e96ad */
[----:B------:R-:W-:Y:S01]  /*12970*/  IMAD.WIDE.U32 R160, R152, -0x326172a9, RZ ;  /* 0xcd9e8d5798a07825 */ /* 0x000fe200078e00ff */
[C---:B------:R-:W-:Y:S03]  /*12980*/  HMMA.16816.F32.BF16 R64, R132.reuse, R154, R64 ;  /* 0x0000009a8440723c */ /* 0x040fe60000041840 */
[----:B------:R-:W-:Y:S01]  /*12990*/  IMAD.WIDE.U32 R154, R158, -0x2daee0ad, RZ ;  /* 0xd2511f539e9a7825 */ /* 0x000fe200078e00ff */
[----:B------:R-:W-:Y:S02]  /*129a0*/  LOP3.LUT R3, R230, UR16, R167, 0x96, !PT ;  /* 0x00000010e6037c12 */ /* 0x000fe4000f8e96a7 */
[----:B------:R-:W-:Y:S01]  /*129b0*/  LOP3.LUT R152, R242, UR8, R161, 0x96, !PT ;  /* 0x00000008f2987c12 */ /* 0x000fe2000f8e96a1 */
[----:B------:R-:W-:Y:S01]  /*129c0*/  IMAD.WIDE.U32 R158, R159, -0x326172a9, RZ ;  /* 0xcd9e8d579f9e7825 */ /* 0x000fe200078e00ff */
[----:B------:R-:W-:Y:S01]  /*129d0*/  LOP3.LUT R166, R166, UR15, R249, 0x96, !PT ;  /* 0x0000000fa6a67c12 */ /* 0x000fe2000f8e96f9 */
        /* <DEDUP_REMOVED lines=19> */
[----:B------:R-:W-:Y:S02]  /*12b10*/  LOP3.LUT R246, R156, R237, RZ, 0x3c, !PT ;  /* 0x000000ed9cf67212 */ /* 0x000fe400078e3cff */
[----:B------:R-:W-:Y:S01]  /*12b20*/  LOP3.LUT R150, R244, UR8, R171, 0x96, !PT ;  /* 0x00000008f4967c12 */ /* 0x000fe2000f8e96ab */
[----:B------:R-:W-:Y:S01]  /*12b30*/  IMAD.WIDE.U32 R182, R148, -0x2daee0ad, RZ ;  /* 0xd2511f5394b67825 */ /* 0x000fe200078e00ff */
[----:B------:R-:W-:Y:S01]  /*12b40*/  LOP3.LUT R153, R250, UR11, R153, 0x96, !PT ;  /* 0x0000000bfa997c12 */ /* 0x000fe2000f8e9699 */
[C---:B------:R-:W-:Y:S03]  /*12b50*/  HMMA.16816.F32.BF16 R96, R132.reuse, R146, R96 ;  /* 0x000000928460723c */ /* 0x040fe60000041860 */
[----:B------:R-:W-:Y:S01]  /*12b60*/  IMAD.WIDE.U32 R160, R160, -0x2daee0ad, RZ ;  /* 0xd2511f53a0a07825 */ /* 0x000fe200078e00ff */
[----:B------:R-:W-:Y:S02]  /*12b70*/  LOP3.LUT R157, R157, R240, RZ, 0x3c, !PT ;  /* 0x000000f09d9d7212 */ /* 0x000fe400078e3cff */
[----:B------:R-:W-:Y:S01]  /*12b80*/  LOP3.LUT R156, R156, R239, RZ, 0x3c, !PT ;  /* 0x000000ef9c9c7212 */ /* 0x000fe200078e3cff */
[----:B------:R-:W-:Y:S01]  /*12b90*/  IMAD.WIDE.U32 R148, R2, -0x2daee0ad, RZ ;  /* 0xd2511f5302947825 */ /* 0x000fe200078e00ff */
[----:B------:R-:W-:Y:S01]  /*12ba0*/  LOP3.LUT R2, R248, UR11, R183, 0x96, !PT ;  /* 0x0000000bf8027c12 */ /* 0x000fe2000f8e96b7 */
[C---:B------:R-:W-:Y:S03]  /*12bb0*/  HMMA.16816.F32.BF16 R104, R132.reuse, R140, R104 ;  /* 0x0000008c8468723c */ /* 0x040fe60000041868 */
[----:B------:R-:W-:Y:S01]  /*12bc0*/  IMAD.WIDE.U32 R250, R0, -0x2daee0ad, RZ ;  /* 0xd2511f5300fa7825 */ /* 0x000fe200078e00ff */
[----:B------:R-:W-:Y:S02]  /*12bd0*/  LOP3.LUT R0, R182, UR10, R161, 0x96, !PT ;  /* 0x0000000ab6007c12 */ /* 0x000fe4000f8e96a1 */
[----:B------:R1:W5:Y:S01]  /*12be0*/  LDL.LU.64 R182, [R1] ;  /* 0x0000000001b67983 */ /* 0x0003620000300a00 */
        /* <DEDUP_REMOVED lines=10> */
[----:B------:R-:W-:Y:S03]  /*12c90*/  LOP3.LUT R246, R246, UR11, R249, 0x96, !PT ;  /* 0x0000000bf6f67c12 */ /* 0x000fe6000f8e96f9 */
[----:B------:R-:W-:Y:S01]  /*12ca0*/  IMAD.WIDE.U32 R150, R3, -0x2daee0ad, RZ ;  /* 0xd2511f5303967825 */ /* 0x000fe200078e00ff */
[----:B------:R-:W-:Y:S01]  /*12cb0*/  LOP3.LUT R159, R168, UR11, R145, 0x96, !PT ;  /* 0x0000000ba89f7c12 */ /* 0x000fe2000f8e9691 */
[----:B------:R-:W-:Y:S03]  /*12cc0*/  HMMA.16816.F32.BF16 R128, R132, R138, R128 ;  /* 0x0000008a8480723c */ /* 0x000fe60000041880 */
[----:B------:R-:W-:Y:S01]  /*12cd0*/  IMAD.WIDE.U32 R172, R172, -0x326172a9, RZ ;  /* 0xcd9e8d57acac7825 */ /* 0x000fe200078e00ff */
[----:B------:R-:W-:Y:S03]  /*12ce0*/  LOP3.LUT R3, R144, UR10, R151, 0x96, !PT ;  /* 0x0000000a90037c12 */ /* 0x000fe6000f8e9697 */
        /* <DEDUP_REMOVED lines=9> */
[----:B------:R-:W-:Y:S02]  /*12d80*/  LOP3.LUT R140, R162, UR12, R175, 0x96, !PT ;  /* 0x0000000ca28c7c12 */ /* 0x000fe4000f8e96af */
[----:B------:R-:W-:Y:S01]  /*12d90*/  PRMT R162, R174, 0x7773, RZ ;  /* 0x00007773aea27816 */ /* 0x000fe200000000ff */
[----:B------:R-:W-:Y:S01]  /*12da0*/  IMAD.WIDE.U32 R170, R170, -0x2daee0ad, RZ ;  /* 0xd2511f53aaaa7825 */ /* 0x000fe200078e00ff */
[----:B------:R-:W-:Y:S02]  /*12db0*/  LOP3.LUT R0, R168, UR12, R251, 0x96, !PT ;  /* 0x0000000ca8007c12 */ /* 0x000fe4000f8e96fb */
[C---:B------:R-:W-:Y:S01]  /*12dc0*/  PRMT R166, R174.reuse, 0x7772, RZ ;  /* 0x00007772aea67816 */ /* 0x040fe200000000ff */
[----:B------:R-:W-:Y:S01]  /*12dd0*/  IMAD.MOV.U32 R163, RZ, RZ, R174 ;  /* 0x000000ffffa37224 */ /* 0x000fe200078e00ae */
[----:B------:R-:W-:Y:S01]  /*12de0*/  PRMT R158, R174, 0x7771, RZ ;  /* 0x00007771ae9e7816 */ /* 0x000fe200000000ff */
[----:B------:R-:W-:Y:S01]  /*12df0*/  IMAD.MOV.U32 R165, RZ, RZ, R250 ;  /* 0x000000ffffa57224 */ /* 0x000fe200078e00fa */
[C---:B------:R-:W-:Y:S01]  /*12e00*/  PRMT R168, R250.reuse, 0x7773, RZ ;  /* 0x00007773faa87816 */ /* 0x040fe200000000ff */
[----:B------:R-:W-:Y:S01]  /*12e10*/  IMAD.WIDE.U32 R174, R159, -0x326172a9, RZ ;  /* 0xcd9e8d579fae7825 */ /* 0x000fe200078e00ff */
[C---:B------:R-:W-:Y:S02]  /*12e20*/  PRMT R167, R250.reuse, 0x7772, RZ ;  /* 0x00007772faa77816 */ /* 0x040fe400000000ff */
[----:B------:R-:W-:Y:S01]  /*12e30*/  PRMT R143, R250, 0x7771, RZ ;  /* 0x00007771fa8f7816 */ /* 0x000fe200000000ff */
[----:B------:R-:W-:Y:S01]  /*12e40*/  IMAD.WIDE.U32 R250, R3, -0x326172a9, RZ ;  /* 0xcd9e8d5703fa7825 */ /* 0x000fe200078e00ff */
[----:B------:R-:W-:Y:S02]  /*12e50*/  LOP3.LUT R153, R248, UR10, R171, 0x96, !PT ;  /* 0x0000000af8997c12 */ /* 0x000fe4000f8e96ab */
[----:B------:R-:W-:Y:S01]  /*12e60*/  LOP3.LUT R164, R164, UR13, R175, 0x96, !PT ;  /* 0x0000000da4a47c12 */ /* 0x000fe2000f8e96af */
[----:B------:R-:W-:Y:S01]  /*12e70*/  IMAD.WIDE.U32 R248, R155, -0x326172a9, RZ ;  /* 0xcd9e8d579bf87825 */ /* 0x000fe200078e00ff */
[----:B------:R-:W-:Y:S02]  /*12e80*/  LOP3.LUT R147, R174, UR12, R251, 0x96, !PT ;  /* 0x0000000cae937c12 */ /* 0x000fe4000f8e96fb */
[----:B------:R-:W-:Y:S01]  /*12e90*/  PRMT R169, R250, 0x7772, RZ ;  /* 0x00007772faa97816 */ /* 0x000fe200000000ff */
[----:B------:R-:W-:Y:S01]  /*12ea0*/  IMAD.WIDE.U32 R246, R246, -0x326172a9, RZ ;  /* 0xcd9e8d57f6f67825 */ /* 0x000fe200078e00ff */
[----:B------:R-:W-:Y:S02]  /*12eb0*/  LOP3.LUT R159, R154, UR13, R249, 0x96, !PT ;  /* 0x0000000d9a9f7c12 */ /* 0x000fe4000f8e96f9 */
[----:B------:R-:W-:Y:S01]  /*12ec0*/  PRMT R142, R250, 0x7771, RZ ;  /* 0x00007771fa8e7816 */ /* 0x000fe200000000ff */
[----:B------:R-:W-:Y:S01]  /*12ed0*/  IMAD.WIDE.U32 R174, R2, -0x326172a9, RZ ;  /* 0xcd9e8d5702ae7825 */ /* 0x000fe200078e00ff */
[----:B------:R-:W-:Y:S02]  /*12ee0*/  LOP3.LUT R154, R172, UR13, R247, 0x96, !PT ;  /* 0x0000000dac9a7c12 */ /* 0x000fe4000f8e96f7 */
[----:B------:R-:W-:Y:S01]  /*12ef0*/  PRMT R172, R250, 0x7773, RZ ;  /* 0x00007773faac7816 */ /* 0x000fe200000000ff */
[----:B------:R-:W-:Y:S01]  /*12f00*/  IMAD.MOV.U32 R155, RZ, RZ, R250 ;  /* 0x000000ffff9b7224 */ /* 0x000fe200078e00fa */
[----:B------:R-:W-:Y:S01]  /*12f10*/  LOP3.LUT R141, R248, UR12, R175, 0x96, !PT ;  /* 0x0000000cf88d7c12 */ /* 0x000fe2000f8e96af */
[----:B-1----:R-:W-:Y:S06]  /*12f20*/  BRA.U.ANY UP0, `(.L_x_434) ;  /* 0xffffffe900d87547 */ /* 0x002fec000b93ffff */
.L_x_433:
[C---:B------:R-:W-:Y:S01]  /*12f30*/  PRMT R135, R174.reuse, 0x7773, RZ ;  /* 0x00007773ae877816 */ /* 0x040fe200000000ff */
[----:B------:R-:W-:Y:S01]  /*12f40*/  UIADD3 UR9, UPT, UPT, UR21, 0x646e171e, URZ ;  /* 0x646e171e15097890 */ /* 0x000fe2000fffe0ff */
[C---:B-1----:R-:W-:Y:S01]  /*12f50*/  PRMT R133, R174.reuse, 0x7772, RZ ;  /* 0x00007772ae857816 */ /* 0x042fe200000000ff */
[----:B------:R-:W-:Y:S01]  /*12f60*/  IMAD.WIDE.U32 R2, R153, -0x326172a9, RZ ;  /* 0xcd9e8d5799027825 */ /* 0x000fe200078e00ff */
[----:B------:R-:W-:Y:S01]  /*12f70*/  PRMT R139, R174, 0x7771, RZ ;  /* 0x00007771ae8b7816 */ /* 0x000fe200000000ff */
[----:B------:R-:W-:Y:S01]  /*12f80*/  STL [R1+0x18], R191 ;  /* 0x000018bf01007387 */ /* 0x000fe20000100800 */
[----:B------:R-:W-:Y:S01]  /*12f90*/  PRMT R166, R166, 0x5410, R162 ;  /* 0x00005410a6a67816 */ /* 0x000fe200000000a2 */
[----:B------:R-:W-:Y:S01]  /*12fa0*/  IMAD.WIDE.U32 R248, R146, -0x2daee0ad, RZ ;  /* 0xd2511f5392f87825 */ /* 0x000fe200078e00ff */
[----:B------:R-:W-:Y:S01]  /*12fb0*/  LOP3.LUT R246, R246, UR12, R3, 0x96, !PT ;  /* 0x0000000cf6f67c12 */ /* 0x000fe2000f8e9603 */
[----:B------:R-:W-:Y:S01]  /*12fc0*/  STL [R1+0x14], R190 ;  /* 0x000014be01007387 */ /* 0x000fe20000100800 */
[----:B------:R-:W-:Y:S01]  /*12fd0*/  PRMT R151, R2, 0x7773, RZ ;  /* 0x0000777302977816 */ /* 0x000fe200000000ff */
[----:B------:R-:W-:Y:S01]  /*12fe0*/  IMAD.WIDE.U32 R152, R152, -0x2daee0ad, RZ ;  /* 0xd2511f5398987825 */ /* 0x000fe200078e00ff */
[----:B------:R-:W-:Y:S01]  /*12ff0*/  PRMT R136, R2, 0x7772, RZ ;  /* 0x0000777202887816 */ /* 0x000fe200000000ff */
[----:B------:R-:W-:Y:S01]  /*13000*/  STL [R1+0x10], R181 ;  /* 0x000010b501007387 */ /* 0x000fe20000100800 */
[----:B------:R-:W-:Y:S01]  /*13010*/  PRMT R138, R248, 0x7773, RZ ;  /* 0x00007773f88a7816 */ /* 0x000fe200000000ff */
[----:B------:R-:W-:Y:S01]  /*13020*/  IMAD.MOV.U32 R132, RZ, RZ, R174 ;  /* 0x000000ffff847224 */ /* 0x000fe200078e00ae */
[----:B------:R-:W-:Y:S01]  /*13030*/  PRMT R174, R2, 0x7771, RZ ;  /* 0x0000777102ae7816 */ /* 0x000fe200000000ff */
[----:B------:R-:W-:Y:S01]  /*13040*/  IMAD.MOV.U32 R241, RZ, RZ, R2 ;  /* 0x000000fffff17224 */ /* 0x000fe200078e0002 */
[----:B------:R-:W-:Y:S01]  /*13050*/  LOP3.LUT R3, R148, UR9, R153, 0x96, !PT ;  /* 0x0000000994037c12 */ /* 0x000fe2000f8e9699 */
[----:B------:R1:W-:Y:S01]  /*13060*/  STL [R1+0xc], R180 ;  /* 0x00000cb401007387 */ /* 0x0003e20000100800 */
[----:B------:R-:W-:Y:S01]  /*13070*/  LOP3.LUT R2, R160, UR9, R249, 0x96, !PT ;  /* 0x00000009a0027c12 */ /* 0x000fe2000f8e96f9 */
[----:B------:R-:W-:Y:S01]  /*13080*/  IMAD.MOV.U32 R146, RZ, RZ, R248 ;  /* 0x000000ffff927224 */ /* 0x000fe200078e00f8 */
[C---:B------:R-:W-:Y:S01]  /*13090*/  PRMT R161, R248.reuse, 0x7772, RZ ;  /* 0x00007772f8a17816 */ /* 0x040fe200000000ff */
[----:B------:R-:W-:Y:S01]  /*130a0*/  STL [R1+0x8], R179 ;  /* 0x000008b301007387 */ /* 0x000fe20000100800 */
[----:B------:R-:W-:Y:S01]  /*130b0*/  PRMT R134, R248, 0x7771, RZ ;  /* 0x00007771f8867816 */ /* 0x000fe200000000ff */
[----:B------:R-:W-:Y:S01]  /*130c0*/  IMAD.MOV.U32 R137, RZ, RZ, R152 ;  /* 0x000000ffff897224 */ /* 0x000fe200078e0098 */
[C---:B------:R-:W-:Y:S01]  /*130d0*/  PRMT R148, R152.reuse, 0x7773, RZ ;  /* 0x0000777398947816 */ /* 0x040fe200000000ff */
[----:B------:R-:W-:Y:S01]  /*130e0*/  STL [R1+0x4], R178 ;  /* 0x000004b201007387 */ /* 0x000fe20000100800 */
[----:B------:R-:W-:Y:S01]  /*130f0*/  PRMT R145, R152, 0x7772, RZ ;  /* 0x0000777298917816 */ /* 0x000fe200000000ff */
[----:B------:R-:W-:Y:S01]  /*13100*/  IMAD.WIDE.U32 R248, R164, -0x2daee0ad, RZ ;  /* 0xd2511f53a4f87825 */ /* 0x000fe200078e00ff */
[----:B------:R-:W-:Y:S01]  /*13110*/  PRMT R149, R152, 0x7771, RZ ;  /* 0x0000777198957816 */ /* 0x000fe200000000ff */
[----:B------:R-:W-:Y:S01]  /*13120*/  STL [R1], R177 ;  /* 0x000000b101007387 */ /* 0x000fe20000100800 */
[----:B------:R-:W-:Y:S01]  /*13130*/  LOP3.LUT R152, R163, 0xff, RZ, 0xc0, !PT ;  /* 0x000000ffa3987812 */ /* 0x000fe200078ec0ff */
[----:B------:R-:W-:Y:S01]  /*13140*/  UIADD3 UR19, UPT, UPT, UR19, 0x3, URZ ;  /* 0x0000000313137890 */ /* 0x000fe2000fffe0ff */
[----:B------:R-:W-:Y:S01]  /*13150*/  PRMT R162, R167, 0x5410, R168 ;  /* 0x00005410a7a27816 */ /* 0x000fe200000000a8 */
[----:B------:R-:W-:Y:S01]  /*13160*/  UISETP.NE.AND UP0, UPT, UR7, URZ, UPT ;  /* 0x000000ff0700728c */ /* 0x000fe2000bf05270 */
[----:B------:R-:W-:Y:S02]  /*13170*/  PRMT R164, R169, 0x5410, R172 ;  /* 0x00005410a9a47816 */ /* 0x000fe400000000ac */
[----:B------:R-:W-:Y:S01]  /*13180*/  PRMT R160, R133, 0x5410, R135 ;  /* 0x0000541085a07816 */ /* 0x000fe20000000087 */
[----:B------:R-:W-:Y:S01]  /*13190*/  IMAD.MOV.U32 R133, RZ, RZ, R248 ;  /* 0x000000ffff857224 */ /* 0x000fe200078e00f8 */
[----:B------:R-:W-:Y:S02]  /*131a0*/  PRMT R152, R152, 0x5410, R158 ;  /* 0x0000541098987816 */ /* 0x000fe4000000009e */
[----:B------:R-:W-:Y:S02]  /*131b0*/  LOP3.LUT R175, R150, UR9, R249, 0x96, !PT ;  /* 0x0000000996af7c12 */ /* 0x000fe4000f8e96f9 */
[----:B------:R-:W-:Y:S01]  /*131c0*/  PRMT R168, R248, 0x7773, RZ ;  /* 0x00007773f8a87816 */ /* 0x000fe200000000ff */
[----:B-1----:R-:W-:Y:S01]  /*131d0*/  IMAD.WIDE.U32 R180, R156, -0x2daee0ad, RZ ;  /* 0xd2511f539cb47825 */ /* 0x002fe200078e00ff */
[C---:B------:R-:W-:Y:S02]  /*131e0*/  PRMT R163, R248.reuse, 0x7772, RZ ;  /* 0x00007772f8a37816 */ /* 0x040fe400000000ff */
[----:B------:R-:W-:Y:S01]  /*131f0*/  PRMT R169, R248, 0x7771, RZ ;  /* 0x00007771f8a97816 */ /* 0x000fe200000000ff */
[----:B------:R-:W-:Y:S01]  /*13200*/  IMAD.WIDE.U32 R248, R154, -0x2daee0ad, RZ ;  /* 0xd2511f539af87825 */ /* 0x000fe200078e00ff */
[----:B------:R-:W-:Y:S02]  /*13210*/  PRMT R158, R136, 0x5410, R151 ;  /* 0x00005410889e7816 */ /* 0x000fe40000000097 */
[----:B------:R-:W-:Y:S01]  /*13220*/  LOP3.LUT R165, R165, 0xff, RZ, 0xc0, !PT ;  /* 0x000000ffa5a57812 */ /* 0x000fe200078ec0ff */
[----:B------:R-:W-:Y:S01]  /*13230*/  IMAD.WIDE.U32 R150, R159, -0x2daee0ad, RZ ;  /* 0xd2511f539f967825 */ /* 0x000fe200078e00ff */
[--C-:B------:R-:W-:Y:S02]  /*13240*/  LOP3.LUT R170, R170, UR9, R249.reuse, 0x96, !PT ;  /* 0x00000009aaaa7c12 */ /* 0x100fe4000f8e96f9 */
[----:B------:R-:W-:Y:S01]  /*13250*/  PRMT R249, R0, 0x7632, R249 ;  /* 0x0000763200f97816 */ /* 0x000fe200000000f9 */
[----:B------:R-:W-:Y:S01]  /*13260*/  IMAD.MOV.U32 R171, RZ, RZ, R150 ;  /* 0x000000ffffab7224 */ /* 0x000fe200078e0096 */
[----:B------:R-:W-:Y:S01]  /*13270*/  LOP3.LUT R136, R144, UR9, R151, 0x96, !PT ;  /* 0x0000000990887c12 */ /* 0x000fe2000f8e9697 */
[--C-:B------:R-:W-:Y:S01]  /*13280*/  IMAD.MOV.U32 R135, RZ, RZ, R248.reuse ;  /* 0x000000ffff877224 */ /* 0x100fe200078e00f8 */
[C---:B------:R-:W-:Y:S02]  /*13290*/  PRMT R167, R150.reuse, 0x7773, RZ ;  /* 0x0000777396a77816 */ /* 0x040fe400000000ff */
[C---:B------:R-:W-:Y:S02]  /*132a0*/  PRMT R159, R150.reuse, 0x7772, RZ ;  /* 0x00007772969f7816 */ /* 0x040fe400000000ff */
[----:B------:R-:W-:Y:S02]  /*132b0*/  PRMT R172, R150, 0x7771, RZ ;  /* 0x0000777196ac7816 */ /* 0x000fe400000000ff */
[----:B------:R-:W-:Y:S02]  /*132c0*/  PRMT R143, R165, 0x5410, R143 ;  /* 0x00005410a58f7816 */ /* 0x000fe4000000008f */
[C---:B------:R-:W-:Y:S02]  /*132d0*/  PRMT R151, R248.reuse, 0x7773, RZ ;  /* 0x00007773f8977816 */ /* 0x040fe400000000ff */
[C---:B------:R-:W-:Y:S02]  /*132e0*/  PRMT R150, R248.reuse, 0x7772, RZ ;  /* 0x00007772f8967816 */ /* 0x040fe400000000ff */
[----:B------:R-:W-:Y:S02]  /*132f0*/  PRMT R173, R248, 0x7771, RZ ;  /* 0x00007771f8ad7816 */ /* 0x000fe400000000ff */
[C---:B------:R-:W-:Y:S02]  /*13300*/  LOP3.LUT R165, R140.reuse, 0xffff, RZ, 0xc0, !PT ;  /* 0x0000ffff8ca57812 */ /* 0x040fe400078ec0ff */
[C---:B------:R-:W-:Y:S02]  /*13310*/  PRMT R248, R140.reuse, 0x7632, R248 ;  /* 0x000076328cf87816 */ /* 0x040fe400000000f8 */
[----:B------:R-:W-:Y:S02]  /*13320*/  LOP3.LUT R154, R140, 0xff, RZ, 0xc0, !PT ;  /* 0x000000ff8c9a7812 */ /* 0x000fe400078ec0ff */
[----:B------:R-:W-:Y:S02]  /*13330*/  SHF.R.U32.HI R153, RZ, 0x18, R140 ;  /* 0x00000018ff997819 */ /* 0x000fe4000001168c */
[C---:B------:R-:W-:Y:S02]  /*13340*/  LOP3.LUT R247, R0.reuse, 0xffff, RZ, 0xc0, !PT ;  /* 0x0000ffff00f77812 */ /* 0x040fe400078ec0ff */
[----:B------:R-:W-:Y:S02]  /*13350*/  LOP3.LUT R140, R0, 0xff, RZ, 0xc0, !PT ;  /* 0x000000ff008c7812 */ /* 0x000fe400078ec0ff */
[----:B------:R-:W-:Y:S02]  /*13360*/  SHF.R.U32.HI R144, RZ, 0x18, R0 ;  /* 0x00000018ff907819 */ /* 0x000fe40000011600 */
[----:B------:R-:W-:Y:S02]  /*13370*/  LOP3.LUT R0, R249, 0xff, RZ, 0xc0, !PT ;  /* 0x000000fff9007812 */ /* 0x000fe400078ec0ff */
[----:B------:R-:W-:Y:S02]  /*13380*/  LOP3.LUT R155, R155, 0xff, RZ, 0xc0, !PT ;  /* 0x000000ff9b9b7812 */ /* 0x000fe400078ec0ff */
[----:B------:R-:W-:Y:S02]  /*13390*/  PRMT R144, R0, 0x5410, R144 ;  /* 0x0000541000907816 */ /* 0x000fe40000000090 */
[----:B------:R-:W-:Y:S02]  /*133a0*/  LOP3.LUT R0, R146, 0xff, RZ, 0xc0, !PT ;  /* 0x000000ff92007812 */ /* 0x000fe400078ec0ff */
[----:B------:R-:W-:Y:S02]  /*133b0*/  SHF.R.U32.HI R165, RZ, 0x8, R165 ;  /* 0x00000008ffa57819 */ /* 0x000fe400000116a5 */
[----:B------:R-:W-:Y:S02]  /*133c0*/  LOP3.LUT R137, R137, 0xff, RZ, 0xc0, !PT ;  /* 0x000000ff89897812 */ /* 0x000fe400078ec0ff */
[----:B------:R-:W-:Y:S02]  /*133d0*/  PRMT R146, R155, 0x5410, R142 ;  /* 0x000054109b927816 */ /* 0x000fe4000000008e */
[--C-:B------:R-:W-:Y:S02]  /*133e0*/  PRMT R142, R0, 0x5410, R134.reuse ;  /* 0x00005410008e7816 */ /* 0x100fe40000000086 */
[----:B------:R-:W-:Y:S02]  /*133f0*/  SHF.R.U32.HI R247, RZ, 0x8, R247 ;  /* 0x00000008fff77819 */ /* 0x000fe400000116f7 */
[----:B------:R-:W-:Y:S02]  /*13400*/  LOP3.LUT R132, R132, 0xff, RZ, 0xc0, !PT ;  /* 0x000000ff84847812 */ /* 0x000fe400078ec0ff */
[----:B------:R-:W-:Y:S02]  /*13410*/  PRMT R134, R147, 0x7632, R134 ;  /* 0x0000763293867816 */ /* 0x000fe40000000086 */
[----:B------:R-:W-:Y:S02]  /*13420*/  PRMT R154, R154, 0x5410, R165 ;  /* 0x000054109a9a7816 */ /* 0x000fe400000000a5 */
[----:B------:R-:W-:Y:S02]  /*13430*/  PRMT R161, R161, 0x5410, R138 ;  /* 0x00005410a1a17816 */ /* 0x000fe4000000008a */
[----:B------:R-:W-:Y:S02]  /*13440*/  PRMT R165, R145, 0x5410, R148 ;  /* 0x0000541091a57816 */ /* 0x000fe40000000094 */
[----:B------:R-:W-:Y:S02]  /*13450*/  PRMT R149, R137, 0x5410, R149 ;  /* 0x0000541089957816 */ /* 0x000fe40000000095 */
[----:B------:R-:W-:Y:S02]  /*13460*/  LOP3.LUT R138, R141, 0xffff, RZ, 0xc0, !PT ;  /* 0x0000ffff8d8a7812 */ /* 0x000fe400078ec0ff */
[C---:B------:R-:W-:Y:S02]  /*13470*/  LOP3.LUT R137, R147.reuse, 0xffff, RZ, 0xc0, !PT ;  /* 0x0000ffff93897812 */ /* 0x040fe400078ec0ff */
[----:B------:R-:W-:Y:S02]  /*13480*/  LOP3.LUT R148, R147, 0xff, RZ, 0xc0, !PT ;  /* 0x000000ff93947812 */ /* 0x000fe400078ec0ff */
[----:B------:R-:W-:Y:S02]  /*13490*/  PRMT R145, R140, 0x5410, R247 ;  /* 0x000054108c917816 */ /* 0x000fe400000000f7 */
[----:B------:R-:W-:Y:S02]  /*134a0*/  PRMT R139, R132, 0x5410, R139 ;  /* 0x00005410848b7816 */ /* 0x000fe4000000008b */
[----:B------:R-:W-:Y:S02]  /*134b0*/  SHF.R.U32.HI R147, RZ, 0x18, R147 ;  /* 0x00000018ff937819 */ /* 0x000fe40000011693 */
[----:B------:R-:W-:Y:S02]  /*134c0*/  LOP3.LUT R134, R134, 0xff, RZ, 0xc0, !PT ;  /* 0x000000ff86867812 */ /* 0x000fe400078ec0ff */
[C---:B------:R-:W-:Y:S02]  /*134d0*/  PRMT R0, R141.reuse, 0x7632, R0 ;  /* 0x000076328d007816 */ /* 0x040fe40000000000 */
[----:B------:R-:W-:Y:S02]  /*134e0*/  LOP3.LUT R132, R141, 0xff, RZ, 0xc0, !PT ;  /* 0x000000ff8d847812 */ /* 0x000fe400078ec0ff */
[----:B------:R-:W-:Y:S02]  /*134f0*/  SHF.R.U32.HI R140, RZ, 0x18, R141 ;  /* 0x00000018ff8c7819 */ /* 0x000fe4000001168d */
[----:B------:R-:W-:Y:S02]  /*13500*/  SHF.R.U32.HI R141, RZ, 0x8, R138 ;  /* 0x00000008ff8d7819 */ /* 0x000fe4000001168a */
[----:B------:R-:W-:Y:S02]  /*13510*/  LOP3.LUT R138, R246, 0xffff, RZ, 0xc0, !PT ;  /* 0x0000fffff68a7812 */ /* 0x000fe400078ec0ff */
[----:B------:R-:W-:Y:S02]  /*13520*/  SHF.R.U32.HI R137, RZ, 0x8, R137 ;  /* 0x00000008ff897819 */ /* 0x000fe40000011689 */
[----:B------:R-:W-:Y:S02]  /*13530*/  PRMT R147, R134, 0x5410, R147 ;  /* 0x0000541086937816 */ /* 0x000fe40000000093 */
[C---:B------:R-:W-:Y:S02]  /*13540*/  LOP3.LUT R134, R3.reuse, 0xffff, RZ, 0xc0, !PT ;  /* 0x0000ffff03867812 */ /* 0x040fe400078ec0ff */
[----:B------:R-:W-:Y:S02]  /*13550*/  LOP3.LUT R0, R0, 0xff, RZ, 0xc0, !PT ;  /* 0x000000ff00007812 */ /* 0x000fe400078ec0ff */
[----:B------:R-:W-:Y:S02]  /*13560*/  LOP3.LUT R155, R246, 0xff, RZ, 0xc0, !PT ;  /* 0x000000fff69b7812 */ /* 0x000fe400078ec0ff */
[----:B------:R-:W-:Y:S02]  /*13570*/  SHF.R.U32.HI R138, RZ, 0x8, R138 ;  /* 0x00000008ff8a7819 */ /* 0x000fe4000001168a */
[----:B------:R-:W-:Y:S02]  /*13580*/  PRMT R148, R148, 0x5410, R137 ;  /* 0x0000541094947816 */ /* 0x000fe40000000089 */
[----:B------:R-:W-:Y:S01]  /*13590*/  PRMT R141, R132, 0x5410, R141 ;  /* 0x00005410848d7816 */ /* 0x000fe2000000008d */
[----:B------:R-:W-:Y:S01]  /*135a0*/  IMAD.MOV.U32 R132, RZ, RZ, R229 ;  /* 0x000000ffff847224 */ /* 0x000fe200078e00e5 */
[C---:B------:R-:W-:Y:S02]  /*135b0*/  LOP3.LUT R137, R3.reuse, 0xff, RZ, 0xc0, !PT ;  /* 0x000000ff03897812 */ /* 0x040fe400078ec0ff */
[----:B------:R-:W-:Y:S02]  /*135c0*/  SHF.R.U32.HI R134, RZ, 0x8, R134 ;  /* 0x00000008ff867819 */ /* 0x000fe40000011686 */
[----:B------:R-:W-:Y:S02]  /*135d0*/  PRMT R140, R0, 0x5410, R140 ;  /* 0x00005410008c7816 */ /* 0x000fe4000000008c */
[----:B------:R-:W-:Y:S02]  /*135e0*/  PRMT R0, R3, 0x7632, R0 ;  /* 0x0000763203007816 */ /* 0x000fe40000000000 */
[----:B------:R-:W-:Y:S02]  /*135f0*/  PRMT R138, R155, 0x5410, R138 ;  /* 0x000054109b8a7816 */ /* 0x000fe4000000008a */
[----:B------:R-:W-:Y:S02]  /*13600*/  PRMT R155, R150, 0x5410, R151 ;  /* 0x00005410969b7816 */ /* 0x000fe40000000097 */
[----:B------:R-:W-:Y:S01]  /*13610*/  PRMT R151, R137, 0x5410, R134 ;  /* 0x0000541089977816 */ /* 0x000fe20000000086 */
[----:B------:R-:W-:Y:S01]  /*13620*/  IMAD.SHL.U32 R137, R132, 0x2, RZ ;  /* 0x0000000284897824 */ /* 0x000fe200078e00ff */
[----:B------:R-:W-:Y:S02]  /*13630*/  SHF.R.U32.HI R3, RZ, 0x18, R3 ;  /* 0x00000018ff037819 */ /* 0x000fe40000011603 */
[----:B------:R-:W-:Y:S02]  /*13640*/  LOP3.LUT R0, R0, 0xff, RZ, 0xc0, !PT ;  /* 0x000000ff00007812 */ /* 0x000fe400078ec0ff */
[----:B------:R-:W-:Y:S02]  /*13650*/  PRMT R163, R163, 0x5410, R168 ;  /* 0x00005410a3a37816 */ /* 0x000fe400000000a8 */
[----:B------:R-:W-:Y:S01]  /*13660*/  PRMT R150, R0, 0x5410, R3 ;  /* 0x0000541000967816 */ /* 0x000fe20000000003 */
[----:B------:R-:W-:Y:S01]  /*13670*/  IMAD.U32 R3, RZ, RZ, UR7 ;  /* 0x00000007ff037e24 */ /* 0x000fe2000f8e00ff */
[----:B------:R-:W-:Y:S01]  /*13680*/  LOP3.LUT R137, R137, 0x6, RZ, 0xc0, !PT ;  /* 0x0000000689897812 */ /* 0x000fe200078ec0ff */
[----:B------:R-:W-:Y:S01]  /*13690*/  UIADD3 UR7, UPT, UPT, UR7, -0x1, URZ ;  /* 0xffffffff07077890 */ /* 0x000fe2000fffe0ff */
[C---:B------:R-:W-:Y:S02]  /*136a0*/  LOP3.LUT R168, R2.reuse, 0xffff, RZ, 0xc0, !PT ;  /* 0x0000ffff02a87812 */ /* 0x040fe400078ec0ff */
[C---:B------:R-:W-:Y:S01]  /*136b0*/  PRMT R134, R2.reuse, 0x7632, R134 ;  /* 0x0000763202867816 */ /* 0x040fe20000000086 */
[----:B------:R-:W-:Y:S01]  /*136c0*/  IMAD R3, R3, 0x80, R137 ;  /* 0x0000008003037824 */ /* 0x000fe200078e0289 */
[----:B------:R-:W-:Y:S02]  /*136d0*/  LOP3.LUT R0, R2, 0xff, RZ, 0xc0, !PT ;  /* 0x000000ff02007812 */ /* 0x000fe400078ec0ff */
[----:B------:R-:W-:Y:S02]  /*136e0*/  SHF.R.U32.HI R168, RZ, 0x8, R168 ;  /* 0x00000008ffa87819 */ /* 0x000fe400000116a8 */
[----:B------:R-:W-:Y:S02]  /*136f0*/  PRMT R159, R159, 0x5410, R167 ;  /* 0x000054109f9f7816 */ /* 0x000fe400000000a7 */
[----:B------:R-:W-:Y:S01]  /*13700*/  SHF.R.U32.HI R167, RZ, 0x18, R2 ;  /* 0x00000018ffa77819 */ /* 0x000fe20000011602 */
[C---:B------:R-:W-:Y:S01]  /*13710*/  VIADD R2, R3.reuse, 0x1 ;  /* 0x0000000103027836 */ /* 0x040fe20000000000 */
[----:B------:R-:W-:Y:S02]  /*13720*/  LOP3.LUT R134, R134, 0xff, RZ, 0xc0, !PT ;  /* 0x000000ff86867812 */ /* 0x000fe400078ec0ff */
[----:B------:R-:W-:Y:S02]  /*13730*/  PRMT R168, R0, 0x5410, R168 ;  /* 0x0000541000a87816 */ /* 0x000fe400000000a8 */
[----:B------:R-:W-:Y:S02]  /*13740*/  I2FP.F32.U32 R0, R3 ;  /* 0x0000000300007245 */ /* 0x000fe40000201000 */
[----:B------:R-:W-:Y:S01]  /*13750*/  PRMT R167, R134, 0x5410, R167 ;  /* 0x0000541086a77816 */ /* 0x000fe200000000a7 */
[----:B------:R-:W-:Y:S01]  /*13760*/  VIADD R134, R3, 0x8 ;  /* 0x0000000803867836 */ /* 0x000fe20000000000 */
[----:B------:R-:W-:Y:S01]  /*13770*/  I2FP.F32.U32 R2, R2 ;  /* 0x0000000200027245 */ /* 0x000fe20000201000 */
[C---:B------:R-:W-:Y:S01]  /*13780*/  FFMA.FTZ R4, R0.reuse, UR6, R4 ;  /* 0x0000000600047c23 */ /* 0x040fe20008010004 */
[----:B------:R-:W-:Y:S01]  /*13790*/  LOP3.LUT R133, R133, 0xff, RZ, 0xc0, !PT ;  /* 0x000000ff85857812 */ /* 0x000fe200078ec0ff */
[----:B------:R-:W-:Y:S01]  /*137a0*/  FFMA.FTZ R6, R0, UR6, R6 ;  /* 0x0000000600067c23 */ /* 0x000fe20008010006 */
[----:B------:R-:W-:Y:S01]  /*137b0*/  LOP3.LUT R248, R248, 0xff, RZ, 0xc0, !PT ;  /* 0x000000fff8f87812 */ /* 0x000fe200078ec0ff */
[C---:B------:R-:W-:Y:S01]  /*137c0*/  FFMA.FTZ R8, R0.reuse, UR6, R8 ;  /* 0x0000000600087c23 */ /* 0x040fe20008010008 */
[----:B------:R-:W-:Y:S01]  /*137d0*/  PRMT R169, R133, 0x5410, R169 ;  /* 0x0000541085a97816 */ /* 0x000fe200000000a9 */
[----:B------:R-:W-:Y:S01]  /*137e0*/  FFMA.FTZ R10, R0, UR6, R10 ;  /* 0x00000006000a7c23 */ /* 0x000fe2000801000a */
[----:B------:R-:W-:Y:S01]  /*137f0*/  I2FP.F32.U32 R0, R134 ;  /* 0x0000008600007245 */ /* 0x000fe20000201000 */
[----:B------:R-:W-:Y:S01]  /*13800*/  FFMA.FTZ R5, R2, UR6, R5 ;  /* 0x0000000602057c23 */ /* 0x000fe20008010005 */
[----:B------:R-:W-:Y:S01]  /*13810*/  PRMT R250, R246, 0x7632, R250 ;  /* 0x00007632f6fa7816 */ /* 0x000fe200000000fa */
[----:B------:R-:W-:Y:S01]  /*13820*/  FFMA.FTZ R7, R2, UR6, R7 ;  /* 0x0000000602077c23 */ /* 0x000fe20008010007 */
[----:B------:R-:W-:Y:S01]  /*13830*/  PRMT R153, R248, 0x5410, R153 ;  /* 0x00005410f8997816 */ /* 0x000fe20000000099 */
[C---:B------:R-:W-:Y:S01]  /*13840*/  FFMA.FTZ R9, R2.reuse, UR6, R9 ;  /* 0x0000000602097c23 */ /* 0x040fe20008010009 */
[----:B------:R-:W-:Y:S01]  /*13850*/  SHF.R.U32.HI R248, RZ, 0x18, R246 ;  /* 0x00000018fff87819 */ /* 0x000fe200000116f6 */
[----:B------:R-:W-:Y:S01]  /*13860*/  FFMA.FTZ R11, R2, UR6, R11 ;  /* 0x00000006020b7c23 */ /* 0x000fe2000801000b */
[----:B------:R-:W-:Y:S01]  /*13870*/  LOP3.LUT R250, R250, 0xff, RZ, 0xc0, !PT ;  /* 0x000000fffafa7812 */ /* 0x000fe200078ec0ff */
[----:B------:R-:W-:Y:S01]  /*13880*/  FFMA.FTZ R12, R0, UR6, R12 ;  /* 0x00000006000c7c23 */ /* 0x000fe2000801000c */
[----:B------:R-:W-:Y:S01]  /*13890*/  FMNMX3.FTZ R247, R187, R8, R9, !PT ;  /* 0x00000008bbf77276 */ /* 0x000fe20007810009 */
[----:B------:R-:W-:Y:S01]  /*138a0*/  VIADD R133, R3, 0x9 ;  /* 0x0000000903857836 */ /* 0x000fe20000000000 */
[----:B------:R-:W-:Y:S01]  /*138b0*/  FMNMX3.FTZ R251, R186, R10, R11, !PT ;  /* 0x0000000abafb7276 */ /* 0x000fe2000781000b */
[C---:B------:R-:W-:Y:S01]  /*138c0*/  FFMA.FTZ R14, R0.reuse, UR6, R14 ;  /* 0x00000006000e7c23 */ /* 0x040fe2000801000e */
[----:B------:R-:W-:Y:S01]  /*138d0*/  LOP3.LUT R249, R171, 0xff, RZ, 0xc0, !PT ;  /* 0x000000ffabf97812 */ /* 0x000fe200078ec0ff */
[C---:B------:R-:W-:Y:S01]  /*138e0*/  FFMA.FTZ R16, R0.reuse, UR6, R16 ;  /* 0x0000000600107c23 */ /* 0x040fe20008010010 */
[----:B------:R-:W-:Y:S01]  /*138f0*/  I2FP.F32.U32 R2, R133 ;  /* 0x0000008500027245 */ /* 0x000fe20000201000 */
[----:B------:R-:W-:Y:S01]  /*13900*/  FFMA.FTZ R18, R0, UR6, R18 ;  /* 0x0000000600127c23 */ /* 0x000fe20008010012 */
[----:B------:R-:W-:Y:S01]  /*13910*/  PRMT R171, R250, 0x5410, R248 ;  /* 0x00005410faab7816 */ /* 0x000fe200000000f8 */
[----:B------:R-:W-:Y:S01]  /*13920*/  VIADD R0, R3, 0x10 ;  /* 0x0000001003007836 */ /* 0x000fe20000000000 */
[----:B------:R-:W-:Y:S01]  /*13930*/  PRMT R172, R249, 0x5410, R172 ;  /* 0x00005410f9ac7816 */ /* 0x000fe200000000ac */
[C---:B------:R-:W-:Y:S01]  /*13940*/  FFMA.FTZ R13, R2.reuse, UR6, R13 ;  /* 0x00000006020d7c23 */ /* 0x040fe2000801000d */
[----:B------:R-:W-:Y:S01]  /*13950*/  PRMT R249, R175, 0x7632, R249 ;  /* 0x00007632aff97816 */ /* 0x000fe200000000f9 */
[C---:B------:R-:W-:Y:S01]  /*13960*/  FFMA.FTZ R15, R2.reuse, UR6, R15 ;  /* 0x00000006020f7c23 */ /* 0x040fe2000801000f */
[----:B------:R-:W-:Y:S01]  /*13970*/  I2FP.F32.U32 R0, R0 ;  /* 0x0000000000007245 */ /* 0x000fe20000201000 */
[----:B------:R-:W-:Y:S01]  /*13980*/  VIADD R133, R3, 0x11 ;  /* 0x0000001103857836 */ /* 0x000fe20000000000 */
[----:B------:R-:W-:Y:S01]  /*13990*/  SHF.R.U32.HI R250, RZ, 0x18, R175 ;  /* 0x00000018fffa7819 */ /* 0x000fe200000116af */
[C---:B------:R-:W-:Y:S01]  /*139a0*/  FFMA.FTZ R17, R2.reuse, UR6, R17 ;  /* 0x0000000602117c23 */ /* 0x040fe20008010011 */
[----:B------:R-:W-:Y:S01]  /*139b0*/  LOP3.LUT R241, R241, 0xff, RZ, 0xc0, !PT ;  /* 0x000000fff1f17812 */ /* 0x000fe200078ec0ff */
[----:B------:R-:W-:Y:S01]  /*139c0*/  FFMA.FTZ R19, R2, UR6, R19 ;  /* 0x0000000602137c23 */ /* 0x000fe20008010013 */
[----:B------:R-:W-:Y:S01]  /*139d0*/  I2FP.F32.U32 R2, R133 ;  /* 0x0000008500027245 */ /* 0x000fe20000201000 */
[----:B------:R-:W-:Y:S01]  /*139e0*/  VIADD R134, R3, 0x18 ;  /* 0x0000001803867836 */ /* 0x000fe20000000000 */
[----:B------:R-:W-:Y:S01]  /*139f0*/  PRMT R174, R241, 0x5410, R174 ;  /* 0x00005410f1ae7816 */ /* 0x000fe200000000ae */
[C---:B------:R-:W-:Y:S01]  /*13a00*/  FFMA.FTZ R20, R0.reuse, UR6, R20 ;  /* 0x0000000600147c23 */ /* 0x040fe20008010014 */
[----:B------:R-:W-:Y:S01]  /*13a10*/  FMNMX3.FTZ R251, R251, R18, R19, !PT ;  /* 0x00000012fbfb7276 */ /* 0x000fe20007810013 */
[----:B------:R-:W-:Y:S01]  /*13a20*/  FFMA.FTZ R22, R0, UR6, R22 ;  /* 0x0000000600167c23 */ /* 0x000fe20008010016 */
[----:B------:R-:W-:Y:S01]  /*13a30*/  LOP3.LUT R241, R136, 0xff, RZ, 0xc0, !PT ;  /* 0x000000ff88f17812 */ /* 0x000fe200078ec0ff */
[C---:B------:R-:W-:Y:S01]  /*13a40*/  FFMA.FTZ R24, R0.reuse, UR6, R24 ;  /* 0x0000000600187c23 */ /* 0x040fe20008010018 */
[----:B------:R-:W-:Y:S01]  /*13a50*/  LOP3.LUT R165, R165, 0xff00ff, RZ, 0xc0, !PT ;  /* 0x00ff00ffa5a57812 */ /* 0x000fe200078ec0ff */
[----:B------:R-:W-:Y:S01]  /*13a60*/  FFMA.FTZ R26, R0, UR6, R26 ;  /* 0x00000006001a7c23 */ /* 0x000fe2000801001a */
[----:B------:R-:W-:Y:S01]  /*13a70*/  I2FP.F32.U32 R0, R134 ;  /* 0x0000008600007245 */ /* 0x000fe20000201000 */
[C---:B------:R-:W-:Y:S01]  /*13a80*/  FFMA.FTZ R21, R2.reuse, UR6, R21 ;  /* 0x0000000602157c23 */ /* 0x040fe20008010015 */
[----:B------:R-:W-:Y:S01]  /*13a90*/  IADD3 R134, PT, PT, R3, 0x28, RZ ;  /* 0x0000002803867810 */ /* 0x000fe20007ffe0ff */
[----:B------:R-:W-:Y:S01]  /*13aa0*/  FFMA.FTZ R23, R2, UR6, R23 ;  /* 0x0000000602177c23 */ /* 0x000fe20008010017 */
[----:B------:R-:W-:Y:S01]  /*13ab0*/  LOP3.LUT R166, R166, 0xff00ff, RZ, 0xc0, !PT ;  /* 0x00ff00ffa6a67812 */ /* 0x000fe200078ec0ff */
[----:B------:R-:W-:Y:S01]  /*13ac0*/  FFMA.FTZ R25, R2, UR6, R25 ;  /* 0x0000000602197c23 */ /* 0x000fe20008010019 */
[----:B------:R-:W-:Y:S01]  /*13ad0*/  LOP3.LUT R162, R162, 0xff00ff, RZ, 0xc0, !PT ;  /* 0x00ff00ffa2a27812 */ /* 0x000fe200078ec0ff */
[----:B------:R-:W-:Y:S01]  /*13ae0*/  FFMA.FTZ R27, R2, UR6, R27 ;  /* 0x00000006021b7c23 */ /* 0x000fe2000801001b */
[----:B------:R-:W-:Y:S01]  /*13af0*/  LOP3.LUT R161, R161, 0xff00ff, RZ, 0xc0, !PT ;  /* 0x00ff00ffa1a17812 */ /* 0x000fe200078ec0ff */
[----:B------:R-:W-:Y:S01]  /*13b00*/  FFMA.FTZ R28, R0, UR6, R28 ;  /* 0x00000006001c7c23 */ /* 0x000fe2000801001c */
[----:B------:R-:W-:Y:S01]  /*13b10*/  LOP3.LUT R164, R164, 0xff00ff, RZ, 0xc0, !PT ;  /* 0x00ff00ffa4a47812 */ /* 0x000fe200078ec0ff */
[----:B------:R-:W-:Y:S01]  /*13b20*/  VIADD R133, R3, 0x19 ;  /* 0x0000001903857836 */ /* 0x000fe20000000000 */
[----:B------:R-:W-:Y:S01]  /*13b30*/  FMNMX3.FTZ R251, R251, R26, R27, !PT ;  /* 0x0000001afbfb7276 */ /* 0x000fe2000781001b */
[C---:B------:R-:W-:Y:S01]  /*13b40*/  FFMA.FTZ R30, R0.reuse, UR6, R30 ;  /* 0x00000006001e7c23 */ /* 0x040fe2000801001e */
[----:B------:R-:W-:Y:S01]  /*13b50*/  LOP3.LUT R163, R163, 0xff00ff, RZ, 0xc0, !PT ;  /* 0x00ff00ffa3a37812 */ /* 0x000fe200078ec0ff */
[C---:B------:R-:W-:Y:S01]  /*13b60*/  FFMA.FTZ R32, R0.reuse, UR6, R32 ;  /* 0x0000000600207c23 */ /* 0x040fe20008010020 */
[----:B------:R-:W-:Y:S01]  /*13b70*/  I2FP.F32.U32 R2, R133 ;  /* 0x0000008500027245 */ /* 0x000fe20000201000 */
[----:B------:R-:W-:Y:S01]  /*13b80*/  FFMA.FTZ R34, R0, UR6, R34 ;  /* 0x0000000600227c23 */ /* 0x000fe20008010022 */
[----:B------:R-:W-:Y:S01]  /*13b90*/  LOP3.LUT R158, R158, 0xff00ff, RZ, 0xc0, !PT ;  /* 0x00ff00ff9e9e7812 */ /* 0x000fe200078ec0ff */
[----:B------:R-:W-:Y:S01]  /*13ba0*/  VIADD R0, R3, 0x20 ;  /* 0x0000002003007836 */ /* 0x000fe20000000000 */
[----:B------:R-:W-:Y:S01]  /*13bb0*/  LOP3.LUT R155, R155, 0xff00ff, RZ, 0xc0, !PT ;  /* 0x00ff00ff9b9b7812 */ /* 0x000fe200078ec0ff */
[C---:B------:R-:W-:Y:S02]  /*13bc0*/  VIADD R133, R3.reuse, 0x21 ;  /* 0x0000002103857836 */ /* 0x040fe40000000000 */
[C---:B------:R-:W-:Y:S01]  /*13bd0*/  FFMA.FTZ R29, R2.reuse, UR6, R29 ;  /* 0x00000006021d7c23 */ /* 0x040fe2000801001d */
[C---:B------:R-:W-:Y:S01]  /*13be0*/  FFMA.FTZ R31, R2.reuse, UR6, R31 ;  /* 0x00000006021f7c23 */ /* 0x040fe2000801001f */
[----:B------:R-:W-:Y:S01]  /*13bf0*/  I2FP.F32.U32 R0, R0 ;  /* 0x0000000000007245 */ /* 0x000fe20000201000 */
[C---:B------:R-:W-:Y:S01]  /*13c00*/  FFMA.FTZ R33, R2.reuse, UR6, R33 ;  /* 0x0000000602217c23 */ /* 0x040fe20008010021 */
[----:B------:R-:W-:Y:S01]  /*13c10*/  FFMA.FTZ R35, R2, UR6, R35 ;  /* 0x0000000602237c23 */ /* 0x000fe20008010023 */
[----:B------:R-:W-:Y:S01]  /*13c20*/  I2FP.F32.U32 R2, R133 ;  /* 0x0000008500027245 */ /* 0x000fe20000201000 */
[----:B------:R-:W-:Y:S02]  /*13c30*/  VIADD R133, R3, 0x29 ;  /* 0x0000002903857836 */ /* 0x000fe40000000000 */
[C---:B------:R-:W-:Y:S01]  /*13c40*/  FFMA.FTZ R36, R0.reuse, UR6, R36 ;  /* 0x0000000600247c23 */ /* 0x040fe20008010024 */
[C---:B------:R-:W-:Y:S01]  /*13c50*/  FFMA.FTZ R38, R0.reuse, UR6, R38 ;  /* 0x0000000600267c23 */ /* 0x040fe20008010026 */
[----:B------:R-:W-:Y:S01]  /*13c60*/  FMNMX3.FTZ R251, R251, R34, R35, !PT ;  /* 0x00000022fbfb7276 */ /* 0x000fe20007810023 */
[C---:B------:R-:W-:Y:S01]  /*13c70*/  FFMA.FTZ R40, R0.reuse, UR6, R40 ;  /* 0x0000000600287c23 */ /* 0x040fe20008010028 */
[----:B------:R-:W-:Y:S01]  /*13c80*/  FFMA.FTZ R42, R0, UR6, R42 ;  /* 0x00000006002a7c23 */ /* 0x000fe2000801002a */
[----:B------:R-:W-:Y:S01]  /*13c90*/  I2FP.F32.U32 R0, R134 ;  /* 0x0000008600007245 */ /* 0x000fe20000201000 */
[C---:B------:R-:W-:Y:S01]  /*13ca0*/  FFMA.FTZ R37, R2.reuse, UR6, R37 ;  /* 0x0000000602257c23 */ /* 0x040fe20008010025 */
[C---:B------:R-:W-:Y:S01]  /*13cb0*/  FFMA.FTZ R39, R2.reuse, UR6, R39 ;  /* 0x0000000602277c23 */ /* 0x040fe20008010027 */
[C---:B------:R-:W-:Y:S01]  /*13cc0*/  FFMA.FTZ R41, R2.reuse, UR6, R41 ;  /* 0x0000000602297c23 */ /* 0x040fe20008010029 */
[----:B------:R-:W-:Y:S01]  /*13cd0*/  FFMA.FTZ R43, R2, UR6, R43 ;  /* 0x00000006022b7c23 */ /* 0x000fe2000801002b */
[----:B------:R-:W-:Y:S01]  /*13ce0*/  I2FP.F32.U32 R2, R133 ;  /* 0x0000008500027245 */ /* 0x000fe20000201000 */
[C---:B------:R-:W-:Y:S01]  /*13cf0*/  FFMA.FTZ R44, R0.reuse, UR6, R44 ;  /* 0x00000006002c7c23 */ /* 0x040fe2000801002c */
[C---:B------:R-:W-:Y:S01]  /*13d00*/  FFMA.FTZ R46, R0.reuse, UR6, R46 ;  /* 0x00000006002e7c23 */ /* 0x040fe2000801002e */
[C---:B------:R-:W-:Y:S01]  /*13d10*/  FFMA.FTZ R48, R0.reuse, UR6, R48 ;  /* 0x0000000600307c23 */ /* 0x040fe20008010030 */
[----:B------:R-:W-:Y:S01]  /*13d20*/  FMNMX3.FTZ R251, R251, R42, R43, !PT ;  /* 0x0000002afbfb7276 */ /* 0x000fe2000781002b */
[----:B------:R-:W-:Y:S01]  /*13d30*/  FFMA.FTZ R50, R0, UR6, R50 ;  /* 0x0000000600327c23 */ /* 0x000fe20008010032 */
[C---:B------:R-:W-:Y:S02]  /*13d40*/  VIADD R0, R3.reuse, 0x30 ;  /* 0x0000003003007836 */ /* 0x040fe40000000000 */
[C---:B------:R-:W-:Y:S01]  /*13d50*/  FFMA.FTZ R45, R2.reuse, UR6, R45 ;  /* 0x00000006022d7c23 */ /* 0x040fe2000801002d */
[C---:B------:R-:W-:Y:S01]  /*13d60*/  FFMA.FTZ R47, R2.reuse, UR6, R47 ;  /* 0x00000006022f7c23 */ /* 0x040fe2000801002f */
[C---:B------:R-:W-:Y:S01]  /*13d70*/  FFMA.FTZ R49, R2.reuse, UR6, R49 ;  /* 0x0000000602317c23 */ /* 0x040fe20008010031 */
[----:B------:R-:W-:Y:S01]  /*13d80*/  FFMA.FTZ R51, R2, UR6, R51 ;  /* 0x0000000602337c23 */ /* 0x000fe20008010033 */
[----:B------:R-:W-:Y:S01]  /*13d90*/  I2FP.F32.U32 R0, R0 ;  /* 0x0000000000007245 */ /* 0x000fe20000201000 */
[C---:B------:R-:W-:Y:S02]  /*13da0*/  VIADD R133, R3.reuse, 0x31 ;  /* 0x0000003103857836 */ /* 0x040fe40000000000 */
[----:B------:R-:W-:Y:S01]  /*13db0*/  VIADD R134, R3, 0x38 ;  /* 0x0000003803867836 */ /* 0x000fe20000000000 */
[----:B------:R-:W-:Y:S01]  /*13dc0*/  FMNMX3.FTZ R251, R251, R50, R51, !PT ;  /* 0x00000032fbfb7276 */ /* 0x000fe20007810033 */
[C---:B------:R-:W-:Y:S01]  /*13dd0*/  FFMA.FTZ R52, R0.reuse, UR6, R52 ;  /* 0x0000000600347c23 */ /* 0x040fe20008010034 */
[----:B------:R-:W-:Y:S01]  /*13de0*/  I2FP.F32.U32 R2, R133 ;  /* 0x0000008500027245 */ /* 0x000fe20000201000 */
[C---:B------:R-:W-:Y:S01]  /*13df0*/  FFMA.FTZ R54, R0.reuse, UR6, R54 ;  /* 0x0000000600367c23 */ /* 0x040fe20008010036 */
[C---:B------:R-:W-:Y:S01]  /*13e00*/  FFMA.FTZ R56, R0.reuse, UR6, R56 ;  /* 0x0000000600387c23 */ /* 0x040fe20008010038 */
[----:B------:R-:W-:Y:S01]  /*13e10*/  FFMA.FTZ R58, R0, UR6, R58 ;  /* 0x00000006003a7c23 */ /* 0x000fe2000801003a */
[----:B------:R-:W-:Y:S01]  /*13e20*/  I2FP.F32.U32 R0, R134 ;  /* 0x0000008600007245 */ /* 0x000fe20000201000 */
[C---:B------:R-:W-:Y:S01]  /*13e30*/  FFMA.FTZ R53, R2.reuse, UR6, R53 ;  /* 0x0000000602357c23 */ /* 0x040fe20008010035 */
[C---:B------:R-:W-:Y:S01]  /*13e40*/  FFMA.FTZ R55, R2.reuse, UR6, R55 ;  /* 0x0000000602377c23 */ /* 0x040fe20008010037 */
[C---:B------:R-:W-:Y:S01]  /*13e50*/  FFMA.FTZ R57, R2.reuse, UR6, R57 ;  /* 0x0000000602397c23 */ /* 0x040fe20008010039 */
[----:B------:R-:W-:Y:S01]  /*13e60*/  FFMA.FTZ R59, R2, UR6, R59 ;  /* 0x00000006023b7c23 */ /* 0x000fe2000801003b */
[C---:B------:R-:W-:Y:S01]  /*13e70*/  FFMA.FTZ R60, R0.reuse, UR6, R60 ;  /* 0x00000006003c7c23 */ /* 0x040fe2000801003c */
[----:B------:R-:W-:Y:S02]  /*13e80*/  VIADD R133, R3, 0x39 ;  /* 0x0000003903857836 */ /* 0x000fe40000000000 */
[C---:B------:R-:W-:Y:S01]  /*13e90*/  FFMA.FTZ R62, R0.reuse, UR6, R62 ;  /* 0x00000006003e7c23 */ /* 0x040fe2000801003e */
[C---:B------:R-:W-:Y:S01]  /*13ea0*/  FFMA.FTZ R64, R0.reuse, UR6, R64 ;  /* 0x0000000600407c23 */ /* 0x040fe20008010040 */
[----:B------:R-:W-:Y:S01]  /*13eb0*/  FMNMX3.FTZ R251, R251, R58, R59, !PT ;  /* 0x0000003afbfb7276 */ /* 0x000fe2000781003b */
[----:B------:R-:W-:Y:S01]  /*13ec0*/  FFMA.FTZ R66, R0, UR6, R66 ;  /* 0x0000000600427c23 */ /* 0x000fe20008010042 */
[----:B------:R-:W-:Y:S01]  /*13ed0*/  I2FP.F32.U32 R2, R133 ;  /* 0x0000008500027245 */ /* 0x000fe20000201000 */
[C---:B------:R-:W-:Y:S02]  /*13ee0*/  VIADD R0, R3.reuse, 0x40 ;  /* 0x0000004003007836 */ /* 0x040fe40000000000 */
[C---:B------:R-:W-:Y:S02]  /*13ef0*/  VIADD R133, R3.reuse, 0x41 ;  /* 0x0000004103857836 */ /* 0x040fe40000000000 */
[C---:B------:R-:W-:Y:S01]  /*13f00*/  FFMA.FTZ R61, R2.reuse, UR6, R61 ;  /* 0x00000006023d7c23 */ /* 0x040fe2000801003d */
[----:B------:R-:W-:Y:S01]  /*13f10*/  I2FP.F32.U32 R0, R0 ;  /* 0x0000000000007245 */ /* 0x000fe20000201000 */
[C---:B------:R-:W-:Y:S01]  /*13f20*/  FFMA.FTZ R63, R2.reuse, UR6, R63 ;  /* 0x00000006023f7c23 */ /* 0x040fe2000801003f */
        /* <DEDUP_REMOVED lines=40> */
[----:B------:R-:W-:Y:S02]  /*141b0*/  VIADD R133, R3, 0x59 ;  /* 0x0000005903857836 */ /* 0x000fe40000000000 */
[C---:B------:R-:W-:Y:S01]  /*141c0*/  FFMA.FTZ R92, R0.reuse, UR6, R92 ;  /* 0x00000006005c7c23 */ /* 0x040fe2000801005c */
        /* <DEDUP_REMOVED lines=18> */
[----:B------:R-:W-:Y:S01]  /*142f0*/  LOP3.LUT R251, R175, 0xff, RZ, 0xc0, !PT ;  /* 0x000000ffaffb7812 */ /* 0x000fe200078ec0ff */
[----:B------:R-:W-:Y:S01]  /*14300*/  FFMA.FTZ R106, R0, UR6, R106 ;  /* 0x00000006006a7c23 */ /* 0x000fe2000801006a */
[----:B------:R-:W-:Y:S01]  /*14310*/  I2FP.F32.U32 R0, R134 ;  /* 0x0000008600007245 */ /* 0x000fe20000201000 */
[----:B------:R-:W-:Y:S01]  /*14320*/  VIADD R133, R3, 0x69 ;  /* 0x0000006903857836 */ /* 0x000fe20000000000 */
[----:B------:R-:W-:Y:S01]  /*14330*/  FMNMX3.FTZ R134, R189, R4, R5, !PT ;  /* 0x00000004bd867276 */ /* 0x000fe20007810005 */
        /* <DEDUP_REMOVED lines=9> */
[C---:B------:R-:W-:Y:S01]  /*143d0*/  IADD3 R0, PT, PT, R3.reuse, 0x70, RZ ;  /* 0x0000007003007810 */ /* 0x040fe20007ffe0ff */
[----:B------:R-:W-:Y:S02]  /*143e0*/  VIADD R133, R3, 0x71 ;  /* 0x0000007103857836 */ /* 0x000fe40000000000 */
[C---:B------:R-:W-:Y:S01]  /*143f0*/  FFMA.FTZ R109, R2.reuse, UR6, R109 ;  /* 0x00000006026d7c23 */ /* 0x040fe2000801006d */
[C---:B------:R-:W-:Y:S01]  /*14400*/  FFMA.FTZ R111, R2.reuse, UR6, R111 ;  /* 0x00000006026f7c23 */ /* 0x040fe2000801006f */
[----:B------:R-:W-:Y:S01]  /*14410*/  I2FP.F32.U32 R0, R0 ;  /* 0x0000000000007245 */ /* 0x000fe20000201000 */
[C---:B------:R-:W-:Y:S01]  /*14420*/  FFMA.FTZ R113, R2.reuse, UR6, R113 ;  /* 0x0000000602717c23 */ /* 0x040fe20008010071 */
[----:B------:R-:W-:Y:S01]  /*14430*/  FFMA.FTZ R115, R2, UR6, R115 ;  /* 0x0000000602737c23 */ /* 0x000fe20008010073 */
[----:B------:R-:W-:Y:S02]  /*14440*/  I2FP.F32.U32 R2, R133 ;  /* 0x0000008500027245 */ /* 0x000fe40000201000 */
[----:B------:R-:W-:Y:S01]  /*14450*/  FMNMX3.FTZ R133, R134, R12, R13, !PT ;  /* 0x0000000c86857276 */ /* 0x000fe2000781000d */
[C---:B------:R-:W-:Y:S01]  /*14460*/  FFMA.FTZ R116, R0.reuse, UR6, R116 ;  /* 0x0000000600747c23 */ /* 0x040fe20008010074 */
[C---:B------:R-:W-:Y:S01]  /*14470*/  FFMA.FTZ R118, R0.reuse, UR6, R118 ;  /* 0x0000000600767c23 */ /* 0x040fe20008010076 */
[C---:B------:R-:W-:Y:S01]  /*14480*/  FFMA.FTZ R120, R0.reuse, UR6, R120 ;  /* 0x0000000600787c23 */ /* 0x040fe20008010078 */
[----:B------:R-:W-:Y:S01]  /*14490*/  FMNMX3.FTZ R133, R133, R20, R21, !PT ;  /* 0x0000001485857276 */ /* 0x000fe20007810015 */
[----:B------:R-:W-:Y:S01]  /*144a0*/  FFMA.FTZ R122, R0, UR6, R122 ;  /* 0x00000006007a7c23 */ /* 0x000fe2000801007a */
[C---:B------:R-:W-:Y:S01]  /*144b0*/  FFMA.FTZ R117, R2.reuse, UR6, R117 ;  /* 0x0000000602757c23 */ /* 0x040fe20008010075 */
[C---:B------:R-:W-:Y:S01]  /*144c0*/  FFMA.FTZ R119, R2.reuse, UR6, R119 ;  /* 0x0000000602777c23 */ /* 0x040fe20008010077 */
[----:B------:R-:W-:Y:S01]  /*144d0*/  FMNMX3.FTZ R134, R133, R28, R29, !PT ;  /* 0x0000001c85867276 */ /* 0x000fe2000781001d */
[----:B------:R-:W-:Y:S01]  /*144e0*/  FFMA.FTZ R121, R2, UR6, R121 ;  /* 0x0000000602797c23 */ /* 0x000fe20008010079 */
[----:B------:R-:W-:Y:S01]  /*144f0*/  FMNMX3.FTZ R133, R188, R6, R7, !PT ;  /* 0x00000006bc857276 */ /* 0x000fe20007810007 */
[----:B------:R-:W-:Y:S01]  /*14500*/  FFMA.FTZ R123, R2, UR6, R123 ;  /* 0x00000006027b7c23 */ /* 0x000fe2000801007b */
[----:B------:R-:W-:Y:S01]  /*14510*/  FMNMX3.FTZ R134, R134, R36, R37, !PT ;  /* 0x0000002486867276 */ /* 0x000fe20007810025 */
[----:B------:R-:W-:Y:S01]  /*14520*/  VIADD R0, R3, 0x78 ;  /* 0x0000007803007836 */ /* 0x000fe20000000000 */
[----:B------:R-:W-:Y:S02]  /*14530*/  FMNMX3.FTZ R133, R133, R14, R15, !PT ;  /* 0x0000000e85857276 */ /* 0x000fe4000781000f */
[----:B------:R-:W-:Y:S02]  /*14540*/  FMNMX3.FTZ R134, R134, R44, R45, !PT ;  /* 0x0000002c86867276 */ /* 0x000fe4000781002d */
[----:B------:R-:W-:Y:S02]  /*14550*/  FMNMX3.FTZ R2, R247, R16, R17, !PT ;  /* 0x00000010f7027276 */ /* 0x000fe40007810011 */
[----:B------:R-:W-:Y:S02]  /*14560*/  FMNMX3.FTZ R247, R134, R52, R53, !PT ;  /* 0x0000003486f77276 */ /* 0x000fe40007810035 */
[----:B------:R-:W-:Y:S02]  /*14570*/  FMNMX3.FTZ R134, R133, R22, R23, !PT ;  /* 0x0000001685867276 */ /* 0x000fe40007810017 */
[----:B------:R-:W-:Y:S02]  /*14580*/  I2FP.F32.U32 R0, R0 ;  /* 0x0000000000007245 */ /* 0x000fe40000201000 */
[----:B------:R-:W-:Y:S02]  /*14590*/  FMNMX3.FTZ R133, R2, R24, R25, !PT ;  /* 0x0000001802857276 */ /* 0x000fe40007810019 */
[----:B------:R-:W-:Y:S01]  /*145a0*/  FMNMX3.FTZ R2, R134, R30, R31, !PT ;  /* 0x0000001e86027276 */ /* 0x000fe2000781001f */
[C---:B------:R-:W-:Y:S01]  /*145b0*/  FFMA.FTZ R124, R0.reuse, UR6, R124 ;  /* 0x00000006007c7c23 */ /* 0x040fe2000801007c */
[----:B------:R-:W-:Y:S01]  /*145c0*/  FMNMX3.FTZ R133, R133, R32, R33, !PT ;  /* 0x0000002085857276 */ /* 0x000fe20007810021 */
[----:B------:R-:W-:Y:S01]  /*145d0*/  FFMA.FTZ R126, R0, UR6, R126 ;  /* 0x00000006007e7c23 */ /* 0x000fe2000801007e */
[----:B------:R-:W-:Y:S01]  /*145e0*/  FMNMX3.FTZ R2, R2, R38, R39, !PT ;  /* 0x0000002602027276 */ /* 0x000fe20007810027 */
[C---:B------:R-:W-:Y:S01]  /*145f0*/  FFMA.FTZ R128, R0.reuse, UR6, R128 ;  /* 0x0000000600807c23 */ /* 0x040fe20008010080 */
        /* <DEDUP_REMOVED lines=21> */
[----:B------:R-:W-:Y:S01]  /*14750*/  FFMA.FTZ R125, R0, UR6, R125 ;  /* 0x00000006007d7c23 */ /* 0x000fe2000801007d */
[----:B------:R-:W-:Y:S01]  /*14760*/  FMNMX3.FTZ R2, R2, R94, R95, !PT ;  /* 0x0000005e02027276 */ /* 0x000fe2000781005f */
[C---:B------:R-:W-:Y:S01]  /*14770*/  FFMA.FTZ R127, R0.reuse, UR6, R127 ;  /* 0x00000006007f7c23 */ /* 0x040fe2000801007f */
[----:B------:R-:W-:Y:S01]  /*14780*/  FMNMX3.FTZ R133, R133, R80, R81, !PT ;  /* 0x0000005085857276 */ /* 0x000fe20007810051 */
[C---:B------:R-:W-:Y:S01]  /*14790*/  FFMA.FTZ R129, R0.reuse, UR6, R129 ;  /* 0x0000000600817c23 */ /* 0x040fe20008010081 */
[----:B------:R-:W-:Y:S01]  /*147a0*/  FMNMX3.FTZ R3, R3, R116, R117, !PT ;  /* 0x0000007403037276 */ /* 0x000fe20007810075 */
[----:B------:R-:W-:Y:S01]  /*147b0*/  FFMA.FTZ R131, R0, UR6, R131 ;  /* 0x0000000600837c23 */ /* 0x000fe20008010083 */
[----:B------:R-:W-:Y:S02]  /*147c0*/  FMNMX3.FTZ R2, R2, R102, R103, !PT ;  /* 0x0000006602027276 */ /* 0x000fe40007810067 */
[----:B------:R-:W-:Y:S02]  /*147d0*/  FMNMX3.FTZ R133, R133, R88, R89, !PT ;  /* 0x0000005885857276 */ /* 0x000fe40007810059 */
[----:B------:R-:W-:Y:S02]  /*147e0*/  FMNMX3.FTZ R3, R3, R124, R125, !PT ;  /* 0x0000007c03037276 */ /* 0x000fe4000781007d */
[----:B------:R-:W-:Y:S02]  /*147f0*/  FMNMX3.FTZ R2, R2, R110, R111, !PT ;  /* 0x0000006e02027276 */ /* 0x000fe4000781006f */
[----:B------:R-:W-:Y:S01]  /*14800*/  FMNMX3.FTZ R133, R133, R96, R97, !PT ;  /* 0x0000006085857276 */ /* 0x000fe20007810061 */
[----:B------:R-:W1:Y:S01]  /*14810*/  SHFL.BFLY PT, R247, R3, 0x2, 0x1f ;  /* 0x0c401f0003f77f89 */ /* 0x000e6200000e0000 */
[----:B------:R-:W-:Y:S02]  /*14820*/  FMNMX3.FTZ R2, R2, R118, R119, !PT ;  /* 0x0000007602027276 */ /* 0x000fe40007810077 */
[----:B------:R-:W-:Y:S02]  /*14830*/  FMNMX3.FTZ R133, R133, R104, R105, !PT ;  /* 0x0000006885857276 */ /* 0x000fe40007810069 */
[----:B------:R-:W-:Y:S02]  /*14840*/  FMNMX3.FTZ R2, R2, R126, R127, !PT ;  /* 0x0000007e02027276 */ /* 0x000fe4000781007f */
[----:B------:R-:W-:Y:S02]  /*14850*/  FMNMX3.FTZ R133, R133, R112, R113, !PT ;  /* 0x0000007085857276 */ /* 0x000fe40007810071 */
[----:B------:R-:W-:Y:S01]  /*14860*/  FMNMX3.FTZ R0, R248, R106, R107, !PT ;  /* 0x0000006af8007276 */ /* 0x000fe2000781006b */
[----:B------:R-:W2:Y:S01]  /*14870*/  SHFL.BFLY PT, R246, R2, 0x2, 0x1f ;  /* 0x0c401f0002f67f89 */ /* 0x000ea200000e0000 */
[----:B------:R-:W-:Y:S02]  /*14880*/  FMNMX3.FTZ R133, R133, R120, R121, !PT ;  /* 0x0000007885857276 */ /* 0x000fe40007810079 */
[----:B------:R-:W-:Y:S02]  /*14890*/  FMNMX3.FTZ R0, R0, R114, R115, !PT ;  /* 0x0000007200007276 */ /* 0x000fe40007810073 */
[----:B------:R-:W-:Y:S02]  /*148a0*/  FMNMX3.FTZ R133, R133, R128, R129, !PT ;  /* 0x0000008085857276 */ /* 0x000fe40007810081 */
[----:B------:R-:W-:Y:S02]  /*148b0*/  FMNMX3.FTZ R0, R0, R122, R123, !PT ;  /* 0x0000007a00007276 */ /* 0x000fe4000781007b */
[----:B------:R-:W-:Y:S01]  /*148c0*/  LOP3.LUT R248, R175, 0xffff, RZ, 0xc0, !PT ;  /* 0x0000ffffaff87812 */ /* 0x000fe200078ec0ff */
[----:B------:R-:W3:Y:S01]  /*148d0*/  SHFL.BFLY PT, R134, R133, 0x2, 0x1f ;  /* 0x0c401f0085867f89 */ /* 0x000ee200000e0000 */
[----:B------:R-:W-:Y:S02]  /*148e0*/  FMNMX3.FTZ R0, R0, R130, R131, !PT ;  /* 0x0000008200007276 */ /* 0x000fe40007810083 */
[----:B------:R-:W-:Y:S02]  /*148f0*/  SHF.R.U32.HI R248, RZ, 0x8, R248 ;  /* 0x00000008fff87819 */ /* 0x000fe400000116f8 */
[----:B-1----:R-:W-:Y:S02]  /*14900*/  FMNMX.FTZ R3, R3, R247, !PT ;  /* 0x000000f703037209 */ /* 0x002fe40007810000 */
[----:B------:R-:W-:Y:S02]  /*14910*/  LOP3.LUT R175, R249, 0xff, RZ, 0xc0, !PT ;  /* 0x000000fff9af7812 */ /* 0x000fe400078ec0ff */
[----:B------:R-:W-:Y:S01]  /*14920*/  PRMT R251, R251, 0x5410, R248 ;  /* 0x00005410fbfb7816 */ /* 0x000fe200000000f8 */
[----:B------:R-:W1:Y:S01]  /*14930*/  SHFL.BFLY PT, R247, R3, 0x1, 0x1f ;  /* 0x0c201f0003f77f89 */ /* 0x000e6200000e0000 */
[----:B------:R-:W-:Y:S02]  /*14940*/  LOP3.LUT R248, R135, 0xff, RZ, 0xc0, !PT ;  /* 0x000000ff87f87812 */ /* 0x000fe400078ec0ff */
[----:B------:R-:W-:Y:S02]  /*14950*/  LOP3.LUT R249, R136, 0xffff, RZ, 0xc0, !PT ;  /* 0x0000ffff88f97812 */ /* 0x000fe400078ec0ff */
[----:B--2---:R-:W-:Y:S02]  /*14960*/  FMNMX.FTZ R246, R2, R246, !PT ;  /* 0x000000f602f67209 */ /* 0x004fe40007810000 */
[----:B------:R-:W-:Y:S01]  /*14970*/  PRMT R250, R175, 0x5410, R250 ;  /* 0x00005410affa7816 */ /* 0x000fe200000000fa */
[----:B------:R-:W2:Y:S01]  /*14980*/  SHFL.BFLY PT, R2, R0, 0x2, 0x1f ;  /* 0x0c401f0000027f89 */ /* 0x000ea200000e0000 */
[----:B------:R-:W-:Y:S02]  /*14990*/  SHF.R.U32.HI R175, RZ, 0x18, R136 ;  /* 0x00000018ffaf7819 */ /* 0x000fe40000011688 */
[----:B------:R-:W-:Y:S05]  /*149a0*/  PRMT R173, R248, 0x5410, R173 ;  /* 0x00005410f8ad7816 */ /* 0x000fea00000000ad */
[----:B------:R-:W4:Y:S01]  /*149b0*/  SHFL.BFLY PT, R135, R246, 0x1, 0x1f ;  /* 0x0c201f00f6877f89 */ /* 0x000f2200000e0000 */
[----:B---3--:R-:W-:Y:S02]  /*149c0*/  FMNMX.FTZ R134, R133, R134, !PT ;  /* 0x0000008685867209 */ /* 0x008fe40007810000 */
[----:B------:R-:W-:Y:S02]  /*149d0*/  PRMT R133, R136, 0x7632, R133 ;  /* 0x0000763288857816 */ /* 0x000fe40000000085 */
[----:B------:R-:W-:Y:S01]  /*149e0*/  SHF.R.U32.HI R136, RZ, 0x8, R249 ;  /* 0x00000008ff887819 */ /* 0x000fe200000116f9 */
[----:B------:R-:W-:Y:S01]  /*149f0*/  IMAD.WIDE.U32 R248, R157, -0x2daee0ad, RZ ;  /* 0xd2511f539df87825 */ /* 0x000fe200078e00ff */
[----:B------:R-:W-:Y:S02]  /*14a00*/  LOP3.LUT R133, R133, 0xff, RZ, 0xc0, !PT ;  /* 0x000000ff85857812 */ /* 0x000fe400078ec0ff */
[----:B------:R-:W-:Y:S02]  /*14a10*/  PRMT R241, R241, 0x5410, R136 ;  /* 0x00005410f1f17816 */ /* 0x000fe40000000088 */
[----:B------:R-:W-:Y:S02]  /*14a20*/  LOP3.LUT R156, R232, UR16, R249, 0x96, !PT ;  /* 0x00000010e89c7c12 */ /* 0x000fe4000f8e96f9 */
[----:B-1----:R-:W-:Y:S02]  /*14a30*/  FMNMX.FTZ R136, R3, R247, !PT ;  /* 0x000000f703887209 */ /* 0x002fe40007810000 */
[----:B------:R-:W-:Y:S01]  /*14a40*/  LOP3.LUT R3, R248, UR15, R181, 0x96, !PT ;  /* 0x0000000ff8037c12 */ /* 0x000fe2000f8e96b5 */
[----:B------:R-:W-:Y:S01]  /*14a50*/  IMAD.WIDE.U32 R248, R156, -0x326172a9, RZ ;  /* 0xcd9e8d579cf87825 */ /* 0x000fe200078e00ff */
[----:B------:R-:W-:Y:S02]  /*14a60*/  PRMT R175, R133, 0x5410, R175 ;  /* 0x0000541085af7816 */ /* 0x000fe400000000af */
[----:B--2---:R-:W-:Y:S01]  /*14a70*/  FMNMX.FTZ R2, R0, R2, !PT ;  /* 0x0000000200027209 */ /* 0x004fe20007810000 */
[----:B------:R-:W-:Y:S01]  /*14a80*/  IMAD.WIDE.U32 R176, R3, -0x326172a9, RZ ;  /* 0xcd9e8d5703b07825 */ /* 0x000fe200078e00ff */
[----:B------:R-:W-:Y:S01]  /*14a90*/  LOP3.LUT R0, R242, UR8, R249, 0x96, !PT ;  /* 0x00000008f2007c12 */ /* 0x000fe2000f8e96f9 */
[----:B------:R-:W1:Y:S01]  /*14aa0*/  SHFL.BFLY PT, R133, R134, 0x1, 0x1f ;  /* 0x0c201f0086857f89 */ /* 0x000e6200000e0000 */
[----:B----4-:R-:W-:Y:S02]  /*14ab0*/  FMNMX.FTZ R135, R246, R135, !PT ;  /* 0x00000087f6877209 */ /* 0x010fe40007810000 */
[----:B------:R-:W-:Y:S01]  /*14ac0*/  LOP3.LUT R246, R248, UR14, R177, 0x96, !PT ;  /* 0x0000000ef8f67c12 */ /* 0x000fe2000f8e96b1 */
[----:B------:R-:W-:Y:S01]  /*14ad0*/  IMAD.WIDE.U32 R190, R0, -0x2daee0ad, RZ ;  /* 0xd2511f5300be7825 */ /* 0x000fe200078e00ff */
[----:B------:R-:W-:Y:S03]  /*14ae0*/  FSETP.NEU.FTZ.AND P0, PT, R136, -INF , PT ;  /* 0xff8000008800780b */ /* 0x000fe60003f1d000 */
[----:B------:R-:W2:Y:S01]  /*14af0*/  SHFL.BFLY PT, R0, R2, 0x1, 0x1f ;  /* 0x0c201f0002007f89 */ /* 0x000ea200000e0000 */
[----:B------:R-:W-:Y:S01]  /*14b00*/  IMAD.WIDE.U32 R246, R246, -0x2daee0ad, RZ ;  /* 0xd2511f53f6f67825 */ /* 0x000fe200078e00ff */
[----:B------:R-:W-:Y:S04]  /*14b10*/  LOP3.LUT R156, R180, UR11, R191, 0x96, !PT ;  /* 0x0000000bb49c7c12 */ /* 0x000fe8000f8e96bf */
[----:B------:R-:W-:Y:S01]  /*14b20*/  LOP3.LUT R248, R190, UR10, R247, 0x96, !PT ;  /* 0x0000000abef87c12 */ /* 0x000fe2000f8e96f7 */
[----:B------:R-:W-:Y:S04]  /*14b30*/  IMAD.WIDE.U32 R156, R156, -0x326172a9, RZ ;  /* 0xcd9e8d579c9c7825 */ /* 0x000fe800078e00ff */
[----:B------:R-:W-:Y:S01]  /*14b40*/  IMAD.WIDE.U32 R248, R248, -0x326172a9, RZ ;  /* 0xcd9e8d57f8f87825 */ /* 0x000fe200078e00ff */
[----:B------:R-:W-:Y:S04]  /*14b50*/  LOP3.LUT R3, R176, UR13, R157, 0x96, !PT ;  /* 0x0000000db0037c12 */ /* 0x000fe8000f8e969d */
[----:B------:R-:W-:Y:S02]  /*14b60*/  LOP3.LUT R176, R156, UR12, R249, 0x96, !PT ;  /* 0x0000000c9cb07c12 */ /* 0x000fe4000f8e96f9 */
[----:B-1----:R-:W-:Y:S02]  /*14b70*/  FMNMX.FTZ R134, R134, R133, !PT ;  /* 0x0000008586867209 */ /* 0x002fe40007810000 */
[C---:B------:R-:W-:Y:S02]  /*14b80*/  PRMT R156, R248.reuse, 0x7771, RZ ;  /* 0x00007771f89c7816 */ /* 0x040fe400000000ff */
[----:B------:R-:W-:Y:S02]  /*14b90*/  PRMT R157, R248, 0x7772, RZ ;  /* 0x00007772f89d7816 */ /* 0x000fe400000000ff */
[----:B--2---:R-:W-:Y:S01]  /*14ba0*/  FMNMX.FTZ R133, R2, R0, !PT ;  /* 0x0000000002857209 */ /* 0x004fe20007810000 */
[----:B------:R-:W-:Y:S01]  /*14bb0*/  IMAD.MOV.U32 R0, RZ, RZ, R248 ;  /* 0x000000ffff007224 */ /* 0x000fe200078e00f8 */
[----:B------:R-:W-:Y:S01]  /*14bc0*/  PRMT R2, R248, 0x7773, RZ ;  /* 0x00007773f8027816 */ /* 0x000fe200000000ff */
[----:B------:R-:W-:Y:S03]  /*14bd0*/  IMAD.WIDE.U32 R248, R3, -0x2daee0ad, RZ ;  /* 0xd2511f5303f87825 */ /* 0x000fe600078e00ff */
[----:B------:R-:W-:Y:S02]  /*14be0*/  LOP3.LUT R0, R0, 0xff, RZ, 0xc0, !PT ;  /* 0x000000ff00007812 */ /* 0x000fe400078ec0ff */
[----:B------:R-:W-:Y:S02]  /*14bf0*/  PRMT R157, R157, 0x5410, R2 ;  /* 0x000054109d9d7816 */ /* 0x000fe40000000002 */
[----:B------:R-:W-:Y:S01]  /*14c00*/  PRMT R156, R0, 0x5410, R156 ;  /* 0x00005410009c7816 */ /* 0x000fe2000000009c */
[----:B------:R-:W-:Y:S01]  /*14c10*/  FMUL.FTZ R0, R136, UR4 ;  /* 0x0000000488007c20 */ /* 0x000fe20008410000 */
[--C-:B------:R-:W-:Y:S02]  /*14c20*/  LOP3.LUT R181, R246, UR9, R249.reuse, 0x96, !PT ;  /* 0x00000009f6b57c12 */ /* 0x100fe4000f8e96f9 */
[----:B------:R-:W-:Y:S02]  /*14c30*/  LOP3.LUT R157, R157, 0xff00ff, RZ, 0xc0, !PT ;  /* 0x00ff00ff9d9d7812 */ /* 0x000fe400078ec0ff */
[----:B------:R-:W-:Y:S02]  /*14c40*/  FSEL R0, R0, RZ, P0 ;  /* 0x000000ff00007208 */ /* 0x000fe40000000000 */
[----:B------:R-:W-:Y:S03]  /*14c50*/  FSETP.NEU.FTZ.AND P0, PT, R135, -INF , PT ;  /* 0xff8000008700780b */ /* 0x000fe60003f1d000 */
[----:B------:R-:W-:Y:S01]  /*14c60*/  FFMA.FTZ R252, R44, UR4, -R0 ;  /* 0x000000042cfc7c23 */ /* 0x000fe20008010800 */
[----:B------:R-:W-:Y:S02]  /*14c70*/  IMAD.MOV.U32 R44, RZ, RZ, R248 ;  /* 0x000000ffff2c7224 */ /* 0x000fe400078e00f8 */
[--C-:B------:R-:W-:Y:S01]  /*14c80*/  FFMA.FTZ R177, R45, UR4, -R0.reuse ;  /* 0x000000042db17c23 */ /* 0x100fe20008010800 */
[--C-:B------:R-:W-:Y:S01]  /*14c90*/  FFMA.FTZ R2, R4, UR4, -R0.reuse ;  /* 0x0000000404027c23 */ /* 0x100fe20008010800 */
[--C-:B------:R-:W-:Y:S01]  /*14ca0*/  FFMA.FTZ R5, R5, UR4, -R0.reuse ;  /* 0x0000000405057c23 */ /* 0x100fe20008010800 */
[--C-:B------:R-:W-:Y:S01]  /*14cb0*/  FFMA.FTZ R4, R36, UR4, -R0.reuse ;  /* 0x0000000424047c23 */ /* 0x100fe20008010800 */
[----:B------:R-:W-:Y:S02]  /*14cc0*/  IMAD.MOV.U32 R45, RZ, RZ, R249 ;  /* 0x000000ffff2d7224 */ /* 0x000fe400078e00f9 */
[--C-:B------:R-:W-:Y:S01]  /*14cd0*/  FFMA.FTZ R36, R84, UR4, -R0.reuse ;  /* 0x0000000454247c23 */ /* 0x100fe20008010800 */
[--C-:B------:R-:W-:Y:S01]  /*14ce0*/  FFMA.FTZ R179, R37, UR4, -R0.reuse ;  /* 0x0000000425b37c23 */ /* 0x100fe20008010800 */
[----:B------:R-:W-:Y:S01]  /*14cf0*/  FFMA.FTZ R180, R13, UR4, -R0 ;  /* 0x000000040db47c23 */ /* 0x000fe20008010800 */
[----:B------:R-:W-:Y:S02]  /*14d00*/  IMAD.MOV.U32 R84, RZ, RZ, R44 ;  /* 0x000000ffff547224 */ /* 0x000fe400078e002c */
[--C-:B------:R-:W-:Y:S01]  /*14d10*/  FFMA.FTZ R178, R12, UR4, -R0.reuse ;  /* 0x000000040cb27c23 */ /* 0x100fe20008010800 */
        /* <DEDUP_REMOVED lines=9> */
[----:B------:R-:W-:Y:S02]  /*14db0*/  IMAD.MOV.U32 R85, RZ, RZ, R45 ;  /* 0x000000ffff557224 */ /* 0x000fe400078e002d */
[--C-:B------:R-:W-:Y:S01]  /*14dc0*/  FFMA.FTZ R3, R60, UR4, -R0.reuse ;  /* 0x000000043c037c23 */ /* 0x100fe20008010800 */
[----:B------:R-:W-:Y:S01]  /*14dd0*/  MOV R85, R190 ;  /* 0x000000be00557202 */ /* 0x000fe20000000f00 */
        /* <DEDUP_REMOVED lines=9> */
[C---:B------:R-:W-:Y:S01]  /*14e70*/  PRMT R77, R84.reuse, 0x7773, RZ ;  /* 0x00007773544d7816 */ /* 0x040fe200000000ff */
[--C-:B------:R-:W-:Y:S01]  /*14e80*/  FFMA.FTZ R246, R69, UR4, -R0.reuse ;  /* 0x0000000445f67c23 */ /* 0x100fe20008010800 */
[----:B------:R-:W-:Y:S01]  /*14e90*/  PRMT R69, R84, 0x7771, RZ ;  /* 0x0000777154457816 */ /* 0x000fe200000000ff */
[--C-:B------:R-:W-:Y:S01]  /*14ea0*/  FFMA.FTZ R44, R108, UR4, -R0.reuse ;  /* 0x000000046c2c7c23 */ /* 0x100fe20008010800 */
[--C-:B------:R-:W-:Y:S01]  /*14eb0*/  FFMA.FTZ R45, R109, UR4, -R0.reuse ;  /* 0x000000046d2d7c23 */ /* 0x100fe20008010800 */
[--C-:B------:R-:W-:Y:S01]  /*14ec0*/  FFMA.FTZ R52, R100, UR4, -R0.reuse ;  /* 0x0000000464347c23 */ /* 0x100fe20008010800 */
[----:B------:R-:W-:Y:S01]  /*14ed0*/  FFMA.FTZ R53, R101, UR4, -R0 ;  /* 0x0000000465357c23 */ /* 0x000fe20008010800 */
[----:B------:R-:W-:Y:S01]  /*14ee0*/  IMAD.MOV.U32 R0, RZ, RZ, R84 ;  /* 0x000000ffff007224 */ /* 0x000fe200078e0054 */
[----:B------:R-:W-:Y:S01]  /*14ef0*/  MUFU.EX2 R252, R252 ;  /* 0x000000fc00fc7308 */ /* 0x000fe20000000800 */
[----:B------:R-:W-:Y:S02]  /*14f00*/  IMAD.MOV.U32 R116, RZ, RZ, R181 ;  /* 0x000000ffff747224 */ /* 0x000fe400078e00b5 */
[----:B------:R-:W-:Y:S01]  /*14f10*/  IMAD.MOV.U32 R117, RZ, RZ, R179 ;  /* 0x000000ffff757224 */ /* 0x000fe200078e00b3 */
[----:B------:R-:W-:Y:S01]  /*14f20*/  LOP3.LUT R0, R0, 0xff, RZ, 0xc0, !PT ;  /* 0x000000ff00007812 */ /* 0x000fe200078ec0ff */
[----:B------:R-:W-:Y:S01]  /*14f30*/  IMAD.MOV.U32 R92, RZ, RZ, R4 ;  /* 0x000000ffff5c7224 */ /* 0x000fe200078e0004 */
[----:B------:R-:W-:Y:S01]  /*14f40*/  PRMT R4, R84, 0x7772, RZ ;  /* 0x0000777254047816 */ /* 0x000fe200000000ff */
[----:B------:R-:W-:Y:S01]  /*14f50*/  IMAD.MOV.U32 R93, RZ, RZ, R3 ;  /* 0x000000ffff5d7224 */ /* 0x000fe200078e0003 */
[----:B------:R-:W-:Y:S01]  /*14f60*/  PRMT R69, R0, 0x5410, R69 ;  /* 0x0000541000457816 */ /* 0x000fe20000000045 */
[----:B------:R-:W-:Y:S01]  /*14f70*/  FMUL.FTZ R0, R135, UR4 ;  /* 0x0000000487007c20 */ /* 0x000fe20008410000 */
[----:B------:R-:W-:Y:S01]  /*14f80*/  PRMT R77, R4, 0x5410, R77 ;  /* 0x00005410044d7816 */ /* 0x000fe2000000004d */
[----:B------:R-:W-:Y:S01]  /*14f90*/  FADD.FTZ R3, -R136, R189 ;  /* 0x000000bd88037221 */ /* 0x000fe20000010100 */
[----:B------:R-:W-:Y:S01]  /*14fa0*/  IMAD.MOV.U32 R109, RZ, RZ, R93 ;  /* 0x000000ffff6d7224 */ /* 0x000fe200078e005d */
[----:B------:R-:W-:Y:S01]  /*14fb0*/  MUFU.EX2 R249, R249 ;  /* 0x000000f900f97308 */ /* 0x000fe20000000800 */
[----:B------:R-:W-:Y:S01]  /*14fc0*/  FSEL R0, R0, RZ, P0 ;  /* 0x000000ff00007208 */ /* 0x000fe20000000000 */
[----:B------:R-:W-:Y:S01]  /*14fd0*/  IMAD.MOV.U32 R93, RZ, RZ, R92 ;  /* 0x000000ffff5d7224 */ /* 0x000fe200078e005c */
[----:B------:R-:W-:Y:S01]  /*14fe0*/  FSETP.NEU.FTZ.AND P0, PT, R134, -INF , PT ;  /* 0xff8000008600780b */ /* 0x000fe20003f1d000 */
[----:B------:R-:W-:Y:S01]  /*14ff0*/  IMAD.MOV.U32 R92, RZ, RZ, R191 ;  /* 0x000000ffff5c7224 */ /* 0x000fe200078e00bf */
[----:B------:R-:W-:Y:S01]  /*15000*/  LOP3.LUT R77, R77, 0xff00ff, RZ, 0xc0, !PT ;  /* 0x00ff00ff4d4d7812 */ /* 0x000fe200078ec0ff */
[--C-:B------:R-:W-:Y:S01]  /*15010*/  FFMA.FTZ R100, R7, UR4, -R0.reuse ;  /* 0x0000000407647c23 */ /* 0x100fe20008010800 */
[--C-:B------:R-:W-:Y:S01]  /*15020*/  FFMA.FTZ R101, R78, UR4, -R0.reuse ;  /* 0x000000044e657c23 */ /* 0x100fe20008010800 */
[----:B------:R-:W-:Y:S01]  /*15030*/  FMUL.FTZ R3, R3, UR4 ;  /* 0x0000000403037c20 */ /* 0x000fe20008410000 */
[----:B------:R-:W-:Y:S02]  /*15040*/  IMAD.MOV.U32 R78, RZ, RZ, R109 ;  /* 0x000000ffff4e7224 */ /* 0x000fe400078e006d */
[--C-:B------:R-:W-:Y:S01]  /*15050*/  FFMA.FTZ R190, R15, UR4, -R0.reuse ;  /* 0x000000040fbe7c23 */ /* 0x100fe20008010800 */
[----:B------:R-:W-:Y:S02]  /*15060*/  IMAD.MOV.U32 R109, RZ, RZ, R93 ;  /* 0x000000ffff6d7224 */ /* 0x000fe400078e005d */
[----:B------:R-:W-:Y:S01]  /*15070*/  FFMA.FTZ R189, R63, UR4, -R0 ;  /* 0x000000043fbd7c23 */ /* 0x000fe20008010800 */
[----:B------:R-:W-:Y:S02]  /*15080*/  IMAD.MOV.U32 R7, RZ, RZ, R178 ;  /* 0x000000ffff077224 */ /* 0x000fe400078e00b2 */
[--C-:B------:R-:W-:Y:S01]  /*15090*/  FFMA.FTZ R93, R79, UR4, -R0.reuse ;  /* 0x000000044f5d7c23 */ /* 0x100fe20008010800 */
[----:B------:R-:W-:Y:S02]  /*150a0*/  IMAD.MOV.U32 R84, RZ, RZ, R13 ;  /* 0x000000ffff547224 */ /* 0x000fe400078e000d */
[----:B------:R-:W-:Y:S01]  /*150b0*/  FFMA.FTZ R191, R47, UR4, -R0 ;  /* 0x000000042fbf7c23 */ /* 0x000fe20008010800 */
[----:B------:R-:W-:Y:S02]  /*150c0*/  IMAD.MOV.U32 R108, RZ, RZ, R176 ;  /* 0x000000ffff6c7224 */ /* 0x000fe400078e00b0 */
        /* <DEDUP_REMOVED lines=29> */
[----:B------:R-:W-:Y:S01]  /*152a0*/  SHF.R.U32.HI R103, RZ, 0x8, R103 ;  /* 0x00000008ff677819 */ /* 0x000fe20000011667 */
[----:B------:R-:W-:Y:S01]  /*152b0*/  FFMA.FTZ R62, R119, UR4, -R0 ;  /* 0x00000004773e7c23 */ /* 0x000fe20008010800 */
[----:B------:R-:W-:Y:S01]  /*152c0*/  MOV R118, R85 ;  /* 0x0000005500767202 */ /* 0x000fe20000000f00 */
[----:B------:R-:W1:Y:S01]  /*152d0*/  MUFU.EX2 R3, R3 ;  /* 0x0000000300037308 */ /* 0x000e620000000800 */
[----:B------:R-:W-:Y:S01]  /*152e0*/  PRMT R103, R4, 0x5410, R103 ;  /* 0x0000541004677816 */ /* 0x000fe20000000067 */
[----:B------:R-:W-:Y:S01]  /*152f0*/  IMAD.MOV.U32 R70, RZ, RZ, R5 ;  /* 0x000000ffff467224 */ /* 0x000fe200078e0005 */
[----:B------:R-:W-:Y:S07]  /*15300*/  PRMT R4, R108, 0x7632, R4 ;  /* 0x000076326c047816 */ /* 0x000fee0000000004 */
[----:B------:R-:W2:Y:S01]  /*15310*/  MUFU.EX2 R0, R2 ;  /* 0x0000000200007308 */ /* 0x000ea20000000800 */
[----:B------:R-:W-:Y:S01]  /*15320*/  SHF.R.U32.HI R108, RZ, 0x18, R108 ;  /* 0x00000018ff6c7819 */ /* 0x000fe2000001166c */
[----:B------:R-:W-:Y:S01]  /*15330*/  IMAD.MOV.U32 R111, RZ, RZ, R63 ;  /* 0x000000ffff6f7224 */ /* 0x000fe200078e003f */
[----:B------:R-:W-:Y:S07]  /*15340*/  LOP3.LUT R4, R4, 0xff, RZ, 0xc0, !PT ;  /* 0x000000ff04047812 */ /* 0x000fee00078ec0ff */
[----:B------:R-:W-:Y:S01]  /*15350*/  MUFU.EX2 R189, R189 ;  /* 0x000000bd00bd7308 */ /* 0x000fe20000000800 */
[----:B------:R-:W-:Y:S01]  /*15360*/  IMAD.MOV.U32 R110, RZ, RZ, R78 ;  /* 0x000000ffff6e7224 */ /* 0x000fe200078e004e */
[----:B------:R-:W-:Y:S01]  /*15370*/  PRMT R108, R4, 0x5410, R108 ;  /* 0x00005410046c7816 */ /* 0x000fe2000000006c */
[----:B------:R-:W-:Y:S07]  /*15380*/  IMAD.MOV.U32 R63, RZ, RZ, R116 ;  /* 0x000000ffff3f7224 */ /* 0x000fee00078e0074 */
[----:B------:R-:W-:Y:S01]  /*15390*/  MUFU.EX2 R124, R124 ;  /* 0x0000007c007c7308 */ /* 0x000fe20000000800 */
[C---:B-1----:R-:W-:Y:S01]  /*153a0*/  FMUL.FTZ R220, R3.reuse, R220 ;  /* 0x000000dc03dc7220 */ /* 0x042fe20000410000 */
[C---:B------:R-:W-:Y:S01]  /*153b0*/  FMUL.FTZ R221, R3.reuse, R221 ;  /* 0x000000dd03dd7220 */ /* 0x040fe20000410000 */
[C---:B------:R-:W-:Y:S01]  /*153c0*/  FMUL.FTZ R216, R3.reuse, R216 ;  /* 0x000000d803d87220 */ /* 0x040fe20000410000 */
[C---:B------:R-:W-:Y:S01]  /*153d0*/  FMUL.FTZ R217, R3.reuse, R217 ;  /* 0x000000d903d97220 */ /* 0x040fe20000410000 */
[C---:B------:R-:W-:Y:S01]  /*153e0*/  FMUL.FTZ R212, R3.reuse, R212 ;  /* 0x000000d403d47220 */ /* 0x040fe20000410000 */
[C---:B------:R-:W-:Y:S01]  /*153f0*/  FMUL.FTZ R213, R3.reuse, R213 ;  /* 0x000000d503d57220 */ /* 0x040fe20000410000 */
[C---:B------:R-:W-:Y:S01]  /*15400*/  FMUL.FTZ R208, R3.reuse, R208 ;  /* 0x000000d003d07220 */ /* 0x040fe20000410000 */
[C---:B------:R-:W-:Y:S01]  /*15410*/  FMUL.FTZ R209, R3.reuse, R209 ;  /* 0x000000d103d17220 */ /* 0x040fe20000410000 */
[----:B--2--5:R-:W-:Y:S01]  /*15420*/  FFMA.FTZ R5, R3, R182, R0 ;  /* 0x000000b603057223 */ /* 0x024fe20000010000 */
[----:B------:R-:W-:Y:S01]  /*15430*/  FADD.FTZ R3, -R135, R188 ;  /* 0x000000bc87037221 */ /* 0x000fe20000010100 */
[----:B------:R-:W-:Y:S01]  /*15440*/  FMUL.FTZ R2, R134, UR4 ;  /* 0x0000000486027c20 */ /* 0x000fe20008410000 */
[----:B------:R-:W-:Y:S01]  /*15450*/  MUFU.EX2 R125, R125 ;  /* 0x0000007d007d7308 */ /* 0x000fe20000000800 */
[----:B------:R-:W-:Y:S02]  /*15460*/  IMAD.MOV.U32 R188, RZ, RZ, R79 ;  /* 0x000000ffffbc7224 */ /* 0x000fe400078e004f */
[----:B------:R-:W-:Y:S01]  /*15470*/  FMUL.FTZ R3, R3, UR4 ;  /* 0x0000000403037c20 */ /* 0x000fe20008410000 */
[----:B------:R-:W-:Y:S01]  /*15480*/  IMAD.MOV.U32 R78, RZ, RZ, R7 ;  /* 0x000000ffff4e7224 */ /* 0x000fe200078e0007 */
[----:B------:R-:W-:Y:S01]  /*15490*/  FSEL R2, R2, RZ, P0 ;  /* 0x000000ff02027208 */ /* 0x000fe20000000000 */
[----:B------:R-:W-:Y:S01]  /*154a0*/  IMAD.MOV.U32 R127, RZ, RZ, R117 ;  /* 0x000000ffff7f7224 */ /* 0x000fe200078e0075 */
[----:B------:R-:W-:Y:S03]  /*154b0*/  FSETP.NEU.FTZ.AND P0, PT, R133, -INF , PT ;  /* 0xff8000008500780b */ /* 0x000fe60003f1d000 */
[----:B------:R1:W2:Y:S01]  /*154c0*/  MUFU.EX2 R4, R3 ;  /* 0x0000000300047308 */ /* 0x0002a20000000800 */
[----:B------:R-:W-:Y:S02]  /*154d0*/  IMAD.MOV.U32 R7, RZ, RZ, R84 ;  /* 0x000000ffff077224 */ /* 0x000fe400078e0054 */
[--C-:B------:R-:W-:Y:S01]  /*154e0*/  FFMA.FTZ R126, R49, UR4, -R2.reuse ;  /* 0x00000004317e7c23 */ /* 0x100fe20008010802 */
[--C-:B------:R-:W-:Y:S01]  /*154f0*/  FFMA.FTZ R87, R9, UR4, -R2.reuse ;  /* 0x0000000409577c23 */ /* 0x100fe20008010802 */
[--C-:B------:R-:W-:Y:S01]  /*15500*/  FFMA.FTZ R49, R97, UR4, -R2.reuse ;  /* 0x0000000461317c23 */ /* 0x100fe20008010802 */
[--C-:B------:R-:W-:Y:S01]  /*15510*/  FFMA.FTZ R9, R16, UR4, -R2.reuse ;  /* 0x0000000410097c23 */ /* 0x100fe20008010802 */
[--C-:B------:R-:W-:Y:S01]  /*15520*/  FFMA.FTZ R79, R17, UR4, -R2.reuse ;  /* 0x00000004114f7c23 */ /* 0x100fe20008010802 */
        /* <DEDUP_REMOVED lines=8> */
[----:B------:R-:W-:Y:S01]  /*155b0*/  FFMA.FTZ R40, R57, UR4, -R2 ;  /* 0x0000000439287c23 */ /* 0x000fe20008010802 */
[----:B------:R-:W-:Y:S01]  /*155c0*/  SHF.R.U32.HI R102, RZ, 0x8, R102 ;  /* 0x00000008ff667819 */ /* 0x000fe20000011666 */
[----:B------:R-:W-:Y:S02]  /*155d0*/  IMAD.MOV.U32 R96, RZ, RZ, R78 ;  /* 0x000000ffff607224 */ /* 0x000fe400078e004e */
[----:B------:R-:W-:Y:S01]  /*155e0*/  FFMA.FTZ R117, R56, UR4, -R2 ;  /* 0x0000000438757c23 */ /* 0x000fe20008010802 */
[----:B------:R-:W-:Y:S02]  /*155f0*/  IMAD.MOV.U32 R182, RZ, RZ, R70 ;  /* 0x000000ffffb67224 */ /* 0x000fe400078e0046 */
[--C-:B------:R-:W-:Y:S01]  /*15600*/  FFMA.FTZ R41, R64, UR4, -R2.reuse ;  /* 0x0000000440297c23 */ /* 0x100fe20008010802 */
[--C-:B------:R-:W-:Y:S01]  /*15610*/  FFMA.FTZ R116, R65, UR4, -R2.reuse ;  /* 0x0000000441747c23 */ /* 0x100fe20008010802 */
[--C-:B------:R-:W-:Y:S01]  /*15620*/  FFMA.FTZ R85, R72, UR4, -R2.reuse ;  /* 0x0000000448557c23 */ /* 0x100fe20008010802 */
[--C-:B------:R-:W-:Y:S01]  /*15630*/  FFMA.FTZ R84, R73, UR4, -R2.reuse ;  /* 0x0000000449547c23 */ /* 0x100fe20008010802 */
[----:B-1----:R-:W-:Y:S01]  /*15640*/  FFMA.FTZ R3, R8, UR4, -R2 ;  /* 0x0000000408037c23 */ /* 0x002fe20008010802 */
[----:B------:R-:W-:Y:S01]  /*15650*/  PRMT R8, R97, 0x7632, R8 ;  /* 0x0000763261087816 */ /* 0x000fe20000000008 */
        /* <DEDUP_REMOVED lines=12> */
[----:B------:R-:W-:Y:S01]  /*15720*/  SHF.R.U32.HI R105, RZ, 0x18, R97 ;  /* 0x00000018ff697819 */ /* 0x000fe20000011661 */
[--C-:B------:R-:W-:Y:S01]  /*15730*/  FFMA.FTZ R64, R128, UR4, -R2.reuse ;  /* 0x0000000480407c23 */ /* 0x100fe20008010802 */
[--C-:B------:R-:W-:Y:S01]  /*15740*/  FFMA.FTZ R70, R120, UR4, -R2.reuse ;  /* 0x0000000478467c23 */ /* 0x100fe20008010802 */
[----:B------:R-:W-:Y:S01]  /*15750*/  FFMA.FTZ R65, R121, UR4, -R2 ;  /* 0x0000000479417c23 */ /* 0x000fe20008010802 */
[----:B------:R-:W-:Y:S01]  /*15760*/  PRMT R105, R8, 0x5410, R105 ;  /* 0x0000541008697816 */ /* 0x000fe20000000069 */
[----:B------:R-:W1:Y:S01]  /*15770*/  MUFU.EX2 R2, R6 ;  /* 0x0000000600027308 */ /* 0x000e620000000800 */
[----:B------:R-:W-:Y:S01]  /*15780*/  LOP3.LUT R8, R170, 0xff, RZ, 0xc0, !PT ;  /* 0x000000ffaa087812 */ /* 0x000fe200078ec0ff */
[----:B------:R-:W-:Y:S01]  /*15790*/  IMAD.MOV.U32 R88, RZ, RZ, R7 ;  /* 0x000000ffff587224 */ /* 0x000fe200078e0007 */
[----:B------:R-:W-:Y:S01]  /*157a0*/  LOP3.LUT R7, R97, 0xff, RZ, 0xc0, !PT ;  /* 0x000000ff61077812 */ /* 0x000fe200078ec0ff */
[C---:B--2---:R-:W-:Y:S01]  /*157b0*/  FMUL.FTZ R222, R4.reuse, R222 ;  /* 0x000000de04de7220 */ /* 0x044fe20000410000 */
[C---:B------:R-:W-:Y:S01]  /*157c0*/  FMUL.FTZ R223, R4.reuse, R223 ;  /* 0x000000df04df7220 */ /* 0x040fe20000410000 */
[C---:B------:R-:W-:Y:S01]  /*157d0*/  FMUL.FTZ R218, R4.reuse, R218 ;  /* 0x000000da04da7220 */ /* 0x040fe20000410000 */
[----:B------:R-:W-:Y:S01]  /*157e0*/  PRMT R102, R7, 0x5410, R102 ;  /* 0x0000541007667816 */ /* 0x000fe20000000066 */
[C---:B------:R-:W-:Y:S02]  /*157f0*/  FMUL.FTZ R219, R4.reuse, R219 ;  /* 0x000000db04db7220 */ /* 0x040fe40000410000 */
[----:B------:R-:W2:Y:S01]  /*15800*/  MUFU.EX2 R7, R88 ;  /* 0x0000005800077308 */ /* 0x000ea20000000800 */
[C---:B------:R-:W-:Y:S01]  /*15810*/  FMUL.FTZ R214, R4.reuse, R214 ;  /* 0x000000d604d67220 */ /* 0x040fe20000410000 */
[C---:B------:R-:W-:Y:S01]  /*15820*/  FMUL.FTZ R215, R4.reuse, R215 ;  /* 0x000000d704d77220 */ /* 0x040fe20000410000 */
[C---:B------:R-:W-:Y:S01]  /*15830*/  FMUL.FTZ R210, R4.reuse, R210 ;  /* 0x000000d204d27220 */ /* 0x040fe20000410000 */
[C---:B------:R-:W-:Y:S01]  /*15840*/  FMUL.FTZ R211, R4.reuse, R211 ;  /* 0x000000d304d37220 */ /* 0x040fe20000410000 */
[----:B-1----:R-:W-:Y:S05]  /*15850*/  FFMA.FTZ R6, R4, R183, R2 ;  /* 0x000000b704067223 */ /* 0x002fea0000010002 */
[----:B------:R-:W1:Y:S01]  /*15860*/  MUFU.EX2 R129, R96 ;  /* 0x0000006000817308 */ /* 0x000e620000000800 */
[----:B------:R-:W-:Y:S09]  /*15870*/  FMUL.FTZ R4, R133, UR4 ;  /* 0x0000000485047c20 */ /* 0x000ff20008410000 */
[----:B------:R3:W4:Y:S01]  /*15880*/  MUFU.EX2 R183, R180 ;  /* 0x000000b400b77308 */ /* 0x0007220000000800 */
[----:B------:R-:W-:Y:S02]  /*15890*/  FSEL R4, R4, RZ, P0 ;  /* 0x000000ff04047208 */ /* 0x000fe40000000000 */
[----:B--2---:R-:W-:Y:S01]  /*158a0*/  F2FP.BF16.F32.PACK_AB R113, R7, R0 ;  /* 0x000000000771723e */ /* 0x004fe200000010ff */
[----:B------:R-:W-:Y:S01]  /*158b0*/  FADD.FTZ R0, -R134, R187 ;  /* 0x000000bb86007221 */ /* 0x000fe20000010100 */
[----:B------:R-:W-:Y:S05]  /*158c0*/  LOP3.LUT R88, R170, 0xffff, RZ, 0xc0, !PT ;  /* 0x0000ffffaa587812 */ /* 0x000fea00078ec0ff */
[----:B------:R2:W-:Y:S01]  /*158d0*/  MUFU.EX2 R128, R188 ;  /* 0x000000bc00807308 */ /* 0x0005e20000000800 */
[----:B------:R-:W-:Y:S01]  /*158e0*/  FFMA.FTZ R104, R11, UR4, -R4 ;  /* 0x000000040b687c23 */ /* 0x000fe20008010804 */
[----:B------:R-:W-:Y:S01]  /*158f0*/  FMUL.FTZ R0, R0, UR4 ;  /* 0x0000000400007c20 */ /* 0x000fe20008410000 */
[----:B------:R-:W-:Y:S07]  /*15900*/  SHF.R.U32.HI R88, RZ, 0x8, R88 ;  /* 0x00000008ff587819 */ /* 0x000fee0000011658 */
[----:B------:R-:W-:Y:S01]  /*15910*/  MUFU.EX2 R87, R87 ;  /* 0x0000005700577308 */ /* 0x000fe20000000800 */
[--C-:B------:R-:W-:Y:S01]  /*15920*/  FFMA.FTZ R112, R75, UR4, -R4.reuse ;  /* 0x000000044b707c23 */ /* 0x100fe20008010804 */
[----:B------:R-:W-:Y:S01]  /*15930*/  FFMA.FTZ R42, R42, UR4, -R4 ;  /* 0x000000042a2a7c23 */ /* 0x000fe20008010804 */
[----:B------:R-:W-:Y:S01]  /*15940*/  PRMT R88, R8, 0x5410, R88 ;  /* 0x0000541008587816 */ /* 0x000fe20000000058 */
[----:B---3--:R-:W-:Y:S01]  /*15950*/  FADD.FTZ R180, R7, R5 ;  /* 0x0000000507b47221 */ /* 0x008fe20000010000 */
[----:B------:R-:W-:Y:S05]  /*15960*/  PRMT R8, R170, 0x7632, R8 ;  /* 0x00007632aa087816 */ /* 0x000fea0000000008 */
[----:B------:R3:W3:Y:S01]  /*15970*/  MUFU.EX2 R7, R0 ;  /* 0x0000000000077308 */ /* 0x0006e20000000800 */
[----:B------:R-:W-:Y:S01]  /*15980*/  FFMA.FTZ R5, R10, UR4, -R4 ;  /* 0x000000040a057c23 */ /* 0x000fe20008010804 */
[----:B------:R-:W-:Y:S01]  /*15990*/  IMAD.MOV.U32 R11, RZ, RZ, R182 ;  /* 0x000000ffff0b7224 */ /* 0x000fe200078e00b6 */
[----:B------:R-:W3:Y:S01]  /*159a0*/  LDC R10, c[0x0][0x4f8] ;  /* 0x00013e00ff0a7b82 */ /* 0x000ee20000000800 */
[--C-:B------:R-:W-:Y:S01]  /*159b0*/  FFMA.FTZ R120, R67, UR4, -R4.reuse ;  /* 0x0000000443787c23 */ /* 0x100fe20008010804 */
[----:B------:R-:W-:Y:S01]  /*159c0*/  FFMA.FTZ R67, R114, UR4, -R4 ;  /* 0x0000000472437c23 */ /* 0x000fe20008010804 */
[----:B--2---:R-:W-:Y:S02]  /*159d0*/  IMAD.MOV.U32 R188, RZ, RZ, R111 ;  /* 0x000000ffffbc7224 */ /* 0x004fe400078e006f */
[----:B-1----:R-:W-:Y:S01]  /*159e0*/  FADD.FTZ R180, R129, R180 ;  /* 0x000000b481b47221 */ /* 0x002fe20000010000 */
[----:B----4-:R-:W-:Y:S01]  /*159f0*/  F2FP.BF16.F32.PACK_AB R129, R183, R129 ;  /* 0x00000081b781723e */ /* 0x010fe200000010ff */
[----:B------:R-:W-:Y:S01]  /*15a00*/  IMAD.MOV.U32 R114, RZ, RZ, R11 ;  /* 0x000000ffff727224 */ /* 0x000fe200078e000b */
[----:B------:R-:W-:Y:S01]  /*15a10*/  LOP3.LUT R11, R8, 0xff, RZ, 0xc0, !PT ;  /* 0x000000ff080b7812 */ /* 0x000fe200078ec0ff */
[----:B------:R-:W-:Y:S01]  /*15a20*/  MUFU.EX2 R112, R112 ;  /* 0x0000007000707308 */ /* 0x000fe20000000800 */
[--C-:B------:R-:W-:Y:S01]  /*15a30*/  FFMA.FTZ R111, R74, UR4, -R4.reuse ;  /* 0x000000044a6f7c23 */ /* 0x100fe20008010804 */
[----:B------:R-:W-:Y:S01]  /*15a40*/  FFMA.FTZ R74, R115, UR4, -R4 ;  /* 0x00000004734a7c23 */ /* 0x000fe20008010804 */
[----:B---3--:R-:W-:Y:S07]  /*15a50*/  FADD.FTZ R0, -R133, R186 ;  /* 0x000000ba85007221 */ /* 0x008fee0000010100 */
[----:B------:R-:W-:Y:S01]  /*15a60*/  MUFU.EX2 R188, R188 ;  /* 0x000000bc00bc7308 */ /* 0x000fe20000000800 */
[C---:B------:R-:W-:Y:S01]  /*15a70*/  FMUL.FTZ R204, R7.reuse, R204 ;  /* 0x000000cc07cc7220 */ /* 0x040fe20000410000 */
[C---:B------:R-:W-:Y:S01]  /*15a80*/  FMUL.FTZ R205, R7.reuse, R205 ;  /* 0x000000cd07cd7220 */ /* 0x040fe20000410000 */
[----:B------:R-:W-:Y:S01]  /*15a90*/  FMUL.FTZ R8, R0, UR4 ;  /* 0x0000000400087c20 */ /* 0x000fe20008410000 */
[C---:B------:R-:W-:Y:S06]  /*15aa0*/  FMUL.FTZ R200, R7.reuse, R200 ;  /* 0x000000c807c87220 */ /* 0x040fec0000410000 */
[----:B------:R-:W1:Y:S01]  /*15ab0*/  MUFU.EX2 R0, R3 ;  /* 0x0000000300007308 */ /* 0x000e620000000800 */
[C---:B------:R-:W-:Y:S01]  /*15ac0*/  FMUL.FTZ R201, R7.reuse, R201 ;  /* 0x000000c907c97220 */ /* 0x040fe20000410000 */
[----:B------:R-:W-:Y:S02]  /*15ad0*/  IMAD.MOV.U32 R186, RZ, RZ, R177 ;  /* 0x000000ffffba7224 */ /* 0x000fe400078e00b1 */
[C---:B------:R-:W-:Y:S06]  /*15ae0*/  FMUL.FTZ R196, R7.reuse, R196 ;  /* 0x000000c407c47220 */ /* 0x040fec0000410000 */
[----:B------:R1:W-:Y:S01]  /*15af0*/  MUFU.EX2 R3, R5 ;  /* 0x0000000500037308 */ /* 0x0003e20000000800 */
[----:B------:R-:W-:Y:S02]  /*15b00*/  IMAD.MOV.U32 R115, RZ, RZ, R190 ;  /* 0x000000ffff737224 */ /* 0x000fe400078e00be */
[C---:B------:R-:W-:Y:S01]  /*15b10*/  FMUL.FTZ R197, R7.reuse, R197 ;  /* 0x000000c507c57220 */ /* 0x040fe20000410000 */
[----:B------:R-:W-:Y:S01]  /*15b20*/  LOP3.LUT R10, R10, 0xff, RZ, 0xc0, !PT ;  /* 0x000000ff0a0a7812 */ /* 0x000fe200078ec0ff */
[C---:B------:R-:W-:Y:S01]  /*15b30*/  FMUL.FTZ R192, R7.reuse, R192 ;  /* 0x000000c007c07220 */ /* 0x040fe20000410000 */
[----:B------:R-:W-:Y:S01]  /*15b40*/  FMUL.FTZ R193, R7, R193 ;  /* 0x000000c107c17220 */ /* 0x000fe20000410000 */
[--C-:B------:R-:W-:Y:S01]  /*15b50*/  FFMA.FTZ R121, R58, UR4, -R4.reuse ;  /* 0x000000043a797c23 */ /* 0x100fe20008010804 */
[--C-:B------:R-:W-:Y:S01]  /*15b60*/  FFMA.FTZ R58, R130, UR4, -R4.reuse ;  /* 0x00000004823a7c23 */ /* 0x100fe20008010804 */
[--C-:B------:R-:W-:Y:S01]  /*15b70*/  FFMA.FTZ R96, R19, UR4, -R4.reuse ;  /* 0x0000000413607c23 */ /* 0x100fe20008010804 */
[----:B------:R-:W-:Y:S01]  /*15b80*/  MUFU.EX2 R130, R13 ;  /* 0x0000000d00827308 */ /* 0x000fe20000000800 */
[--C-:B------:R-:W-:Y:S01]  /*15b90*/  FFMA.FTZ R97, R18, UR4, -R4.reuse ;  /* 0x0000000412617c23 */ /* 0x100fe20008010804 */
[--C-:B------:R-:W-:Y:S01]  /*15ba0*/  FFMA.FTZ R19, R27, UR4, -R4.reuse ;  /* 0x000000041b137c23 */ /* 0x100fe20008010804 */
[----:B------:R-:W-:Y:S02]  /*15bb0*/  IMAD.MOV.U32 R75, RZ, RZ, R109 ;  /* 0x000000ffff4b7224 */ /* 0x000fe400078e006d */
[----:B------:R-:W-:Y:S01]  /*15bc0*/  FFMA.FTZ R89, R26, UR4, -R4 ;  /* 0x000000041a597c23 */ /* 0x000fe20008010804 */
[----:B-1----:R-:W-:Y:S01]  /*15bd0*/  FFMA.FTZ R5, R7, R184, R0 ;  /* 0x000000b807057223 */ /* 0x002fe20000010000 */
[C---:B------:R-:W-:Y:S01]  /*15be0*/  F2FP.BF16.F32.PACK_AB R7, R188.reuse, R2 ;  /* 0x00000002bc07723e */ /* 0x040fe200000010ff */
[----:B------:R-:W-:Y:S01]  /*15bf0*/  FADD.FTZ R188, R188, R6 ;  /* 0x00000006bcbc7221 */ /* 0x000fe20000010000 */
[C---:B------:R-:W-:Y:S01]  /*15c00*/  F2FP.BF16.F32.PACK_AB R0, R87.reuse, R0 ;  /* 0x000000005700723e */ /* 0x040fe200000010ff */
[----:B------:R-:W-:Y:S02]  /*15c10*/  IMAD R6, R10, 0x10000, R10 ;  /* 0x000100000a067824 */ /* 0x000fe400078e020a */
[----:B------:R-:W-:Y:S01]  /*15c20*/  FADD.FTZ R177, R87, R5 ;  /* 0x0000000557b17221 */ /* 0x000fe20000010000 */
[----:B------:R1:W-:Y:S01]  /*15c30*/  MUFU.EX2 R190, R14 ;  /* 0x0000000e00be7308 */ /* 0x0003e20000000800 */
[----:B------:R-:W-:Y:S02]  /*15c40*/  IMAD.MOV.U32 R18, RZ, RZ, R118 ;  /* 0x000000ffff127224 */ /* 0x000fe400078e0076 */
[--C-:B------:R-:W-:Y:S01]  /*15c50*/  FFMA.FTZ R109, R82, UR4, -R4.reuse ;  /* 0x00000004526d7c23 */ /* 0x100fe20008010804 */
[--C-:B------:R-:W-:Y:S01]  /*15c60*/  HSET2.LE.AND R10, R152, R6.reuse, PT ;  /* 0x00000006980a7233 */ /* 0x100fe20003803000 */
[----:B------:R-:W-:Y:S01]  /*15c70*/  IMAD.U32 R5, RZ, RZ, UR19 ;  /* 0x00000013ff057e24 */ /* 0x000fe2000f8e00ff */
[--C-:B------:R-:W-:Y:S04]  /*15c80*/  HSET2.LE.AND R103, R103, R6.reuse, PT ;  /* 0x0000000667677233 */ /* 0x100fe80003803000 */
[----:B------:R2:W3:Y:S01]  /*15c90*/  MUFU.EX2 R152, R15 ;  /* 0x0000000f00987308 */ /* 0x0004e20000000800 */
[--C-:B------:R-:W-:Y:S01]  /*15ca0*/  HSET2.LE.AND R88, R88, R6.reuse, PT ;  /* 0x0000000658587233 */ /* 0x100fe20003803000 */
[----:B------:R-:W-:Y:S01]  /*15cb0*/  IMAD.MOV.U32 R187, RZ, RZ, R127 ;  /* 0x000000ffffbb7224 */ /* 0x000fe200078e007f */
[----:B------:R-:W-:Y:S01]  /*15cc0*/  LOP3.LUT R5, R235, UR21, R5, 0x96, !PT ;  /* 0x00000015eb057c12 */ /* 0x000fe2000f8e9605 */
[--C-:B------:R-:W-:Y:S01]  /*15cd0*/  FFMA.FTZ R27, R34, UR4, -R4.reuse ;  /* 0x00000004221b7c23 */ /* 0x100fe20008010804 */
[----:B------:R-:W-:Y:S01]  /*15ce0*/  LOP3.LUT R10, R129, R10, RZ, 0xc0, !PT ;  /* 0x0000000a810a7212 */ /* 0x000fe200078ec0ff */
[--C-:B------:R-:W-:Y:S01]  /*15cf0*/  FFMA.FTZ R26, R35, UR4, -R4.reuse ;  /* 0x00000004231a7c23 */ /* 0x100fe20008010804 */
[--C-:B------:R-:W-:Y:S01]  /*15d00*/  FFMA.FTZ R34, R50, UR4, -R4.reuse ;  /* 0x0000000432227c23 */ /* 0x100fe20008010804 */
[--C-:B-1----:R-:W-:Y:S01]  /*15d10*/  HSET2.LE.AND R14, R149, R6.reuse, PT ;  /* 0x00000006950e7233 */ /* 0x102fe20003803000 */
[--C-:B------:R-:W-:Y:S01]  /*15d20*/  FFMA.FTZ R35, R51, UR4, -R4.reuse ;  /* 0x0000000433237c23 */ /* 0x100fe20008010804 */
[----:B------:R-:W-:Y:S01]  /*15d30*/  FFMA.FTZ R118, R66, UR4, -R4 ;  /* 0x0000000442767c23 */ /* 0x000fe20008010804 */
[----:B------:R-:W-:Y:S02]  /*15d40*/  IMAD.MOV.U32 R82, RZ, RZ, R110 ;  /* 0x000000ffff527224 */ /* 0x000fe400078e006e */
[--C-:B------:R-:W-:Y:S01]  /*15d50*/  FFMA.FTZ R127, R59, UR4, -R4.reuse ;  /* 0x000000043b7f7c23 */ /* 0x100fe20008010804 */
[--C-:B------:R-:W-:Y:S01]  /*15d60*/  FFMA.FTZ R43, R43, UR4, -R4.reuse ;  /* 0x000000042b2b7c23 */ /* 0x100fe20008010804 */
[--C-:B--2---:R-:W-:Y:S01]  /*15d70*/  HSET2.LE.AND R15, R165, R6.reuse, PT ;  /* 0x00000006a50f7233 */ /* 0x104fe20003803000 */
        /* <DEDUP_REMOVED lines=12> */
[----:B------:R1:W2:Y:S01]  /*15e40*/  MUFU.EX2 R122, R12 ;  /* 0x0000000c007a7308 */ /* 0x0002a20000000800 */
[----:B------:R-:W-:Y:S01]  /*15e50*/  IMAD.MOV.U32 R83, RZ, RZ, R75 ;  /* 0x000000ffff537224 */ /* 0x000fe200078e004b */
[----:B------:R-:W-:Y:S08]  /*15e60*/  SHF.R.U32.HI R75, RZ, 0x18, R170 ;  /* 0x00000018ff4b7819 */ /* 0x000ff000000116aa */
[----:B------:R4:W-:Y:S01]  /*15e70*/  MUFU.EX2 R229, R9 ;  /* 0x0000000900e57308 */ /* 0x0009e20000000800 */
[----:B------:R-:W-:Y:S01]  /*15e80*/  IMAD.MOV.U32 R123, RZ, RZ, R83 ;  /* 0x000000ffff7b7224 */ /* 0x000fe200078e0053 */
[----:B------:R-:W-:Y:S01]  /*15e90*/  PRMT R75, R11, 0x5410, R75 ;  /* 0x000054100b4b7816 */ /* 0x000fe2000000004b */
[----:B------:R-:W-:Y:S01]  /*15ea0*/  IMAD.WIDE.U32 R82, R5, -0x326172a9, RZ ;  /* 0xcd9e8d5705527825 */ /* 0x000fe200078e00ff */
[----:B---3--:R-:W-:Y:S06]  /*15eb0*/  F2FP.BF16.F32.PACK_AB R5, R130, R152 ;  /* 0x000000988205723e */ /* 0x008fec00000010ff */
[----:B------:R-:W3:Y:S01]  /*15ec0*/  MUFU.EX2 R8, R8 ;  /* 0x0000000800087308 */ /* 0x000ee20000000800 */
[----:B------:R-:W-:Y:S09]  /*15ed0*/  LOP3.LUT R15, R5, R15, RZ, 0xc0, !PT ;  /* 0x0000000f050f7212 */ /* 0x000ff200078ec0ff */
[----:B------:R-:W-:Y:S01]  /*15ee0*/  MUFU.EX2 R111, R111 ;  /* 0x0000006f006f7308 */ /* 0x000fe20000000800 */
[--C-:B------:R-:W-:Y:S02]  /*15ef0*/  HSET2.LE.AND R5, R145, R6.reuse, PT ;  /* 0x0000000691057233 */ /* 0x100fe40003803000 */
[--C-:B-1----:R-:W-:Y:S07]  /*15f00*/  HSET2.LE.AND R12, R151, R6.reuse, PT ;  /* 0x00000006970c7233 */ /* 0x102fee0003803000 */
[----:B------:R1:W-:Y:S01]  /*15f10*/  MUFU.EX2 R182, R20 ;  /* 0x0000001400b67308 */ /* 0x0003e20000000800 */
[--C-:B----4-:R-:W-:Y:S02]  /*15f20*/  HSET2.LE.AND R9, R153, R6.reuse, PT ;  /* 0x0000000699097233 */ /* 0x110fe40003803000 */
[----:B--2---:R-:W-:Y:S07]  /*15f30*/  F2FP.BF16.F32.PACK_AB R13, R122, R128 ;  /* 0x000000807a0d723e */ /* 0x004fee00000010ff */
[----:B------:R-:W2:Y:S01]  /*15f40*/  MUFU.EX2 R170, R21 ;  /* 0x0000001500aa7308 */ /* 0x000ea20000000800 */
[----:B------:R-:W-:Y:S01]  /*15f50*/  LOP3.LUT R9, R7, R9, RZ, 0xc0, !PT ;  /* 0x0000000907097212 */ /* 0x000fe200078ec0ff */
[C---:B---3--:R-:W-:Y:S01]  /*15f60*/  FFMA.FTZ R2, R8.reuse, R185, R3 ;  /* 0x000000b908027223 */ /* 0x048fe20000010003 */
[----:B------:R-:W-:Y:S07]  /*15f70*/  LOP3.LUT R7, R83, R240, RZ, 0x3c, !PT ;  /* 0x000000f053077212 */ /* 0x000fee00078e3cff */
[----:B------:R3:W-:Y:S01]  /*15f80*/  MUFU.EX2 R145, R17 ;  /* 0x0000001100917308 */ /* 0x0007e20000000800 */
[----:B------:R-:W-:Y:S01]  /*15f90*/  LOP3.LUT R14, R13, R14, RZ, 0xc0, !PT ;  /* 0x0000000e0d0e7212 */ /* 0x000fe200078ec0ff */
[C---:B------:R-:W-:Y:S01]  /*15fa0*/  FMUL.FTZ R206, R8.reuse, R206 ;  /* 0x000000ce08ce7220 */ /* 0x040fe20000410000 */
[C---:B------:R-:W-:Y:S07]  /*15fb0*/  FMUL.FTZ R207, R8.reuse, R207 ;  /* 0x000000cf08cf7220 */ /* 0x040fee0000410000 */
[----:B------:R-:W-:Y:S01]  /*15fc0*/  MUFU.EX2 R184, R22 ;  /* 0x0000001600b87308 */ /* 0x000fe20000000800 */
[--C-:B-1----:R-:W-:Y:S01]  /*15fd0*/  HSET2.LE.AND R20, R168, R6.reuse, PT ;  /* 0x00000006a8147233 */ /* 0x102fe20003803000 */
[C---:B------:R-:W-:Y:S01]  /*15fe0*/  FMUL.FTZ R202, R8.reuse, R202 ;  /* 0x000000ca08ca7220 */ /* 0x040fe20000410000 */
[----:B------:R-:W-:Y:S07]  /*15ff0*/  FMUL.FTZ R203, R8, R203 ;  /* 0x000000cb08cb7220 */ /* 0x000fee0000410000 */
[----:B------:R-:W1:Y:S01]  /*16000*/  MUFU.EX2 R149, R23 ;  /* 0x0000001700957308 */ /* 0x000e620000000800 */
[----:B--2---:R-:W-:Y:S01]  /*16010*/  F2FP.BF16.F32.PACK_AB R11, R170, R182 ;  /* 0x000000b6aa0b723e */ /* 0x004fe200000010ff */
[C---:B------:R-:W-:Y:S01]  /*16020*/  FMUL.FTZ R198, R8.reuse, R198 ;  /* 0x000000c608c67220 */ /* 0x040fe20000410000 */
[C---:B------:R-:W-:Y:S07]  /*16030*/  FMUL.FTZ R199, R8.reuse, R199 ;  /* 0x000000c708c77220 */ /* 0x040fee0000410000 */
[----:B------:R2:W4:Y:S01]  /*16040*/  MUFU.EX2 R129, R16 ;  /* 0x0000001000817308 */ /* 0x0005220000000800 */
[----:B------:R-:W-:Y:S01]  /*16050*/  LOP3.LUT R12, R11, R12, RZ, 0xc0, !PT ;  /* 0x0000000c0b0c7212 */ /* 0x000fe200078ec0ff */
[----:B------:R-:W-:Y:S01]  /*16060*/  FMUL.FTZ R194, R8, R194 ;  /* 0x000000c208c27220 */ /* 0x000fe20000410000 */
[----:B---3--:R-:W-:Y:S07]  /*16070*/  LOP3.LUT R17, R82, R239, RZ, 0x3c, !PT ;  /* 0x000000ef52117212 */ /* 0x008fee00078e3cff */
[----:B------:R-:W-:Y:S01]  /*16080*/  MUFU.EX2 R153, R24 ;  /* 0x0000001800997308 */ /* 0x000fe20000000800 */
[--C-:B------:R-:W-:Y:S01]  /*16090*/  HSET2.LE.AND R11, R166, R6.reuse, PT ;  /* 0x00000006a60b7233 */ /* 0x100fe20003803000 */
[----:B------:R-:W-:Y:S01]  /*160a0*/  FMUL.FTZ R195, R8, R195 ;  /* 0x000000c308c37220 */ /* 0x000fe20000410000 */
[--C-:B------:R-:W-:Y:S07]  /*160b0*/  HSET2.LE.AND R8, R154, R6.reuse, PT ;  /* 0x000000069a087233 */ /* 0x100fee0003803000 */
[----:B------:R3:W-:Y:S01]  /*160c0*/  MUFU.EX2 R151, R25 ;  /* 0x0000001900977308 */ /* 0x0007e20000000800 */
[----:B------:R-:W-:Y:S01]  /*160d0*/  IMAD.MOV.U32 R154, RZ, RZ, R18 ;  /* 0x000000ffff9a7224 */ /* 0x000fe200078e0012 */
[----:B-1----:R-:W-:Y:S01]  /*160e0*/  F2FP.BF16.F32.PACK_AB R18, R149, R184 ;  /* 0x000000b89512723e */ /* 0x002fe200000010ff */
[----:B------:R-:W-:Y:S07]  /*160f0*/  IMAD.WIDE.U32 R22, R7, -0x2daee0ad, RZ ;  /* 0xd2511f5307167825 */ /* 0x000fee00078e00ff */
[----:B------:R-:W1:Y:S01]  /*16100*/  MUFU.EX2 R185, R115 ;  /* 0x0000007300b97308 */ /* 0x000e620000000800 */
[----:B--2---:R-:W-:Y:S02]  /*16110*/  LOP3.LUT R16, R0, R5, RZ, 0xc0, !PT ;  /* 0x0000000500107212 */ /* 0x004fe400078ec0ff */
[----:B------:R-:W-:Y:S07]  /*16120*/  LOP3.LUT R0, R232, UR16, R23, 0x96, !PT ;  /* 0x00000010e8007c12 */ /* 0x000fee000f8e9617 */
[----:B------:R2:W2:Y:S01]  /*16130*/  MUFU.EX2 R166, R79 ;  /* 0x0000004f00a67308 */ /* 0x0004a20000000800 */
[----:B------:R-:W-:Y:S01]  /*16140*/  IMAD.MOV.U32 R23, RZ, RZ, R178 ;  /* 0x000000ffff177224 */ /* 0x000fe200078e00b2 */
[----:B------:R-:W-:Y:S01]  /*16150*/  LOP3.LUT R8, R113, R8, RZ, 0xc0, !PT ;  /* 0x0000000871087212 */ /* 0x000fe200078ec0ff */
[----:B------:R-:W-:Y:S01]  /*16160*/  IMAD.WIDE.U32 R106, R0, -0x326172a9, RZ ;  /* 0xcd9e8d57006a7825 */ /* 0x000fe200078e00ff */
[----:B----4-:R-:W-:Y:S06]  /*16170*/  F2FP.BF16.F32.PACK_AB R0, R129, R145 ;  /* 0x000000918100723e */ /* 0x010fec00000010ff */
[----:B------:R-:W4:Y:S01]  /*16180*/  MUFU.EX2 R178, R104 ;  /* 0x0000006800b27308 */ /* 0x000f220000000800 */
[--C-:B------:R-:W-:Y:S01]  /*16190*/  HSET2.LE.AND R21, R167, R6.reuse, PT ;  /* 0x00000006a7157233 */ /* 0x100fe20003803000 */
[----:B---3--:R-:W-:Y:S01]  /*161a0*/  IMAD.WIDE.U32 R24, R17, -0x2daee0ad, RZ ;  /* 0xd2511f5311187825 */ /* 0x008fe200078e00ff */
[----:B-1----:R-:W-:Y:S07]  /*161b0*/  F2FP.BF16.F32.PACK_AB R13, R185, R190 ;  /* 0x000000beb90d723e */ /* 0x002fee00000010ff */
[----:B------:R-:W-:Y:S01]  /*161c0*/  MUFU.EX2 R165, R96 ;  /* 0x0000006000a57308 */ /* 0x000fe20000000800 */
[----:B------:R-:W-:Y:S01]  /*161d0*/  LOP3.LUT R82, R82, R237, RZ, 0x3c, !PT ;  /* 0x000000ed52527212 */ /* 0x000fe200078e3cff */
[----:B------:R-:W-:Y:S01]  /*161e0*/  IMAD.MOV.U32 R167, RZ, RZ, R23 ;  /* 0x000000ffffa77224 */ /* 0x000fe200078e0017 */
[----:B------:R-:W-:Y:S01]  /*161f0*/  LOP3.LUT R5, R22, UR15, R25, 0x96, !PT ;  /* 0x0000000f16057c12 */ /* 0x000fe2000f8e9619 */
[----:B--2---:R-:W-:Y:S01]  /*16200*/  IMAD.MOV.U32 R79, RZ, RZ, R114 ;  /* 0x000000ffff4f7224 */ /* 0x004fe200078e0072 */
[--C-:B------:R-:W-:Y:S05]  /*16210*/  HSET2.LE.AND R22, R142, R6.reuse, PT ;  /* 0x000000068e167233 */ /* 0x100fea0003803000 */
[----:B------:R-:W-:Y:S01]  /*16220*/  MUFU.EX2 R168, R97 ;  /* 0x0000006100a87308 */ /* 0x000fe20000000800 */
[----:B------:R-:W-:Y:S02]  /*16230*/  LOP3.LUT R11, R13, R11, RZ, 0xc0, !PT ;  /* 0x0000000b0d0b7212 */ /* 0x000fe400078ec0ff */
[--C-:B------:R-:W-:Y:S07]  /*16240*/  HSET2.LE.AND R13, R150, R6.reuse, PT ;  /* 0x00000006960d7233 */ /* 0x100fee0003803000 */
[----:B------:R-:W-:Y:S01]  /*16250*/  MUFU.EX2 R109, R109 ;  /* 0x0000006d006d7308 */ /* 0x000fe20000000800 */
[----:B------:R-:W-:Y:S02]  /*16260*/  LOP3.LUT R22, R0, R22, RZ, 0xc0, !PT ;  /* 0x0000001600167212 */ /* 0x000fe400078ec0ff */
[----:B------:R-:W-:Y:S07]  /*16270*/  LOP3.LUT R0, R242, UR8, R107, 0x96, !PT ;  /* 0x00000008f2007c12 */ /* 0x000fee000f8e966b */
[----:B------:R-:W-:Y:S01]  /*16280*/  MUFU.EX2 R150, R89 ;  /* 0x0000005900967308 */ /* 0x000fe20000000800 */
[----:B------:R-:W-:Y:S02]  /*16290*/  LOP3.LUT R13, R18, R13, RZ, 0xc0, !PT ;  /* 0x0000000d120d7212 */ /* 0x000fe400078ec0ff */
[--C-:B------:R-:W-:Y:S01]  /*162a0*/  HSET2.LE.AND R18, R143, R6.reuse, PT ;  /* 0x000000068f127233 */ /* 0x100fe20003803000 */
[----:B------:R-:W-:Y:S01]  /*162b0*/  IMAD.WIDE.U32 R114, R0, -0x2daee0ad, RZ ;  /* 0xd2511f5300727825 */ /* 0x000fe200078e00ff */
[----:B------:R-:W-:Y:S05]  /*162c0*/  F2FP.BF16.F32.PACK_AB R17, R166, R229 ;  /* 0x000000e5a611723e */ /* 0x000fea00000010ff */
[----:B------:R-:W-:Y:S01]  /*162d0*/  MUFU.EX2 R110, R110 ;  /* 0x0000006e006e7308 */ /* 0x000fe20000000800 */
[----:B----4-:R-:W-:Y:S01]  /*162e0*/  F2FP.BF16.F32.PACK_AB R3, R178, R3 ;  /* 0x00000003b203723e */ /* 0x010fe200000010ff */
[----:B------:R-:W-:Y:S01]  /*162f0*/  IMAD.WIDE.U32 R142, R5, -0x326172a9, RZ ;  /* 0xcd9e8d57058e7825 */ /* 0x000fe200078e00ff */
[----:B------:R-:W-:Y:S07]  /*16300*/  LOP3.LUT R0, R24, UR11, R115, 0x96, !PT ;  /* 0x0000000b18007c12 */ /* 0x000fee000f8e9673 */
[----:B------:R-:W-:Y:S01]  /*16310*/  MUFU.EX2 R98, R98 ;  /* 0x0000006200627308 */ /* 0x000fe20000000800 */
[----:B------:R-:W-:Y:S02]  /*16320*/  LOP3.LUT R18, R17, R18, RZ, 0xc0, !PT ;  /* 0x0000001211127212 */ /* 0x000fe400078ec0ff */
[----:B------:R-:W-:Y:S07]  /*16330*/  LOP3.LUT R24, R106, UR14, R143, 0x96, !PT ;  /* 0x0000000e6a187c12 */ /* 0x000fee000f8e968f */
[----:B------:R-:W-:Y:S01]  /*16340*/  MUFU.EX2 R99, R99 ;  /* 0x0000006300637308 */ /* 0x000fe20000000800 */
[--C-:B------:R-:W-:Y:S01]  /*16350*/  HSET2.LE.AND R17, R144, R6.reuse, PT ;  /* 0x0000000690117233 */ /* 0x100fe20003803000 */
[----:B------:R-:W-:Y:S01]  /*16360*/  IMAD.MOV.U32 R144, RZ, RZ, R87 ;  /* 0x000000ffff907224 */ /* 0x000fe200078e0057 */
[--C-:B------:R-:W-:Y:S01]  /*16370*/  HSET2.LE.AND R23, R161, R6.reuse, PT ;  /* 0x00000006a1177233 */ /* 0x100fe20003803000 */
[----:B------:R-:W-:Y:S06]  /*16380*/  IMAD.WIDE.U32 R24, R24, -0x2daee0ad, RZ ;  /* 0xd2511f5318187825 */ /* 0x000fec00078e00ff */
[----:B------:R1:W2:Y:S01]  /*16390*/  MUFU.EX2 R143, R19 ;  /* 0x00000013008f7308 */ /* 0x0002a20000000800 */
[----:B------:R-:W-:Y:S01]  /*163a0*/  LOP3.LUT R17, R3, R17, RZ, 0xc0, !PT ;  /* 0x0000001103117212 */ /* 0x000fe200078ec0ff */
[----:B------:R-:W-:Y:S01]  /*163b0*/  IMAD.MOV.U32 R87, RZ, RZ, R186 ;  /* 0x000000ffff577224 */ /* 0x000fe200078e00ba */
[----:B------:R-:W-:Y:S01]  /*163c0*/  LOP3.LUT R106, R114, UR10, R25, 0x96, !PT ;  /* 0x0000000a726a7c12 */ /* 0x000fe2000f8e9619 */
[----:B------:R-:W-:Y:S01]  /*163d0*/  IMAD.WIDE.U32 R114, R0, -0x326172a9, RZ ;  /* 0xcd9e8d5700727825 */ /* 0x000fe200078e00ff */
[----:B------:R-:W-:Y:S05]  /*163e0*/  F2FP.BF16.F32.PACK_AB R7, R151, R153 ;  /* 0x000000999707723e */ /* 0x000fea00000010ff */
[----:B------:R-:W-:Y:S01]  /*163f0*/  MUFU.EX2 R90, R90 ;  /* 0x0000005a005a7308 */ /* 0x000fe20000000800 */
[----:B------:R-:W-:Y:S01]  /*16400*/  IMAD.WIDE.U32 R106, R106, -0x326172a9, RZ ;  /* 0xcd9e8d576a6a7825 */ /* 0x000fe200078e00ff */
[----:B------:R-:W-:Y:S08]  /*16410*/  LOP3.LUT R5, R142, UR13, R115, 0x96, !PT ;  /* 0x0000000d8e057c12 */ /* 0x000ff0000f8e9673 */
[----:B------:R-:W-:Y:S01]  /*16420*/  MUFU.EX2 R91, R91 ;  /* 0x0000005b005b7308 */ /* 0x000fe20000000800 */
[----:B------:R-:W-:Y:S01]  /*16430*/  LOP3.LUT R20, R7, R20, RZ, 0xc0, !PT ;  /* 0x0000001407147212 */ /* 0x000fe200078ec0ff */
[----:B------:R-:W-:Y:S01]  /*16440*/  IMAD.MOV.U32 R3, RZ, RZ, R106 ;  /* 0x000000ffff037224 */ /* 0x000fe200078e006a */
[C---:B------:R-:W-:Y:S07]  /*16450*/  PRMT R115, R106.reuse, 0x7771, RZ ;  /* 0x000077716a737816 */ /* 0x040fee00000000ff */
[----:B------:R-:W-:Y:S01]  /*16460*/  MUFU.EX2 R142, R27 ;  /* 0x0000001b008e7308 */ /* 0x000fe20000000800 */
[C---:B------:R-:W-:Y:S01]  /*16470*/  PRMT R113, R106.reuse, 0x7773, RZ ;  /* 0x000077736a717816 */ /* 0x040fe200000000ff */
[----:B------:R-:W-:Y:S01]  /*16480*/  IMAD.MOV.U32 R161, RZ, RZ, R87 ;  /* 0x000000ffffa17224 */ /* 0x000fe200078e0057 */
[----:B------:R-:W-:Y:S07]  /*16490*/  PRMT R106, R106, 0x7772, RZ ;  /* 0x000077726a6a7816 */ /* 0x000fee00000000ff */
[----:B------:R-:W-:Y:S01]  /*164a0*/  MUFU.EX2 R144, R144 ;  /* 0x0000009000907308 */ /* 0x000fe20000000800 */
[--C-:B-1----:R-:W-:Y:S01]  /*164b0*/  HSET2.LE.AND R19, R162, R6.reuse, PT ;  /* 0x00000006a2137233 */ /* 0x102fe20003803000 */
[----:B------:R-:W-:Y:S01]  /*164c0*/  IMAD.MOV.U32 R162, RZ, RZ, R79 ;  /* 0x000000ffffa27224 */ /* 0x000fe200078e004f */
[----:B------:R-:W-:Y:S01]  /*164d0*/  LOP3.LUT R0, R114, UR12, R107, 0x96, !PT ;  /* 0x0000000c72007c12 */ /* 0x000fe2000f8e966b */
[----:B------:R-:W-:Y:S01]  /*164e0*/  IMAD.MOV.U32 R79, RZ, RZ, R123 ;  /* 0x000000ffff4f7224 */ /* 0x000fe200078e007b */
[----:B------:R-:W-:Y:S01]  /*164f0*/  PRMT R113, R106, 0x5410, R113 ;  /* 0x000054106a717816 */ /* 0x000fe20000000071 */
[----:B------:R-:W-:Y:S01]  /*16500*/  IMAD.WIDE.U32 R106, R5, -0x2daee0ad, RZ ;  /* 0xd2511f53056a7825 */ /* 0x000fe200078e00ff */
[----:B--2---:R-:W-:Y:S03]  /*16510*/  F2FP.BF16.F32.PACK_AB R5, R143, R150 ;  /* 0x000000968f05723e */ /* 0x004fe600000010ff */
[----:B------:R-:W1:Y:S01]  /*16520*/  MUFU.EX2 R123, R26 ;  /* 0x0000001a007b7308 */ /* 0x000e620000000800 */
[----:B------:R-:W-:Y:S01]  /*16530*/  LOP3.LUT R3, R3, 0xff, RZ, 0xc0, !PT ;  /* 0x000000ff03037812 */ /* 0x000fe200078ec0ff */
[----:B------:R-:W-:Y:S01]  /*16540*/  IMAD.MOV.U32 R7, RZ, RZ, R187 ;  /* 0x000000ffff077224 */ /* 0x000fe200078e00bb */
[----:B------:R-:W-:Y:S01]  /*16550*/  LOP3.LUT R21, R5, R21, RZ, 0xc0, !PT ;  /* 0x0000001505157212 */ /* 0x000fe200078ec0ff */
[----:B------:R-:W-:Y:S01]  /*16560*/  IMAD.MOV.U32 R5, RZ, RZ, R106 ;  /* 0x000000ffff057224 */ /* 0x000fe200078e006a */
[----:B------:R-:W-:Y:S05]  /*16570*/  PRMT R96, R106, 0x7771, RZ ;  /* 0x000077716a607816 */ /* 0x000fea00000000ff */
[----:B------:R-:W-:Y:S01]  /*16580*/  MUFU.EX2 R161, R161 ;  /* 0x000000a100a17308 */ /* 0x000fe20000000800 */
[----:B------:R-:W-:Y:S02]  /*16590*/  PRMT R115, R3, 0x5410, R115 ;  /* 0x0000541003737816 */ /* 0x000fe40000000073 */
[----:B------:R-:W-:Y:S07]  /*165a0*/  LOP3.LUT R5, R5, 0xff, RZ, 0xc0, !PT ;  /* 0x000000ff05057812 */ /* 0x000fee00078ec0ff */
[----:B------:R-:W-:Y:S01]  /*165b0*/  MUFU.EX2 R131, R131 ;  /* 0x0000008300837308 */ /* 0x000fe20000000800 */
[----:B------:R-:W-:Y:S02]  /*165c0*/  F2FP.BF16.F32.PACK_AB R3, R165, R168 ;  /* 0x000000a8a503723e */ /* 0x000fe400000010ff */
[----:B------:R-:W-:Y:S07]  /*165d0*/  PRMT R96, R5, 0x5410, R96 ;  /* 0x0000541005607816 */ /* 0x000fee0000000060 */
[----:B------:R-:W-:Y:S01]  /*165e0*/  MUFU.EX2 R162, R162 ;  /* 0x000000a200a27308 */ /* 0x000fe20000000800 */
[----:B-1----:R-:W-:Y:S02]  /*165f0*/  F2FP.BF16.F32.PACK_AB R5, R123, R142 ;  /* 0x0000008e7b05723e */ /* 0x002fe400000010ff */
[C---:B------:R-:W-:Y:S07]  /*16600*/  LOP3.LUT R114, R0.reuse, 0xff, RZ, 0xc0, !PT ;  /* 0x000000ff00727812 */ /* 0x040fee00078ec0ff */
[----:B------:R-:W1:Y:S01]  /*16610*/  MUFU.EX2 R154, R154 ;  /* 0x0000009a009a7308 */ /* 0x000e620000000800 */
[----:B------:R-:W-:Y:S02]  /*16620*/  LOP3.LUT R23, R5, R23, RZ, 0xc0, !PT ;  /* 0x0000001705177212 */ /* 0x000fe400078ec0ff */
[----:B------:R-:W-:Y:S07]  /*16630*/  LOP3.LUT R5, R0, 0xffff, RZ, 0xc0, !PT ;  /* 0x0000ffff00057812 */ /* 0x000fee00078ec0ff */
[----:B------:R-:W-:Y:S01]  /*16640*/  MUFU.EX2 R126, R126 ;  /* 0x0000007e007e7308 */ /* 0x000fe20000000800 */
[----:B------:R-:W-:Y:S02]  /*16650*/  LOP3.LUT R19, R3, R19, RZ, 0xc0, !PT ;  /* 0x0000001303137212 */ /* 0x000fe400078ec0ff */
[----:B------:R-:W-:Y:S07]  /*16660*/  SHF.R.U32.HI R5, RZ, 0x8, R5 ;  /* 0x00000008ff057819 */ /* 0x000fee0000011605 */
[----:B------:R-:W-:Y:S01]  /*16670*/  MUFU.EX2 R120, R120 ;  /* 0x0000007800787308 */ /* 0x000fe20000000800 */
[----:B------:R-:W-:Y:S01]  /*16680*/  LOP3.LUT R3, R24, UR9, R107, 0x96, !PT ;  /* 0x0000000918037c12 */ /* 0x000fe2000f8e966b */
[----:B------:R-:W-:Y:S01]  /*16690*/  IMAD.WIDE.U32 R24, R82, -0x2daee0ad, RZ ;  /* 0xd2511f5352187825 */ /* 0x000fe200078e00ff */
[--C-:B------:R-:W-:Y:S07]  /*166a0*/  PRMT R114, R114, 0x5410, R5.reuse ;  /* 0x0000541072727816 */ /* 0x100fee0000000005 */
[----:B------:R-:W-:Y:S01]  /*166b0*/  MUFU.EX2 R85, R85 ;  /* 0x0000005500557308 */ /* 0x000fe20000000800 */
[----:B------:R-:W-:Y:S02]  /*166c0*/  PRMT R5, R0, 0x7632, R5 ;  /* 0x0000763200057816 */ /* 0x000fe40000000005 */
[----:B------:R-:W-:Y:S07]  /*166d0*/  SHF.R.U32.HI R107, RZ, 0x18, R0 ;  /* 0x00000018ff6b7819 */ /* 0x000fee0000011600 */
[----:B------:R-:W-:Y:S01]  /*166e0*/  MUFU.EX2 R84, R84 ;  /* 0x0000005400547308 */ /* 0x000fe20000000800 */
[C---:B------:R-:W-:Y:S02]  /*166f0*/  LOP3.LUT R0, R3.reuse, 0xffff, RZ, 0xc0, !PT ;  /* 0x0000ffff03007812 */ /* 0x040fe400078ec0ff */
[----:B------:R-:W-:Y:S07]  /*16700*/  LOP3.LUT R97, R3, 0xff, RZ, 0xc0, !PT ;  /* 0x000000ff03617812 */ /* 0x000fee00078ec0ff */
[----:B------:R-:W-:Y:S01]  /*16710*/  MUFU.EX2 R80, R80 ;  /* 0x0000005000507308 */ /* 0x000fe20000000800 */
[----:B------:R-:W-:Y:S02]  /*16720*/  SHF.R.U32.HI R0, RZ, 0x8, R0 ;  /* 0x00000008ff007819 */ /* 0x000fe40000011600 */
[----:B------:R-:W-:Y:S07]  /*16730*/  SHF.R.U32.HI R89, RZ, 0x18, R3 ;  /* 0x00000018ff597819 */ /* 0x000fee0000011603 */
[----:B------:R-:W-:Y:S01]  /*16740*/  MUFU.EX2 R81, R81 ;  /* 0x0000005100517308 */ /* 0x000fe20000000800 */
[--C-:B------:R-:W-:Y:S02]  /*16750*/  PRMT R97, R97, 0x5410, R0.reuse ;  /* 0x0000541061617816 */ /* 0x100fe40000000000 */
[----:B------:R-:W-:Y:S07]  /*16760*/  PRMT R0, R3, 0x7632, R0 ;  /* 0x0000763203007816 */ /* 0x000fee0000000000 */
[----:B------:R-:W-:Y:S01]  /*16770*/  MUFU.EX2 R48, R48 ;  /* 0x0000003000307308 */ /* 0x000fe20000000800 */
[----:B------:R-:W-:Y:S02]  /*16780*/  PRMT R104, R106, 0x7773, RZ ;  /* 0x000077736a687816 */ /* 0x000fe400000000ff */
[----:B------:R-:W-:Y:S07]  /*16790*/  LOP3.LUT R0, R0, 0xff, RZ, 0xc0, !PT ;  /* 0x000000ff00007812 */ /* 0x000fee00078ec0ff */
[----:B------:R-:W-:Y:S01]  /*167a0*/  MUFU.EX2 R49, R49 ;  /* 0x0000003100317308 */ /* 0x000fe20000000800 */
[----:B------:R-:W-:Y:S02]  /*167b0*/  PRMT R106, R106, 0x7772, RZ ;  /* 0x000077726a6a7816 */ /* 0x000fe400000000ff */
[----:B------:R-:W-:Y:S07]  /*167c0*/  PRMT R89, R0, 0x5410, R89 ;  /* 0x0000541000597816 */ /* 0x000fee0000000059 */
[----:B------:R-:W-:Y:S01]  /*167d0*/  MUFU.EX2 R56, R56 ;  /* 0x0000003800387308 */ /* 0x000fe20000000800 */
[----:B------:R-:W-:Y:S02]  /*167e0*/  LOP3.LUT R0, R83, R238, RZ, 0x3c, !PT ;  /* 0x000000ee53007212 */ /* 0x000fe400078e3cff */
[----:B------:R-:W-:Y:S01]  /*167f0*/  PRMT R104, R106, 0x5410, R104 ;  /* 0x000054106a687816 */ /* 0x000fe20000000068 */
[----:B------:R-:W-:Y:S06]  /*16800*/  IMAD.MOV.U32 R106, RZ, RZ, R236 ;  /* 0x000000ffff6a7224 */ /* 0x000fec00078e00ec */
[----:B------:R-:W-:Y:S01]  /*16810*/  MUFU.EX2 R63, R63 ;  /* 0x0000003f003f7308 */ /* 0x000fe20000000800 */
[----:B------:R-:W-:Y:S01]  /*16820*/  IMAD.WIDE.U32 R26, R0, -0x2daee0ad, RZ ;  /* 0xd2511f53001a7825 */ /* 0x000fe200078e00ff */
[----:B------:R-:W-:Y:S08]  /*16830*/  LOP3.LUT R113, R113, 0xff00ff, RZ, 0xc0, !PT ;  /* 0x00ff00ff71717812 */ /* 0x000ff000078ec0ff */
[----:B------:R-:W-:Y:S01]  /*16840*/  MUFU.EX2 R247, R247 ;  /* 0x000000f700f77308 */ /* 0x000fe20000000800 */
[----:B------:R-:W-:Y:S01]  /*16850*/  @P1 VIADD R106, R226, 0xffffffe0 ;  /* 0xffffffe0e26a1836 */ /* 0x000fe20000000000 */
[----:B------:R-:W-:Y:S02]  /*16860*/  LOP3.LUT R0, R230, UR16, R27, 0x96, !PT ;  /* 0x00000010e6007c12 */ /* 0x000fe4000f8e961b */
[----:B------:R-:W-:Y:S06]  /*16870*/  LOP3.LUT R3, R26, UR15, R25, 0x96, !PT ;  /* 0x0000000f1a037c12 */ /* 0x000fec000f8e9619 */
[----:B------:R-:W-:Y:S01]  /*16880*/  MUFU.EX2 R248, R248 ;  /* 0x000000f800f87308 */ /* 0x000fe20000000800 */
[----:B------:R-:W-:Y:S01]  /*16890*/  LOP3.LUT R5, R5, 0xff, RZ, 0xc0, !PT ;  /* 0x000000ff05057812 */ /* 0x000fe200078ec0ff */
[----:B------:R-:W-:Y:S01]  /*168a0*/  IMAD.WIDE.U32 R26, R0, -0x326172a9, RZ ;  /* 0xcd9e8d57001a7825 */ /* 0x000fe200078e00ff */
[----:B------:R-:W-:Y:S07]  /*168b0*/  LOP3.LUT R104, R104, 0xff00ff, RZ, 0xc0, !PT ;  /* 0x00ff00ff68687812 */ /* 0x000fee00078ec0ff */
[----:B------:R-:W-:Y:S01]  /*168c0*/  MUFU.EX2 R246, R246 ;  /* 0x000000f600f67308 */ /* 0x000fe20000000800 */
[----:B------:R-:W-:Y:S01]  /*168d0*/  PRMT R107, R5, 0x5410, R107 ;  /* 0x00005410056b7816 */ /* 0x000fe2000000006b */
[----:B------:R-:W-:Y:S01]  /*168e0*/  IMAD.WIDE.U32 R186, R3, -0x326172a9, RZ ;  /* 0xcd9e8d5703ba7825 */ /* 0x000fe200078e00ff */
[----:B------:R-:W-:Y:S07]  /*168f0*/  LOP3.LUT R0, R244, UR8, R27, 0x96, !PT ;  /* 0x00000008f4007c12 */ /* 0x000fee000f8e961b */
[----:B------:R-:W-:Y:S01]  /*16900*/  MUFU.EX2 R92, R92 ;  /* 0x0000005c005c7308 */ /* 0x000fe20000000800 */
[----:B------:R-:W-:Y:S01]  /*16910*/  LOP3.LUT R26, R26, UR14, R187, 0x96, !PT ;  /* 0x0000000e1a1a7c12 */ /* 0x000fe2000f8e96bb */
[----:B------:R-:W-:Y:S08]  /*16920*/  IMAD.WIDE.U32 R82, R0, -0x2daee0ad, RZ ;  /* 0xd2511f5300527825 */ /* 0x000ff000078e00ff */
[----:B------:R-:W-:Y:S01]  /*16930*/  MUFU.EX2 R101, R101 ;  /* 0x0000006500657308 */ /* 0x000fe20000000800 */
[----:B------:R-:W-:Y:S01]  /*16940*/  IMAD.WIDE.U32 R26, R26, -0x2daee0ad, RZ ;  /* 0xd2511f531a1a7825 */ /* 0x000fe200078e00ff */
[----:B------:R-:W-:Y:S08]  /*16950*/  LOP3.LUT R0, R24, UR11, R83, 0x96, !PT ;  /* 0x0000000b18007c12 */ /* 0x000ff0000f8e9653 */
[----:B------:R-:W-:Y:S01]  /*16960*/  MUFU.EX2 R93, R93 ;  /* 0x0000005d005d7308 */ /* 0x000fe20000000800 */
[----:B------:R-:W-:Y:S01]  /*16970*/  IMAD.MOV.U32 R187, RZ, RZ, R7 ;  /* 0x000000ffffbb7224 */ /* 0x000fe200078e0007 */
[----:B------:R-:W-:Y:S01]  /*16980*/  LOP3.LUT R82, R82, UR10, R27, 0x96, !PT ;  /* 0x0000000a52527c12 */ /* 0x000fe2000f8e961b */
[----:B------:R-:W-:Y:S07]  /*16990*/  IMAD.WIDE.U32 R24, R0, -0x326172a9, RZ ;  /* 0xcd9e8d5700187825 */ /* 0x000fee00078e00ff */
[----:B------:R-:W-:Y:S01]  /*169a0*/  MUFU.EX2 R127, R127 ;  /* 0x0000007f007f7308 */ /* 0x000fe20000000800 */
[----:B------:R-:W-:Y:S01]  /*169b0*/  IMAD.WIDE.U32 R82, R82, -0x326172a9, RZ ;  /* 0xcd9e8d5752527825 */ /* 0x000fe200078e00ff */
[----:B------:R-:W-:Y:S08]  /*169c0*/  LOP3.LUT R0, R186, UR13, R25, 0x96, !PT ;  /* 0x0000000dba007c12 */ /* 0x000ff0000f8e9619 */
[----:B------:R-:W-:Y:S01]  /*169d0*/  MUFU.EX2 R187, R187 ;  /* 0x000000bb00bb7308 */ /* 0x000fe20000000800 */
[----:B------:R-:W-:Y:S01]  /*169e0*/  IMAD.MOV.U32 R186, RZ, RZ, R79 ;  /* 0x000000ffffba7224 */ /* 0x000fe200078e004f */
[----:B------:R-:W-:Y:S01]  /*169f0*/  LOP3.LUT R79, R24, UR12, R83, 0x96, !PT ;  /* 0x0000000c184f7c12 */ /* 0x000fe2000f8e9653 */
[----:B------:R-:W-:Y:S01]  /*16a00*/  IMAD.WIDE.U32 R24, R0, -0x2daee0ad, RZ ;  /* 0xd2511f5300187825 */ /* 0x000fe200078e00ff */
[----:B------:R-:W-:Y:S06]  /*16a10*/  MOV R3, R82 ;  /* 0x0000005200037202 */ /* 0x000fec0000000f00 */
[----:B------:R-:W-:Y:S01]  /*16a20*/  MUFU.EX2 R94, R94 ;  /* 0x0000005e005e7308 */ /* 0x000fe20000000800 */
[----:B------:R-:W-:Y:S01]  /*16a30*/  PRMT R83, R82, 0x7771, RZ ;  /* 0x0000777152537816 */ /* 0x000fe200000000ff */
[----:B------:R-:W-:Y:S01]  /*16a40*/  IMAD.MOV.U32 R0, RZ, RZ, R24 ;  /* 0x000000ffff007224 */ /* 0x000fe200078e0018 */
[----:B------:R-:W-:Y:S07]  /*16a50*/  LOP3.LUT R3, R3, 0xff, RZ, 0xc0, !PT ;  /* 0x000000ff03037812 */ /* 0x000fee00078ec0ff */
[----:B------:R-:W-:Y:S01]  /*16a60*/  MUFU.EX2 R95, R95 ;  /* 0x0000005f005f7308 */ /* 0x000fe20000000800 */
[----:B------:R-:W-:Y:S02]  /*16a70*/  PRMT R7, R24, 0x7772, RZ ;  /* 0x0000777218077816 */ /* 0x000fe400000000ff */
[----:B------:R-:W-:Y:S07]  /*16a80*/  PRMT R83, R3, 0x5410, R83 ;  /* 0x0000541003537816 */ /* 0x000fee0000000053 */
[----:B------:R-:W-:Y:S01]  /*16a90*/  MUFU.EX2 R46, R46 ;  /* 0x0000002e002e7308 */ /* 0x000fe20000000800 */
[C---:B------:R-:W-:Y:S02]  /*16aa0*/  PRMT R3, R82.reuse, 0x7773, RZ ;  /* 0x0000777352037816 */ /* 0x040fe400000000ff */
[----:B------:R-:W-:Y:S07]  /*16ab0*/  PRMT R82, R82, 0x7772, RZ ;  /* 0x0000777252527816 */ /* 0x000fee00000000ff */
[----:B------:R-:W-:Y:S01]  /*16ac0*/  MUFU.EX2 R44, R44 ;  /* 0x0000002c002c7308 */ /* 0x000fe20000000800 */
[----:B------:R-:W-:Y:S02]  /*16ad0*/  LOP3.LUT R5, R0, 0xff, RZ, 0xc0, !PT ;  /* 0x000000ff00057812 */ /* 0x000fe400078ec0ff */
[----:B------:R-:W-:Y:S07]  /*16ae0*/  PRMT R82, R82, 0x5410, R3 ;  /* 0x0000541052527816 */ /* 0x000fee0000000003 */
[----:B------:R-:W-:Y:S01]  /*16af0*/  MUFU.EX2 R45, R45 ;  /* 0x0000002d002d7308 */ /* 0x000fe20000000800 */
[----:B------:R-:W-:Y:S02]  /*16b00*/  LOP3.LUT R3, R26, UR9, R25, 0x96, !PT ;  /* 0x000000091a037c12 */ /* 0x000fe4000f8e9619 */
[C---:B------:R-:W-:Y:S07]  /*16b10*/  PRMT R0, R24.reuse, 0x7771, RZ ;  /* 0x0000777118007816 */ /* 0x040fee00000000ff */
[----:B------:R-:W-:Y:S01]  /*16b20*/  MUFU.EX2 R52, R52 ;  /* 0x0000003400347308 */ /* 0x000fe20000000800 */
[----:B------:R-:W-:Y:S02]  /*16b30*/  LOP3.LUT R87, R79, 0xffff, RZ, 0xc0, !PT ;  /* 0x0000ffff4f577812 */ /* 0x000fe400078ec0ff */
[----:B------:R-:W-:Y:S07]  /*16b40*/  PRMT R0, R5, 0x5410, R0 ;  /* 0x0000541005007816 */ /* 0x000fee0000000000 */
[----:B------:R-:W-:Y:S01]  /*16b50*/  MUFU.EX2 R53, R53 ;  /* 0x0000003500357308 */ /* 0x000fe20000000800 */
[----:B------:R-:W-:Y:S02]  /*16b60*/  PRMT R5, R24, 0x7773, RZ ;  /* 0x0000777318057816 */ /* 0x000fe400000000ff */
[----:B------:R-:W-:Y:S07]  /*16b70*/  LOP3.LUT R24, R3, 0xff, RZ, 0xc0, !PT ;  /* 0x000000ff03187812 */ /* 0x000fee00078ec0ff */
[----:B------:R-:W-:Y:S01]  /*16b80*/  MUFU.EX2 R68, R68 ;  /* 0x0000004400447308 */ /* 0x000fe20000000800 */
[----:B------:R-:W-:Y:S02]  /*16b90*/  PRMT R7, R7, 0x5410, R5 ;  /* 0x0000541007077816 */ /* 0x000fe40000000005 */
[----:B------:R-:W-:Y:S07]  /*16ba0*/  LOP3.LUT R5, R79, 0xff, RZ, 0xc0, !PT ;  /* 0x000000ff4f057812 */ /* 0x000fee00078ec0ff */
[----:B------:R-:W-:Y:S01]  /*16bb0*/  MUFU.EX2 R76, R76 ;  /* 0x0000004c004c7308 */ /* 0x000fe20000000800 */
[----:B------:R-:W-:Y:S02]  /*16bc0*/  SHF.R.U32.HI R87, RZ, 0x8, R87 ;  /* 0x00000008ff577819 */ /* 0x000fe40000011657 */
[----:B------:R-:W-:Y:S07]  /*16bd0*/  LOP3.LUT R82, R82, 0xff00ff, RZ, 0xc0, !PT ;  /* 0x00ff00ff52527812 */ /* 0x000fee00078ec0ff */
[----:B------:R-:W-:Y:S01]  /*16be0*/  MUFU.EX2 R60, R60 ;  /* 0x0000003c003c7308 */ /* 0x000fe20000000800 */
[----:B------:R-:W-:Y:S02]  /*16bf0*/  PRMT R87, R5, 0x5410, R87 ;  /* 0x0000541005577816 */ /* 0x000fe40000000057 */
[----:B------:R-:W-:Y:S07]  /*16c00*/  PRMT R5, R79, 0x7632, R5 ;  /* 0x000076324f057816 */ /* 0x000fee0000000005 */
[----:B------:R-:W-:Y:S01]  /*16c10*/  MUFU.EX2 R61, R61 ;  /* 0x0000003d003d7308 */ /* 0x000fe20000000800 */
[----:B------:R-:W-:Y:S02]  /*16c20*/  SHF.R.U32.HI R79, RZ, 0x18, R79 ;  /* 0x00000018ff4f7819 */ /* 0x000fe4000001164f */
[----:B------:R-:W-:Y:S07]  /*16c30*/  LOP3.LUT R5, R5, 0xff, RZ, 0xc0, !PT ;  /* 0x000000ff05057812 */ /* 0x000fee00078ec0ff */
[----:B------:R-:W-:Y:S01]  /*16c40*/  MUFU.EX2 R55, R55 ;  /* 0x0000003700377308 */ /* 0x000fe20000000800 */
[----:B------:R-:W-:Y:S02]  /*16c50*/  LOP3.LUT R7, R7, 0xff00ff, RZ, 0xc0, !PT ;  /* 0x00ff00ff07077812 */ /* 0x000fe400078ec0ff */
[----:B------:R-:W-:Y:S07]  /*16c60*/  PRMT R79, R5, 0x5410, R79 ;  /* 0x00005410054f7816 */ /* 0x000fee000000004f */
[----:B------:R-:W-:Y:S01]  /*16c70*/  MUFU.EX2 R62, R62 ;  /* 0x0000003e003e7308 */ /* 0x000fe20000000800 */
[C---:B------:R-:W-:Y:S02]  /*16c80*/  LOP3.LUT R5, R3.reuse, 0xffff, RZ, 0xc0, !PT ;  /* 0x0000ffff03057812 */ /* 0x040fe400078ec0ff */
[--C-:B------:R-:W-:Y:S07]  /*16c90*/  HSET2.LE.AND R0, R0, R6.reuse, PT ;  /* 0x0000000600007233 */ /* 0x100fee0003803000 */
[----:B------:R-:W-:Y:S01]  /*16ca0*/  MUFU.EX2 R47, R47 ;  /* 0x0000002f002f7308 */ /* 0x000fe20000000800 */
[----:B------:R-:W-:Y:S02]  /*16cb0*/  SHF.R.U32.HI R5, RZ, 0x8, R5 ;  /* 0x00000008ff057819 */ /* 0x000fe40000011605 */
[--C-:B------:R-:W-:Y:S07]  /*16cc0*/  HSET2.LE.AND R7, R7, R6.reuse, PT ;  /* 0x0000000607077233 */ /* 0x100fee0003803000 */
[----:B------:R-:W-:Y:S01]  /*16cd0*/  MUFU.EX2 R54, R54 ;  /* 0x0000003600367308 */ /* 0x000fe20000000800 */
[----:B------:R-:W-:Y:S02]  /*16ce0*/  PRMT R5, R24, 0x5410, R5 ;  /* 0x0000541018057816 */ /* 0x000fe40000000005 */
[----:B------:R-:W-:Y:S07]  /*16cf0*/  PRMT R24, R3, 0x7632, R24 ;  /* 0x0000763203187816 */ /* 0x000fee0000000018 */
[----:B------:R-:W-:Y:S01]  /*16d00*/  MUFU.EX2 R71, R71 ;  /* 0x0000004700477308 */ /* 0x000fe20000000800 */
[----:B------:R-:W-:Y:S02]  /*16d10*/  SHF.R.U32.HI R3, RZ, 0x18, R3 ;  /* 0x00000018ff037819 */ /* 0x000fe40000011603 */
[----:B------:R-:W-:Y:S07]  /*16d20*/  LOP3.LUT R24, R24, 0xff, RZ, 0xc0, !PT ;  /* 0x000000ff18187812 */ /* 0x000fee00078ec0ff */
[----:B------:R-:W-:Y:S01]  /*16d30*/  MUFU.EX2 R72, R72 ;  /* 0x0000004800487308 */ /* 0x000fe20000000800 */
[----:B------:R-:W-:Y:S09]  /*16d40*/  PRMT R3, R24, 0x5410, R3 ;  /* 0x0000541018037816 */ /* 0x000ff20000000003 */
[----:B------:R-:W-:Y:S01]  /*16d50*/  MUFU.EX2 R73, R73 ;  /* 0x0000004900497308 */ /* 0x000fe20000000800 */
[----:B------:R-:W2:Y:S01]  /*16d60*/  LDSM.16.MT88.4 R24, [R227+0x4000] ;  /* 0x00400000e318783b */ /* 0x000ea20000004200 */
[--C-:B------:R-:W-:Y:S08]  /*16d70*/  HSET2.LE.AND R3, R3, R6.reuse, PT ;  /* 0x0000000603037233 */ /* 0x100ff00003803000 */
        /* <DEDUP_REMOVED lines=9> */
[-C--:B--2---:R-:W-:Y:S09]  /*16e10*/  HMMA.16816.F32.BF16 R220, R8, R24.reuse, R220 ;  /* 0x0000001808dc723c */ /* 0x084ff200000418dc */
[----:B------:R-:W-:Y:S10]  /*16e20*/  MUFU.EX2 R50, R50 ;  /* 0x0000003200327308 */ /* 0x000ff40000000800 */
[----:B------:R-:W-:Y:S01]  /*16e30*/  MUFU.EX2 R51, R51 ;  /* 0x0000003300337308 */ /* 0x000fe20000000800 */
[C---:B------:R-:W-:Y:S09]  /*16e40*/  HMMA.16816.F32.BF16 R204, R16.reuse, R24, R204 ;  /* 0x0000001810cc723c */ /* 0x040ff200000418cc */
[----:B------:R-:W-:Y:S01]  /*16e50*/  MUFU.EX2 R58, R58 ;  /* 0x0000003a003a7308 */ /* 0x000fe20000000800 */
[-C--:B------:R-:W-:Y:S08]  /*16e60*/  HMMA.16816.F32.BF16 R200, R16, R26.reuse, R200 ;  /* 0x0000001a10c8723c */ /* 0x080ff000000418c8 */
[C---:B------:R-:W-:Y:S01]  /*16e70*/  HMMA.16816.F32.BF16 R216, R8.reuse, R26, R216 ;  /* 0x0000001a08d8723c */ /* 0x040fe200000418d8 */
[----:B------:R-:W2:Y:S07]  /*16e80*/  LDSM.16.MT88.4 R24, [R106] ;  /* 0x000000006a18783b */ /* 0x000eae0000004200 */
[C---:B--2---:R-:W-:Y:S08]  /*16e90*/  HMMA.16816.F32.BF16 R212, R8.reuse, R24, R212 ;  /* 0x0000001808d4723c */ /* 0x044ff000000418d4 */
[-C--:B------:R-:W-:Y:S01]  /*16ea0*/  HMMA.16816.F32.BF16 R208, R8, R26.reuse, R208 ;  /* 0x0000001a08d0723c */ /* 0x080fe200000418d0 */
[----:B------:R-:W2:Y:S07]  /*16eb0*/  LDSM.16.MT88.4 R8, [R227+0x4400] ;  /* 0x00440000e308783b */ /* 0x000eae0000004200 */
[C---:B------:R-:W-:Y:S01]  /*16ec0*/  HMMA.16816.F32.BF16 R192, R16.reuse, R26, R192 ;  /* 0x0000001a10c0723c */ /* 0x040fe200000418c0 */
[----:B------:R-:W-:Y:S10]  /*16ed0*/  MUFU.EX2 R26, R186 ;  /* 0x000000ba001a7308 */ /* 0x000ff40000000800 */
[----:B------:R-:W-:Y:S01]  /*16ee0*/  MUFU.EX2 R186, R167 ;  /* 0x000000a700ba7308 */ /* 0x000fe20000000800 */
[----:B------:R-:W-:Y:S09]  /*16ef0*/  HMMA.16816.F32.BF16 R196, R16, R24, R196 ;  /* 0x0000001810c4723c */ /* 0x000ff200000418c4 */
[----:B------:R-:W3:Y:S01]  /*16f00*/  MUFU.EX2 R167, R191 ;  /* 0x000000bf00a77308 */ /* 0x000ee20000000800 */
[----:B------:R-:W-:Y:S01]  /*16f10*/  FADD.FTZ R17, R190, R188 ;  /* 0x000000bcbe117221 */ /* 0x000fe20000010000 */
[----:B------:R-:W-:Y:S08]  /*16f20*/  FADD.FTZ R25, R183, R180 ;  /* 0x000000b4b7197221 */ /* 0x000ff00000010000 */
[----:B------:R-:W-:Y:S01]  /*16f30*/  MUFU.EX2 R188, R181 ;  /* 0x000000b500bc7308 */ /* 0x000fe20000000800 */
[----:B------:R-:W-:Y:S01]  /*16f40*/  FADD.FTZ R19, R178, R2 ;  /* 0x00000002b2137221 */ /* 0x000fe20000010000 */
[----:B------:R-:W-:Y:S01]  /*16f50*/  FADD.FTZ R24, R229, R177 ;  /* 0x000000b1e5187221 */ /* 0x000fe20000010000 */
[--C-:B------:R-:W-:Y:S07]  /*16f60*/  HSET2.LE.AND R18, R146, R6.reuse, PT ;  /* 0x0000000692127233 */ /* 0x100fee0003803000 */
[----:B------:R4:W-:Y:S01]  /*16f70*/  MUFU.EX2 R2, R176 ;  /* 0x000000b000027308 */ /* 0x0009e20000000800 */
[--C-:B------:R-:W-:Y:S01]  /*16f80*/  HSET2.LE.AND R16, R148, R6.reuse, PT ;  /* 0x0000000694107233 */ /* 0x100fe20003803000 */
[----:B------:R-:W-:Y:S01]  /*16f90*/  IMAD.MOV.U32 R148, RZ, RZ, R17 ;  /* 0x000000ffff947224 */ /* 0x000fe200078e0011 */
[----:B-1----:R-:W-:Y:S07]  /*16fa0*/  F2FP.BF16.F32.PACK_AB R17, R154, R162 ;  /* 0x000000a29a11723e */ /* 0x002fee00000010ff */
[----:B------:R1:W1:Y:S01]  /*16fb0*/  MUFU.EX2 R146, R179 ;  /* 0x000000b300927308 */ /* 0x0002620000000800 */
[----:B------:R-:W1:Y:S01]  /*16fc0*/  S2R R229, SR_TID.X ;  /* 0x0000000000e57919 */ /* 0x000e620000002100 */
[----:B---3--:R-:W-:Y:S08]  /*16fd0*/  F2FP.BF16.F32.PACK_AB R27, R167, R186 ;  /* 0x000000baa71b723e */ /* 0x008ff000000010ff */
[----:B------:R3:W-:Y:S01]  /*16fe0*/  MUFU.EX2 R183, R32 ;  /* 0x0000002000b77308 */ /* 0x0007e20000000800 */
[----:B------:R3:W5:Y:S04]  /*16ff0*/  LDL.LU R191, [R1+0x18] ;  /* 0x0000180001bf7983 */ /* 0x0007680000300800 */
[----:B------:R3:W5:Y:S01]  /*17000*/  LDL.LU R190, [R1+0x14] ;  /* 0x0000140001be7983 */ /* 0x0007620000300800 */
[----:B----4-:R-:W-:Y:S01]  /*17010*/  IMAD.MOV.U32 R176, RZ, RZ, 0x20 ;  /* 0x00000020ffb07424 */ /* 0x010fe200078e00ff */
[-C--:B--2---:R-:W-:Y:S02]  /*17020*/  HMMA.16816.F32.BF16 R220, R12, R8.reuse, R220 ;  /* 0x000000080cdc723c */ /* 0x084fe400000418dc */
[----:B------:R4:W5:Y:S04]  /*17030*/  LDL.LU R181, [R1+0x10] ;  /* 0x0000100001b57983 */ /* 0x0009680000300800 */
[----:B------:R4:W5:Y:S02]  /*17040*/  LDL.LU R180, [R1+0xc] ;  /* 0x00000c0001b47983 */ /* 0x0009640000300800 */
[C---:B------:R-:W-:Y:S02]  /*17050*/  HMMA.16816.F32.BF16 R204, R20.reuse, R8, R204 ;  /* 0x0000000814cc723c */ /* 0x040fe400000418cc */
[----:B-1----:R4:W5:Y:S04]  /*17060*/  LDL.LU R179, [R1+0x8] ;  /* 0x0000080001b37983 */ /* 0x0029680000300800 */
[----:B------:R4:W5:Y:S02]  /*17070*/  LDL.LU R178, [R1+0x4] ;  /* 0x0000040001b27983 */ /* 0x0009640000300800 */
[-C--:B------:R-:W-:Y:S02]  /*17080*/  HMMA.16816.F32.BF16 R200, R20, R10.reuse, R200 ;  /* 0x0000000a14c8723c */ /* 0x080fe400000418c8 */
[----:B------:R4:W5:Y:S06]  /*17090*/  LDL.LU R177, [R1] ;  /* 0x0000000001b17983 */ /* 0x00096c0000300800 */
[C---:B------:R-:W-:Y:S01]  /*170a0*/  HMMA.16816.F32.BF16 R216, R12.reuse, R10, R216 ;  /* 0x0000000a0cd8723c */ /* 0x040fe200000418d8 */
[----:B------:R-:W1:Y:S07]  /*170b0*/  LDSM.16.MT88.4 R8, [R106+0x400] ;  /* 0x000400006a08783b */ /* 0x000e6e0000004200 */
[-C--:B-1----:R-:W-:Y:S08]  /*170c0*/  HMMA.16816.F32.BF16 R212, R12, R8.reuse, R212 ;  /* 0x000000080cd4723c */ /* 0x082ff000000418d4 */
[----:B------:R-:W-:Y:S04]  /*170d0*/  HMMA.16816.F32.BF16 R196, R20, R8, R196 ;  /* 0x0000000814c4723c */ /* 0x000fe800000418c4 */
[----:B------:R-:W-:Y:S04]  /*170e0*/  F2FP.BF16.F32.PACK_AB R8, R161, R252 ;  /* 0x000000fca108723e */ /* 0x000fe800000010ff */
[-C--:B------:R-:W-:Y:S01]  /*170f0*/  HMMA.16816.F32.BF16 R208, R12, R10.reuse, R208 ;  /* 0x0000000a0cd0723c */ /* 0x080fe200000418d0 */
[----:B------:R-:W1:Y:S04]  /*17100*/  LDSM.16.MT88.4 R12, [R227+0x4800] ;  /* 0x00480000e30c783b */ /* 0x000e680000004200 */
[----:B------:R-:W-:Y:S03]  /*17110*/  LOP3.LUT R18, R8, R18, RZ, 0xc0, !PT ;  /* 0x0000001208127212 */ /* 0x000fe600078ec0ff */
[----:B------:R-:W-:Y:S01]  /*17120*/  HMMA.16816.F32.BF16 R192, R20, R10, R192 ;  /* 0x0000000a14c0723c */ /* 0x000fe200000418c0 */
[----:B------:R-:W2:Y:S03]  /*17130*/  LDSM.16.MT88.4 R8, [R106+0x800] ;  /* 0x000800006a08783b */ /* 0x000ea60000004200 */
[--C-:B------:R-:W-:Y:S01]  /*17140*/  HSET2.LE.AND R22, R169, R6.reuse, PT ;  /* 0x00000006a9167233 */ /* 0x100fe20003803000 */
[----:B------:R-:W-:Y:S01]  /*17150*/  IMAD.MOV.U32 R169, RZ, RZ, R19 ;  /* 0x000000ffffa97224 */ /* 0x000fe200078e0013 */
[--C-:B------:R-:W-:Y:S01]  /*17160*/  HSET2.LE.AND R20, R251, R6.reuse, PT ;  /* 0x00000006fb147233 */ /* 0x100fe20003803000 */
[----:B------:R-:W-:Y:S01]  /*17170*/  IMAD.MOV.U32 R251, RZ, RZ, R26 ;  /* 0x000000fffffb7224 */ /* 0x000fe200078e001a */
[----:B------:R-:W-:Y:S01]  /*17180*/  F2FP.BF16.F32.PACK_AB R26, R146, R188 ;  /* 0x000000bc921a723e */ /* 0x000fe200000010ff */
[----:B---3--:R-:W-:Y:S01]  /*17190*/  IMAD.MOV.U32 R32, RZ, RZ, R169 ;  /* 0x000000ffff207224 */ /* 0x008fe200078e00a9 */
[----:B------:R-:W-:Y:S01]  /*171a0*/  F2FP.BF16.F32.PACK_AB R19, R131, R144 ;  /* 0x000000908313723e */ /* 0x000fe200000010ff */
[----:B------:R-:W-:Y:S01]  /*171b0*/  MUFU.EX2 R169, R42 ;  /* 0x0000002a00a97308 */ /* 0x000fe20000000800 */
[----:B------:R-:W-:Y:S01]  /*171c0*/  LOP3.LUT R20, R17, R20, RZ, 0xc0, !PT ;  /* 0x0000001411147212 */ /* 0x000fe200078ec0ff */
[----:B------:R-:W-:Y:S01]  /*171d0*/  FADD.FTZ R168, R168, R32 ;  /* 0x00000020a8a87221 */ /* 0x000fe20000010000 */
[----:B------:R-:W-:Y:S02]  /*171e0*/  LOP3.LUT R22, R19, R22, RZ, 0xc0, !PT ;  /* 0x0000001613167212 */ /* 0x000fe400078ec0ff */
[----:B------:R-:W-:Y:S01]  /*171f0*/  F2FP.BF16.F32.PACK_AB R21, R187, R251 ;  /* 0x000000fbbb15723e */ /* 0x000fe200000010ff */
[----:B------:R-:W-:Y:S01]  /*17200*/  FADD.FTZ R168, R165, R168 ;  /* 0x000000a8a5a87221 */ /* 0x000fe20000010000 */
[--C-:B------:R-:W-:Y:S02]  /*17210*/  HSET2.LE.AND R19, R164, R6.reuse, PT ;  /* 0x00000006a4137233 */ /* 0x100fe40003803000 */
[----:B------:R-:W-:Y:S01]  /*17220*/  LOP3.LUT R16, R21, R16, RZ, 0xc0, !PT ;  /* 0x0000001015107212 */ /* 0x000fe200078ec0ff */
[----:B------:R3:W-:Y:S01]  /*17230*/  MUFU.EX2 R164, R33 ;  /* 0x0000002100a47308 */ /* 0x0007e20000000800 */
[--C-:B------:R-:W-:Y:S01]  /*17240*/  HSET2.LE.AND R17, R147, R6.reuse, PT ;  /* 0x0000000693117233 */ /* 0x100fe20003803000 */
[----:B------:R-:W-:Y:S01]  /*17250*/  FADD.FTZ R150, R150, R168 ;  /* 0x000000a896967221 */ /* 0x000fe20000010000 */
[----:B------:R-:W-:Y:S07]  /*17260*/  LOP3.LUT R19, R27, R19, RZ, 0xc0, !PT ;  /* 0x000000131b137212 */ /* 0x000fee00078ec0ff */
[----:B------:R-:W4:Y:S01]  /*17270*/  MUFU.EX2 R147, R119 ;  /* 0x0000007700937308 */ /* 0x000f220000000800 */
[--C-:B------:R-:W-:Y:S01]  /*17280*/  HSET2.LE.AND R23, R163, R6.reuse, PT ;  /* 0x00000006a3177233 */ /* 0x100fe20003803000 */
[----:B------:R-:W-:Y:S01]  /*17290*/  IMAD.MOV.U32 R163, RZ, RZ, R25 ;  /* 0x000000ffffa37224 */ /* 0x000fe200078e0019 */
[----:B------:R-:W-:Y:S07]  /*172a0*/  LOP3.LUT R17, R26, R17, RZ, 0xc0, !PT ;  /* 0x000000111a117212 */ /* 0x000fee00078ec0ff */
[----:B------:R4:W-:Y:S01]  /*172b0*/  MUFU.EX2 R119, R35 ;  /* 0x0000002300777308 */ /* 0x0009e20000000800 */
[----:B------:R-:W-:Y:S01]  /*172c0*/  F2FP.BF16.F32.PACK_AB R25, R189, R2 ;  /* 0x00000002bd19723e */ /* 0x000fe200000010ff */
[----:B------:R-:W-:Y:S01]  /*172d0*/  FADD.FTZ R182, R182, R163 ;  /* 0x000000a3b6b67221 */ /* 0x000fe20000010000 */
[--C-:B------:R-:W-:Y:S01]  /*172e0*/  HSET2.LE.AND R21, R250, R6.reuse, PT ;  /* 0x00000006fa157233 */ /* 0x100fe20003803000 */
[----:B------:R-:W-:Y:S01]  /*172f0*/  IMAD.MOV.U32 R250, RZ, RZ, R24 ;  /* 0x000000fffffa7224 */ /* 0x000fe200078e0018 */
[----:B------:R-:W-:Y:S01]  /*17300*/  F2FP.BF16.F32.PACK_AB R24, R125, R124 ;  /* 0x0000007c7d18723e */ /* 0x000fe200000010ff */
[C---:B-1----:R-:W-:Y:S04]  /*17310*/  HMMA.16816.F32.BF16 R220, R16.reuse, R12, R220 ;  /* 0x0000000c10dc723c */ /* 0x042fe800000418dc */
[----:B------:R1:W2:Y:S01]  /*17320*/  MUFU.EX2 R163, R34 ;  /* 0x0000002200a37308 */ /* 0x0002a20000000800 */
[----:B------:R-:W-:Y:S01]  /*17330*/  LOP3.LUT R23, R25, R23, RZ, 0xc0, !PT ;  /* 0x0000001719177212 */ /* 0x000fe200078ec0ff */
[----:B---3--:R-:W-:Y:S01]  /*17340*/  IMAD.MOV.U32 R33, RZ, RZ, R148 ;  /* 0x000000ffff217224 */ /* 0x008fe200078e0094 */
[----:B------:R-:W-:Y:S01]  /*17350*/  LOP3.LUT R21, R24, R21, RZ, 0xc0, !PT ;  /* 0x0000001518157212 */ /* 0x000fe200078ec0ff */
[C---:B------:R-:W-:Y:S01]  /*17360*/  HMMA.16816.F32.BF16 R216, R16.reuse, R14, R216 ;  /* 0x0000000e10d8723c */ /* 0x040fe200000418d8 */
[----:B------:R-:W3:Y:S05]  /*17370*/  LDSM.16.MT88.4 R24, [R227+0x4c00] ;  /* 0x004c0000e318783b */ /* 0x000eea0000004200 */
[----:B------:R-:W3:Y:S01]  /*17380*/  MUFU.EX2 R148, R43 ;  /* 0x0000002b00947308 */ /* 0x000ee20000000800 */
[----:B----4-:R-:W-:Y:S01]  /*17390*/  F2FP.BF16.F32.PACK_AB R35, R126, R147 ;  /* 0x000000937e23723e */ /* 0x010fe200000010ff */
[----:B------:R-:W-:Y:S01]  /*173a0*/  FADD.FTZ R182, R170, R182 ;  /* 0x000000b6aab67221 */ /* 0x000fe20000010000 */
[--C-:B------:R-:W-:Y:S01]  /*173b0*/  HSET2.LE.AND R32, R141, R6.reuse, PT ;  /* 0x000000068d207233 */ /* 0x100fe20003803000 */
[----:B------:R-:W-:Y:S01]  /*173c0*/  FADD.FTZ R185, R185, R33 ;  /* 0x00000021b9b97221 */ /* 0x000fe20000010000 */
[--C-:B-1----:R-:W-:Y:S01]  /*173d0*/  HSET2.LE.AND R34, R139, R6.reuse, PT ;  /* 0x000000068b227233 */ /* 0x102fe20003803000 */
[C---:B--2---:R-:W-:Y:S04]  /*173e0*/  HMMA.16816.F32.BF16 R212, R16.reuse, R8, R212 ;  /* 0x0000000810d4723c */ /* 0x044fe800000418d4 */
[----:B------:R1:W-:Y:S01]  /*173f0*/  MUFU.EX2 R139, R41 ;  /* 0x00000029008b7308 */ /* 0x0003e20000000800 */
[----:B------:R-:W-:Y:S01]  /*17400*/  F2FP.BF16.F32.PACK_AB R42, R119, R163 ;  /* 0x000000a3772a723e */ /* 0x000fe200000010ff */
[----:B------:R-:W-:Y:S01]  /*17410*/  FADD.FTZ R166, R166, R250 ;  /* 0x000000faa6a67221 */ /* 0x000fe20000010000 */
[----:B------:R-:W-:Y:S07]  /*17420*/  LOP3.LUT R34, R35, R34, RZ, 0xc0, !PT ;  /* 0x0000002223227212 */ /* 0x000fee00078ec0ff */
[----:B------:R-:W-:Y:S01]  /*17430*/  MUFU.EX2 R141, R117 ;  /* 0x00000075008d7308 */ /* 0x000fe20000000800 */
[----:B------:R-:W-:Y:S01]  /*17440*/  F2FP.BF16.F32.PACK_AB R33, R164, R183 ;  /* 0x000000b7a421723e */ /* 0x000fe200000010ff */
[----:B------:R-:W-:Y:S01]  /*17450*/  HMMA.16816.F32.BF16 R208, R16, R10, R208 ;  /* 0x0000000a10d0723c */ /* 0x000fe200000418d0 */
[----:B------:R-:W2:Y:S07]  /*17460*/  LDSM.16.MT88.4 R16, [R106+0xc00] ;  /* 0x000c00006a10783b */ /* 0x000eae0000004200 */
[----:B------:R-:W-:Y:S01]  /*17470*/  MUFU.EX2 R117, R116 ;  /* 0x0000007400757308 */ /* 0x000fe20000000800 */
[----:B------:R-:W-:Y:S01]  /*17480*/  LOP3.LUT R32, R33, R32, RZ, 0xc0, !PT ;  /* 0x0000002021207212 */ /* 0x000fe200078ec0ff */
[----:B------:R-:W-:Y:S01]  /*17490*/  FADD.FTZ R166, R153, R166 ;  /* 0x000000a699a67221 */ /* 0x000fe20000010000 */
[--C-:B------:R-:W-:Y:S01]  /*174a0*/  HSET2.LE.AND R33, R140, R6.reuse, PT ;  /* 0x000000068c217233 */ /* 0x100fe20003803000 */
[----:B------:R-:W-:Y:S01]  /*174b0*/  FADD.FTZ R153, R128, R182 ;  /* 0x000000b680997221 */ /* 0x000fe20000010000 */
[----:B---3--:R-:W-:Y:S05]  /*174c0*/  F2FP.BF16.F32.PACK_AB R43, R148, R169 ;  /* 0x000000a9942b723e */ /* 0x008fea00000010ff */
[----:B------:R3:W-:Y:S01]  /*174d0*/  MUFU.EX2 R140, R40 ;  /* 0x00000028008c7308 */ /* 0x0007e20000000800 */
[----:B------:R-:W-:Y:S01]  /*174e0*/  LOP3.LUT R35, R160, 0xff00ff, RZ, 0xc0, !PT ;  /* 0x00ff00ffa0237812 */ /* 0x000fe200078ec0ff */
[----:B------:R-:W-:Y:S01]  /*174f0*/  FADD.FTZ R184, R184, R185 ;  /* 0x000000b9b8b87221 */ /* 0x000fe20000010000 */
[----:B------:R-:W-:Y:S07]  /*17500*/  LOP3.LUT R33, R43, R33, RZ, 0xc0, !PT ;  /* 0x000000212b217212 */ /* 0x000fee00078ec0ff */
[----:B------:R4:W-:Y:S01]  /*17510*/  MUFU.EX2 R128, R100 ;  /* 0x0000006400807308 */ /* 0x0009e20000000800 */
[----:B------:R-:W-:Y:S01]  /*17520*/  F2FP.BF16.F32.PACK_AB R43, R246, R248 ;  /* 0x000000f8f62b723e */ /* 0x000fe200000010ff */
[----:B------:R-:W-:Y:S01]  /*17530*/  FADD.FTZ R184, R149, R184 ;  /* 0x000000b895b87221 */ /* 0x000fe20000010000 */
[--C-:B------:R-:W-:Y:S07]  /*17540*/  HSET2.LE.AND R35, R35, R6.reuse, PT ;  /* 0x0000000623237233 */ /* 0x100fee0003803000 */
[----:B------:R-:W2:Y:S01]  /*17550*/  MUFU.EX2 R149, R121 ;  /* 0x0000007900957308 */ /* 0x000ea20000000800 */
[--C-:B-1----:R-:W-:Y:S01]  /*17560*/  HSET2.LE.AND R41, R108, R6.reuse, PT ;  /* 0x000000066c297233 */ /* 0x102fe20003803000 */
[----:B------:R-:W-:Y:S01]  /*17570*/  FADD.FTZ R152, R152, R184 ;  /* 0x000000b898987221 */ /* 0x000fe20000010000 */
[----:B------:R-:W-:Y:S01]  /*17580*/  FADD.FTZ R151, R151, R166 ;  /* 0x000000a697977221 */ /* 0x000fe20000010000 */
[----:B------:R-:W-:Y:S06]  /*17590*/  LOP3.LUT R35, R42, R35, RZ, 0xc0, !PT ;  /* 0x000000232a237212 */ /* 0x000fec00078ec0ff */
[----:B------:R-:W1:Y:S01]  /*175a0*/  MUFU.EX2 R121, R118 ;  /* 0x0000007600797308 */ /* 0x000e620000000800 */
[----:B---3--:R-:W-:Y:S01]  /*175b0*/  LOP3.LUT R40, R43, R103, RZ, 0xc0, !PT ;  /* 0x000000672b287212 */ /* 0x008fe200078ec0ff */
[----:B------:R-:W-:Y:S01]  /*175c0*/  FADD.FTZ R152, R130, R152 ;  /* 0x0000009882987221 */ /* 0x000fe20000010000 */
[--C-:B------:R-:W-:Y:S01]  /*175d0*/  HSET2.LE.AND R42, R156, R6.reuse, PT ;  /* 0x000000069c2a7233 */ /* 0x100fe20003803000 */
[C---:B------:R-:W-:Y:S06]  /*175e0*/  HMMA.16816.F32.BF16 R220, R20.reuse, R24, R220 ;  /* 0x0000001814dc723c */ /* 0x040fec00000418dc */
[----:B------:R3:W-:Y:S01]  /*175f0*/  MUFU.EX2 R108, R37 ;  /* 0x00000025006c7308 */ /* 0x0007e20000000800 */
[----:B----4-:R-:W-:Y:S09]  /*17600*/  F2FP.BF16.F32.PACK_AB R100, R247, R249 ;  /* 0x000000f9f764723e */ /* 0x010ff200000010ff */
[----:B------:R4:W-:Y:S01]  /*17610*/  MUFU.EX2 R103, R29 ;  /* 0x0000001d00677308 */ /* 0x0009e20000000800 */
[--C-:B------:R-:W-:Y:S01]  /*17620*/  HSET2.LE.AND R43, R157, R6.reuse, PT ;  /* 0x000000069d2b7233 */ /* 0x100fe20003803000 */
[C---:B------:R-:W-:Y:S08]  /*17630*/  HMMA.16816.F32.BF16 R216, R20.reuse, R26, R216 ;  /* 0x0000001a14d8723c */ /* 0x040ff000000418d8 */
[----:B------:R-:W-:Y:S01]  /*17640*/  MUFU.EX2 R118, R86 ;  /* 0x0000005600767308 */ /* 0x000fe20000000800 */
[----:B------:R-:W-:Y:S01]  /*17650*/  LOP3.LUT R42, R100, R42, RZ, 0xc0, !PT ;  /* 0x0000002a642a7212 */ /* 0x000fe200078ec0ff */
[----:B------:R-:W-:Y:S01]  /*17660*/  FADD.FTZ R188, R188, R152 ;  /* 0x00000098bcbc7221 */ /* 0x000fe20000010000 */
[----:B------:R-:W-:Y:S07]  /*17670*/  FADD.FTZ R150, R143, R150 ;  /* 0x000000968f967221 */ /* 0x000fee0000010000 */
[----:B------:R1:W1:Y:S01]  /*17680*/  MUFU.EX2 R100, R28 ;  /* 0x0000001c00647308 */ /* 0x0002620000000800 */
[--C-:B---3--:R-:W-:Y:S01]  /*17690*/  HSET2.LE.AND R37, R75, R6.reuse, PT ;  /* 0x000000064b257233 */ /* 0x108fe20003803000 */
[C---:B--2---:R-:W-:Y:S08]  /*176a0*/  HMMA.16816.F32.BF16 R212, R20.reuse, R16, R212 ;  /* 0x0000001014d4723c */ /* 0x044ff000000418d4 */
[----:B------:R-:W-:Y:S01]  /*176b0*/  MUFU.EX2 R86, R30 ;  /* 0x0000001e00567308 */ /* 0x000fe20000000800 */
[----:B------:R-:W-:Y:S01]  /*176c0*/  FADD.FTZ R188, R146, R188 ;  /* 0x000000bc92bc7221 */ /* 0x000fe20000010000 */
[----:B----4-:R-:W-:Y:S01]  /*176d0*/  F2FP.BF16.F32.PACK_AB R29, R127, R149 ;  /* 0x000000957f1d723e */ /* 0x010fe200000010ff */
[----:B------:R-:W-:Y:S07]  /*176e0*/  FADD.FTZ R151, R145, R151 ;  /* 0x0000009791977221 */ /* 0x000fee0000010000 */
[----:B------:R2:W3:Y:S01]  /*176f0*/  MUFU.EX2 R116, R36 ;  /* 0x0000002400747308 */ /* 0x0004e20000000800 */
[----:B------:R-:W-:Y:S01]  /*17700*/  FADD.FTZ R186, R186, R188 ;  /* 0x000000bcbaba7221 */ /* 0x000fe20000010000 */
[----:B------:R-:W-:Y:S01]  /*17710*/  HMMA.16816.F32.BF16 R208, R20, R18, R208 ;  /* 0x0000001214d0723c */ /* 0x000fe200000418d0 */
[----:B------:R-:W4:Y:S07]  /*17720*/  LDSM.16.MT88.4 R20, [R227+0x5000] ;  /* 0x00500000e314783b */ /* 0x000f2e0000004200 */
[----:B------:R3:W-:Y:S01]  /*17730*/  MUFU.EX2 R185, R4 ;  /* 0x0000000400b97308 */ /* 0x0007e20000000800 */
[----:B------:R-:W-:Y:S01]  /*17740*/  FADD.FTZ R186, R167, R186 ;  /* 0x000000baa7ba7221 */ /* 0x000fe20000010000 */
[----:B-1----:R-:W-:Y:S01]  /*17750*/  F2FP.BF16.F32.PACK_AB R28, R120, R121 ;  /* 0x00000079781c723e */ /* 0x002fe200000010ff */
[----:B------:R-:W-:Y:S01]  /*17760*/  FADD.FTZ R142, R142, R150 ;  /* 0x000000968e8e7221 */ /* 0x000fe20000010000 */
[----:B------:R-:W-:Y:S02]  /*17770*/  IMAD.MOV.U32 R188, RZ, RZ, R135 ;  /* 0x000000ffffbc7224 */ /* 0x000fe400078e0087 */
[----:B------:R-:W-:Y:S01]  /*17780*/  FADD.FTZ R124, R124, R186 ;  /* 0x000000ba7c7c7221 */ /* 0x000fe20000010000 */
[C---:B------:R-:W-:Y:S05]  /*17790*/  HMMA.16816.F32.BF16 R204, R32.reuse, R12, R204 ;  /* 0x0000000c20cc723c */ /* 0x040fea00000418cc */
[----:B--2---:R-:W-:Y:S01]  /*177a0*/  FADD.FTZ R36, R125, R124 ;  /* 0x0000007c7d247221 */ /* 0x004fe20000010000 */
[--C-:B------:R-:W-:Y:S01]  /*177b0*/  HSET2.LE.AND R30, R115, R6.reuse, PT ;  /* 0x00000006731e7233 */ /* 0x100fe20003803000 */
[----:B------:R-:W-:Y:S01]  /*177c0*/  FADD.FTZ R129, R129, R151 ;  /* 0x0000009781817221 */ /* 0x000fe20000010000 */
[C---:B------:R-:W-:Y:S01]  /*177d0*/  HMMA.16816.F32.BF16 R200, R32.reuse, R14, R200 ;  /* 0x0000000e20c8723c */ /* 0x040fe200000418c8 */
[----:B------:R-:W1:Y:S02]  /*177e0*/  LDSM.16.MT88.4 R12, [R106+0x1000] ;  /* 0x001000006a0c783b */ /* 0x000e640000004200 */
[----:B------:R-:W-:Y:S01]  /*177f0*/  FADD.FTZ R36, R2, R36 ;  /* 0x0000002402247221 */ /* 0x000fe20000010000 */
[----:B------:R-:W-:Y:S01]  /*17800*/  FADD.FTZ R142, R123, R142 ;  /* 0x0000008e7b8e7221 */ /* 0x000fe20000010000 */
[----:B------:R2:W1:Y:S01]  /*17810*/  MUFU.EX2 R2, R39 ;  /* 0x0000002700027308 */ /* 0x0004620000000800 */
[--C-:B---3--:R-:W-:Y:S01]  /*17820*/  HSET2.LE.AND R4, R5, R6.reuse, PT ;  /* 0x0000000605047233 */ /* 0x108fe20003803000 */
[----:B------:R-:W-:Y:S01]  /*17830*/  FADD.FTZ R36, R189, R36 ;  /* 0x00000024bd247221 */ /* 0x000fe20000010000 */
[C---:B------:R-:W-:Y:S03]  /*17840*/  HMMA.16816.F32.BF16 R196, R32.reuse, R8, R196 ;  /* 0x0000000820c4723c */ /* 0x040fe600000418c4 */
[----:B------:R-:W-:Y:S01]  /*17850*/  F2FP.BF16.F32.PACK_AB R8, R92, R128 ;  /* 0x000000805c08723e */ /* 0x000fe200000010ff */
[----:B------:R-:W-:Y:S01]  /*17860*/  FADD.FTZ R128, R128, R36 ;  /* 0x0000002480807221 */ /* 0x000fe20000010000 */
[----:B------:R-:W-:Y:S01]  /*17870*/  F2FP.BF16.F32.PACK_AB R9, R93, R101 ;  /* 0x000000655d09723e */ /* 0x000fe200000010ff */
[----:B------:R-:W-:Y:S01]  /*17880*/  FADD.FTZ R129, R183, R129 ;  /* 0x00000081b7817221 */ /* 0x000fe20000010000 */
[----:B------:R-:W-:Y:S01]  /*17890*/  LOP3.LUT R41, R8, R41, RZ, 0xc0, !PT ;  /* 0x0000002908297212 */ /* 0x000fe200078ec0ff */
[----:B------:R-:W-:Y:S03]  /*178a0*/  HMMA.16816.F32.BF16 R192, R32, R10, R192 ;  /* 0x0000000a20c0723c */ /* 0x000fe600000418c0 */
[----:B------:R-:W-:Y:S01]  /*178b0*/  FADD.FTZ R32, R122, R153 ;  /* 0x000000997a207221 */ /* 0x000fe20000010000 */
[--C-:B------:R-:W-:Y:S01]  /*178c0*/  HSET2.LE.AND R10, R172, R6.reuse, PT ;  /* 0x00000006ac0a7233 */ /* 0x100fe20003803000 */
[----:B------:R-:W-:Y:S01]  /*178d0*/  FADD.FTZ R169, R169, R142 ;  /* 0x0000008ea9a97221 */ /* 0x000fe20000010000 */
[----:B------:R-:W-:Y:S01]  /*178e0*/  F2FP.BF16.F32.PACK_AB R11, R117, R139 ;  /* 0x0000008b750b723e */ /* 0x000fe200000010ff */
[----:B------:R-:W-:Y:S01]  /*178f0*/  FADD.FTZ R32, R251, R32 ;  /* 0x00000020fb207221 */ /* 0x000fe20000010000 */
[----:B------:R-:W-:Y:S01]  /*17900*/  LOP3.LUT R43, R9, R43, RZ, 0xc0, !PT ;  /* 0x0000002b092b7212 */ /* 0x000fe200078ec0ff */
[----:B------:R-:W-:Y:S01]  /*17910*/  FADD.FTZ R164, R164, R129 ;  /* 0x00000081a4a47221 */ /* 0x000fe20000010000 */
[----:B------:R-:W-:Y:S01]  /*17920*/  LOP3.LUT R10, R11, R10, RZ, 0xc0, !PT ;  /* 0x0000000a0b0a7212 */ /* 0x000fe200078ec0ff */
[----:B------:R-:W-:Y:S01]  /*17930*/  FADD.FTZ R187, R187, R32 ;  /* 0x00000020bbbb7221 */ /* 0x000fe20000010000 */
[--C-:B--2---:R-:W-:Y:S01]  /*17940*/  HSET2.LE.AND R39, R155, R6.reuse, PT ;  /* 0x000000069b277233 */ /* 0x104fe20003803000 */
[----:B------:R-:W2:Y:S01]  /*17950*/  LDSM.16.MT88.4 R32, [R227+0x5400] ;  /* 0x00540000e320783b */ /* 0x000ea20000004200 */
[--C-:B------:R-:W-:Y:S01]  /*17960*/  HSET2.LE.AND R8, R241, R6.reuse, PT ;  /* 0x00000006f1087233 */ /* 0x100fe20003803000 */
[C---:B----4-:R-:W-:Y:S05]  /*17970*/  HMMA.16816.F32.BF16 R220, R40.reuse, R20, R220 ;  /* 0x0000001428dc723c */ /* 0x050fea00000418dc */
[----:B------:R-:W-:Y:S01]  /*17980*/  F2FP.BF16.F32.PACK_AB R9, R140, R141 ;  /* 0x0000008d8c09723e */ /* 0x000fe200000010ff */
[----:B------:R-:W-:Y:S01]  /*17990*/  FADD.FTZ R169, R148, R169 ;  /* 0x000000a994a97221 */ /* 0x000fe20000010000 */
[----:B------:R-:W-:Y:S01]  /*179a0*/  LOP3.LUT R11, R159, 0xff00ff, RZ, 0xc0, !PT ;  /* 0x00ff00ff9f0b7812 */ /* 0x000fe200078ec0ff */
[C---:B------:R-:W-:Y:S03]  /*179b0*/  HMMA.16816.F32.BF16 R216, R40.reuse, R22, R216 ;  /* 0x0000001628d8723c */ /* 0x040fe600000418d8 */
[----:B------:R-:W-:Y:S01]  /*179c0*/  LOP3.LUT R8, R9, R8, RZ, 0xc0, !PT ;  /* 0x0000000809087212 */ /* 0x000fe200078ec0ff */
[----:B------:R-:W-:Y:S01]  /*179d0*/  FADD.FTZ R252, R252, R187 ;  /* 0x000000bbfcfc7221 */ /* 0x000fe20000010000 */
[--C-:B------:R-:W-:Y:S01]  /*179e0*/  HSET2.LE.AND R11, R11, R6.reuse, PT ;  /* 0x000000060b0b7233 */ /* 0x100fe20003803000 */
[----:B------:R-:W-:Y:S01]  /*179f0*/  FADD.FTZ R164, R147, R164 ;  /* 0x000000a493a47221 */ /* 0x000fe20000010000 */
[--C-:B------:R-:W-:Y:S01]  /*17a00*/  HSET2.LE.AND R9, R175, R6.reuse, PT ;  /* 0x00000006af097233 */ /* 0x100fe20003803000 */
[C---:B-1----:R-:W-:Y:S03]  /*17a10*/  HMMA.16816.F32.BF16 R212, R40.reuse, R12, R212 ;  /* 0x0000000c28d4723c */ /* 0x042fe600000418d4 */
[----:B------:R-:W-:Y:S01]  /*17a20*/  LOP3.LUT R11, R28, R11, RZ, 0xc0, !PT ;  /* 0x0000000b1c0b7212 */ /* 0x000fe200078ec0ff */
[----:B------:R-:W-:Y:S01]  /*17a30*/  FADD.FTZ R163, R163, R169 ;  /* 0x000000a9a3a37221 */ /* 0x000fe20000010000 */
[----:B------:R-:W-:Y:S01]  /*17a40*/  LOP3.LUT R9, R29, R9, RZ, 0xc0, !PT ;  /* 0x000000091d097212 */ /* 0x000fe200078ec0ff */
[----:B------:R-:W-:Y:S01]  /*17a50*/  FADD.FTZ R252, R161, R252 ;  /* 0x000000fca1fc7221 */ /* 0x000fe20000010000 */
[----:B------:R-:W-:Y:S01]  /*17a60*/  F2FP.BF16.F32.PACK_AB R29, R103, R100 ;  /* 0x00000064671d723e */ /* 0x000fe200000010ff */
[----:B------:R-:W-:Y:S03]  /*17a70*/  HMMA.16816.F32.BF16 R208, R40, R14, R208 ;  /* 0x0000000e28d0723c */ /* 0x000fe600000418d0 */
[--C-:B------:R-:W-:Y:S01]  /*17a80*/  HSET2.LE.AND R41, R105, R6.reuse, PT ;  /* 0x0000000669297233 */ /* 0x100fe20003803000 */
[----:B------:R-:W-:Y:S01]  /*17a90*/  FADD.FTZ R126, R126, R164 ;  /* 0x000000a47e7e7221 */ /* 0x000fe20000010000 */
[--C-:B------:R-:W-:Y:S01]  /*17aa0*/  HSET2.LE.AND R43, R77, R6.reuse, PT ;  /* 0x000000064d2b7233 */ /* 0x100fe20003803000 */
[----:B------:R-:W-:Y:S01]  /*17ab0*/  FADD.FTZ R163, R119, R163 ;  /* 0x000000a377a37221 */ /* 0x000fe20000010000 */
[--C-:B------:R-:W-:Y:S01]  /*17ac0*/  HSET2.LE.AND R40, R102, R6.reuse, PT ;  /* 0x0000000666287233 */ /* 0x100fe20003803000 */
[C---:B------:R-:W-:Y:S05]  /*17ad0*/  HMMA.16816.F32.BF16 R204, R8.reuse, R24, R204 ;  /* 0x0000001808cc723c */ /* 0x040fea00000418cc */
[----:B------:R-:W-:Y:S01]  /*17ae0*/  F2FP.BF16.F32.PACK_AB R28, R108, R116 ;  /* 0x000000746c1c723e */ /* 0x000fe200000010ff */
[----:B------:R-:W-:Y:S01]  /*17af0*/  FADD.FTZ R162, R162, R252 ;  /* 0x000000fca2a27221 */ /* 0x000fe20000010000 */
[--C-:B------:R-:W-:Y:S01]  /*17b00*/  HSET2.LE.AND R42, R69, R6.reuse, PT ;  /* 0x00000006452a7233 */ /* 0x100fe20003803000 */
[C---:B------:R-:W-:Y:S01]  /*17b10*/  HMMA.16816.F32.BF16 R200, R8.reuse, R26, R200 ;  /* 0x0000001a08c8723c */ /* 0x040fe200000418c8 */
[----:B------:R-:W1:Y:S02]  /*17b20*/  LDSM.16.MT88.4 R24, [R106+0x1400] ;  /* 0x001400006a18783b */ /* 0x000e640000004200 */
[----:B------:R-:W-:Y:S01]  /*17b30*/  LOP3.LUT R40, R28, R40, RZ, 0xc0, !PT ;  /* 0x000000281c287212 */ /* 0x000fe200078ec0ff */
[----:B------:R-:W-:Y:S01]  /*17b40*/  FADD.FTZ R126, R141, R126 ;  /* 0x0000007e8d7e7221 */ /* 0x000fe20000010000 */
[----:B------:R-:W-:Y:S01]  /*17b50*/  LOP3.LUT R42, R29, R42, RZ, 0xc0, !PT ;  /* 0x0000002a1d2a7212 */ /* 0x000fe200078ec0ff */
[----:B------:R-:W-:Y:S01]  /*17b60*/  FADD.FTZ R149, R149, R163 ;  /* 0x000000a395957221 */ /* 0x000fe20000010000 */
[----:B------:R-:W-:Y:S01]  /*17b70*/  F2FP.BF16.F32.PACK_AB R29, R53, R52 ;  /* 0x00000034351d723e */ /* 0x000fe200000010ff */
[C---:B------:R-:W-:Y:S03]  /*17b80*/  HMMA.16816.F32.BF16 R196, R8.reuse, R16, R196 ;  /* 0x0000001008c4723c */ /* 0x040fe600000418c4 */
[----:B------:R-:W-:Y:S01]  /*17b90*/  F2FP.BF16.F32.PACK_AB R16, R86, R118 ;  /* 0x000000765610723e */ /* 0x000fe200000010ff */
[----:B------:R-:W-:Y:S01]  /*17ba0*/  FADD.FTZ R162, R154, R162 ;  /* 0x000000a29aa27221 */ /* 0x000fe20000010000 */
[----:B------:R-:W-:Y:S01]  /*17bb0*/  F2FP.BF16.F32.PACK_AB R17, R95, R94 ;  /* 0x0000005e5f11723e */ /* 0x000fe200000010ff */
[----:B------:R-:W-:Y:S01]  /*17bc0*/  FADD.FTZ R140, R140, R126 ;  /* 0x0000007e8c8c7221 */ /* 0x000fe20000010000 */
[----:B------:R-:W-:Y:S01]  /*17bd0*/  LOP3.LUT R41, R16, R41, RZ, 0xc0, !PT ;  /* 0x0000002910297212 */ /* 0x000fe200078ec0ff */
[----:B------:R-:W-:Y:S03]  /*17be0*/  HMMA.16816.F32.BF16 R192, R8, R18, R192 ;  /* 0x0000001208c0723c */ /* 0x000fe600000418c0 */
[--C-:B------:R-:W-:Y:S01]  /*17bf0*/  HSET2.LE.AND R18, R174, R6.reuse, PT ;  /* 0x00000006ae127233 */ /* 0x100fe20003803000 */
[----:B------:R-:W-:Y:S01]  /*17c00*/  FADD.FTZ R149, R127, R149 ;  /* 0x000000957f957221 */ /* 0x000fe20000010000 */
[--C-:B------:R-:W-:Y:S01]  /*17c10*/  HSET2.LE.AND R16, R138, R6.reuse, PT ;  /* 0x000000068a107233 */ /* 0x100fe20003803000 */
        /* <DEDUP_REMOVED lines=9> */
[----:B------:R-:W-:Y:S01]  /*17cb0*/  F2FP.BF16.F32.PACK_AB R9, R112, R111 ;  /* 0x0000006f7009723e */ /* 0x000fe200000010ff */
        /* <DEDUP_REMOVED lines=9> */
[----:B------:R-:W-:Y:S01]  /*17d50*/  LOP3.LUT R19, R8, R19, RZ, 0xc0, !PT ;  /* 0x0000001308137212 */ /* 0x000fe200078ec0ff */
[----:B------:R-:W-:Y:S01]  /*17d60*/  FADD.FTZ R128, R92, R128 ;  /* 0x000000805c807221 */ /* 0x000fe20000010000 */
[--C-:B------:R-:W-:Y:S01]  /*17d70*/  HSET2.LE.AND R28, R114, R6.reuse, PT ;  /* 0x00000006721c7233 */ /* 0x100fe20003803000 */
[C---:B--2---:R-:W-:Y:S05]  /*17d80*/  HMMA.16816.F32.BF16 R220, R40.reuse, R32, R220 ;  /* 0x0000002028dc723c */ /* 0x044fea00000418dc */
[----:B------:R-:W-:Y:S01]  /*17d90*/  LOP3.LUT R17, R9, R17, RZ, 0xc0, !PT ;  /* 0x0000001109117212 */ /* 0x000fe200078ec0ff */
[----:B------:R-:W-:Y:S01]  /*17da0*/  FADD.FTZ R84, R84, R117 ;  /* 0x0000007554547221 */ /* 0x000fe20000010000 */
[----:B------:R-:W2:Y:S01]  /*17db0*/  LDSM.16.MT88.4 R8, [R227+0x5800] ;  /* 0x00580000e308783b */ /* 0x000ea20000004200 */
[----:B------:R-:W-:Y:S03]  /*17dc0*/  HMMA.16816.F32.BF16 R216, R40, R34, R216 ;  /* 0x0000002228d8723c */ /* 0x000fe600000418d8 */
[----:B------:R-:W-:Y:S01]  /*17dd0*/  LOP3.LUT R28, R29, R28, RZ, 0xc0, !PT ;  /* 0x0000001c1d1c7212 */ /* 0x000fe200078ec0ff */
[----:B------:R-:W-:Y:S01]  /*17de0*/  FADD.FTZ R111, R112, R111 ;  /* 0x0000006f706f7221 */ /* 0x000fe20000010000 */
[--C-:B------:R-:W-:Y:S01]  /*17df0*/  HSET2.LE.AND R29, R107, R6.reuse, PT ;  /* 0x000000066b1d7233 */ /* 0x100fe20003803000 */
[----:B------:R-:W-:Y:S01]  /*17e00*/  FADD.FTZ R249, R249, R248 ;  /* 0x000000f8f9f97221 */ /* 0x000fe20000010000 */
[----:B------:R-:W-:Y:S01]  /*17e10*/  F2FP.BF16.F32.PACK_AB R5, R51, R50 ;  /* 0x000000323305723e */ /* 0x000fe200000010ff */
[C---:B------:R-:W-:Y:S05]  /*17e20*/  HMMA.16816.F32.BF16 R204, R16.reuse, R20, R204 ;  /* 0x0000001410cc723c */ /* 0x040fea00000418cc */
[----:B------:R-:W-:Y:S01]  /*17e30*/  FADD.FTZ R101, R101, R128 ;  /* 0x0000008065657221 */ /* 0x000fe20000010000 */
[----:B------:R-:W-:Y:S01]  /*17e40*/  FADD.FTZ R84, R80, R84 ;  /* 0x0000005450547221 */ /* 0x000fe20000010000 */
[----:B------:R-:W-:Y:S01]  /*17e50*/  FADD.FTZ R109, R109, R111 ;  /* 0x0000006f6d6d7221 */ /* 0x000fe20000010000 */
[----:B------:R-:W-:Y:S01]  /*17e60*/  HMMA.16816.F32.BF16 R200, R16, R22, R200 ;  /* 0x0000001610c8723c */ /* 0x000fe200000418c8 */
[----:B------:R-:W3:Y:S02]  /*17e70*/  LDSM.16.MT88.4 R20, [R106+0x1800] ;  /* 0x001800006a14783b */ /* 0x000ee40000004200 */
[----:B------:R-:W-:Y:S01]  /*17e80*/  FADD.FTZ R249, R247, R249 ;  /* 0x000000f9f7f97221 */ /* 0x000fe20000010000 */
[----:B------:R-:W-:Y:S01]  /*17e90*/  FADD.FTZ R101, R93, R101 ;  /* 0x000000655d657221 */ /* 0x000fe20000010000 */
[----:B------:R-:W-:Y:S01]  /*17ea0*/  FADD.FTZ R81, R81, R84 ;  /* 0x0000005451517221 */ /* 0x000fe20000010000 */
[----:B------:R-:W-:Y:S01]  /*17eb0*/  FADD.FTZ R109, R110, R109 ;  /* 0x0000006d6e6d7221 */ /* 0x000fe20000010000 */
[----:B------:R-:W-:Y:S01]  /*17ec0*/  FADD.FTZ R116, R116, R249 ;  /* 0x000000f974747221 */ /* 0x000fe20000010000 */
[C---:B-1----:R-:W-:Y:S05]  /*17ed0*/  HMMA.16816.F32.BF16 R212, R40.reuse, R24, R212 ;  /* 0x0000001828d4723c */ /* 0x042fea00000418d4 */
[----:B------:R-:W-:Y:S01]  /*17ee0*/  FADD.FTZ R101, R118, R101 ;  /* 0x0000006576657221 */ /* 0x000fe20000010000 */
[----:B------:R-:W-:Y:S01]  /*17ef0*/  FADD.FTZ R81, R56, R81 ;  /* 0x0000005138517221 */ /* 0x000fe20000010000 */
[----:B------:R-:W-:Y:S01]  /*17f00*/  FADD.FTZ R109, R90, R109 ;  /* 0x0000006d5a6d7221 */ /* 0x000fe20000010000 */
[----:B------:R-:W-:Y:S01]  /*17f10*/  HMMA.16816.F32.BF16 R208, R40, R26, R208 ;  /* 0x0000001a28d0723c */ /* 0x000fe200000418d0 */
[----:B------:R1:W-:Y:S02]  /*17f20*/  MUFU.EX2 R40, R31 ;  /* 0x0000001f00287308 */ /* 0x0003e40000000800 */
[----:B------:R-:W-:Y:S01]  /*17f30*/  FADD.FTZ R116, R108, R116 ;  /* 0x000000746c747221 */ /* 0x000fe20000010000 */
[----:B------:R-:W-:Y:S07]  /*17f40*/  FADD.FTZ R101, R86, R101 ;  /* 0x0000006556657221 */ /* 0x000fee0000010000 */
[----:B------:R-:W4:Y:S01]  /*17f50*/  MUFU.EX2 R41, R38 ;  /* 0x0000002600297308 */ /* 0x000f220000000800 */
[----:B------:R-:W-:Y:S01]  /*17f60*/  FADD.FTZ R81, R63, R81 ;  /* 0x000000513f517221 */ /* 0x000fe20000010000 */
[----:B------:R-:W-:Y:S01]  /*17f70*/  FADD.FTZ R109, R91, R109 ;  /* 0x0000006d5b6d7221 */ /* 0x000fe20000010000 */
[C---:B------:R-:W-:Y:S05]  /*17f80*/  HMMA.16816.F32.BF16 R196, R16.reuse, R12, R196 ;  /* 0x0000000c10c4723c */ /* 0x040fea00000418c4 */
[----:B------:R-:W-:Y:S01]  /*17f90*/  F2FP.BF16.F32.PACK_AB R12, R46, R2 ;  /* 0x000000022e0c723e */ /* 0x000fe200000010ff */
[----:B------:R-:W-:Y:S01]  /*17fa0*/  FADD.FTZ R116, R100, R116 ;  /* 0x0000007464747221 */ /* 0x000fe20000010000 */
[----:B-1----:R-:W-:Y:S01]  /*17fb0*/  F2FP.BF16.F32.PACK_AB R31, R45, R44 ;  /* 0x0000002c2d1f723e */ /* 0x002fe200000010ff */
[----:B------:R-:W-:Y:S01]  /*17fc0*/  HMMA.16816.F32.BF16 R192, R16, R14, R192 ;  /* 0x0000000e10c0723c */ /* 0x000fe200000418c0 */
[----:B------:R-:W-:Y:S02]  /*17fd0*/  LDSM.16.MT88.4 R16, [R106+0x1c00] ;  /* 0x001c00006a10783b */ /* 0x000fe40000004200 */
[----:B----4-:R-:W-:Y:S01]  /*17fe0*/  F2FP.BF16.F32.PACK_AB R13, R41, R40 ;  /* 0x00000028290d723e */ /* 0x010fe200000010ff */
[----:B------:R-:W-:Y:S01]  /*17ff0*/  FADD.FTZ R101, R94, R101 ;  /* 0x000000655e657221 */ /* 0x000fe20000010000 */
[----:B------:R-:W-:Y:S01]  /*18000*/  LOP3.LUT R29, R12, R29, RZ, 0xc0, !PT ;  /* 0x0000001d0c1d7212 */ /* 0x000fe200078ec0ff */
[----:B------:R-:W-:Y:S01]  /*18010*/  FADD.FTZ R81, R48, R81 ;  /* 0x0000005130517221 */ /* 0x000fe20000010000 */
[----:B------:R-:W-:Y:S01]  /*18020*/  F2FP.BF16.F32.PACK_AB R12, R63, R56 ;  /* 0x000000383f0c723e */ /* 0x000fe200000010ff */
[----:B------:R-:W-:Y:S01]  /*18030*/  FADD.FTZ R116, R103, R116 ;  /* 0x0000007467747221 */ /* 0x000fe20000010000 */
[--C-:B------:R-:W-:Y:S01]  /*18040*/  HSET2.LE.AND R38, R173, R6.reuse, PT ;  /* 0x00000006ad267233 */ /* 0x100fe20003803000 */
[----:B------:R-:W-:Y:S01]  /*18050*/  FADD.FTZ R101, R95, R101 ;  /* 0x000000655f657221 */ /* 0x000fe20000010000 */
[----:B------:R-:W-:Y:S01]  /*18060*/  LOP3.LUT R36, R12, R88, RZ, 0xc0, !PT ;  /* 0x000000580c247212 */ /* 0x000fe200078ec0ff */
[----:B------:R-:W-:Y:S01]  /*18070*/  FADD.FTZ R81, R49, R81 ;  /* 0x0000005131517221 */ /* 0x000fe20000010000 */
        /* <DEDUP_REMOVED lines=8> */
[----:B------:R-:W-:Y:S01]  /*18100*/  LOP3.LUT R5, R5, R3, RZ, 0xc0, !PT ;  /* 0x0000000305057212 */ /* 0x000fe200078ec0ff */
[----:B------:R-:W-:Y:S01]  /*18110*/  FADD.FTZ R101, R46, R101 ;  /* 0x000000652e657221 */ /* 0x000fe20000010000 */
[----:B------:R-:W-:Y:S01]  /*18120*/  FADD.FTZ R81, R78, R81 ;  /* 0x000000514e517221 */ /* 0x000fe20000010000 */
[----:B------:R-:W-:Y:S01]  /*18130*/  LOP3.LUT R31, R13, R31, RZ, 0xc0, !PT ;  /* 0x0000001f0d1f7212 */ /* 0x000fe200078ec0ff */
[----:B------:R-:W-:Y:S01]  /*18140*/  FADD.FTZ R116, R44, R116 ;  /* 0x000000742c747221 */ /* 0x000fe20000010000 */
[----:B------:R-:W-:Y:S01]  /*18150*/  F2FP.BF16.F32.PACK_AB R13, R49, R48 ;  /* 0x00000030310d723e */ /* 0x000fe200000010ff */
[----:B------:R-:W-:Y:S01]  /*18160*/  FADD.FTZ R101, R40, R101 ;  /* 0x0000006528657221 */ /* 0x000fe20000010000 */
[----:B------:R-:W-:Y:S01]  /*18170*/  FADD.FTZ R81, R71, R81 ;  /* 0x0000005147517221 */ /* 0x000fe20000010000 */
[----:B------:R-:W-:Y:S01]  /*18180*/  FADD.FTZ R116, R45, R116 ;  /* 0x000000742d747221 */ /* 0x000fe20000010000 */
[----:B------:R-:W-:Y:S01]  /*18190*/  LOP3.LUT R38, R13, R38, RZ, 0xc0, !PT ;  /* 0x000000260d267212 */ /* 0x000fe200078ec0ff */
[C---:B--2---:R-:W-:Y:S05]  /*181a0*/  HMMA.16816.F32.BF16 R220, R28.reuse, R8, R220 ;  /* 0x000000081cdc723c */ /* 0x044fea00000418dc */
[----:B------:R-:W-:Y:S01]  /*181b0*/  F2FP.BF16.F32.PACK_AB R13, R99, R98 ;  /* 0x00000062630d723e */ /* 0x000fe200000010ff */
[----:B------:R-:W-:Y:S01]  /*181c0*/  FADD.FTZ R98, R98, R109 ;  /* 0x0000006d62627221 */ /* 0x000fe20000010000 */
[----:B------:R-:W-:Y:S01]  /*181d0*/  FADD.FTZ R101, R41, R101 ;  /* 0x0000006529657221 */ /* 0x000fe20000010000 */
[C---:B------:R-:W-:Y:S03]  /*181e0*/  HMMA.16816.F32.BF16 R216, R28.reuse, R10, R216 ;  /* 0x0000000a1cd8723c */ /* 0x040fe600000418d8 */
[----:B------:R-:W-:Y:S01]  /*181f0*/  LOP3.LUT R39, R13, R39, RZ, 0xc0, !PT ;  /* 0x000000270d277212 */ /* 0x000fe200078ec0ff */
[----:B------:R-:W-:Y:S01]  /*18200*/  FADD.FTZ R98, R99, R98 ;  /* 0x0000006263627221 */ /* 0x000fe20000010000 */
[----:B------:R-:W1:Y:S01]  /*18210*/  LDSM.16.MT88.4 R12, [R227+0x5c00] ;  /* 0x005c0000e30c783b */ /* 0x000e620000004200 */
[----:B------:R-:W-:Y:S01]  /*18220*/  FADD.FTZ R81, R72, R81 ;  /* 0x0000005148517221 */ /* 0x000fe20000010000 */
[----:B------:R-:W-:Y:S01]  /*18230*/  FADD.FTZ R116, R68, R116 ;  /* 0x0000007444747221 */ /* 0x000fe20000010000 */
[C---:B---3--:R-:W-:Y:S03]  /*18240*/  HMMA.16816.F32.BF16 R212, R28.reuse, R20, R212 ;  /* 0x000000141cd4723c */ /* 0x048fe600000418d4 */
[----:B------:R-:W-:Y:S01]  /*18250*/  FADD.FTZ R98, R59, R98 ;  /* 0x000000623b627221 */ /* 0x000fe20000010000 */
[----:B------:R-:W-:Y:S01]  /*18260*/  FADD.FTZ R101, R55, R101 ;  /* 0x0000006537657221 */ /* 0x000fe20000010000 */
[----:B------:R-:W-:Y:S01]  /*18270*/  FADD.FTZ R81, R70, R81 ;  /* 0x0000005146517221 */ /* 0x000fe20000010000 */
[----:B------:R-:W-:Y:S01]  /*18280*/  FADD.FTZ R116, R76, R116 ;  /* 0x000000744c747221 */ /* 0x000fe20000010000 */
[----:B------:R-:W-:Y:S01]  /*18290*/  FADD.FTZ R98, R66, R98 ;  /* 0x0000006242627221 */ /* 0x000fe20000010000 */
[----:B------:R-:W-:Y:S03]  /*182a0*/  HMMA.16816.F32.BF16 R208, R28, R22, R208 ;  /* 0x000000161cd0723c */ /* 0x000fe600000418d0 */
[--C-:B------:R-:W-:Y:S01]  /*182b0*/  HSET2.LE.AND R28, R97, R6.reuse, PT ;  /* 0x00000006611c7233 */ /* 0x100fe20003803000 */
[----:B------:R-:W-:Y:S01]  /*182c0*/  FADD.FTZ R98, R67, R98 ;  /* 0x0000006243627221 */ /* 0x000fe20000010000 */
[--C-:B------:R-:W-:Y:S01]  /*182d0*/  HSET2.LE.AND R30, R96, R6.reuse, PT ;  /* 0x00000006601e7233 */ /* 0x100fe20003803000 */
[----:B------:R-:W-:Y:S01]  /*182e0*/  FADD.FTZ R101, R62, R101 ;  /* 0x000000653e657221 */ /* 0x000fe20000010000 */
[----:B------:R-:W-:Y:S01]  /*182f0*/  F2FP.BF16.F32.PACK_AB R29, R76, R68 ;  /* 0x000000444c1d723e */ /* 0x000fe200000010ff */
[C---:B------:R-:W-:Y:S05]  /*18300*/  HMMA.16816.F32.BF16 R196, R36.reuse, R24, R196 ;  /* 0x0000001824c4723c */ /* 0x040fea00000418c4 */
[----:B------:R-:W-:Y:S01]  /*18310*/  F2FP.BF16.F32.PACK_AB R31, R61, R60 ;  /* 0x0000003c3d1f723e */ /* 0x000fe200000010ff */
[----:B------:R-:W-:Y:S01]  /*18320*/  FADD.FTZ R98, R74, R98 ;  /* 0x000000624a627221 */ /* 0x000fe20000010000 */
[----:B------:R-:W-:Y:S01]  /*18330*/  LOP3.LUT R28, R29, R28, RZ, 0xc0, !PT ;  /* 0x0000001c1d1c7212 */ /* 0x000fe200078ec0ff */
[C---:B------:R-:W-:Y:S03]  /*18340*/  HMMA.16816.F32.BF16 R204, R36.reuse, R32, R204 ;  /* 0x0000002024cc723c */ /* 0x040fe600000418cc */
[----:B------:R-:W-:Y:S01]  /*18350*/  LOP3.LUT R30, R31, R30, RZ, 0xc0, !PT ;  /* 0x0000001e1f1e7212 */ /* 0x000fe200078ec0ff */
[----:B------:R-:W-:Y:S01]  /*18360*/  FADD.FTZ R98, R50, R98 ;  /* 0x0000006232627221 */ /* 0x000fe20000010000 */
[--C-:B------:R-:W-:Y:S01]  /*18370*/  HSET2.LE.AND R29, R89, R6.reuse, PT ;  /* 0x00000006591d7233 */ /* 0x100fe20003803000 */
[----:B------:R-:W-:Y:S01]  /*18380*/  FADD.FTZ R81, R65, R81 ;  /* 0x0000005141517221 */ /* 0x000fe20000010000 */
[--C-:B------:R-:W-:Y:S01]  /*18390*/  HSET2.LE.AND R31, R104, R6.reuse, PT ;  /* 0x00000006681f7233 */ /* 0x100fe20003803000 */
[C---:B------:R-:W-:Y:S03]  /*183a0*/  HMMA.16816.F32.BF16 R200, R36.reuse, R34, R200 ;  /* 0x0000002224c8723c */ /* 0x040fe600000418c8 */
[----:B------:R-:W-:Y:S01]  /*183b0*/  F2FP.BF16.F32.PACK_AB R24, R62, R55 ;  /* 0x000000373e18723e */ /* 0x000fe200000010ff */
[----:B------:R-:W-:Y:S01]  /*183c0*/  FADD.FTZ R98, R51, R98 ;  /* 0x0000006233627221 */ /* 0x000fe20000010000 */
[----:B------:R-:W-:Y:S01]  /*183d0*/  F2FP.BF16.F32.PACK_AB R25, R54, R47 ;  /* 0x0000002f3619723e */ /* 0x000fe200000010ff */
[----:B------:R-:W-:Y:S01]  /*183e0*/  FADD.FTZ R116, R60, R116 ;  /* 0x000000743c747221 */ /* 0x000fe20000010000 */
[----:B------:R-:W-:Y:S01]  /*183f0*/  LOP3.LUT R29, R24, R29, RZ, 0xc0, !PT ;  /* 0x0000001d181d7212 */ /* 0x000fe200078ec0ff */
[----:B------:R-:W-:Y:S03]  /*18400*/  HMMA.16816.F32.BF16 R192, R36, R26, R192 ;  /* 0x0000001a24c0723c */ /* 0x000fe600000418c0 */
[----:B------:R-:W-:Y:S01]  /*18410*/  LOP3.LUT R31, R25, R31, RZ, 0xc0, !PT ;  /* 0x0000001f191f7212 */ /* 0x000fe200078ec0ff */
[----:B------:R-:W-:Y:S01]  /*18420*/  FADD.FTZ R101, R47, R101 ;  /* 0x000000652f657221 */ /* 0x000fe20000010000 */
[--C-:B------:R-:W-:Y:S01]  /*18430*/  HSET2.LE.AND R26, R83, R6.reuse, PT ;  /* 0x00000006531a7233 */ /* 0x100fe20003803000 */
[----:B------:R-:W-:Y:S01]  /*18440*/  FADD.FTZ R81, R64, R81 ;  /* 0x0000005140517221 */ /* 0x000fe20000010000 */
[--C-:B------:R-:W-:Y:S01]  /*18450*/  HSET2.LE.AND R24, R87, R6.reuse, PT ;  /* 0x0000000657187233 */ /* 0x100fe20003803000 */
[----:B------:R-:W-:Y:S01]  /*18460*/  FADD.FTZ R98, R58, R98 ;  /* 0x000000623a627221 */ /* 0x000fe20000010000 */
[----:B------:R-:W-:Y:S01]  /*18470*/  F2FP.BF16.F32.PACK_AB R27, R72, R71 ;  /* 0x00000047481b723e */ /* 0x000fe200000010ff */
[C---:B-1----:R-:W-:Y:S05]  /*18480*/  HMMA.16816.F32.BF16 R220, R28.reuse, R12, R220 ;  /* 0x0000000c1cdc723c */ /* 0x042fea00000418dc */
        /* <DEDUP_REMOVED lines=8> */
[----:B------:R-:W-:Y:S01]  /*18510*/  HSET2.LE.AND R25, R79, R6, PT ;  /* 0x000000064f197233 */ /* 0x000fe20003803000 */
[C---:B------:R-:W-:Y:S03]  /*18520*/  HMMA.16816.F32.BF16 R212, R28.reuse, R16, R212 ;  /* 0x000000101cd4723c */ /* 0x040fe600000418d4 */
[----:B------:R-:W-:Y:S01]  /*18530*/  F2FP.BF16.F32.PACK_AB R33, R74, R67 ;  /* 0x000000434a21723e */ /* 0x000fe200000010ff */
[----:B------:R-:W-:Y:S01]  /*18540*/  IMAD.MOV.U32 R189, RZ, RZ, R136 ;  /* 0x000000ffffbd7224 */ /* 0x000fe200078e0088 */
[----:B------:R-:W-:Y:S01]  /*18550*/  F2FP.BF16.F32.PACK_AB R32, R66, R59 ;  /* 0x0000003b4220723e */ /* 0x000fe200000010ff */
[----:B------:R-:W-:Y:S01]  /*18560*/  IMAD.MOV.U32 R187, RZ, RZ, R134 ;  /* 0x000000ffffbb7224 */ /* 0x000fe200078e0086 */
[----:B------:R-:W-:Y:S01]  /*18570*/  LOP3.LUT R27, R33, R27, RZ, 0xc0, !PT ;  /* 0x0000001b211b7212 */ /* 0x000fe200078ec0ff */
[----:B------:R-:W-:Y:S03]  /*18580*/  HMMA.16816.F32.BF16 R208, R28, R18, R208 ;  /* 0x000000121cd0723c */ /* 0x000fe600000418d0 */
[----:B------:R-:W-:Y:S01]  /*18590*/  LOP3.LUT R25, R32, R25, RZ, 0xc0, !PT ;  /* 0x0000001920197212 */ /* 0x000fe200078ec0ff */
[----:B------:R-:W-:Y:S06]  /*185a0*/  IMAD.MOV.U32 R186, RZ, RZ, R133 ;  /* 0x000000ffffba7224 */ /* 0x000fec00078e0085 */
[C---:B------:R-:W-:Y:S05]  /*185b0*/  HMMA.16816.F32.BF16 R204, R24.reuse, R8, R204 ;  /* 0x0000000818cc723c */ /* 0x040fea00000418cc */
[----:B------:R-:W-:Y:S02]  /*185c0*/  F2FP.BF16.F32.PACK_AB R8, R57, R64 ;  /* 0x000000403908723e */ /* 0x000fe400000010ff */
[----:B------:R-:W-:Y:S01]  /*185d0*/  F2FP.BF16.F32.PACK_AB R9, R65, R70 ;  /* 0x000000464109723e */ /* 0x000fe200000010ff */
[C---:B------:R-:W-:Y:S03]  /*185e0*/  HMMA.16816.F32.BF16 R200, R24.reuse, R10, R200 ;  /* 0x0000000a18c8723c */ /* 0x040fe600000418c8 */
[----:B------:R-:W-:Y:S02]  /*185f0*/  LOP3.LUT R6, R8, R0, RZ, 0xc0, !PT ;  /* 0x0000000008067212 */ /* 0x000fe400078ec0ff */
[C---:B------:R-:W-:Y:S01]  /*18600*/  F2FP.BF16.F32.PACK_AB R0, R185.reuse, R58 ;  /* 0x0000003ab900723e */ /* 0x040fe200000010ff */
[----:B------:R-:W-:Y:S01]  /*18610*/  FADD.FTZ R185, R185, R98 ;  /* 0x00000062b9b97221 */ /* 0x000fe20000010000 */
[----:B------:R-:W-:Y:S01]  /*18620*/  LOP3.LUT R4, R9, R4, RZ, 0xc0, !PT ;  /* 0x0000000409047212 */ /* 0x000fe200078ec0ff */
[C---:B------:R-:W-:Y:S03]  /*18630*/  HMMA.16816.F32.BF16 R196, R24.reuse, R20, R196 ;  /* 0x0000001418c4723c */ /* 0x040fe600000418c4 */
[----:B------:R-:W-:Y:S05]  /*18640*/  LOP3.LUT R7, R0, R7, RZ, 0xc0, !PT ;  /* 0x0000000700077212 */ /* 0x000fea00078ec0ff */
[----:B------:R-:W-:Y:S08]  /*18650*/  HMMA.16816.F32.BF16 R192, R24, R22, R192 ;  /* 0x0000001618c0723c */ /* 0x000ff000000418c0 */
[C---:B------:R-:W-:Y:S08]  /*18660*/  HMMA.16816.F32.BF16 R204, R4.reuse, R12, R204 ;  /* 0x0000000c04cc723c */ /* 0x040ff000000418cc */
[C---:B------:R-:W-:Y:S08]  /*18670*/  HMMA.16816.F32.BF16 R200, R4.reuse, R14, R200 ;  /* 0x0000000e04c8723c */ /* 0x040ff000000418c8 */
[C---:B------:R-:W-:Y:S08]  /*18680*/  HMMA.16816.F32.BF16 R196, R4.reuse, R16, R196 ;  /* 0x0000001004c4723c */ /* 0x040ff000000418c4 */
[----:B------:R-:W-:Y:S01]  /*18690*/  HMMA.16816.F32.BF16 R192, R4, R18, R192 ;  /* 0x0000001204c0723c */ /* 0x000fe200000418c0 */
[----:B------:R-:W-:Y:S08]  /*186a0*/  @!UPT UIADD3 URZ, UPT, UPT, URZ, URZ, URZ ;  /* 0x000000fffffff290 */ /* 0x000ff0000fffe0ff */
[----:B------:R-:W-:Y:S11]  /*186b0*/  BRA.U UP0, `(.L_x_432) ;  /* 0xffffff9900107547 */ /* 0x000ff6000b83ffff */
.L_x_431:
[----:B------:R-:W2:Y:S01]  /*186c0*/  SHFL.BFLY PT, R2, R182, 0x2, 0x1f ;  /* 0x0c401f00b6027f89 */ /* 0x000ea200000e0000 */
[----:B------:R-:W3:Y:S01]  /*186d0*/  LDCU UR4, c[0x0][0x4fc] ;  /* 0x00009f80ff0477ac */ /* 0x000ee20008000800 */
[----:B------:R-:W4:Y:S01]  /*186e0*/  S2UR UR9, SR_CgaCtaId ;  /* 0x00000000000979c3 */ /* 0x000f220000008800 */
[----:B------:R-:W-:Y:S01]  /*186f0*/  SHF.L.U32 R8, R132, 0x4, RZ ;  /* 0x0000000484087819 */ /* 0x000fe200000006ff */
[----:B------:R-:W1:Y:S01]  /*18700*/  SHFL.BFLY PT, R0, R183, 0x2, 0x1f ;  /* 0x0c401f00b7007f89 */ /* 0x000e6200000e0000 */
[----:B------:R-:W-:Y:S01]  /*18710*/  UISETP.NE.AND UP3, UPT, UR18, -0x1, UPT ;  /* 0xffffffff1200788c */ /* 0x000fe2000bf65270 */
[----:B------:R-:W-:Y:S01]  /*18720*/  MOV R13, 0x7f800000 ;  /* 0x7f800000000d7802 */ /* 0x000fe20000000f00 */
[----:B------:R-:W3:Y:S01]  /*18730*/  LDCU.U8 UR12, c[0x0][0x549] ;  /* 0x0000a920ff0c77ac */ /* 0x000ee20008000000 */
[----:B------:R-:W1:Y:S01]  /*18740*/  SHFL.BFLY PT, R7, R184, 0x2, 0x1f ;  /* 0x0c401f00b8077f89 */ /* 0x000e6200000e0000 */
[----:B------:R-:W-:Y:S01]  /*18750*/  LOP3.LUT R8, R137, 0x3e00, R8, 0xf8, !PT ;  /* 0x00003e0089087812 */ /* 0x000fe200078ef808 */
[----:B------:R-:W1:Y:S01]  /*18760*/  S2UR UR8, SR_CTAID.Y ;  /* 0x00000000000879c3 */ /* 0x000e620000002600 */
[----:B------:R-:W-:Y:S01]  /*18770*/  UMOV UR10, 0x400 ;  /* 0x00000400000a7882 */ /* 0x000fe20000000000 */
[----:B------:R-:W1:Y:S01]  /*18780*/  SHFL.BFLY PT, R4, R185, 0x2, 0x1f ;  /* 0x0c401f00b9047f89 */ /* 0x000e6200000e0000 */
[----:B------:R-:W-:Y:S01]  /*18790*/  UISETP.NE.AND UP2, UPT, UR18, -0x1, UPT ;  /* 0xffffffff1200788c */ /* 0x000fe2000bf45270 */
[----:B------:R-:W-:Y:S01]  /*187a0*/  MOV R12, 0x7f800000 ;  /* 0x7f800000000c7802 */ /* 0x000fe20000000f00 */
[----:B------:R-:W1:Y:S01]  /*187b0*/  LDCU UR15, c[0x0][0x434] ;  /* 0x00008680ff0f77ac */ /* 0x000e620008000800 */
[----:B------:R-:W1:Y:S01]  /*187c0*/  @!UP3 LDCU.64 UR6, c[0x0][0x400] ;  /* 0x00008000ff06b7ac */ /* 0x000e620008000a00 */
[----:B--2---:R-:W-:Y:S01]  /*187d0*/  FADD.FTZ R2, R2, R182 ;  /* 0x000000b602027221 */ /* 0x004fe20000010000 */
[----:B---3--:R-:W-:Y:S01]  /*187e0*/  UISETP.NE.AND UP1, UPT, UR12, URZ, UPT ;  /* 0x000000ff0c00728c */ /* 0x008fe2000bf25270 */
[----:B------:R-:W2:Y:S01]  /*187f0*/  S2UR UR12, SR_CTAID.Z ;  /* 0x00000000000c79c3 */ /* 0x000ea20000002700 */
[----:B----4-:R-:W-:Y:S01]  /*18800*/  ULEA UR9, UR9, UR10, 0x18 ;  /* 0x0000000a09097291 */ /* 0x010fe2000f8ec0ff */
[----:B-1----:R-:W-:Y:S01]  /*18810*/  FADD.FTZ R183, R0, R183 ;  /* 0x000000b700b77221 */ /* 0x002fe20000010000 */
[----:B------:R-:W1:Y:S01]  /*18820*/  SHFL.BFLY PT, R3, R2, 0x1, 0x1f ;  /* 0x0c201f0002037f89 */ /* 0x000e6200000e0000 */
[----:B------:R-:W-:-:S03]  /*18830*/  FADD.FTZ R7, R7, R184 ;  /* 0x000000b807077221 */ /* 0x000fc60000010000 */
[----:B------:R-:W3:Y:S01]  /*18840*/  SHFL.BFLY PT, R0, R183, 0x1, 0x1f ;  /* 0x0c201f00b7007f89 */ /* 0x000ee200000e0000 */
[----:B------:R-:W-:-:S03]  /*18850*/  FADD.FTZ R185, R4, R185 ;  /* 0x000000b904b97221 */ /* 0x000fc60000010000 */
[----:B------:R-:W4:Y:S01]  /*18860*/  SHFL.BFLY PT, R9, R7, 0x1, 0x1f ;  /* 0x0c201f0007097f89 */ /* 0x000f2200000e0000 */
[----:B------:R-:W-:Y:S01]  /*18870*/  SHF.L.U32 R4, R132, 0x3, RZ ;  /* 0x0000000384047819 */ /* 0x000fe200000006ff */
[----:B------:R-:W-:Y:S02]  /*18880*/  @!UP3 UIMAD.WIDE.U32 UR10, UR8, UR6, URZ ;  /* 0x00000006080ab2a5 */ /* 0x000fe4000f8e00ff */
[----:B------:R-:W2:Y:S01]  /*18890*/  SHFL.BFLY PT, R6, R185, 0x1, 0x1f ;  /* 0x0c201f00b9067f89 */ /* 0x000ea200000e0000 */
[----:B------:R-:W-:Y:S01]  /*188a0*/  LOP3.LUT R8, R8, 0x20, R4, 0xf8, !PT ;  /* 0x0000002008087812 */ /* 0x000fe200078ef804 */
[----:B------:R-:W2:Y:S01]  /*188b0*/  LDCU UR6, c[0x0][0x434] ;  /* 0x00008680ff0677ac */ /* 0x000ea20008000800 */
[----:B------:R-:W-:Y:S01]  /*188c0*/  @!UP3 UIMAD UR7, UR8, UR7, UR11 ;  /* 0x000000070807b2a4 */ /* 0x000fe2000f8e020b */
[----:B------:R-:W2:Y:S01]  /*188d0*/  @UP1 LDCU UR14, c[0x0][0x430] ;  /* 0x00008600ff0e17ac */ /* 0x000ea20008000800 */
[----:B-1----:R-:W-:-:S04]  /*188e0*/  FADD.FTZ R2, R2, R3 ;  /* 0x0000000302027221 */ /* 0x002fc80000010000 */
[----:B------:R-:W1:Y:S01]  /*188f0*/  LDCU.U8 UR11, c[0x0][0x548] ;  /* 0x0000a900ff0b77ac */ /* 0x000e620008000000 */
[----:B------:R-:W1:Y:S01]  /*18900*/  MUFU.RCP R5, R2 ;  /* 0x0000000200057308 */ /* 0x000e620000001000 */
[----:B---3--:R-:W-:Y:S01]  /*18910*/  FADD.FTZ R0, R183, R0 ;  /* 0x00000000b7007221 */ /* 0x008fe20000010000 */
[----:B------:R-:W-:Y:S01]  /*18920*/  FSETP.NE.FTZ.AND P3, PT, R2, RZ, PT ;  /* 0x000000ff0200720b */ /* 0x000fe20003f75000 */
[----:B------:R-:W-:Y:S01]  /*18930*/  @UP1 UMOV UR13, 0x1 ;  /* 0x00000001000d1882 */ /* 0x000fe20000000000 */
[----:B----4-:R-:W-:Y:S01]  /*18940*/  FADD.FTZ R7, R7, R9 ;  /* 0x0000000907077221 */ /* 0x010fe20000010000 */
[----:B------:R-:W-:Y:S02]  /*18950*/  LOP3.LUT R9, R4, 0xc0, RZ, 0xc0, !PT ;  /* 0x000000c004097812 */ /* 0x000fe400078ec0ff */
[----:B------:R-:W-:Y:S01]  /*18960*/  FSETP.NE.FTZ.AND P2, PT, R0, RZ, PT ;  /* 0x000000ff0000720b */ /* 0x000fe20003f55000 */
[----:B------:R-:W3:Y:S01]  /*18970*/  MUFU.RCP R3, R0 ;  /* 0x0000000000037308 */ /* 0x000ee20000001000 */
[----:B--2---:R-:W-:Y:S01]  /*18980*/  FADD.FTZ R6, R185, R6 ;  /* 0x00000006b9067221 */ /* 0x004fe20000010000 */
[----:B------:R-:W-:-:S02]  /*18990*/  FSETP.NE.FTZ.AND P1, PT, R7, RZ, PT ;  /* 0x000000ff0700720b */ /* 0x000fc40003f35000 */
[----:B------:R-:W-:Y:S02]  /*189a0*/  LOP3.LUT R9, R9, 0x18, R132, 0xf8, !PT ;  /* 0x0000001809097812 */ /* 0x000fe400078ef884 */
[----:B------:R-:W-:Y:S01]  /*189b0*/  FSETP.NE.FTZ.AND P0, PT, R6, RZ, PT ;  /* 0x000000ff0600720b */ /* 0x000fe20003f15000 */
[----:B-1----:R-:W-:Y:S01]  /*189c0*/  UISETP.NE.AND UP0, UPT, UR11, URZ, !UP1 ;  /* 0x000000ff0b00728c */ /* 0x002fe2000cf05270 */
[----:B------:R-:W1:Y:S01]  /*189d0*/  MUFU.RCP R10, R7 ;  /* 0x00000007000a7308 */ /* 0x000e620000001000 */
[----:B------:R-:W-:Y:S02]  /*189e0*/  LOP3.LUT R8, R8, R9, RZ, 0xfc, !PT ;  /* 0x0000000908087212 */ /* 0x000fe400078efcff */
[----:B------:R-:W-:Y:S02]  /*189f0*/  FSEL R5, R5, 1, P3 ;  /* 0x3f80000005057808 */ /* 0x000fe40001800000 */
[----:B------:R-:W-:Y:S02]  /*18a00*/  SHF.L.U32 R9, R132, 0x2, RZ ;  /* 0x0000000284097819 */ /* 0x000fe400000006ff */
[----:B------:R-:W-:Y:S01]  /*18a10*/  LEA R8, R8, UR9, 0x1 ;  /* 0x0000000908087c11 */ /* 0x000fe2000f8e08ff */
[----:B------:R-:W-:Y:S01]  /*18a20*/  FMUL.FTZ R11, R5, UR4 ;  /* 0x00000004050b7c20 */ /* 0x000fe20008410000 */
[----:B------:R-:W-:Y:S01]  /*18a30*/  @P3 MUFU.LG2 R2, R2 ;  /* 0x0000000200023308 */ /* 0x000fe20000000c00 */
[----:B---3--:R-:W-:-:S02]  /*18a40*/  FSEL R3, R3, 1, P2 ;  /* 0x3f80000003037808 */ /* 0x008fc40001000000 */
[C---:B------:R-:W-:Y:S01]  /*18a50*/  FMUL.FTZ R220, R11.reuse, R220 ;  /* 0x000000dc0bdc7220 */ /* 0x040fe20000410000 */
[C---:B------:R-:W-:Y:S01]  /*18a60*/  FMUL.FTZ R221, R11.reuse, R221 ;  /* 0x000000dd0bdd7220 */ /* 0x040fe20000410000 */
[----:B------:R-:W-:Y:S01]  /*18a70*/  FMUL.FTZ R216, R11, R216 ;  /* 0x000000d80bd87220 */ /* 0x000fe20000410000 */
[----:B------:R-:W-:Y:S01]  /*18a80*/  FMUL.FTZ R3, R3, UR4 ;  /* 0x0000000403037c20 */ /* 0x000fe20008410000 */
[----:B------:R-:W-:Y:S01]  /*18a90*/  FMUL.FTZ R217, R11, R217 ;  /* 0x000000d90bd97220 */ /* 0x000fe20000410000 */
[----:B------:R-:W2:Y:S01]  /*18aa0*/  MUFU.RCP R5, R6 ;  /* 0x0000000600057308 */ /* 0x000ea20000001000 */
[----:B-1----:R-:W-:Y:S01]  /*18ab0*/  FSEL R10, R10, 1, P1 ;  /* 0x3f8000000a0a7808 */ /* 0x002fe20000800000 */
[C---:B------:R-:W-:Y:S01]  /*18ac0*/  FMUL.FTZ R222, R3.reuse, R222 ;  /* 0x000000de03de7220 */ /* 0x040fe20000410000 */
[C---:B------:R-:W-:Y:S01]  /*18ad0*/  FMUL.FTZ R223, R3.reuse, R223 ;  /* 0x000000df03df7220 */ /* 0x040fe20000410000 */
[C---:B------:R-:W-:Y:S01]  /*18ae0*/  FMUL.FTZ R218, R3.reuse, R218 ;  /* 0x000000da03da7220 */ /* 0x040fe20000410000 */
[C---:B------:R-:W-:Y:S01]  /*18af0*/  FMUL.FTZ R219, R3.reuse, R219 ;  /* 0x000000db03db7220 */ /* 0x040fe20000410000 */
[C---:B------:R-:W-:Y:S01]  /*18b00*/  FMUL.FTZ R214, R3.reuse, R214 ;  /* 0x000000d603d67220 */ /* 0x040fe20000410000 */
[C---:B------:R-:W-:Y:S01]  /*18b10*/  FMUL.FTZ R215, R3.reuse, R215 ;  /* 0x000000d703d77220 */ /* 0x040fe20000410000 */
[C---:B------:R-:W-:Y:S01]  /*18b20*/  FMUL.FTZ R210, R3.reuse, R210 ;  /* 0x000000d203d27220 */ /* 0x040fe20000410000 */
[----:B------:R-:W-:Y:S01]  /*18b30*/  FMUL.FTZ R10, R10, UR4 ;  /* 0x000000040a0a7c20 */ /* 0x000fe20008410000 */
[----:B------:R-:W-:Y:S01]  /*18b40*/  FMUL.FTZ R3, R3, R211 ;  /* 0x000000d303037220 */ /* 0x000fe20000410000 */
[C---:B------:R-:W-:Y:S01]  /*18b50*/  FMUL.FTZ R212, R11.reuse, R212 ;  /* 0x000000d40bd47220 */ /* 0x040fe20000410000 */
[----:B------:R-:W-:Y:S01]  /*18b60*/  FMUL.FTZ R213, R11, R213 ;  /* 0x000000d50bd57220 */ /* 0x000fe20000410000 */
[C---:B------:R-:W-:Y:S01]  /*18b70*/  FMUL.FTZ R204, R10.reuse, R204 ;  /* 0x000000cc0acc7220 */ /* 0x040fe20000410000 */
[C---:B------:R-:W-:Y:S01]  /*18b80*/  FMUL.FTZ R205, R10.reuse, R205 ;  /* 0x000000cd0acd7220 */ /* 0x040fe20000410000 */
[C---:B------:R-:W-:Y:S01]  /*18b90*/  FMUL.FTZ R200, R10.reuse, R200 ;  /* 0x000000c80ac87220 */ /* 0x040fe20000410000 */
[C---:B------:R-:W-:Y:S01]  /*18ba0*/  FMUL.FTZ R201, R10.reuse, R201 ;  /* 0x000000c90ac97220 */ /* 0x040fe20000410000 */
[C---:B------:R-:W-:Y:S01]  /*18bb0*/  FMUL.FTZ R196, R10.reuse, R196 ;  /* 0x000000c40ac47220 */ /* 0x040fe20000410000 */
[----:B--2---:R-:W-:Y:S01]  /*18bc0*/  FSEL R5, R5, 1, P0 ;  /* 0x3f80000005057808 */ /* 0x004fe20000000000 */
[C---:B------:R-:W-:Y:S01]  /*18bd0*/  FMUL.FTZ R197, R10.reuse, R197 ;  /* 0x000000c50ac57220 */ /* 0x040fe20000410000 */
[C---:B------:R-:W-:Y:S01]  /*18be0*/  FMUL.FTZ R192, R10.reuse, R192 ;  /* 0x000000c00ac07220 */ /* 0x040fe20000410000 */
[----:B------:R-:W-:Y:S01]  /*18bf0*/  FMUL.FTZ R10, R10, R193 ;  /* 0x000000c10a0a7220 */ /* 0x000fe20000410000 */
[----:B------:R-:W-:Y:S01]  /*18c00*/  F2FP.BF16.F32.PACK_AB R210, R3, R210 ;  /* 0x000000d203d2723e */ /* 0x000fe200000010ff */
[----:B------:R-:W-:Y:S01]  /*18c10*/  FMUL.FTZ R5, R5, UR4 ;  /* 0x0000000405057c20 */ /* 0x000fe20008410000 */
[----:B------:R-:W1:Y:S01]  /*18c20*/  @UP3 LDCU.64 UR4, c[0x0][0x408] ;  /* 0x00008100ff0437ac */ /* 0x000e620008000a00 */
[----:B------:R-:W-:Y:S01]  /*18c30*/  LOP3.LUT R3, R9, 0x20, RZ, 0xc0, !PT ;  /* 0x0000002009037812 */ /* 0x000fe200078ec0ff */
[----:B------:R-:W-:Y:S01]  /*18c40*/  FMUL.FTZ R208, R11, R208 ;  /* 0x000000d00bd07220 */ /* 0x000fe20000410000 */
[C---:B------:R-:W-:Y:S01]  /*18c50*/  FMUL.FTZ R206, R5.reuse, R206 ;  /* 0x000000ce05ce7220 */ /* 0x040fe20000410000 */
[----:B------:R-:W-:Y:S01]  /*18c60*/  FMUL.FTZ R207, R5, R207 ;  /* 0x000000cf05cf7220 */ /* 0x000fe20000410000 */
[----:B------:R-:W-:Y:S01]  /*18c70*/  LOP3.LUT R9, R9, 0x40, RZ, 0xc0, !PT ;  /* 0x0000004009097812 */ /* 0x000fe200078ec0ff */
[C---:B------:R-:W-:Y:S01]  /*18c80*/  FMUL.FTZ R202, R5.reuse, R202 ;  /* 0x000000ca05ca7220 */ /* 0x040fe20000410000 */
[----:B------:R-:W-:Y:S01]  /*18c90*/  FMUL.FTZ R203, R5, R203 ;  /* 0x000000cb05cb7220 */ /* 0x000fe20000410000 */
[----:B------:R-:W-:Y:S01]  /*18ca0*/  FMUL.FTZ R11, R11, R209 ;  /* 0x000000d10b0b7220 */ /* 0x000fe20000410000 */
[----:B------:R-:W-:Y:S01]  /*18cb0*/  F2FP.BF16.F32.PACK_AB R220, R221, R220 ;  /* 0x000000dcdddc723e */ /* 0x000fe200000010ff */
[----:B------:R-:W-:Y:S01]  /*18cc0*/  FMUL.FTZ R198, R5, R198 ;  /* 0x000000c605c67220 */ /* 0x000fe20000410000 */
[----:B------:R-:W-:Y:S01]  /*18cd0*/  F2FP.BF16.F32.PACK_AB R222, R223, R222 ;  /* 0x000000dedfde723e */ /* 0x000fe200000010ff */
[C---:B------:R-:W-:Y:S01]  /*18ce0*/  FMUL.FTZ R199, R5.reuse, R199 ;  /* 0x000000c705c77220 */ /* 0x040fe20000410000 */
[----:B------:R-:W-:Y:S01]  /*18cf0*/  F2FP.BF16.F32.PACK_AB R192, R10, R192 ;  /* 0x000000c00ac0723e */ /* 0x000fe200000010ff */
[----:B------:R-:W-:Y:S01]  /*18d00*/  FMUL.FTZ R194, R5, R194 ;  /* 0x000000c205c27220 */ /* 0x000fe20000410000 */
[----:B------:R-:W-:Y:S01]  /*18d10*/  F2FP.BF16.F32.PACK_AB R216, R217, R216 ;  /* 0x000000d8d9d8723e */ /* 0x000fe200000010ff */
[----:B------:R-:W-:Y:S01]  /*18d20*/  FMUL.FTZ R5, R5, R195 ;  /* 0x000000c305057220 */ /* 0x000fe20000410000 */
[----:B------:R-:W-:Y:S01]  /*18d30*/  F2FP.BF16.F32.PACK_AB R218, R219, R218 ;  /* 0x000000dadbda723e */ /* 0x000fe200000010ff */
[----:B------:R-:W-:Y:S01]  /*18d40*/  STS [R8], R220 ;  /* 0x000000dc08007388 */ /* 0x000fe20000000800 */
[C---:B------:R-:W-:Y:S01]  /*18d50*/  IADD3 R10, PT, PT, R8.reuse, -R3, RZ ;  /* 0x80000003080a7210 */ /* 0x040fe20007ffe0ff */
[----:B-1----:R-:W-:Y:S01]  /*18d60*/  @UP3 UIMAD.WIDE.U32 UR16, UR18, UR4, URZ ;  /* 0x00000004121032a5 */ /* 0x002fe2000f8e00ff */
[----:B------:R-:W-:Y:S01]  /*18d70*/  IADD3 R9, PT, PT, R8, -R9, RZ ;  /* 0x8000000908097210 */ /* 0x000fe20007ffe0ff */
[----:B------:R-:W-:Y:S01]  /*18d80*/  STS [R8+0x200], R222 ;  /* 0x000200de08007388 */ /* 0x000fe20000000800 */
[----:B------:R-:W-:Y:S01]  /*18d90*/  F2FP.BF16.F32.PACK_AB R204, R205, R204 ;  /* 0x000000cccdcc723e */ /* 0x000fe200000010ff */
[----:B------:R-:W1:Y:S01]  /*18da0*/  S2UR UR4, SR_CTAID.X ;  /* 0x00000000000479c3 */ /* 0x000e620000002500 */
[----:B------:R-:W-:Y:S01]  /*18db0*/  F2FP.BF16.F32.PACK_AB R206, R207, R206 ;  /* 0x000000cecfce723e */ /* 0x000fe200000010ff */
[----:B------:R-:W-:Y:S01]  /*18dc0*/  STS [R10+0x10], R216 ;  /* 0x000010d80a007388 */ /* 0x000fe20000000800 */
[----:B------:R-:W-:Y:S01]  /*18dd0*/  F2FP.BF16.F32.PACK_AB R200, R201, R200 ;  /* 0x000000c8c9c8723e */ /* 0x000fe200000010ff */
[----:B------:R-:W-:Y:S01]  /*18de0*/  @UP3 UIMAD UR7, UR18, UR5, UR17 ;  /* 0x00000005120732a4 */ /* 0x000fe2000f8e0211 */
[----:B------:R-:W-:Y:S01]  /*18df0*/  F2FP.BF16.F32.PACK_AB R202, R203, R202 ;  /* 0x000000cacbca723e */ /* 0x000fe200000010ff */
[----:B------:R-:W-:Y:S01]  /*18e00*/  STS [R10+0x210], R218 ;  /* 0x000210da0a007388 */ /* 0x000fe20000000800 */
[----:B------:R-:W-:Y:S01]  /*18e10*/  F2FP.BF16.F32.PACK_AB R212, R213, R212 ;  /* 0x000000d4d5d4723e */ /* 0x000fe200000010ff */
[----:B------:R-:W2:Y:S01]  /*18e20*/  @UP1 LDCU UR5, c[0x0][0x430] ;  /* 0x00008600ff0517ac */ /* 0x000ea20008000800 */
[----:B------:R-:W-:Y:S01]  /*18e30*/  F2FP.BF16.F32.PACK_AB R214, R215, R214 ;  /* 0x000000d6d7d6723e */ /* 0x000fe200000010ff */
[----:B------:R-:W-:Y:S01]  /*18e40*/  STS [R8+0x1000], R204 ;  /* 0x001000cc08007388 */ /* 0x000fe20000000800 */
[----:B------:R-:W-:Y:S01]  /*18e50*/  F2FP.BF16.F32.PACK_AB R11, R11, R208 ;  /* 0x000000d00b0b723e */ /* 0x000fe200000010ff */
[----:B------:R-:W-:Y:S01]  /*18e60*/  @P0 MUFU.LG2 R6, R6 ;  /* 0x0000000600060308 */ /* 0x000fe20000000c00 */
[----:B------:R-:W-:Y:S01]  /*18e70*/  IADD3 R3, PT, PT, -R3, R9, RZ ;  /* 0x0000000903037210 */ /* 0x000fe20007ffe1ff */
[----:B------:R3:W-:Y:S01]  /*18e80*/  STS [R8+0x1200], R206 ;  /* 0x001200ce08007388 */ /* 0x0007e20000000800 */
[----:B------:R-:W-:Y:S01]  /*18e90*/  F2FP.BF16.F32.PACK_AB R196, R197, R196 ;  /* 0x000000c4c5c4723e */ /* 0x000fe200000010ff */
[----:B------:R-:W-:Y:S01]  /*18ea0*/  @P3 FMUL.FTZ R2, R2, 0.69314718246459960938 ;  /* 0x3f31721802023820 */ /* 0x000fe20000410000 */
[----:B------:R-:W-:Y:S01]  /*18eb0*/  F2FP.BF16.F32.PACK_AB R198, R199, R198 ;  /* 0x000000c6c7c6723e */ /* 0x000fe200000010ff */
[----:B------:R-:W-:Y:S01]  /*18ec0*/  STS [R10+0x1010], R200 ;  /* 0x001010c80a007388 */ /* 0x000fe20000000800 */
[----:B------:R-:W-:Y:S01]  /*18ed0*/  F2FP.BF16.F32.PACK_AB R5, R5, R194 ;  /* 0x000000c20505723e */ /* 0x000fe200000010ff */
[----:B------:R-:W-:-:S02]  /*18ee0*/  @!UP2 UIMAD UR18, UR8, UR6, URZ ;  /* 0x000000060812a2a4 */ /* 0x000fc4000f8e02ff */
[----:B------:R4:W-:Y:S01]  /*18ef0*/  STS [R10+0x1210], R202 ;  /* 0x001210ca0a007388 */ /* 0x0009e20000000800 */
[----:B------:R-:W-:-:S03]  /*18f00*/  @UP3 UMOV UR10, UR16 ;  /* 0x00000010000a3c82 */ /* 0x000fc60008000000 */
[----:B------:R-:W-:Y:S01]  /*18f10*/  STS [R9+0x20], R212 ;  /* 0x000020d409007388 */ /* 0x000fe20000000800 */
[----:B--2---:R-:W-:Y:S02]  /*18f20*/  @UP1 UIMAD UR15, UR5, UR6, URZ ;  /* 0x00000006050f12a4 */ /* 0x004fe4000f8e02ff */
[----:B------:R-:W-:Y:S01]  /*18f30*/  USHF.R.S32.HI UR5, URZ, 0x1f, UR18 ;  /* 0x0000001fff057899 */ /* 0x000fe20008011412 */
[----:B------:R-:W-:Y:S04]  /*18f40*/  STS [R9+0x220], R214 ;  /* 0x000220d609007388 */ /* 0x000fe80000000800 */
[----:B------:R2:W-:Y:S04]  /*18f50*/  STS [R3+0x30], R11 ;  /* 0x0000300b03007388 */ /* 0x0005e80000000800 */
[----:B------:R-:W-:Y:S01]  /*18f60*/  STS [R3+0x230], R210 ;  /* 0x000230d203007388 */ /* 0x000fe20000000800 */
[----:B---3--:R-:W3:Y:S03]  /*18f70*/  @P3 LDC R8, c[0x0][0x458] ;  /* 0x00011600ff083b82 */ /* 0x008ee60000000800 */
[----:B------:R-:W-:Y:S04]  /*18f80*/  STS [R9+0x1020], R196 ;  /* 0x001020c409007388 */ /* 0x000fe80000000800 */
[----:B------:R1:W-:Y:S01]  /*18f90*/  STS [R9+0x1220], R198 ;  /* 0x001220c609007388 */ /* 0x0003e20000000800 */
[----:B----4-:R4:W4:Y:S03]  /*18fa0*/  @P2 MUFU.LG2 R10, R0 ;  /* 0x00000000000a2308 */ /* 0x0109260000000c00 */
[----:B------:R-:W-:Y:S04]  /*18fb0*/  STS [R3+0x1030], R192 ;  /* 0x001030c003007388 */ /* 0x000fe80000000800 */
[----:B------:R3:W-:Y:S01]  /*18fc0*/  STS [R3+0x1230], R5 ;  /* 0x0012300503007388 */ /* 0x0007e20000000800 */
[----:B--2---:R-:W2:Y:S01]  /*18fd0*/  @P1 MUFU.LG2 R11, R7 ;  /* 0x00000007000b1308 */ /* 0x004ea20000000c00 */
[----:B----4-:R-:W4:Y:S01]  /*18fe0*/  S2R R0, SR_CTAID.X ;  /* 0x0000000000007919 */ /* 0x010f220000002500 */
[----:B------:R-:W-:Y:S01]  /*18ff0*/  @P2 FMUL.FTZ R10, R10, 0.69314718246459960938 ;  /* 0x3f3172180a0a2820 */ /* 0x000fe20000410000 */
[----:B-1----:R-:W1:Y:S01]  /*19000*/  @P2 LDC R9, c[0x0][0x458] ;  /* 0x00011600ff092b82 */ /* 0x002e620000000800 */
[----:B--2---:R-:W-:-:S07]  /*19010*/  @P1 FMUL.FTZ R11, R11, 0.69314718246459960938 ;  /* 0x3f3172180b0b1820 */ /* 0x004fce0000410000 */
[----:B------:R-:W2:Y:S01]  /*19020*/  @P1 LDC R7, c[0x0][0x458] ;  /* 0x00011600ff071b82 */ /* 0x000ea20000000800 */
[----:B---3--:R-:W-:Y:S01]  /*19030*/  MOV R5, 0x7f800000 ;  /* 0x7f80000000057802 */ /* 0x008fe20000000f00 */
[----:B------:R-:W-:-:S06]  /*19040*/  @P3 FFMA.FTZ R5, R136, R8, R2 ;  /* 0x0000000888053223 */ /* 0x000fcc0000010002 */
[----:B------:R-:W3:Y:S01]  /*19050*/  @P0 LDC R3, c[0x0][0x458] ;  /* 0x00011600ff030b82 */ /* 0x000ee20000000800 */
[----:B------:R-:W-:Y:S05]  /*19060*/  BRA.U UP1, `(.L_x_435) ;  /* 0x0000000101207547 */ /* 0x000fea000b800000 */
[----:B------:R-:W-:Y:S01]  /*19070*/  UISETP.NE.AND UP1, UPT, UR11, URZ, UPT ;  /* 0x000000ff0b00728c */ /* 0x000fe2000bf25270 */
[----:B------:R-:W4:Y:S10]  /*19080*/  LDCU UR11, c[0x0][0x3e0] ;  /* 0x00007c00ff0b77ac */ /* 0x000f340008000800 */
[----:B------:R-:W4:Y:S01]  /*19090*/  @UP1 LDCU UR13, c[0x0][0x454] ;  /* 0x00008a80ff0d17ac */ /* 0x000f220008000800 */
[----:B------:R-:W-:Y:S01]  /*190a0*/  @UP1 UMOV UR14, 0x1 ;  /* 0x00000001000e1882 */ /* 0x000fe20000000000 */
[----:B------:R-:W1:Y:S01]  /*190b0*/  @UP1 LDCU UR15, c[0x0][0x454] ;  /* 0x00008a80ff0f17ac */ /* 0x000e620008000800 */
[----:B------:R-:W-:Y:S01]  /*190c0*/  @!UP1 UMOV UR14, 0x1 ;  /* 0x00000001000e9882 */ /* 0x000fe20000000000 */
[----:B----4-:R-:W-:-:S02]  /*190d0*/  @UP1 UIMAD UR13, UR13, UR11, URZ ;  /* 0x0000000b0d0d12a4 */ /* 0x010fc4000f8e02ff */
[----:B-1----:R-:W-:-:S12]  /*190e0*/  @!UP1 UIMAD UR13, UR6, UR11, URZ ;  /* 0x0000000b060d92a4 */ /* 0x002fd8000f8e02ff */
.L_x_435:
[----:B--2---:R-:W-:Y:S01]  /*190f0*/  @P1 FFMA.FTZ R12, R134, R7, R11 ;  /* 0x00000007860c1223 */ /* 0x004fe2000001000b */
[----:B------:R-:W-:Y:S01]  /*19100*/  UIMAD UR15, UR12, UR15, URZ ;  /* 0x0000000f0c0f72a4 */ /* 0x000fe2000f8e02ff */
[C---:B------:R-:W-:Y:S01]  /*19110*/  LOP3.LUT P1, RZ, R132.reuse, 0x3, RZ, 0xc0, !PT ;  /* 0x0000000384ff7812 */ /* 0x040fe2000782c0ff */
[----:B------:R-:W-:Y:S01]  /*19120*/  UIMAD UR11, UR4, UR14, URZ ;  /* 0x0000000e040b72a4 */ /* 0x000fe2000f8e02ff */
[----:B------:R-:W-:Y:S01]  /*19130*/  LOP3.LUT R15, R132, 0x18, RZ, 0xc0, !PT ;  /* 0x00000018840f7812 */ /* 0x000fe200078ec0ff */
[----:B------:R-:W-:Y:S01]  /*19140*/  USEL UR18, UR18, URZ, UP0 ;  /* 0x000000ff12127287 */ /* 0x000fe20008000000 */
[----:B------:R-:W-:Y:S01]  /*19150*/  @P0 FMUL.FTZ R6, R6, 0.69314718246459960938 ;  /* 0x3f31721806060820 */ /* 0x000fe20000410000 */
[----:B------:R-:W-:Y:S01]  /*19160*/  @!UP0 UIMAD UR15, UR8, UR13, UR15 ;  /* 0x0000000d080f82a4 */ /* 0x000fe2000f8e020f */
[--C-:B------:R-:W-:Y:S01]  /*19170*/  LOP3.LUT R15, R15, 0xd8, R4.reuse, 0x78, !PT ;  /* 0x000000d80f0f7812 */ /* 0x100fe200078e7804 */
[----:B------:R-:W-:Y:S01]  /*19180*/  USHF.L.U32 UR11, UR11, 0x7, URZ ;  /* 0x000000070b0b7899 */ /* 0x000fe200080006ff */
[----:B------:R-:W-:Y:S01]  /*19190*/  BAR.SYNC.DEFER_BLOCKING 0x0 ;  /* 0x0000000000007b1d */ /* 0x000fe20000010000 */
[----:B------:R-:W-:Y:S01]  /*191a0*/  USEL UR5, UR5, URZ, UP0 ;  /* 0x000000ff05057287 */ /* 0x000fe20008000000 */
[----:B------:R-:W-:Y:S01]  /*191b0*/  LOP3.LUT R15, R15, 0x1f20, R4, 0xf8, !PT ;  /* 0x00001f200f0f7812 */ /* 0x000fe200078ef804 */
[----:B------:R-:W-:Y:S01]  /*191c0*/  USHF.R.S32.HI UR8, URZ, 0x1f, UR15 ;  /* 0x0000001fff087899 */ /* 0x000fe2000801140f */
[----:B------:R-:W-:Y:S01]  /*191d0*/  IMAD.MOV.U32 R14, RZ, RZ, 0x7f800000 ;  /* 0x7f800000ff0e7424 */ /* 0x000fe200078e00ff */
[----:B------:R-:W-:Y:S01]  /*191e0*/  USHF.R.S32.HI UR6, URZ, 0x1f, UR11 ;  /* 0x0000001fff067899 */ /* 0x000fe2000801140b */
[----:B------:R-:W-:Y:S01]  /*191f0*/  LEA R15, R15, UR9, 0x1 ;  /* 0x000000090f0f7c11 */ /* 0x000fe2000f8e08ff */
[----:B------:R-:W-:Y:S01]  /*19200*/  UIADD3 UR18, UP1, UP0, UR11, UR18, UR15 ;  /* 0x000000120b127290 */ /* 0x000fe2000f83e00f */
[----:B------:R-:W-:Y:S01]  /*19210*/  BSSY.RECONVERGENT B0, `(.L_x_436) ;  /* 0x000002c000007945 */ /* 0x000fe20003800200 */
[----:B-1----:R-:W-:Y:S01]  /*19220*/  @P2 FFMA.FTZ R13, R135, R9, R10 ;  /* 0x00000009870d2223 */ /* 0x002fe2000001000a */
[----:B---3--:R-:W-:Y:S01]  /*19230*/  @P0 FFMA.FTZ R14, R133, R3, R6 ;  /* 0x00000003850e0223 */ /* 0x008fe20000010006 */
[----:B------:R-:W-:Y:S01]  /*19240*/  UIADD3.X UR5, UPT, UPT, UR6, UR5, UR8, UP1, UP0 ;  /* 0x0000000506057290 */ /* 0x000fe20008fe0408 */
[----:B------:R-:W-:Y:S01]  /*19250*/  SHF.R.U32.HI R16, RZ, 0x2, R132 ;  /* 0x00000002ff107819 */ /* 0x000fe20000011684 */
[----:B------:R-:W-:Y:S10]  /*19260*/  @P1 BRA `(.L_x_437) ;  /* 0x0000000000981947 */ /* 0x000ff40003800000 */
        /* <DEDUP_REMOVED lines=11> */
[----:B------:R-:W-:-:S05]  /*19320*/  @!P6 IMAD R18, R18, UR14, RZ ;  /* 0x0000000e1212ec24 */ /* 0x000fca000f8e02ff */
[----:B------:R-:W-:Y:S01]  /*19330*/  @!P6 IADD3 R19, P0, PT, R18, UR18, RZ ;  /* 0x000000121213ec10 */ /* 0x000fe2000ff1e0ff */
[----:B------:R-:W-:Y:S01]  /*19340*/  @!P5 IMAD R22, R22, UR14, RZ ;  /* 0x0000000e1616dc24 */ /* 0x000fe2000f8e02ff */
[----:B------:R-:W2:Y:S01]  /*19350*/  @!P5 LDC.64 R8, c[0x0][0x420] ;  /* 0x00010800ff08db82 */ /* 0x000ea20000000a00 */
[----:B------:R-:W-:Y:S01]  /*19360*/  @!P4 IMAD R21, R21, UR14, RZ ;  /* 0x0000000e1515cc24 */ /* 0x000fe2000f8e02ff */
[----:B------:R-:W-:Y:S01]  /*19370*/  @!P6 LEA.HI.X.SX32 R18, R18, UR5, 0x1, P0 ;  /* 0x000000051212ec11 */ /* 0x000fe200080f0eff */
[----:B------:R-:W-:-:S05]  /*19380*/  @!P3 IMAD R20, R20, UR14, RZ ;  /* 0x0000000e1414bc24 */ /* 0x000fca000f8e02ff */
[----:B------:R-:W3:Y:S08]  /*19390*/  @!P4 LDC.64 R6, c[0x0][0x420] ;  /* 0x00010800ff06cb82 */ /* 0x000ef00000000a00 */
[----:B------:R-:W4:Y:S01]  /*193a0*/  @!P3 LDC.64 R2, c[0x0][0x420] ;  /* 0x00010800ff02bb82 */ /* 0x000f220000000a00 */
[----:B-1----:R-:W-:Y:S02]  /*193b0*/  @!P6 LEA R24, P1, R19, R10, 0x2 ;  /* 0x0000000a1318e211 */ /* 0x002fe400078210ff */
[----:B------:R-:W-:-:S02]  /*193c0*/  @!P5 IADD3 R10, P0, PT, R22, UR18, RZ ;  /* 0x00000012160adc10 */ /* 0x000fc4000ff1e0ff */
[----:B------:R-:W-:Y:S02]  /*193d0*/  @!P6 LEA.HI.X R25, R19, R11, R18, 0x2, P1 ;  /* 0x0000000b1319e211 */ /* 0x000fe400008f1412 */
[----:B------:R-:W-:Y:S02]  /*193e0*/  @!P5 LEA.HI.X.SX32 R22, R22, UR5, 0x1, P0 ;  /* 0x000000051616dc11 */ /* 0x000fe400080f0eff */
[----:B--2---:R-:W-:Y:S01]  /*193f0*/  @!P5 LEA R18, P2, R10, R8, 0x2 ;  /* 0x000000080a12d211 */ /* 0x004fe200078410ff */
[----:B------:R1:W-:Y:S01]  /*19400*/  @!P6 STG.E desc[UR22][R24.64], R5 ;  /* 0x000000051800e986 */ /* 0x0003e2000c101916 */
[C---:B------:R-:W-:Y:S02]  /*19410*/  @!P4 IADD3 R8, P1, PT, R21.reuse, UR18, RZ ;  /* 0x000000121508cc10 */ /* 0x040fe4000ff3e0ff */
[----:B------:R-:W-:Y:S02]  /*19420*/  @!P3 IADD3 R11, P0, PT, R20, UR18, RZ ;  /* 0x00000012140bbc10 */ /* 0x000fe4000ff1e0ff */
[----:B------:R-:W-:-:S02]  /*19430*/  @!P4 LEA.HI.X.SX32 R21, R21, UR5, 0x1, P1 ;  /* 0x000000051515cc11 */ /* 0x000fc400088f0eff */
[----:B------:R-:W-:Y:S02]  /*19440*/  @!P3 LEA.HI.X.SX32 R20, R20, UR5, 0x1, P0 ;  /* 0x000000051414bc11 */ /* 0x000fe400080f0eff */
[----:B---3--:R-:W-:Y:S02]  /*19450*/  @!P4 LEA R6, P1, R8, R6, 0x2 ;  /* 0x000000060806c211 */ /* 0x008fe400078210ff */
[----:B------:R-:W-:Y:S02]  /*19460*/  @!P5 LEA.HI.X R19, R10, R9, R22, 0x2, P2 ;  /* 0x000000090a13d211 */ /* 0x000fe400010f1416 */
[----:B------:R-:W-:Y:S02]  /*19470*/  @!P4 LEA.HI.X R7, R8, R7, R21, 0x2, P1 ;  /* 0x000000070807c211 */ /* 0x000fe400008f1415 */
[C---:B----4-:R-:W-:Y:S01]  /*19480*/  @!P3 LEA R2, P0, R11.reuse, R2, 0x2 ;  /* 0x000000020b02b211 */ /* 0x050fe200078010ff */
[----:B------:R1:W-:Y:S03]  /*19490*/  @!P5 STG.E desc[UR22][R18.64], R13 ;  /* 0x0000000d1200d986 */ /* 0x0003e6000c101916 */
[----:B------:R-:W-:Y:S01]  /*194a0*/  @!P3 LEA.HI.X R3, R11, R3, R20, 0x2, P0 ;  /* 0x000000030b03b211 */ /* 0x000fe200000f1414 */
[----:B------:R1:W-:Y:S04]  /*194b0*/  @!P4 STG.E desc[UR22][R6.64], R12 ;  /* 0x0000000c0600c986 */ /* 0x0003e8000c101916 */
[----:B------:R1:W-:Y:S04]  /*194c0*/  @!P3 STG.E desc[UR22][R2.64], R14 ;  /* 0x0000000e0200b986 */ /* 0x0003e8000c101916 */
.L_x_437:
[----:B------:R-:W-:Y:S05]  /*194d0*/  BSYNC.RECONVERGENT B0 ;  /* 0x0000000000007941 */ /* 0x000fea0003800200 */
.L_x_436:
[----:B------:R-:W2:Y:S01]  /*194e0*/  LDCU UR6, c[0x0][0x440] ;  /* 0x00008800ff0677ac */ /* 0x000ea20008000800 */
[----:B------:R-:W-:Y:S01]  /*194f0*/  LOP3.LUT R4, R4, 0x18, RZ, 0xc0, !PT ;  /* 0x0000001804047812 */ /* 0x000fe200078ec0ff */
[----:B------:R3:W3:Y:S01]  /*19500*/  LDS.128 R8, [R15+0x1800] ;  /* 0x001800000f087984 */ /* 0x0006e20000000c00 */
[C---:B-1----:R-:W-:Y:S01]  /*19510*/  VIADD R2, R16.reuse, 0x40 ;  /* 0x0000004010027836 */ /* 0x042fe20000000000 */
[----:B------:R-:W1:Y:S01]  /*19520*/  LDCU.64 UR4, c[0x0][0x410] ;  /* 0x00008200ff0477ac */ /* 0x000e620008000a00 */
[----:B------:R-:W-:Y:S01]  /*19530*/  VIADD R3, R16, 0x20 ;  /* 0x0000002010037836 */ /* 0x000fe20000000000 */
[----:B------:R-:W-:Y:S01]  /*19540*/  MOV R17, RZ ;  /* 0x000000ff00117202 */ /* 0x000fe20000000f00 */
[----:B------:R-:W-:Y:S01]  /*19550*/  BSSY.RECONVERGENT B0, `(.L_x_438) ;  /* 0x000001a000007945 */ /* 0x000fe20003800200 */
[C---:B--2---:R-:W-:Y:S02]  /*19560*/  ISETP.GE.AND P0, PT, R4.reuse, UR6, PT ;  /* 0x0000000604007c0c */ /* 0x044fe4000bf06270 */
[----:B------:R-:W-:-:S02]  /*19570*/  IADD3 R4, P3, PT, R4, UR10, RZ ;  /* 0x0000000a04047c10 */ /* 0x000fc4000ff7e0ff */
[----:B-1----:R-:W-:Y:S02]  /*19580*/  MOV R12, UR4 ;  /* 0x00000004000c7c02 */ /* 0x002fe40008000f00 */
[----:B------:R-:W-:Y:S01]  /*19590*/  ISETP.GE.OR P1, PT, R2, UR24, P0 ;  /* 0x0000001802007c0c */ /* 0x000fe20008726670 */
[----:B------:R-:W-:Y:S01]  /*195a0*/  IMAD.X R5, RZ, RZ, UR7, P3 ;  /* 0x00000007ff057e24 */ /* 0x000fe200098e06ff */
[C---:B------:R-:W-:Y:S02]  /*195b0*/  ISETP.GE.OR P3, PT, R16.reuse, UR24, P0 ;  /* 0x0000001810007c0c */ /* 0x040fe40008766670 */
[----:B------:R-:W-:Y:S01]  /*195c0*/  IADD3 R2, PT, PT, R16, 0x60, RZ ;  /* 0x0000006010027810 */ /* 0x000fe20007ffe0ff */
[----:B------:R-:W-:Y:S01]  /*195d0*/  IMAD.WIDE.U32 R12, R12, UR12, R4 ;  /* 0x0000000c0c0c7c25 */ /* 0x000fe2000f8e0004 */
[----:B------:R-:W-:Y:S01]  /*195e0*/  ISETP.GE.OR P2, PT, R3, UR24, P0 ;  /* 0x0000001803007c0c */ /* 0x000fe20008746670 */
[----:B------:R1:W2:Y:S01]  /*195f0*/  LDS.128 R4, [R15] ;  /* 0x000000000f047984 */ /* 0x0002a20000000c00 */
[----:B------:R-:W-:Y:S01]  /*19600*/  ISETP.GE.OR P0, PT, R2, UR24, P0 ;  /* 0x0000001802007c0c */ /* 0x000fe20008706670 */
[----:B------:R-:W-:-:S02]  /*19610*/  IMAD.U32 R2, RZ, RZ, UR5 ;  /* 0x00000005ff027e24 */ /* 0x000fc4000f8e00ff */
[----:B----4-:R-:W-:-:S04]  /*19620*/  IMAD.WIDE.U32 R16, R0, 0x80, R16 ;  /* 0x0000008000107825 */ /* 0x010fc800078e0010 */
[----:B------:R-:W-:Y:S01]  /*19630*/  IMAD R19, R2, UR12, R13 ;  /* 0x0000000c02137c24 */ /* 0x000fe2000f8e020d */
[----:B------:R-:W-:Y:S06]  /*19640*/  @P3 BRA `(.L_x_439) ;  /* 0x0000000000283947 */ /* 0x000fec0003800000 */
[----:B------:R-:W4:Y:S01]  /*19650*/  LDCU.64 UR6, c[0x0][0x408] ;  /* 0x00008100ff0677ac */ /* 0x000f220008000a00 */
[----:B------:R-:W-:Y:S01]  /*19660*/  MOV R18, R12 ;  /* 0x0000000c00127202 */ /* 0x000fe20000000f00 */
[----:B------:R-:W3:Y:S01]  /*19670*/  LDCU.64 UR4, c[0x0][0x3f0] ;  /* 0x00007e00ff0477ac */ /* 0x000ee20008000a00 */
[----:B----4-:R-:W-:-:S03]  /*19680*/  IMAD R0, R17, UR6, RZ ;  /* 0x0000000611007c24 */ /* 0x010fc6000f8e02ff */
[----:B------:R-:W-:-:S04]  /*19690*/  IMAD.WIDE.U32 R2, R16, UR6, R18 ;  /* 0x0000000610027c25 */ /* 0x000fc8000f8e0012 */
[----:B------:R-:W-:Y:S01]  /*196a0*/  IMAD R0, R16, UR7, R0 ;  /* 0x0000000710007c24 */ /* 0x000fe2000f8e0200 */
[----:B---3--:R-:W-:-:S04]  /*196b0*/  LEA R20, P3, R2, UR4, 0x1 ;  /* 0x0000000402147c11 */ /* 0x008fc8000f8608ff */
[----:B------:R-:W-:-:S04]  /*196c0*/  IADD3 R0, PT, PT, R0, R3, RZ ;  /* 0x0000000300007210 */ /* 0x000fc80007ffe0ff */
[----:B------:R-:W-:-:S05]  /*196d0*/  LEA.HI.X R21, R2, UR5, R0, 0x1, P3 ;  /* 0x0000000502157c11 */ /* 0x000fca00098f0c00 */
[----:B--2---:R4:W-:Y:S02]  /*196e0*/  STG.E.128 desc[UR22][R20.64], R4 ;  /* 0x0000000414007986 */ /* 0x0049e4000c101d16 */
.L_x_439:
[----:B------:R-:W-:Y:S05]  /*196f0*/  BSYNC.RECONVERGENT B0 ;  /* 0x0000000000007941 */ /* 0x000fea0003800200 */
.L_x_438:
[----:B--2-4-:R2:W4:Y:S01]  /*19700*/  LDS.128 R4, [R15+0x800] ;  /* 0x000800000f047984 */ /* 0x0145220000000c00 */
[----:B------:R-:W-:Y:S04]  /*19710*/  BSSY.RECONVERGENT B0, `(.L_x_440) ;  /* 0x000000f000007945 */ /* 0x000fe80003800200 */
[----:B------:R-:W-:Y:S05]  /*19720*/  @P2 BRA `(.L_x_441) ;  /* 0x0000000000342947 */ /* 0x000fea0003800000 */
[----:B------:R-:W1:Y:S01]  /*19730*/  LDCU.64 UR6, c[0x0][0x408] ;  /* 0x00008100ff0677ac */ /* 0x000e620008000a00 */
[----:B------:R-:W-:Y:S01]  /*19740*/  IADD3 R2, P2, PT, R16, 0x20, RZ ;  /* 0x0000002010027810 */ /* 0x000fe20007f5e0ff */
[----:B------:R-:W-:Y:S01]  /*19750*/  IMAD.MOV.U32 R20, RZ, RZ, R12 ;  /* 0x000000ffff147224 */ /* 0x000fe200078e000c */
[----:B------:R-:W-:Y:S01]  /*19760*/  MOV R21, R19 ;  /* 0x0000001300157202 */ /* 0x000fe20000000f00 */
[----:B------:R-:W3:Y:S02]  /*19770*/  LDCU.64 UR4, c[0x0][0x3f0] ;  /* 0x00007e00ff0477ac */ /* 0x000ee40008000a00 */
[----:B------:R-:W-:-:S04]  /*19780*/  IMAD.X R0, RZ, RZ, R17, P2 ;  /* 0x000000ffff007224 */ /* 0x000fc800010e0611 */
[----:B-1----:R-:W-:Y:S02]  /*19790*/  IMAD R0, R0, UR6, RZ ;  /* 0x0000000600007c24 */ /* 0x002fe4000f8e02ff */
[----:B------:R-:W-:-:S04]  /*197a0*/  IMAD.WIDE.U32 R20, R2, UR6, R20 ;  /* 0x0000000602147c25 */ /* 0x000fc8000f8e0014 */
[----:B------:R-:W-:Y:S01]  /*197b0*/  IMAD R0, R2, UR7, R0 ;  /* 0x0000000702007c24 */ /* 0x000fe2000f8e0200 */
[----:B---3--:R-:W-:-:S04]  /*197c0*/  LEA R2, P2, R20, UR4, 0x1 ;  /* 0x0000000414027c11 */ /* 0x008fc8000f8408ff */
[----:B------:R-:W-:-:S04]  /*197d0*/  IADD3 R0, PT, PT, R0, R21, RZ ;  /* 0x0000001500007210 */ /* 0x000fc80007ffe0ff */
[----:B------:R-:W-:-:S05]  /*197e0*/  LEA.HI.X R3, R20, UR5, R0, 0x1, P2 ;  /* 0x0000000514037c11 */ /* 0x000fca00090f0c00 */
[----:B----4-:R1:W-:Y:S02]  /*197f0*/  STG.E.128 desc[UR22][R2.64], R4 ;  /* 0x0000000402007986 */ /* 0x0103e4000c101d16 */
.L_x_441:
[----:B------:R-:W-:Y:S05]  /*19800*/  BSYNC.RECONVERGENT B0 ;  /* 0x0000000000007941 */ /* 0x000fea0003800200 */
.L_x_440:
[----:B-1--4-:R1:W4:Y:S01]  /*19810*/  LDS.128 R4, [R15+0x1000] ;  /* 0x001000000f047984 */ /* 0x0123220000000c00 */
[----:B------:R-:W-:Y:S04]  /*19820*/  BSSY.RECONVERGENT B0, `(.L_x_442) ;  /* 0x000000f000007945 */ /* 0x000fe80003800200 */
[----:B------:R-:W-:Y:S05]  /*19830*/  @P1 BRA `(.L_x_443) ;  /* 0x0000000000341947 */ /* 0x000fea0003800000 */
[----:B------:R-:W4:Y:S01]  /*19840*/  LDCU.64 UR6, c[0x0][0x408] ;  /* 0x00008100ff0677ac */ /* 0x000f220008000a00 */
[----:B------:R-:W-:Y:S01]  /*19850*/  IADD3 R2, P1, PT, R16, 0x40, RZ ;  /* 0x0000004010027810 */ /* 0x000fe20007f3e0ff */
[----:B------:R-:W-:Y:S01]  /*19860*/  IMAD.MOV.U32 R14, RZ, RZ, R12 ;  /* 0x000000ffff0e7224 */ /* 0x000fe200078e000c */
[----:B-123--:R-:W-:Y:S01]  /*19870*/  MOV R15, R19 ;  /* 0x00000013000f7202 */ /* 0x00efe20000000f00 */
        /* <DEDUP_REMOVED lines=8> */
[----:B------:R1:W-:Y:S02]  /*19900*/  STG.E.128 desc[UR22][R2.64], R4 ;  /* 0x0000000402007986 */ /* 0x0003e4000c101d16 */
.L_x_443:
[----:B------:R-:W-:Y:S05]  /*19910*/  BSYNC.RECONVERGENT B0 ;  /* 0x0000000000007941 */ /* 0x000fea0003800200 */
.L_x_442:
        /* <DEDUP_REMOVED lines=13> */
[----:B---3--:R-:W-:Y:S01]  /*199f0*/  STG.E.128 desc[UR22][R6.64], R8 ;  /* 0x0000000806007986 */ /* 0x008fe2000c101d16 */
[----:B------:R-:W-:Y:S05]  /*19a00*/  EXIT ;  /* 0x000000000000794d */ /* 0x000fea0003800000 */
.L_x_444:
        /* <DEDUP_REMOVED lines=15> */
.L_x_734:


//--------------------- .text._ZN5flash16flash_fwd_kernelI23Flash_fwd_kernel_traitsILi32ELi128ELi128ELi4ELb0ELb0EN7cutlass10bfloat16_tE19Flash_kernel_traitsILi32ELi128ELi128ELi4ES3_EELb1ELb1ELb0ELb0ELb0ELb0ELb0ELb1EEEvNS_16Flash_fwd_paramsE --------------------------
	.section	.text._ZN5flash16flash_fwd_kernelI23Flash_fwd_kernel_traitsILi32ELi128ELi128ELi4ELb0ELb0EN7cutlass10bfloat16_tE19Flash_kernel_traitsILi32ELi128ELi128ELi4ES3_EELb1ELb1ELb0ELb0ELb0ELb0ELb0ELb1EEEvNS_16Flash_fwd_paramsE,"ax",@progbits
	.align	128
        .global         _ZN5flash16flash_fwd_kernelI23Flash_fwd_kernel_traitsILi32ELi128ELi128ELi4ELb0ELb0EN7cutlass10bfloat16_tE19Flash_kernel_traitsILi32ELi128ELi128ELi4ES3_EELb1ELb1ELb0ELb0ELb0ELb0ELb0ELb1EEEvNS_16Flash_fwd_paramsE
        .type           _ZN5flash16flash_fwd_kernelI23Flash_fwd_kernel_traitsILi32ELi128ELi128ELi4ELb0ELb0EN7cutlass10bfloat16_tE19Flash_kernel_traitsILi32ELi128ELi128ELi4ES3_EELb1ELb1ELb0ELb0ELb0ELb0ELb0ELb1EEEvNS_16Flash_fwd_paramsE,@function
        .size           _ZN5flash16flash_fwd_kernelI23Flash_fwd_kernel_traitsILi32ELi128ELi128ELi4ELb0ELb0EN7cutlass10bfloat16_tE19Flash_kernel_traitsILi32ELi128ELi128ELi4ES3_EELb1ELb1ELb0ELb0ELb0ELb0ELb0ELb1EEEvNS_16Flash_fwd_paramsE,(.L_x_735 - _ZN5flash16flash_fwd_kernelI23Flash_fwd_kernel_traitsILi32ELi128ELi128ELi4ELb0ELb0EN7cutlass10bfloat16_tE19Flash_kernel_traitsILi32ELi128ELi128ELi4ES3_EELb1ELb1ELb0ELb0ELb0ELb0ELb0ELb1EEEvNS_16Flash_fwd_paramsE)
        .other          _ZN5flash16flash_fwd_kernelI23Flash_fwd_kernel_traitsILi32ELi128ELi128ELi4ELb0ELb0EN7cutlass10bfloat16_tE19Flash_kernel_traitsILi32ELi128ELi128ELi4ES3_EELb1ELb1ELb0ELb0ELb0ELb0ELb0ELb1EEEvNS_16Flash_fwd_paramsE,@"STO_CUDA_ENTRY STV_DEFAULT"
_ZN5flash16flash_fwd_kernelI23Flash_fwd_kernel_traitsILi32ELi128ELi128ELi4ELb0ELb0EN7cutlass10bfloat16_tE19Flash_kernel_traitsILi32ELi128ELi128ELi4ES3_EELb1ELb1ELb0ELb0ELb0ELb0ELb0ELb1EEEvNS_16Flash_fwd_paramsE:
.text._ZN5flash16flash_fwd_kernelI23Flash_fwd_kernel_traitsILi32ELi128ELi128ELi4ELb0ELb0EN7cutlass10bfloat16_tE19Flash_kernel_traitsILi32ELi128ELi128ELi4ES3_EELb1ELb1ELb0ELb0ELb0ELb0ELb0ELb1EEEvNS_16Flash_fwd_paramsE:
        /* <DEDUP_REMOVED lines=15> */
[----:B------:R-:W-:Y:S08]  /*00f0*/  S2UR UR8, SR_CTAID.Y ;  /* 0x00000000000879c3 */ /* 0x000ff00000002600 */
[----:B------:R-:W1:Y:S01]  /*0100*/  S2UR UR34, SR_CTAID.Z ;  /* 0x00000000002279c3 */ /* 0x000e620000002700 */
[----:B----4-:R3:W4:Y:S01]  /*0110*/  @P1 LDG.E.64 R4, desc[UR20][R2.64] ;  /* 0x0000001402041981 */ /* 0x010722000c1e1b00 */
[----:B------:R-:W2:Y:S01]  /*0120*/  LDCU.U8 UR9, c[0x0][0x532] ;  /* 0x0000a640ff0977ac */ /* 0x000ea20008000000 */
[----:B------:R-:W2:Y:S05]  /*0130*/  LDCU.64 UR6, c[0x0][0x468] ;  /* 0x00008d00ff0677ac */ /* 0x000eaa0008000a00 */
[----:B------:R-:W4:Y:S01]  /*0140*/  @P1 LDC R0, c[0x0][0x520] ;  /* 0x00014800ff001b82 */ /* 0x000f220000000800 */
[----:B---3--:R-:W-:-:S02]  /*0150*/  @P1 IMAD.MOV.U32 R2, RZ, RZ, R17 ;  /* 0x000000ffff021224 */ /* 0x008fc400078e0011 */
[----:B------:R-:W-:-:S06]  /*0160*/  @P1 IMAD.MOV.U32 R3, RZ, RZ, R18 ;  /* 0x000000ffff031224 */ /* 0x000fcc00078e0012 */
[----:B------:R-:W3:Y:S01]  /*0170*/  @P1 LDG.E.64 R2, desc[UR20][R2.64] ;  /* 0x0000001402021981 */ /* 0x000ee2000c1e1b00 */
[----:B-1----:R-:W-:Y:S01]  /*0180*/  ULOP3.LUT UR4, UR34, UR14, UR8, 0xfe, !UPT ;  /* 0x0000000e22047292 */ /* 0x002fe2000f8efe08 */
[----:B------:R-:W-:Y:S01]  /*0190*/  ISETP.NE.U32.AND P4, PT, RZ, UR12, PT ;  /* 0x0000000cff007c0c */ /* 0x000fe2000bf85070 */
[----:B------:R-:W-:Y:S02]  /*01a0*/  UISETP.NE.U32.AND UP4, UPT, UR12, URZ, UPT ;  /* 0x000000ff0c00728c */ /* 0x000fe4000bf85070 */
[----:B------:R-:W-:Y:S01]  /*01b0*/  UISETP.NE.U32.AND UP3, UPT, UR10, URZ, UPT ;  /* 0x000000ff0a00728c */ /* 0x000fe2000bf65070 */
[----:B------:R-:W-:Y:S01]  /*01c0*/  ISETP.NE.AND.EX P4, PT, RZ, UR13, PT, P4 ;  /* 0x0000000dff007c0c */ /* 0x000fe2000bf85340 */
[----:B------:R-:W-:Y:S01]  /*01d0*/  UISETP.NE.AND.EX UP4, UPT, UR13, URZ, UPT, UP4 ;  /* 0x000000ff0d00728c */ /* 0x000fe2000bf85340 */
[----:B------:R-:W-:Y:S01]  /*01e0*/  LOP3.LUT P3, RZ, R189, UR4, RZ, 0xfc, !PT ;  /* 0x00000004bdff7c12 */ /* 0x000fe2000f86fcff */
[----:B------:R-:W-:Y:S02]  /*01f0*/  UISETP.NE.AND.EX UP3, UPT, UR11, URZ, UPT, UP3 ;  /* 0x000000ff0b00728c */ /* 0x000fe4000bf65330 */
[----:B--2---:R-:W-:Y:S01]  /*0200*/  UIMAD.WIDE.U32 UR16, UR8, 0x4, UR16 ;  /* 0x00000004081078a5 */ /* 0x004fe2000f8e0010 */
[----:B------:R-:W1:Y:S01]  /*0210*/  LDCU.64 UR4, c[0x0][0x478] ;  /* 0x00008f00ff0477ac */ /* 0x000e620008000a00 */
[----:B------:R-:W-:Y:S01]  /*0220*/  PLOP3.LUT P2, PT, PT, PT, UP4, 0x80, 0x8 ;  /* 0x000000000008781c */ /* 0x000fe20003f4f048 */
[----:B------:R-:W-:-:S02]  /*0230*/  USHF.L.U32 UR13, UR8, 0x2, URZ ;  /* 0x00000002080d7899 */ /* 0x000fc400080006ff */
[----:B------:R-:W-:-:S05]  /*0240*/  UISETP.NE.AND UP5, UPT, UR9, URZ, UPT ;  /* 0x000000ff0900728c */ /* 0x000fca000bfa5270 */
[----:B------:R-:W2:Y:S01]  /*0250*/  @!P3 LDC.64 R6, c[0x0][0x528] ;  /* 0x00014a00ff06bb82 */ /* 0x000ea20000000a00 */
[----:B------:R-:W-:Y:S02]  /*0260*/  UISETP.EQ.U32.AND UP2, UPT, UR6, URZ, UPT ;  /* 0x000000ff0600728c */ /* 0x000fe4000bf42070 */
[----:B------:R-:W-:Y:S02]  /*0270*/  USHF.R.U32.HI UR12, URZ, 0x1e, UR8 ;  /* 0x0000001eff0c7899 */ /* 0x000fe40008011608 */
[----:B------:R-:W-:Y:S02]  /*0280*/  UISETP.EQ.OR.EX UP2, UPT, UR7, URZ, !UP5, UP2 ;  /* 0x000000ff0700728c */ /* 0x000fe4000ef42720 */
[----:B-1----:R-:W-:-:S04]  /*0290*/  UISETP.NE.U32.AND UP0, UPT, UR4, URZ, UPT ;  /* 0x000000ff0400728c */ /* 0x002fc8000bf05070 */
[----:B------:R-:W-:Y:S01]  /*02a0*/  UISETP.NE.AND.EX UP0, UPT, UR5, URZ, UPT, UP0 ;  /* 0x000000ff0500728c */ /* 0x000fe2000bf05300 */
[----:B----4-:R-:W-:Y:S02]  /*02b0*/  @P1 R2UR UR22, R4 ;  /* 0x00000000041612ca */ /* 0x010fe400000e0000 */
[----:B------:R-:W-:-:S11]  /*02c0*/  @P1 R2UR UR23, R5 ;  /* 0x00000000051712ca */ /* 0x000fd600000e0000 */
[----:B------:R-:W-:Y:S02]  /*02d0*/  IMAD.U32 R4, RZ, RZ, UR22 ;  /* 0x00000016ff047e24 */ /* 0x000fe4000f8e00ff */
[----:B------:R-:W-:-:S05]  /*02e0*/  IMAD.U32 R5, RZ, RZ, UR23 ;  /* 0x00000017ff057e24 */ /* 0x000fca000f8e00ff */
[----:B--2---:R1:W-:Y:S01]  /*02f0*/  @!P3 STG.E.64 desc[UR20][R6.64], R4 ;  /* 0x000000040600b986 */ /* 0x0043e2000c101b14 */
[----:B---3--:R-:W-:Y:S01]  /*0300*/  @P1 IADD3 R17, P0, PT, R2, R0, RZ ;  /* 0x0000000002111210 */ /* 0x008fe20007f1e0ff */
[----:B------:R-:W-:Y:S01]  /*0310*/  IMAD.U32 R2, RZ, RZ, UR16 ;  /* 0x00000010ff027e24 */ /* 0x000fe2000f8e00ff */
[----:B------:R-:W-:-:S03]  /*0320*/  @UP3 UIADD3 UR16, UP1, UPT, UR13, UR10, URZ ;  /* 0x0000000a0d103290 */ /* 0x000fc6000ff3e0ff */
[----:B------:R-:W-:Y:S01]  /*0330*/  @P1 IMAD.X R18, RZ, RZ, R3, P0 ;  /* 0x000000ffff121224 */ /* 0x000fe200000e0603 */
[----:B------:R-:W-:Y:S02]  /*0340*/  PLOP3.LUT P1, PT, PT, PT, UP3, 0x80, 0x8 ;  /* 0x000000000008781c */ /* 0x000fe40003f2f038 */
[----:B------:R-:W-:Y:S01]  /*0350*/  MOV R3, UR17 ;  /* 0x0000001100037c02 */ /* 0x000fe20008000f00 */
[----:B------:R-:W-:Y:S02]  /*0360*/  @UP3 UIADD3.X UR17, UPT, UPT, UR12, UR11, URZ, UP1, !UPT ;  /* 0x0000000b0c113290 */ /* 0x000fe40008ffe4ff */
[----:B------:R-:W-:Y:S01]  /*0370*/  UIADD3 UR10, UP1, UPT, UR13, UR6, URZ ;  /* 0x000000060d0a7290 */ /* 0x000fe2000ff3e0ff */
[----:B-1----:R-:W-:Y:S02]  /*0380*/  @!P3 IMAD.MOV.U32 R4, RZ, RZ, R17 ;  /* 0x000000ffff04b224 */ /* 0x002fe400078e0011 */
[----:B------:R-:W-:Y:S01]  /*0390*/  @!P3 IMAD.MOV.U32 R5, RZ, RZ, R18 ;  /* 0x000000ffff05b224 */ /* 0x000fe200078e0012 */
[----:B------:R-:W-:-:S04]  /*03a0*/  UIADD3.X UR9, UPT, UPT, UR12, UR7, URZ, UP1, !UPT ;  /* 0x000000070c097290 */ /* 0x000fc80008ffe4ff */
[----:B------:R1:W-:Y:S01]  /*03b0*/  @!P3 STG.E.64 desc[UR20][R6.64+0x8], R4 ;  /* 0x000008040600b986 */ /* 0x0003e2000c101b14 */
[----:B------:R-:W-:-:S03]  /*03c0*/  PLOP3.LUT P3, PT, PT, PT, UP2, 0x80, 0x8 ;  /* 0x000000000008781c */ /* 0x000fc60003f6f028 */
[----:B------:R-:W2:Y:S01]  /*03d0*/  @P4 LDG.E R8, desc[UR20][R2.64] ;  /* 0x0000001402084981 */ /* 0x000ea2000c1e1900 */
[----:B------:R-:W-:Y:S01]  /*03e0*/  @UP0 UIADD3 UR4, UP1, UPT, UR13, UR4, URZ ;  /* 0x000000040d040290 */ /* 0x000fe2000ff3e0ff */
[----:B------:R-:W-:-:S03]  /*03f0*/  PLOP3.LUT P0, PT, PT, PT, UP0, 0x80, 0x8 ;  /* 0x000000000008781c */ /* 0x000fc60003f0f008 */
[----:B------:R-:W-:Y:S01]  /*0400*/  @UP0 UIADD3.X UR5, UPT, UPT, UR12, UR5, URZ, UP1, !UPT ;  /* 0x000000050c050290 */ /* 0x000fe20008ffe4ff */
[----:B-1----:R1:W3:Y:S01]  /*0410*/  @P2 LDG.E R7, desc[UR20][R2.64+0x4] ;  /* 0x0000041402072981 */ /* 0x0022e2000c1e1900 */
[----:B------:R-:W-:-:S04]  /*0420*/  IMAD.U32 R4, RZ, RZ, UR4 ;  /* 0x00000004ff047e24 */ /* 0x000fc8000f8e00ff */
[----:B------:R-:W-:Y:S01]  /*0430*/  IMAD.U32 R5, RZ, RZ, UR5 ;  /* 0x00000005ff057e24 */ /* 0x000fe2000f8e00ff */
[----:B------:R-:W4:Y:S04]  /*0440*/  @!UP4 LDCU UR31, c[0x0][0x434] ;  /* 0x00008680ff1fc7ac */ /* 0x000f280008000800 */
[----:B------:R-:W5:Y:S01]  /*0450*/  @P0 LDG.E R4, desc[UR20][R4.64] ;  /* 0x0000001404040981 */ /* 0x000f62000c1e1900 */
[----:B------:R-:W-:Y:S01]  /*0460*/  UMOV UR18, 0xffffffff ;  /* 0xffffffff00127882 */ /* 0x000fe20000000000 */
[----:B------:R-:W4:Y:S01]  /*0470*/  @!UP0 LDCU.64 UR4, c[0x0][0x488] ;  /* 0x00009100ff0487ac */ /* 0x000f220008000a00 */
[----:B-1----:R-:W-:Y:S02]  /*0480*/  IMAD.U32 R2, RZ, RZ, UR16 ;  /* 0x00000010ff027e24 */ /* 0x002fe4000f8e00ff */
[----:B------:R-:W-:-:S05]  /*0490*/  IMAD.U32 R3, RZ, RZ, UR17 ;  /* 0x00000011ff037e24 */ /* 0x000fca000f8e00ff */
[----:B------:R1:W4:Y:S02]  /*04a0*/  @P1 LDG.E R0, desc[UR20][R2.64] ;  /* 0x0000001402001981 */ /* 0x000324000c1e1900 */
[----:B-1----:R-:W-:Y:S01]  /*04b0*/  MOV R2, UR10 ;  /* 0x0000000a00027c02 */ /* 0x002fe20008000f00 */
[----:B------:R-:W-:-:S05]  /*04c0*/  IMAD.U32 R3, RZ, RZ, UR9 ;  /* 0x00000009ff037e24 */ /* 0x000fca000f8e00ff */
[----:B------:R-:W4:Y:S01]  /*04d0*/  @!P3 LDG.E R6, desc[UR20][R2.64] ;  /* 0x000000140206b981 */ /* 0x000f22000c1e1900 */
[----:B------:R-:W-:Y:S01]  /*04e0*/  UISETP.NE.U32.AND UP1, UPT, UR6, URZ, UPT ;  /* 0x000000ff0600728c */ /* 0x000fe2000bf25070 */
[----:B------:R-:W-:Y:S01]  /*04f0*/  UMOV UR10, 0xffffffff ;  /* 0xffffffff000a7882 */ /* 0x000fe20000000000 */
[----:B------:R-:W-:Y:S02]  /*0500*/  USHF.L.U32 UR29, UR14, 0x7, URZ ;  /* 0x000000070e1d7899 */ /* 0x000fe400080006ff */
[----:B------:R-:W-:Y:S01]  /*0510*/  UISETP.NE.AND.EX UP1, UPT, UR7, URZ, UPT, UP1 ;  /* 0x000000ff0700728c */ /* 0x000fe2000bf25310 */
[----:B------:R-:W1:Y:S01]  /*0520*/  @!UP0 LDCU UR6, c[0x0][0x43c] ;  /* 0x00008780ff0687ac */ /* 0x000e620008000800 */
[----:B--2---:R-:W-:Y:S02]  /*0530*/  @P4 R2UR UR18, R8 ;  /* 0x00000000081242ca */ /* 0x004fe400000e0000 */
[----:B---3--:R-:W-:-:S13]  /*0540*/  @P2 R2UR UR9, R7 ;  /* 0x00000000070922ca */ /* 0x008fda00000e0000 */
[----:B----4-:R-:W-:-:S04]  /*0550*/  @UP4 UIADD3 UR31, UPT, UPT, UR9, -UR18, URZ ;  /* 0x80000012091f4290 */ /* 0x010fc8000fffe0ff */
[----:B------:R-:W-:Y:S01]  /*0560*/  UISETP.GT.AND UP2, UPT, UR31, UR29, UPT ;  /* 0x0000001d1f00728c */ /* 0x000fe2000bf44270 */
[----:B------:R-:W-:Y:S01]  /*0570*/  UMOV UR9, URZ ;  /* 0x000000ff00097c82 */ /* 0x000fe20008000000 */
[----:B------:R-:W-:-:S04]  /*0580*/  @P1 R2UR UR9, R0 ;  /* 0x00000000000912ca */ /* 0x000fc800000e0000 */
[----:B------:R-:W-:Y:S01]  /*0590*/  PLOP3.LUT P1, PT, PT, PT, UP2, 0x80, 0x8 ;  /* 0x000000000008781c */ /* 0x000fe20003f2f028 */
[----:B------:R-:W-:Y:S01]  /*05a0*/  @!UP0 UISETP.NE.U32.AND UP2, UPT, UR4, URZ, UPT ;  /* 0x000000ff0400828c */ /* 0x000fe2000bf45070 */
[----:B------:R-:W2:Y:S01]  /*05b0*/  @!UP1 LDCU UR4, c[0x0][0x438] ;  /* 0x00008700ff0497ac */ /* 0x000ea20008000800 */
[----:B------:R-:W-:Y:S01]  /*05c0*/  @!P3 R2UR UR10, R6 ;  /* 0x00000000060ab2ca */ /* 0x000fe200000e0000 */
[----:B-12---:R-:W-:-:S14]  /*05d0*/  BRA.U !UP1, `(.L_x_445) ;  /* 0x0000000109187547 */ /* 0x006fdc000b800000 */
[----:B------:R-:W-:-:S13]  /*05e0*/  PLOP3.LUT P2, PT, PT, PT, UP5, 0x80, 0x8 ;  /* 0x000000000008781c */ /* 0x000fda0003f4f058 */
[----:B------:R-:W2:Y:S04]  /*05f0*/  @P2 LDG.E R0, desc[UR20][R2.64+0x4] ;  /* 0x0000041402002981 */ /* 0x000ea8000c1e1900 */
[----:B------:R-:W3:Y:S01]  /*0600*/  @!P2 LDG.E R2, desc[UR20][R2.64] ;  /* 0x000000140202a981 */ /* 0x000ee2000c1e1900 */
[----:B--2---:R-:W-:-:S13]  /*0610*/  @P2 R2UR UR4, R0 ;  /* 0x00000000000422ca */ /* 0x004fda00000e0000 */
[----:B------:R-:W-:-:S07]  /*0620*/  @UP5 UIADD3 UR4, UPT, UPT, UR4, -UR10, URZ ;  /* 0x8000000a04045290 */ /* 0x000fce000fffe0ff */
[----:B---3--:R-:W-:Y:S02]  /*0630*/  @!P2 R2UR UR4, R2 ;  /* 0x000000000204a2ca */ /* 0x008fe400000e0000 */
.L_x_445:
        /* <DEDUP_REMOVED lines=15> */
[----:B------:R-:W-:Y:S01]  /*0730*/  ULEA.HI UR4, UR4, UR5, URZ, 0x7 ;  /* 0x0000000504047291 */ /* 0x000fe2000f8f38ff */
[----:B------:R-:W1:Y:S03]  /*0740*/  LDCU UR12, c[0x0][0x3e0] ;  /* 0x00007c00ff0c77ac */ /* 0x000e660008000800 */
[----:B------:R-:W-:-:S04]  /*0750*/  USHF.R.S32.HI UR4, URZ, 0x7, UR4 ;  /* 0x00000007ff047899 */ /* 0x000fc80008011404 */
[----:B------:R-:W-:-:S04]  /*0760*/  UISETP.LT.AND UP0, UPT, UR6, UR4, UPT ;  /* 0x000000040600728c */ /* 0x000fc8000bf01270 */
[----:B------:R-:W-:-:S04]  /*0770*/  USEL UR26, UR6, UR4, UP0 ;  /* 0x00000004061a7287 */ /* 0x000fc80008000000 */
[----:B------:R-:W-:Y:S02]  /*0780*/  UISETP.GT.AND UP0, UPT, UR26, URZ, UPT ;  /* 0x000000ff1a00728c */ /* 0x000fe4000bf04270 */
[----:B-1----:R-:W-:-:S07]  /*0790*/  UIMAD UR32, UR8, UR12, UR34 ;  /* 0x0000000c082072a4 */ /* 0x002fce000f8e0222 */
        /* <DEDUP_REMOVED lines=17> */
[----:B------:R-:W-:-:S11]  /*08b0*/  UISETP.NE.AND UP0, UPT, UR10, URZ, UPT ;  /* 0x000000ff0a00728c */ /* 0x000fd6000bf05270 */
[----:B------:R-:W2:Y:S01]  /*08c0*/  @UP0 LDCU UR7, c[0x0][0x454] ;  /* 0x00008a80ff0707ac */ /* 0x000ea20008000800 */
[----:B------:R-:W3:Y:S01]  /*08d0*/  @!UP0 LDCU UR4, c[0x0][0x434] ;  /* 0x00008680ff0487ac */ /* 0x000ee20008000800 */
[----:B------:R-:W4:Y:S01]  /*08e0*/  @UP0 LDCU UR6, c[0x0][0x454] ;  /* 0x00008a80ff0607ac */ /* 0x000f220008000800 */
[----:B-1----:R-:W-:Y:S01]  /*08f0*/  @UP0 UMOV UR9, 0x1 ;  /* 0x0000000100090882 */ /* 0x002fe20000000000 */
[----:B----4-:R-:W4:Y:S01]  /*0900*/  @!UP0 LDCU UR6, c[0x0][0x434] ;  /* 0x00008680ff0687ac */ /* 0x010f220008000800 */
[----:B------:R-:W-:Y:S01]  /*0910*/  @!UP0 UMOV UR9, 0x1 ;  /* 0x0000000100098882 */ /* 0x000fe20000000000 */
[----:B--2---:R-:W-:Y:S02]  /*0920*/  @UP0 UIMAD UR7, UR12, UR7, URZ ;  /* 0x000000070c0702a4 */ /* 0x004fe4000f8e02ff */
[----:B---3--:R-:W-:-:S12]  /*0930*/  @!UP0 UIMAD UR7, UR12, UR4, URZ ;  /* 0x000000040c0782a4 */ /* 0x008fd8000f8e02ff */
.L_x_447:
[----:B------:R-:W2:Y:S01]  /*0940*/  LDCU.64 UR4, c[0x0][0x410] ;  /* 0x00008200ff0477ac */ /* 0x000ea20008000a00 */
[----:B------:R-:W3:Y:S01]  /*0950*/  S2R R2, SR_CTAID.X ;  /* 0x0000000000027919 */ /* 0x000ee20000002500 */
[----:B------:R-:W-:Y:S01]  /*0960*/  IMAD.SHL.U32 R8, R189, 0x8, RZ ;  /* 0x00000008bd087824 */ /* 0x000fe200078e00ff */
[----:B------:R-:W-:Y:S01]  /*0970*/  SHF.R.U32.HI R4, RZ, 0x2, R189 ;  /* 0x00000002ff047819 */ /* 0x000fe200000116bd */
[----:B------:R-:W5:Y:S01]  /*0980*/  LDCU UR12, c[0x0][0x440] ;  /* 0x00008800ff0c77ac */ /* 0x000f620008000800 */
[----:B------:R-:W-:Y:S01]  /*0990*/  IMAD.MOV.U32 R5, RZ, RZ, RZ ;  /* 0x000000ffff057224 */ /* 0x000fe200078e00ff */
[----:B------:R-:W-:Y:S01]  /*09a0*/  BSSY.RECONVERGENT B0, `(.L_x_448) ;  /* 0x000002f000007945 */ /* 0x000fe20003800200 */
[----:B------:R-:W-:Y:S01]  /*09b0*/  LOP3.LUT R8, R8, 0x18, RZ, 0xc0, !PT ;  /* 0x0000001808087812 */ /* 0x000fe200078ec0ff */
[----:B------:R-:W-:Y:S01]  /*09c0*/  UISETP.NE.AND UP1, UPT, UR10, URZ, !UP1 ;  /* 0x000000ff0a00728c */ /* 0x000fe2000cf25270 */
[----:B------:R-:W-:Y:S01]  /*09d0*/  VIADD R14, R4, 0x20 ;  /* 0x00000020040e7836 */ /* 0x000fe20000000000 */
[----:B----4-:R-:W-:Y:S01]  /*09e0*/  UIMAD UR6, UR34, UR6, URZ ;  /* 0x00000006220672a4 */ /* 0x010fe2000f8e02ff */
[----:B------:R-:W-:Y:S01]  /*09f0*/  ISETP.NE.AND P1, PT, R8, RZ, PT ;  /* 0x000000ff0800720c */ /* 0x000fe20003f25270 */
[----:B------:R-:W-:Y:S01]  /*0a00*/  UIADD3 UR31, UPT, UPT, -UR29, UR31, URZ ;  /* 0x0000001f1d1f7290 */ /* 0x000fe2000fffe1ff */
[C---:B------:R-:W-:Y:S01]  /*0a10*/  VIADD R15, R4.reuse, 0x40 ;  /* 0x00000040040f7836 */ /* 0x040fe20000000000 */
[----:B------:R-:W-:Y:S01]  /*0a20*/  UISETP.NE.AND UP0, UPT, UR18, -0x1, UPT ;  /* 0xffffffff1200788c */ /* 0x000fe2000bf05270 */
[C---:B------:R-:W-:Y:S01]  /*0a30*/  VIADD R16, R4.reuse, 0x60 ;  /* 0x0000006004107836 */ /* 0x040fe20000000000 */
[----:B-1----:R-:W-:Y:S01]  /*0a40*/  UIMAD UR29, UR29, UR9, URZ ;  /* 0x000000091d1d72a4 */ /* 0x002fe2000f8e02ff */
[----:B--2---:R-:W-:Y:S01]  /*0a50*/  IMAD.U32 R0, RZ, RZ, UR4 ;  /* 0x00000004ff007e24 */ /* 0x004fe2000f8e00ff */
[----:B------:R-:W1:Y:S01]  /*0a60*/  LDCU UR4, c[0x0][0x434] ;  /* 0x00008680ff0477ac */ /* 0x000e620008000800 */
[----:B------:R-:W-:Y:S01]  /*0a70*/  IMAD.U32 R6, RZ, RZ, UR5 ;  /* 0x00000005ff067e24 */ /* 0x000fe2000f8e00ff */
[----:B------:R-:W-:Y:S01]  /*0a80*/  ISETP.GE.OR P4, PT, R4, UR31, P1 ;  /* 0x0000001f04007c0c */ /* 0x000fe20008f86670 */
[----:B------:R-:W-:Y:S01]  /*0a90*/  @!UP1 UIMAD UR6, UR8, UR7, UR6 ;  /* 0x00000007080692a4 */ /* 0x000fe2000f8e0206 */
[C---:B-----5:R-:W-:Y:S01]  /*0aa0*/  ISETP.GE.AND P5, PT, R8.reuse, UR12, PT ;  /* 0x0000000c08007c0c */ /* 0x060fe2000bfa6270 */
[----:B------:R-:W-:Y:S01]  /*0ab0*/  USHF.R.S32.HI UR10, URZ, 0x1f, UR29 ;  /* 0x0000001fff0a7899 */ /* 0x000fe2000801141d */
[----:B------:R-:W-:Y:S01]  /*0ac0*/  IADD3 R8, P0, PT, R8, UR14, RZ ;  /* 0x0000000e08087c10 */ /* 0x000fe2000ff1e0ff */
[----:B------:R-:W-:Y:S01]  /*0ad0*/  USHF.R.S32.HI UR5, URZ, 0x1f, UR6 ;  /* 0x0000001fff057899 */ /* 0x000fe20008011406 */
[----:B------:R-:W-:-:S02]  /*0ae0*/  ISETP.GE.OR P6, PT, R4, UR31, P5 ;  /* 0x0000001f04007c0c */ /* 0x000fc4000afc6670 */
[----:B------:R-:W-:Y:S01]  /*0af0*/  ISETP.GE.OR P3, PT, R14, UR31, P1 ;  /* 0x0000001f0e007c0c */ /* 0x000fe20008f66670 */
[----:B------:R-:W-:Y:S01]  /*0b00*/  IMAD.X R9, RZ, RZ, UR11, P0 ;  /* 0x0000000bff097e24 */ /* 0x000fe200080e06ff */
[----:B------:R-:W-:Y:S01]  /*0b10*/  ISETP.GE.OR P2, PT, R15, UR31, P1 ;  /* 0x0000001f0f007c0c */ /* 0x000fe20008f46670 */
[----:B---3--:R-:W-:Y:S01]  /*0b20*/  IMAD.WIDE.U32 R2, R2, 0x80, R4 ;  /* 0x0000008002027825 */ /* 0x008fe200078e0004 */
[----:B------:R-:W-:Y:S02]  /*0b30*/  ISETP.GE.OR P1, PT, R16, UR31, P1 ;  /* 0x0000001f10007c0c */ /* 0x000fe40008f26670 */
[----:B------:R-:W-:Y:S01]  /*0b40*/  ISETP.GE.OR P0, PT, R14, UR31, P5 ;  /* 0x0000001f0e007c0c */ /* 0x000fe2000af06670 */
[----:B-1----:R-:W-:Y:S01]  /*0b50*/  UIMAD UR8, UR8, UR4, URZ ;  /* 0x00000004080872a4 */ /* 0x002fe2000f8e02ff */
[----:B------:R-:W-:-:S03]  /*0b60*/  IMAD.WIDE.U32 R8, R0, UR34, R8 ;  /* 0x0000002200087c25 */ /* 0x000fc6000f8e0008 */
[----:B------:R-:W-:Y:S01]  /*0b70*/  USEL UR8, UR8, UR18, !UP0 ;  /* 0x0000001208087287 */ /* 0x000fe2000c000000 */
[----:B------:R-:W-:-:S03]  /*0b80*/  IMAD R7, R6, UR34, R9 ;  /* 0x0000002206077c24 */ /* 0x000fc6000f8e0209 */
[----:B------:R-:W-:Y:S02]  /*0b90*/  USHF.R.S32.HI UR4, URZ, 0x1f, UR8 ;  /* 0x0000001fff047899 */ /* 0x000fe40008011408 */
[----:B------:R-:W-:Y:S02]  /*0ba0*/  USEL UR8, UR8, URZ, UP1 ;  /* 0x000000ff08087287 */ /* 0x000fe40008800000 */
[----:B------:R-:W-:Y:S02]  /*0bb0*/  USEL UR4, UR4, URZ, UP1 ;  /* 0x000000ff04047287 */ /* 0x000fe40008800000 */
        /* <DEDUP_REMOVED lines=13> */
.L_x_449:
[----:B------:R-:W-:Y:S05]  /*0c90*/  BSYNC.RECONVERGENT B0 ;  /* 0x0000000000007941 */ /* 0x000fea0003800200 */
.L_x_448:
[----:B------:R-:W-:Y:S01]  /*0ca0*/  BSSY.RECONVERGENT B0, `(.L_x_450) ;  /* 0x0000011000007945 */ /* 0x000fe20003800200 */
[----:B------:R-:W-:Y:S02]  /*0cb0*/  ISETP.GE.OR P6, PT, R15, UR31, P5 ;  /* 0x0000001f0f007c0c */ /* 0x000fe4000afc6670 */
[----:B------:R-:W-:Y:S01]  /*0cc0*/  ISETP.GE.OR P5, PT, R16, UR31, P5 ;  /* 0x0000001f10007c0c */ /* 0x000fe2000afa6670 */
[----:B------:R-:W-:-:S12]  /*0cd0*/  @P0 BRA `(.L_x_451) ;  /* 0x0000000000340947 */ /* 0x000fd80003800000 */
        /* <DEDUP_REMOVED lines=13> */
.L_x_451:
[----:B------:R-:W-:Y:S05]  /*0db0*/  BSYNC.RECONVERGENT B0 ;  /* 0x0000000000007941 */ /* 0x000fea0003800200 */
.L_x_450:
        /* <DEDUP_REMOVED lines=15> */
.L_x_453:
[----:B------:R-:W-:Y:S05]  /*0eb0*/  BSYNC.RECONVERGENT B0 ;  /* 0x0000000000007941 */ /* 0x000fea0003800200 */
.L_x_452:
        /* <DEDUP_REMOVED lines=14> */
.L_x_455:
[----:B------:R-:W-:Y:S05]  /*0fa0*/  BSYNC.RECONVERGENT B0 ;  /* 0x0000000000007941 */ /* 0x000fea0003800200 */
.L_x_454:
[----:B------:R-:W-:Y:S04]  /*0fb0*/  BSSY.RECONVERGENT B0, `(.L_x_456) ;  /* 0x000000a000007945 */ /* 0x000fe80003800200 */
[----:B------:R-:W-:Y:S05]  /*0fc0*/  @P4 BRA `(.L_x_457) ;  /* 0x0000000000204947 */ /* 0x000fea0003800000 */
[----:B------:R-:W4:Y:S01]  /*0fd0*/  LDCU.64 UR4, c[0x0][0x420] ;  /* 0x00008400ff0477ac */ /* 0x000f220008000a00 */
[----:B------:R-:W-:-:S05]  /*0fe0*/  IMAD R4, R4, UR9, RZ ;  /* 0x0000000904047c24 */ /* 0x000fca000f8e02ff */
[----:B------:R-:W-:-:S04]  /*0ff0*/  IADD3 R0, P0, PT, R4, UR8, RZ ;  /* 0x0000000804007c10 */ /* 0x000fc8000ff1e0ff */
[----:B------:R-:W-:Y:S02]  /*1000*/  LEA.HI.X.SX32 R4, R4, UR10, 0x1, P0 ;  /* 0x0000000a04047c11 */ /* 0x000fe400080f0eff */
[----:B----4-:R-:W-:-:S04]  /*1010*/  LEA R2, P0, R0, UR4, 0x2 ;  /* 0x0000000400027c11 */ /* 0x010fc8000f8010ff */
[----:B------:R-:W-:Y:S01]  /*1020*/  LEA.HI.X R3, R0, UR5, R4, 0x2, P0 ;  /* 0x0000000500037c11 */ /* 0x000fe200080f1404 */
[----:B------:R-:W-:-:S05]  /*1030*/  IMAD.MOV.U32 R0, RZ, RZ, 0x7f800000 ;  /* 0x7f800000ff007424 */ /* 0x000fca00078e00ff */
[----:B------:R4:W-:Y:S03]  /*1040*/  STG.E desc[UR20][R2.64], R0 ;  /* 0x0000000002007986 */ /* 0x0009e6000c101914 */
.L_x_457:
[----:B------:R-:W-:Y:S05]  /*1050*/  BSYNC.RECONVERGENT B0 ;  /* 0x0000000000007941 */ /* 0x000fea0003800200 */
.L_x_456:
[----:B------:R-:W-:Y:S04]  /*1060*/  BSSY.RECONVERGENT B0, `(.L_x_458) ;  /* 0x000000a000007945 */ /* 0x000fe80003800200 */
[----:B------:R-:W-:Y:S05]  /*1070*/  @P3 BRA `(.L_x_459) ;  /* 0x0000000000203947 */ /* 0x000fea0003800000 */
[----:B------:R-:W5:Y:S01]  /*1080*/  LDCU.64 UR4, c[0x0][0x420] ;  /* 0x00008400ff0477ac */ /* 0x000f620008000a00 */
[----:B----4-:R-:W-:-:S05]  /*1090*/  IMAD R0, R14, UR9, RZ ;  /* 0x000000090e007c24 */ /* 0x010fca000f8e02ff */
[----:B------:R-:W-:-:S04]  /*10a0*/  IADD3 R3, P0, PT, R0, UR8, RZ ;  /* 0x0000000800037c10 */ /* 0x000fc8000ff1e0ff */
[----:B------:R-:W-:Y:S02]  /*10b0*/  LEA.HI.X.SX32 R0, R0, UR10, 0x1, P0 ;  /* 0x0000000a00007c11 */ /* 0x000fe400080f0eff */
[----:B-----5:R-:W-:-:S04]  /*10c0*/  LEA R2, P0, R3, UR4, 0x2 ;  /* 0x0000000403027c11 */ /* 0x020fc8000f8010ff */
[----:B------:R-:W-:Y:S01]  /*10d0*/  LEA.HI.X R3, R3, UR5, R0, 0x2, P0 ;  /* 0x0000000503037c11 */ /* 0x000fe200080f1400 */
[----:B------:R-:W-:-:S05]  /*10e0*/  IMAD.MOV.U32 R0, RZ, RZ, 0x7f800000 ;  /* 0x7f800000ff007424 */ /* 0x000fca00078e00ff */
[----:B------:R4:W-:Y:S03]  /*10f0*/  STG.E desc[UR20][R2.64], R0 ;  /* 0x0000000002007986 */ /* 0x0009e6000c101914 */
.L_x_459:
[----:B------:R-:W-:Y:S05]  /*1100*/  BSYNC.RECONVERGENT B0 ;  /* 0x0000000000007941 */ /* 0x000fea0003800200 */
.L_x_458:
        /* <DEDUP_REMOVED lines=10> */
.L_x_461:
[----:B------:R-:W-:Y:S05]  /*11b0*/  BSYNC.RECONVERGENT B0 ;  /* 0x0000000000007941 */ /* 0x000fea0003800200 */
.L_x_460:
[----:B------:R-:W-:Y:S05]  /*11c0*/  @P1 EXIT ;  /* 0x000000000000194d */ /* 0x000fea0003800000 */
[----:B------:R-:W5:Y:S01]  /*11d0*/  LDCU.64 UR4, c[0x0][0x420] ;  /* 0x00008400ff0477ac */ /* 0x000f620008000a00 */
[----:B----4-:R-:W-:-:S05]  /*11e0*/  IMAD R0, R16, UR9, RZ ;  /* 0x0000000910007c24 */ /* 0x010fca000f8e02ff */
[----:B------:R-:W-:-:S04]  /*11f0*/  IADD3 R3, P0, PT, R0, UR8, RZ ;  /* 0x0000000800037c10 */ /* 0x000fc8000ff1e0ff */
[----:B------:R-:W-:Y:S02]  /*1200*/  LEA.HI.X.SX32 R0, R0, UR10, 0x1, P0 ;  /* 0x0000000a00007c11 */ /* 0x000fe400080f0eff */
[----:B-----5:R-:W-:-:S04]  /*1210*/  LEA R2, P0, R3, UR4, 0x2 ;  /* 0x0000000403027c11 */ /* 0x020fc8000f8010ff */
[----:B------:R-:W-:Y:S01]  /*1220*/  LEA.HI.X R3, R3, UR5, R0, 0x2, P0 ;  /* 0x0000000503037c11 */ /* 0x000fe200080f1400 */
[----:B------:R-:W-:-:S05]  /*1230*/  IMAD.MOV.U32 R0, RZ, RZ, 0x7f800000 ;  /* 0x7f800000ff007424 */ /* 0x000fca00078e00ff */
[----:B------:R-:W-:Y:S01]  /*1240*/  STG.E desc[UR20][R2.64], R0 ;  /* 0x0000000002007986 */ /* 0x000fe2000c101914 */
[----:B------:R-:W-:Y:S05]  /*1250*/  EXIT ;  /* 0x000000000000794d */ /* 0x000fea0003800000 */
.L_x_446:
[----:B------:R-:W-:Y:S01]  /*1260*/  UISETP.NE.AND UP0, UPT, UR18, -0x1, UPT ;  /* 0xffffffff1200788c */ /* 0x000fe2000bf05270 */
[----:B------:R-:W1:Y:S01]  /*1270*/  LDCU UR11, c[0x0][0x444] ;  /* 0x00008880ff0b77ac */ /* 0x000e620008000800 */
[----:B------:R-:W2:Y:S01]  /*1280*/  LDCU UR27, c[0x0][0x448] ;  /* 0x00008900ff1b77ac */ /* 0x000ea20008000800 */
[----:B------:R-:W-:-:S08]  /*1290*/  UISETP.NE.AND UP1, UPT, UR10, -0x1, UPT ;  /* 0xffffffff0a00788c */ /* 0x000fd0000bf25270 */
[----:B------:R-:W3:Y:S01]  /*12a0*/  @!UP0 LDCU.64 UR6, c[0x0][0x398] ;  /* 0x00007300ff0687ac */ /* 0x000ee20008000a00 */
[----:B------:R-:W4:Y:S01]  /*12b0*/  @UP0 LDCU.64 UR4, c[0x0][0x3b0] ;  /* 0x00007600ff0407ac */ /* 0x000f220008000a00 */
[----:B------:R-:W-:Y:S02]  /*12c0*/  UIADD3 UR25, UPT, UPT, UR26, -0x1, URZ ;  /* 0xffffffff1a197890 */ /* 0x000fe4000fffe0ff */
[----:B-1----:R-:W-:Y:S02]  /*12d0*/  UIMAD UR11, UR32, UR11, UR29 ;  /* 0x0000000b200b72a4 */ /* 0x002fe4000f8e021d */
[----:B------:R-:W-:-:S04]  /*12e0*/  USHF.L.U32 UR24, UR25, 0x7, URZ ;  /* 0x0000000719187899 */ /* 0x000fc800080006ff */
[----:B--2---:R-:W-:Y:S02]  /*12f0*/  UIMAD UR19, UR11, UR27, UR24 ;  /* 0x0000001b0b1372a4 */ /* 0x004fe4000f8e0218 */
[----:B---3--:R-:W-:-:S04]  /*1300*/  @!UP0 UIMAD.WIDE.U32 UR36, UR8, UR6, URZ ;  /* 0x00000006082482a5 */ /* 0x008fc8000f8e00ff */
[----:B------:R-:W-:Y:S02]  /*1310*/  @!UP0 UIMAD UR33, UR8, UR7, UR37 ;  /* 0x00000007082182a4 */ /* 0x000fe4000f8e0225 */
[----:B----4-:R-:W-:-:S04]  /*1320*/  @UP0 UIMAD.WIDE.U32 UR6, UR18, UR4, URZ ;  /* 0x00000004120602a5 */ /* 0x010fc8000f8e00ff */
        /* <DEDUP_REMOVED lines=13> */
[----:B------:R-:W-:Y:S05]  /*1400*/  BRA `(.L_x_463) ;  /* 0x0000000000147947 */ /* 0x000fea0003800000 */
.L_x_462:
[----:B------:R-:W1:Y:S01]  /*1410*/  LDCU.64 UR16, c[0x0][0x3b8] ;  /* 0x00007700ff1077ac */ /* 0x000e620008000a00 */
[----:B------:R-:W-:-:S04]  /*1420*/  UIADD3 UR6, UPT, UPT, UR9, UR10, URZ ;  /* 0x0000000a09067290 */ /* 0x000fc8000fffe0ff */
[----:B-1----:R-:W-:Y:S02]  /*1430*/  UIMAD.WIDE.U32 UR12, UR6, UR16, URZ ;  /* 0x00000010060c72a5 */ /* 0x002fe4000f8e00ff */
[----:B------:R-:W-:-:S04]  /*1440*/  UIMAD UR6, UR6, UR17, URZ ;  /* 0x00000011060672a4 */ /* 0x000fc8000f8e02ff */
[----:B------:R-:W-:Y:S02]  /*1450*/  UIADD3 UR6, UPT, UPT, UR13, UR6, URZ ;  /* 0x000000060d067290 */ /* 0x000fe4000fffe0ff */
.L_x_463:
        /* <DEDUP_REMOVED lines=19> */
[C---:B------:R-:W-:Y:S02]  /*1590*/  ISETP.NE.AND P1, PT, R5.reuse, RZ, PT ;  /* 0x000000ff0500720c */ /* 0x040fe40003f25270 */
[----:B------:R-:W-:Y:S02]  /*15a0*/  ISETP.GE.U32.AND P2, PT, R2, R4, PT ;  /* 0x000000040200720c */ /* 0x000fe40003f46070 */
[----:B------:R-:W-:-:S04]  /*15b0*/  LOP3.LUT R2, R5, UR34, RZ, 0x3c, !PT ;  /* 0x0000002205027c12 */ /* 0x000fc8000f8e3cff */
[----:B------:R-:W-:-:S07]  /*15c0*/  ISETP.GE.AND P0, PT, R2, RZ, PT ;  /* 0x000000ff0200720c */ /* 0x000fce0003f06270 */
[----:B------:R-:W-:-:S06]  /*15d0*/  @P2 VIADD R0, R0, 0x1 ;  /* 0x0000000100002836 */ /* 0x000fcc0000000000 */
        /* <DEDUP_REMOVED lines=9> */
[----:B------:R-:W-:-:S04]  /*1670*/  UIADD3 UR11, UPT, UPT, UR11, UR7, URZ ;  /* 0x000000070b0b7290 */ /* 0x000fc8000fffe0ff */
[----:B--2---:R-:W-:-:S04]  /*1680*/  UIMAD.WIDE.U32 UR10, UR8, UR4, UR10 ;  /* 0x00000004080a72a5 */ /* 0x004fc8000f8e000a */
[----:B------:R-:W-:-:S03]  /*1690*/  UIMAD UR5, UR8, UR5, UR11 ;  /* 0x00000005080572a4 */ /* 0x000fc6000f8e020b */
[----:B------:R-:W-:Y:S01]  /*16a0*/  UMOV UR4, UR10 ;  /* 0x0000000a00047c82 */ /* 0x000fe20008000000 */
[----:B------:R-:W-:Y:S08]  /*16b0*/  BRA `(.L_x_465) ;  /* 0x0000000000187947 */ /* 0x000ff00003800000 */
.L_x_464:
[----:B------:R-:W1:Y:S01]  /*16c0*/  LDCU.64 UR14, c[0x0][0x3c0] ;  /* 0x00007800ff0e77ac */ /* 0x000e620008000a00 */
[----:B------:R-:W-:-:S04]  /*16d0*/  UIADD3 UR9, UPT, UPT, UR9, UR10, URZ ;  /* 0x0000000a09097290 */ /* 0x000fc8000fffe0ff */
[----:B-1----:R-:W-:Y:S02]  /*16e0*/  UIMAD.WIDE.U32 UR10, UR9, UR14, URZ ;  /* 0x0000000e090a72a5 */ /* 0x002fe4000f8e00ff */
[----:B------:R-:W-:-:S04]  /*16f0*/  UIMAD UR5, UR9, UR15, URZ ;  /* 0x0000000f090572a4 */ /* 0x000fc8000f8e02ff */
[----:B------:R-:W-:Y:S01]  /*1700*/  UIADD3 UR5, UPT, UPT, UR11, UR5, URZ ;  /* 0x000000050b057290 */ /* 0x000fe2000fffe0ff */
[----:B------:R-:W-:-:S11]  /*1710*/  UMOV UR4, UR10 ;  /* 0x0000000a00047c82 */ /* 0x000fd60008000000 */
.L_x_465:
[C---:B------:R-:W-:Y:S01]  /*1720*/  IMAD.SHL.U32 R20, R189.reuse, 0x20, RZ ;  /* 0x00000020bd147824 */ /* 0x040fe200078e00ff */
[C---:B------:R-:W-:Y:S01]  /*1730*/  SHF.L.U32 R2, R189.reuse, 0x2, RZ ;  /* 0x00000002bd027819 */ /* 0x040fe200000006ff */
[----:B------:R-:W-:Y:S01]  /*1740*/  IMAD.SHL.U32 R220, R189, 0x8, RZ ;  /* 0x00000008bddc7824 */ /* 0x000fe200078e00ff */
[----:B------:R-:W-:Y:S01]  /*1750*/  SHF.R.U32.HI R10, RZ, 0x2, R189 ;  /* 0x00000002ff0a7819 */ /* 0x000fe200000116bd */
[----:B------:R-:W1:Y:S01]  /*1760*/  LDCU.64 UR10, c[0x0][0x390] ;  /* 0x00007200ff0a77ac */ /* 0x000e620008000a00 */
[----:B------:R-:W-:Y:S01]  /*1770*/  LOP3.LUT R19, R20, 0xc0, RZ, 0xc0, !PT ;  /* 0x000000c014137812 */ /* 0x000fe200078ec0ff */
[----:B------:R-:W2:Y:S01]  /*1780*/  S2R R6, SR_CTAID.X ;  /* 0x0000000000067919 */ /* 0x000ea20000002500 */
[----:B------:R-:W-:Y:S01]  /*1790*/  LOP3.LUT R216, R220, 0x18, RZ, 0xc0, !PT ;  /* 0x00000018dcd87812 */ /* 0x000fe200078ec0ff */
[----:B------:R-:W3:Y:S01]  /*17a0*/  LDCU.64 UR8, c[0x0][0x3c8] ;  /* 0x00007900ff0877ac */ /* 0x000ee20008000a00 */
[----:B------:R-:W-:Y:S01]  /*17b0*/  LOP3.LUT R19, R19, 0x18, R2, 0xf8, !PT ;  /* 0x0000001813137812 */ /* 0x000fe200078ef802 */
[----:B------:R-:W4:Y:S01]  /*17c0*/  S2UR UR35, SR_CgaCtaId ;  /* 0x00000000002379c3 */ /* 0x000f220000008800 */
[C---:B------:R-:W-:Y:S01]  /*17d0*/  IADD3 R4, P1, PT, R216.reuse, UR12, RZ ;  /* 0x0000000cd8047c10 */ /* 0x040fe2000ff3e0ff */
[----:B------:R-:W5:Y:S01]  /*17e0*/  LDCU.64 UR12, c[0x0][0x388] ;  /* 0x00007100ff0c77ac */ /* 0x000f620008000a00 */
[----:B------:R-:W-:Y:S01]  /*17f0*/  IADD3 R2, P0, PT, R216, UR4, RZ ;  /* 0x00000004d8027c10 */ /* 0x000fe2000ff1e0ff */
[----:B------:R-:W-:Y:S01]  /*1800*/  BSSY.RECONVERGENT B0, `(.L_x_466) ;  /* 0x000003d000007945 */ /* 0x000fe20003800200 */
[----:B------:R-:W-:Y:S01]  /*1810*/  LOP3.LUT R8, R220, 0xd8, RZ, 0xc0, !PT ;  /* 0x000000d8dc087812 */ /* 0x000fe200078ec0ff */
[----:B------:R-:W-:Y:S01]  /*1820*/  IMAD.X R5, RZ, RZ, UR6, P1 ;  /* 0x00000006ff057e24 */ /* 0x000fe200088e06ff */
[----:B------:R-:W-:Y:S01]  /*1830*/  SHF.R.S32.HI R9, RZ, 0x1f, R0 ;  /* 0x0000001fff097819 */ /* 0x000fe20000011400 */
[----:B------:R-:W-:Y:S01]  /*1840*/  IMAD.X R3, RZ, RZ, UR5, P0 ;  /* 0x00000005ff037e24 */ /* 0x000fe200080e06ff */
[----:B------:R-:W1:Y:S01]  /*1850*/  LDCU.128 UR4, c[0x0][0x3d0] ;  /* 0x00007a00ff0477ac */ /* 0x000e620008000c00 */
[----:B------:R-:W-:Y:S01]  /*1860*/  IMAD.WIDE.U32 R4, R10, UR16, R4 ;  /* 0x000000100a047c25 */ /* 0x000fe2000f8e0004 */
[----:B------:R-:W-:Y:S01]  /*1870*/  LOP3.LUT R8, R8, 0x18, R189, 0x78, !PT ;  /* 0x0000001808087812 */ /* 0x000fe200078e78bd */
[----:B------:R-:W-:-:S02]  /*1880*/  UMOV UR37, 0x400 ;  /* 0x0000040000257882 */ /* 0x000fc40000000000 */
[----:B------:R-:W-:Y:S01]  /*1890*/  IMAD.WIDE.U32 R2, R10, UR14, R2 ;  /* 0x0000000e0a027c25 */ /* 0x000fe2000f8e0002 */
[----:B------:R-:W-:Y:S02]  /*18a0*/  LOP3.LUT R220, R8, 0x1f20, R220, 0xf8, !PT ;  /* 0x00001f2008dc7812 */ /* 0x000fe400078ef8dc */
[----:B------:R-:W-:Y:S01]  /*18b0*/  IADD3 R8, P0, PT, R216, UR36, RZ ;  /* 0x00000024d8087c10 */ /* 0x000fe2000ff1e0ff */
[C---:B------:R-:W-:Y:S01]  /*18c0*/  IMAD R5, R10.reuse, UR17, R5 ;  /* 0x000000110a057c24 */ /* 0x040fe2000f8e0205 */
[----:B------:R-:W-:Y:S01]  /*18d0*/  MOV R11, RZ ;  /* 0x000000ff000b7202 */ /* 0x000fe20000000f00 */
[----:B------:R-:W-:Y:S01]  /*18e0*/  IMAD R3, R10, UR15, R3 ;  /* 0x0000000f0a037c24 */ /* 0x000fe2000f8e0203 */
[----:B------:R-:W-:Y:S01]  /*18f0*/  SHF.R.U32.HI R205, RZ, 0x1, R189 ;  /* 0x00000001ffcd7819 */ /* 0x000fe200000116bd */
[----:B---3--:R-:W-:Y:S01]  /*1900*/  IMAD.U32 R14, RZ, RZ, UR8 ;  /* 0x00000008ff0e7e24 */ /* 0x008fe2000f8e00ff */
[----:B------:R-:W-:Y:S01]  /*1910*/  UIADD3 UR8, UPT, UPT, -UR29, UR31, URZ ;  /* 0x0000001f1d087290 */ /* 0x000fe2000fffe1ff */
[----:B-1----:R-:W-:-:S02]  /*1920*/  IMAD R13, R9, UR4, RZ ;  /* 0x00000004090d7c24 */ /* 0x002fc4000f8e02ff */
[----:B------:R-:W-:-:S03]  /*1930*/  IMAD R12, R9, UR6, RZ ;  /* 0x00000006090c7c24 */ /* 0x000fc6000f8e02ff */
[----:B------:R-:W-:Y:S01]  /*1940*/  ISETP.GE.AND P2, PT, R10, UR8, PT ;  /* 0x000000080a007c0c */ /* 0x000fe2000bf46270 */
[C---:B------:R-:W-:Y:S02]  /*1950*/  IMAD R13, R0.reuse, UR5, R13 ;  /* 0x00000005000d7c24 */ /* 0x040fe4000f8e020d */
[----:B------:R-:W-:-:S04]  /*1960*/  IMAD.WIDE.U32 R4, R0, UR4, R4 ;  /* 0x0000000400047c25 */ /* 0x000fc8000f8e0004 */
[----:B------:R-:W-:Y:S01]  /*1970*/  IMAD R12, R0, UR7, R12 ;  /* 0x00000007000c7c24 */ /* 0x000fe2000f8e020c */
[----:B-----5:R-:W-:Y:S01]  /*1980*/  LEA R35, P1, R4, UR12, 0x1 ;  /* 0x0000000c04237c11 */ /* 0x020fe2000f8208ff */
[----:B------:R-:W-:Y:S01]  /*1990*/  IMAD.WIDE.U32 R2, R0, UR6, R2 ;  /* 0x0000000600027c25 */ /* 0x000fe2000f8e0002 */
[----:B------:R-:W-:Y:S02]  /*19a0*/  IADD3 R0, PT, PT, R5, R13, RZ ;  /* 0x0000000d05007210 */ /* 0x000fe40007ffe0ff */
[----:B------:R-:W-:Y:S01]  /*19b0*/  MOV R5, UR9 ;  /* 0x0000000900057c02 */ /* 0x000fe20008000f00 */
[----:B------:R-:W-:Y:S01]  /*19c0*/  IMAD.X R9, RZ, RZ, UR33, P0 ;  /* 0x00000021ff097e24 */ /* 0x000fe200080e06ff */
[----:B------:R-:W-:Y:S01]  /*19d0*/  LEA R22, P0, R2, UR10, 0x1 ;  /* 0x0000000a02167c11 */ /* 0x000fe2000f8008ff */
[----:B------:R-:W-:Y:S01]  /*19e0*/  IMAD.IADD R3, R3, 0x1, R12 ;  /* 0x0000000103037824 */ /* 0x000fe200078e020c */
[----:B------:R-:W-:Y:S01]  /*19f0*/  LEA.HI.X R34, R4, UR13, R0, 0x1, P1 ;  /* 0x0000000d04227c11 */ /* 0x000fe200088f0c00 */
[----:B------:R1:W-:Y:S01]  /*1a00*/  STL [R1+0x300], R35 ;  /* 0x0003002301007387 */ /* 0x0003e20000100800 */
[----:B------:R-:W-:Y:S01]  /*1a10*/  IMAD.WIDE.U32 R8, R14, UR34, R8 ;  /* 0x000000220e087c25 */ /* 0x000fe2000f8e0008 */
[----:B----4-:R-:W-:Y:S01]  /*1a20*/  ULEA UR33, UR35, UR37, 0x18 ;  /* 0x0000002523217291 */ /* 0x010fe2000f8ec0ff */
[----:B------:R-:W-:Y:S01]  /*1a30*/  LEA.HI.X R21, R2, UR11, R3, 0x1, P0 ;  /* 0x0000000b02157c11 */ /* 0x000fe200080f0c03 */
[----:B------:R1:W-:Y:S01]  /*1a40*/  STL [R1+0x308], R22 ;  /* 0x0003081601007387 */ /* 0x0003e20000100800 */
[----:B------:R-:W-:-:S02]  /*1a50*/  IMAD R3, R5, UR34, R9 ;  /* 0x0000002205037c24 */ /* 0x000fc4000f8e0209 */
[----:B--2---:R-:W-:Y:S01]  /*1a60*/  IMAD.WIDE.U32 R6, R6, 0x80, R10 ;  /* 0x0000008006067825 */ /* 0x004fe200078e000a */
[----:B------:R1:W-:Y:S01]  /*1a70*/  STL [R1+0x2fc], R34 ;  /* 0x0002fc2201007387 */ /* 0x0003e20000100800 */
[----:B------:R-:W-:-:S03]  /*1a80*/  LEA R220, R220, UR33, 0x1 ;  /* 0x00000021dcdc7c11 */ /* 0x000fc6000f8e08ff */
[----:B------:R1:W-:Y:S01]  /*1a90*/  STL [R1+0x304], R21 ;  /* 0x0003041501007387 */ /* 0x0003e20000100800 */
[----:B------:R-:W-:Y:S05]  /*1aa0*/  @P2 BRA `(.L_x_467) ;  /* 0x0000000000482947 */ /* 0x000fea0003800000 */
[----:B------:R-:W2:Y:S02]  /*1ab0*/  LDCU UR4, c[0x0][0x440] ;  /* 0x00008800ff0477ac */ /* 0x000ea40008000800 */
[----:B--2---:R-:W-:-:S13]  /*1ac0*/  ISETP.GE.AND P0, PT, R216, UR4, PT ;  /* 0x00000004d8007c0c */ /* 0x004fda000bf06270 */
[----:B------:R-:W-:Y:S05]  /*1ad0*/  @P0 BRA `(.L_x_468) ;  /* 0x0000000000380947 */ /* 0x000fea0003800000 */
[----:B------:R-:W2:Y:S01]  /*1ae0*/  LDCU.64 UR4, c[0x0][0x3b0] ;  /* 0x00007600ff0477ac */ /* 0x000ea20008000a00 */
[----:B------:R-:W-:Y:S01]  /*1af0*/  MOV R2, R8 ;  /* 0x0000000800027202 */ /* 0x000fe20000000f00 */
[----:B------:R-:W3:Y:S01]  /*1b00*/  LDCU.64 UR6, c[0x0][0x380] ;  /* 0x00007000ff0677ac */ /* 0x000ee20008000a00 */
[----:B--2---:R-:W-:-:S03]  /*1b10*/  IMAD R0, R7, UR4, RZ ;  /* 0x0000000407007c24 */ /* 0x004fc6000f8e02ff */
        /* <DEDUP_REMOVED lines=8> */
[----:B------:R3:W-:Y:S01]  /*1ba0*/  LDGSTS.E.BYPASS.LTC128B.128 [R220], desc[UR20][R12.64] ;  /* 0x000000000cdc7fae */ /* 0x0007e2000b981a14 */
[----:B------:R-:W-:Y:S05]  /*1bb0*/  BRA `(.L_x_467) ;  /* 0x0000000000047947 */ /* 0x000fea0003800000 */
.L_x_468:
[----:B------:R2:W-:Y:S02]  /*1bc0*/  STS.128 [R220], RZ ;  /* 0x000000ffdc007388 */ /* 0x0005e40000000c00 */
.L_x_467:
[----:B------:R-:W-:Y:S05]  /*1bd0*/  BSYNC.RECONVERGENT B0 ;  /* 0x0000000000007941 */ /* 0x000fea0003800200 */
.L_x_466:
[C---:B------:R-:W-:Y:S01]  /*1be0*/  VIADD R14, R10.reuse, 0x20 ;  /* 0x000000200a0e7836 */ /* 0x040fe20000000000 */
[----:B------:R-:W-:Y:S01]  /*1bf0*/  USHF.L.U32 UR11, UR16, 0x7, URZ ;  /* 0x00000007100b7899 */ /* 0x000fe200080006ff */
[C---:B------:R-:W-:Y:S01]  /*1c00*/  VIADD R15, R10.reuse, 0x40 ;  /* 0x000000400a0f7836 */ /* 0x040fe20000000000 */
[----:B------:R-:W-:Y:S01]  /*1c10*/  USHF.L.U64.HI UR10, UR16, 0x7, UR17 ;  /* 0x00000007100a7899 */ /* 0x000fe20008010211 */
[----:B------:R-:W-:Y:S01]  /*1c20*/  VIADD R16, R10, 0x60 ;  /* 0x000000600a107836 */ /* 0x000fe20000000000 */
[----:B------:R-:W-:Y:S01]  /*1c30*/  ISETP.GE.AND P0, PT, R14, UR8, PT ;  /* 0x000000080e007c0c */ /* 0x000fe2000bf06270 */
[----:B------:R-:W-:Y:S01]  /*1c40*/  UIADD3 UR9, UPT, UPT, -UR24, UR30, URZ ;  /* 0x0000001e18097290 */ /* 0x000fe2000fffe1ff */
[----:B------:R-:W-:Y:S01]  /*1c50*/  BSSY.RECONVERGENT B0, `(.L_x_469) ;  /* 0x0000019000007945 */ /* 0x000fe20003800200 */
[----:B------:R-:W-:Y:S01]  /*1c60*/  UIMAD.WIDE.U32 UR12, UR11, UR25, URZ ;  /* 0x000000190b0c72a5 */ /* 0x000fe2000f8e00ff */
[----:B------:R-:W-:Y:S02]  /*1c70*/  ISETP.GE.AND P2, PT, R15, UR8, PT ;  /* 0x000000080f007c0c */ /* 0x000fe4000bf46270 */
[----:B------:R-:W-:-:S07]  /*1c80*/  ISETP.GE.AND P1, PT, R16, UR8, PT ;  /* 0x0000000810007c0c */ /* 0x000fce000bf26270 */
[----:B------:R-:W-:Y:S06]  /*1c90*/  @P0 BRA `(.L_x_470) ;  /* 0x0000000000500947 */ /* 0x000fec0003800000 */
[----:B------:R-:W4:Y:S02]  /*1ca0*/  LDCU UR4, c[0x0][0x440] ;  /* 0x00008800ff0477ac */ /* 0x000f240008000800 */
[----:B----4-:R-:W-:-:S13]  /*1cb0*/  ISETP.GE.AND P0, PT, R216, UR4, PT ;  /* 0x00000004d8007c0c */ /* 0x010fda000bf06270 */
[----:B------:R4:W-:Y:S01]  /*1cc0*/  @P0 STS.128 [R220+0x800], RZ ;  /* 0x000800ffdc000388 */ /* 0x0009e20000000c00 */
[----:B------:R-:W-:Y:S05]  /*1cd0*/  @P0 BRA `(.L_x_470) ;  /* 0x0000000000400947 */ /* 0x000fea0003800000 */
[----:B------:R-:W3:Y:S01]  /*1ce0*/  LDCU.64 UR6, c[0x0][0x3b0] ;  /* 0x00007600ff0677ac */ /* 0x000ee20008000a00 */
[----:B------:R-:W-:Y:S02]  /*1cf0*/  IADD3 R0, P0, PT, R6, 0x20, RZ ;  /* 0x0000002006007810 */ /* 0x000fe40007f1e0ff */
[----:B------:R-:W-:Y:S01]  /*1d00*/  MOV R5, R3 ;  /* 0x0000000300057202 */ /* 0x000fe20000000f00 */
[----:B------:R-:W5:Y:S02]  /*1d10*/  LDCU.64 UR4, c[0x0][0x380] ;  /* 0x00007000ff0477ac */ /* 0x000f640008000a00 */
[----:B------:R-:W-:-:S04]  /*1d20*/  IMAD.X R4, RZ, RZ, R7, P0 ;  /* 0x000000ffff047224 */ /* 0x000fc800000e0607 */
[----:B---3--:R-:W-:Y:S02]  /*1d30*/  IMAD R12, R4, UR6, RZ ;  /* 0x00000006040c7c24 */ /* 0x008fe4000f8e02ff */
[----:B------:R-:W-:-:S04]  /*1d40*/  IMAD.MOV.U32 R4, RZ, RZ, R8 ;  /* 0x000000ffff047224 */ /* 0x000fc800078e0008 */
[----:B------:R-:W-:-:S04]  /*1d50*/  IMAD.WIDE.U32 R4, R0, UR6, R4 ;  /* 0x0000000600047c25 */ /* 0x000fc8000f8e0004 */
[----:B------:R-:W-:Y:S01]  /*1d60*/  IMAD R0, R0, UR7, R12 ;  /* 0x0000000700007c24 */ /* 0x000fe2000f8e020c */
[----:B-----5:R-:W-:-:S04]  /*1d70*/  LEA R12, P0, R4, UR4, 0x1 ;  /* 0x00000004040c7c11 */ /* 0x020fc8000f8008ff */
[----:B------:R-:W-:-:S04]  /*1d80*/  IADD3 R0, PT, PT, R5, R0, RZ ;  /* 0x0000000005007210 */ /* 0x000fc80007ffe0ff */
[----:B------:R-:W-:-:S05]  /*1d90*/  LEA.HI.X R13, R4, UR5, R0, 0x1, P0 ;  /* 0x00000005040d7c11 */ /* 0x000fca00080f0c00 */
[----:B------:R-:W-:Y:S01]  /*1da0*/  @!PT LDS RZ, [RZ] ;  /* 0x00000000fffff984 */ /* 0x000fe20000000800 */
[----:B------:R-:W-:Y:S01]  /*1db0*/  @!PT LDS RZ, [RZ] ;  /* 0x00000000fffff984 */ /* 0x000fe20000000800 */
[----:B------:R-:W-:Y:S01]  /*1dc0*/  @!PT LDS RZ, [RZ] ;  /* 0x00000000fffff984 */ /* 0x000fe20000000800 */
[----:B------:R3:W-:Y:S02]  /*1dd0*/  LDGSTS.E.BYPASS.LTC128B.128 [R220+0x800], desc[UR20][R12.64] ;  /* 0x008000000cdc7fae */ /* 0x0007e4000b981a14 */
.L_x_470:
[----:B------:R-:W-:Y:S05]  /*1de0*/  BSYNC.RECONVERGENT B0 ;  /* 0x0000000000007941 */ /* 0x000fea0003800200 */
.L_x_469:
[----:B------:R-:W-:Y:S04]  /*1df0*/  BSSY.RECONVERGENT B0, `(.L_x_471) ;  /* 0x0000016000007945 */ /* 0x000fe80003800200 */
[----:B------:R-:W-:Y:S05]  /*1e00*/  @P2 BRA `(.L_x_472) ;  /* 0x0000000000502947 */ /* 0x000fea0003800000 */
[----:B------:R-:W5:Y:S02]  /*1e10*/  LDCU UR4, c[0x0][0x440] ;  /* 0x00008800ff0477ac */ /* 0x000f640008000800 */
[----:B-----5:R-:W-:-:S13]  /*1e20*/  ISETP.GE.AND P0, PT, R216, UR4, PT ;  /* 0x00000004d8007c0c */ /* 0x020fda000bf06270 */
        /* <DEDUP_REMOVED lines=18> */
.L_x_472:
[----:B------:R-:W-:Y:S05]  /*1f50*/  BSYNC.RECONVERGENT B0 ;  /* 0x0000000000007941 */ /* 0x000fea0003800200 */
.L_x_471:
        /* <DEDUP_REMOVED lines=21> */
.L_x_474:
[----:B------:R-:W-:Y:S05]  /*20b0*/  BSYNC.RECONVERGENT B0 ;  /* 0x0000000000007941 */ /* 0x000fea0003800200 */
.L_x_473:
        /* <DEDUP_REMOVED lines=8> */
[----:B--2---:R-:W-:Y:S01]  /*2140*/  IMAD.U32 R2, RZ, RZ, UR12 ;  /* 0x0000000cff027e24 */ /* 0x004fe2000f8e00ff */
        /* <DEDUP_REMOVED lines=9> */
.L_x_477:
[----:B------:R1:W-:Y:S02]  /*21e0*/  STS.128 [R220+0x2000], RZ ;  /* 0x002000ffdc007388 */ /* 0x0003e40000000c00 */
.L_x_476:
[----:B------:R-:W-:Y:S05]  /*21f0*/  BSYNC.RECONVERGENT B0 ;  /* 0x0000000000007941 */ /* 0x000fea0003800200 */
.L_x_475:
[----:B------:R-:W-:Y:S01]  /*2200*/  ISETP.GE.AND P0, PT, R14, UR9, PT ;  /* 0x000000090e007c0c */ /* 0x000fe2000bf06270 */
[----:B------:R-:W-:Y:S01]  /*2210*/  USHF.L.U64.HI UR11, UR14, 0x7, UR15 ;  /* 0x000000070e0b7899 */ /* 0x000fe2000801020f */
[----:B------:R-:W-:Y:S01]  /*2220*/  BSSY.RECONVERGENT B0, `(.L_x_478) ;  /* 0x0000015000007945 */ /* 0x000fe20003800200 */
[----:B------:R-:W-:Y:S01]  /*2230*/  USHF.L.U32 UR34, UR14, 0x7, URZ ;  /* 0x000000070e227899 */ /* 0x000fe200080006ff */
[----:B------:R-:W-:Y:S01]  /*2240*/  ISETP.GE.AND P2, PT, R15, UR9, PT ;  /* 0x000000090f007c0c */ /* 0x000fe2000bf46270 */
[----:B------:R-:W-:Y:S01]  /*2250*/  USHF.L.U64.HI UR7, UR16, 0x5, UR17 ;  /* 0x0000000510077899 */ /* 0x000fe20008010211 */
[----:B------:R-:W-:Y:S01]  /*2260*/  ISETP.GE.AND P1, PT, R16, UR9, PT ;  /* 0x0000000910007c0c */ /* 0x000fe2000bf26270 */
[----:B------:R-:W-:-:S06]  /*2270*/  USHF.L.U32 UR10, UR16, 0x5, URZ ;  /* 0x00000005100a7899 */ /* 0x000fcc00080006ff */
[----:B------:R-:W-:Y:S06]  /*2280*/  @P0 BRA `(.L_x_479) ;  /* 0x0000000000380947 */ /* 0x000fec0003800000 */
[----:B------:R-:W5:Y:S02]  /*2290*/  LDCU UR4, c[0x0][0x440] ;  /* 0x00008800ff0477ac */ /* 0x000f640008000800 */
[----:B-----5:R-:W-:-:S13]  /*22a0*/  ISETP.GE.AND P0, PT, R216, UR4, PT ;  /* 0x00000004d8007c0c */ /* 0x020fda000bf06270 */
[----:B------:R1:W-:Y:S01]  /*22b0*/  @P0 STS.128 [R220+0x2800], RZ ;  /* 0x002800ffdc000388 */ /* 0x0003e20000000c00 */
[----:B------:R-:W-:Y:S05]  /*22c0*/  @P0 BRA `(.L_x_479) ;  /* 0x0000000000280947 */ /* 0x000fea0003800000 */
[----:B------:R-:W-:-:S04]  /*22d0*/  UIADD3 UR6, UP0, UPT, UR10, UR12, URZ ;  /* 0x0000000c0a067290 */ /* 0x000fc8000ff1e0ff */
[----:B------:R-:W-:Y:S02]  /*22e0*/  UIADD3.X UR4, UPT, UPT, UR7, UR5, URZ, UP0, !UPT ;  /* 0x0000000507047290 */ /* 0x000fe400087fe4ff */
[----:B------:R-:W-:-:S04]  /*22f0*/  IMAD.U32 R0, RZ, RZ, UR6 ;  /* 0x00000006ff007e24 */ /* 0x000fc8000f8e00ff */
[----:B--2---:R-:W-:Y:S01]  /*2300*/  IMAD.U32 R3, RZ, RZ, UR4 ;  /* 0x00000004ff037e24 */ /* 0x004fe2000f8e00ff */
[----:B------:R-:W-:-:S04]  /*2310*/  LEA R2, P0, R0, R35, 0x1 ;  /* 0x0000002300027211 */ /* 0x000fc800078008ff */
[----:B------:R-:W-:-:S05]  /*2320*/  LEA.HI.X R3, R0, R34, R3, 0x1, P0 ;  /* 0x0000002200037211 */ /* 0x000fca00000f0c03 */
[----:B------:R-:W-:Y:S01]  /*2330*/  @!PT LDS RZ, [RZ] ;  /* 0x00000000fffff984 */ /* 0x000fe20000000800 */
[----:B------:R-:W-:Y:S01]  /*2340*/  @!PT LDS RZ, [RZ] ;  /* 0x00000000fffff984 */ /* 0x000fe20000000800 */
[----:B------:R-:W-:Y:S01]  /*2350*/  @!PT LDS RZ, [RZ] ;  /* 0x00000000fffff984 */ /* 0x000fe20000000800 */
[----:B------:R2:W-:Y:S04]  /*2360*/  LDGSTS.E.BYPASS.LTC128B.128 [R220+0x2800], desc[UR20][R2.64] ;  /* 0x0280000002dc7fae */ /* 0x0005e8000b981a14 */
.L_x_479:
[----:B------:R-:W-:Y:S05]  /*2370*/  BSYNC.RECONVERGENT B0 ;  /* 0x0000000000007941 */ /* 0x000fea0003800200 */
.L_x_478:
        /* <DEDUP_REMOVED lines=16> */
.L_x_481:
[----:B------:R-:W-:Y:S05]  /*2480*/  BSYNC.RECONVERGENT B0 ;  /* 0x0000000000007941 */ /* 0x000fea0003800200 */
.L_x_480:
        /* <DEDUP_REMOVED lines=20> */
.L_x_483:
[----:B------:R-:W-:Y:S05]  /*25d0*/  BSYNC.RECONVERGENT B0 ;  /* 0x0000000000007941 */ /* 0x000fea0003800200 */
.L_x_482:
[----:B--2---:R-:W2:Y:S01]  /*25e0*/  S2R R3, SR_CTAID.X ;  /* 0x0000000000037919 */ /* 0x004ea20000002500 */
[----:B------:R-:W-:Y:S01]  /*25f0*/  IMAD.U32 R2, RZ, RZ, UR29 ;  /* 0x0000001dff027e24 */ /* 0x000fe2000f8e00ff */
[----:B------:R-:W-:Y:S01]  /*2600*/  LOP3.LUT R0, R205, 0x1f0, RZ, 0xc0, !PT ;  /* 0x000001f0cd007812 */ /* 0x000fe200078ec0ff */
[----:B------:R-:W-:Y:S01]  /*2610*/  USHF.L.U32 UR32, UR32, 0x5, URZ ;  /* 0x0000000520207899 */ /* 0x000fe200080006ff */
[----:B------:R-:W0:Y:S01]  /*2620*/  LDGDEPBAR ;  /* 0x00000000000079af */ /* 0x000e220000000000 */
[----:B------:R-:W-:Y:S01]  /*2630*/  LOP3.LUT R4, R189, 0x1f, RZ, 0xc0, !PT ;  /* 0x0000001fbd047812 */ /* 0x000fe200078ec0ff */
[----:B------:R-:W-:Y:S01]  /*2640*/  UIMAD.WIDE.U32 UR34, UR34, UR25, URZ ;  /* 0x00000019222272a5 */ /* 0x000fe2000f8e00ff */
[----:B------:R-:W-:Y:S01]  /*2650*/  IADD3 R2, PT, PT, R0, 0x1, R2 ;  /* 0x0000000100027810 */ /* 0x000fe20007ffe002 */
[----:B------:R-:W-:Y:S01]  /*2660*/  USHF.R.S32.HI UR4, URZ, 0x1f, UR32 ;  /* 0x0000001fff047899 */ /* 0x000fe20008011420 */
[----:B------:R-:W-:Y:S01]  /*2670*/  LOP3.LUT R0, R10, 0x7, RZ, 0xc0, !PT ;  /* 0x000000070a007812 */ /* 0x000fe200078ec0ff */
[----:B------:R-:W-:Y:S01]  /*2680*/  UIMAD UR11, UR11, UR25, URZ ;  /* 0x000000190b0b72a4 */ /* 0x000fe2000f8e02ff */
[----:B------:R-:W-:Y:S01]  /*2690*/  IADD3 R218, P1, P0, R17, UR32, R4 ;  /* 0x0000002011da7c10 */ /* 0x000fe2000f83e004 */
[----:B------:R-:W-:Y:S01]  /*26a0*/  BSSY.RECONVERGENT B0, `(.L_x_484) ;  /* 0x000001b000007945 */ /* 0x000fe20003800200 */
[----:B------:R-:W-:Y:S01]  /*26b0*/  IADD3 R2, PT, PT, R2, -UR31, R0 ;  /* 0x8000001f02027c10 */ /* 0x000fe2000fffe000 */
[----:B------:R-:W-:Y:S01]  /*26c0*/  IMAD.U32 R0, RZ, RZ, UR30 ;  /* 0x0000001eff007e24 */ /* 0x000fe2000f8e00ff */
[----:B------:R-:W-:Y:S01]  /*26d0*/  SHF.R.U32.HI R33, RZ, 0x5, R189 ;  /* 0x00000005ff217819 */ /* 0x000fe200000116bd */
[----:B------:R-:W-:Y:S01]  /*26e0*/  UIADD3 UR11, UPT, UPT, UR35, UR11, URZ ;  /* 0x0000000b230b7290 */ /* 0x000fe2000fffe0ff */
[----:B------:R-:W-:-:S02]  /*26f0*/  IADD3.X R188, PT, PT, R18, UR4, RZ, P1, P0 ;  /* 0x0000000412bc7c10 */ /* 0x000fc40008fe04ff */
[----:B------:R-:W-:Y:S01]  /*2700*/  IADD3 R32, PT, PT, R2, UR28, R0 ;  /* 0x0000001c02207c10 */ /* 0x000fe2000fffe000 */
[----:B------:R-:W-:-:S04]  /*2710*/  DEPBAR.LE SB0, 0x0 ;  /* 0x000080000000791a */ /* 0x000fc80000000000 */
[----:B--2---:R-:W-:Y:S01]  /*2720*/  IMAD R33, R3, 0x8, R33 ;  /* 0x0000000803217824 */ /* 0x004fe200078e0221 */
[----:B------:R-:W-:Y:S06]  /*2730*/  BAR.SYNC.DEFER_BLOCKING 0x0 ;  /* 0x0000000000007b1d */ /* 0x000fec0000010000 */
        /* <DEDUP_REMOVED lines=14> */
.L_x_486:
[----:B------:R2:W-:Y:S01]  /*2820*/  STS.128 [R220+0x4000], RZ ;  /* 0x004000ffdc007388 */ /* 0x0005e20000000c00 */
[----:B------:R-:W-:Y:S05]  /*2830*/  BRA `(.L_x_487) ;  /* 0x0000000000047947 */ /* 0x000fea0003800000 */
.L_x_485:
[----:B------:R2:W-:Y:S02]  /*2840*/  STS.128 [R220+0x4000], RZ ;  /* 0x004000ffdc007388 */ /* 0x0005e40000000c00 */
.L_x_487:
[----:B------:R-:W-:Y:S05]  /*2850*/  BSYNC.RECONVERGENT B0 ;  /* 0x0000000000007941 */ /* 0x000fea0003800200 */
.L_x_484:
[----:B------:R-:W-:Y:S01]  /*2860*/  IMAD.SHL.U32 R207, R189, 0x10, RZ ;  /* 0x00000010bdcf7824 */ /* 0x000fe200078e00ff */
[----:B------:R-:W-:Y:S01]  /*2870*/  ISETP.GE.AND P0, PT, R14, UR9, PT ;  /* 0x000000090e007c0c */ /* 0x000fe2000bf06270 */
[----:B------:R-:W-:Y:S01]  /*2880*/  BSSY.RECONVERGENT B0, `(.L_x_488) ;  /* 0x0000020000007945 */ /* 0x000fe20003800200 */
[----:B------:R-:W-:Y:S02]  /*2890*/  LOP3.LUT R3, R19, 0x8, R189, 0x78, !PT ;  /* 0x0000000813037812 */ /* 0x000fe400078e78bd */
[C---:B------:R-:W-:Y:S02]  /*28a0*/  LOP3.LUT R2, R207.reuse, 0x100, RZ, 0xc0, !PT ;  /* 0x00000100cf027812 */ /* 0x040fe400078ec0ff */
[----:B------:R-:W-:Y:S02]  /*28b0*/  LOP3.LUT R207, R207, 0x3e00, RZ, 0xc0, !PT ;  /* 0x00003e00cfcf7812 */ /* 0x000fe400078ec0ff */
[--C-:B--2---:R-:W-:Y:S02]  /*28c0*/  LOP3.LUT R5, R2, 0x20, R20.reuse, 0xf8, !PT ;  /* 0x0000002002057812 */ /* 0x104fe400078ef814 */
[----:B------:R-:W-:-:S02]  /*28d0*/  LOP3.LUT R4, R207, 0x120, R20, 0xf8, !PT ;  /* 0x00000120cf047812 */ /* 0x000fc400078ef814 */
[----:B------:R-:W-:Y:S01]  /*28e0*/  LOP3.LUT R0, R19, 0x8, R205, 0x78, !PT ;  /* 0x0000000813007812 */ /* 0x000fe200078e78cd */
[----:B------:R-:W-:Y:S01]  /*28f0*/  @P0 STS.128 [R220+0x4800], RZ ;  /* 0x004800ffdc000388 */ /* 0x000fe20000000c00 */
[----:B------:R-:W-:Y:S02]  /*2900*/  ISETP.GE.AND P2, PT, R15, UR9, PT ;  /* 0x000000090f007c0c */ /* 0x000fe4000bf46270 */
[----:B------:R-:W-:Y:S01]  /*2910*/  ISETP.GE.AND P1, PT, R16, UR9, PT ;  /* 0x0000000910007c0c */ /* 0x000fe2000bf26270 */
[----:B------:R2:W-:Y:S04]  /*2920*/  STL [R1+0x220], R4 ;  /* 0x0002200401007387 */ /* 0x0005e80000100800 */
[----:B------:R1:W-:Y:S04]  /*2930*/  STL [R1+0x21c], R5 ;  /* 0x00021c0501007387 */ /* 0x0003e80000100800 */
[----:B------:R1:W-:Y:S01]  /*2940*/  STL [R1+0x224], R3 ;  /* 0x0002240301007387 */ /* 0x0003e20000100800 */
[----:B--2---:R-:W-:-:S02]  /*2950*/  IMAD.IADD R4, R4, 0x1, R0 ;  /* 0x0000000104047824 */ /* 0x004fc400078e0200 */
[----:B------:R-:W-:Y:S01]  /*2960*/  IMAD.IADD R0, R3, 0x1, R5 ;  /* 0x0000000103007824 */ /* 0x000fe200078e0205 */
[----:B------:R-:W-:Y:S06]  /*2970*/  @P0 BRA `(.L_x_489) ;  /* 0x0000000000400947 */ /* 0x000fec0003800000 */
[----:B------:R-:W2:Y:S02]  /*2980*/  LDCU UR4, c[0x0][0x440] ;  /* 0x00008800ff0477ac */ /* 0x000ea40008000800 */
[----:B--2---:R-:W-:-:S13]  /*2990*/  ISETP.GE.AND P0, PT, R216, UR4, PT ;  /* 0x00000004d8007c0c */ /* 0x004fda000bf06270 */
[----:B------:R2:W-:Y:S01]  /*29a0*/  @P0 STS.128 [R220+0x4800], RZ ;  /* 0x004800ffdc000388 */ /* 0x0005e20000000c00 */
[----:B------:R-:W-:Y:S05]  /*29b0*/  @P0 BRA `(.L_x_489) ;  /* 0x0000000000300947 */ /* 0x000fea0003800000 */
[----:B------:R-:W-:Y:S02]  /*29c0*/  UIMAD.WIDE.U32 UR12, UR14, 0x20, URZ ;  /* 0x000000200e0c78a5 */ /* 0x000fe4000f8e00ff */
[----:B------:R-:W-:Y:S02]  /*29d0*/  USHF.L.U32 UR4, UR15, 0x5, URZ ;  /* 0x000000050f047899 */ /* 0x000fe400080006ff */
[----:B------:R-:W-:-:S04]  /*29e0*/  UIADD3 UR5, UP0, UPT, UR34, UR12, URZ ;  /* 0x0000000c22057290 */ /* 0x000fc8000ff1e0ff */
[----:B------:R-:W-:Y:S02]  /*29f0*/  UIADD3.X UR4, UPT, UPT, UR11, UR13, UR4, UP0, !UPT ;  /* 0x0000000d0b047290 */ /* 0x000fe400087fe404 */
[----:B-1----:R-:W-:-:S04]  /*2a00*/  IMAD.U32 R3, RZ, RZ, UR5 ;  /* 0x00000005ff037e24 */ /* 0x002fc8000f8e00ff */
[----:B------:R-:W-:Y:S01]  /*2a10*/  IMAD.U32 R5, RZ, RZ, UR4 ;  /* 0x00000004ff057e24 */ /* 0x000fe2000f8e00ff */
[----:B------:R-:W-:-:S04]  /*2a20*/  LEA R2, P0, R3, R22, 0x1 ;  /* 0x0000001603027211 */ /* 0x000fc800078008ff */
[----:B------:R-:W-:-:S05]  /*2a30*/  LEA.HI.X R3, R3, R21, R5, 0x1, P0 ;  /* 0x0000001503037211 */ /* 0x000fca00000f0c05 */
[----:B------:R-:W-:Y:S01]  /*2a40*/  @!PT LDS RZ, [RZ] ;  /* 0x00000000fffff984 */ /* 0x000fe20000000800 */
[----:B------:R-:W-:Y:S01]  /*2a50*/  @!PT LDS RZ, [RZ] ;  /* 0x00000000fffff984 */ /* 0x000fe20000000800 */
[----:B------:R-:W-:Y:S01]  /*2a60*/  @!PT LDS RZ, [RZ] ;  /* 0x00000000fffff984 */ /* 0x000fe20000000800 */
[----:B------:R1:W-:Y:S04]  /*2a70*/  LDGSTS.E.BYPASS.LTC128B.128 [R220+0x4800], desc[UR20][R2.64] ;  /* 0x0480000002dc7fae */ /* 0x0003e8000b981a14 */
.L_x_489:
[----:B------:R-:W-:Y:S05]  /*2a80*/  BSYNC.RECONVERGENT B0 ;  /* 0x0000000000007941 */ /* 0x000fea0003800200 */
.L_x_488:
        /* <DEDUP_REMOVED lines=19> */
.L_x_491:
[----:B------:R-:W-:Y:S05]  /*2bc0*/  BSYNC.RECONVERGENT B0 ;  /* 0x0000000000007941 */ /* 0x000fea0003800200 */
.L_x_490:
        /* <DEDUP_REMOVED lines=12> */
[----:B-1----:R-:W-:Y:S01]  /*2c90*/  IMAD.U32 R2, RZ, RZ, UR12 ;  /* 0x0000000cff027e24 */ /* 0x002fe2000f8e00ff */
        /* <DEDUP_REMOVED lines=8> */
.L_x_493:
[----:B------:R-:W-:Y:S05]  /*2d20*/  BSYNC.RECONVERGENT B0 ;  /* 0x0000000000007941 */ /* 0x000fea0003800200 */
.L_x_492:
[----:B------:R-:W-:Y:S01]  /*2d30*/  LDSM.16.M88.4 R16, [R8] ;  /* 0x000000000810783b */ /* 0x000fe20000000200 */
[----:B-1----:R-:W-:Y:S01]  /*2d40*/  IMAD.MOV.U32 R2, RZ, RZ, 0x20 ;  /* 0x00000020ff027424 */ /* 0x002fe200078e00ff */
[----:B------:R-:W-:Y:S01]  /*2d50*/  LOP3.LUT P6, RZ, R189, 0x4, RZ, 0xc0, !PT ;  /* 0x00000004bdff7812 */ /* 0x000fe200078cc0ff */
[----:B------:R-:W-:Y:S01]  /*2d60*/  UISETP.NE.AND UP2, UPT, UR26, 0x1, UPT ;  /* 0x000000011a00788c */ /* 0x000fe2000bf45270 */
[----:B------:R-:W1:Y:S01]  /*2d70*/  LDSM.16.M88.4 R4, [R0+0x2000] ;  /* 0x002000000004783b */ /* 0x000e620000000200 */
[----:B------:R-:W1:Y:S01]  /*2d80*/  LDCU.U8 UR6, c[0x0][0x4f8] ;  /* 0x00009f00ff0677ac */ /* 0x000e620008000000 */
[----:B------:R-:W-:Y:S02]  /*2d90*/  SEL R2, R2, 0xffffffe0, !P6 ;  /* 0xffffffe002027807 */ /* 0x000fe40007000000 */
[----:B---3--:R-:W3:Y:S04]  /*2da0*/  LDSM.16.M88.4 R12, [R8+0x1000] ;  /* 0x00100000080c783b */ /* 0x008ee80000000200 */
[----:B------:R-:W5:Y:S04]  /*2db0*/  LDSM.16.M88.4 R44, [R0+0x2400] ;  /* 0x00240000002c783b */ /* 0x000f680000000200 */
[----:B------:R-:W2:Y:S04]  /*2dc0*/  LDSM.16.M88.4 R40, [R0+0x2800] ;  /* 0x002800000028783b */ /* 0x000ea80000000200 */
[----:B------:R-:W4:Y:S04]  /*2dd0*/  LDSM.16.M88.4 R36, [R0+0x2c00] ;  /* 0x002c00000024783b */ /* 0x000f280000000200 */
[----:B------:R-:W4:Y:S04]  /*2de0*/  LDSM.16.M88.4 R28, [R0+0x3000] ;  /* 0x00300000001c783b */ /* 0x000f280000000200 */
[----:B------:R-:W4:Y:S04]  /*2df0*/  LDSM.16.M88.4 R24, [R0+0x3400] ;  /* 0x003400000018783b */ /* 0x000f280000000200 */
[----:B------:R-:W4:Y:S04]  /*2e00*/  LDSM.16.M88.4 R52, [R0+0x3800] ;  /* 0x003800000034783b */ /* 0x000f280000000200 */
[----:B------:R5:W4:Y:S04]  /*2e10*/  LDSM.16.M88.4 R80, [R0+0x3c00] ;  /* 0x003c00000050783b */ /* 0x000b280000000200 */
[----:B------:R-:W0:Y:S01]  /*2e20*/  LDGDEPBAR ;  /* 0x00000000000079af */ /* 0x000e220000000000 */
[-C--:B-1----:R-:W-:Y:S08]  /*2e30*/  HMMA.16816.F32.BF16 R152, R16, R4.reuse, RZ ;  /* 0x000000041098723c */ /* 0x082ff000000418ff */
[----:B---3--:R-:W-:Y:S01]  /*2e40*/  HMMA.16816.F32.BF16 R148, R12, R4, RZ ;  /* 0x000000040c94723c */ /* 0x008fe200000418ff */
[----:B-----5:R-:W-:-:S07]  /*2e50*/  IMAD.IADD R0, R0, 0x1, R2 ;  /* 0x0000000100007824 */ /* 0x020fce00078e0202 */
[-C--:B------:R-:W-:Y:S01]  /*2e60*/  HMMA.16816.F32.BF16 R144, R12, R6.reuse, RZ ;  /* 0x000000060c90723c */ /* 0x080fe200000418ff */
[----:B------:R-:W-:Y:S01]  /*2e70*/  IMAD.IADD R2, R8, 0x1, R2 ;  /* 0x0000000108027824 */ /* 0x000fe200078e0202 */
[----:B------:R-:W-:Y:S06]  /*2e80*/  LDSM.16.M88.4 R48, [R0+0x2000] ;  /* 0x002000000030783b */ /* 0x000fec0000000200 */
[----:B------:R-:W-:Y:S01]  /*2e90*/  HMMA.16816.F32.BF16 R180, R16, R6, RZ ;  /* 0x0000000610b4723c */ /* 0x000fe200000418ff */
[----:B------:R-:W1:Y:S04]  /*2ea0*/  LDSM.16.M88.4 R4, [R2+0x1000] ;  /* 0x001000000204783b */ /* 0x000e680000000200 */
[----:B------:R-:W-:Y:S03]  /*2eb0*/  LDSM.16.M88.4 R72, [R0+0x2800] ;  /* 0x002800000048783b */ /* 0x000fe60000000200 */
[C---:B------:R-:W-:Y:S01]  /*2ec0*/  HMMA.16816.F32.BF16 R140, R12.reuse, R44, RZ ;  /* 0x0000002c0c8c723c */ /* 0x040fe200000418ff */
[----:B------:R-:W3:Y:S04]  /*2ed0*/  LDSM.16.M88.4 R56, [R0+0x3800] ;  /* 0x003800000038783b */ /* 0x000ee80000000200 */
[----:B------:R5:W3:Y:S03]  /*2ee0*/  LDSM.16.M88.4 R8, [R2] ;  /* 0x000000000208783b */ /* 0x000ae60000000200 */
[----:B------:R-:W-:Y:S01]  /*2ef0*/  HMMA.16816.F32.BF16 R112, R12, R46, RZ ;  /* 0x0000002e0c70723c */ /* 0x000fe200000418ff */
[----:B------:R-:W3:Y:S04]  /*2f00*/  LDSM.16.M88.4 R76, [R0+0x2400] ;  /* 0x00240000004c783b */ /* 0x000ee80000000200 */
[----:B------:R-:W3:Y:S03]  /*2f10*/  LDSM.16.M88.4 R68, [R0+0x2c00] ;  /* 0x002c00000044783b */ /* 0x000ee60000000200 */
[C---:B------:R-:W-:Y:S01]  /*2f20*/  HMMA.16816.F32.BF16 R84, R16.reuse, R44, RZ ;  /* 0x0000002c1054723c */ /* 0x040fe200000418ff */
[----:B------:R-:W3:Y:S04]  /*2f30*/  LDSM.16.M88.4 R64, [R0+0x3000] ;  /* 0x003000000040783b */ /* 0x000ee80000000200 */
[----:B------:R-:W3:Y:S03]  /*2f40*/  LDSM.16.M88.4 R60, [R0+0x3400] ;  /* 0x00340000003c783b */ /* 0x000ee60000000200 */
[----:B------:R-:W-:Y:S01]  /*2f50*/  HMMA.16816.F32.BF16 R176, R16, R46, RZ ;  /* 0x0000002e10b0723c */ /* 0x000fe200000418ff */
[----:B------:R4:W3:Y:S01]  /*2f60*/  LDSM.16.M88.4 R20, [R0+0x3c00] ;  /* 0x003c00000014783b */ /* 0x0008e20000000200 */
[----:B------:R-:W-:-:S04]  /*2f70*/  DEPBAR.LE SB0, 0x0 ;  /* 0x000080000000791a */ /* 0x000fc80000000000 */
[----:B-----5:R-:W-:Y:S02]  /*2f80*/  IMAD.SHL.U32 R2, R189, 0x2, RZ ;  /* 0x00000002bd027824 */ /* 0x020fe400078e00ff */
[----:B--2---:R-:W-:Y:S03]  /*2f90*/  HMMA.16816.F32.BF16 R136, R12, R40, RZ ;  /* 0x000000280c88723c */ /* 0x004fe600000418ff */
[----:B------:R-:W-:-:S05]  /*2fa0*/  LOP3.LUT R3, R2, 0x6, RZ, 0xc0, !PT ;  /* 0x0000000602037812 */ /* 0x000fca00078ec0ff */
[----:B------:R-:W-:Y:S08]  /*2fb0*/  HMMA.16816.F32.BF16 R108, R12, R42, RZ ;  /* 0x0000002a0c6c723c */ /* 0x000ff000000418ff */
[----:B------:R-:W-:Y:S01]  /*2fc0*/  HMMA.16816.F32.BF16 R44, R16, R40, RZ ;  /* 0x00000028102c723c */ /* 0x000fe200000418ff */
[----:B----4-:R-:W-:-:S07]  /*2fd0*/  IMAD.U32 R0, RZ, RZ, UR30 ;  /* 0x0000001eff007e24 */ /* 0x010fce000f8e00ff */
[----:B------:R-:W-:Y:S08]  /*2fe0*/  HMMA.16816.F32.BF16 R172, R16, R42, RZ ;  /* 0x0000002a10ac723c */ /* 0x000ff000000418ff */
[C---:B------:R-:W-:Y:S08]  /*2ff0*/  HMMA.16816.F32.BF16 R132, R12.reuse, R36, RZ ;  /* 0x000000240c84723c */ /* 0x040ff000000418ff */
        /* <DEDUP_REMOVED lines=19> */
[C---:B-1----:R-:W-:Y:S08]  /*3130*/  HMMA.16816.F32.BF16 R228, R4.reuse, R48, R148 ;  /* 0x0000003004e4723c */ /* 0x042ff00000041894 */
[----:B---3--:R-:W-:Y:S08]  /*3140*/  HMMA.16816.F32.BF16 R212, R4, R56, R120 ;  /* 0x0000003804d4723c */ /* 0x008ff00000041878 */
        /* <DEDUP_REMOVED lines=17> */
[----:B------:R-:W-:Y:S01]  /*3260*/  HMMA.16816.F32.BF16 R44, R8, R68, R40 ;  /* 0x00000044082c723c */ /* 0x000fe20000041828 */
[----:B------:R-:W-:-:S02]  /*3270*/  VIADDMNMX R40, R32, 0x8, R0, PT ;  /* 0x0000000820287846 */ /* 0x000fc40003800100 */
[C-C-:B------:R-:W-:Y:S02]  /*3280*/  VIADDMNMX R41, R32.reuse, 0x40, R0.reuse, PT ;  /* 0x0000004020297846 */ /* 0x140fe40003800100 */
[C---:B------:R-:W-:Y:S01]  /*3290*/  VIADDMNMX R42, R32.reuse, 0x48, R0, PT ;  /* 0x00000048202a7846 */ /* 0x040fe20003800100 */
[----:B------:R-:W-:Y:S02]  /*32a0*/  VIADD R0, R3, UR24 ;  /* 0x0000001803007c36 */ /* 0x000fe40008000000 */
[----:B------:R-:W-:Y:S01]  /*32b0*/  HMMA.16816.F32.BF16 R16, R8, R64, R36 ;  /* 0x000000400810723c */ /* 0x000fe20000041824 */
[----:B------:R-:W-:-:S07]  /*32c0*/  VIMNMX R39, PT, PT, R32, UR30, PT ;  /* 0x0000001e20277c48 */ /* 0x000fce000bfe0100 */
        /* <DEDUP_REMOVED lines=12> */
[----:B------:R-:W-:-:S13]  /*3390*/  BRA.U !UP2, `(.L_x_494) ;  /* 0x000000010ae87547 */ /* 0x000fda000b800000 */
[----:B------:R-:W1:Y:S01]  /*33a0*/  LDCU UR4, c[0x0][0x440] ;  /* 0x00008800ff0477ac */ /* 0x000e620008000800 */
[----:B------:R-:W-:Y:S01]  /*33b0*/  IMAD.U32 R4, RZ, RZ, UR16 ;  /* 0x00000010ff047e24 */ /* 0x000fe2000f8e00ff */
[----:B------:R-:W-:Y:S01]  /*33c0*/  BSSY.RECONVERGENT B0, `(.L_x_495) ;  /* 0x0000036000007945 */ /* 0x000fe20003800200 */
[----:B------:R-:W-:Y:S01]  /*33d0*/  IMAD.U32 R3, RZ, RZ, UR16 ;  /* 0x00000010ff037e24 */ /* 0x000fe2000f8e00ff */
[----:B------:R-:W-:Y:S01]  /*33e0*/  UIADD3 UR5, UPT, UPT, UR26, -0x2, URZ ;  /* 0xfffffffe1a057890 */ /* 0x000fe2000fffe0ff */
[----:B------:R-:W-:-:S03]  /*33f0*/  IMAD.U32 R2, RZ, RZ, UR17 ;  /* 0x00000011ff027e24 */ /* 0x000fc6000f8e00ff */
[----:B------:R-:W-:-:S04]  /*3400*/  UIMAD.WIDE.U32 UR12, UR5, UR16, URZ ;  /* 0x00000010050c72a5 */ /* 0x000fc8000f8e00ff */
[----:B------:R-:W-:-:S04]  /*3410*/  UIMAD UR5, UR5, UR17, UR13 ;  /* 0x00000011050572a4 */ /* 0x000fc8000f8e020d */
[----:B------:R-:W-:Y:S01]  /*3420*/  USHF.L.U64.HI UR5, UR12, 0x7, UR5 ;  /* 0x000000070c057899 */ /* 0x000fe20008010205 */
[C---:B-1----:R-:W-:Y:S02]  /*3430*/  ISETP.GE.AND P0, PT, R216.reuse, UR4, PT ;  /* 0x00000004d8007c0c */ /* 0x042fe4000bf06270 */
[----:B------:R-:W-:Y:S01]  /*3440*/  ISETP.GE.AND P1, PT, R216, UR4, PT ;  /* 0x00000004d8007c0c */ /* 0x000fe2000bf26270 */
[----:B------:R-:W-:-:S06]  /*3450*/  USHF.L.U32 UR4, UR12, 0x7, URZ ;  /* 0x000000070c047899 */ /* 0x000fcc00080006ff */
[----:B------:R-:W-:-:S04]  /*3460*/  IMAD.U32 R5, RZ, RZ, UR4 ;  /* 0x00000004ff057e24 */ /* 0x000fc8000f8e00ff */
[----:B------:R-:W-:Y:S01]  /*3470*/  VOTEU.ALL UP0, P0 ;  /* 0x0000000000ff7886 */ /* 0x000fe20000000000 */
[----:B------:R-:W-:Y:S02]  /*3480*/  @!P0 LEA R8, P2, R4, UR4, 0x6 ;  /* 0x0000000404088c11 */ /* 0x000fe4000f8430ff */
[-C--:B------:R-:W-:Y:S02]  /*3490*/  @!P1 LEA R6, P4, R5, R35.reuse, 0x1 ;  /* 0x0000002305069211 */ /* 0x080fe400078808ff */
[----:B------:R-:W-:Y:S01]  /*34a0*/  @!UP0 UIADD3 UR10, UP1, UPT, UR10, UR4, URZ ;  /* 0x000000040a0a8290 */ /* 0x000fe2000ff3e0ff */
[----:B------:R-:W-:Y:S01]  /*34b0*/  @!P0 LEA.HI.X R9, R3, UR5, R2, 0x6, P2 ;  /* 0x0000000503098c11 */ /* 0x000fe200090f3402 */
[----:B------:R-:W-:Y:S01]  /*34c0*/  IMAD.U32 R3, RZ, RZ, UR5 ;  /* 0x00000005ff037e24 */ /* 0x000fe2000f8e00ff */
[----:B------:R-:W-:Y:S01]  /*34d0*/  @!P0 LEA R2, P2, R8, R35, 0x1 ;  /* 0x0000002308028211 */ /* 0x000fe200078408ff */
[----:B------:R-:W-:Y:S02]  /*34e0*/  @!UP0 UIADD3.X UR7, UPT, UPT, UR7, UR5, URZ, UP1, !UPT ;  /* 0x0000000507078290 */ /* 0x000fe40008ffe4ff */
[----:B------:R-:W-:Y:S01]  /*34f0*/  IMAD.U32 R10, RZ, RZ, UR10 ;  /* 0x0000000aff0a7e24 */ /* 0x000fe2000f8e00ff */
[----:B------:R-:W-:-:S02]  /*3500*/  @!P1 LEA.HI.X R7, R5, R34, R3, 0x1, P4 ;  /* 0x0000002205079211 */ /* 0x000fc400020f0c03 */
[-C--:B------:R-:W-:Y:S01]  /*3510*/  @!P0 LEA.HI.X R3, R8, R34.reuse, R9, 0x1, P2 ;  /* 0x0000002208038211 */ /* 0x080fe200010f0c09 */
[----:B------:R-:W-:Y:S01]  /*3520*/  IMAD.U32 R11, RZ, RZ, UR7 ;  /* 0x00000007ff0b7e24 */ /* 0x000fe2000f8e00ff */
[C---:B------:R-:W-:Y:S01]  /*3530*/  @!P0 LEA R4, P3, R10.reuse, R35, 0x1 ;  /* 0x000000230a048211 */ /* 0x040fe200078608ff */
[----:B------:R-:W-:Y:S01]  /*3540*/  @!PT LDS RZ, [RZ] ;  /* 0x00000000fffff984 */ /* 0x000fe20000000800 */
[----:B------:R-:W-:Y:S01]  /*3550*/  @!PT LDS RZ, [RZ] ;  /* 0x00000000fffff984 */ /* 0x000fe20000000800 */
[----:B------:R-:W-:Y:S01]  /*3560*/  @!PT LDS RZ, [RZ] ;  /* 0x00000000fffff984 */ /* 0x000fe20000000800 */
[----:B------:R1:W-:Y:S03]  /*3570*/  @!P1 LDGSTS.E.BYPASS.LTC128B.128 [R220+0x2000], desc[UR20][R6.64] ;  /* 0x0200000006dc9fae */ /* 0x0003e6000b981a14 */
[----:B------:R-:W-:Y:S01]  /*3580*/  @!P0 LEA.HI.X R5, R10, R34, R11, 0x1, P3 ;  /* 0x000000220a058211 */ /* 0x000fe200018f0c0b */
        /* <DEDUP_REMOVED lines=25> */
.L_x_496:
[----:B------:R-:W-:Y:S05]  /*3720*/  BSYNC.RECONVERGENT B0 ;  /* 0x0000000000007941 */ /* 0x000fea0003800200 */
.L_x_495:
[----:B------:R-:W0:Y:S02]  /*3730*/  LDGDEPBAR ;  /* 0x00000000000079af */ /* 0x000e240000000000 */
.L_x_494:
[C---:B-1----:R-:W-:Y:S01]  /*3740*/  VIADD R2, R0.reuse, 0x8 ;  /* 0x0000000800027836 */ /* 0x042fe20000000000 */
[----:B------:R-:W-:Y:S01]  /*3750*/  USHF.L.U32 UR31, UR25, 0x2, URZ ;  /* 0x00000002191f7899 */ /* 0x000fe200080006ff */
[----:B------:R-:W-:Y:S01]  /*3760*/  VIADD R3, R0, 0x9 ;  /* 0x0000000900037836 */ /* 0x000fe20000000000 */
[----:B------:R-:W-:Y:S01]  /*3770*/  STL.64 [R1+0x390], R250 ;  /* 0x000390fa01007387 */ /* 0x000fe20000100a00 */
[----:B------:R-:W-:Y:S01]  /*3780*/  IMAD.WIDE.U32 R8, R33, -0x326172a9, RZ ;  /* 0xcd9e8d5721087825 */ /* 0x000fe200078e00ff */
[C---:B------:R-:W-:Y:S01]  /*3790*/  ISETP.GE.AND P3, PT, R2.reuse, R39, PT ;  /* 0x000000270200720c */ /* 0x040fe20003f66270 */
[----:B------:R-:W-:Y:S01]  /*37a0*/  UIADD3 UR5, UPT, UPT, UR31, 0x1, URZ ;  /* 0x000000011f057890 */ /* 0x000fe2000fffe0ff */
[C---:B------:R-:W-:Y:S01]  /*37b0*/  ISETP.GE.AND P2, PT, R2.reuse, R40, PT ;  /* 0x000000280200720c */ /* 0x040fe20003f46270 */
[----:B------:R-:W-:Y:S01]  /*37c0*/  STL [R1+0x370], R205 ;  /* 0x000370cd01007387 */ /* 0x000fe20000100800 */
[C---:B------:R-:W-:Y:S01]  /*37d0*/  ISETP.GE.AND P1, PT, R2.reuse, R41, PT ;  /* 0x000000290200720c */ /* 0x040fe20003f26270 */
[----:B------:R-:W-:Y:S01]  /*37e0*/  UIADD3 UR4, UPT, UPT, UR23, -0x4498517b, URZ ;  /* 0xbb67ae8517047890 */ /* 0x000fe2000fffe0ff */
[----:B------:R-:W-:Y:S01]  /*37f0*/  ISETP.GE.AND P0, PT, R2, R42, PT ;  /* 0x0000002a0200720c */ /* 0x000fe20003f06270 */
[----:B------:R-:W-:Y:S01]  /*3800*/  VIADD R2, R0, 0x10 ;  /* 0x0000001000027836 */ /* 0x000fe20000000000 */
[C---:B------:R-:W-:Y:S01]  /*3810*/  ISETP.GE.AND P5, PT, R3.reuse, R39, PT ;  /* 0x000000270300720c */ /* 0x040fe20003fa6270 */
[----:B------:R-:W-:Y:S01]  /*3820*/  STL [R1+0x31c], R220 ;  /* 0x00031cdc01007387 */ /* 0x000fe20000100800 */
[C---:B------:R-:W-:Y:S01]  /*3830*/  ISETP.GE.AND P4, PT, R3.reuse, R40, PT ;  /* 0x000000280300720c */ /* 0x040fe20003f86270 */
[----:B--2---:R-:W-:Y:S01]  /*3840*/  IMAD.WIDE.U32 R4, R218, -0x2daee0ad, RZ ;  /* 0xd2511f53da047825 */ /* 0x004fe200078e00ff */
[----:B------:R-:W-:Y:S01]  /*3850*/  FSEL R169, R48, -INF , !P3 ;  /* 0xff80000030a97808 */ /* 0x000fe20005800000 */
[----:B------:R-:W-:Y:S01]  /*3860*/  STL [R1+0x318], R207 ;  /* 0x000318cf01007387 */ /* 0x000fe20000100800 */
[----:B------:R-:W-:Y:S01]  /*3870*/  FSEL R175, R50, -INF , !P2 ;  /* 0xff80000032af7808 */ /* 0x000fe20005000000 */
[----:B------:R-:W-:Y:S01]  /*3880*/  UIADD3 UR30, UPT, UPT, UR22, 0x3c6ef372, URZ ;  /* 0x3c6ef372161e7890 */ /* 0x000fe2000fffe0ff */
[C---:B------:R-:W-:Y:S01]  /*3890*/  ISETP.GE.AND P3, PT, R3.reuse, R41, PT ;  /* 0x000000290300720c */ /* 0x040fe20003f66270 */
[----:B------:R-:W-:Y:S01]  /*38a0*/  STL [R1+0x320], R39 ;  /* 0x0003202701007387 */ /* 0x000fe20000100800 */
[----:B------:R-:W-:Y:S01]  /*38b0*/  ISETP.GE.AND P2, PT, R3, R42, PT ;  /* 0x0000002a0300720c */ /* 0x000fe20003f46270 */
[----:B------:R-:W-:Y:S01]  /*38c0*/  VIADD R3, R0, 0x11 ;  /* 0x0000001100037836 */ /* 0x000fe20000000000 */
[----:B------:R-:W-:Y:S01]  /*38d0*/  FSEL R168, R49, -INF , !P5 ;  /* 0xff80000031a87808 */ /* 0x000fe20006800000 */
[----:B------:R-:W-:Y:S01]  /*38e0*/  STL [R1+0x324], R40 ;  /* 0x0003242801007387 */ /* 0x000fe20000100800 */
[----:B------:R-:W-:Y:S01]  /*38f0*/  FSEL R174, R51, -INF , !P4 ;  /* 0xff80000033ae7808 */ /* 0x000fe20006000000 */
[----:B------:R-:W-:Y:S01]  /*3900*/  UIADD3 UR7, UPT, UPT, UR22, -0x61c88647, URZ ;  /* 0x9e3779b916077890 */ /* 0x000fe2000fffe0ff */
[C---:B------:R-:W-:Y:S01]  /*3910*/  ISETP.GE.AND P5, PT, R2.reuse, R39, PT ;  /* 0x000000270200720c */ /* 0x040fe20003fa6270 */
[----:B------:R-:W-:Y:S01]  /*3920*/  STL [R1+0x328], R41 ;  /* 0x0003282901007387 */ /* 0x000fe20000100800 */
[----:B------:R-:W-:Y:S01]  /*3930*/  ISETP.GE.AND P4, PT, R2, R40, PT ;  /* 0x000000280200720c */ /* 0x000fe20003f86270 */
[----:B------:R-:W-:Y:S01]  /*3940*/  UIADD3 UR29, UPT, UPT, UR23, 0x76cf5d0a, URZ ;  /* 0x76cf5d0a171d7890 */ /* 0x000fe2000fffe0ff */
[----:B------:R-:W-:Y:S01]  /*3950*/  FSEL R181, R144, -INF , !P1 ;  /* 0xff80000090b57808 */ /* 0x000fe20004800000 */
[----:B------:R-:W-:Y:S01]  /*3960*/  STL [R1+0x32c], R42 ;  /* 0x00032c2a01007387 */ /* 0x000fe20000100800 */
[----:B------:R-:W-:Y:S01]  /*3970*/  FSEL R217, R146, -INF , !P0 ;  /* 0xff80000092d97808 */ /* 0x000fe20004000000 */
[----:B------:R-:W-:Y:S01]  /*3980*/  UIADD3 UR25, UPT, UPT, UR23, 0x32370b8f, URZ ;  /* 0x32370b8f17197890 */ /* 0x000fe2000fffe0ff */
[C---:B------:R-:W-:Y:S01]  /*3990*/  ISETP.GE.AND P1, PT, R2.reuse, R41, PT ;  /* 0x000000290200720c */ /* 0x040fe20003f26270 */
[----:B------:R-:W-:Y:S01]  /*39a0*/  UIADD3 UR24, UPT, UPT, UR22, 0x78dde6e4, URZ ;  /* 0x78dde6e416187890 */ /* 0x000fe2000fffe0ff */
[----:B------:R-:W-:Y:S01]  /*39b0*/  ISETP.GE.AND P0, PT, R2, R42, PT ;  /* 0x0000002a0200720c */ /* 0x000fe20003f06270 */
[----:B------:R-:W-:Y:S01]  /*39c0*/  VIADD R2, R0, 0x18 ;  /* 0x0000001800027836 */ /* 0x000fe20000000000 */
[----:B------:R-:W-:Y:S01]  /*39d0*/  FSEL R179, R145, -INF , !P3 ;  /* 0xff80000091b37808 */ /* 0x000fe20005800000 */
[----:B------:R-:W-:Y:S01]  /*39e0*/  UIADD3 UR28, UPT, UPT, UR22, -0x255992d5, URZ ;  /* 0xdaa66d2b161c7890 */ /* 0x000fe2000fffe0ff */
[----:B------:R-:W-:Y:S01]  /*39f0*/  FSEL R206, R147, -INF , !P2 ;  /* 0xff80000093ce7808 */ /* 0x000fe20005000000 */
[----:B------:R-:W-:Y:S01]  /*3a00*/  UIADD3 UR11, UPT, UPT, UR23, -0x56f99767, URZ ;  /* 0xa9066899170b7890 */ /* 0x000fe2000fffe0ff */
[----:B------:R-:W-:Y:S01]  /*3a10*/  FSEL R162, R84, -INF , !P5 ;  /* 0xff80000054a27808 */ /* 0x000fe20006800000 */
[----:B------:R-:W1:Y:S01]  /*3a20*/  LDCU UR32, c[0x0][0x45c] ;  /* 0x00008b80ff2077ac */ /* 0x000e620008000800 */
[----:B------:R-:W-:-:S02]  /*3a30*/  FSEL R173, R86, -INF , !P4 ;  /* 0xff80000056ad7808 */ /* 0x000fc40006000000 */
[C---:B------:R-:W-:Y:S01]  /*3a40*/  ISETP.GE.AND P3, PT, R3.reuse, R39, PT ;  /* 0x000000270300720c */ /* 0x040fe20003f66270 */
[----:B------:R-:W-:Y:S01]  /*3a50*/  UIADD3 UR13, UPT, UPT, UR23, -0x126145ec, URZ ;  /* 0xed9eba14170d7890 */ /* 0x000fe2000fffe0ff */
[C---:B------:R-:W-:Y:S01]  /*3a60*/  ISETP.GE.AND P2, PT, R3.reuse, R40, PT ;  /* 0x000000280300720c */ /* 0x040fe20003f46270 */
[----:B------:R-:W-:Y:S01]  /*3a70*/  UIADD3 UR10, UPT, UPT, UR22, -0x4ab325aa, URZ ;  /* 0xb54cda56160a7890 */ /* 0x000fe2000fffe0ff */
[C---:B------:R-:W-:Y:S01]  /*3a80*/  ISETP.GE.AND P5, PT, R3.reuse, R41, PT ;  /* 0x000000290300720c */ /* 0x040fe20003fa6270 */
[----:B------:R-:W-:Y:S01]  /*3a90*/  UIADD3 UR12, UPT, UPT, UR22, 0x1715609d, URZ ;  /* 0x1715609d160c7890 */ /* 0x000fe2000fffe0ff */
[----:B------:R-:W-:Y:S01]  /*3aa0*/  ISETP.GE.AND P4, PT, R3, R42, PT ;  /* 0x0000002a0300720c */ /* 0x000fe20003f86270 */
[----:B------:R-:W-:Y:S01]  /*3ab0*/  VIADD R3, R0, 0x19 ;  /* 0x0000001900037836 */ /* 0x000fe20000000000 */
[----:B------:R-:W-:Y:S01]  /*3ac0*/  FSEL R160, R85, -INF , !P3 ;  /* 0xff80000055a07808 */ /* 0x000fe20005800000 */
[----:B------:R-:W-:Y:S01]  /*3ad0*/  UIADD3 UR9, UPT, UPT, UR23, 0x646e171e, URZ ;  /* 0x646e171e17097890 */ /* 0x000fe2000fffe0ff */
        /* <DEDUP_REMOVED lines=10> */
[C---:B------:R-:W-:Y:S02]  /*3b80*/  ISETP.GE.AND P5, PT, R3.reuse, R39, PT ;  /* 0x000000270300720c */ /* 0x040fe40003fa6270 */
[C---:B------:R-:W-:Y:S02]  /*3b90*/  ISETP.GE.AND P4, PT, R3.reuse, R40, PT ;  /* 0x000000280300720c */ /* 0x040fe40003f86270 */
[----:B------:R-:W-:Y:S02]  /*3ba0*/  FSEL R153, R76, -INF , !P3 ;  /* 0xff8000004c997808 */ /* 0x000fe40005800000 */
[----:B------:R-:W-:Y:S02]  /*3bb0*/  FSEL R167, R78, -INF , !P2 ;  /* 0xff8000004ea77808 */ /* 0x000fe40005000000 */
        /* <DEDUP_REMOVED lines=10> */
[----:B------:R-:W-:Y:S01]  /*3c60*/  ISETP.GE.AND P0, PT, R2, R42, PT ;  /* 0x0000002a0200720c */ /* 0x000fe20003f06270 */
[----:B------:R-:W-:Y:S01]  /*3c70*/  VIADD R2, R0, 0x28 ;  /* 0x0000002800027836 */ /* 0x000fe20000000000 */
        /* <DEDUP_REMOVED lines=51> */
[C---:B------:R-:W-:Y:S02]  /*3fb0*/  ISETP.GE.AND P1, PT, R2.reuse, R41, PT ;  /* 0x000000290200720c */ /* 0x040fe40003f26270 */
[----:B------:R-:W-:Y:S01]  /*3fc0*/  ISETP.GE.AND P0, PT, R2, R42, PT ;  /* 0x0000002a0200720c */ /* 0x000fe20003f06270 */
[----:B------:R-:W-:Y:S01]  /*3fd0*/  VIADD R2, R0, 0x40 ;  /* 0x0000004000027836 */ /* 0x000fe20000000000 */
[----:B------:R-:W-:Y:S02]  /*3fe0*/  FSEL R81, R133, -INF , !P5 ;  /* 0xff80000085517808 */ /* 0x000fe40006800000 */
[----:B------:R-:W-:Y:S02]  /*3ff0*/  FSEL R130, R135, -INF , !P4 ;  /* 0xff80000087827808 */ /* 0x000fe40006000000 */
[----:B------:R-:W-:-:S02]  /*4000*/  ISETP.GE.AND P5, PT, R3, R39, PT ;  /* 0x000000270300720c */ /* 0x000fc40003fa6270 */
[C---:B------:R-:W-:Y:S02]  /*4010*/  ISETP.GE.AND P4, PT, R3.reuse, R40, PT ;  /* 0x000000280300720c */ /* 0x040fe40003f86270 */
[----:B------:R-:W-:Y:S02]  /*4020*/  FSEL R45, R68, -INF , !P3 ;  /* 0xff800000442d7808 */ /* 0x000fe40005800000 */
[----:B------:R-:W-:Y:S02]  /*4030*/  FSEL R50, R70, -INF , !P2 ;  /* 0xff80000046327808 */ /* 0x000fe40005000000 */
[C---:B------:R-:W-:Y:S02]  /*4040*/  ISETP.GE.AND P3, PT, R3.reuse, R41, PT ;  /* 0x000000290300720c */ /* 0x040fe40003f66270 */
[----:B------:R-:W-:Y:S01]  /*4050*/  ISETP.GE.AND P2, PT, R3, R42, PT ;  /* 0x0000002a0300720c */ /* 0x000fe20003f46270 */
[----:B------:R-:W-:Y:S01]  /*4060*/  VIADD R3, R0, 0x41 ;  /* 0x0000004100037836 */ /* 0x000fe20000000000 */
[----:B------:R-:W-:-:S02]  /*4070*/  FSEL R44, R69, -INF , !P5 ;  /* 0xff800000452c7808 */ /* 0x000fc40006800000 */
[----:B------:R-:W-:Y:S02]  /*4080*/  FSEL R49, R71, -INF , !P4 ;  /* 0xff80000047317808 */ /* 0x000fe40006000000 */
[C---:B------:R-:W-:Y:S02]  /*4090*/  ISETP.GE.AND P5, PT, R2.reuse, R39, PT ;  /* 0x000000270200720c */ /* 0x040fe40003fa6270 */
[----:B------:R-:W-:Y:S02]  /*40a0*/  ISETP.GE.AND P4, PT, R2, R40, PT ;  /* 0x000000280200720c */ /* 0x000fe40003f86270 */
[----:B------:R-:W-:Y:S02]  /*40b0*/  FSEL R145, R104, -INF , !P1 ;  /* 0xff80000068917808 */ /* 0x000fe40004800000 */
[----:B------:R-:W-:Y:S02]  /*40c0*/  FSEL R163, R106, -INF , !P0 ;  /* 0xff8000006aa37808 */ /* 0x000fe40004000000 */
        /* <DEDUP_REMOVED lines=99> */
[----:B------:R-:W-:Y:S02]  /*4700*/  FSEL R97, R192, -INF , !P2 ;  /* 0xff800000c0617808 */ /* 0x000fe40005000000 */
[----:B------:R-:W-:Y:S02]  /*4710*/  FSEL R128, R194, -INF , !P1 ;  /* 0xff800000c2807808 */ /* 0x000fe40004800000 */
[----:B------:R-:W-:-:S02]  /*4720*/  FSEL R77, R58, -INF , !P0 ;  /* 0xff8000003a4d7808 */ /* 0x000fc40004000000 */
[C---:B------:R-:W-:Y:S02]  /*4730*/  ISETP.GE.AND P5, PT, R2.reuse, R39, PT ;  /* 0x000000270200720c */ /* 0x040fe40003fa6270 */
[C---:B------:R-:W-:Y:S02]  /*4740*/  ISETP.GE.AND P4, PT, R2.reuse, R40, PT ;  /* 0x000000280200720c */ /* 0x040fe40003f86270 */
[C---:B------:R-:W-:Y:S02]  /*4750*/  ISETP.GE.AND P2, PT, R2.reuse, R41, PT ;  /* 0x000000290200720c */ /* 0x040fe40003f46270 */
[-C--:B------:R-:W-:Y:S01]  /*4760*/  ISETP.GE.AND P1, PT, R2, R42.reuse, PT ;  /* 0x0000002a0200720c */ /* 0x080fe20003f26270 */
[----:B------:R-:W-:Y:S01]  /*4770*/  VIADD R2, R0, 0x71 ;  /* 0x0000007100027836 */ /* 0x000fe20000000000 */
[----:B------:R-:W-:Y:S02]  /*4780*/  ISETP.GE.AND P0, PT, R3, R42, PT ;  /* 0x0000002a0300720c */ /* 0x000fe40003f06270 */
[----:B------:R-:W-:-:S02]  /*4790*/  FSEL R64, R56, -INF , !P3 ;  /* 0xff80000038407808 */ /* 0x000fc40005800000 */
[----:B------:R-:W-:Y:S01]  /*47a0*/  ISETP.GE.AND P3, PT, R3, R41, PT ;  /* 0x000000290300720c */ /* 0x000fe20003f66270 */
[----:B------:R-:W-:Y:S01]  /*47b0*/  VIADD R3, R0, 0x1 ;  /* 0x0000000100037836 */ /* 0x000fe20000000000 */
[----:B------:R-:W-:Y:S02]  /*47c0*/  FSEL R126, R195, -INF , !P0 ;  /* 0xff800000c37e7808 */ /* 0x000fe40004000000 */
[----:B------:R-:W-:Y:S02]  /*47d0*/  ISETP.GE.AND P0, PT, R2, R40, PT ;  /* 0x000000280200720c */ /* 0x000fe40003f06270 */
[----:B------:R-:W-:Y:S02]  /*47e0*/  FSEL R31, R12, -INF , !P5 ;  /* 0xff8000000c1f7808 */ /* 0x000fe40006800000 */
[----:B------:R-:W-:Y:S02]  /*47f0*/  FSEL R68, R14, -INF , !P4 ;  /* 0xff8000000e447808 */ /* 0x000fe40006000000 */
[----:B------:R-:W-:-:S02]  /*4800*/  FSEL R65, R15, -INF , !P0 ;  /* 0xff8000000f417808 */ /* 0x000fc40004000000 */
[----:B------:R-:W-:Y:S02]  /*4810*/  FSEL R88, R224, -INF , !P2 ;  /* 0xff800000e0587808 */ /* 0x000fe40005000000 */
[----:B------:R-:W-:Y:S02]  /*4820*/  FSEL R96, R193, -INF , !P3 ;  /* 0xff800000c1607808 */ /* 0x000fe40005800000 */
[C---:B------:R-:W-:Y:S02]  /*4830*/  ISETP.GE.AND P5, PT, R2.reuse, R41, PT ;  /* 0x000000290200720c */ /* 0x040fe40003fa6270 */
[----:B------:R-:W-:Y:S02]  /*4840*/  ISETP.GE.AND P4, PT, R2, R42, PT ;  /* 0x0000002a0200720c */ /* 0x000fe40003f86270 */
        /* <DEDUP_REMOVED lines=12> */
[CC--:B------:R-:W-:Y:S01]  /*4910*/  ISETP.GE.AND P2, PT, R0.reuse, R42.reuse, PT ;  /* 0x0000002a0000720c */ /* 0x0c0fe20003f46270 */
[----:B------:R-:W-:Y:S01]  /*4920*/  VIADD R0, R0, 0x79 ;  /* 0x0000007900007836 */ /* 0x000fe20000000000 */
[----:B------:R-:W-:Y:S02]  /*4930*/  ISETP.GE.AND P3, PT, R3, R42, PT ;  /* 0x0000002a0300720c */ /* 0x000fe40003f66270 */
[----:B------:R-:W-:-:S02]  /*4940*/  FSEL R62, R228, -INF , !P0 ;  /* 0xff800000e43e7808 */ /* 0x000fc40004000000 */
[----:B------:R-:W-:Y:S02]  /*4950*/  FSEL R92, R231, -INF , !P3 ;  /* 0xff800000e75c7808 */ /* 0x000fe40005800000 */
[----:B------:R-:W-:Y:S02]  /*4960*/  ISETP.GE.AND P3, PT, R2, R40, PT ;  /* 0x000000280200720c */ /* 0x000fe40003f66270 */
[----:B------:R-:W-:Y:S02]  /*4970*/  ISETP.GE.AND P0, PT, R0, R39, PT ;  /* 0x000000270000720c */ /* 0x000fe40003f06270 */
[----:B------:R-:W-:Y:S02]  /*4980*/  FSEL R124, R226, -INF , !P1 ;  /* 0xff800000e27c7808 */ /* 0x000fe40004800000 */
        /* <DEDUP_REMOVED lines=9> */
[----:B------:R-:W-:Y:S01]  /*4a20*/  ISETP.GE.AND P1, PT, R2, R39, PT ;  /* 0x000000270200720c */ /* 0x000fe20003f26270 */
[----:B------:R-:W-:Y:S01]  /*4a30*/  IMAD.WIDE.U32 R10, R0, -0x326172a9, RZ ;  /* 0xcd9e8d57000a7825 */ /* 0x000fe200078e00ff */
[----:B------:R-:W-:Y:S02]  /*4a40*/  FSEL R27, R198, -INF , !P4 ;  /* 0xff800000c61b7808 */ /* 0x000fe40006000000 */
[----:B------:R-:W-:Y:S01]  /*4a50*/  FSEL R26, R20, -INF , !P1 ;  /* 0xff800000141a7808 */ /* 0x000fe20004800000 */
[----:B------:R-:W-:Y:S01]  /*4a60*/  IMAD.U32 R0, RZ, RZ, UR5 ;  /* 0x00000005ff007e24 */ /* 0x000fe2000f8e00ff */
[C---:B------:R-:W-:Y:S01]  /*4a70*/  ISETP.GE.AND P4, PT, R2.reuse, R41, PT ;  /* 0x000000290200720c */ /* 0x040fe20003f86270 */
[----:B------:R-:W-:Y:S01]  /*4a80*/  STL.64 [R1+0x68], R10 ;  /* 0x0000680a01007387 */ /* 0x000fe20000100a00 */
[----:B------:R-:W-:Y:S02]  /*4a90*/  ISETP.GE.AND P1, PT, R2, R42, PT ;  /* 0x0000002a0200720c */ /* 0x000fe40003f26270 */
[C---:B------:R-:W-:Y:S01]  /*4aa0*/  LOP3.LUT R3, R188.reuse, UR22, R9, 0x96, !PT ;  /* 0x00000016bc037c12 */ /* 0x040fe2000f8e9609 */
[----:B------:R2:W-:Y:S01]  /*4ab0*/  STL.64 [R1+0xa0], R4 ;  /* 0x0000a00401007387 */ /* 0x0005e20000100a00 */
[----:B------:R-:W-:-:S02]  /*4ac0*/  LOP3.LUT R2, R188, UR22, R11, 0x96, !PT ;  /* 0x00000016bc027c12 */ /* 0x000fc4000f8e960b */
[----:B------:R-:W-:Y:S01]  /*4ad0*/  LOP3.LUT R0, R0, UR23, R5, 0x96, !PT ;  /* 0x0000001700007c12 */ /* 0x000fe2000f8e9605 */
[----:B------:R-:W-:Y:S01]  /*4ae0*/  IMAD.WIDE.U32 R156, R3, -0x2daee0ad, RZ ;  /* 0xd2511f53039c7825 */ /* 0x000fe200078e00ff */
[----:B------:R-:W-:Y:S02]  /*4af0*/  FSEL R85, R230, -INF , !P2 ;  /* 0xff800000e6557808 */ /* 0x000fe40005000000 */
[----:B------:R-:W-:Y:S01]  /*4b00*/  FSEL R30, R23, -INF , !P5 ;  /* 0xff800000171e7808 */ /* 0x000fe20006800000 */
[----:B------:R-:W-:Y:S01]  /*4b10*/  IMAD.WIDE.U32 R118, R2, -0x2daee0ad, RZ ;  /* 0xd2511f5302767825 */ /* 0x000fe200078e00ff */
[----:B------:R-:W-:Y:S01]  /*4b20*/  FMNMX3.FTZ R2, R27, R28, R175, !PT ;  /* 0x0000001c1b027276 */ /* 0x000fe200078100af */
[----:B------:R-:W-:Y:S01]  /*4b30*/  STL.64 [R1+0x170], R156 ;  /* 0x0001709c01007387 */ /* 0x000fe20000100a00 */
[----:B------:R-:W-:Y:S02]  /*4b40*/  LOP3.LUT R6, R4, UR4, R157, 0x96, !PT ;  /* 0x0000000404067c12 */ /* 0x000fe4000f8e969d */
[----:B------:R-:W-:Y:S01]  /*4b50*/  FSEL R74, R208, -INF , !P4 ;  /* 0xff800000d04a7808 */ /* 0x000fe20006000000 */
[----:B------:R-:W-:Y:S01]  /*4b60*/  STL.64 [R1+0x2f0], R118 ;  /* 0x0002f07601007387 */ /* 0x000fe20000100a00 */
[----:B------:R-:W-:Y:S01]  /*4b70*/  FSEL R73, R209, -INF , !P3 ;  /* 0xff800000d1497808 */ /* 0x000fe20005800000 */
[----:B------:R-:W-:Y:S01]  /*4b80*/  IMAD.WIDE.U32 R138, R6, -0x326172a9, RZ ;  /* 0xcd9e8d57068a7825 */ /* 0x000fe200078e00ff */
[----:B------:R-:W-:-:S02]  /*4b90*/  FSEL R105, R210, -INF , !P1 ;  /* 0xff800000d2697808 */ /* 0x000fc40004800000 */
[----:B------:R-:W-:Y:S02]  /*4ba0*/  FSEL R104, R211, -INF , !P0 ;  /* 0xff800000d3687808 */ /* 0x000fe40004000000 */
[----:B--2---:R-:W-:Y:S02]  /*4bb0*/  LOP3.LUT R5, R4, UR4, R119, 0x96, !PT ;  /* 0x0000000404057c12 */ /* 0x004fe4000f8e9677 */
[----:B------:R-:W-:Y:S01]  /*4bc0*/  FMNMX3.FTZ R4, R2, R174, R173, !PT ;  /* 0x000000ae02047276 */ /* 0x000fe200078100ad */
[----:B------:R-:W-:-:S03]  /*4bd0*/  IMAD.WIDE.U32 R2, R0, -0x326172a9, RZ ;  /* 0xcd9e8d5700027825 */ /* 0x000fc600078e00ff */
[----:B------:R-:W-:Y:S01]  /*4be0*/  FMNMX3.FTZ R0, R4, R172, R167, !PT ;  /* 0x000000ac04007276 */ /* 0x000fe200078100a7 */
[----:B------:R-:W-:Y:S01]  /*4bf0*/  IMAD.WIDE.U32 R250, R5, -0x326172a9, RZ ;  /* 0xcd9e8d5705fa7825 */ /* 0x000fe200078e00ff */
[----:B------:R-:W-:Y:S02]  /*4c00*/  LOP3.LUT R7, R2, UR30, R139, 0x96, !PT ;  /* 0x0000001e02077c12 */ /* 0x000fe4000f8e968b */
[----:B------:R-:W-:Y:S02]  /*4c10*/  LOP3.LUT R8, R8, UR7, R3, 0x96, !PT ;  /* 0x0000000708087c12 */ /* 0x000fe4000f8e9603 */
[----:B------:R-:W-:Y:S01]  /*4c20*/  LOP3.LUT R13, R2, UR30, R251, 0x96, !PT ;  /* 0x0000001e020d7c12 */ /* 0x000fe2000f8e96fb */
[----:B------:R-:W-:Y:S01]  /*4c30*/  IMAD.WIDE.U32 R20, R7, -0x2daee0ad, RZ ;  /* 0xd2511f5307147825 */ /* 0x000fe200078e00ff */
[----:B------:R-:W-:Y:S01]  /*4c40*/  LOP3.LUT R10, R10, UR7, R3, 0x96, !PT ;  /* 0x000000070a0a7c12 */ /* 0x000fe2000f8e9603 */
[----:B------:R-:W-:Y:S01]  /*4c50*/  STL.64 [R1+0xc8], R250 ;  /* 0x0000c8fa01007387 */ /* 0x000fe20000100a00 */
        /* <DEDUP_REMOVED lines=11> */
[----:B------:R-:W-:Y:S01]  /*4d10*/  IMAD.WIDE.U32 R6, R10, -0x2daee0ad, RZ ;  /* 0xd2511f530a067825 */ /* 0x000fe200078e00ff */
        /* <DEDUP_REMOVED lines=34> */
[----:B------:R-:W-:Y:S02]  /*4f40*/  FMNMX.FTZ R136, R30, R3, !PT ;  /* 0x000000031e887209 */ /* 0x000fe40007810000 */
[----:B------:R-:W-:Y:S02]  /*4f50*/  FMNMX3.FTZ R4, R4, R75, R70, !PT ;  /* 0x0000004b04047276 */ /* 0x000fe40007810046 */
[----:B------:R-:W-:Y:S01]  /*4f60*/  FMNMX3.FTZ R2, R2, R113, R107, !PT ;  /* 0x0000007102027276 */ /* 0x000fe2000781006b */
[----:B------:R-:W2:Y:S01]  /*4f70*/  SHFL.BFLY PT, R12, R136, 0x2, 0x1f ;  /* 0x0c401f00880c7f89 */ /* 0x000ea200000e0000 */
        /* <DEDUP_REMOVED lines=11> */
[----:B------:R-:W-:Y:S01]  /*5030*/  LOP3.LUT R14, R8, UR25, R21, 0x96, !PT ;  /* 0x00000019080e7c12 */ /* 0x000fe2000f8e9615 */
[----:B------:R-:W-:Y:S01]  /*5040*/  IMAD.WIDE.U32 R8, R13, -0x2daee0ad, RZ ;  /* 0xd2511f530d087825 */ /* 0x000fe200078e00ff */
[----:B------:R-:W-:Y:S02]  /*5050*/  FMNMX.FTZ R137, R25, R4, !PT ;  /* 0x0000000419897209 */ /* 0x000fe40007810000 */
[----:B------:R-:W-:Y:S01]  /*5060*/  FMNMX.FTZ R10, R73, R3, !PT ;  /* 0x00000003490a7209 */ /* 0x000fe20007810000 */
[----:B------:R-:W-:Y:S01]  /*5070*/  IMAD.WIDE.U32 R14, R14, -0x326172a9, RZ ;  /* 0xcd9e8d570e0e7825 */ /* 0x000fe200078e00ff */
[----:B------:R-:W-:-:S02]  /*5080*/  FMNMX3.FTZ R2, R0, R120, R105, !PT ;  /* 0x0000007800027276 */ /* 0x000fc40007810069 */
[----:B------:R-:W-:Y:S01]  /*5090*/  LOP3.LUT R4, R6, UR25, R9, 0x96, !PT ;  /* 0x0000001906047c12 */ /* 0x000fe2000f8e9609 */
[----:B------:R-:W3:Y:S01]  /*50a0*/  SHFL.BFLY PT, R18, R10, 0x2, 0x1f ;  /* 0x0c401f000a127f89 */ /* 0x000ee200000e0000 */
[----:B------:R-:W-:Y:S01]  /*50b0*/  FMNMX.FTZ R5, R104, R2, !PT ;  /* 0x0000000268057209 */ /* 0x000fe20007810000 */
[----:B------:R-:W-:Y:S01]  /*50c0*/  IMAD.WIDE.U32 R2, R11, -0x326172a9, RZ ;  /* 0xcd9e8d570b027825 */ /* 0x000fe200078e00ff */
[----:B------:R-:W-:Y:S01]  /*50d0*/  LOP3.LUT R0, R118, UR29, R7, 0x96, !PT ;  /* 0x0000001d76007c12 */ /* 0x000fe2000f8e9607 */
[----:B------:R-:W4:Y:S01]  /*50e0*/  SHFL.BFLY PT, R9, R137, 0x2, 0x1f ;  /* 0x0c401f0089097f89 */ /* 0x000f2200000e0000 */
[----:B--2---:R-:W-:Y:S01]  /*50f0*/  FMNMX.FTZ R136, R136, R12, !PT ;  /* 0x0000000c88887209 */ /* 0x004fe20007810000 */
[----:B------:R-:W-:Y:S01]  /*5100*/  IMAD.WIDE.U32 R6, R4, -0x326172a9, RZ ;  /* 0xcd9e8d5704067825 */ /* 0x000fe200078e00ff */
[----:B------:R-:W-:Y:S01]  /*5110*/  LOP3.LUT R3, R138, UR28, R3, 0x96, !PT ;  /* 0x0000001c8a037c12 */ /* 0x000fe2000f8e9603 */
[----:B------:R-:W2:Y:S02]  /*5120*/  SHFL.BFLY PT, R134, R5, 0x2, 0x1f ;  /* 0x0c401f0005867f89 */ /* 0x000ea400000e0000 */
[----:B------:R-:W-:Y:S01]  /*5130*/  IMAD.WIDE.U32 R16, R0, -0x326172a9, RZ ;  /* 0xcd9e8d5700107825 */ /* 0x000fe200078e00ff */
[----:B------:R-:W-:-:S02]  /*5140*/  LOP3.LUT R0, R2, UR24, R15, 0x96, !PT ;  /* 0x0000001802007c12 */ /* 0x000fc4000f8e960f */
[----:B------:R-:W1:Y:S01]  /*5150*/  SHFL.BFLY PT, R15, R136, 0x1, 0x1f ;  /* 0x0c201f00880f7f89 */ /* 0x000e6200000e0000 */
[----:B------:R-:W-:Y:S01]  /*5160*/  IMAD.WIDE.U32 R12, R3, -0x2daee0ad, RZ ;  /* 0xd2511f53030c7825 */ /* 0x000fe200078e00ff */
[----:B------:R-:W-:-:S03]  /*5170*/  LOP3.LUT R2, R250, UR28, R17, 0x96, !PT ;  /* 0x0000001cfa027c12 */ /* 0x000fc6000f8e9611 */
[----:B------:R-:W-:Y:S01]  /*5180*/  IMAD.WIDE.U32 R22, R0, -0x2daee0ad, RZ ;  /* 0xd2511f5300167825 */ /* 0x000fe200078e00ff */
[----:B------:R-:W-:Y:S02]  /*5190*/  LOP3.LUT R0, R16, UR24, R7, 0x96, !PT ;  /* 0x0000001810007c12 */ /* 0x000fe4000f8e9607 */
[----:B------:R-:W-:Y:S01]  /*51a0*/  LOP3.LUT R4, R20, UR13, R13, 0x96, !PT ;  /* 0x0000000d14047c12 */ /* 0x000fe2000f8e960d */
[----:B------:R-:W-:Y:S01]  /*51b0*/  IMAD.WIDE.U32 R2, R2, -0x2daee0ad, RZ ;  /* 0xd2511f5302027825 */ /* 0x000fe200078e00ff */
[----:B------:R-:W-:Y:S02]  /*51c0*/  LOP3.LUT R7, R12, UR11, R23, 0x96, !PT ;  /* 0x0000000b0c077c12 */ /* 0x000fe4000f8e9617 */
[----:B---3--:R-:W-:Y:S01]  /*51d0*/  FMNMX.FTZ R10, R10, R18, !PT ;  /* 0x000000120a0a7209 */ /* 0x008fe20007810000 */
[----:B------:R-:W-:Y:S01]  /*51e0*/  IMAD.WIDE.U32 R16, R0, -0x2daee0ad, RZ ;  /* 0xd2511f5300107825 */ /* 0x000fe200078e00ff */
[----:B------:R-:W-:Y:S02]  /*51f0*/  LOP3.LUT R3, R8, UR13, R3, 0x96, !PT ;  /* 0x0000000d08037c12 */ /* 0x000fe4000f8e9603 */
[----:B----4-:R-:W-:Y:S01]  /*5200*/  FMNMX.FTZ R137, R137, R9, !PT ;  /* 0x0000000989897209 */ /* 0x010fe20007810000 */
[----:B------:R-:W-:Y:S01]  /*5210*/  SHFL.BFLY PT, R135, R10, 0x1, 0x1f ;  /* 0x0c201f000a877f89 */ /* 0x000fe200000e0000 */
[----:B------:R-:W-:Y:S01]  /*5220*/  IMAD.WIDE.U32 R20, R7, -0x326172a9, RZ ;  /* 0xcd9e8d5707147825 */ /* 0x000fe200078e00ff */
[----:B--2---:R-:W-:-:S02]  /*5230*/  FMNMX.FTZ R134, R5, R134, !PT ;  /* 0x0000008605867209 */ /* 0x004fc40007810000 */
[----:B------:R-:W2:Y:S01]  /*5240*/  SHFL.BFLY PT, R11, R137, 0x1, 0x1f ;  /* 0x0c201f00890b7f89 */ /* 0x000ea200000e0000 */
[----:B------:R-:W-:Y:S01]  /*5250*/  IMAD.WIDE.U32 R4, R4, -0x326172a9, RZ ;  /* 0xcd9e8d5704047825 */ /* 0x000fe200078e00ff */
[----:B------:R-:W-:Y:S02]  /*5260*/  PRMT R0, R20, 0x7773, RZ ;  /* 0x0000777314007816 */ /* 0x000fe400000000ff */
[----:B------:R-:W3:Y:S01]  /*5270*/  SHFL.BFLY PT, R7, R134, 0x1, 0x1f ;  /* 0x0c201f0086077f89 */ /* 0x000ee200000e0000 */
[----:B-1----:R-:W-:Y:S01]  /*5280*/  FMNMX.FTZ R136, R136, R15, !PT ;  /* 0x0000000f88887209 */ /* 0x002fe20007810000 */
[----:B------:R-:W-:Y:S01]  /*5290*/  IMAD.WIDE.U32 R8, R3, -0x326172a9, RZ ;  /* 0xcd9e8d5703087825 */ /* 0x000fe200078e00ff */
[----:B------:R-:W-:Y:S02]  /*52a0*/  LOP3.LUT R90, R4, UR10, R21, 0x96, !PT ;  /* 0x0000000a045a7c12 */ /* 0x000fe4000f8e9615 */
[C---:B------:R-:W-:Y:S01]  /*52b0*/  FSETP.NEU.FTZ.AND P0, PT, R136.reuse, -INF , PT ;  /* 0xff8000008800780b */ /* 0x040fe20003f1d000 */
[----:B------:R-:W-:Y:S01]  /*52c0*/  FMUL.FTZ R3, R136, UR32 ;  /* 0x0000002088037c20 */ /* 0x000fe20008410000 */
[----:B------:R-:W-:Y:S01]  /*52d0*/  PRMT R4, R20, 0x7771, RZ ;  /* 0x0000777114047816 */ /* 0x000fe200000000ff */
[----:B------:R-:W-:Y:S01]  /*52e0*/  STL [R1+0x330], R136 ;  /* 0x0003308801007387 */ /* 0x000fe20000100800 */
[----:B------:R-:W-:-:S02]  /*52f0*/  LOP3.LUT R12, R2, UR11, R17, 0x96, !PT ;  /* 0x0000000b020c7c12 */ /* 0x000fc4000f8e9611 */
[----:B------:R-:W-:Y:S02]  /*5300*/  FSEL R3, R3, RZ, P0 ;  /* 0x000000ff03037208 */ /* 0x000fe40000000000 */
[----:B------:R-:W-:Y:S01]  /*5310*/  PRMT R2, R20, 0x7772, RZ ;  /* 0x0000777214027816 */ /* 0x000fe200000000ff */
[----:B------:R-:W-:Y:S01]  /*5320*/  IMAD.WIDE.U32 R56, R12, -0x326172a9, RZ ;  /* 0xcd9e8d570c387825 */ /* 0x000fe200078e00ff */
[----:B------:R-:W-:-:S03]  /*5330*/  ISETP.GT.U32.AND P5, PT, R4, UR6, PT ;  /* 0x0000000604007c0c */ /* 0x000fc6000bfa4070 */
[--C-:B------:R-:W-:Y:S01]  /*5340*/  FFMA.FTZ R4, R32, UR32, -R3.reuse ;  /* 0x0000002020047c23 */ /* 0x100fe20008010803 */
[----:B------:R-:W-:Y:S01]  /*5350*/  ISETP.GT.U32.AND P0, PT, R0, UR6, PT ;  /* 0x0000000600007c0c */ /* 0x000fe2000bf04070 */
[--C-:B------:R-:W-:Y:S01]  /*5360*/  FFMA.FTZ R0, R34, UR32, -R3.reuse ;  /* 0x0000002022007c23 */ /* 0x100fe20008010803 */
[----:B------:R-:W-:Y:S01]  /*5370*/  ISETP.GT.U32.AND P1, PT, R2, UR6, PT ;  /* 0x0000000602007c0c */ /* 0x000fe2000bf24070 */
[----:B------:R1:W-:Y:S01]  /*5380*/  MUFU.EX2 R53, R4 ;  /* 0x0000000400357308 */ /* 0x0003e20000000800 */
[----:B--2---:R-:W-:Y:S01]  /*5390*/  FMNMX.FTZ R137, R137, R11, !PT ;  /* 0x0000000b89897209 */ /* 0x004fe20007810000 */
[----:B------:R-:W-:Y:S01]  /*53a0*/  FFMA.FTZ R23, R174, UR32, -R3 ;  /* 0x00000020ae177c23 */ /* 0x000fe20008010803 */
[----:B------:R-:W-:Y:S01]  /*53b0*/  PRMT R2, R90, 0x7632, R2 ;  /* 0x000076325a027816 */ /* 0x000fe20000000002 */
[----:B------:R2:W4:Y:S01]  /*53c0*/  MUFU.EX2 R51, R0 ;  /* 0x0000000000337308 */ /* 0x0005220000000800 */
[----:B------:R-:W-:Y:S01]  /*53d0*/  FMNMX.FTZ R135, R10, R135, !PT ;  /* 0x000000870a877209 */ /* 0x000fe20007810000 */
[----:B------:R-:W-:Y:S01]  /*53e0*/  STL [R1+0x334], R137 ;  /* 0x0003348901007387 */ /* 0x000fe20000100800 */
[----:B------:R-:W-:Y:S01]  /*53f0*/  LOP3.LUT R9, R6, UR12, R9, 0x96, !PT ;  /* 0x0000000c06097c12 */ /* 0x000fe2000f8e9609 */
[----:B------:R-:W-:Y:S01]  /*5400*/  FFMA.FTZ R102, R102, UR32, -R3 ;  /* 0x0000002066667c23 */ /* 0x000fe20008010803 */
[----:B------:R-:W-:Y:S01]  /*5410*/  LOP3.LUT R6, R2, 0xff, RZ, 0xc0, !PT ;  /* 0x000000ff02067812 */ /* 0x000fe200078ec0ff */
[----:B------:R-:W-:Y:S01]  /*5420*/  FMUL.FTZ R2, R135, UR32 ;  /* 0x0000002087027c20 */ /* 0x000fe20008410000 */
[----:B---3--:R-:W-:Y:S01]  /*5430*/  FMNMX.FTZ R134, R134, R7, !PT ;  /* 0x0000000786867209 */ /* 0x008fe20007810000 */
[----:B------:R-:W-:Y:S01]  /*5440*/  STL [R1+0x338], R135 ;  /* 0x0003388701007387 */ /* 0x000fe20000100800 */
[----:B------:R-:W-:Y:S01]  /*5450*/  LOP3.LUT R14, R14, UR12, R5, 0x96, !PT ;  /* 0x0000000c0e0e7c12 */ /* 0x000fe2000f8e9605 */
[C---:B-1----:R-:W-:Y:S01]  /*5460*/  FMUL.FTZ R4, R137.reuse, UR32 ;  /* 0x0000002089047c20 */ /* 0x042fe20008410000 */
[----:B------:R-:W-:Y:S01]  /*5470*/  FSETP.NEU.FTZ.AND P2, PT, R137, -INF , PT ;  /* 0xff8000008900780b */ /* 0x000fe20003f5d000 */
[----:B------:R-:W-:Y:S01]  /*5480*/  STL [R1+0x33c], R134 ;  /* 0x00033c8601007387 */ /* 0x000fe20000100800 */
[----:B------:R-:W-:Y:S01]  /*5490*/  FSETP.NEU.FTZ.AND P3, PT, R135, -INF , PT ;  /* 0xff8000008700780b */ /* 0x000fe20003f7d000 */
[----:B--2---:R-:W-:Y:S01]  /*54a0*/  FMUL.FTZ R0, R134, UR32 ;  /* 0x0000002086007c20 */ /* 0x004fe20008410000 */
[----:B------:R-:W-:Y:S01]  /*54b0*/  PRMT R5, R20, 0x7770, RZ ;  /* 0x0000777014057816 */ /* 0x000fe200000000ff */
[----:B------:R-:W-:Y:S01]  /*54c0*/  IMAD.WIDE.U32 R156, R14, -0x2daee0ad, RZ ;  /* 0xd2511f530e9c7825 */ /* 0x000fe200078e00ff */
[----:B------:R-:W-:-:S03]  /*54d0*/  FSEL R4, R4, RZ, P2 ;  /* 0x000000ff04047208 */ /* 0x000fc60001000000 */
[----:B------:R-:W-:Y:S01]  /*54e0*/  FFMA.FTZ R99, R99, UR32, -R3 ;  /* 0x0000002063637c23 */ /* 0x000fe20008010803 */
[----:B------:R-:W-:Y:S01]  /*54f0*/  FSEL R2, R2, RZ, P3 ;  /* 0x000000ff02027208 */ /* 0x000fe20001800000 */
[----:B------:R-:W-:Y:S01]  /*5500*/  IMAD.WIDE.U32 R118, R9, -0x2daee0ad, RZ ;  /* 0xd2511f5309767825 */ /* 0x000fe200078e00ff */
[----:B------:R-:W-:-:S03]  /*5510*/  ISETP.LE.U32.AND P4, PT, R5, UR6, PT ;  /* 0x0000000605007c0c */ /* 0x000fc6000bf83070 */
[--C-:B------:R-:W-:Y:S01]  /*5520*/  FFMA.FTZ R7, R37, UR32, -R4.reuse ;  /* 0x0000002025077c23 */ /* 0x100fe20008010804 */
[----:B------:R-:W-:Y:S01]  /*5530*/  FSETP.NEU.FTZ.AND P2, PT, R134, -INF , PT ;  /* 0xff8000008600780b */ /* 0x000fe20003f5d000 */
[----:B------:R-:W-:Y:S01]  /*5540*/  FFMA.FTZ R10, R19, UR32, -R4 ;  /* 0x00000020130a7c23 */ /* 0x000fe20008010804 */
[----:B------:R-:W-:Y:S01]  /*5550*/  ISETP.LE.U32.AND P3, PT, R6, UR6, PT ;  /* 0x0000000606007c0c */ /* 0x000fe2000bf63070 */
[----:B------:R1:W-:Y:S01]  /*5560*/  MUFU.EX2 R61, R7 ;  /* 0x00000007003d7308 */ /* 0x0003e20000000800 */
[----:B------:R-:W-:Y:S01]  /*5570*/  SHF.R.U32.HI R5, RZ, 0x18, R90 ;  /* 0x00000018ff057819 */ /* 0x000fe2000001165a */
[--C-:B------:R-:W-:Y:S01]  /*5580*/  FFMA.FTZ R19, R153, UR32, -R4.reuse ;  /* 0x0000002099137c23 */ /* 0x100fe20008010804 */
[----:B------:R-:W-:Y:S01]  /*5590*/  FSEL R0, R0, RZ, P2 ;  /* 0x000000ff00007208 */ /* 0x000fe20001000000 */
[--C-:B------:R-:W-:Y:S01]  /*55a0*/  FFMA.FTZ R18, R152, UR32, -R4.reuse ;  /* 0x0000002098127c23 */ /* 0x100fe20008010804 */
[----:B----4-:R-:W-:Y:S01]  /*55b0*/  F2FP.BF16.F32.PACK_AB R6, R53, R51 ;  /* 0x000000333506723e */ /* 0x010fe200000010ff */
[--C-:B------:R-:W-:Y:S01]  /*55c0*/  FFMA.FTZ R152, R100, UR32, -R4.reuse ;  /* 0x0000002064987c23 */ /* 0x100fe20008010804 */
[----:B------:R-:W-:Y:S01]  /*55d0*/  ISETP.LE.U32.AND P2, PT, R5, UR6, PT ;  /* 0x0000000605007c0c */ /* 0x000fe2000bf43070 */
[--C-:B------:R-:W-:Y:S01]  /*55e0*/  FFMA.FTZ R5, R36, UR32, -R4.reuse ;  /* 0x0000002024057c23 */ /* 0x100fe20008010804 */
[----:B------:R-:W-:Y:S01]  /*55f0*/  PRMT R247, R6, 0x7610, R247 ;  /* 0x0000761006f77816 */ /* 0x000fe200000000f7 */
[----:B------:R-:W-:Y:S01]  /*5600*/  FFMA.FTZ R153, R98, UR32, -R4 ;  /* 0x0000002062997c23 */ /* 0x000fe20008010804 */
[----:B------:R-:W-:Y:S01]  /*5610*/  PRMT R244, R6, 0x7632, R244 ;  /* 0x0000763206f47816 */ /* 0x000fe200000000f4 */
[----:B------:R2:W3:Y:S01]  /*5620*/  MUFU.EX2 R94, R5 ;  /* 0x00000005005e7308 */ /* 0x0004e20000000800 */
[----:B------:R-:W-:Y:S01]  /*5630*/  FFMA.FTZ R6, R35, UR32, -R4 ;  /* 0x0000002023067c23 */ /* 0x000fe20008010804 */
[----:B------:R-:W-:Y:S01]  /*5640*/  @!P3 HFMA2.BF16_V2 R33, -RZ.H0_H0, RZ.H0_H0, -R247.H0_H0 ;  /* 0x200000ffff21b231 */ /* 0x000fe200003409f7 */
[----:B------:R-:W-:Y:S01]  /*5650*/  PRMT R40, R247, 0x5410, R244 ;  /* 0x00005410f7287816 */ /* 0x000fe200000000f4 */
[----:B-1----:R-:W-:Y:S01]  /*5660*/  FFMA.FTZ R7, R43, UR32, -R3 ;  /* 0x000000202b077c23 */ /* 0x002fe20008010803 */
[----:B------:R1:W-:Y:S01]  /*5670*/  MUFU.EX2 R112, R6 ;  /* 0x0000000600707308 */ /* 0x0003e20000000800 */
[----:B------:R-:W-:Y:S01]  /*5680*/  LOP3.LUT R122, R22, UR9, R157, 0x96, !PT ;  /* 0x00000009167a7c12 */ /* 0x000fe2000f8e969d */
[--C-:B------:R-:W-:Y:S01]  /*5690*/  FFMA.FTZ R13, R162, UR32, -R4.reuse ;  /* 0x00000020a20d7c23 */ /* 0x100fe20008010804 */
[----:B------:R-:W-:Y:S01]  /*56a0*/  @!P2 HFMA2.BF16_V2 R55, -RZ.H0_H0, RZ.H0_H0, -R244.H0_H0 ;  /* 0x200000ffff37a231 */ /* 0x000fe200003409f4 */
[----:B------:R-:W-:Y:S01]  /*56b0*/  @!P3 PRMT R247, R33, 0x5410, RZ ;  /* 0x0000541021f7b816 */ /* 0x000fe200000000ff */
[----:B------:R4:W-:Y:S01]  /*56c0*/  MUFU.EX2 R76, R7 ;  /* 0x00000007004c7308 */ /* 0x0009e20000000800 */
[----:B------:R-:W-:Y:S01]  /*56d0*/  LOP3.LUT R109, R16, UR9, R119, 0x96, !PT ;  /* 0x00000009106d7c12 */ /* 0x000fe2000f8e9677 */
[--C-:B------:R-:W-:Y:S01]  /*56e0*/  FFMA.FTZ R9, R146, UR32, -R4.reuse ;  /* 0x0000002092097c23 */ /* 0x100fe20008010804 */
[----:B------:R-:W-:Y:S01]  /*56f0*/  @!P2 PRMT R244, R55, 0x5410, RZ ;  /* 0x0000541037f4a816 */ /* 0x000fe200000000ff */
[----:B------:R3:W-:Y:S01]  /*5700*/  STL [R1+0x374], R247 ;  /* 0x000374f701007387 */ /* 0x0007e20000100800 */
[----:B--2---:R-:W-:Y:S01]  /*5710*/  PRMT R5, R56, 0x7772, RZ ;  /* 0x0000777238057816 */ /* 0x004fe200000000ff */
[----:B------:R-:W-:Y:S01]  /*5720*/  FFMA.FTZ R16, R24, UR32, -R4 ;  /* 0x0000002018107c23 */ /* 0x000fe20008010804 */
[----:B------:R-:W-:Y:S01]  /*5730*/  LOP3.LUT R78, R8, UR10, R57, 0x96, !PT ;  /* 0x0000000a084e7c12 */ /* 0x000fe2000f8e9639 */
[----:B------:R-:W-:Y:S01]  /*5740*/  FFMA.FTZ R8, R52, UR32, -R0 ;  /* 0x0000002034087c23 */ /* 0x000fe20008010800 */
[----:B------:R-:W-:Y:S01]  /*5750*/  ISETP.GT.U32.AND P3, PT, R5, UR6, PT ;  /* 0x0000000605007c0c */ /* 0x000fe2000bf64070 */
[--C-:B------:R-:W-:Y:S01]  /*5760*/  FFMA.FTZ R5, R48, UR32, -R3.reuse ;  /* 0x0000002030057c23 */ /* 0x100fe20008010803 */
[----:B-1----:R-:W-:Y:S01]  /*5770*/  PRMT R6, R56, 0x7773, RZ ;  /* 0x0000777338067816 */ /* 0x002fe200000000ff */
[----:B------:R-:W-:Y:S01]  /*5780*/  MUFU.EX2 R52, R8 ;  /* 0x0000000800347308 */ /* 0x000fe20000000800 */
[--C-:B------:R-:W-:Y:S01]  /*5790*/  FFMA.FTZ R15, R169, UR32, -R4.reuse ;  /* 0x00000020a90f7c23 */ /* 0x100fe20008010804 */
[--C-:B----4-:R-:W-:Y:S01]  /*57a0*/  FFMA.FTZ R7, R46, UR32, -R3.reuse ;  /* 0x000000202e077c23 */ /* 0x110fe20008010803 */
[----:B------:R-:W-:Y:S01]  /*57b0*/  ISETP.GT.U32.AND P2, PT, R6, UR6, PT ;  /* 0x0000000606007c0c */ /* 0x000fe2000bf44070 */
[----:B------:R3:W1:Y:S01]  /*57c0*/  MUFU.EX2 R55, R5 ;  /* 0x0000000500377308 */ /* 0x0006620000000800 */
[--C-:B------:R-:W-:Y:S01]  /*57d0*/  FFMA.FTZ R6, R38, UR32, -R4.reuse ;  /* 0x0000002026067c23 */ /* 0x100fe20008010804 */
[--C-:B------:R-:W-:Y:S01]  /*57e0*/  FFMA.FTZ R14, R168, UR32, -R4.reuse ;  /* 0x00000020a80e7c23 */ /* 0x100fe20008010804 */
[--C-:B------:R-:W-:Y:S01]  /*57f0*/  FFMA.FTZ R17, R160, UR32, -R4.reuse ;  /* 0x00000020a0117c23 */ /* 0x100fe20008010804 */
[----:B------:R2:W-:Y:S01]  /*5800*/  MUFU.EX2 R79, R7 ;  /* 0x00000007004f7308 */ /* 0x0005e20000000800 */
[--C-:B------:R-:W-:Y:S01]  /*5810*/  FFMA.FTZ R162, R89, UR32, -R4.reuse ;  /* 0x0000002059a27c23 */ /* 0x100fe20008010804 */
[--C-:B------:R-:W-:Y:S01]  /*5820*/  FFMA.FTZ R69, R69, UR32, -R4.reuse ;  /* 0x0000002045457c23 */ /* 0x100fe20008010804 */
[--C-:B------:R-:W-:Y:S01]  /*5830*/  FFMA.FTZ R100, R82, UR32, -R4.reuse ;  /* 0x0000002052647c23 */ /* 0x100fe20008010804 */
[----:B------:R4:W1:Y:S01]  /*5840*/  MUFU.EX2 R123, R6 ;  /* 0x00000006007b7308 */ /* 0x0008620000000800 */
[--C-:B------:R-:W-:Y:S01]  /*5850*/  FFMA.FTZ R146, R75, UR32, -R4.reuse ;  /* 0x000000204b927c23 */ /* 0x100fe20008010804 */
[--C-:B------:R-:W-:Y:S01]  /*5860*/  FFMA.FTZ R232, R70, UR32, -R4.reuse ;  /* 0x0000002046e87c23 */ /* 0x100fe20008010804 */
[--C-:B------:R-:W-:Y:S01]  /*5870*/  FFMA.FTZ R231, R67, UR32, -R4.reuse ;  /* 0x0000002043e77c23 */ /* 0x100fe20008010804 */
[--C-:B------:R-:W-:Y:S01]  /*5880*/  FFMA.FTZ R29, R29, UR32, -R4.reuse ;  /* 0x000000201d1d7c23 */ /* 0x100fe20008010804 */
[--C-:B------:R-:W-:Y:S01]  /*5890*/  FFMA.FTZ R22, R173, UR32, -R3.reuse ;  /* 0x00000020ad167c23 */ /* 0x100fe20008010803 */
[----:B---3--:R-:W-:Y:S01]  /*58a0*/  F2FP.BF16.F32.PACK_AB R5, R94, R61 ;  /* 0x0000003d5e05723e */ /* 0x008fe200000010ff */
[--C-:B------:R-:W-:Y:S01]  /*58b0*/  FFMA.FTZ R173, R83, UR32, -R3.reuse ;  /* 0x0000002053ad7c23 */ /* 0x100fe20008010803 */
[--C-:B------:R-:W-:Y:S01]  /*58c0*/  FFMA.FTZ R24, R175, UR32, -R3.reuse ;  /* 0x00000020af187c23 */ /* 0x100fe20008010803 */
[----:B------:R-:W-:Y:S01]  /*58d0*/  FFMA.FTZ R157, R111, UR32, -R3 ;  /* 0x000000206f9d7c23 */ /* 0x000fe20008010803 */
[----:B------:R-:W-:Y:S01]  /*58e0*/  PRMT R235, R5, 0x7610, R235 ;  /* 0x0000761005eb7816 */ /* 0x000fe200000000eb */
[----:B--2---:R-:W-:Y:S01]  /*58f0*/  FFMA.FTZ R7, R45, UR32, -R4 ;  /* 0x000000202d077c23 */ /* 0x004fe20008010804 */
[----:B------:R-:W-:Y:S01]  /*5900*/  PRMT R234, R5, 0x7632, R234 ;  /* 0x0000763205ea7816 */ /* 0x000fe200000000ea */
[----:B------:R-:W-:Y:S01]  /*5910*/  FFMA.FTZ R45, R64, UR32, -R4 ;  /* 0x00000020402d7c23 */ /* 0x000fe20008010804 */
[C---:B------:R-:W-:Y:S01]  /*5920*/  LOP3.LUT R5, R122.reuse, 0xffff, RZ, 0xc0, !PT ;  /* 0x0000ffff7a057812 */ /* 0x040fe200078ec0ff */
[----:B------:R-:W-:Y:S01]  /*5930*/  @!P4 HFMA2.BF16_V2 R60, -RZ.H0_H0, RZ.H0_H0, -R235.H0_H0 ;  /* 0x200000ffff3cc231 */ /* 0x000fe200003409eb */
[----:B----4-:R-:W-:Y:S01]  /*5940*/  LOP3.LUT R6, R122, 0xff, RZ, 0xc0, !PT ;  /* 0x000000ff7a067812 */ /* 0x010fe200078ec0ff */
[----:B------:R-:W-:Y:S01]  /*5950*/  @P5 HFMA2.BF16_V2 R58, -RZ.H0_H0, RZ.H0_H0, -R234.H0_H0 ;  /* 0x200000ffff3a5231 */ /* 0x000fe200003409ea */
[----:B------:R-:W-:Y:S01]  /*5960*/  PRMT R32, R235, 0x5410, R234 ;  /* 0x00005410eb207816 */ /* 0x000fe200000000ea */
[----:B------:R-:W-:Y:S01]  /*5970*/  FFMA.FTZ R160, R108, UR32, -R3 ;  /* 0x000000206ca07c23 */ /* 0x000fe20008010803 */
[----:B------:R-:W-:Y:S01]  /*5980*/  SHF.R.U32.HI R5, RZ, 0x8, R5 ;  /* 0x00000008ff057819 */ /* 0x000fe20000011605 */
[--C-:B------:R-:W-:Y:S01]  /*5990*/  FFMA.FTZ R95, R95, UR32, -R3.reuse ;  /* 0x000000205f5f7c23 */ /* 0x100fe20008010803 */
[----:B------:R-:W-:Y:S01]  /*59a0*/  @!P4 PRMT R235, R60, 0x5410, RZ ;  /* 0x000054103cebc816 */ /* 0x000fe200000000ff */
[--C-:B------:R-:W-:Y:S01]  /*59b0*/  FFMA.FTZ R98, R91, UR32, -R3.reuse ;  /* 0x000000205b627c23 */ /* 0x100fe20008010803 */
[----:B------:R-:W-:Y:S01]  /*59c0*/  ISETP.LE.U32.AND P4, PT, R6, UR6, PT ;  /* 0x0000000606007c0c */ /* 0x000fe2000bf83070 */
[----:B------:R-:W-:Y:S01]  /*59d0*/  FFMA.FTZ R83, R30, UR32, -R3 ;  /* 0x000000201e537c23 */ /* 0x000fe20008010803 */
[----:B-1----:R-:W-:Y:S01]  /*59e0*/  F2FP.BF16.F32.PACK_AB R6, R76, R55 ;  /* 0x000000374c06723e */ /* 0x002fe200000010ff */
[----:B------:R-:W-:Y:S01]  /*59f0*/  IMAD.MOV.U32 R48, RZ, RZ, R20 ;  /* 0x000000ffff307224 */ /* 0x000fe200078e0014 */
[----:B------:R-:W-:Y:S01]  /*5a00*/  LOP3.LUT R5, R5, 0xffff, RZ, 0xc0, !PT ;  /* 0x0000ffff05057812 */ /* 0x000fe200078ec0ff */
[----:B------:R-:W-:Y:S01]  /*5a10*/  FFMA.FTZ R20, R62, UR32, -R2 ;  /* 0x000000203e147c23 */ /* 0x000fe20008010802 */
[C---:B------:R-:W-:Y:S01]  /*5a20*/  PRMT R245, R6.reuse, 0x7610, R245 ;  /* 0x0000761006f57816 */ /* 0x040fe200000000f5 */
[----:B------:R-:W-:Y:S01]  /*5a30*/  IMAD.MOV.U32 R38, RZ, RZ, R40 ;  /* 0x000000ffff267224 */ /* 0x000fe200078e0028 */
[----:B------:R-:W-:Y:S01]  /*5a40*/  PRMT R243, R6, 0x7632, R243 ;  /* 0x0000763206f37816 */ /* 0x000fe200000000f3 */
[----:B------:R-:W-:Y:S01]  /*5a50*/  FFMA.FTZ R6, R47, UR32, -R3 ;  /* 0x000000202f067c23 */ /* 0x000fe20008010803 */
[----:B------:R-:W-:Y:S01]  /*5a60*/  @P5 PRMT R234, R58, 0x5410, RZ ;  /* 0x000054103aea5816 */ /* 0x000fe200000000ff */
[----:B------:R-:W-:Y:S01]  /*5a70*/  @P1 HFMA2.BF16_V2 R63, -RZ.H0_H0, RZ.H0_H0, -R245.H0_H0 ;  /* 0x200000ffff3f1231 */ /* 0x000fe200003409f5 */
[----:B------:R-:W-:Y:S01]  /*5a80*/  ISETP.LE.U32.AND P5, PT, R5, UR6, PT ;  /* 0x0000000605007c0c */ /* 0x000fe2000bfa3070 */
[----:B------:R1:W2:Y:S01]  /*5a90*/  MUFU.EX2 R101, R6 ;  /* 0x0000000600657308 */ /* 0x0002a20000000800 */
[----:B------:R-:W-:Y:S01]  /*5aa0*/  F2FP.BF16.F32.PACK_AB R5, R123, R112 ;  /* 0x000000707b05723e */ /* 0x000fe200000010ff */
[----:B------:R-:W-:Y:S01]  /*5ab0*/  @P0 HFMA2.BF16_V2 R110, -RZ.H0_H0, RZ.H0_H0, -R243.H0_H0 ;  /* 0x200000ffff6e0231 */ /* 0x000fe200003409f3 */
[----:B------:R-:W-:Y:S01]  /*5ac0*/  PRMT R247, R245, 0x5410, R243 ;  /* 0x00005410f5f77816 */ /* 0x000fe200000000f3 */
[----:B------:R3:W-:Y:S01]  /*5ad0*/  STL.64 [R1+0x360], R234 ;  /* 0x000360ea01007387 */ /* 0x0007e20000100a00 */
[----:B------:R-:W-:Y:S01]  /*5ae0*/  PRMT R248, R5, 0x7610, R248 ;  /* 0x0000761005f87816 */ /* 0x000fe200000000f8 */
[----:B------:R-:W-:Y:S01]  /*5af0*/  FFMA.FTZ R43, R171, UR32, -R2 ;  /* 0x00000020ab2b7c23 */ /* 0x000fe20008010802 */
[----:B------:R-:W-:Y:S01]  /*5b00*/  PRMT R246, R5, 0x7632, R246 ;  /* 0x0000763205f67816 */ /* 0x000fe200000000f6 */
[----:B------:R4:W-:Y:S01]  /*5b10*/  STL [R1+0x378], R122 ;  /* 0x0003787a01007387 */ /* 0x0009e20000100800 */
[----:B------:R-:W-:Y:S01]  /*5b20*/  PRMT R5, R122, 0x7632, R5 ;  /* 0x000076327a057816 */ /* 0x000fe20000000005 */
[----:B------:R-:W-:Y:S01]  /*5b30*/  @!P4 HFMA2.BF16_V2 R103, -RZ.H0_H0, RZ.H0_H0, -R248.H0_H0 ;  /* 0x200000ffff67c231 */ /* 0x000fe200003409f8 */
[----:B------:R-:W-:Y:S01]  /*5b40*/  @P1 PRMT R245, R63, 0x5410, RZ ;  /* 0x000054103ff51816 */ /* 0x000fe200000000ff */
[----:B------:R-:W-:Y:S01]  /*5b50*/  @!P5 HFMA2.BF16_V2 R178, -RZ.H0_H0, RZ.H0_H0, -R246.H0_H0 ;  /* 0x200000ffffb2d231 */ /* 0x000fe200003409f6 */
[----:B------:R-:W-:Y:S01]  /*5b60*/  LOP3.LUT R5, R5, 0xff, RZ, 0xc0, !PT ;  /* 0x000000ff05057812 */ /* 0x000fe200078ec0ff */
[----:B------:R-:W-:Y:S01]  /*5b70*/  STL [R1+0x37c], R247 ;  /* 0x00037cf701007387 */ /* 0x000fe20000100800 */
[----:B-1----:R-:W-:Y:S01]  /*5b80*/  SHF.R.U32.HI R6, RZ, 0x18, R122 ;  /* 0x00000018ff067819 */ /* 0x002fe2000001167a */
[----:B------:R-:W-:Y:S01]  /*5b90*/  FFMA.FTZ R11, R159, UR32, -R2 ;  /* 0x000000209f0b7c23 */ /* 0x000fe20008010802 */
[----:B------:R-:W-:Y:S01]  /*5ba0*/  @P0 PRMT R243, R110, 0x5410, RZ ;  /* 0x000054106ef30816 */ /* 0x000fe200000000ff */
[----:B------:R1:W-:Y:S01]  /*5bb0*/  STL.64 [R1+0x368], R244 ;  /* 0x000368f401007387 */ /* 0x0003e20000100a00 */
[----:B------:R-:W-:Y:S01]  /*5bc0*/  ISETP.LE.U32.AND P1, PT, R6, UR6, PT ;  /* 0x0000000606007c0c */ /* 0x000fe2000bf23070 */
[----:B------:R-:W-:Y:S01]  /*5bd0*/  FFMA.FTZ R6, R44, UR32, -R4 ;  /* 0x000000202c067c23 */ /* 0x000fe20008010804 */
[----:B------:R-:W-:Y:S01]  /*5be0*/  ISETP.LE.U32.AND P0, PT, R5, UR6, PT ;  /* 0x0000000605007c0c */ /* 0x000fe2000bf03070 */
[----:B------:R4:W-:Y:S01]  /*5bf0*/  MUFU.EX2 R110, R7 ;  /* 0x00000007006e7308 */ /* 0x0009e20000000800 */
[----:B--2---:R-:W-:Y:S01]  /*5c00*/  F2FP.BF16.F32.PACK_AB R5, R101, R79 ;  /* 0x0000004f6505723e */ /* 0x004fe200000010ff */
[--C-:B------:R-:W-:Y:S01]  /*5c10*/  FFMA.FTZ R44, R170, UR32, -R2.reuse ;  /* 0x00000020aa2c7c23 */ /* 0x100fe20008010802 */
[--C-:B------:R-:W-:Y:S01]  /*5c20*/  FFMA.FTZ R30, R181, UR32, -R2.reuse ;  /* 0x00000020b51e7c23 */ /* 0x100fe20008010802 */
[----:B------:R2:W1:Y:S01]  /*5c30*/  MUFU.EX2 R117, R6 ;  /* 0x0000000600757308 */ /* 0x0004620000000800 */
[----:B------:R-:W-:Y:S01]  /*5c40*/  PRMT R237, R5, 0x7610, R237 ;  /* 0x0000761005ed7816 */ /* 0x000fe200000000ed */
[--C-:B------:R-:W-:Y:S01]  /*5c50*/  FFMA.FTZ R33, R179, UR32, -R2.reuse ;  /* 0x00000020b3217c23 */ /* 0x100fe20008010802 */
[----:B------:R-:W-:Y:S01]  /*5c60*/  PRMT R239, R5, 0x7632, R239 ;  /* 0x0000763205ef7816 */ /* 0x000fe200000000ef */
[----:B------:R-:W-:Y:S01]  /*5c70*/  FFMA.FTZ R35, R177, UR32, -R2 ;  /* 0x00000020b1237c23 */ /* 0x000fe20008010802 */
[----:B------:R-:W-:Y:S01]  /*5c80*/  PRMT R5, R156, 0x7771, RZ ;  /* 0x000077719c057816 */ /* 0x000fe200000000ff */
[----:B---3--:R-:W-:Y:S01]  /*5c90*/  FFMA.FTZ R235, R31, UR32, -R4 ;  /* 0x000000201feb7c23 */ /* 0x008fe20008010804 */
[----:B------:R-:W-:Y:S01]  /*5ca0*/  PRMT R34, R237, 0x5410, R239 ;  /* 0x00005410ed227816 */ /* 0x000fe200000000ef */
[----:B------:R-:W-:-:S02]  /*5cb0*/  @!P0 HFMA2.BF16_V2 R180, -RZ.H0_H0, RZ.H0_H0, -R237.H0_H0 ;  /* 0x200000ffffb48231 */ /* 0x000fc400003409ed */
[--C-:B----4-:R-:W-:Y:S01]  /*5cc0*/  FFMA.FTZ R122, R25, UR32, -R4.reuse ;  /* 0x00000020197a7c23 */ /* 0x110fe20008010804 */
[----:B------:R-:W-:Y:S01]  /*5cd0*/  PRMT R7, R156, 0x7770, RZ ;  /* 0x000077709c077816 */ /* 0x000fe200000000ff */
[----:B------:R-:W-:Y:S02]  /*5ce0*/  @!P1 HFMA2.BF16_V2 R184, -RZ.H0_H0, RZ.H0_H0, -R239.H0_H0 ;  /* 0x200000ffffb89231 */ /* 0x000fe400003409ef */
[--C-:B------:R-:W-:Y:S01]  /*5cf0*/  FFMA.FTZ R25, R28, UR32, -R3.reuse ;  /* 0x000000201c197c23 */ /* 0x100fe20008010803 */
[----:B------:R-:W-:Y:S01]  /*5d00*/  @!P0 PRMT R237, R180, 0x5410, RZ ;  /* 0x00005410b4ed8816 */ /* 0x000fe200000000ff */
[--C-:B------:R-:W-:Y:S01]  /*5d10*/  FFMA.FTZ R28, R167, UR32, -R3.reuse ;  /* 0x00000020a71c7c23 */ /* 0x100fe20008010803 */
[----:B--2---:R-:W-:Y:S01]  /*5d20*/  PRMT R6, R156, 0x7772, RZ ;  /* 0x000077729c067816 */ /* 0x004fe200000000ff */
[--C-:B------:R-:W-:Y:S01]  /*5d30*/  FFMA.FTZ R31, R166, UR32, -R3.reuse ;  /* 0x00000020a61f7c23 */ /* 0x100fe20008010803 */
[----:B------:R-:W-:Y:S01]  /*5d40*/  @!P1 PRMT R239, R184, 0x5410, RZ ;  /* 0x00005410b8ef9816 */ /* 0x000fe200000000ff */
[----:B------:R-:W-:Y:S01]  /*5d50*/  FFMA.FTZ R184, R93, UR32, -R4 ;  /* 0x000000205db87c23 */ /* 0x000fe20008010804 */
[----:B-1----:R-:W-:Y:S01]  /*5d60*/  PRMT R245, R248, 0x5410, R246 ;  /* 0x00005410f8f57816 */ /* 0x002fe200000000f6 */
[--C-:B------:R-:W-:Y:S01]  /*5d70*/  FFMA.FTZ R93, R86, UR32, -R3.reuse ;  /* 0x00000020565d7c23 */ /* 0x100fe20008010803 */
[----:B------:R-:W-:Y:S01]  /*5d80*/  @!P5 PRMT R246, R178, 0x5410, RZ ;  /* 0x00005410b2f6d816 */ /* 0x000fe200000000ff */
[--C-:B------:R-:W-:Y:S01]  /*5d90*/  FFMA.FTZ R234, R68, UR32, -R3.reuse ;  /* 0x0000002044ea7c23 */ /* 0x100fe20008010803 */
[----:B------:R-:W-:Y:S01]  /*5da0*/  ISETP.GT.U32.AND P5, PT, R5, UR6, PT ;  /* 0x0000000605007c0c */ /* 0x000fe2000bfa4070 */
[--C-:B------:R-:W-:Y:S01]  /*5db0*/  FFMA.FTZ R5, R50, UR32, -R3.reuse ;  /* 0x0000002032057c23 */ /* 0x100fe20008010803 */
[----:B------:R-:W-:Y:S01]  /*5dc0*/  @!P4 PRMT R248, R103, 0x5410, RZ ;  /* 0x0000541067f8c816 */ /* 0x000fe200000000ff */
[--C-:B------:R-:W-:Y:S01]  /*5dd0*/  FFMA.FTZ R86, R65, UR32, -R3.reuse ;  /* 0x0000002041567c23 */ /* 0x100fe20008010803 */
[----:B------:R-:W-:Y:S01]  /*5de0*/  ISETP.GT.U32.AND P0, PT, R6, UR6, PT ;  /* 0x0000000606007c0c */ /* 0x000fe2000bf04070 */
[----:B------:R1:W-:Y:S01]  /*5df0*/  MUFU.EX2 R103, R5 ;  /* 0x0000000500677308 */ /* 0x0003e20000000800 */
[----:B------:R-:W-:Y:S01]  /*5e00*/  FFMA.FTZ R6, R49, UR32, -R3 ;  /* 0x0000002031067c23 */ /* 0x000fe20008010803 */
[----:B------:R-:W-:Y:S01]  /*5e10*/  ISETP.LE.U32.AND P4, PT, R7, UR6, PT ;  /* 0x0000000607007c0c */ /* 0x000fe2000bf83070 */
[----:B------:R-:W-:Y:S01]  /*5e20*/  FFMA.FTZ R7, R72, UR32, -R0 ;  /* 0x0000002048077c23 */ /* 0x000fe20008010800 */
[----:B------:R-:W-:Y:S01]  /*5e30*/  FFMA.FTZ R72, R84, UR32, -R4 ;  /* 0x0000002054487c23 */ /* 0x000fe20008010804 */
[----:B------:R-:W2:Y:S01]  /*5e40*/  MUFU.EX2 R119, R6 ;  /* 0x0000000600777308 */ /* 0x000ea20000000800 */
[----:B------:R-:W-:-:S02]  /*5e50*/  IMAD.MOV.U32 R49, RZ, RZ, R21 ;  /* 0x000000ffff317224 */ /* 0x000fc400078e0015 */
[----:B------:R-:W-:Y:S01]  /*5e60*/  FFMA.FTZ R21, R172, UR32, -R3 ;  /* 0x00000020ac157c23 */ /* 0x000fe20008010803 */
[--C-:B------:R-:W-:Y:S01]  /*5e70*/  FFMA.FTZ R37, R176, UR32, -R2.reuse ;  /* 0x00000020b0257c23 */ /* 0x100fe20008010802 */
[----:B------:R3:W4:Y:S01]  /*5e80*/  MUFU.EX2 R58, R7 ;  /* 0x00000007003a7308 */ /* 0x0007220000000800 */
[--C-:B------:R-:W-:Y:S01]  /*5e90*/  FFMA.FTZ R8, R164, UR32, -R2.reuse ;  /* 0x00000020a4087c23 */ /* 0x100fe20008010802 */
[--C-:B------:R-:W-:Y:S01]  /*5ea0*/  FFMA.FTZ R12, R158, UR32, -R2.reuse ;  /* 0x000000209e0c7c23 */ /* 0x100fe20008010802 */
[--C-:B------:R-:W-:Y:S01]  /*5eb0*/  FFMA.FTZ R68, R141, UR32, -R2.reuse ;  /* 0x000000208d447c23 */ /* 0x100fe20008010802 */
[--C-:B------:R-:W-:Y:S01]  /*5ec0*/  FFMA.FTZ R70, R140, UR32, -R2.reuse ;  /* 0x000000208c467c23 */ /* 0x100fe20008010802 */
[----:B-1----:R-:W-:Y:S01]  /*5ed0*/  F2FP.BF16.F32.PACK_AB R5, R117, R110 ;  /* 0x0000006e7505723e */ /* 0x002fe200000010ff */
[--C-:B------:R-:W-:Y:S01]  /*5ee0*/  FFMA.FTZ R131, R131, UR32, -R2.reuse ;  /* 0x0000002083837c23 */ /* 0x100fe20008010802 */
[--C-:B------:R-:W-:Y:S01]  /*5ef0*/  FFMA.FTZ R129, R129, UR32, -R2.reuse ;  /* 0x0000002081817c23 */ /* 0x100fe20008010802 */
[----:B------:R-:W-:Y:S01]  /*5f00*/  FFMA.FTZ R125, R125, UR32, -R2 ;  /* 0x000000207d7d7c23 */ /* 0x000fe20008010802 */
[----:B------:R-:W-:Y:S01]  /*5f10*/  PRMT R242, R5, 0x7610, R242 ;  /* 0x0000761005f27816 */ /* 0x000fe200000000f2 */
[----:B------:R-:W-:Y:S01]  /*5f20*/  FFMA.FTZ R121, R121, UR32, -R2 ;  /* 0x0000002079797c23 */ /* 0x000fe20008010802 */
[----:B------:R-:W-:Y:S01]  /*5f30*/  PRMT R241, R5, 0x7632, R241 ;  /* 0x0000763205f17816 */ /* 0x000fe200000000f1 */
[----:B------:R-:W-:-:S02]  /*5f40*/  IMAD.MOV.U32 R5, RZ, RZ, R56 ;  /* 0x000000ffff057224 */ /* 0x000fc400078e0038 */
[----:B------:R-:W-:Y:S01]  /*5f50*/  FFMA.FTZ R115, R115, UR32, -R2 ;  /* 0x0000002073737c23 */ /* 0x000fe20008010802 */
[----:B---3--:R-:W-:Y:S02]  /*5f60*/  IMAD.MOV.U32 R7, RZ, RZ, R118 ;  /* 0x000000ffff077224 */ /* 0x008fe400078e0076 */
[----:B------:R-:W-:Y:S01]  /*5f70*/  @!P4 HFMA2.BF16_V2 R185, -RZ.H0_H0, RZ.H0_H0, -R242.H0_H0 ;  /* 0x200000ffffb9c231 */ /* 0x000fe200003409f2 */
[----:B------:R-:W-:Y:S01]  /*5f80*/  PRMT R216, R242, 0x5410, R241 ;  /* 0x00005410f2d87816 */ /* 0x000fe200000000f1 */
[----:B------:R-:W-:Y:S01]  /*5f90*/  @P5 HFMA2.BF16_V2 R186, -RZ.H0_H0, RZ.H0_H0, -R241.H0_H0 ;  /* 0x200000ffffba5231 */ /* 0x000fe200003409f1 */
[----:B------:R-:W-:Y:S01]  /*5fa0*/  LOP3.LUT R6, R5, 0xff, RZ, 0xc0, !PT ;  /* 0x000000ff05067812 */ /* 0x000fe200078ec0ff */
[--C-:B------:R-:W-:Y:S01]  /*5fb0*/  FFMA.FTZ R113, R113, UR32, -R2.reuse ;  /* 0x0000002071717c23 */ /* 0x100fe20008010802 */
[----:B------:R-:W-:Y:S01]  /*5fc0*/  LOP3.LUT R5, R90, 0xffff, RZ, 0xc0, !PT ;  /* 0x0000ffff5a057812 */ /* 0x000fe200078ec0ff */
[--C-:B------:R-:W-:Y:S01]  /*5fd0*/  FFMA.FTZ R159, R107, UR32, -R2.reuse ;  /* 0x000000206b9f7c23 */ /* 0x100fe20008010802 */
[----:B------:R-:W-:Y:S01]  /*5fe0*/  ISETP.LE.U32.AND P1, PT, R6, UR6, PT ;  /* 0x0000000606007c0c */ /* 0x000fe2000bf23070 */
[--C-:B------:R-:W-:Y:S01]  /*5ff0*/  FFMA.FTZ R170, R106, UR32, -R2.reuse ;  /* 0x000000206aaa7c23 */ /* 0x100fe20008010802 */
[----:B------:R-:W-:Y:S01]  /*6000*/  SHF.R.U32.HI R5, RZ, 0x8, R5 ;  /* 0x00000008ff057819 */ /* 0x000fe20000011605 */
[--C-:B------:R-:W-:Y:S01]  /*6010*/  FFMA.FTZ R171, R97, UR32, -R2.reuse ;  /* 0x0000002061ab7c23 */ /* 0x100fe20008010802 */
[----:B------:R-:W-:Y:S01]  /*6020*/  LOP3.LUT R6, R7, 0xff, RZ, 0xc0, !PT ;  /* 0x000000ff07067812 */ /* 0x000fe200078ec0ff */
[--C-:B------:R-:W-:Y:S01]  /*6030*/  FFMA.FTZ R172, R96, UR32, -R2.reuse ;  /* 0x0000002060ac7c23 */ /* 0x100fe20008010802 */
[----:B------:R-:W-:Y:S01]  /*6040*/  LOP3.LUT R7, R5, 0xffff, RZ, 0xc0, !PT ;  /* 0x0000ffff05077812 */ /* 0x000fe200078ec0ff */
[--C-:B------:R-:W-:Y:S01]  /*6050*/  FFMA.FTZ R84, R88, UR32, -R2.reuse ;  /* 0x0000002058547c23 */ /* 0x100fe20008010802 */
[----:B--2---:R-:W-:Y:S01]  /*6060*/  F2FP.BF16.F32.PACK_AB R5, R119, R103 ;  /* 0x000000677705723e */ /* 0x004fe200000010ff */
[--C-:B------:R-:W-:Y:S01]  /*6070*/  FFMA.FTZ R247, R74, UR32, -R2.reuse ;  /* 0x000000204af77c23 */ /* 0x100fe20008010802 */
[----:B------:R-:W-:Y:S01]  /*6080*/  @!P4 PRMT R242, R185, 0x5410, RZ ;  /* 0x00005410b9f2c816 */ /* 0x000fe200000000ff */
[----:B------:R-:W-:Y:S01]  /*6090*/  FFMA.FTZ R40, R73, UR32, -R2 ;  /* 0x0000002049287c23 */ /* 0x000fe20008010802 */
[----:B------:R-:W-:Y:S01]  /*60a0*/  @P5 PRMT R241, R186, 0x5410, RZ ;  /* 0x00005410baf15816 */ /* 0x000fe200000000ff */
[----:B------:R-:W-:Y:S01]  /*60b0*/  MUFU.EX2 R9, R9 ;  /* 0x0000000900097308 */ /* 0x000fe20000000800 */
[C---:B------:R-:W-:Y:S01]  /*60c0*/  PRMT R236, R5.reuse, 0x7610, R236 ;  /* 0x0000761005ec7816 */ /* 0x040fe200000000ec */
[----:B------:R1:W-:Y:S01]  /*60d0*/  STL [R1+0x358], R242 ;  /* 0x000358f201007387 */ /* 0x0003e20000100800 */
[----:B------:R-:W-:Y:S01]  /*60e0*/  PRMT R238, R5, 0x7632, R238 ;  /* 0x0000763205ee7816 */ /* 0x000fe200000000ee */
[----:B------:R-:W-:Y:S01]  /*60f0*/  IMAD.MOV.U32 R108, RZ, RZ, R38 ;  /* 0x000000ffff6c7224 */ /* 0x000fe200078e0026 */
[----:B------:R-:W-:Y:S01]  /*6100*/  ISETP.LE.U32.AND P4, PT, R6, UR6, PT ;  /* 0x0000000606007c0c */ /* 0x000fe2000bf83070 */
[--C-:B------:R-:W-:Y:S01]  /*6110*/  FFMA.FTZ R6, R81, UR32, -R2.reuse ;  /* 0x0000002051067c23 */ /* 0x100fe20008010802 */
[----:B------:R-:W-:Y:S01]  /*6120*/  ISETP.LE.U32.AND P5, PT, R7, UR6, PT ;  /* 0x0000000607007c0c */ /* 0x000fe2000bfa3070 */
[----:B------:R-:W-:Y:S01]  /*6130*/  FFMA.FTZ R7, R80, UR32, -R2 ;  /* 0x0000002050077c23 */ /* 0x000fe20008010802 */
[----:B------:R-:W-:Y:S01]  /*6140*/  LOP3.LUT R5, R109, 0xffff, RZ, 0xc0, !PT ;  /* 0x0000ffff6d057812 */ /* 0x000fe200078ec0ff */
[----:B------:R-:W-:Y:S01]  /*6150*/  @P0 HFMA2.BF16_V2 R188, -RZ.H0_H0, RZ.H0_H0, -R236.H0_H0 ;  /* 0x200000ffffbc0231 */ /* 0x000fe200003409ec */
[----:B----4-:R-:W-:Y:S01]  /*6160*/  F2FP.BF16.F32.PACK_AB R223, R58, R52 ;  /* 0x000000343adf723e */ /* 0x010fe200000010ff */
[----:B------:R2:W-:Y:S01]  /*6170*/  MUFU.EX2 R60, R7 ;  /* 0x00000007003c7308 */ /* 0x0005e20000000800 */
[----:B------:R-:W-:Y:S01]  /*6180*/  SHF.R.U32.HI R5, RZ, 0x8, R5 ;  /* 0x00000008ff057819 */ /* 0x000fe20000011605 */
[----:B------:R-:W-:Y:S01]  /*6190*/  STL [R1+0x354], R241 ;  /* 0x000354f101007387 */ /* 0x000fe20000100800 */
[----:B------:R-:W-:Y:S01]  /*61a0*/  PRMT R47, R236, 0x5410, R238 ;  /* 0x00005410ec2f7816 */ /* 0x000fe200000000ee */
[----:B------:R3:W4:Y:S01]  /*61b0*/  MUFU.EX2 R63, R6 ;  /* 0x00000006003f7308 */ /* 0x0007220000000800 */
[--C-:B------:R-:W-:Y:S01]  /*61c0*/  @P3 HFMA2.BF16_V2 R187, -RZ.H0_H0, RZ.H0_H0, -R223.reuse.H0_H0 ;  /* 0x200000ffffbb3231 */ /* 0x100fe200003409df */
[----:B------:R-:W-:Y:S01]  /*61d0*/  LOP3.LUT R5, R5, 0xffff, RZ, 0xc0, !PT ;  /* 0x0000ffff05057812 */ /* 0x000fe200078ec0ff */
[----:B------:R-:W-:Y:S01]  /*61e0*/  @P2 HFMA2.BF16_V2 R192, -RZ.H0_H0, RZ.H0_H0, -R223.H1_H1 ;  /* 0x200000ffffc02231 */ /* 0x000fe200003609df */
[----:B------:R-:W-:Y:S01]  /*61f0*/  PRMT R36, R223, 0x7610, R36 ;  /* 0x00007610df247816 */ /* 0x000fe20000000024 */
[----:B------:R-:W-:Y:S01]  /*6200*/  IMAD.MOV.U32 R111, RZ, RZ, R47 ;  /* 0x000000ffff6f7224 */ /* 0x000fe200078e002f */
[----:B------:R-:W-:Y:S01]  /*6210*/  @P0 PRMT R236, R188, 0x5410, RZ ;  /* 0x00005410bcec0816 */ /* 0x000fe200000000ff */
[----:B------:R-:W-:Y:S01]  /*6220*/  IMAD.MOV.U32 R89, RZ, RZ, R34 ;  /* 0x000000ffff597224 */ /* 0x000fe200078e0022 */
[----:B------:R-:W-:Y:S01]  /*6230*/  @P3 PRMT R36, R187, 0x5410, RZ ;  /* 0x00005410bb243816 */ /* 0x000fe200000000ff */
[----:B------:R-:W-:Y:S01]  /*6240*/  IMAD.MOV.U32 R80, RZ, RZ, R48 ;  /* 0x000000ffff507224 */ /* 0x000fe200078e0030 */
[----:B------:R-:W-:Y:S01]  /*6250*/  ISETP.LE.U32.AND P3, PT, R5, UR6, PT ;  /* 0x0000000605007c0c */ /* 0x000fe2000bf63070 */
[----:B------:R1:W-:Y:S01]  /*6260*/  STL [R1+0x350], R236 ;  /* 0x000350ec01007387 */ /* 0x0003e20000100800 */
[----:B------:R-:W-:Y:S01]  /*6270*/  PRMT R5, R78, 0x7632, R5 ;  /* 0x000076324e057816 */ /* 0x000fe20000000005 */
[----:B--2---:R-:W-:Y:S01]  /*6280*/  FFMA.FTZ R7, R165, UR32, -R2 ;  /* 0x00000020a5077c23 */ /* 0x004fe20008010802 */
[----:B---3--:R-:W-:Y:S01]  /*6290*/  LOP3.LUT R6, R109, 0xff, RZ, 0xc0, !PT ;  /* 0x000000ff6d067812 */ /* 0x008fe200078ec0ff */
[----:B------:R-:W-:Y:S01]  /*62a0*/  IMAD.MOV.U32 R82, RZ, RZ, R36 ;  /* 0x000000ffff527224 */ /* 0x000fe200078e0024 */
[----:B------:R-:W-:Y:S01]  /*62b0*/  LOP3.LUT R5, R5, 0xff, RZ, 0xc0, !PT ;  /* 0x000000ff05057812 */ /* 0x000fe200078ec0ff */
[----:B------:R-:W-:Y:S01]  /*62c0*/  IMAD.MOV.U32 R81, RZ, RZ, R49 ;  /* 0x000000ffff517224 */ /* 0x000fe200078e0031 */
[----:B------:R-:W-:Y:S01]  /*62d0*/  ISETP.LE.U32.AND P0, PT, R6, UR6, PT ;  /* 0x0000000606007c0c */ /* 0x000fe2000bf03070 */
[----:B------:R-:W-:Y:S01]  /*62e0*/  FFMA.FTZ R6, R147, UR32, -R4 ;  /* 0x0000002093067c23 */ /* 0x000fe20008010804 */
[----:B------:R-:W-:Y:S01]  /*62f0*/  PRMT R244, R223, 0x7632, R244 ;  /* 0x00007632dff47816 */ /* 0x000fe200000000f4 */
[--C-:B------:R-:W-:Y:S01]  /*6300*/  FFMA.FTZ R147, R116, UR32, -R3.reuse ;  /* 0x0000002074937c23 */ /* 0x100fe20008010803 */
[----:B----4-:R-:W-:Y:S01]  /*6310*/  F2FP.BF16.F32.PACK_AB R240, R63, R60 ;  /* 0x0000003c3ff0723e */ /* 0x010fe200000010ff */
[--C-:B------:R-:W-:Y:S01]  /*6320*/  FFMA.FTZ R116, R114, UR32, -R3.reuse ;  /* 0x0000002072747c23 */ /* 0x100fe20008010803 */
[----:B------:R-:W-:Y:S01]  /*6330*/  @P2 PRMT R244, R192, 0x5410, RZ ;  /* 0x00005410c0f42816 */ /* 0x000fe200000000ff */
[----:B------:R-:W-:Y:S01]  /*6340*/  FFMA.FTZ R114, R59, UR32, -R3 ;  /* 0x000000203b727c23 */ /* 0x000fe20008010803 */
[----:B------:R-:W-:Y:S01]  /*6350*/  ISETP.LE.U32.AND P2, PT, R5, UR6, PT ;  /* 0x0000000605007c0c */ /* 0x000fe2000bf43070 */
[--C-:B------:R-:W-:Y:S01]  /*6360*/  @!P3 HFMA2.BF16_V2 R195, -RZ.H0_H0, RZ.H0_H0, -R240.reuse.H1_H1 ;  /* 0x200000ffffc3b231 */ /* 0x100fe200003609f0 */
[----:B------:R-:W-:Y:S01]  /*6370*/  PRMT R5, R109, 0x7632, R5 ;  /* 0x000076326d057816 */ /* 0x000fe20000000005 */
[----:B------:R-:W-:Y:S01]  /*6380*/  IMAD.MOV.U32 R75, RZ, RZ, R244 ;  /* 0x000000ffff4b7224 */ /* 0x000fe200078e00f4 */
[C---:B------:R-:W-:Y:S01]  /*6390*/  PRMT R41, R240.reuse, 0x7610, R41 ;  /* 0x00007610f0297816 */ /* 0x040fe20000000029 */
[----:B------:R-:W-:Y:S01]  /*63a0*/  @!P0 HFMA2.BF16_V2 R193, -RZ.H0_H0, RZ.H0_H0, -R240.H0_H0 ;  /* 0x200000ffffc18231 */ /* 0x000fe200003409f0 */
[----:B------:R-:W-:Y:S01]  /*63b0*/  LOP3.LUT R5, R5, 0xff, RZ, 0xc0, !PT ;  /* 0x000000ff05057812 */ /* 0x000fe200078ec0ff */
[----:B------:R-:W2:Y:S01]  /*63c0*/  S2R R244, SR_CTAID.X ;  /* 0x0000000000f47919 */ /* 0x000ea20000002500 */
[----:B-1----:R-:W-:Y:S01]  /*63d0*/  PRMT R242, R240, 0x7632, R242 ;  /* 0x00007632f0f27816 */ /* 0x002fe200000000f2 */
[----:B------:R-:W-:Y:S01]  /*63e0*/  MUFU.EX2 R6, R6 ;  /* 0x0000000600067308 */ /* 0x000fe20000000800 */
[----:B------:R-:W-:Y:S01]  /*63f0*/  @!P0 PRMT R41, R193, 0x5410, RZ ;  /* 0x00005410c1298816 */ /* 0x000fe200000000ff */
[----:B------:R-:W-:Y:S01]  /*6400*/  FFMA.FTZ R236, R71, UR32, -R3 ;  /* 0x0000002047ec7c23 */ /* 0x000fe20008010803 */
[----:B------:R-:W-:Y:S01]  /*6410*/  ISETP.LE.U32.AND P0, PT, R5, UR6, PT ;  /* 0x0000000605007c0c */ /* 0x000fe2000bf03070 */
[--C-:B------:R-:W-:Y:S01]  /*6420*/  FFMA.FTZ R36, R206, UR32, -R0.reuse ;  /* 0x00000020ce247c23 */ /* 0x100fe20008010800 */
[----:B------:R-:W-:Y:S01]  /*6430*/  LOP3.LUT R5, R78, 0xffff, RZ, 0xc0, !PT ;  /* 0x0000ffff4e057812 */ /* 0x000fe200078ec0ff */
[--C-:B------:R-:W-:Y:S01]  /*6440*/  FFMA.FTZ R34, R217, UR32, -R0.reuse ;  /* 0x00000020d9227c23 */ /* 0x100fe20008010800 */
[----:B------:R-:W-:Y:S01]  /*6450*/  @!P3 PRMT R242, R195, 0x5410, RZ ;  /* 0x00005410c3f2b816 */ /* 0x000fe200000000ff */
[--C-:B------:R-:W-:Y:S01]  /*6460*/  FFMA.FTZ R38, R204, UR32, -R0.reuse ;  /* 0x00000020cc267c23 */ /* 0x100fe20008010800 */
[----:B------:R-:W-:Y:S01]  /*6470*/  SHF.R.U32.HI R5, RZ, 0x8, R5 ;  /* 0x00000008ff057819 */ /* 0x000fe20000011605 */
[--C-:B------:R-:W-:Y:S01]  /*6480*/  FFMA.FTZ R47, R191, UR32, -R0.reuse ;  /* 0x00000020bf2f7c23 */ /* 0x100fe20008010800 */
[--C-:B------:R-:W-:Y:S01]  /*6490*/  FFMA.FTZ R48, R190, UR32, -R0.reuse ;  /* 0x00000020be307c23 */ /* 0x100fe20008010800 */
[----:B------:R1:W-:Y:S01]  /*64a0*/  STL.64 [R1+0x380], R242 ;  /* 0x000380f201007387 */ /* 0x0003e20000100a00 */
[----:B------:R-:W-:Y:S01]  /*64b0*/  LOP3.LUT R5, R5, 0xffff, RZ, 0xc0, !PT ;  /* 0x0000ffff05057812 */ /* 0x000fe200078ec0ff */
[--C-:B------:R-:W-:Y:S01]  /*64c0*/  FFMA.FTZ R49, R189, UR32, -R0.reuse ;  /* 0x00000020bd317c23 */ /* 0x100fe20008010800 */
[--C-:B------:R-:W-:Y:S01]  /*64d0*/  FFMA.FTZ R67, R154, UR32, -R0.reuse ;  /* 0x000000209a437c23 */ /* 0x100fe20008010800 */
[----:B------:R3:W-:Y:S01]  /*64e0*/  STL.64 [R1+0x388], R152 ;  /* 0x0003889801007387 */ /* 0x0007e20000100a00 */
[----:B------:R-:W-:Y:S01]  /*64f0*/  ISETP.LE.U32.AND P3, PT, R5, UR6, PT ;  /* 0x0000000605007c0c */ /* 0x000fe2000bf63070 */
[----:B------:R-:W-:Y:S01]  /*6500*/  FFMA.FTZ R5, R127, UR32, -R0 ;  /* 0x000000207f057c23 */ /* 0x000fe20008010800 */
[----:B------:R-:W-:-:S02]  /*6510*/  IMAD.MOV.U32 R127, RZ, RZ, R29 ;  /* 0x000000ffff7f7224 */ /* 0x000fc400078e001d */
        /* <DEDUP_REMOVED lines=14> */
[----:B------:R-:W-:Y:S01]  /*6600*/  MUFU.EX2 R7, R7 ;  /* 0x0000000700077308 */ /* 0x000fe20000000800 */
[----:B------:R-:W-:-:S03]  /*6610*/  IMAD.MOV.U32 R91, RZ, RZ, R108 ;  /* 0x000000ffff5b7224 */ /* 0x000fc600078e006c */
[----:B------:R-:W-:Y:S01]  /*6620*/  MUFU.EX2 R132, R10 ;  /* 0x0000000a00847308 */ /* 0x000fe20000000800 */
[----:B-1----:R-:W-:Y:S01]  /*6630*/  FFMA.FTZ R242, R26, UR32, -R4 ;  /* 0x000000201af27c23 */ /* 0x002fe20008010804 */
[--C-:B------:R-:W-:Y:S01]  /*6640*/  FFMA.FTZ R26, R27, UR32, -R3.reuse ;  /* 0x000000201b1a7c23 */ /* 0x100fe20008010803 */
[--C-:B------:R-:W-:Y:S01]  /*6650*/  FFMA.FTZ R27, R66, UR32, -R2.reuse ;  /* 0x00000020421b7c23 */ /* 0x100fe20008010802 */
[----:B------:R-:W-:Y:S01]  /*6660*/  FFMA.FTZ R243, R87, UR32, -R2 ;  /* 0x0000002057f37c23 */ /* 0x000fe20008010802 */
[----:B---3--:R-:W-:Y:S01]  /*6670*/  FFMA.FTZ R152, R54, UR32, -R4 ;  /* 0x0000002036987c23 */ /* 0x008fe20008010804 */
[----:B------:R-:W-:Y:S01]  /*6680*/  FFMA.FTZ R4, R130, UR32, -R0 ;  /* 0x0000002082047c23 */ /* 0x000fe20008010800 */
[----:B------:R1:W-:Y:S01]  /*6690*/  MUFU.EX2 R54, R5 ;  /* 0x0000000500367308 */ /* 0x0003e20000000800 */
[----:B------:R-:W-:Y:S01]  /*66a0*/  FFMA.FTZ R153, R77, UR32, -R3 ;  /* 0x000000204d997c23 */ /* 0x000fe20008010803 */
[----:B------:R-:W-:Y:S01]  /*66b0*/  SHF.R.U32.HI R3, RZ, 0x18, R109 ;  /* 0x00000018ff037819 */ /* 0x000fe2000001166d */
[----:B------:R-:W-:Y:S01]  /*66c0*/  IMAD.MOV.U32 R130, RZ, RZ, R32 ;  /* 0x000000ffff827224 */ /* 0x000fe200078e0020 */
[----:B------:R-:W3:Y:S01]  /*66d0*/  MUFU.EX2 R57, R4 ;  /* 0x0000000400397308 */ /* 0x000ee20000000800 */
[----:B------:R-:W4:Y:S01]  /*66e0*/  S2R R32, SR_TID.X ;  /* 0x0000000000207919 */ /* 0x000f220000002100 */
[----:B------:R-:W-:Y:S01]  /*66f0*/  FFMA.FTZ R66, R155, UR32, -R0 ;  /* 0x000000209b427c23 */ /* 0x000fe20008010800 */
[----:B------:R-:W-:Y:S01]  /*6700*/  IMAD.MOV.U32 R77, RZ, RZ, R127 ;  /* 0x000000ffff4d7224 */ /* 0x000fe200078e007f */
[----:B------:R-:W-:Y:S01]  /*6710*/  MUFU.EX2 R150, R15 ;  /* 0x0000000f00967308 */ /* 0x000fe20000000800 */
[----:B------:R-:W-:-:S02]  /*6720*/  IMAD.MOV.U32 R127, RZ, RZ, R152 ;  /* 0x000000ffff7f7224 */ /* 0x000fc400078e0098 */
[----:B------:R-:W-:Y:S02]  /*6730*/  IMAD.MOV.U32 R88, RZ, RZ, R153 ;  /* 0x000000ffff587224 */ /* 0x000fe400078e0099 */
[----:B------:R-:W-:Y:S02]  /*6740*/  IMAD.MOV.U32 R87, RZ, RZ, R242 ;  /* 0x000000ffff577224 */ /* 0x000fe400078e00f2 */
[----:B-1----:R-:W-:Y:S01]  /*6750*/  FFMA.FTZ R5, R183, UR32, -R0 ;  /* 0x00000020b7057c23 */ /* 0x002fe20008010800 */
[----:B------:R-:W-:Y:S01]  /*6760*/  MUFU.EX2 R151, R13 ;  /* 0x0000000d00977308 */ /* 0x000fe20000000800 */
[----:B------:R-:W-:Y:S01]  /*6770*/  IMAD.MOV.U32 R108, RZ, RZ, R130 ;  /* 0x000000ffff6c7224 */ /* 0x000fe200078e0082 */
[----:B---3--:R-:W-:Y:S01]  /*6780*/  F2FP.BF16.F32.PACK_AB R228, R57, R54 ;  /* 0x0000003639e4723e */ /* 0x008fe200000010ff */
[----:B------:R-:W-:Y:S02]  /*6790*/  FFMA.FTZ R4, R145, UR32, -R2 ;  /* 0x0000002091047c23 */ /* 0x000fe40008010802 */
[----:B------:R-:W-:Y:S01]  /*67a0*/  MUFU.EX2 R145, R14 ;  /* 0x0000000e00917308 */ /* 0x000fe20000000800 */
[C---:B------:R-:W-:Y:S01]  /*67b0*/  PRMT R205, R228.reuse, 0x7610, R205 ;  /* 0x00007610e4cd7816 */ /* 0x040fe200000000cd */
[----:B------:R-:W-:Y:S01]  /*67c0*/  @!P0 HFMA2.BF16_V2 R194, -RZ.H0_H0, RZ.H0_H0, -R228.H0_H0 ;  /* 0x200000ffffc28231 */ /* 0x000fe200003409e4 */
[----:B------:R-:W-:Y:S01]  /*67d0*/  PRMT R50, R228, 0x7632, R50 ;  /* 0x00007632e4327816 */ /* 0x000fe20000000032 */
[----:B------:R1:W-:Y:S03]  /*67e0*/  MUFU.EX2 R62, R4 ;  /* 0x00000004003e7308 */ /* 0x0003e60000000800 */
[----:B------:R-:W-:-:S02]  /*67f0*/  @!P0 PRMT R205, R194, 0x5410, RZ ;  /* 0x00005410c2cd8816 */ /* 0x000fc400000000ff */
[----:B------:R-:W-:Y:S01]  /*6800*/  ISETP.LE.U32.AND P0, PT, R3, UR6, PT ;  /* 0x0000000603007c0c */ /* 0x000fe2000bf03070 */
[----:B------:R-:W-:Y:S01]  /*6810*/  FFMA.FTZ R3, R142, UR32, -R2 ;  /* 0x000000208e037c23 */ /* 0x000fe20008010802 */
[----:B------:R-:W-:-:S03]  /*6820*/  PRMT R2, R118, 0x7771, RZ ;  /* 0x0000777176027816 */ /* 0x000fc600000000ff */
[----:B------:R-:W3:Y:S01]  /*6830*/  MUFU.EX2 R65, R3 ;  /* 0x0000000300417308 */ /* 0x000ee20000000800 */
[----:B----4-:R-:W-:Y:S01]  /*6840*/  SHF.R.U32.HI R32, RZ, 0x5, R32 ;  /* 0x00000005ff207819 */ /* 0x010fe20000011620 */
[----:B-1----:R-:W-:-:S04]  /*6850*/  FFMA.FTZ R4, R182, UR32, -R0 ;  /* 0x00000020b6047c23 */ /* 0x002fc80008010800 */
[----:B--2---:R-:W-:Y:S02]  /*6860*/  IMAD R244, R244, 0x8, R32 ;  /* 0x00000008f4f47824 */ /* 0x004fe400078e0220 */
[----:B------:R-:W-:Y:S02]  /*6870*/  @!P0 HFMA2.BF16_V2 R197, -RZ.H0_H0, RZ.H0_H0, -R228.H1_H1 ;  /* 0x200000ffffc58231 */ /* 0x000fe400003609e4 */
[----:B------:R-:W-:Y:S01]  /*6880*/  FFMA.FTZ R32, R92, UR32, -R0 ;  /* 0x000000205c207c23 */ /* 0x000fe20008010800 */
[----:B------:R-:W-:Y:S01]  /*6890*/  IMAD.MOV.U32 R92, RZ, RZ, R45 ;  /* 0x000000ffff5c7224 */ /* 0x000fe200078e002d */
[----:B------:R1:W-:Y:S01]  /*68a0*/  MUFU.EX2 R142, R17 ;  /* 0x00000011008e7308 */ /* 0x0003e20000000800 */
[----:B------:R-:W-:Y:S01]  /*68b0*/  UIADD3 UR4, UPT, UPT, UR31, 0x2, URZ ;  /* 0x000000021f047890 */ /* 0x000fe2000fffe0ff */
[----:B------:R-:W-:Y:S01]  /*68c0*/  @!P0 PRMT R50, R197, 0x5410, RZ ;  /* 0x00005410c5328816 */ /* 0x000fe200000000ff */
[----:B------:R-:W-:Y:S01]  /*68d0*/  VIADD R244, R244, 0x4 ;  /* 0x00000004f4f47836 */ /* 0x000fe20000000000 */
[----:B------:R-:W-:-:S02]  /*68e0*/  ISETP.GT.U32.AND P0, PT, R2, UR6, PT ;  /* 0x0000000602007c0c */ /* 0x000fc4000bf04070 */
[----:B---3--:R-:W-:Y:S01]  /*68f0*/  F2FP.BF16.F32.PACK_AB R179, R65, R62 ;  /* 0x0000003e41b3723e */ /* 0x008fe200000010ff */
[----:B------:R-:W-:Y:S01]  /*6900*/  IMAD.MOV.U32 R85, RZ, RZ, R50 ;  /* 0x000000ffff557224 */ /* 0x000fe200078e0032 */
[----:B------:R-:W-:Y:S02]  /*6910*/  PRMT R2, R156, 0x7773, RZ ;  /* 0x000077739c027816 */ /* 0x000fe400000000ff */
[C---:B------:R-:W-:Y:S01]  /*6920*/  PRMT R241, R179.reuse, 0x7610, R241 ;  /* 0x00007610b3f17816 */ /* 0x040fe200000000f1 */
[----:B------:R-:W-:Y:S01]  /*6930*/  @!P4 HFMA2.BF16_V2 R196, -RZ.H0_H0, RZ.H0_H0, -R179.H0_H0 ;  /* 0x200000ffffc4c231 */ /* 0x000fe200003409b3 */
[----:B------:R-:W-:-:S04]  /*6940*/  PRMT R3, R179, 0x7632, R3 ;  /* 0x00007632b3037816 */ /* 0x000fc80000000003 */
[----:B------:R-:W-:Y:S01]  /*6950*/  @!P4 PRMT R241, R196, 0x5410, RZ ;  /* 0x00005410c4f1c816 */ /* 0x000fe200000000ff */
[----:B------:R-:W-:Y:S01]  /*6960*/  @P0 HFMA2.BF16_V2 R198, -RZ.H0_H0, RZ.H0_H0, -R179.H1_H1 ;  /* 0x200000ffffc60231 */ /* 0x000fe200003609b3 */
[----:B------:R-:W-:Y:S02]  /*6970*/  ISETP.GT.U32.AND P4, PT, R2, UR6, PT ;  /* 0x0000000602007c0c */ /* 0x000fe4000bf84070 */
[----:B------:R-:W-:Y:S01]  /*6980*/  PRMT R2, R118, 0x7772, RZ ;  /* 0x0000777276027816 */ /* 0x000fe200000000ff */
[----:B------:R-:W-:Y:S01]  /*6990*/  STL [R1+0x1a0], R241 ;  /* 0x0001a0f101007387 */ /* 0x000fe20000100800 */
[----:B------:R-:W-:Y:S02]  /*69a0*/  @P0 PRMT R3, R198, 0x5410, RZ ;  /* 0x00005410c6030816 */ /* 0x000fe400000000ff */
[----:B------:R-:W-:Y:S01]  /*69b0*/  ISETP.GT.U32.AND P0, PT, R2, UR6, PT ;  /* 0x0000000602007c0c */ /* 0x000fe2000bf04070 */
[--C-:B------:R-:W-:Y:S01]  /*69c0*/  FFMA.FTZ R2, R161, UR32, -R0.reuse ;  /* 0x00000020a1027c23 */ /* 0x100fe20008010800 */
[----:B------:R-:W-:Y:S01]  /*69d0*/  FFMA.FTZ R161, R124, UR32, -R0 ;  /* 0x000000207ca17c23 */ /* 0x000fe20008010800 */
[----:B------:R2:W-:Y:S01]  /*69e0*/  STL [R1+0x19c], R3 ;  /* 0x00019c0301007387 */ /* 0x0005e20000100800 */
[----:B------:R-:W-:Y:S01]  /*69f0*/  IMAD.MOV.U32 R124, RZ, RZ, R235 ;  /* 0x000000ffff7c7224 */ /* 0x000fe200078e00eb */
[----:B------:R-:W-:Y:S02]  /*6a00*/  MUFU.EX2 R64, R2 ;  /* 0x0000000200407308 */ /* 0x000fe40000000800 */
[----:B------:R-:W-:-:S05]  /*6a10*/  @P4 HFMA2.BF16_V2 R200, -RZ.H0_H0, RZ.H0_H0, -R238.H0_H0 ;  /* 0x200000ffffc84231 */ /* 0x000fca00003409ee */
[----:B------:R-:W-:-:S05]  /*6a20*/  @P4 PRMT R238, R200, 0x5410, RZ ;  /* 0x00005410c8ee4816 */ /* 0x000fca00000000ff */
[----:B------:R3:W-:Y:S01]  /*6a30*/  STL [R1+0x34c], R238 ;  /* 0x00034cee01007387 */ /* 0x0007e20000100800 */
[----:B------:R-:W-:Y:S04]  /*6a40*/  MUFU.EX2 R45, R11 ;  /* 0x0000000b002d7308 */ /* 0x000fe80000000800 */
[----:B------:R-:W-:Y:S04]  /*6a50*/  MUFU.EX2 R50, R12 ;  /* 0x0000000c00327308 */ /* 0x000fe80000000800 */
[----:B------:R-:W-:Y:S04]  /*6a60*/  MUFU.EX2 R97, R19 ;  /* 0x0000001300617308 */ /* 0x000fe80000000800 */
[----:B------:R-:W-:Y:S01]  /*6a70*/  MUFU.EX2 R96, R18 ;  /* 0x0000001200607308 */ /* 0x000fe20000000800 */
[--C-:B--2---:R-:W-:Y:S01]  /*6a80*/  FFMA.FTZ R3, R163, UR32, -R0.reuse ;  /* 0x00000020a3037c23 */ /* 0x104fe20008010800 */
[----:B------:R-:W-:Y:S01]  /*6a90*/  FFMA.FTZ R163, R104, UR32, -R0 ;  /* 0x0000002068a37c23 */ /* 0x000fe20008010800 */
[----:B------:R-:W-:Y:S01]  /*6aa0*/  F2FP.BF16.F32.PACK_AB R0, R9, R6 ;  /* 0x000000060900723e */ /* 0x000fe200000010ff */
[----:B------:R-:W-:Y:S04]  /*6ab0*/  MUFU.EX2 R104, R16 ;  /* 0x0000001000687308 */ /* 0x000fe80000000800 */
[----:B------:R-:W-:Y:S01]  /*6ac0*/  MUFU.EX2 R141, R26 ;  /* 0x0000001a008d7308 */ /* 0x000fe20000000800 */
[----:B------:R-:W-:-:S03]  /*6ad0*/  PRMT R195, R0, 0x7632, R195 ;  /* 0x0000763200c37816 */ /* 0x000fc600000000c3 */
[----:B------:R-:W-:Y:S01]  /*6ae0*/  MUFU.EX2 R140, R25 ;  /* 0x00000019008c7308 */ /* 0x000fe20000000800 */
[----:B------:R-:W-:Y:S01]  /*6af0*/  PRMT R192, R0, 0x7610, R192 ;  /* 0x0000761000c07816 */ /* 0x000fe200000000c0 */
[----:B------:R-:W-:Y:S01]  /*6b00*/  @!P5 HFMA2.BF16_V2 R202, -RZ.H0_H0, RZ.H0_H0, -R195.H0_H0 ;  /* 0x200000ffffcad231 */ /* 0x000fe200003409c3 */
[----:B------:R-:W-:Y:S01]  /*6b10*/  PRMT R0, R118, 0x7773, RZ ;  /* 0x0000777376007816 */ /* 0x000fe200000000ff */
[----:B------:R-:W2:Y:S04]  /*6b20*/  MUFU.EX2 R59, R3 ;  /* 0x00000003003b7308 */ /* 0x000ea80000000800 */
[----:B------:R4:W-:Y:S04]  /*6b30*/  MUFU.EX2 R130, R24 ;  /* 0x0000001800827308 */ /* 0x0009e80000000800 */
[----:B------:R4:W-:Y:S01]  /*6b40*/  MUFU.EX2 R128, R23 ;  /* 0x0000001700807308 */ /* 0x0009e20000000800 */
[----:B-1----:R-:W-:-:S02]  /*6b50*/  IMAD.MOV.U32 R17, RZ, RZ, R93 ;  /* 0x000000ffff117224 */ /* 0x002fc400078e005d */
[----:B------:R-:W-:Y:S01]  /*6b60*/  IMAD.MOV.U32 R241, RZ, RZ, R245 ;  /* 0x000000fffff17224 */ /* 0x000fe200078e00f5 */
[----:B--2---:R-:W-:Y:S02]  /*6b70*/  F2FP.BF16.F32.PACK_AB R176, R64, R59 ;  /* 0x0000003b40b0723e */ /* 0x004fe400000010ff */
[----:B------:R-:W-:Y:S01]  /*6b80*/  PRMT R3, R192, 0x5410, R195 ;  /* 0x00005410c0037816 */ /* 0x000fe200000000c3 */
[----:B---3--:R-:W-:Y:S01]  /*6b90*/  IMAD.MOV.U32 R238, RZ, RZ, R127 ;  /* 0x000000ffffee7224 */ /* 0x008fe200078e007f */
[C---:B------:R-:W-:Y:S01]  /*6ba0*/  PRMT R46, R176.reuse, 0x7610, R46 ;  /* 0x00007610b02e7816 */ /* 0x040fe2000000002e */
[----:B------:R-:W-:Y:S01]  /*6bb0*/  @P0 HFMA2.BF16_V2 R199, -RZ.H0_H0, RZ.H0_H0, -R176.H0_H0 ;  /* 0x200000ffffc70231 */ /* 0x000fe200003409b0 */
[----:B------:R-:W-:Y:S01]  /*6bc0*/  PRMT R74, R176, 0x7632, R74 ;  /* 0x00007632b04a7816 */ /* 0x000fe2000000004a */
[----:B----4-:R-:W-:Y:S01]  /*6bd0*/  IMAD.MOV.U32 R24, RZ, RZ, R126 ;  /* 0x000000ffff187224 */ /* 0x010fe200078e007e */
[----:B------:R-:W-:Y:S01]  /*6be0*/  @!P5 PRMT R195, R202, 0x5410, RZ ;  /* 0x00005410cac3d816 */ /* 0x000fe200000000ff */
[----:B------:R-:W-:Y:S01]  /*6bf0*/  IMAD.MOV.U32 R23, RZ, RZ, R124 ;  /* 0x000000ffff177224 */ /* 0x000fe200078e007c */
[----:B------:R-:W-:Y:S01]  /*6c00*/  @P0 PRMT R46, R199, 0x5410, RZ ;  /* 0x00005410c72e0816 */ /* 0x000fe200000000ff */
[----:B------:R-:W-:Y:S01]  /*6c10*/  MUFU.EX2 R93, R35 ;  /* 0x00000023005d7308 */ /* 0x000fe20000000800 */
[----:B------:R-:W-:Y:S01]  /*6c20*/  ISETP.GT.U32.AND P0, PT, R0, UR6, PT ;  /* 0x0000000600007c0c */ /* 0x000fe2000bf04070 */
[----:B------:R-:W-:Y:S01]  /*6c30*/  IMAD.MOV.U32 R19, RZ, RZ, R87 ;  /* 0x000000ffff137224 */ /* 0x000fe200078e0057 */
[----:B------:R-:W-:Y:S01]  /*6c40*/  LOP3.LUT R0, R90, 0xff, RZ, 0xc0, !PT ;  /* 0x000000ff5a007812 */ /* 0x000fe200078ec0ff */
[----:B------:R1:W-:Y:S01]  /*6c50*/  STL [R1+0x184], R46 ;  /* 0x0001842e01007387 */ /* 0x0003e20000100800 */
[----:B------:R-:W-:Y:S04]  /*6c60*/  MUFU.EX2 R38, R38 ;  /* 0x0000002600267308 */ /* 0x000fe80000000800 */
[----:B------:R-:W-:Y:S01]  /*6c70*/  MUFU.EX2 R47, R47 ;  /* 0x0000002f002f7308 */ /* 0x000fe20000000800 */
[----:B------:R-:W-:-:S03]  /*6c80*/  ISETP.LE.U32.AND P5, PT, R0, UR6, PT ;  /* 0x0000000600007c0c */ /* 0x000fc6000bfa3070 */
[----:B------:R-:W-:Y:S01]  /*6c90*/  MUFU.EX2 R105, R48 ;  /* 0x0000003000697308 */ /* 0x000fe20000000800 */
[----:B------:R-:W-:Y:S01]  /*6ca0*/  @P0 HFMA2.BF16_V2 R201, -RZ.H0_H0, RZ.H0_H0, -R176.H1_H1 ;  /* 0x200000ffffc90231 */ /* 0x000fe200003609b0 */
[----:B------:R-:W-:Y:S02]  /*6cb0*/  LOP3.LUT R0, R78, 0xff, RZ, 0xc0, !PT ;  /* 0x000000ff4e007812 */ /* 0x000fe400078ec0ff */
[----:B------:R-:W-:Y:S04]  /*6cc0*/  MUFU.EX2 R5, R5 ;  /* 0x0000000500057308 */ /* 0x000fe80000000800 */
[----:B------:R-:W-:Y:S01]  /*6cd0*/  MUFU.EX2 R16, R4 ;  /* 0x0000000400107308 */ /* 0x000fe20000000800 */
[----:B------:R-:W-:Y:S01]  /*6ce0*/  @P0 PRMT R74, R201, 0x5410, RZ ;  /* 0x00005410c94a0816 */ /* 0x000fe200000000ff */
[----:B------:R-:W-:Y:S01]  /*6cf0*/  IMAD.MOV.U32 R25, RZ, RZ, R92 ;  /* 0x000000ffff197224 */ /* 0x000fe200078e005c */
[----:B------:R-:W-:Y:S01]  /*6d00*/  ISETP.LE.U32.AND P4, PT, R0, UR6, PT ;  /* 0x0000000600007c0c */ /* 0x000fe2000bf83070 */
[----:B------:R-:W-:Y:S04]  /*6d10*/  MUFU.EX2 R37, R37 ;  /* 0x0000002500257308 */ /* 0x000fe80000000800 */
[----:B------:R-:W-:Y:S01]  /*6d20*/  MUFU.EX2 R43, R43 ;  /* 0x0000002b002b7308 */ /* 0x000fe20000000800 */
[----:B------:R2:W-:Y:S03]  /*6d30*/  STL [R1+0x168], R74 ;  /* 0x0001684a01007387 */ /* 0x0005e60000100800 */
[----:B------:R-:W-:Y:S01]  /*6d40*/  MUFU.EX2 R44, R44 ;  /* 0x0000002c002c7308 */ /* 0x000fe20000000800 */
[----:B------:R-:W3:Y:S01]  /*6d50*/  LDL.64 R152, [R1+0xa0] ;  /* 0x0000a00001987983 */ /* 0x000ee20000100a00 */
[----:B------:R-:W-:-:S02]  /*6d60*/  IMAD.MOV.U32 R26, RZ, RZ, R85 ;  /* 0x000000ffff1a7224 */ /* 0x000fc400078e0055 */
[----:B-1----:R-:W1:Y:S01]  /*6d70*/  MUFU.EX2 R46, R8 ;  /* 0x00000008002e7308 */ /* 0x002e620000000800 */
[----:B------:R-:W4:Y:S01]  /*6d80*/  LDL.64 R234, [R1+0x2f0] ;  /* 0x0002f00001ea7983 */ /* 0x000f220000100a00 */
[----:B------:R-:W-:-:S04]  /*6d90*/  IMAD.WIDE.U32 R244, R244, -0x326172a9, RZ ;  /* 0xcd9e8d57f4f47825 */ /* 0x000fc800078e00ff */
[----:B--2---:R-:W-:Y:S02]  /*6da0*/  IMAD.MOV.U32 R74, RZ, RZ, R243 ;  /* 0x000000ffff4a7224 */ /* 0x004fe400078e00f3 */
[----:B------:R-:W2:Y:S01]  /*6db0*/  LDL.64 R242, [R1+0x170] ;  /* 0x0001700001f27983 */ /* 0x000ea20000100a00 */
[----:B-1----:R-:W-:-:S04]  /*6dc0*/  F2FP.BF16.F32.PACK_AB R0, R46, R7 ;  /* 0x000000072e00723e */ /* 0x002fc800000010ff */
[C---:B------:R-:W-:Y:S02]  /*6dd0*/  PRMT R190, R0.reuse, 0x7610, R190 ;  /* 0x0000761000be7816 */ /* 0x040fe400000000be */
[----:B------:R-:W-:Y:S02]  /*6de0*/  PRMT R189, R0, 0x7632, R189 ;  /* 0x0000763200bd7816 */ /* 0x000fe400000000bd */
[----:B------:R-:W-:Y:S01]  /*6df0*/  SHF.R.U32.HI R0, RZ, 0x18, R78 ;  /* 0x00000018ff007819 */ /* 0x000fe2000001164e */
[----:B------:R-:W-:-:S03]  /*6e00*/  @!P4 HFMA2.BF16_V2 R208, -RZ.H0_H0, RZ.H0_H0, -R190.H0_H0 ;  /* 0x200000ffffd0c231 */ /* 0x000fc600003409be */
[----:B------:R-:W-:Y:S02]  /*6e10*/  ISETP.LE.U32.AND P0, PT, R0, UR6, PT ;  /* 0x0000000600007c0c */ /* 0x000fe4000bf03070 */
[----:B------:R-:W-:Y:S02]  /*6e20*/  PRMT R0, R56, 0x7771, RZ ;  /* 0x0000777138007816 */ /* 0x000fe400000000ff */
[----:B------:R-:W-:Y:S02]  /*6e30*/  PRMT R10, R190, 0x5410, R189 ;  /* 0x00005410be0a7816 */ /* 0x000fe400000000bd */
[----:B------:R-:W-:Y:S02]  /*6e40*/  @!P4 PRMT R190, R208, 0x5410, RZ ;  /* 0x00005410d0bec816 */ /* 0x000fe400000000ff */
[----:B------:R-:W-:Y:S02]  /*6e50*/  ISETP.GT.U32.AND P4, PT, R0, UR6, PT ;  /* 0x0000000600007c0c */ /* 0x000fe4000bf84070 */
[----:B------:R-:W-:-:S04]  /*6e60*/  F2FP.BF16.F32.PACK_AB R0, R50, R45 ;  /* 0x0000002d3200723e */ /* 0x000fc800000010ff */
[C---:B------:R-:W-:Y:S02]  /*6e70*/  PRMT R193, R0.reuse, 0x7610, R193 ;  /* 0x0000761000c17816 */ /* 0x040fe400000000c1 */
[----:B------:R-:W-:Y:S01]  /*6e80*/  PRMT R194, R0, 0x7632, R194 ;  /* 0x0000763200c27816 */ /* 0x000fe200000000c2 */
[----:B------:R-:W-:-:S04]  /*6e90*/  FADD.FTZ R0, R132, R104 ;  /* 0x0000006884007221 */ /* 0x000fc80000010000 */
[----:B------:R-:W-:-:S04]  /*6ea0*/  FADD.FTZ R0, R150, R0 ;  /* 0x0000000096007221 */ /* 0x000fc80000010000 */
[----:B------:R-:W-:-:S04]  /*6eb0*/  FADD.FTZ R0, R145, R0 ;  /* 0x0000000091007221 */ /* 0x000fc80000010000 */
[----:B------:R-:W-:-:S04]  /*6ec0*/  FADD.FTZ R0, R151, R0 ;  /* 0x0000000097007221 */ /* 0x000fc80000010000 */
[----:B------:R-:W-:-:S04]  /*6ed0*/  FADD.FTZ R0, R142, R0 ;  /* 0x000000008e007221 */ /* 0x000fc80000010000 */
[----:B------:R-:W-:Y:S01]  /*6ee0*/  FADD.FTZ R0, R97, R0 ;  /* 0x0000000061007221 */ /* 0x000fe20000010000 */
[----:B------:R1:W1:Y:S03]  /*6ef0*/  MUFU.EX2 R127, R22 ;  /* 0x00000016007f7308 */ /* 0x0002660000000800 */
[----:B------:R-:W-:Y:S01]  /*6f00*/  FADD.FTZ R0, R96, R0 ;  /* 0x0000000060007221 */ /* 0x000fe20000010000 */
[----:B------:R-:W1:Y:S03]  /*6f10*/  MUFU.EX2 R126, R21 ;  /* 0x00000015007e7308 */ /* 0x000e660000000800 */
[----:B------:R-:W-:Y:S01]  /*6f20*/  FADD.FTZ R6, R6, R0 ;  /* 0x0000000006067221 */ /* 0x000fe20000010000 */
[----:B------:R-:W-:Y:S01]  /*6f30*/  FADD.FTZ R0, R141, R140 ;  /* 0x0000008c8d007221 */ /* 0x000fe20000010000 */
[----:B------:R1:W1:Y:S03]  /*6f40*/  MUFU.EX2 R124, R28 ;  /* 0x0000001c007c7308 */ /* 0x0002660000000800 */
[----:B------:R-:W-:-:S04]  /*6f50*/  FADD.FTZ R0, R130, R0 ;  /* 0x0000000082007221 */ /* 0x000fc80000010000 */
[----:B------:R-:W-:Y:S01]  /*6f60*/  FADD.FTZ R0, R128, R0 ;  /* 0x0000000080007221 */ /* 0x000fe20000010000 */
[----:B-1----:R-:W-:-:S03]  /*6f70*/  IMAD.MOV.U32 R22, RZ, RZ, R77 ;  /* 0x000000ffff167224 */ /* 0x002fc600078e004d */
[----:B------:R-:W-:Y:S01]  /*6f80*/  FADD.FTZ R0, R127, R0 ;  /* 0x000000007f007221 */ /* 0x000fe20000010000 */
[----:B------:R-:W-:Y:S02]  /*6f90*/  IMAD.MOV.U32 R28, RZ, RZ, R114 ;  /* 0x000000ffff1c7224 */ /* 0x000fe400078e0072 */
[----:B------:R1:W1:Y:S01]  /*6fa0*/  MUFU.EX2 R114, R31 ;  /* 0x0000001f00727308 */ /* 0x0002620000000800 */
[----:B------:R-:W-:-:S03]  /*6fb0*/  FADD.FTZ R0, R126, R0 ;  /* 0x000000007e007221 */ /* 0x000fc60000010000 */
[----:B------:R-:W-:Y:S04]  /*6fc0*/  MUFU.EX2 R77, R33 ;  /* 0x00000021004d7308 */ /* 0x000fe80000000800 */
[----:B------:R-:W-:Y:S04]  /*6fd0*/  MUFU.EX2 R35, R29 ;  /* 0x0000001d00237308 */ /* 0x000fe80000000800 */
[----:B------:R-:W1:Y:S02]  /*6fe0*/  MUFU.EX2 R33, R32 ;  /* 0x0000002000217308 */ /* 0x000e640000000800 */
[----:B-1----:R-:W-:-:S02]  /*6ff0*/  IMAD.MOV.U32 R31, RZ, RZ, R75 ;  /* 0x000000ffff1f7224 */ /* 0x002fc400078e004b */
[----:B------:R1:W-:Y:S01]  /*7000*/  MUFU.EX2 R75, R20 ;  /* 0x00000014004b7308 */ /* 0x0003e20000000800 */
[----:B------:R-:W-:Y:S01]  /*7010*/  FADD.FTZ R0, R124, R0 ;  /* 0x000000007c007221 */ /* 0x000fe20000010000 */
[----:B------:R-:W-:Y:S02]  /*7020*/  @!P5 HFMA2.BF16_V2 R203, -RZ.H0_H0, RZ.H0_H0, -R192.H0_H0 ;  /* 0x200000ffffcbd231 */ /* 0x000fe400003409c0 */
[----:B------:R-:W-:Y:S02]  /*7030*/  IMAD.MOV.U32 R87, RZ, RZ, R88 ;  /* 0x000000ffff577224 */ /* 0x000fe400078e0058 */
[----:B------:R-:W-:Y:S02]  /*7040*/  IMAD.MOV.U32 R88, RZ, RZ, R108 ;  /* 0x000000ffff587224 */ /* 0x000fe400078e006c */
[----:B------:R-:W-:Y:S01]  /*7050*/  FADD.FTZ R0, R114, R0 ;  /* 0x0000000072007221 */ /* 0x000fe20000010000 */
[----:B------:R-:W-:Y:S01]  /*7060*/  MUFU.EX2 R108, R36 ;  /* 0x00000024006c7308 */ /* 0x000fe20000000800 */
[----:B-1----:R-:W-:-:S03]  /*7070*/  IMAD.MOV.U32 R20, RZ, RZ, R111 ;  /* 0x000000ffff147224 */ /* 0x002fc600078e006f */
[----:B------:R-:W1:Y:S01]  /*7080*/  MUFU.EX2 R111, R34 ;  /* 0x00000022006f7308 */ /* 0x000e620000000800 */
[----:B------:R-:W-:Y:S01]  /*7090*/  @!P5 PRMT R192, R203, 0x5410, RZ ;  /* 0x00005410cbc0d816 */ /* 0x000fe200000000ff */
[----:B------:R-:W-:Y:S02]  /*70a0*/  IMAD.MOV.U32 R21, RZ, RZ, R10 ;  /* 0x000000ffff157224 */ /* 0x000fe400078e000a */
[----:B------:R-:W-:Y:S01]  /*70b0*/  IMAD.MOV.U32 R203, RZ, RZ, R3 ;  /* 0x000000ffffcb7224 */ /* 0x000fe200078e0003 */
[----:B------:R-:W1:Y:S01]  /*70c0*/  S2R R10, SR_TID.X ;  /* 0x00000000000a7919 */ /* 0x000e620000002100 */
[----:B------:R-:W-:Y:S01]  /*70d0*/  FADD.FTZ R3, R51, R0 ;  /* 0x0000000033037221 */ /* 0x000fe20000010000 */
[----:B------:R-:W-:Y:S01]  /*70e0*/  FADD.FTZ R0, R35, R33 ;  /* 0x0000002123007221 */ /* 0x000fe20000010000 */
[----:B------:R-:W1:Y:S03]  /*70f0*/  S2R R48, SR_CTAID.X ;  /* 0x0000000000307919 */ /* 0x000e660000002500 */
[----:B-1----:R-:W-:Y:S01]  /*7100*/  FADD.FTZ R0, R111, R0 ;  /* 0x000000006f007221 */ /* 0x002fe20000010000 */
[----:B------:R-:W1:Y:S03]  /*7110*/  MUFU.EX2 R36, R49 ;  /* 0x0000003100247308 */ /* 0x000e660000000800 */
[----:B------:R-:W-:Y:S01]  /*7120*/  FADD.FTZ R0, R108, R0 ;  /* 0x000000006c007221 */ /* 0x000fe20000010000 */
[----:B------:R-:W-:-:S02]  /*7130*/  IMAD.MOV.U32 R18, RZ, RZ, R74 ;  /* 0x000000ffff127224 */ /* 0x000fc400078e004a */
[----:B------:R-:W1:Y:S01]  /*7140*/  MUFU.EX2 R74, R27 ;  /* 0x0000001b004a7308 */ /* 0x000e620000000800 */
[----:B------:R-:W-:-:S03]  /*7150*/  FADD.FTZ R0, R38, R0 ;  /* 0x0000000026007221 */ /* 0x000fc60000010000 */
[----:B------:R-:W1:Y:S01]  /*7160*/  MUFU.EX2 R92, R30 ;  /* 0x0000001e005c7308 */ /* 0x000e620000000800 */
[----:B------:R-:W-:Y:S01]  /*7170*/  FADD.FTZ R0, R47, R0 ;  /* 0x000000002f007221 */ /* 0x000fe20000010000 */
[----:B------:R-:W-:-:S03]  /*7180*/  F2FP.BF16.F32.PACK_AB R2, R16, R5 ;  /* 0x000000051002723e */ /* 0x000fc600000010ff */
[----:B------:R-:W-:Y:S01]  /*7190*/  FADD.FTZ R0, R105, R0 ;  /* 0x0000000069007221 */ /* 0x000fe20000010000 */
[C---:B------:R-:W-:Y:S02]  /*71a0*/  PRMT R186, R2.reuse, 0x7610, R186 ;  /* 0x0000761002ba7816 */ /* 0x040fe400000000ba */
[----:B------:R-:W-:Y:S01]  /*71b0*/  PRMT R185, R2, 0x7632, R185 ;  /* 0x0000763202b97816 */ /* 0x000fe200000000b9 */
[----:B-1----:R-:W-:Y:S01]  /*71c0*/  FADD.FTZ R0, R36, R0 ;  /* 0x0000000024007221 */ /* 0x002fe20000010000 */
[----:B------:R-:W-:-:S03]  /*71d0*/  FADD.FTZ R2, R75, R74 ;  /* 0x0000004a4b027221 */ /* 0x000fc60000010000 */
[----:B------:R-:W-:Y:S01]  /*71e0*/  FADD.FTZ R12, R5, R0 ;  /* 0x00000000050c7221 */ /* 0x000fe20000010000 */
[----:B------:R-:W-:Y:S02]  /*71f0*/  IMAD.U32 R0, RZ, RZ, UR4 ;  /* 0x00000004ff007e24 */ /* 0x000fe4000f8e00ff */
[----:B------:R-:W-:Y:S01]  /*7200*/  FADD.FTZ R2, R92, R2 ;  /* 0x000000025c027221 */ /* 0x000fe20000010000 */
[----:B------:R-:W-:-:S03]  /*7210*/  SHF.R.U32.HI R4, RZ, 0x5, R10 ;  /* 0x00000005ff047819 */ /* 0x000fc6000001160a */
[----:B------:R-:W-:Y:S02]  /*7220*/  FADD.FTZ R2, R77, R2 ;  /* 0x000000024d027221 */ /* 0x000fe40000010000 */
[----:B------:R-:W-:Y:S02]  /*7230*/  IMAD R48, R48, 0x8, R4 ;  /* 0x0000000830307824 */ /* 0x000fe400078e0204 */
[----:B------:R-:W-:Y:S02]  /*7240*/  FADD.FTZ R2, R93, R2 ;  /* 0x000000025d027221 */ /* 0x000fe40000010000 */
[----:B------:R-:W-:-:S04]  /*7250*/  IMAD.WIDE.U32 R48, R48, -0x326172a9, RZ ;  /* 0xcd9e8d5730307825 */ /* 0x000fc800078e00ff */
[----:B------:R-:W-:Y:S01]  /*7260*/  FADD.FTZ R2, R37, R2 ;  /* 0x0000000225027221 */ /* 0x000fe20000010000 */
[----:B------:R-:W-:-:S03]  /*7270*/  PRMT R8, R186, 0x5410, R185 ;  /* 0x00005410ba087816 */ /* 0x000fc600000000b9 */
[----:B------:R-:W-:Y:S01]  /*7280*/  FADD.FTZ R2, R43, R2 ;  /* 0x000000022b027221 */ /* 0x000fe20000010000 */
[----:B------:R-:W-:-:S03]  /*7290*/  IMAD.MOV.U32 R29, RZ, RZ, R31 ;  /* 0x000000ffff1d7224 */ /* 0x000fc600078e001f */
[----:B------:R-:W-:Y:S01]  /*72a0*/  FADD.FTZ R2, R44, R2 ;  /* 0x000000022c027221 */ /* 0x000fe20000010000 */
[----:B------:R-:W-:-:S03]  /*72b0*/  IMAD.MOV.U32 R31, RZ, RZ, R8 ;  /* 0x000000ffff1f7224 */ /* 0x000fc600078e0008 */
[----:B------:R-:W-:Y:S01]  /*72c0*/  FADD.FTZ R14, R7, R2 ;  /* 0x00000002070e7221 */ /* 0x000fe20000010000 */
[----:B------:R-:W-:Y:S01]  /*72d0*/  FADD.FTZ R13, R9, R6 ;  /* 0x00000006090d7221 */ /* 0x000fe20000010000 */
[----:B------:R-:W-:Y:S01]  /*72e0*/  FADD.FTZ R15, R53, R3 ;  /* 0x00000003350f7221 */ /* 0x000fe20000010000 */
[----:B------:R-:W-:Y:S01]  /*72f0*/  PRMT R85, R193, 0x5410, R194 ;  /* 0x00005410c1557816 */ /* 0x000fe200000000c2 */
[----:B------:R-:W-:Y:S02]  /*7300*/  IMAD.MOV.U32 R53, RZ, RZ, R21 ;  /* 0x000000ffff357224 */ /* 0x000fe400078e0015 */
[----:B------:R-:W-:Y:S02]  /*7310*/  IMAD.MOV.U32 R49, RZ, RZ, R84 ;  /* 0x000000ffff317224 */ /* 0x000fe400078e0054 */
[----:B------:R-:W-:Y:S02]  /*7320*/  IMAD.MOV.U32 R21, RZ, RZ, R85 ;  /* 0x000000ffff157224 */ /* 0x000fe400078e0055 */
[----:B------:R-:W-:-:S02]  /*7330*/  IMAD.MOV.U32 R51, RZ, RZ, R22 ;  /* 0x000000ffff337224 */ /* 0x000fc400078e0016 */
[----:B------:R-:W-:Y:S02]  /*7340*/  IMAD.MOV.U32 R22, RZ, RZ, R23 ;  /* 0x000000ffff167224 */ /* 0x000fe400078e0017 */
[----:B------:R-:W-:Y:S02]  /*7350*/  IMAD.MOV.U32 R23, RZ, RZ, R91 ;  /* 0x000000ffff177224 */ /* 0x000fe400078e005b */
[----:B------:R-:W-:-:S05]  /*7360*/  @!P3 HFMA2.BF16_V2 R210, -RZ.H0_H0, RZ.H0_H0, -R189.H0_H0 ;  /* 0x200000ffffd2b231 */ /* 0x000fca00003409bd */
[----:B------:R-:W-:Y:S01]  /*7370*/  @!P3 PRMT R189, R210, 0x5410, RZ ;  /* 0x00005410d2bdb816 */ /* 0x000fe200000000ff */
[----:B------:R-:W-:Y:S01]  /*7380*/  @!P0 HFMA2.BF16_V2 R212, -RZ.H0_H0, RZ.H0_H0, -R185.H0_H0 ;  /* 0x200000ffffd48231 */ /* 0x000fe200003409b9 */
[----:B---3--:R-:W-:-:S05]  /*7390*/  LOP3.LUT R0, R0, UR23, R153, 0x96, !PT ;  /* 0x0000001700007c12 */ /* 0x008fca000f8e9699 */
[----:B------:R-:W-:-:S05]  /*73a0*/  IMAD.WIDE.U32 R10, R0, -0x326172a9, RZ ;  /* 0xcd9e8d57000a7825 */ /* 0x000fca00078e00ff */
[----:B------:R-:W-:-:S05]  /*73b0*/  LOP3.LUT R4, R48, UR7, R11, 0x96, !PT ;  /* 0x0000000730047c12 */ /* 0x000fca000f8e960b */
[----:B------:R-:W-:Y:S01]  /*73c0*/  IMAD.WIDE.U32 R4, R4, -0x2daee0ad, RZ ;  /* 0xd2511f5304047825 */ /* 0x000fe200078e00ff */
[----:B------:R-:W-:-:S04]  /*73d0*/  LOP3.LUT R2, R10, UR30, R139, 0x96, !PT ;  /* 0x0000001e0a027c12 */ /* 0x000fc8000f8e968b */
[----:B--2---:R-:W-:Y:S01]  /*73e0*/  LOP3.LUT R8, R242, UR29, R5, 0x96, !PT ;  /* 0x0000001df2087c12 */ /* 0x004fe2000f8e9605 */
[----:B------:R-:W-:-:S04]  /*73f0*/  IMAD.WIDE.U32 R2, R2, -0x2daee0ad, RZ ;  /* 0xd2511f5302027825 */ /* 0x000fc800078e00ff */
[----:B------:R-:W-:Y:S01]  /*7400*/  IMAD.WIDE.U32 R8, R8, -0x326172a9, RZ ;  /* 0xcd9e8d5708087825 */ /* 0x000fe200078e00ff */
[----:B------:R-:W-:-:S04]  /*7410*/  LOP3.LUT R4, R4, UR25, R3, 0x96, !PT ;  /* 0x0000001904047c12 */ /* 0x000fc8000f8e9603 */
[----:B------:R-:W-:Y:S01]  /*7420*/  LOP3.LUT R6, R138, UR28, R9, 0x96, !PT ;  /* 0x0000001c8a067c12 */ /* 0x000fe2000f8e9609 */
[----:B------:R-:W-:-:S04]  /*7430*/  IMAD.WIDE.U32 R4, R4, -0x326172a9, RZ ;  /* 0xcd9e8d5704047825 */ /* 0x000fc800078e00ff */
[----:B------:R-:W-:-:S05]  /*7440*/  IMAD.WIDE.U32 R6, R6, -0x2daee0ad, RZ ;  /* 0xd2511f5306067825 */ /* 0x000fca00078e00ff */
[----:B------:R-:W-:Y:S02]  /*7450*/  LOP3.LUT R7, R2, UR13, R7, 0x96, !PT ;  /* 0x0000000d02077c12 */ /* 0x000fe4000f8e9607 */
[----:B------:R-:W-:-:S05]  /*7460*/  LOP3.LUT R2, R8, UR24, R5, 0x96, !PT ;  /* 0x0000001808027c12 */ /* 0x000fca000f8e9605 */
[----:B------:R-:W-:-:S05]  /*7470*/  IMAD.WIDE.U32 R2, R2, -0x2daee0ad, RZ ;  /* 0xd2511f5302027825 */ /* 0x000fca00078e00ff */
[----:B------:R-:W-:Y:S01]  /*7480*/  LOP3.LUT R3, R6, UR11, R3, 0x96, !PT ;  /* 0x0000000b06037c12 */ /* 0x000fe2000f8e9603 */
[----:B------:R-:W-:-:S05]  /*7490*/  IMAD.WIDE.U32 R6, R7, -0x326172a9, RZ ;  /* 0xcd9e8d5707067825 */ /* 0x000fca00078e00ff */
[----:B------:R-:W-:-:S05]  /*74a0*/  LOP3.LUT R4, R4, UR12, R7, 0x96, !PT ;  /* 0x0000000c04047c12 */ /* 0x000fca000f8e9607 */
[----:B------:R-:W-:-:S05]  /*74b0*/  IMAD.WIDE.U32 R84, R4, -0x2daee0ad, RZ ;  /* 0xd2511f5304547825 */ /* 0x000fca00078e00ff */
[----:B------:R-:W-:-:S04]  /*74c0*/  LOP3.LUT R91, R2, UR9, R85, 0x96, !PT ;  /* 0x00000009025b7c12 */ /* 0x000fc8000f8e9655 */
[----:B------:R-:W-:-:S04]  /*74d0*/  LOP3.LUT R0, R91, 0xff, RZ, 0xc0, !PT ;  /* 0x000000ff5b007812 */ /* 0x000fc800078ec0ff */
[----:B------:R-:W-:Y:S02]  /*74e0*/  ISETP.LE.U32.AND P3, PT, R0, UR6, PT ;  /* 0x0000000600007c0c */ /* 0x000fe4000bf63070 */
[----:B------:R-:W-:-:S04]  /*74f0*/  LOP3.LUT R0, R91, 0xffff, RZ, 0xc0, !PT ;  /* 0x0000ffff5b007812 */ /* 0x000fc800078ec0ff */
[----:B------:R-:W-:-:S04]  /*7500*/  SHF.R.U32.HI R0, RZ, 0x8, R0 ;  /* 0x00000008ff007819 */ /* 0x000fc80000011600 */
[----:B------:R-:W-:Y:S02]  /*7510*/  LOP3.LUT R0, R0, 0xffff, RZ, 0xc0, !PT ;  /* 0x0000ffff00007812 */ /* 0x000fe400078ec0ff */
[----:B------:R-:W-:Y:S02]  /*7520*/  @!P0 PRMT R185, R212, 0x5410, RZ ;  /* 0x00005410d4b98816 */ /* 0x000fe400000000ff */
[----:B------:R-:W-:Y:S02]  /*7530*/  ISETP.LE.U32.AND P0, PT, R0, UR6, PT ;  /* 0x0000000600007c0c */ /* 0x000fe4000bf03070 */
[----:B------:R-:W-:Y:S01]  /*7540*/  PRMT R0, R91, 0x7632, R0 ;  /* 0x000076325b007816 */ /* 0x000fe20000000000 */
[----:B------:R-:W-:-:S03]  /*7550*/  @!P2 HFMA2.BF16_V2 R213, -RZ.H0_H0, RZ.H0_H0, -R186.H0_H0 ;  /* 0x200000ffffd5a231 */ /* 0x000fc600003409ba */
[----:B------:R-:W-:Y:S01]  /*7560*/  LOP3.LUT R0, R0, 0xff, RZ, 0xc0, !PT ;  /* 0x000000ff00007812 */ /* 0x000fe200078ec0ff */
[----:B------:R-:W-:Y:S01]  /*7570*/  IMAD.MOV.U32 R48, RZ, RZ, R28 ;  /* 0x000000ffff307224 */ /* 0x000fe200078e001c */
[----:B------:R-:W-:Y:S01]  /*7580*/  @!P2 PRMT R186, R213, 0x5410, RZ ;  /* 0x00005410d5baa816 */ /* 0x000fe200000000ff */
[----:B------:R-:W-:Y:S01]  /*7590*/  IMAD.MOV.U32 R28, RZ, RZ, R83 ;  /* 0x000000ffff1c7224 */ /* 0x000fe200078e0053 */
[----:B------:R-:W-:Y:S01]  /*75a0*/  ISETP.LE.U32.AND P2, PT, R0, UR6, PT ;  /* 0x0000000600007c0c */ /* 0x000fe2000bf43070 */
[----:B------:R-:W-:Y:S02]  /*75b0*/  IMAD.MOV.U32 R27, RZ, RZ, R82 ;  /* 0x000000ffff1b7224 */ /* 0x000fe400078e0052 */
[----:B------:R-:W-:Y:S02]  /*75c0*/  IMAD.MOV.U32 R0, RZ, RZ, R84 ;  /* 0x000000ffff007224 */ /* 0x000fe400078e0054 */
[----:B------:R-:W-:-:S04]  /*75d0*/  IMAD.WIDE.U32 R82, R3, -0x326172a9, RZ ;  /* 0xcd9e8d5703527825 */ /* 0x000fc800078e00ff */
[----:B------:R-:W-:Y:S01]  /*75e0*/  @!P1 HFMA2.BF16_V2 R211, -RZ.H0_H0, RZ.H0_H0, -R193.H0_H0 ;  /* 0x200000ffffd39231 */ /* 0x000fe200003409c1 */
[----:B------:R-:W-:Y:S01]  /*75f0*/  LOP3.LUT R0, R0, 0xff, RZ, 0xc0, !PT ;  /* 0x000000ff00007812 */ /* 0x000fe200078ec0ff */
[----:B------:R-:W-:Y:S01]  /*7600*/  IMAD.MOV.U32 R32, RZ, RZ, R89 ;  /* 0x000000ffff207224 */ /* 0x000fe200078e0059 */
[----:B------:R-:W-:Y:S02]  /*7610*/  LOP3.LUT R89, R6, UR10, R83, 0x96, !PT ;  /* 0x0000000a06597c12 */ /* 0x000fe4000f8e9653 */
[----:B------:R-:W-:Y:S02]  /*7620*/  @!P1 PRMT R193, R211, 0x5410, RZ ;  /* 0x00005410d3c19816 */ /* 0x000fe400000000ff */
[----:B------:R-:W-:Y:S02]  /*7630*/  ISETP.LE.U32.AND P1, PT, R0, UR6, PT ;  /* 0x0000000600007c0c */ /* 0x000fe4000bf23070 */
[----:B------:R-:W-:Y:S01]  /*7640*/  LOP3.LUT R0, R89, 0xffff, RZ, 0xc0, !PT ;  /* 0x0000ffff59007812 */ /* 0x000fe200078ec0ff */
[----:B------:R-:W-:-:S03]  /*7650*/  IMAD.MOV.U32 R30, RZ, RZ, R20 ;  /* 0x000000ffff1e7224 */ /* 0x000fc600078e0014 */
[----:B------:R-:W-:Y:S01]  /*7660*/  SHF.R.U32.HI R0, RZ, 0x8, R0 ;  /* 0x00000008ff007819 */ /* 0x000fe20000011600 */
[----:B------:R1:W-:Y:S03]  /*7670*/  MUFU.EX2 R20, R69 ;  /* 0x0000004500147308 */ /* 0x0003e60000000800 */
[----:B------:R-:W-:Y:S01]  /*7680*/  LOP3.LUT R0, R0, 0xffff, RZ, 0xc0, !PT ;  /* 0x0000ffff00007812 */ /* 0x000fe200078ec0ff */
[----:B------:R-:W-:-:S03]  /*7690*/  @P4 HFMA2.BF16_V2 R209, -RZ.H0_H0, RZ.H0_H0, -R194.H0_H0 ;  /* 0x200000ffffd14231 */ /* 0x000fc600003409c2 */
[----:B------:R-:W-:Y:S01]  /*76a0*/  ISETP.LE.U32.AND P5, PT, R0, UR6, PT ;  /* 0x0000000600007c0c */ /* 0x000fe2000bfa3070 */
[----:B-1----:R-:W-:Y:S02]  /*76b0*/  IMAD.MOV.U32 R69, RZ, RZ, R32 ;  /* 0x000000ffff457224 */ /* 0x002fe400078e0020 */
[----:B------:R-:W1:Y:S01]  /*76c0*/  MUFU.EX2 R32, R72 ;  /* 0x0000004800207308 */ /* 0x000e620000000800 */
[----:B------:R-:W-:-:S04]  /*76d0*/  PRMT R0, R89, 0x7632, R0 ;  /* 0x0000763259007816 */ /* 0x000fc80000000000 */
[----:B------:R-:W-:Y:S02]  /*76e0*/  LOP3.LUT R0, R0, 0xff, RZ, 0xc0, !PT ;  /* 0x000000ff00007812 */ /* 0x000fe400078ec0ff */
[----:B------:R-:W-:Y:S02]  /*76f0*/  @P4 PRMT R194, R209, 0x5410, RZ ;  /* 0x00005410d1c24816 */ /* 0x000fe400000000ff */
[----:B------:R-:W-:Y:S02]  /*7700*/  ISETP.LE.U32.AND P4, PT, R0, UR6, PT ;  /* 0x0000000600007c0c */ /* 0x000fe4000bf83070 */
[----:B-1----:R-:W-:-:S04]  /*7710*/  F2FP.BF16.F32.PACK_AB R0, R32, R20 ;  /* 0x000000142000723e */ /* 0x002fc800000010ff */
[C---:B------:R-:W-:Y:S02]  /*7720*/  PRMT R188, R0.reuse, 0x7610, R188 ;  /* 0x0000761000bc7816 */ /* 0x040fe400000000bc */
[----:B------:R-:W-:Y:S01]  /*7730*/  PRMT R187, R0, 0x7632, R187 ;  /* 0x0000763200bb7816 */ /* 0x000fe200000000bb */
[----:B------:R-:W-:Y:S02]  /*7740*/  IMAD.MOV.U32 R0, RZ, RZ, R82 ;  /* 0x000000ffff007224 */ /* 0x000fe400078e0052 */
[----:B------:R-:W-:Y:S02]  /*7750*/  @!P3 HFMA2.BF16_V2 R214, -RZ.H0_H0, RZ.H0_H0, -R188.H0_H0 ;  /* 0x200000ffffd6b231 */ /* 0x000fe400003409bc */
[----:B------:R-:W-:Y:S01]  /*7760*/  IMAD.MOV.U32 R72, RZ, RZ, R49 ;  /* 0x000000ffff487224 */ /* 0x000fe200078e0031 */
[----:B------:R-:W-:Y:S01]  /*7770*/  LOP3.LUT R0, R0, 0xff, RZ, 0xc0, !PT ;  /* 0x000000ff00007812 */ /* 0x000fe200078ec0ff */
[----:B------:R-:W-:Y:S01]  /*7780*/  IMAD.MOV.U32 R49, RZ, RZ, R241 ;  /* 0x000000ffff317224 */ /* 0x000fe200078e00f1 */
[----:B------:R-:W-:-:S02]  /*7790*/  PRMT R241, R188, 0x5410, R187 ;  /* 0x00005410bcf17816 */ /* 0x000fc400000000bb */
[----:B------:R-:W-:Y:S01]  /*77a0*/  @!P3 PRMT R188, R214, 0x5410, RZ ;  /* 0x00005410d6bcb816 */ /* 0x000fe200000000ff */
[----:B------:R-:W-:Y:S01]  /*77b0*/  FADD.FTZ R3, R46, R14 ;  /* 0x0000000e2e037221 */ /* 0x000fe20000010000 */
[----:B------:R-:W-:Y:S01]  /*77c0*/  ISETP.LE.U32.AND P3, PT, R0, UR6, PT ;  /* 0x0000000600007c0c */ /* 0x000fe2000bf63070 */
[----:B------:R-:W-:Y:S01]  /*77d0*/  FADD.FTZ R2, R16, R12 ;  /* 0x0000000c10027221 */ /* 0x000fe20000010000 */
[----:B------:R-:W-:Y:S01]  /*77e0*/  LOP3.LUT R0, R244, UR7, R11, 0x96, !PT ;  /* 0x00000007f4007c12 */ /* 0x000fe2000f8e960b */
[----:B------:R-:W-:Y:S01]  /*77f0*/  FADD.FTZ R12, R61, R13 ;  /* 0x0000000d3d0c7221 */ /* 0x000fe20000010000 */
[----:B------:R-:W-:Y:S01]  /*7800*/  FADD.FTZ R13, R45, R3 ;  /* 0x000000032d0d7221 */ /* 0x000fe20000010000 */
[----:B------:R-:W-:Y:S02]  /*7810*/  FADD.FTZ R11, R52, R2 ;  /* 0x00000002340b7221 */ /* 0x000fe40000010000 */
[----:B------:R-:W-:Y:S01]  /*7820*/  IMAD.WIDE.U32 R2, R0, -0x2daee0ad, RZ ;  /* 0xd2511f5300027825 */ /* 0x000fe200078e00ff */
[----:B------:R-:W-:-:S04]  /*7830*/  LOP3.LUT R6, R10, UR30, R251, 0x96, !PT ;  /* 0x0000001e0a067c12 */ /* 0x000fc8000f8e96fb */
[----:B----4-:R-:W-:Y:S01]  /*7840*/  LOP3.LUT R4, R234, UR29, R3, 0x96, !PT ;  /* 0x0000001dea047c12 */ /* 0x010fe2000f8e9603 */
[----:B------:R-:W-:-:S04]  /*7850*/  IMAD.WIDE.U32 R6, R6, -0x2daee0ad, RZ ;  /* 0xd2511f5306067825 */ /* 0x000fc800078e00ff */
[----:B------:R-:W-:Y:S01]  /*7860*/  IMAD.WIDE.U32 R4, R4, -0x326172a9, RZ ;  /* 0xcd9e8d5704047825 */ /* 0x000fe200078e00ff */
[----:B------:R-:W-:-:S04]  /*7870*/  LOP3.LUT R7, R2, UR25, R7, 0x96, !PT ;  /* 0x0000001902077c12 */ /* 0x000fc8000f8e9607 */
[----:B------:R-:W-:-:S05]  /*7880*/  LOP3.LUT R3, R250, UR28, R5, 0x96, !PT ;  /* 0x0000001cfa037c12 */ /* 0x000fca000f8e9605 */
[----:B------:R-:W-:-:S05]  /*7890*/  IMAD.WIDE.U32 R2, R3, -0x2daee0ad, RZ ;  /* 0xd2511f5303027825 */ /* 0x000fca00078e00ff */
[----:B------:R-:W-:Y:S01]  /*78a0*/  LOP3.LUT R3, R6, UR13, R3, 0x96, !PT ;  /* 0x0000000d06037c12 */ /* 0x000fe2000f8e9603 */
[----:B------:R-:W-:-:S05]  /*78b0*/  IMAD.WIDE.U32 R6, R7, -0x326172a9, RZ ;  /* 0xcd9e8d5707067825 */ /* 0x000fca00078e00ff */
[----:B------:R-:W-:-:S05]  /*78c0*/  LOP3.LUT R4, R4, UR24, R7, 0x96, !PT ;  /* 0x0000001804047c12 */ /* 0x000fca000f8e9607 */
[----:B------:R-:W-:-:S04]  /*78d0*/  IMAD.WIDE.U32 R8, R4, -0x2daee0ad, RZ ;  /* 0xd2511f5304087825 */ /* 0x000fc800078e00ff */
[----:B------:R-:W-:Y:S01]  /*78e0*/  FADD.FTZ R10, R55, R15 ;  /* 0x0000000f370a7221 */ /* 0x000fe20000010000 */
[----:B------:R-:W-:Y:S01]  /*78f0*/  LOP3.LUT R0, R2, UR11, R9, 0x96, !PT ;  /* 0x0000000b02007c12 */ /* 0x000fe2000f8e9609 */
[----:B------:R-:W-:Y:S02]  /*7900*/  IMAD.MOV.U32 R14, RZ, RZ, R80 ;  /* 0x000000ffff0e7224 */ /* 0x000fe400078e0050 */
[----:B------:R-:W-:Y:S02]  /*7910*/  IMAD.MOV.U32 R15, RZ, RZ, R81 ;  /* 0x000000ffff0f7224 */ /* 0x000fe400078e0051 */
[----:B------:R-:W-:-:S04]  /*7920*/  IMAD.WIDE.U32 R2, R3, -0x326172a9, RZ ;  /* 0xcd9e8d5703027825 */ /* 0x000fc800078e00ff */
[----:B------:R-:W-:-:S04]  /*7930*/  IMAD.WIDE.U32 R80, R0, -0x326172a9, RZ ;  /* 0xcd9e8d5700507825 */ /* 0x000fc800078e00ff */
[----:B------:R-:W-:Y:S02]  /*7940*/  IMAD.MOV.U32 R46, RZ, RZ, R51 ;  /* 0x000000ffff2e7224 */ /* 0x000fe400078e0033 */
[----:B------:R-:W-:Y:S01]  /*7950*/  IMAD.MOV.U32 R51, RZ, RZ, R88 ;  /* 0x000000ffff337224 */ /* 0x000fe200078e0058 */
[----:B------:R-:W-:Y:S01]  /*7960*/  LOP3.LUT R88, R2, UR10, R81, 0x96, !PT ;  /* 0x0000000a02587c12 */ /* 0x000fe2000f8e9651 */
[----:B------:R-:W-:Y:S02]  /*7970*/  IMAD.MOV.U32 R2, RZ, RZ, R14 ;  /* 0x000000ffff027224 */ /* 0x000fe400078e000e */
[----:B------:R-:W-:Y:S01]  /*7980*/  @!P0 HFMA2.BF16_V2 R215, -RZ.H0_H0, RZ.H0_H0, -R187.H0_H0 ;  /* 0x200000ffffd78231 */ /* 0x000fe200003409bb */
[----:B------:R-:W-:Y:S01]  /*7990*/  MUFU.EX2 R9, R68 ;  /* 0x0000004400097308 */ /* 0x000fe20000000800 */
[----:B------:R-:W-:-:S03]  /*79a0*/  LOP3.LUT R0, R88, 0xff, RZ, 0xc0, !PT ;  /* 0x000000ff58007812 */ /* 0x000fc600078ec0ff */
[----:B------:R-:W1:Y:S01]  /*79b0*/  MUFU.EX2 R14, R70 ;  /* 0x00000046000e7308 */ /* 0x000e620000000800 */
[----:B------:R-:W-:Y:S02]  /*79c0*/  @!P0 PRMT R187, R215, 0x5410, RZ ;  /* 0x00005410d7bb8816 */ /* 0x000fe400000000ff */
[----:B------:R-:W-:Y:S02]  /*79d0*/  ISETP.LE.U32.AND P0, PT, R0, UR6, PT ;  /* 0x0000000600007c0c */ /* 0x000fe4000bf03070 */
[----:B------:R-:W-:-:S04]  /*79e0*/  LOP3.LUT R0, R88, 0xffff, RZ, 0xc0, !PT ;  /* 0x0000ffff58007812 */ /* 0x000fc800078ec0ff */
[----:B------:R-:W-:Y:S02]  /*79f0*/  SHF.R.U32.HI R0, RZ, 0x8, R0 ;  /* 0x00000008ff007819 */ /* 0x000fe40000011600 */
[----:B-1----:R-:W-:Y:S02]  /*7a00*/  F2FP.BF16.F32.PACK_AB R201, R14, R9 ;  /* 0x000000090ec9723e */ /* 0x002fe400000010ff */
[----:B------:R-:W-:-:S03]  /*7a10*/  LOP3.LUT R0, R0, 0xffff, RZ, 0xc0, !PT ;  /* 0x0000ffff00007812 */ /* 0x000fc600078ec0ff */
[----:B------:R-:W-:Y:S01]  /*7a20*/  @!P0 HFMA2.BF16_V2 R219, -RZ.H0_H0, RZ.H0_H0, -R201.H0_H0 ;  /* 0x200000ffffdb8231 */ /* 0x000fe200003409c9 */
[----:B------:R-:W-:-:S04]  /*7a30*/  PRMT R7, R201, 0x7610, R7 ;  /* 0x00007610c9077816 */ /* 0x000fc80000000007 */
[----:B------:R-:W-:Y:S02]  /*7a40*/  @!P0 PRMT R7, R219, 0x5410, RZ ;  /* 0x00005410db078816 */ /* 0x000fe400000000ff */
[----:B------:R-:W-:Y:S02]  /*7a50*/  ISETP.LE.U32.AND P0, PT, R0, UR6, PT ;  /* 0x0000000600007c0c */ /* 0x000fe4000bf03070 */
[----:B------:R-:W-:Y:S01]  /*7a60*/  LOP3.LUT R6, R6, UR12, R3, 0x96, !PT ;  /* 0x0000000c06067c12 */ /* 0x000fe2000f8e9603 */
[----:B------:R-:W-:Y:S02]  /*7a70*/  IMAD.MOV.U32 R3, RZ, RZ, R15 ;  /* 0x000000ffff037224 */ /* 0x000fe400078e000f */
[----:B------:R-:W-:Y:S02]  /*7a80*/  FADD.FTZ R4, R94, R12 ;  /* 0x0000000c5e047221 */ /* 0x000fe40000010000 */
[----:B------:R1:W-:Y:S01]  /*7a90*/  MUFU.EX2 R12, R67 ;  /* 0x00000043000c7308 */ /* 0x0003e20000000800 */
[----:B------:R-:W-:Y:S05]  /*7aa0*/  STL [R1+0x340], R188 ;  /* 0x000340bc01007387 */ /* 0x000fea0000100800 */
[----:B------:R-:W-:-:S02]  /*7ab0*/  @!P0 HFMA2.BF16_V2 R218, -RZ.H0_H0, RZ.H0_H0, -R201.H1_H1 ;  /* 0x200000ffffda8231 */ /* 0x000fc400003609c9 */
[----:B-1----:R-:W-:Y:S02]  /*7ac0*/  IMAD.MOV.U32 R67, RZ, RZ, R3 ;  /* 0x000000ffff437224 */ /* 0x002fe400078e0003 */
[----:B------:R-:W-:Y:S01]  /*7ad0*/  FADD.FTZ R3, R50, R13 ;  /* 0x0000000d32037221 */ /* 0x000fe20000010000 */
[----:B------:R1:W-:Y:S03]  /*7ae0*/  STL [R1+0x344], R187 ;  /* 0x000344bb01007387 */ /* 0x0003e60000100800 */
[----:B------:R-:W-:-:S04]  /*7af0*/  FADD.FTZ R3, R60, R3 ;  /* 0x000000033c037221 */ /* 0x000fc80000010000 */
[----:B------:R-:W-:Y:S01]  /*7b00*/  FADD.FTZ R3, R63, R3 ;  /* 0x000000033f037221 */ /* 0x000fe20000010000 */
[----:B------:R2:W-:Y:S01]  /*7b10*/  STL [R1+0x110], R7 ;  /* 0x0001100701007387 */ /* 0x0005e20000100800 */
[----:B------:R-:W-:Y:S02]  /*7b20*/  IMAD.MOV.U32 R63, RZ, RZ, R251 ;  /* 0x000000ffff3f7224 */ /* 0x000fe400078e00fb */
[----:B------:R-:W-:Y:S01]  /*7b30*/  FADD.FTZ R3, R62, R3 ;  /* 0x000000033e037221 */ /* 0x000fe20000010000 */
[----:B------:R-:W-:Y:S01]  /*7b40*/  IMAD.MOV.U32 R62, RZ, RZ, R250 ;  /* 0x000000ffff3e7224 */ /* 0x000fe200078e00fa */
[----:B-1----:R-:W-:Y:S02]  /*7b50*/  PRMT R187, R201, 0x7632, R187 ;  /* 0x00007632c9bb7816 */ /* 0x002fe400000000bb */
[----:B------:R-:W-:-:S05]  /*7b60*/  @!P0 PRMT R187, R218, 0x5410, RZ ;  /* 0x00005410dabb8816 */ /* 0x000fca00000000ff */
[----:B------:R1:W-:Y:S04]  /*7b70*/  STL [R1+0x348], R187 ;  /* 0x000348bb01007387 */ /* 0x0003e80000100800 */
[----:B------:R3:W4:Y:S01]  /*7b80*/  LDL.LU.64 R250, [R1+0x390] ;  /* 0x0003900001fa7983 */ /* 0x0007220000300a00 */
[----:B------:R-:W-:Y:S01]  /*7b90*/  PRMT R0, R88, 0x7632, R0 ;  /* 0x0000763258007816 */ /* 0x000fe20000000000 */
[----:B------:R-:W-:Y:S02]  /*7ba0*/  FADD.FTZ R5, R76, R10 ;  /* 0x0000000a4c057221 */ /* 0x000fe40000010000 */
[----:B------:R-:W2:Y:S01]  /*7bb0*/  MUFU.EX2 R10, R66 ;  /* 0x00000042000a7308 */ /* 0x000ea20000000800 */
[----:B------:R-:W-:-:S04]  /*7bc0*/  LOP3.LUT R0, R0, 0xff, RZ, 0xc0, !PT ;  /* 0x000000ff00007812 */ /* 0x000fc800078ec0ff */
[----:B------:R-:W-:Y:S02]  /*7bd0*/  ISETP.LE.U32.AND P0, PT, R0, UR6, PT ;  /* 0x0000000600007c0c */ /* 0x000fe4000bf03070 */
[----:B------:R-:W-:Y:S02]  /*7be0*/  SHF.R.U32.HI R0, RZ, 0x18, R88 ;  /* 0x00000018ff007819 */ /* 0x000fe40000011658 */
[----:B--2---:R-:W-:-:S09]  /*7bf0*/  F2FP.BF16.F32.PACK_AB R200, R12, R10 ;  /* 0x0000000a0cc8723e */ /* 0x004fd200000010ff */
[----:B------:R-:W-:Y:S01]  /*7c00*/  @!P0 HFMA2.BF16_V2 R222, -RZ.H0_H0, RZ.H0_H0, -R200.H0_H0 ;  /* 0x200000ffffde8231 */ /* 0x000fe200003409c8 */
[----:B------:R-:W-:-:S04]  /*7c10*/  PRMT R188, R200, 0x7610, R188 ;  /* 0x00007610c8bc7816 */ /* 0x000fc800000000bc */
[----:B------:R-:W-:Y:S02]  /*7c20*/  @!P0 PRMT R188, R222, 0x5410, RZ ;  /* 0x00005410debc8816 */ /* 0x000fe400000000ff */
[----:B------:R-:W-:Y:S01]  /*7c30*/  ISETP.LE.U32.AND P0, PT, R0, UR6, PT ;  /* 0x0000000600007c0c */ /* 0x000fe2000bf03070 */
[----:B------:R-:W-:Y:S02]  /*7c40*/  IMAD.MOV.U32 R70, RZ, RZ, R46 ;  /* 0x000000ffff467224 */ /* 0x000fe400078e002e */
[----:B------:R-:W-:Y:S02]  /*7c50*/  IMAD.MOV.U32 R46, RZ, RZ, R53 ;  /* 0x000000ffff2e7224 */ /* 0x000fe400078e0035 */
[----:B------:R-:W-:Y:S02]  /*7c60*/  IMAD.MOV.U32 R53, RZ, RZ, R29 ;  /* 0x000000ffff357224 */ /* 0x000fe400078e001d */
[----:B------:R-:W-:Y:S02]  /*7c70*/  IMAD.MOV.U32 R0, RZ, RZ, R80 ;  /* 0x000000ffff007224 */ /* 0x000fe400078e0050 */
[----:B------:R-:W-:Y:S01]  /*7c80*/  IMAD.MOV.U32 R29, RZ, RZ, R30 ;  /* 0x000000ffff1d7224 */ /* 0x000fe200078e001e */
[----:B------:R-:W-:Y:S01]  /*7c90*/  MUFU.EX2 R15, R131 ;  /* 0x00000083000f7308 */ /* 0x000fe20000000800 */
[----:B------:R-:W-:-:S02]  /*7ca0*/  IMAD.MOV.U32 R30, RZ, RZ, R17 ;  /* 0x000000ffff1e7224 */ /* 0x000fc400078e0011 */
[----:B------:R-:W-:Y:S01]  /*7cb0*/  @!P0 HFMA2.BF16_V2 R221, -RZ.H0_H0, RZ.H0_H0, -R200.H1_H1 ;  /* 0x200000ffffdd8231 */ /* 0x000fe200003609c8 */
[----:B------:R-:W2:Y:S01]  /*7cc0*/  MUFU.EX2 R17, R129 ;  /* 0x0000008100117308 */ /* 0x000ea20000000800 */
[----:B------:R-:W-:Y:S02]  /*7cd0*/  LOP3.LUT R0, R0, 0xff, RZ, 0xc0, !PT ;  /* 0x000000ff00007812 */ /* 0x000fe400078ec0ff */
[----:B------:R-:W-:Y:S02]  /*7ce0*/  PRMT R134, R200, 0x7632, R134 ;  /* 0x00007632c8867816 */ /* 0x000fe40000000086 */
[----:B------:R-:W-:Y:S02]  /*7cf0*/  @!P0 PRMT R134, R221, 0x5410, RZ ;  /* 0x00005410dd868816 */ /* 0x000fe400000000ff */
[----:B------:R-:W-:Y:S02]  /*7d00*/  ISETP.LE.U32.AND P0, PT, R0, UR6, PT ;  /* 0x0000000600007c0c */ /* 0x000fe4000bf03070 */
[----:B--2---:R-:W-:-:S02]  /*7d10*/  F2FP.BF16.F32.PACK_AB R199, R17, R15 ;  /* 0x0000000f11c7723e */ /* 0x004fc400000010ff */
[----:B------:R-:W-:-:S09]  /*7d20*/  PRMT R0, R80, 0x7771, RZ ;  /* 0x0000777150007816 */ /* 0x000fd200000000ff */
[----:B------:R-:W-:Y:S01]  /*7d30*/  @!P0 HFMA2.BF16_V2 R224, -RZ.H0_H0, RZ.H0_H0, -R199.H0_H0 ;  /* 0x200000ffffe08231 */ /* 0x000fe200003409c7 */
[----:B------:R-:W-:-:S04]  /*7d40*/  PRMT R135, R199, 0x7610, R135 ;  /* 0x00007610c7877816 */ /* 0x000fc80000000087 */
[----:B------:R-:W-:Y:S02]  /*7d50*/  @!P0 PRMT R135, R224, 0x5410, RZ ;  /* 0x00005410e0878816 */ /* 0x000fe400000000ff */
[----:B------:R-:W-:Y:S01]  /*7d60*/  ISETP.GT.U32.AND P0, PT, R0, UR6, PT ;  /* 0x0000000600007c0c */ /* 0x000fe2000bf04070 */
[----:B------:R-:W-:Y:S02]  /*7d70*/  IMAD.MOV.U32 R66, RZ, RZ, R2 ;  /* 0x000000ffff427224 */ /* 0x000fe400078e0002 */
[----:B------:R-:W-:Y:S01]  /*7d80*/  FADD.FTZ R2, R58, R11 ;  /* 0x0000000b3a027221 */ /* 0x000fe20000010000 */
[----:B------:R-:W-:Y:S01]  /*7d90*/  MUFU.EX2 R13, R73 ;  /* 0x00000049000d7308 */ /* 0x000fe20000000800 */
[----:B------:R-:W-:-:S03]  /*7da0*/  PRMT R0, R80, 0x7772, RZ ;  /* 0x0000777250007816 */ /* 0x000fc600000000ff */
[----:B------:R-:W2:Y:S01]  /*7db0*/  MUFU.EX2 R11, R71 ;  /* 0x00000047000b7308 */ /* 0x000ea20000000800 */
[----:B------:R-:W-:-:S04]  /*7dc0*/  PRMT R137, R199, 0x7632, R137 ;  /* 0x00007632c7897816 */ /* 0x000fc80000000089 */
[----:B------:R-:W-:-:S05]  /*7dd0*/  @P0 HFMA2.BF16_V2 R225, -RZ.H0_H0, RZ.H0_H0, -R199.H1_H1 ;  /* 0x200000ffffe10231 */ /* 0x000fca00003609c7 */
[----:B------:R-:W-:Y:S02]  /*7de0*/  @P0 PRMT R137, R225, 0x5410, RZ ;  /* 0x00005410e1890816 */ /* 0x000fe400000000ff */
[----:B------:R-:W-:Y:S02]  /*7df0*/  ISETP.GT.U32.AND P0, PT, R0, UR6, PT ;  /* 0x0000000600007c0c */ /* 0x000fe4000bf04070 */
[----:B--2---:R-:W-:Y:S02]  /*7e00*/  F2FP.BF16.F32.PACK_AB R198, R13, R11 ;  /* 0x0000000b0dc6723e */ /* 0x004fe400000010ff */
[----:B------:R-:W-:Y:S02]  /*7e10*/  PRMT R0, R80, 0x7773, RZ ;  /* 0x0000777350007816 */ /* 0x000fe400000000ff */
[----:B------:R-:W-:-:S07]  /*7e20*/  PRMT R136, R198, 0x7610, R136 ;  /* 0x00007610c6887816 */ /* 0x000fce0000000088 */
[----:B------:R-:W-:Y:S02]  /*7e30*/  @P0 HFMA2.BF16_V2 R226, -RZ.H0_H0, RZ.H0_H0, -R198.H0_H0 ;  /* 0x200000ffffe20231 */ /* 0x000fe400003409c6 */
[----:B------:R-:W-:-:S03]  /*7e40*/  IMAD.MOV.U32 R16, RZ, RZ, R72 ;  /* 0x000000ffff107224 */ /* 0x000fc600078e0048 */
[----:B------:R-:W-:Y:S02]  /*7e50*/  @P0 PRMT R136, R226, 0x5410, RZ ;  /* 0x00005410e2880816 */ /* 0x000fe400000000ff */
[----:B------:R-:W-:Y:S01]  /*7e60*/  ISETP.GT.U32.AND P0, PT, R0, UR6, PT ;  /* 0x0000000600007c0c */ /* 0x000fe2000bf04070 */
[----:B------:R-:W-:Y:S02]  /*7e70*/  IMAD.MOV.U32 R72, RZ, RZ, R66 ;  /* 0x000000ffff487224 */ /* 0x000fe400078e0042 */
[----:B------:R-:W-:Y:S02]  /*7e80*/  IMAD.MOV.U32 R73, RZ, RZ, R67 ;  /* 0x000000ffff497224 */ /* 0x000fe400078e0043 */
[----:B------:R-:W-:Y:S02]  /*7e90*/  IMAD.MOV.U32 R67, RZ, RZ, R87 ;  /* 0x000000ffff437224 */ /* 0x000fe400078e0057 */
[----:B------:R-:W-:Y:S02]  /*7ea0*/  IMAD.MOV.U32 R66, RZ, RZ, R86 ;  /* 0x000000ffff427224 */ /* 0x000fe400078e0056 */
[----:B------:R-:W-:-:S02]  /*7eb0*/  IMAD.MOV.U32 R61, RZ, RZ, R16 ;  /* 0x000000ffff3d7224 */ /* 0x000fc400078e0010 */
[----:B------:R-:W-:Y:S01]  /*7ec0*/  IMAD.MOV.U32 R94, RZ, RZ, R24 ;  /* 0x000000ffff5e7224 */ /* 0x000fe200078e0018 */
[----:B------:R-:W-:Y:S01]  /*7ed0*/  MUFU.EX2 R16, R102 ;  /* 0x0000006600107308 */ /* 0x000fe20000000800 */
[----:B------:R-:W-:-:S03]  /*7ee0*/  IMAD.WIDE.U32 R86, R6, -0x2daee0ad, RZ ;  /* 0xd2511f5306567825 */ /* 0x000fc600078e00ff */
[----:B------:R-:W2:Y:S01]  /*7ef0*/  MUFU.EX2 R24, R99 ;  /* 0x0000006300187308 */ /* 0x000ea20000000800 */
[----:B------:R-:W-:Y:S01]  /*7f00*/  IMAD.MOV.U32 R52, RZ, RZ, R21 ;  /* 0x000000ffff347224 */ /* 0x000fe200078e0015 */
[----:B------:R-:W-:Y:S01]  /*7f10*/  LOP3.LUT R87, R8, UR9, R87, 0x96, !PT ;  /* 0x0000000908577c12 */ /* 0x000fe2000f8e9657 */
[----:B------:R-:W-:Y:S02]  /*7f20*/  IMAD.MOV.U32 R7, RZ, RZ, R22 ;  /* 0x000000ffff077224 */ /* 0x000fe400078e0016 */
[----:B------:R-:W-:Y:S01]  /*7f30*/  @P0 HFMA2.BF16_V2 R227, -RZ.H0_H0, RZ.H0_H0, -R198.H1_H1 ;  /* 0x200000ffffe30231 */ /* 0x000fe200003609c6 */
[----:B------:R-:W-:Y:S01]  /*7f40*/  MUFU.EX2 R21, R125 ;  /* 0x0000007d00157308 */ /* 0x000fe20000000800 */
[----:B------:R-:W-:-:S03]  /*7f50*/  LOP3.LUT R0, R87, 0xff, RZ, 0xc0, !PT ;  /* 0x000000ff57007812 */ /* 0x000fc600078ec0ff */
[----:B------:R-:W1:Y:S01]  /*7f60*/  MUFU.EX2 R22, R121 ;  /* 0x0000007900167308 */ /* 0x000e620000000800 */
[----:B------:R-:W-:Y:S02]  /*7f70*/  PRMT R42, R198, 0x7632, R42 ;  /* 0x00007632c62a7816 */ /* 0x000fe4000000002a */
[----:B------:R-:W-:Y:S02]  /*7f80*/  @P0 PRMT R42, R227, 0x5410, RZ ;  /* 0x00005410e32a0816 */ /* 0x000fe400000000ff */
[----:B------:R-:W-:Y:S02]  /*7f90*/  ISETP.LE.U32.AND P0, PT, R0, UR6, PT ;  /* 0x0000000600007c0c */ /* 0x000fe4000bf03070 */
[----:B--2---:R-:W-:-:S04]  /*7fa0*/  F2FP.BF16.F32.PACK_AB R0, R24, R16 ;  /* 0x000000101800723e */ /* 0x004fc800000010ff */
[C---:B------:R-:W-:Y:S02]  /*7fb0*/  PRMT R169, R0.reuse, 0x7610, R169 ;  /* 0x0000761000a97816 */ /* 0x040fe400000000a9 */
[----:B------:R-:W-:Y:S02]  /*7fc0*/  PRMT R168, R0, 0x7632, R168 ;  /* 0x0000763200a87816 */ /* 0x000fe400000000a8 */
[----:B------:R-:W-:Y:S02]  /*7fd0*/  LOP3.LUT R0, R87, 0xffff, RZ, 0xc0, !PT ;  /* 0x0000ffff57007812 */ /* 0x000fe400078ec0ff */
[----:B-1----:R-:W-:Y:S02]  /*7fe0*/  F2FP.BF16.F32.PACK_AB R204, R22, R21 ;  /* 0x0000001516cc723e */ /* 0x002fe400000010ff */
[----:B------:R-:W-:-:S03]  /*7ff0*/  SHF.R.U32.HI R0, RZ, 0x8, R0 ;  /* 0x00000008ff007819 */ /* 0x000fc60000011600 */
[----:B------:R-:W-:Y:S01]  /*8000*/  @!P0 HFMA2.BF16_V2 R229, -RZ.H0_H0, RZ.H0_H0, -R204.H0_H0 ;  /* 0x200000ffffe58231 */ /* 0x000fe200003409cc */
[----:B------:R-:W-:Y:S02]  /*8010*/  LOP3.LUT R0, R0, 0xffff, RZ, 0xc0, !PT ;  /* 0x0000ffff00007812 */ /* 0x000fe400078ec0ff */
[----:B------:R-:W-:Y:S02]  /*8020*/  PRMT R39, R204, 0x7610, R39 ;  /* 0x00007610cc277816 */ /* 0x000fe40000000027 */
[----:B------:R-:W-:Y:S02]  /*8030*/  @!P0 PRMT R39, R229, 0x5410, RZ ;  /* 0x00005410e5278816 */ /* 0x000fe400000000ff */
[----:B------:R-:W-:Y:S01]  /*8040*/  ISETP.LE.U32.AND P0, PT, R0, UR6, PT ;  /* 0x0000000600007c0c */ /* 0x000fe2000bf03070 */
[----:B------:R-:W-:Y:S02]  /*8050*/  IMAD.MOV.U32 R55, RZ, RZ, R27 ;  /* 0x000000ffff377224 */ /* 0x000fe400078e001b */
[----:B------:R-:W-:-:S02]  /*8060*/  @!P2 HFMA2.BF16_V2 R230, -RZ.H0_H0, RZ.H0_H0, -R169.H0_H0 ;  /* 0x200000ffffe6a231 */ /* 0x000fc400003409a9 */
[----:B------:R-:W-:Y:S01]  /*8070*/  IMAD.MOV.U32 R27, RZ, RZ, R31 ;  /* 0x000000ffff1b7224 */ /* 0x000fe200078e001f */
[----:B------:R-:W-:Y:S01]  /*8080*/  SHF.R.U32.HI R0, RZ, 0x18, R91 ;  /* 0x00000018ff007819 */ /* 0x000fe2000001165b */
[----:B------:R-:W-:Y:S01]  /*8090*/  IMAD.MOV.U32 R45, RZ, RZ, R28 ;  /* 0x000000ffff2d7224 */ /* 0x000fe200078e001c */
[----:B------:R-:W-:Y:S01]  /*80a0*/  MUFU.EX2 R31, R146 ;  /* 0x00000092001f7308 */ /* 0x000fe20000000800 */
[----:B------:R-:W-:Y:S01]  /*80b0*/  IMAD.MOV.U32 R68, RZ, RZ, R236 ;  /* 0x000000ffff447224 */ /* 0x000fe200078e00ec */
[----:B------:R-:W-:Y:S02]  /*80c0*/  PRMT R236, R169, 0x5410, R168 ;  /* 0x00005410a9ec7816 */ /* 0x000fe400000000a8 */
[----:B------:R-:W1:Y:S01]  /*80d0*/  MUFU.EX2 R28, R100 ;  /* 0x00000064001c7308 */ /* 0x000e620000000800 */
[----:B------:R-:W-:Y:S02]  /*80e0*/  @!P2 PRMT R169, R230, 0x5410, RZ ;  /* 0x00005410e6a9a816 */ /* 0x000fe400000000ff */
[----:B------:R-:W-:-:S02]  /*80f0*/  ISETP.LE.U32.AND P2, PT, R0, UR6, PT ;  /* 0x0000000600007c0c */ /* 0x000fc4000bf43070 */
[----:B------:R-:W-:Y:S01]  /*8100*/  PRMT R0, R87, 0x7632, R0 ;  /* 0x0000763257007816 */ /* 0x000fe20000000000 */
[----:B------:R-:W-:Y:S01]  /*8110*/  @!P0 HFMA2.BF16_V2 R233, -RZ.H0_H0, RZ.H0_H0, -R204.H1_H1 ;  /* 0x200000ffffe98231 */ /* 0x000fe200003609cc */
[----:B------:R-:W-:Y:S02]  /*8120*/  PRMT R220, R204, 0x7632, R220 ;  /* 0x00007632ccdc7816 */ /* 0x000fe400000000dc */
[----:B------:R-:W-:Y:S01]  /*8130*/  LOP3.LUT R0, R0, 0xff, RZ, 0xc0, !PT ;  /* 0x000000ff00007812 */ /* 0x000fe200078ec0ff */
[----:B------:R-:W-:Y:S01]  /*8140*/  IMAD.MOV.U32 R76, RZ, RZ, R18 ;  /* 0x000000ffff4c7224 */ /* 0x000fe200078e0012 */
[----:B------:R-:W-:Y:S02]  /*8150*/  @!P0 PRMT R220, R233, 0x5410, RZ ;  /* 0x00005410e9dc8816 */ /* 0x000fe400000000ff */
[----:B------:R-:W-:Y:S01]  /*8160*/  ISETP.LE.U32.AND P0, PT, R0, UR6, PT ;  /* 0x0000000600007c0c */ /* 0x000fe2000bf03070 */
[----:B------:R-:W-:Y:S01]  /*8170*/  IMAD.MOV.U32 R50, RZ, RZ, R67 ;  /* 0x000000ffff327224 */ /* 0x000fe200078e0043 */
[----:B-1----:R-:W-:Y:S01]  /*8180*/  F2FP.BF16.F32.PACK_AB R0, R31, R28 ;  /* 0x0000001c1f00723e */ /* 0x002fe200000010ff */
[----:B------:R-:W-:-:S02]  /*8190*/  IMAD.MOV.U32 R67, RZ, RZ, R76 ;  /* 0x000000ffff437224 */ /* 0x000fc400078e004c */
[----:B------:R-:W-:Y:S01]  /*81a0*/  IMAD.MOV.U32 R76, RZ, RZ, R94 ;  /* 0x000000ffff4c7224 */ /* 0x000fe200078e005e */
[C---:B------:R-:W-:Y:S01]  /*81b0*/  PRMT R181, R0.reuse, 0x7610, R181 ;  /* 0x0000761000b57816 */ /* 0x040fe200000000b5 */
[----:B------:R-:W-:Y:S02]  /*81c0*/  IMAD.MOV.U32 R94, RZ, RZ, R7 ;  /* 0x000000ffff5e7224 */ /* 0x000fe400078e0007 */
[----:B------:R-:W-:Y:S02]  /*81d0*/  IMAD.MOV.U32 R7, RZ, RZ, R52 ;  /* 0x000000ffff077224 */ /* 0x000fe400078e0034 */
[----:B------:R-:W-:Y:S02]  /*81e0*/  IMAD.MOV.U32 R52, RZ, RZ, R45 ;  /* 0x000000ffff347224 */ /* 0x000fe400078e002d */
[----:B------:R-:W-:Y:S01]  /*81f0*/  IMAD.MOV.U32 R45, RZ, RZ, R61 ;  /* 0x000000ffff2d7224 */ /* 0x000fe200078e003d */
[----:B------:R-:W-:Y:S01]  /*8200*/  PRMT R180, R0, 0x7632, R180 ;  /* 0x0000763200b47816 */ /* 0x000fe200000000b4 */
[----:B------:R-:W-:-:S02]  /*8210*/  IMAD.MOV.U32 R61, RZ, RZ, R46 ;  /* 0x000000ffff3d7224 */ /* 0x000fc400078e002e */
[----:B------:R-:W-:Y:S02]  /*8220*/  IMAD.MOV.U32 R46, RZ, RZ, R53 ;  /* 0x000000ffff2e7224 */ /* 0x000fe400078e0035 */
[----:B------:R-:W-:Y:S02]  /*8230*/  IMAD.MOV.U32 R53, RZ, RZ, R29 ;  /* 0x000000ffff357224 */ /* 0x000fe400078e001d */
[----:B------:R-:W-:Y:S02]  /*8240*/  IMAD.MOV.U32 R29, RZ, RZ, R30 ;  /* 0x000000ffff1d7224 */ /* 0x000fe400078e001e */
[----:B------:R-:W-:Y:S01]  /*8250*/  IMAD.MOV.U32 R30, RZ, RZ, R238 ;  /* 0x000000ffff1e7224 */ /* 0x000fe200078e00ee */
[----:B------:R-:W-:Y:S01]  /*8260*/  PRMT R238, R181, 0x5410, R180 ;  /* 0x00005410b5ee7816 */ /* 0x000fe200000000b4 */
[----:B----4-:R-:W-:Y:S02]  /*8270*/  @!P2 HFMA2.BF16_V2 R251, -RZ.H0_H0, RZ.H0_H0, -R168.H0_H0 ;  /* 0x200000fffffba231 */ /* 0x010fe400003409a8 */
[----:B------:R-:W-:-:S03]  /*8280*/  @!P1 HFMA2.BF16_V2 R250, -RZ.H0_H0, RZ.H0_H0, -R181.H0_H0 ;  /* 0x200000fffffa9231 */ /* 0x000fc600003409b5 */
[----:B------:R-:W-:Y:S01]  /*8290*/  @!P2 PRMT R168, R251, 0x5410, RZ ;  /* 0x00005410fba8a816 */ /* 0x000fe200000000ff */
[----:B------:R-:W-:Y:S01]  /*82a0*/  IMAD.MOV.U32 R251, RZ, RZ, R153 ;  /* 0x000000fffffb7224 */ /* 0x000fe200078e0099 */
[----:B------:R-:W-:Y:S01]  /*82b0*/  @!P1 PRMT R181, R250, 0x5410, RZ ;  /* 0x00005410fab59816 */ /* 0x000fe200000000ff */
[----:B------:R-:W-:Y:S02]  /*82c0*/  IMAD.MOV.U32 R250, RZ, RZ, R152 ;  /* 0x000000fffffa7224 */ /* 0x000fe400078e0098 */
[----:B------:R-:W2:Y:S04]  /*82d0*/  LDL.LU.64 R152, [R1+0x388] ;  /* 0x0003880001987983 */ /* 0x000ea80000300a00 */
[----:B------:R3:W4:Y:S01]  /*82e0*/  LDL.LU.S16 R60, [R1+0x8] ;  /* 0x00000800013c7983 */ /* 0x0007220000300600 */
[----:B------:R-:W-:Y:S01]  /*82f0*/  IMAD.MOV.U32 R187, RZ, RZ, R19 ;  /* 0x000000ffffbb7224 */ /* 0x000fe200078e0013 */
[----:B------:R-:W-:Y:S04]  /*8300*/  MUFU.EX2 R18, R149 ;  /* 0x0000009500127308 */ /* 0x000fe80000000800 */
[----:B------:R-:W1:Y:S01]  /*8310*/  MUFU.EX2 R19, R148 ;  /* 0x0000009400137308 */ /* 0x000e620000000800 */
[----:B------:R-:W-:-:S02]  /*8320*/  SHF.R.U32.HI R0, RZ, 0x18, R87 ;  /* 0x00000018ff007819 */ /* 0x000fc40000011657 */
[----:B-1----:R-:W-:-:S05]  /*8330*/  F2FP.BF16.F32.PACK_AB R202, R19, R18 ;  /* 0x0000001213ca723e */ /* 0x002fca00000010ff */
[----:B------:R-:W-:Y:S01]  /*8340*/  @!P0 HFMA2.BF16_V2 R249, -RZ.H0_H0, RZ.H0_H0, -R202.H0_H0 ;  /* 0x200000fffff98231 */ /* 0x000fe200003409ca */
[----:B------:R-:W-:-:S04]  /*8350*/  PRMT R207, R202, 0x7610, R207 ;  /* 0x00007610cacf7816 */ /* 0x000fc800000000cf */
[----:B------:R-:W-:Y:S02]  /*8360*/  @!P0 PRMT R207, R249, 0x5410, RZ ;  /* 0x00005410f9cf8816 */ /* 0x000fe400000000ff */
[----:B------:R-:W-:Y:S02]  /*8370*/  ISETP.LE.U32.AND P0, PT, R0, UR6, PT ;  /* 0x0000000600007c0c */ /* 0x000fe4000bf03070 */
[----:B------:R-:W-:-:S04]  /*8380*/  PRMT R0, R84, 0x7771, RZ ;  /* 0x0000777154007816 */ /* 0x000fc800000000ff */
[----:B------:R-:W-:Y:S02]  /*8390*/  ISETP.GT.U32.AND P2, PT, R0, UR6, PT ;  /* 0x0000000600007c0c */ /* 0x000fe4000bf44070 */
[----:B------:R-:W-:Y:S01]  /*83a0*/  PRMT R0, R84, 0x7772, RZ ;  /* 0x0000777254007816 */ /* 0x000fe200000000ff */
[----:B------:R-:W-:Y:S01]  /*83b0*/  FADD.FTZ R5, R79, R5 ;  /* 0x000000054f057221 */ /* 0x000fe20000010000 */
[----:B------:R-:W-:Y:S02]  /*83c0*/  IMAD.MOV.U32 R129, RZ, RZ, R76 ;  /* 0x000000ffff817224 */ /* 0x000fe400078e004c */
[----:B------:R-:W-:Y:S01]  /*83d0*/  ISETP.GT.U32.AND P1, PT, R0, UR6, PT ;  /* 0x0000000600007c0c */ /* 0x000fe2000bf24070 */
[----:B------:R-:W-:Y:S02]  /*83e0*/  IMAD.MOV.U32 R0, RZ, RZ, R86 ;  /* 0x000000ffff007224 */ /* 0x000fe400078e0056 */
[----:B------:R-:W-:Y:S02]  /*83f0*/  IMAD.MOV.U32 R79, RZ, RZ, R52 ;  /* 0x000000ffff4f7224 */ /* 0x000fe400078e0034 */
[----:B------:R-:W-:-:S02]  /*8400*/  @!P0 HFMA2.BF16_V2 R252, -RZ.H0_H0, RZ.H0_H0, -R202.H1_H1 ;  /* 0x200000fffffc8231 */ /* 0x000fc400003609ca */
[----:B------:R-:W-:Y:S02]  /*8410*/  IMAD.MOV.U32 R76, RZ, RZ, R30 ;  /* 0x000000ffff4c7224 */ /* 0x000fe400078e001e */
[----:B------:R-:W-:Y:S01]  /*8420*/  IMAD.MOV.U32 R52, RZ, RZ, R26 ;  /* 0x000000ffff347224 */ /* 0x000fe200078e001a */
[----:B------:R-:W-:Y:S01]  /*8430*/  MUFU.EX2 R30, R113 ;  /* 0x00000071001e7308 */ /* 0x000fe20000000800 */
[----:B------:R-:W-:-:S03]  /*8440*/  LOP3.LUT R0, R0, 0xff, RZ, 0xc0, !PT ;  /* 0x000000ff00007812 */ /* 0x000fc600078ec0ff */
[----:B------:R-:W1:Y:S01]  /*8450*/  MUFU.EX2 R26, R115 ;  /* 0x00000073001a7308 */ /* 0x000e620000000800 */
[----:B------:R-:W-:Y:S02]  /*8460*/  PRMT R249, R202, 0x7632, R249 ;  /* 0x00007632caf97816 */ /* 0x000fe400000000f9 */
[----:B------:R-:W-:Y:S02]  /*8470*/  @!P0 PRMT R249, R252, 0x5410, RZ ;  /* 0x00005410fcf98816 */ /* 0x000fe400000000ff */
[----:B------:R-:W-:Y:S01]  /*8480*/  ISETP.LE.U32.AND P0, PT, R0, UR6, PT ;  /* 0x0000000600007c0c */ /* 0x000fe2000bf03070 */
[----:B------:R-:W-:Y:S01]  /*8490*/  FADD.FTZ R4, R112, R4 ;  /* 0x0000000470047221 */ /* 0x000fe20000010000 */
[----:B------:R-:W-:Y:S01]  /*84a0*/  FADD.FTZ R2, R54, R2 ;  /* 0x0000000236027221 */ /* 0x000fe20000010000 */
[----:B------:R-:W-:Y:S02]  /*84b0*/  FADD.FTZ R6, R101, R5 ;  /* 0x0000000565067221 */ /* 0x000fe40000010000 */
[----:B------:R-:W-:Y:S01]  /*84c0*/  FADD.FTZ R4, R123, R4 ;  /* 0x000000047b047221 */ /* 0x000fe20000010000 */
[----:B------:R-:W-:Y:S01]  /*84d0*/  FADD.FTZ R5, R57, R2 ;  /* 0x0000000239057221 */ /* 0x000fe20000010000 */
[----:B-1----:R-:W-:-:S02]  /*84e0*/  F2FP.BF16.F32.PACK_AB R149, R30, R26 ;  /* 0x0000001a1e95723e */ /* 0x002fc400000010ff */
[----:B------:R-:W-:Y:S01]  /*84f0*/  FADD.FTZ R2, R110, R4 ;  /* 0x000000046e027221 */ /* 0x000fe20000010000 */
[----:B------:R-:W-:Y:S01]  /*8500*/  FADD.FTZ R5, R59, R5 ;  /* 0x000000053b057221 */ /* 0x000fe20000010000 */
[----:B------:R-:W-:Y:S02]  /*8510*/  IMAD.MOV.U32 R58, RZ, RZ, R7 ;  /* 0x000000ffff3a7224 */ /* 0x000fe400078e0007 */
[----:B------:R-:W-:Y:S01]  /*8520*/  FADD.FTZ R3, R65, R3 ;  /* 0x0000000341037221 */ /* 0x000fe20000010000 */
[----:B------:R-:W-:Y:S01]  /*8530*/  FADD.FTZ R7, R117, R2 ;  /* 0x0000000275077221 */ /* 0x000fe20000010000 */
[----:B------:R-:W-:Y:S01]  /*8540*/  FADD.FTZ R2, R64, R5 ;  /* 0x0000000540027221 */ /* 0x000fe20000010000 */
[----:B------:R-:W-:Y:S02]  /*8550*/  IMAD.MOV.U32 R64, RZ, RZ, R242 ;  /* 0x000000ffff407224 */ /* 0x000fe400078e00f2 */
[----:B------:R-:W-:Y:S02]  /*8560*/  IMAD.MOV.U32 R65, RZ, RZ, R243 ;  /* 0x000000ffff417224 */ /* 0x000fe400078e00f3 */
[----:B------:R-:W3:Y:S01]  /*8570*/  LDL.LU.64 R242, [R1+0x380] ;  /* 0x0003800001f27983 */ /* 0x000ee20000300a00 */
[----:B----4-:R-:W-:-:S05]  /*8580*/  @!P0 HFMA2.BF16_V2 R60, -RZ.H0_H0, RZ.H0_H0, -R149.H0_H0 ;  /* 0x200000ffff3c8231 */ /* 0x010fca0000340995 */
[----:B------:R-:W-:Y:S02]  /*8590*/  PRMT R54, R60, 0x7610, R54 ;  /* 0x000076103c367816 */ /* 0x000fe40000000036 */
[----:B------:R1:W4:Y:S01]  /*85a0*/  LDL.LU.S16 R60, [R1+0x10] ;  /* 0x00001000013c7983 */ /* 0x0003220000300600 */
[----:B------:R-:W-:Y:S02]  /*85b0*/  IMAD.MOV.U32 R112, RZ, RZ, R94 ;  /* 0x000000ffff707224 */ /* 0x000fe400078e005e */
[----:B------:R-:W-:Y:S02]  /*85c0*/  IMAD.MOV.U32 R94, RZ, RZ, R46 ;  /* 0x000000ffff5e7224 */ /* 0x000fe400078e002e */
[----:B------:R-:W-:Y:S02]  /*85d0*/  IMAD.MOV.U32 R131, RZ, RZ, R187 ;  /* 0x000000ffff837224 */ /* 0x000fe400078e00bb */
[----:B------:R-:W-:Y:S02]  /*85e0*/  IMAD.MOV.U32 R46, RZ, RZ, R53 ;  /* 0x000000ffff2e7224 */ /* 0x000fe400078e0035 */
[----:B------:R-:W-:-:S02]  /*85f0*/  IMAD.MOV.U32 R53, RZ, RZ, R29 ;  /* 0x000000ffff357224 */ /* 0x000fc400078e001d */
[----:B------:R-:W-:Y:S01]  /*8600*/  IMAD.MOV.U32 R187, RZ, RZ, R25 ;  /* 0x000000ffffbb7224 */ /* 0x000fe200078e0019 */
[----:B------:R-:W-:Y:S04]  /*8610*/  MUFU.EX2 R29, R98 ;  /* 0x00000062001d7308 */ /* 0x000fe80000000800 */
[----:B------:R-:W2:Y:S01]  /*8620*/  MUFU.EX2 R25, R95 ;  /* 0x0000005f00197308 */ /* 0x000ea20000000800 */
[----:B----4-:R-:W-:-:S05]  /*8630*/  @P2 HFMA2.BF16_V2 R60, -RZ.H0_H0, RZ.H0_H0, -R180.H0_H0 ;  /* 0x200000ffff3c2231 */ /* 0x010fca00003409b4 */
[----:B------:R-:W-:Y:S02]  /*8640*/  PRMT R8, R60, 0x7610, R8 ;  /* 0x000076103c087816 */ /* 0x000fe40000000008 */
[----:B------:R1:W4:Y:S01]  /*8650*/  LDL.LU.S16 R60, [R1+0xc] ;  /* 0x00000c00013c7983 */ /* 0x0003220000300600 */
[----:B--2---:R-:W-:-:S04]  /*8660*/  F2FP.BF16.F32.PACK_AB R0, R29, R25 ;  /* 0x000000191d00723e */ /* 0x004fc800000010ff */
[C---:B------:R-:W-:Y:S01]  /*8670*/  PRMT R177, R0.reuse, 0x7610, R177 ;  /* 0x0000761000b17816 */ /* 0x040fe200000000b1 */
[----:B------:R-:W-:Y:S01]  /*8680*/  FADD.FTZ R4, R103, R6 ;  /* 0x0000000667047221 */ /* 0x000fe20000010000 */
[----:B------:R-:W-:Y:S01]  /*8690*/  PRMT R178, R0, 0x7632, R178 ;  /* 0x0000763200b27816 */ /* 0x000fe200000000b2 */
[----:B------:R-:W-:Y:S02]  /*86a0*/  IMAD.MOV.U32 R71, RZ, RZ, R129 ;  /* 0x000000ffff477224 */ /* 0x000fe400078e0081 */
[----:B------:R-:W-:Y:S01]  /*86b0*/  FADD.FTZ R6, R119, R4 ;  /* 0x0000000477067221 */ /* 0x000fe20000010000 */
[----:B------:R-:W-:Y:S02]  /*86c0*/  IMAD.MOV.U32 R129, RZ, RZ, R131 ;  /* 0x000000ffff817224 */ /* 0x000fe400078e0083 */
[----:B------:R-:W-:Y:S02]  /*86d0*/  IMAD.MOV.U32 R131, RZ, RZ, R50 ;  /* 0x000000ffff837224 */ /* 0x000fe400078e0032 */
[----:B------:R-:W-:Y:S01]  /*86e0*/  IMAD.MOV.U32 R50, RZ, RZ, R187 ;  /* 0x000000ffff327224 */ /* 0x000fe200078e00bb */
[----:B------:R-:W-:-:S02]  /*86f0*/  PRMT R187, R177, 0x5410, R178 ;  /* 0x00005410b1bb7816 */ /* 0x000fc400000000b2 */
[----:B------:R-:W-:Y:S01]  /*8700*/  @P2 PRMT R180, R8, 0x5410, RZ ;  /* 0x0000541008b42816 */ /* 0x000fe200000000ff */
[----:B----4-:R-:W-:-:S05]  /*8710*/  @P1 HFMA2.BF16_V2 R60, -RZ.H0_H0, RZ.H0_H0, -R177.H0_H0 ;  /* 0x200000ffff3c1231 */ /* 0x010fca00003409b1 */
[----:B------:R-:W-:-:S04]  /*8720*/  PRMT R4, R60, 0x7610, R4 ;  /* 0x000076103c047816 */ /* 0x000fc80000000004 */
[----:B------:R-:W-:Y:S02]  /*8730*/  @P1 PRMT R177, R4, 0x5410, RZ ;  /* 0x0000541004b11816 */ /* 0x000fe400000000ff */
[----:B------:R1:W2:Y:S04]  /*8740*/  LDL.LU.S16 R4, [R1+0x14] ;  /* 0x0000140001047983 */ /* 0x0002a80000300600 */
[----:B------:R1:W4:Y:S01]  /*8750*/  LDL.LU.S16 R8, [R1+0x18] ;  /* 0x0000180001087983 */ /* 0x0003220000300600 */
[----:B------:R-:W-:Y:S02]  /*8760*/  PRMT R0, R86, 0x7771, RZ ;  /* 0x0000777156007816 */ /* 0x000fe400000000ff */
[----:B------:R-:W-:Y:S02]  /*8770*/  PRMT R233, R149, 0x7610, R233 ;  /* 0x0000761095e97816 */ /* 0x000fe400000000e9 */
[----:B------:R-:W-:Y:S01]  /*8780*/  @!P0 PRMT R233, R54, 0x5410, RZ ;  /* 0x0000541036e98816 */ /* 0x000fe200000000ff */
[----:B------:R-:W-:Y:S01]  /*8790*/  IMAD.MOV.U32 R54, RZ, RZ, R71 ;  /* 0x000000ffff367224 */ /* 0x000fe200078e0047 */
[----:B------:R-:W-:Y:S01]  /*87a0*/  ISETP.GT.U32.AND P1, PT, R0, UR6, PT ;  /* 0x0000000600007c0c */ /* 0x000fe2000bf24070 */
[----:B------:R-:W-:Y:S01]  /*87b0*/  IMAD.MOV.U32 R71, RZ, RZ, R50 ;  /* 0x000000ffff477224 */ /* 0x000fe200078e0032 */
[----:B------:R-:W-:Y:S01]  /*87c0*/  LOP3.LUT R0, R89, 0xff, RZ, 0xc0, !PT ;  /* 0x000000ff59007812 */ /* 0x000fe200078ec0ff */
[----:B------:R-:W-:-:S02]  /*87d0*/  IMAD.MOV.U32 R60, RZ, RZ, R76 ;  /* 0x000000ffff3c7224 */ /* 0x000fc400078e004c */
[----:B------:R-:W-:Y:S02]  /*87e0*/  IMAD.MOV.U32 R50, RZ, RZ, R94 ;  /* 0x000000ffff327224 */ /* 0x000fe400078e005e */
[----:B------:R-:W-:Y:S02]  /*87f0*/  IMAD.MOV.U32 R76, RZ, RZ, R27 ;  /* 0x000000ffff4c7224 */ /* 0x000fe400078e001b */
[----:B------:R-:W-:Y:S01]  /*8800*/  IMAD.MOV.U32 R94, RZ, RZ, R23 ;  /* 0x000000ffff5e7224 */ /* 0x000fe200078e0017 */
[----:B------:R-:W-:Y:S01]  /*8810*/  MUFU.EX2 R27, R143 ;  /* 0x0000008f001b7308 */ /* 0x000fe20000000800 */
[----:B------:R-:W-:-:S03]  /*8820*/  ISETP.LE.U32.AND P2, PT, R0, UR6, PT ;  /* 0x0000000600007c0c */ /* 0x000fc6000bf43070 */
[----:B------:R-:W3:Y:S01]  /*8830*/  MUFU.EX2 R23, R144 ;  /* 0x0000009000177308 */ /* 0x000ee20000000800 */
[----:B------:R-:W-:-:S04]  /*8840*/  PRMT R0, R86, 0x7772, RZ ;  /* 0x0000777256007816 */ /* 0x000fc800000000ff */
[----:B------:R-:W-:Y:S02]  /*8850*/  ISETP.GT.U32.AND P0, PT, R0, UR6, PT ;  /* 0x0000000600007c0c */ /* 0x000fe4000bf04070 */
[----:B---3--:R-:W-:-:S04]  /*8860*/  F2FP.BF16.F32.PACK_AB R148, R27, R23 ;  /* 0x000000171b94723e */ /* 0x008fc800000010ff */
[----:B------:R-:W-:-:S07]  /*8870*/  PRMT R229, R148, 0x7610, R229 ;  /* 0x0000761094e57816 */ /* 0x000fce00000000e5 */
[----:B----4-:R-:W-:-:S05]  /*8880*/  @P0 HFMA2.BF16_V2 R8, -RZ.H0_H0, RZ.H0_H0, -R148.H0_H0 ;  /* 0x200000ffff080231 */ /* 0x010fca0000340994 */
[----:B------:R-:W-:-:S04]  /*8890*/  PRMT R5, R8, 0x7610, R5 ;  /* 0x0000761008057816 */ /* 0x000fc80000000005 */
[----:B------:R-:W-:Y:S02]  /*88a0*/  @P0 PRMT R229, R5, 0x5410, RZ ;  /* 0x0000541005e50816 */ /* 0x000fe400000000ff */
[----:B------:R1:W3:Y:S01]  /*88b0*/  LDL.LU.S16 R5, [R1+0x1c] ;  /* 0x00001c0001057983 */ /* 0x0002e20000300600 */
[----:B--2---:R-:W-:Y:S02]  /*88c0*/  @P1 HFMA2.BF16_V2 R4, -RZ.H0_H0, RZ.H0_H0, -R149.H1_H1 ;  /* 0x200000ffff041231 */ /* 0x004fe40000360995 */
[--C-:B------:R-:W-:Y:S01]  /*88d0*/  FADD.FTZ R10, R10, R2.reuse ;  /* 0x000000020a0a7221 */ /* 0x100fe20000010000 */
[----:B------:R-:W-:Y:S02]  /*88e0*/  PRMT R0, R84, 0x7773, RZ ;  /* 0x0000777354007816 */ /* 0x000fe400000000ff */
[----:B------:R-:W-:Y:S02]  /*88f0*/  PRMT R2, R4, 0x7610, R2 ;  /* 0x0000761004027816 */ /* 0x000fe40000000002 */
[----:B------:R-:W-:-:S02]  /*8900*/  PRMT R230, R149, 0x7632, R230 ;  /* 0x0000763295e67816 */ /* 0x000fc400000000e6 */
[----:B------:R-:W-:Y:S02]  /*8910*/  @P1 PRMT R230, R2, 0x5410, RZ ;  /* 0x0000541002e61816 */ /* 0x000fe400000000ff */
[----:B------:R-:W-:Y:S01]  /*8920*/  ISETP.GT.U32.AND P1, PT, R0, UR6, PT ;  /* 0x0000000600007c0c */ /* 0x000fe2000bf24070 */
[----:B------:R-:W2:Y:S01]  /*8930*/  MUFU.EX2 R4, R152 ;  /* 0x0000009800047308 */ /* 0x000ea20000000800 */
[----:B------:R-:W-:-:S03]  /*8940*/  FADD.FTZ R9, R9, R3 ;  /* 0x0000000309097221 */ /* 0x000fc60000010000 */
[----:B------:R-:W4:Y:S08]  /*8950*/  MUFU.EX2 R3, R153 ;  /* 0x0000009900037308 */ /* 0x000f300000000800 */
[----:B---3--:R-:W-:-:S05]  /*8960*/  @P1 HFMA2.BF16_V2 R5, -RZ.H0_H0, RZ.H0_H0, -R178.H0_H0 ;  /* 0x200000ffff051231 */ /* 0x008fca00003409b2 */
[----:B------:R-:W-:Y:S01]  /*8970*/  PRMT R59, R5, 0x7610, R59 ;  /* 0x00007610053b7816 */ /* 0x000fe2000000003b */
[----:B--2---:R-:W-:-:S04]  /*8980*/  FADD.FTZ R5, R4, R7 ;  /* 0x0000000704057221 */ /* 0x004fc80000010000 */
[C---:B----4-:R-:W-:Y:S02]  /*8990*/  FADD.FTZ R8, R3.reuse, R5 ;  /* 0x0000000503087221 */ /* 0x050fe40000010000 */
[----:B------:R1:W2:Y:S01]  /*89a0*/  LDL.LU.S16 R5, [R1+0x20] ;  /* 0x0000200001057983 */ /* 0x0002a20000300600 */
[----:B------:R-:W3:Y:S04]  /*89b0*/  MUFU.EX2 R2, R147 ;  /* 0x0000009300027308 */ /* 0x000ee80000000800 */
[----:B------:R-:W4:Y:S01]  /*89c0*/  MUFU.EX2 R0, R116 ;  /* 0x0000007400007308 */ /* 0x000f220000000800 */
[----:B------:R-:W-:-:S04]  /*89d0*/  F2FP.BF16.F32.PACK_AB R3, R3, R4 ;  /* 0x000000040303723e */ /* 0x000fc800000010ff */
[----:B------:R-:W-:Y:S01]  /*89e0*/  PRMT R155, R3, 0x7610, R155 ;  /* 0x00007610039b7816 */ /* 0x000fe2000000009b */
[----:B---3--:R-:W-:-:S04]  /*89f0*/  FADD.FTZ R6, R2, R6 ;  /* 0x0000000602067221 */ /* 0x008fc80000010000 */
[C---:B----4-:R-:W-:Y:S01]  /*8a00*/  FADD.FTZ R7, R0.reuse, R6 ;  /* 0x0000000600077221 */ /* 0x050fe20000010000 */
[----:B------:R-:W-:Y:S02]  /*8a10*/  F2FP.BF16.F32.PACK_AB R0, R0, R2 ;  /* 0x000000020000723e */ /* 0x000fe400000010ff */
[----:B------:R-:W-:Y:S02]  /*8a20*/  SHF.R.U32.HI R2, RZ, 0x18, R89 ;  /* 0x00000018ff027819 */ /* 0x000fe40000011659 */
[----:B------:R-:W-:Y:S02]  /*8a30*/  PRMT R154, R3, 0x7632, R154 ;  /* 0x00007632039a7816 */ /* 0x000fe4000000009a */
[----:B------:R-:W-:Y:S02]  /*8a40*/  ISETP.LE.U32.AND P0, PT, R2, UR6, PT ;  /* 0x0000000602007c0c */ /* 0x000fe4000bf03070 */
[----:B------:R-:W-:Y:S01]  /*8a50*/  PRMT R143, R155, 0x5410, R154 ;  /* 0x000054109b8f7816 */ /* 0x000fe2000000009a */
[----:B--2---:R-:W-:-:S05]  /*8a60*/  @!P2 HFMA2.BF16_V2 R5, -RZ.H0_H0, RZ.H0_H0, -R155.H0_H0 ;  /* 0x200000ffff05a231 */ /* 0x004fca000034099b */
[----:B------:R-:W-:-:S04]  /*8a70*/  PRMT R2, R5, 0x7610, R2 ;  /* 0x0000761005027816 */ /* 0x000fc80000000002 */
[----:B------:R-:W-:Y:S02]  /*8a80*/  @!P2 PRMT R155, R2, 0x5410, RZ ;  /* 0x00005410029ba816 */ /* 0x000fe400000000ff */
[----:B------:R1:W2:Y:S01]  /*8a90*/  LDL.LU.S16 R2, [R1+0x30] ;  /* 0x0000300001027983 */ /* 0x0002a20000300600 */
[----:B------:R-:W-:Y:S01]  /*8aa0*/  @P1 PRMT R178, R59, 0x5410, RZ ;  /* 0x000054103bb21816 */ /* 0x000fe200000000ff */
[----:B--2---:R-:W-:-:S05]  /*8ab0*/  @!P5 HFMA2.BF16_V2 R2, -RZ.H0_H0, RZ.H0_H0, -R154.H0_H0 ;  /* 0x200000ffff02d231 */ /* 0x004fca000034099a */
[----:B------:R-:W-:Y:S02]  /*8ac0*/  PRMT R4, R2, 0x7610, R4 ;  /* 0x0000761002047816 */ /* 0x000fe40000000004 */
[----:B------:R1:W2:Y:S04]  /*8ad0*/  LDL.LU.S16 R2, [R1+0x2c] ;  /* 0x00002c0001027983 */ /* 0x0002a80000300600 */
[----:B------:R1:W3:Y:S01]  /*8ae0*/  LDL.LU.S16 R59, [R1+0x34] ;  /* 0x00003400013b7983 */ /* 0x0002e20000300600 */
[----:B------:R-:W-:Y:S01]  /*8af0*/  PRMT R152, R0, 0x7632, R152 ;  /* 0x0000763200987816 */ /* 0x000fe20000000098 */
[----:B------:R-:W-:Y:S01]  /*8b00*/  FADD.FTZ R6, R14, R9 ;  /* 0x000000090e067221 */ /* 0x000fe20000010000 */
        /* <DEDUP_REMOVED lines=8> */
[----:B------:R-:W-:Y:S02]  /*8b90*/  IMAD.MOV.U32 R129, RZ, RZ, R66 ;  /* 0x000000ffff817224 */ /* 0x000fe400078e0042 */
[----:B------:R-:W-:-:S02]  /*8ba0*/  IMAD.MOV.U32 R55, RZ, RZ, R247 ;  /* 0x000000ffff377224 */ /* 0x000fc400078e00f7 */
[----:B------:R-:W4:Y:S01]  /*8bb0*/  LDL.LU R247, [R1+0x37c] ;  /* 0x00037c0001f77983 */ /* 0x000f220000300800 */
[----:B------:R-:W-:-:S03]  /*8bc0*/  IMAD.MOV.U32 R66, RZ, RZ, R122 ;  /* 0x000000ffff427224 */ /* 0x000fc600078e007a */
[----:B------:R-:W4:Y:S01]  /*8bd0*/  LDL.LU R122, [R1+0x378] ;  /* 0x00037800017a7983 */ /* 0x000f220000300800 */
[----:B---3--:R-:W-:-:S05]  /*8be0*/  @!P0 HFMA2.BF16_V2 R59, -RZ.H0_H0, RZ.H0_H0, -R152.H0_H0 ;  /* 0x200000ffff3b8231 */ /* 0x008fca0000340998 */
[----:B------:R-:W-:-:S04]  /*8bf0*/  PRMT R14, R59, 0x7610, R14 ;  /* 0x000076103b0e7816 */ /* 0x000fc8000000000e */
[----:B------:R-:W-:Y:S02]  /*8c00*/  @!P0 PRMT R152, R14, 0x5410, RZ ;  /* 0x000054100e988816 */ /* 0x000fe400000000ff */
[----:B------:R1:W3:Y:S01]  /*8c10*/  LDL.LU.S16 R14, [R1+0x48] ;  /* 0x00004800010e7983 */ /* 0x0002e20000300600 */
[----:B--2---:R-:W-:Y:S01]  /*8c20*/  @!P4 HFMA2.BF16_V2 R2, -RZ.H0_H0, RZ.H0_H0, -R153.H0_H0 ;  /* 0x200000ffff02c231 */ /* 0x004fe20000340999 */
[----:B------:R-:W-:Y:S02]  /*8c30*/  @!P5 PRMT R154, R4, 0x5410, RZ ;  /* 0x00005410049ad816 */ /* 0x000fe400000000ff */
[----:B------:R-:W-:Y:S02]  /*8c40*/  MUFU.EX2 R4, R162 ;  /* 0x000000a200047308 */ /* 0x000fe40000000800 */
[----:B------:R-:W-:Y:S02]  /*8c50*/  PRMT R3, R2, 0x7610, R3 ;  /* 0x0000761002037816 */ /* 0x000fe40000000003 */
[----:B------:R-:W2:Y:S02]  /*8c60*/  MUFU.EX2 R2, R184 ;  /* 0x000000b800027308 */ /* 0x000ea40000000800 */
[----:B------:R-:W-:-:S02]  /*8c70*/  @!P4 PRMT R153, R3, 0x5410, RZ ;  /* 0x000054100399c816 */ /* 0x000fc400000000ff */
[----:B------:R-:W-:-:S04]  /*8c80*/  PRMT R3, R82, 0x7771, RZ ;  /* 0x0000777152037816 */ /* 0x000fc800000000ff */
[----:B------:R-:W-:Y:S02]  /*8c90*/  ISETP.GT.U32.AND P2, PT, R3, UR6, PT ;  /* 0x0000000603007c0c */ /* 0x000fe4000bf44070 */
[----:B------:R-:W-:-:S04]  /*8ca0*/  PRMT R3, R82, 0x7772, RZ ;  /* 0x0000777252037816 */ /* 0x000fc800000000ff */
[----:B------:R-:W-:Y:S02]  /*8cb0*/  ISETP.GT.U32.AND P1, PT, R3, UR6, PT ;  /* 0x0000000603007c0c */ /* 0x000fe4000bf24070 */
[----:B--2---:R-:W-:-:S04]  /*8cc0*/  F2FP.BF16.F32.PACK_AB R3, R4, R2 ;  /* 0x000000020403723e */ /* 0x004fc800000010ff */
[----:B------:R-:W-:Y:S01]  /*8cd0*/  PRMT R164, R3, 0x7610, R164 ;  /* 0x0000761003a47816 */ /* 0x000fe200000000a4 */
[----:B------:R-:W-:-:S04]  /*8ce0*/  FADD.FTZ R9, R12, R10 ;  /* 0x0000000a0c097221 */ /* 0x000fc80000010000 */
[----:B---3--:R-:W-:-:S05]  /*8cf0*/  @!P3 HFMA2.BF16_V2 R14, -RZ.H0_H0, RZ.H0_H0, -R164.H0_H0 ;  /* 0x200000ffff0eb231 */ /* 0x008fca00003409a4 */
[----:B------:R-:W-:Y:S02]  /*8d00*/  PRMT R12, R14, 0x7610, R12 ;  /* 0x000076100e0c7816 */ /* 0x000fe4000000000c */
[----:B------:R1:W2:Y:S01]  /*8d10*/  LDL.LU.S16 R14, [R1+0x40] ;  /* 0x00004000010e7983 */ /* 0x0002a20000300600 */
[----:B------:R-:W-:Y:S01]  /*8d20*/  PRMT R167, R3, 0x7632, R167 ;  /* 0x0000763203a77816 */ /* 0x000fe200000000a7 */
[----:B------:R-:W3:Y:S04]  /*8d30*/  MUFU.EX2 R0, R157 ;  /* 0x0000009d00007308 */ /* 0x000ee80000000800 */
[----:B------:R-:W4:Y:S01]  /*8d40*/  MUFU.EX2 R5, R160 ;  /* 0x000000a000057308 */ /* 0x000f220000000800 */
[----:B--2---:R-:W-:-:S05]  /*8d50*/  @P2 HFMA2.BF16_V2 R14, -RZ.H0_H0, RZ.H0_H0, -R167.H0_H0 ;  /* 0x200000ffff0e2231 */ /* 0x004fca00003409a7 */
[----:B------:R-:W-:Y:S02]  /*8d60*/  PRMT R10, R14, 0x7610, R10 ;  /* 0x000076100e0a7816 */ /* 0x000fe4000000000a */
[----:B------:R1:W2:Y:S01]  /*8d70*/  LDL.LU.S16 R14, [R1+0x38] ;  /* 0x00003800010e7983 */ /* 0x0002a20000300600 */
[----:B---3--:R-:W-:Y:S01]  /*8d80*/  FADD.FTZ R7, R0, R7 ;  /* 0x0000000700077221 */ /* 0x008fe20000010000 */
[----:B----4-:R-:W-:-:S04]  /*8d90*/  F2FP.BF16.F32.PACK_AB R0, R5, R0 ;  /* 0x000000000500723e */ /* 0x010fc800000010ff */
[C---:B------:R-:W-:Y:S02]  /*8da0*/  PRMT R166, R0.reuse, 0x7610, R166 ;  /* 0x0000761000a67816 */ /* 0x040fe400000000a6 */
[----:B------:R-:W-:-:S04]  /*8db0*/  PRMT R165, R0, 0x7632, R165 ;  /* 0x0000763200a57816 */ /* 0x000fc800000000a5 */
[----:B------:R-:W-:Y:S01]  /*8dc0*/  PRMT R113, R166, 0x5410, R165 ;  /* 0x00005410a6717816 */ /* 0x000fe200000000a5 */
[----:B--2---:R-:W-:-:S05]  /*8dd0*/  @P1 HFMA2.BF16_V2 R14, -RZ.H0_H0, RZ.H0_H0, -R166.H0_H0 ;  /* 0x200000ffff0e1231 */ /* 0x004fca00003409a6 */
[----:B------:R-:W-:-:S04]  /*8de0*/  PRMT R3, R14, 0x7610, R3 ;  /* 0x000076100e037816 */ /* 0x000fc80000000003 */
[----:B------:R-:W-:Y:S02]  /*8df0*/  @P1 PRMT R166, R3, 0x5410, RZ ;  /* 0x0000541003a61816 */ /* 0x000fe400000000ff */
[----:B------:R1:W2:Y:S01]  /*8e00*/  LDL.LU.S16 R3, [R1+0x3c] ;  /* 0x00003c0001037983 */ /* 0x0002a20000300600 */
[----:B------:R-:W-:-:S04]  /*8e10*/  PRMT R0, R86, 0x7773, RZ ;  /* 0x0000777356007816 */ /* 0x000fc800000000ff */
[----:B------:R-:W-:Y:S01]  /*8e20*/  ISETP.GT.U32.AND P1, PT, R0, UR6, PT ;  /* 0x0000000600007c0c */ /* 0x000fe2000bf24070 */
[----:B------:R-:W-:Y:S01]  /*8e30*/  FADD.FTZ R8, R2, R8 ;  /* 0x0000000802087221 */ /* 0x000fe20000010000 */
[----:B------:R-:W-:-:S04]  /*8e40*/  PRMT R2, R82, 0x7773, RZ ;  /* 0x0000777352027816 */ /* 0x000fc800000000ff */
[----:B------:R-:W-:-:S07]  /*8e50*/  ISETP.GT.U32.AND P0, PT, R2, UR6, PT ;  /* 0x0000000602007c0c */ /* 0x000fce000bf04070 */
[----:B--2---:R-:W-:-:S05]  /*8e60*/  @P1 HFMA2.BF16_V2 R3, -RZ.H0_H0, RZ.H0_H0, -R148.H1_H1 ;  /* 0x200000ffff031231 */ /* 0x004fca0000360994 */
[----:B------:R-:W-:Y:S02]  /*8e70*/  PRMT R2, R3, 0x7610, R2 ;  /* 0x0000761003027816 */ /* 0x000fe40000000002 */
[----:B------:R1:W2:Y:S01]  /*8e80*/  LDL.LU.S16 R3, [R1+0x44] ;  /* 0x0000440001037983 */ /* 0x0002a20000300600 */
[----:B------:R-:W3:Y:S01]  /*8e90*/  S2R R95, SR_TID.X ;  /* 0x00000000005f7919 */ /* 0x000ee20000002100 */
[----:B------:R-:W-:Y:S02]  /*8ea0*/  IMAD.MOV.U32 R146, RZ, RZ, R64 ;  /* 0x000000ffff927224 */ /* 0x000fe400078e0040 */
[----:B------:R-:W4:Y:S01]  /*8eb0*/  S2R R64, SR_CTAID.X ;  /* 0x0000000000407919 */ /* 0x000f220000002500 */
[----:B------:R-:W-:Y:S02]  /*8ec0*/  IMAD.MOV.U32 R59, RZ, RZ, R125 ;  /* 0x000000ffff3b7224 */ /* 0x000fe400078e007d */
[----:B------:R-:W-:Y:S01]  /*8ed0*/  IMAD.MOV.U32 R125, RZ, RZ, R112 ;  /* 0x000000ffff7d7224 */ /* 0x000fe200078e0070 */
[----:B------:R-:W-:Y:S01]  /*8ee0*/  PRMT R112, R164, 0x5410, R167 ;  /* 0x00005410a4707816 */ /* 0x000fe200000000a7 */
[----:B------:R-:W-:Y:S01]  /*8ef0*/  UIADD3 UR4, UPT, UPT, UR31, 0x3, URZ ;  /* 0x000000031f047890 */ /* 0x000fe2000fffe0ff */
[----:B------:R-:W-:Y:S01]  /*8f00*/  @P2 PRMT R167, R10, 0x5410, RZ ;  /* 0x000054100aa72816 */ /* 0x000fe200000000ff */
[----:B------:R-:W-:Y:S01]  /*8f10*/  IMAD.MOV.U32 R147, RZ, RZ, R65 ;  /* 0x000000ffff937224 */ /* 0x000fe200078e0041 */
[----:B------:R-:W-:Y:S01]  /*8f20*/  PRMT R227, R148, 0x7632, R227 ;  /* 0x0000763294e37816 */ /* 0x000fe200000000e3 */
[----:B------:R-:W-:Y:S01]  /*8f30*/  FADD.FTZ R4, R4, R8 ;  /* 0x0000000804047221 */ /* 0x000fe20000010000 */
[----:B------:R-:W-:Y:S01]  /*8f40*/  @P1 PRMT R227, R2, 0x5410, RZ ;  /* 0x0000541002e31816 */ /* 0x000fe200000000ff */
[----:B------:R-:W-:Y:S01]  /*8f50*/  FADD.FTZ R2, R15, R6 ;  /* 0x000000060f027221 */ /* 0x000fe20000010000 */
[----:B------:R-:W-:Y:S01]  /*8f60*/  IMAD.MOV.U32 R98, RZ, RZ, R81 ;  /* 0x000000ffff627224 */ /* 0x000fe200078e0051 */
[----:B------:R1:W2:Y:S01]  /*8f70*/  LDL.LU.S16 R14, [R1+0x4c] ;  /* 0x00004c00010e7983 */ /* 0x0002a20000300600 */
[----:B---3--:R-:W-:-:S05]  /*8f80*/  SHF.R.U32.HI R95, RZ, 0x5, R95 ;  /* 0x00000005ff5f7819 */ /* 0x008fca000001165f */
[----:B----4-:R-:W-:-:S04]  /*8f90*/  IMAD R64, R64, 0x8, R95 ;  /* 0x0000000840407824 */ /* 0x010fc800078e025f */
[----:B------:R-:W-:Y:S01]  /*8fa0*/  IMAD.WIDE.U32 R64, R64, -0x326172a9, RZ ;  /* 0xcd9e8d5740407825 */ /* 0x000fe200078e00ff */
[----:B------:R-:W-:-:S03]  /*8fb0*/  @!P3 PRMT R164, R12, 0x5410, RZ ;  /* 0x000054100ca4b816 */ /* 0x000fc600000000ff */
[----:B------:R-:W-:Y:S01]  /*8fc0*/  FADD.FTZ R12, R20, R4 ;  /* 0x00000004140c7221 */ /* 0x000fe20000010000 */
        /* <DEDUP_REMOVED lines=8> */
[----:B------:R-:W-:Y:S04]  /*9050*/  MUFU.EX2 R15, R232 ;  /* 0x000000e8000f7308 */ /* 0x000fe80000000800 */
[----:B------:R-:W3:Y:S01]  /*9060*/  MUFU.EX2 R20, R231 ;  /* 0x000000e700147308 */ /* 0x000ee20000000800 */
[----:B--2---:R-:W-:-:S05]  /*9070*/  @P0 HFMA2.BF16_V2 R3, -RZ.H0_H0, RZ.H0_H0, -R165.H0_H0 ;  /* 0x200000ffff030231 */ /* 0x004fca00003409a5 */
[----:B------:R-:W-:-:S04]  /*9080*/  PRMT R0, R3, 0x7610, R0 ;  /* 0x0000761003007816 */ /* 0x000fc80000000000 */
[----:B------:R-:W-:Y:S01]  /*9090*/  @P0 PRMT R165, R0, 0x5410, RZ ;  /* 0x0000541000a50816 */ /* 0x000fe200000000ff */
[----:B------:R-:W-:-:S04]  /*90a0*/  FADD.FTZ R0, R11, R9 ;  /* 0x000000090b007221 */ /* 0x000fc80000010000 */
[----:B------:R-:W-:Y:S01]  /*90b0*/  FADD.FTZ R10, R13, R0 ;  /* 0x000000000d0a7221 */ /* 0x000fe20000010000 */
[----:B------:R-:W-:-:S05]  /*90c0*/  IMAD.U32 R0, RZ, RZ, UR23 ;  /* 0x00000017ff007e24 */ /* 0x000fca000f8e00ff */
[----:B------:R-:W-:Y:S01]  /*90d0*/  LOP3.LUT R0, R0, UR4, R251, 0x96, !PT ;  /* 0x0000000400007c12 */ /* 0x000fe2000f8e96fb */
[----:B------:R-:W-:Y:S01]  /*90e0*/  FADD.FTZ R11, R17, R2 ;  /* 0x00000002110b7221 */ /* 0x000fe20000010000 */
[----:B------:R-:W-:Y:S01]  /*90f0*/  FADD.FTZ R3, R5, R7 ;  /* 0x0000000705037221 */ /* 0x000fe20000010000 */
[----:B------:R-:W-:Y:S02]  /*9100*/  IMAD.MOV.U32 R144, RZ, RZ, R65 ;  /* 0x000000ffff907224 */ /* 0x000fe400078e0041 */
[----:B------:R-:W-:Y:S01]  /*9110*/  FADD.FTZ R12, R32, R12 ;  /* 0x0000000c200c7221 */ /* 0x000fe20000010000 */
[----:B------:R-:W-:-:S04]  /*9120*/  IMAD.WIDE.U32 R8, R0, -0x326172a9, RZ ;  /* 0xcd9e8d5700087825 */ /* 0x000fc800078e00ff */
[----:B------:R-:W-:Y:S01]  /*9130*/  FADD.FTZ R13, R16, R3 ;  /* 0x00000003100d7221 */ /* 0x000fe20000010000 */
[----:B------:R-:W-:Y:S01]  /*9140*/  F2FP.BF16.F32.PACK_AB R85, R36, R105 ;  /* 0x000000692455723e */ /* 0x000fe200000010ff */
[----:B------:R-:W2:Y:S01]  /*9150*/  LDCU.64 UR4, c[0x0][0x418] ;  /* 0x00008300ff0477ac */ /* 0x000ea20008000a00 */
[----:B------:R-:W-:-:S05]  /*9160*/  LOP3.LUT R2, R64, UR7, R9, 0x96, !PT ;  /* 0x0000000740027c12 */ /* 0x000fca000f8e9609 */
[----:B------:R-:W-:Y:S01]  /*9170*/  IMAD.WIDE.U32 R2, R2, -0x2daee0ad, RZ ;  /* 0xd2511f5302027825 */ /* 0x000fe200078e00ff */
[----:B------:R-:W-:-:S04]  /*9180*/  LOP3.LUT R4, R8, UR30, R139, 0x96, !PT ;  /* 0x0000001e08047c12 */ /* 0x000fc8000f8e968b */
[----:B------:R-:W-:Y:S01]  /*9190*/  LOP3.LUT R6, R146, UR29, R3, 0x96, !PT ;  /* 0x0000001d92067c12 */ /* 0x000fe2000f8e9603 */
        /* <DEDUP_REMOVED lines=8> */
[----:B------:R-:W-:-:S05]  /*9220*/  IMAD.WIDE.U32 R6, R6, -0x2daee0ad, RZ ;  /* 0xd2511f5306067825 */ /* 0x000fca00078e00ff */
[----:B------:R-:W-:Y:S01]  /*9230*/  LOP3.LUT R0, R2, UR11, R7, 0x96, !PT ;  /* 0x0000000b02007c12 */ /* 0x000fe2000f8e9607 */
[----:B------:R-:W-:-:S04]  /*9240*/  IMAD.WIDE.U32 R2, R3, -0x326172a9, RZ ;  /* 0xcd9e8d5703027825 */ /* 0x000fc800078e00ff */
[----:B------:R-:W-:-:S05]  /*9250*/  IMAD.WIDE.U32 R68, R0, -0x326172a9, RZ ;  /* 0xcd9e8d5700447825 */ /* 0x000fca00078e00ff */
[----:B------:R-:W-:-:S04]  /*9260*/  LOP3.LUT R81, R2, UR10, R69, 0x96, !PT ;  /* 0x0000000a02517c12 */ /* 0x000fc8000f8e9645 */
[----:B------:R-:W-:-:S04]  /*9270*/  LOP3.LUT R0, R81, 0xff, RZ, 0xc0, !PT ;  /* 0x000000ff51007812 */ /* 0x000fc800078ec0ff */
[----:B------:R-:W-:Y:S02]  /*9280*/  ISETP.LE.U32.AND P2, PT, R0, UR6, PT ;  /* 0x0000000600007c0c */ /* 0x000fe4000bf43070 */
[----:B------:R-:W-:-:S04]  /*9290*/  LOP3.LUT R0, R81, 0xffff, RZ, 0xc0, !PT ;  /* 0x0000ffff51007812 */ /* 0x000fc800078ec0ff */
[----:B------:R-:W-:-:S04]  /*92a0*/  SHF.R.U32.HI R0, RZ, 0x8, R0 ;  /* 0x00000008ff007819 */ /* 0x000fc80000011600 */
[----:B------:R-:W-:-:S04]  /*92b0*/  LOP3.LUT R0, R0, 0xffff, RZ, 0xc0, !PT ;  /* 0x0000ffff00007812 */ /* 0x000fc800078ec0ff */
[----:B------:R-:W-:Y:S02]  /*92c0*/  ISETP.LE.U32.AND P0, PT, R0, UR6, PT ;  /* 0x0000000600007c0c */ /* 0x000fe4000bf03070 */
[----:B------:R-:W-:Y:S02]  /*92d0*/  PRMT R0, R81, 0x7632, R0 ;  /* 0x0000763251007816 */ /* 0x000fe40000000000 */
[----:B------:R-:W-:Y:S02]  /*92e0*/  LOP3.LUT R4, R4, UR12, R3, 0x96, !PT ;  /* 0x0000000c04047c12 */ /* 0x000fe4000f8e9603 */
[----:B------:R-:W-:-:S04]  /*92f0*/  LOP3.LUT R0, R0, 0xff, RZ, 0xc0, !PT ;  /* 0x000000ff00007812 */ /* 0x000fc800078ec0ff */
[----:B------:R-:W-:Y:S01]  /*9300*/  ISETP.LE.U32.AND P1, PT, R0, UR6, PT ;  /* 0x0000000600007c0c */ /* 0x000fe2000bf23070 */
[----:B------:R-:W-:Y:S02]  /*9310*/  IMAD.MOV.U32 R0, RZ, RZ, R68 ;  /* 0x000000ffff007224 */ /* 0x000fe400078e0044 */
[----:B------:R-:W-:-:S03]  /*9320*/  IMAD.WIDE.U32 R66, R4, -0x2daee0ad, RZ ;  /* 0xd2511f5304427825 */ /* 0x000fc600078e00ff */
[----:B------:R-:W-:Y:S02]  /*9330*/  LOP3.LUT R0, R0, 0xff, RZ, 0xc0, !PT ;  /* 0x000000ff00007812 */ /* 0x000fe400078ec0ff */
[----:B------:R-:W-:Y:S02]  /*9340*/  LOP3.LUT R69, R6, UR9, R67, 0x96, !PT ;  /* 0x0000000906457c12 */ /* 0x000fe4000f8e9643 */
[----:B------:R-:W-:Y:S02]  /*9350*/  ISETP.LE.U32.AND P5, PT, R0, UR6, PT ;  /* 0x0000000600007c0c */ /* 0x000fe4000bfa3070 */
[----:B------:R-:W-:-:S04]  /*9360*/  LOP3.LUT R0, R69, 0xffff, RZ, 0xc0, !PT ;  /* 0x0000ffff45007812 */ /* 0x000fc800078ec0ff */
[----:B------:R-:W-:-:S04]  /*9370*/  SHF.R.U32.HI R0, RZ, 0x8, R0 ;  /* 0x00000008ff007819 */ /* 0x000fc80000011600 */
[----:B------:R-:W-:-:S04]  /*9380*/  LOP3.LUT R0, R0, 0xffff, RZ, 0xc0, !PT ;  /* 0x0000ffff00007812 */ /* 0x000fc800078ec0ff */
[----:B------:R-:W-:Y:S02]  /*9390*/  ISETP.LE.U32.AND P4, PT, R0, UR6, PT ;  /* 0x0000000600007c0c */ /* 0x000fe4000bf83070 */
[----:B------:R-:W-:-:S04]  /*93a0*/  PRMT R0, R69, 0x7632, R0 ;  /* 0x0000763245007816 */ /* 0x000fc80000000000 */
[----:B------:R-:W-:-:S04]  /*93b0*/  LOP3.LUT R0, R0, 0xff, RZ, 0xc0, !PT ;  /* 0x000000ff00007812 */ /* 0x000fc800078ec0ff */
[----:B------:R-:W-:Y:S02]  /*93c0*/  ISETP.LE.U32.AND P3, PT, R0, UR6, PT ;  /* 0x0000000600007c0c */ /* 0x000fe4000bf63070 */
[----:B---3--:R-:W-:-:S04]  /*93d0*/  F2FP.BF16.F32.PACK_AB R0, R20, R15 ;  /* 0x0000000f1400723e */ /* 0x008fc800000010ff */
[C---:B------:R-:W-:Y:S02]  /*93e0*/  PRMT R174, R0.reuse, 0x7610, R174 ;  /* 0x0000761000ae7816 */ /* 0x040fe400000000ae */
[----:B------:R-:W-:Y:S02]  /*93f0*/  PRMT R175, R0, 0x7632, R175 ;  /* 0x0000763200af7816 */ /* 0x000fe400000000af */
[----:B------:R1:W3:Y:S04]  /*9400*/  LDL.LU.S16 R0, [R1+0x50] ;  /* 0x0000500001007983 */ /* 0x0002e80000300600 */
[----:B------:R1:W4:Y:S01]  /*9410*/  LDL.LU.S16 R17, [R1+0x58] ;  /* 0x0000580001117983 */ /* 0x0003220000300600 */
[----:B------:R-:W-:Y:S02]  /*9420*/  @!P2 HFMA2.BF16_V2 R14, -RZ.H0_H0, RZ.H0_H0, -R174.H0_H0 ;  /* 0x200000ffff0ea231 */ /* 0x000fe400003409ae */
[----:B------:R-:W-:-:S02]  /*9430*/  IMAD.MOV.U32 R64, RZ, RZ, R53 ;  /* 0x000000ffff407224 */ /* 0x000fc400078e0035 */
[----:B------:R-:W-:Y:S01]  /*9440*/  IMAD.MOV.U32 R53, RZ, RZ, R41 ;  /* 0x000000ffff357224 */ /* 0x000fe200078e0029 */
[----:B------:R-:W-:Y:S02]  /*9450*/  PRMT R5, R14, 0x7610, R5 ;  /* 0x000076100e057816 */ /* 0x000fe40000000005 */
[----:B------:R-:W-:Y:S02]  /*9460*/  PRMT R41, R174, 0x5410, R175 ;  /* 0x00005410ae297816 */ /* 0x000fe400000000af */
[----:B------:R-:W-:Y:S01]  /*9470*/  @!P2 PRMT R174, R5, 0x5410, RZ ;  /* 0x0000541005aea816 */ /* 0x000fe200000000ff */
[----:B------:R-:W-:Y:S01]  /*9480*/  FADD.FTZ R3, R21, R11 ;  /* 0x0000000b15037221 */ /* 0x000fe20000010000 */
[----:B------:R-:W-:-:S03]  /*9490*/  FADD.FTZ R2, R18, R10 ;  /* 0x0000000a12027221 */ /* 0x000fc60000010000 */
[----:B------:R-:W-:Y:S01]  /*94a0*/  FADD.FTZ R16, R22, R3 ;  /* 0x0000000316107221 */ /* 0x000fe20000010000 */
[----:B------:R-:W-:-:S05]  /*94b0*/  LOP3.LUT R6, R8, UR30, R63, 0x96, !PT ;  /* 0x0000001e08067c12 */ /* 0x000fca000f8e963f */
[----:B------:R-:W-:-:S04]  /*94c0*/  IMAD.WIDE.U32 R6, R6, -0x2daee0ad, RZ ;  /* 0xd2511f5306067825 */ /* 0x000fc800078e00ff */
[----:B------:R-:W-:Y:S01]  /*94d0*/  IMAD.MOV.U32 R14, RZ, RZ, R64 ;  /* 0x000000ffff0e7224 */ /* 0x000fe200078e0040 */
[----:B------:R-:W-:Y:S01]  /*94e0*/  MUFU.EX2 R8, R159 ;  /* 0x0000009f00087308 */ /* 0x000fe20000000800 */
[----:B---3--:R-:W-:-:S05]  /*94f0*/  @!P0 HFMA2.BF16_V2 R0, -RZ.H0_H0, RZ.H0_H0, -R175.H0_H0 ;  /* 0x200000ffff008231 */ /* 0x008fca00003409af */
[----:B------:R-:W-:Y:S01]  /*9500*/  PRMT R4, R0, 0x7610, R4 ;  /* 0x0000761000047816 */ /* 0x000fe20000000004 */
[----:B------:R-:W-:-:S05]  /*9510*/  IMAD.MOV.U32 R0, RZ, RZ, R66 ;  /* 0x000000ffff007224 */ /* 0x000fca00078e0042 */
[----:B------:R-:W-:-:S04]  /*9520*/  LOP3.LUT R0, R0, 0xff, RZ, 0xc0, !PT ;  /* 0x000000ff00007812 */ /* 0x000fc800078ec0ff */
[----:B------:R-:W-:Y:S02]  /*9530*/  ISETP.LE.U32.AND P2, PT, R0, UR6, PT ;  /* 0x0000000600007c0c */ /* 0x000fe4000bf43070 */
[----:B------:R-:W-:Y:S01]  /*9540*/  LOP3.LUT R0, R244, UR7, R9, 0x96, !PT ;  /* 0x00000007f4007c12 */ /* 0x000fe2000f8e9609 */
[----:B------:R-:W-:Y:S01]  /*9550*/  FADD.FTZ R9, R24, R13 ;  /* 0x0000000d18097221 */ /* 0x000fe20000010000 */
[----:B------:R-:W-:-:S03]  /*9560*/  FADD.FTZ R13, R19, R2 ;  /* 0x00000002130d7221 */ /* 0x000fc60000010000 */
[----:B------:R-:W-:Y:S01]  /*9570*/  IMAD.WIDE.U32 R2, R0, -0x2daee0ad, RZ ;  /* 0xd2511f5300027825 */ /* 0x000fe200078e00ff */
[----:B------:R-:W-:-:S04]  /*9580*/  @!P0 PRMT R175, R4, 0x5410, RZ ;  /* 0x0000541004af8816 */ /* 0x000fc800000000ff */
[----:B------:R-:W-:-:S05]  /*9590*/  LOP3.LUT R4, R234, UR29, R3, 0x96, !PT ;  /* 0x0000001dea047c12 */ /* 0x000fca000f8e9603 */
        /* <DEDUP_REMOVED lines=10> */
[----:B------:R-:W-:Y:S01]  /*9640*/  IMAD.WIDE.U32 R64, R0, -0x326172a9, RZ ;  /* 0xcd9e8d5700407825 */ /* 0x000fe200078e00ff */
[----:B------:R-:W3:Y:S04]  /*9650*/  MUFU.EX2 R11, R170 ;  /* 0x000000aa000b7308 */ /* 0x000ee80000000800 */
[----:B------:R-:W-:-:S04]  /*9660*/  LOP3.LUT R67, R2, UR10, R65, 0x96, !PT ;  /* 0x0000000a02437c12 */ /* 0x000fc8000f8e9641 */
[----:B------:R-:W-:-:S04]  /*9670*/  LOP3.LUT R0, R67, 0xff, RZ, 0xc0, !PT ;  /* 0x000000ff43007812 */ /* 0x000fc800078ec0ff */
[----:B------:R-:W-:Y:S02]  /*9680*/  ISETP.LE.U32.AND P0, PT, R0, UR6, PT ;  /* 0x0000000600007c0c */ /* 0x000fe4000bf03070 */
[----:B---3--:R-:W-:Y:S02]  /*9690*/  F2FP.BF16.F32.PACK_AB R183, R11, R8 ;  /* 0x000000080bb7723e */ /* 0x008fe400000010ff */
[----:B------:R-:W-:-:S09]  /*96a0*/  LOP3.LUT R19, R6, UR12, R3, 0x96, !PT ;  /* 0x0000000c06137c12 */ /* 0x000fd2000f8e9603 */
[----:B----4-:R-:W-:Y:S01]  /*96b0*/  @!P0 HFMA2.BF16_V2 R17, -RZ.H0_H0, RZ.H0_H0, -R183.H0_H0 ;  /* 0x200000ffff118231 */ /* 0x010fe200003409b7 */
[----:B------:R-:W-:-:S04]  /*96c0*/  PRMT R225, R183, 0x7610, R225 ;  /* 0x00007610b7e17816 */ /* 0x000fc800000000e1 */
[----:B------:R-:W-:-:S04]  /*96d0*/  PRMT R6, R17, 0x7610, R6 ;  /* 0x0000761011067816 */ /* 0x000fc80000000006 */
[----:B------:R-:W-:Y:S02]  /*96e0*/  @!P0 PRMT R225, R6, 0x5410, RZ ;  /* 0x0000541006e18816 */ /* 0x000fe400000000ff */
[----:B------:R1:W3:Y:S04]  /*96f0*/  LDL.LU.S16 R6, [R1+0x5c] ;  /* 0x00005c0001067983 */ /* 0x0002e80000300600 */
[----:B------:R1:W4:Y:S01]  /*9700*/  LDL.LU.S16 R18, [R1+0x60] ;  /* 0x0000600001127983 */ /* 0x0003220000300600 */
[----:B------:R-:W-:-:S04]  /*9710*/  LOP3.LUT R0, R67, 0xffff, RZ, 0xc0, !PT ;  /* 0x0000ffff43007812 */ /* 0x000fc800078ec0ff */
[----:B------:R-:W-:-:S04]  /*9720*/  SHF.R.U32.HI R0, RZ, 0x8, R0 ;  /* 0x00000008ff007819 */ /* 0x000fc80000011600 */
[----:B------:R-:W-:-:S04]  /*9730*/  LOP3.LUT R0, R0, 0xffff, RZ, 0xc0, !PT ;  /* 0x0000ffff00007812 */ /* 0x000fc800078ec0ff */
[----:B------:R-:W-:Y:S01]  /*9740*/  ISETP.LE.U32.AND P0, PT, R0, UR6, PT ;  /* 0x0000000600007c0c */ /* 0x000fe2000bf03070 */
[----:B------:R-:W-:Y:S01]  /*9750*/  IMAD.MOV.U32 R17, RZ, RZ, R14 ;  /* 0x000000ffff117224 */ /* 0x000fe200078e000e */
[----:B------:R-:W-:Y:S02]  /*9760*/  PRMT R224, R183, 0x7632, R224 ;  /* 0x00007632b7e07816 */ /* 0x000fe400000000e0 */
[----:B------:R-:W-:Y:S01]  /*9770*/  PRMT R0, R67, 0x7632, R0 ;  /* 0x0000763243007816 */ /* 0x000fe20000000000 */
[----:B------:R-:W-:Y:S03]  /*9780*/  MUFU.EX2 R14, R106 ;  /* 0x0000006a000e7308 */ /* 0x000fe60000000800 */
[----:B------:R-:W-:Y:S01]  /*9790*/  LOP3.LUT R0, R0, 0xff, RZ, 0xc0, !PT ;  /* 0x000000ff00007812 */ /* 0x000fe200078ec0ff */
[----:B------:R-:W-:Y:S01]  /*97a0*/  FADD.FTZ R4, R28, R12 ;  /* 0x0000000c1c047221 */ /* 0x000fe20000010000 */
[----:B------:R-:W-:-:S03]  /*97b0*/  FADD.FTZ R7, R23, R13 ;  /* 0x0000000d17077221 */ /* 0x000fc60000010000 */
[----:B---3--:R-:W-:-:S05]  /*97c0*/  @!P0 HFMA2.BF16_V2 R6, -RZ.H0_H0, RZ.H0_H0, -R183.H1_H1 ;  /* 0x200000ffff068231 */ /* 0x008fca00003609b7 */
[----:B------:R-:W-:-:S04]  /*97d0*/  PRMT R5, R6, 0x7610, R5 ;  /* 0x0000761006057816 */ /* 0x000fc80000000005 */
[----:B------:R-:W-:Y:S02]  /*97e0*/  @!P0 PRMT R224, R5, 0x5410, RZ ;  /* 0x0000541005e08816 */ /* 0x000fe400000000ff */
[----:B------:R-:W3:Y:S01]  /*97f0*/  MUFU.EX2 R5, R133 ;  /* 0x0000008500057308 */ /* 0x000ee20000000800 */
[----:B------:R-:W-:Y:S02]  /*9800*/  ISETP.LE.U32.AND P0, PT, R0, UR6, PT ;  /* 0x0000000600007c0c */ /* 0x000fe4000bf03070 */
[----:B---3--:R-:W-:-:S11]  /*9810*/  F2FP.BF16.F32.PACK_AB R182, R14, R5 ;  /* 0x000000050eb6723e */ /* 0x008fd600000010ff */
[----:B----4-:R-:W-:Y:S01]  /*9820*/  @!P0 HFMA2.BF16_V2 R18, -RZ.H0_H0, RZ.H0_H0, -R182.H0_H0 ;  /* 0x200000ffff128231 */ /* 0x010fe200003409b6 */
[----:B------:R-:W-:-:S04]  /*9830*/  PRMT R221, R182, 0x7610, R221 ;  /* 0x00007610b6dd7816 */ /* 0x000fc800000000dd */
[----:B------:R-:W-:-:S04]  /*9840*/  PRMT R12, R18, 0x7610, R12 ;  /* 0x00007610120c7816 */ /* 0x000fc8000000000c */
[----:B------:R-:W-:Y:S02]  /*9850*/  @!P0 PRMT R221, R12, 0x5410, RZ ;  /* 0x000054100cdd8816 */ /* 0x000fe400000000ff */
[----:B------:R1:W3:Y:S04]  /*9860*/  LDL.LU.S16 R12, [R1+0x64] ;  /* 0x00006400010c7983 */ /* 0x0002e80000300600 */
[----:B------:R1:W4:Y:S01]  /*9870*/  LDL.LU.S16 R13, [R1+0x70] ;  /* 0x00007000010d7983 */ /* 0x0003220000300600 */
[----:B------:R-:W-:-:S04]  /*9880*/  SHF.R.U32.HI R0, RZ, 0x18, R67 ;  /* 0x00000018ff007819 */ /* 0x000fc80000011643 */
[----:B------:R-:W-:Y:S02]  /*9890*/  ISETP.LE.U32.AND P0, PT, R0, UR6, PT ;  /* 0x0000000600007c0c */ /* 0x000fe4000bf03070 */
[----:B------:R-:W-:Y:S01]  /*98a0*/  PRMT R219, R182, 0x7632, R219 ;  /* 0x00007632b6db7816 */ /* 0x000fe200000000db */
[----:B------:R-:W-:Y:S01]  /*98b0*/  MUFU.EX2 R18, R172 ;  /* 0x000000ac00127308 */ /* 0x000fe20000000800 */
[----:B------:R-:W-:-:S09]  /*98c0*/  FADD.FTZ R3, R25, R9 ;  /* 0x0000000919037221 */ /* 0x000fd20000010000 */
[----:B---3--:R-:W-:-:S05]  /*98d0*/  @!P0 HFMA2.BF16_V2 R12, -RZ.H0_H0, RZ.H0_H0, -R182.H1_H1 ;  /* 0x200000ffff0c8231 */ /* 0x008fca00003609b6 */
[----:B------:R-:W-:-:S04]  /*98e0*/  PRMT R0, R12, 0x7610, R0 ;  /* 0x000076100c007816 */ /* 0x000fc80000000000 */
[----:B------:R-:W-:Y:S01]  /*98f0*/  @!P0 PRMT R219, R0, 0x5410, RZ ;  /* 0x0000541000db8816 */ /* 0x000fe200000000ff */
[----:B------:R-:W-:Y:S01]  /*9900*/  IMAD.MOV.U32 R0, RZ, RZ, R64 ;  /* 0x000000ffff007224 */ /* 0x000fe200078e0040 */
[----:B------:R-:W3:Y:S04]  /*9910*/  MUFU.EX2 R12, R171 ;  /* 0x000000ab000c7308 */ /* 0x000ee80000000800 */
[----:B------:R-:W-:-:S04]  /*9920*/  LOP3.LUT R0, R0, 0xff, RZ, 0xc0, !PT ;  /* 0x000000ff00007812 */ /* 0x000fc800078ec0ff */
        /* <DEDUP_REMOVED lines=8> */
[----:B------:R-:W-:-:S04]  /*99b0*/  PRMT R0, R64, 0x7771, RZ ;  /* 0x0000777140007816 */ /* 0x000fc800000000ff */
[----:B------:R-:W-:Y:S01]  /*99c0*/  ISETP.GT.U32.AND P0, PT, R0, UR6, PT ;  /* 0x0000000600007c0c */ /* 0x000fe2000bf04070 */
[----:B------:R-:W-:Y:S01]  /*99d0*/  MUFU.EX2 R13, R158 ;  /* 0x0000009e000d7308 */ /* 0x000fe20000000800 */
[----:B------:R-:W-:-:S03]  /*99e0*/  PRMT R226, R170, 0x7632, R226 ;  /* 0x00007632aae27816 */ /* 0x000fc600000000e2 */
[----:B------:R-:W-:Y:S04]  /*99f0*/  MUFU.EX2 R0, R17 ;  /* 0x0000001100007308 */ /* 0x000fe80000000800 */
[----:B------:R-:W2:Y:S02]  /*9a00*/  MUFU.EX2 R17, R107 ;  /* 0x0000006b00117308 */ /* 0x000ea40000000800 */
[----:B--2---:R-:W-:Y:S02]  /*9a10*/  F2FP.BF16.F32.PACK_AB R171, R17, R13 ;  /* 0x0000000d11ab723e */ /* 0x004fe400000010ff */
[----:B---3--:R-:W-:-:S05]  /*9a20*/  @P0 HFMA2.BF16_V2 R9, -RZ.H0_H0, RZ.H0_H0, -R170.H1_H1 ;  /* 0x200000ffff090231 */ /* 0x008fca00003609aa */
[----:B------:R-:W-:-:S04]  /*9a30*/  PRMT R2, R9, 0x7610, R2 ;  /* 0x0000761009027816 */ /* 0x000fc80000000002 */
[----:B------:R-:W-:Y:S02]  /*9a40*/  @P0 PRMT R226, R2, 0x5410, RZ ;  /* 0x0000541002e20816 */ /* 0x000fe400000000ff */
[----:B------:R-:W-:-:S04]  /*9a50*/  PRMT R2, R64, 0x7772, RZ ;  /* 0x0000777240027816 */ /* 0x000fc800000000ff */
[----:B------:R-:W-:-:S13]  /*9a60*/  ISETP.GT.U32.AND P0, PT, R2, UR6, PT ;  /* 0x0000000602007c0c */ /* 0x000fda000bf04070 */
[----:B----4-:R-:W-:-:S05]  /*9a70*/  @P0 HFMA2.BF16_V2 R23, -RZ.H0_H0, RZ.H0_H0, -R171.H0_H0 ;  /* 0x200000ffff170231 */ /* 0x010fca00003409ab */
[----:B------:R-:W-:Y:S02]  /*9a80*/  PRMT R21, R23, 0x7610, R21 ;  /* 0x0000761017157816 */ /* 0x000fe40000000015 */
[----:B------:R1:W2:Y:S01]  /*9a90*/  LDL.LU.S16 R23, [R1+0x7c] ;  /* 0x00007c0001177983 */ /* 0x0002a20000300600 */
[----:B------:R-:W3:Y:S01]  /*9aa0*/  MUFU.EX2 R9, R173 ;  /* 0x000000ad00097308 */ /* 0x000ee20000000800 */
[----:B------:R-:W-:Y:S01]  /*9ab0*/  FADD.FTZ R6, R26, R16 ;  /* 0x000000101a067221 */ /* 0x000fe20000010000 */
[----:B------:R-:W-:-:S03]  /*9ac0*/  FADD.FTZ R3, R29, R3 ;  /* 0x000000031d037221 */ /* 0x000fc60000010000 */
[----:B------:R-:W-:Y:S01]  /*9ad0*/  FADD.FTZ R2, R30, R6 ;  /* 0x000000061e027221 */ /* 0x000fe20000010000 */
[----:B------:R-:W-:Y:S01]  /*9ae0*/  FADD.FTZ R6, R27, R7 ;  /* 0x000000071b067221 */ /* 0x000fe20000010000 */
[----:B------:R-:W-:Y:S01]  /*9af0*/  FADD.FTZ R7, R0, R3 ;  /* 0x0000000300077221 */ /* 0x000fe20000010000 */
[----:B---3--:R-:W-:Y:S01]  /*9b00*/  F2FP.BF16.F32.PACK_AB R0, R9, R0 ;  /* 0x000000000900723e */ /* 0x008fe200000010ff */
[----:B------:R-:W-:-:S03]  /*9b10*/  IMAD.MOV.U32 R232, RZ, RZ, R144 ;  /* 0x000000ffffe87224 */ /* 0x000fc600078e0090 */
[C---:B------:R-:W-:Y:S01]  /*9b20*/  PRMT R173, R0.reuse, 0x7610, R173 ;  /* 0x0000761000ad7816 */ /* 0x040fe200000000ad */
[----:B------:R-:W-:Y:S02]  /*9b30*/  IMAD.MOV.U32 R144, RZ, RZ, R252 ;  /* 0x000000ffff907224 */ /* 0x000fe400078e00fc */
[----:B------:R-:W-:Y:S02]  /*9b40*/  IMAD.MOV.U32 R252, RZ, RZ, R98 ;  /* 0x000000fffffc7224 */ /* 0x000fe400078e0062 */
[----:B------:R-:W-:Y:S02]  /*9b50*/  IMAD.MOV.U32 R98, RZ, RZ, R95 ;  /* 0x000000ffff627224 */ /* 0x000fe400078e005f */
[----:B------:R-:W-:Y:S02]  /*9b60*/  IMAD.MOV.U32 R95, RZ, RZ, R60 ;  /* 0x000000ffff5f7224 */ /* 0x000fe400078e003c */
[----:B------:R-:W-:Y:S01]  /*9b70*/  IMAD.MOV.U32 R60, RZ, RZ, R71 ;  /* 0x000000ffff3c7224 */ /* 0x000fe200078e0047 */
[----:B------:R-:W-:Y:S01]  /*9b80*/  PRMT R159, R0, 0x7632, R159 ;  /* 0x00007632009f7816 */ /* 0x000fe2000000009f */
[----:B------:R-:W-:Y:S01]  /*9b90*/  IMAD.MOV.U32 R71, RZ, RZ, R70 ;  /* 0x000000ffff477224 */ /* 0x000fe200078e0046 */
[----:B------:R-:W-:Y:S01]  /*9ba0*/  PRMT R222, R171, 0x7610, R222 ;  /* 0x00007610abde7816 */ /* 0x000fe200000000de */
[----:B------:R-:W-:Y:S01]  /*9bb0*/  IMAD.MOV.U32 R70, RZ, RZ, R55 ;  /* 0x000000ffff467224 */ /* 0x000fe200078e0037 */
[----:B------:R-:W-:Y:S01]  /*9bc0*/  @P0 PRMT R222, R21, 0x5410, RZ ;  /* 0x0000541015de0816 */ /* 0x000fe200000000ff */
[----:B------:R-:W-:-:S02]  /*9bd0*/  IMAD.MOV.U32 R55, RZ, RZ, R40 ;  /* 0x000000ffff377224 */ /* 0x000fc400078e0028 */
[----:B------:R-:W-:Y:S01]  /*9be0*/  IMAD.MOV.U32 R32, RZ, RZ, R232 ;  /* 0x000000ffff207224 */ /* 0x000fe200078e00e8 */
[----:B------:R-:W-:Y:S01]  /*9bf0*/  PRMT R40, R173, 0x5410, R159 ;  /* 0x00005410ad287816 */ /* 0x000fe2000000009f */
[----:B------:R-:W-:Y:S02]  /*9c00*/  IMAD.MOV.U32 R21, RZ, RZ, R144 ;  /* 0x000000ffff157224 */ /* 0x000fe400078e0090 */
[----:B------:R-:W-:Y:S02]  /*9c10*/  IMAD.MOV.U32 R232, RZ, RZ, R60 ;  /* 0x000000ffffe87224 */ /* 0x000fe400078e003c */
[----:B------:R-:W-:Y:S02]  /*9c20*/  IMAD.MOV.U32 R144, RZ, RZ, R70 ;  /* 0x000000ffff907224 */ /* 0x000fe400078e0046 */
[----:B------:R-:W-:Y:S02]  /*9c30*/  IMAD.MOV.U32 R60, RZ, RZ, R55 ;  /* 0x000000ffff3c7224 */ /* 0x000fe400078e0037 */
[----:B------:R-:W-:-:S02]  /*9c40*/  IMAD.MOV.U32 R231, RZ, RZ, R95 ;  /* 0x000000ffffe77224 */ /* 0x000fc400078e005f */
[----:B------:R-:W-:Y:S02]  /*9c50*/  IMAD.MOV.U32 R55, RZ, RZ, R247 ;  /* 0x000000ffff377224 */ /* 0x000fe400078e00f7 */
[----:B------:R-:W-:Y:S01]  /*9c60*/  IMAD.MOV.U32 R95, RZ, RZ, R71 ;  /* 0x000000ffff5f7224 */ /* 0x000fe200078e0047 */
[----:B------:R-:W3:Y:S01]  /*9c70*/  LDL.LU R247, [R1+0x374] ;  /* 0x0003740001f77983 */ /* 0x000ee20000300800 */
[----:B------:R-:W-:-:S04]  /*9c80*/  IMAD.WIDE.U32 R70, R19, -0x2daee0ad, RZ ;  /* 0xd2511f5313467825 */ /* 0x000fc800078e00ff */
[----:B--2---:R-:W-:-:S05]  /*9c90*/  @!P1 HFMA2.BF16_V2 R23, -RZ.H0_H0, RZ.H0_H0, -R173.H0_H0 ;  /* 0x200000ffff179231 */ /* 0x004fca00003409ad */
[----:B------:R-:W-:-:S04]  /*9ca0*/  PRMT R16, R23, 0x7610, R16 ;  /* 0x0000761017107816 */ /* 0x000fc80000000010 */
[----:B------:R-:W-:Y:S02]  /*9cb0*/  @!P1 PRMT R173, R16, 0x5410, RZ ;  /* 0x0000541010ad9816 */ /* 0x000fe400000000ff */
[----:B------:R2:W-:Y:S02]  /*9cc0*/  MUFU.EX2 R16, R32 ;  /* 0x0000002000107308 */ /* 0x0005e40000000800 */
[----:B--2---:R-:W-:Y:S02]  /*9cd0*/  IMAD.MOV.U32 R32, RZ, RZ, R232 ;  /* 0x000000ffff207224 */ /* 0x004fe400078e00e8 */
[----:B------:R-:W-:Y:S02]  /*9ce0*/  IMAD.MOV.U32 R232, RZ, RZ, R144 ;  /* 0x000000ffffe87224 */ /* 0x000fe400078e0090 */
[----:B------:R-:W-:Y:S02]  /*9cf0*/  IMAD.MOV.U32 R144, RZ, RZ, R60 ;  /* 0x000000ffff907224 */ /* 0x000fe400078e003c */
[----:B------:R-:W-:-:S02]  /*9d00*/  IMAD.MOV.U32 R60, RZ, RZ, R48 ;  /* 0x000000ffff3c7224 */ /* 0x000fc400078e0030 */
[----:B------:R-:W-:Y:S02]  /*9d10*/  IMAD.MOV.U32 R48, RZ, RZ, R205 ;  /* 0x000000ffff307224 */ /* 0x000fe400078e00cd */
[----:B------:R-:W2:Y:S04]  /*9d20*/  LDL.LU R205, [R1+0x370] ;  /* 0x0003700001cd7983 */ /* 0x000ea80000300800 */
[----:B------:R1:W4:Y:S01]  /*9d30*/  LDL.LU.S16 R19, [R1+0x84] ;  /* 0x0000840001137983 */ /* 0x0003220000300600 */
[----:B------:R-:W-:-:S04]  /*9d40*/  PRMT R0, R64, 0x7773, RZ ;  /* 0x0000777340007816 */ /* 0x000fc800000000ff */
[----:B------:R-:W-:Y:S01]  /*9d50*/  ISETP.GT.U32.AND P1, PT, R0, UR6, PT ;  /* 0x0000000600007c0c */ /* 0x000fe2000bf24070 */
[----:B------:R-:W-:-:S04]  /*9d60*/  FADD.FTZ R4, R31, R4 ;  /* 0x000000041f047221 */ /* 0x000fc80000010000 */
[----:B------:R-:W-:Y:S01]  /*9d70*/  FADD.FTZ R4, R15, R4 ;  /* 0x000000040f047221 */ /* 0x000fe20000010000 */
[----:B------:R-:W-:-:S07]  /*9d80*/  PRMT R214, R171, 0x7632, R214 ;  /* 0x00007632abd67816 */ /* 0x000fce00000000d6 */
[----:B----4-:R-:W-:-:S05]  /*9d90*/  @P1 HFMA2.BF16_V2 R19, -RZ.H0_H0, RZ.H0_H0, -R171.H1_H1 ;  /* 0x200000ffff131231 */ /* 0x010fca00003609ab */
[----:B------:R-:W-:-:S04]  /*9da0*/  PRMT R15, R19, 0x7610, R15 ;  /* 0x00007610130f7816 */ /* 0x000fc8000000000f */
[----:B------:R-:W-:Y:S02]  /*9db0*/  @P1 PRMT R214, R15, 0x5410, RZ ;  /* 0x000054100fd61816 */ /* 0x000fe400000000ff */
[----:B------:R1:W4:Y:S01]  /*9dc0*/  LDL.LU.S16 R15, [R1+0x90] ;  /* 0x00009000010f7983 */ /* 0x0003220000300600 */
[----:B------:R-:W-:Y:S01]  /*9dd0*/  LOP3.LUT R65, R10, UR9, R71, 0x96, !PT ;  /* 0x000000090a417c12 */ /* 0x000fe2000f8e9647 */
[----:B------:R-:W3:Y:S03]  /*9de0*/  MUFU.EX2 R21, R21 ;  /* 0x0000001500157308 */ /* 0x000ee60000000800 */
[----:B------:R-:W-:-:S04]  /*9df0*/  LOP3.LUT R0, R65, 0xff, RZ, 0xc0, !PT ;  /* 0x000000ff41007812 */ /* 0x000fc800078ec0ff */
[----:B------:R-:W-:Y:S02]  /*9e00*/  ISETP.LE.U32.AND P0, PT, R0, UR6, PT ;  /* 0x0000000600007c0c */ /* 0x000fe4000bf03070 */
[----:B------:R-:W-:Y:S02]  /*9e10*/  SHF.R.U32.HI R0, RZ, 0x18, R81 ;  /* 0x00000018ff007819 */ /* 0x000fe40000011651 */
[----:B---3--:R-:W-:Y:S02]  /*9e20*/  F2FP.BF16.F32.PACK_AB R197, R21, R16 ;  /* 0x0000001015c5723e */ /* 0x008fe400000010ff */
[----:B------:R-:W-:Y:S02]  /*9e30*/  ISETP.LE.U32.AND P1, PT, R0, UR6, PT ;  /* 0x0000000600007c0c */ /* 0x000fe4000bf23070 */
[----:B------:R-:W-:-:S05]  /*9e40*/  PRMT R217, R197, 0x7610, R217 ;  /* 0x00007610c5d97816 */ /* 0x000fca00000000d9 */
[----:B----4-:R-:W-:-:S05]  /*9e50*/  @!P0 HFMA2.BF16_V2 R15, -RZ.H0_H0, RZ.H0_H0, -R197.H0_H0 ;  /* 0x200000ffff0f8231 */ /* 0x010fca00003409c5 */
[----:B------:R-:W-:Y:S02]  /*9e60*/  PRMT R0, R15, 0x7610, R0 ;  /* 0x000076100f007816 */ /* 0x000fe40000000000 */
[----:B------:R1:W3:Y:S02]  /*9e70*/  LDL.LU.S16 R15, [R1+0x94] ;  /* 0x00009400010f7983 */ /* 0x0002e40000300600 */
[----:B------:R-:W-:Y:S02]  /*9e80*/  @!P0 PRMT R217, R0, 0x5410, RZ ;  /* 0x0000541000d98816 */ /* 0x000fe400000000ff */
[----:B------:R-:W-:-:S04]  /*9e90*/  LOP3.LUT R0, R65, 0xffff, RZ, 0xc0, !PT ;  /* 0x0000ffff41007812 */ /* 0x000fc800078ec0ff */
[----:B------:R-:W-:-:S04]  /*9ea0*/  SHF.R.U32.HI R0, RZ, 0x8, R0 ;  /* 0x00000008ff007819 */ /* 0x000fc80000011600 */
[----:B------:R-:W-:-:S04]  /*9eb0*/  LOP3.LUT R0, R0, 0xffff, RZ, 0xc0, !PT ;  /* 0x0000ffff00007812 */ /* 0x000fc800078ec0ff */
[----:B------:R-:W-:Y:S01]  /*9ec0*/  ISETP.LE.U32.AND P0, PT, R0, UR6, PT ;  /* 0x0000000600007c0c */ /* 0x000fe2000bf03070 */
[----:B------:R-:W-:Y:S01]  /*9ed0*/  FADD.FTZ R6, R5, R6 ;  /* 0x0000000605067221 */ /* 0x000fe20000010000 */
[----:B------:R-:W-:-:S11]  /*9ee0*/  PRMT R215, R197, 0x7632, R215 ;  /* 0x00007632c5d77816 */ /* 0x000fd600000000d7 */
[----:B---3--:R-:W-:-:S05]  /*9ef0*/  @!P0 HFMA2.BF16_V2 R15, -RZ.H0_H0, RZ.H0_H0, -R197.H1_H1 ;  /* 0x200000ffff0f8231 */ /* 0x008fca00003609c5 */
[----:B------:R-:W-:Y:S02]  /*9f00*/  PRMT R5, R15, 0x7610, R5 ;  /* 0x000076100f057816 */ /* 0x000fe40000000005 */
[----:B------:R1:W3:Y:S02]  /*9f10*/  LDL.LU.S16 R15, [R1+0x98] ;  /* 0x00009800010f7983 */ /* 0x0002e40000300600 */
[----:B------:R-:W-:Y:S01]  /*9f20*/  @!P0 PRMT R215, R5, 0x5410, RZ ;  /* 0x0000541005d78816 */ /* 0x000fe200000000ff */
[----:B------:R-:W-:Y:S02]  /*9f30*/  FADD.FTZ R5, R20, R4 ;  /* 0x0000000414057221 */ /* 0x000fe40000010000 */
[----:B------:R1:W4:Y:S04]  /*9f40*/  LDL.LU.S16 R20, [R1+0x9c] ;  /* 0x00009c0001147983 */ /* 0x0003280000300600 */
[----:B------:R1:W2:Y:S01]  /*9f50*/  LDL.LU.S16 R23, [R1+0xb0] ;  /* 0x0000b00001177983 */ /* 0x0002a20000300600 */
[----:B------:R-:W-:Y:S01]  /*9f60*/  PRMT R0, R65, 0x7632, R0 ;  /* 0x0000763241007816 */ /* 0x000fe20000000000 */
[----:B------:R-:W-:Y:S03]  /*9f70*/  MUFU.EX2 R19, R120 ;  /* 0x0000007800137308 */ /* 0x000fe60000000800 */
[----:B------:R-:W-:Y:S01]  /*9f80*/  LOP3.LUT R0, R0, 0xff, RZ, 0xc0, !PT ;  /* 0x000000ff00007812 */ /* 0x000fe200078ec0ff */
[----:B------:R-:W-:-:S03]  /*9f90*/  FADD.FTZ R2, R8, R2 ;  /* 0x0000000208027221 */ /* 0x000fc60000010000 */
[----:B------:R-:W-:Y:S01]  /*9fa0*/  ISETP.LE.U32.AND P0, PT, R0, UR6, PT ;  /* 0x0000000600007c0c */ /* 0x000fe2000bf03070 */
[----:B------:R-:W-:Y:S01]  /*9fb0*/  FADD.FTZ R7, R9, R7 ;  /* 0x0000000709077221 */ /* 0x000fe20000010000 */
[----:B---3--:R-:W-:-:S05]  /*9fc0*/  @!P1 HFMA2.BF16_V2 R15, -RZ.H0_H0, RZ.H0_H0, -R159.H0_H0 ;  /* 0x200000ffff0f9231 */ /* 0x008fca000034099f */
[----:B------:R-:W-:Y:S02]  /*9fd0*/  PRMT R3, R15, 0x7610, R3 ;  /* 0x000076100f037816 */ /* 0x000fe40000000003 */
[----:B------:R-:W3:Y:S02]  /*9fe0*/  MUFU.EX2 R15, R161 ;  /* 0x000000a1000f7308 */ /* 0x000ee40000000800 */
[----:B------:R-:W-:Y:S01]  /*9ff0*/  @!P1 PRMT R159, R3, 0x5410, RZ ;  /* 0x00005410039f9816 */ /* 0x000fe200000000ff */
[----:B------:R-:W-:Y:S01]  /*a000*/  FADD.FTZ R3, R11, R2 ;  /* 0x000000020b037221 */ /* 0x000fe20000010000 */
[----:B------:R-:W-:-:S04]  /*a010*/  SHF.R.U32.HI R2, RZ, 0x18, R65 ;  /* 0x00000018ff027819 */ /* 0x000fc80000011641 */
[----:B------:R-:W-:Y:S02]  /*a020*/  ISETP.LE.U32.AND P1, PT, R2, UR6, PT ;  /* 0x0000000602007c0c */ /* 0x000fe4000bf23070 */
[----:B---3--:R-:W-:-:S05]  /*a030*/  F2FP.BF16.F32.PACK_AB R196, R19, R15 ;  /* 0x0000000f13c4723e */ /* 0x008fca00000010ff */
[----:B----4-:R-:W-:Y:S01]  /*a040*/  @!P0 HFMA2.BF16_V2 R20, -RZ.H0_H0, RZ.H0_H0, -R196.H0_H0 ;  /* 0x200000ffff148231 */ /* 0x010fe200003409c4 */
[----:B------:R-:W-:-:S04]  /*a050*/  PRMT R213, R196, 0x7610, R213 ;  /* 0x00007610c4d57816 */ /* 0x000fc800000000d5 */
[----:B------:R-:W-:Y:S01]  /*a060*/  PRMT R10, R20, 0x7610, R10 ;  /* 0x00007610140a7816 */ /* 0x000fe2000000000a */
[----:B--2---:R-:W-:-:S03]  /*a070*/  @!P1 HFMA2.BF16_V2 R23, -RZ.H0_H0, RZ.H0_H0, -R196.H1_H1 ;  /* 0x200000ffff179231 */ /* 0x004fc600003609c4 */
[----:B------:R-:W-:Y:S01]  /*a080*/  @!P0 PRMT R213, R10, 0x5410, RZ ;  /* 0x000054100ad58816 */ /* 0x000fe200000000ff */
[----:B------:R-:W-:Y:S02]  /*a090*/  FADD.FTZ R10, R12, R3 ;  /* 0x000000030c0a7221 */ /* 0x000fe40000010000 */
[----:B------:R1:W2:Y:S01]  /*a0a0*/  LDL.LU.S16 R12, [R1+0xb4] ;  /* 0x0000b400010c7983 */ /* 0x0002a20000300600 */
[----:B------:R-:W-:Y:S02]  /*a0b0*/  PRMT R9, R23, 0x7610, R9 ;  /* 0x0000761017097816 */ /* 0x000fe40000000009 */
[----:B------:R-:W-:Y:S02]  /*a0c0*/  PRMT R210, R196, 0x7632, R210 ;  /* 0x00007632c4d27816 */ /* 0x000fe400000000d2 */
[----:B------:R-:W-:Y:S02]  /*a0d0*/  @!P1 PRMT R210, R9, 0x5410, RZ ;  /* 0x0000541009d29816 */ /* 0x000fe400000000ff */
[----:B------:R1:W3:Y:S01]  /*a0e0*/  LDL.LU.S16 R9, [R1+0xb8] ;  /* 0x0000b80001097983 */ /* 0x0002e20000300600 */
[----:B------:R-:W-:Y:S01]  /*a0f0*/  IMAD.MOV.U32 R2, RZ, RZ, R70 ;  /* 0x000000ffff027224 */ /* 0x000fe200078e0046 */
[----:B------:R-:W-:Y:S04]  /*a100*/  MUFU.EX2 R20, R232 ;  /* 0x000000e800147308 */ /* 0x000fe80000000800 */
[----:B------:R-:W4:Y:S01]  /*a110*/  MUFU.EX2 R26, R144 ;  /* 0x00000090001a7308 */ /* 0x000f220000000800 */
[----:B------:R-:W-:-:S03]  /*a120*/  LOP3.LUT R2, R2, 0xff, RZ, 0xc0, !PT ;  /* 0x000000ff02027812 */ /* 0x000fc600078ec0ff */
[----:B------:R-:W1:Y:S01]  /*a130*/  MUFU.EX2 R0, R32 ;  /* 0x0000002000007308 */ /* 0x000e620000000800 */
[----:B------:R-:W-:-:S03]  /*a140*/  ISETP.LE.U32.AND P0, PT, R2, UR6, PT ;  /* 0x0000000602007c0c */ /* 0x000fc6000bf03070 */
[----:B------:R-:W1:Y:S01]  /*a150*/  MUFU.EX2 R4, R231 ;  /* 0x000000e700047308 */ /* 0x000e620000000800 */
[----:B----4-:R-:W-:Y:S01]  /*a160*/  F2FP.BF16.F32.PACK_AB R191, R26, R20 ;  /* 0x000000141abf723e */ /* 0x010fe200000010ff */
[----:B-1----:R-:W-:Y:S01]  /*a170*/  FADD.FTZ R5, R0, R5 ;  /* 0x0000000500057221 */ /* 0x002fe20000010000 */
[----:B------:R-:W-:Y:S02]  /*a180*/  F2FP.BF16.F32.PACK_AB R0, R4, R0 ;  /* 0x000000000400723e */ /* 0x000fe400000010ff */
[----:B------:R-:W-:Y:S02]  /*a190*/  PRMT R212, R191, 0x7610, R212 ;  /* 0x00007610bfd47816 */ /* 0x000fe400000000d4 */
[C---:B------:R-:W-:Y:S02]  /*a1a0*/  PRMT R158, R0.reuse, 0x7610, R158 ;  /* 0x00007610009e7816 */ /* 0x040fe4000000009e */
[----:B------:R-:W-:-:S04]  /*a1b0*/  PRMT R157, R0, 0x7632, R157 ;  /* 0x00007632009d7816 */ /* 0x000fc8000000009d */
[----:B------:R-:W-:Y:S01]  /*a1c0*/  PRMT R232, R158, 0x5410, R157 ;  /* 0x000054109ee87816 */ /* 0x000fe2000000009d */
[----:B--2---:R-:W-:-:S05]  /*a1d0*/  @!P0 HFMA2.BF16_V2 R12, -RZ.H0_H0, RZ.H0_H0, -R191.H0_H0 ;  /* 0x200000ffff0c8231 */ /* 0x004fca00003409bf */
[----:B------:R-:W-:Y:S01]  /*a1e0*/  PRMT R8, R12, 0x7610, R8 ;  /* 0x000076100c087816 */ /* 0x000fe20000000008 */
[----:B---3--:R-:W-:-:S03]  /*a1f0*/  @!P5 HFMA2.BF16_V2 R9, -RZ.H0_H0, RZ.H0_H0, -R158.H0_H0 ;  /* 0x200000ffff09d231 */ /* 0x008fc6000034099e */
[----:B------:R-:W-:Y:S02]  /*a200*/  @!P0 PRMT R212, R8, 0x5410, RZ ;  /* 0x0000541008d48816 */ /* 0x000fe400000000ff */
[----:B------:R1:W2:Y:S01]  /*a210*/  LDL.LU.S16 R8, [R1+0xbc] ;  /* 0x0000bc0001087983 */ /* 0x0002a20000300600 */
[----:B------:R-:W-:-:S04]  /*a220*/  PRMT R2, R9, 0x7610, R2 ;  /* 0x0000761009027816 */ /* 0x000fc80000000002 */
[----:B------:R-:W-:Y:S02]  /*a230*/  @!P5 PRMT R158, R2, 0x5410, RZ ;  /* 0x00005410029ed816 */ /* 0x000fe400000000ff */
[----:B------:R1:W3:Y:S04]  /*a240*/  LDL.LU.S16 R2, [R1+0xc0] ;  /* 0x0000c00001027983 */ /* 0x0002e80000300600 */
[----:B------:R1:W4:Y:S04]  /*a250*/  LDL.LU.S16 R24, [R1+0xd0] ;  /* 0x0000d00001187983 */ /* 0x0003280000300600 */
[----:B------:R1:W4:Y:S01]  /*a260*/  LDL.LU.S16 R25, [R1+0xc4] ;  /* 0x0000c40001197983 */ /* 0x0003220000300600 */
[----:B------:R-:W-:-:S04]  /*a270*/  PRMT R0, R68, 0x7771, RZ ;  /* 0x0000777144007816 */ /* 0x000fc800000000ff */
[----:B------:R-:W-:Y:S02]  /*a280*/  ISETP.GT.U32.AND P1, PT, R0, UR6, PT ;  /* 0x0000000600007c0c */ /* 0x000fe4000bf24070 */
[----:B------:R-:W-:-:S04]  /*a290*/  PRMT R0, R70, 0x7771, RZ ;  /* 0x0000777146007816 */ /* 0x000fc800000000ff */
[----:B------:R-:W-:Y:S01]  /*a2a0*/  ISETP.GT.U32.AND P0, PT, R0, UR6, PT ;  /* 0x0000000600007c0c */ /* 0x000fe2000bf04070 */
[----:B------:R-:W-:Y:S01]  /*a2b0*/  MUFU.EX2 R12, R206 ;  /* 0x000000ce000c7308 */ /* 0x000fe20000000800 */
[----:B------:R-:W-:Y:S01]  /*a2c0*/  FADD.FTZ R9, R4, R5 ;  /* 0x0000000504097221 */ /* 0x000fe20000010000 */
[----:B------:R-:W-:Y:S02]  /*a2d0*/  PRMT R4, R70, 0x7772, RZ ;  /* 0x0000777246047816 */ /* 0x000fe400000000ff */
[----:B------:R-:W1:Y:S01]  /*a2e0*/  MUFU.EX2 R23, R163 ;  /* 0x000000a300177308 */ /* 0x000e620000000800 */
[----:B------:R-:W-:Y:S02]  /*a2f0*/  PRMT R211, R191, 0x7632, R211 ;  /* 0x00007632bfd37816 */ /* 0x000fe400000000d3 */
[----:B-1----:R-:W-:-:S04]  /*a300*/  F2FP.BF16.F32.PACK_AB R184, R23, R12 ;  /* 0x0000000c17b8723e */ /* 0x002fc800000010ff */
[----:B------:R-:W-:Y:S01]  /*a310*/  PRMT R209, R184, 0x7610, R209 ;  /* 0x00007610b8d17816 */ /* 0x000fe200000000d1 */
[----:B------:R-:W-:-:S04]  /*a320*/  FADD.FTZ R6, R14, R6 ;  /* 0x000000060e067221 */ /* 0x000fc80000010000 */
[----:B------:R-:W-:-:S04]  /*a330*/  FADD.FTZ R6, R13, R6 ;  /* 0x000000060d067221 */ /* 0x000fc80000010000 */
[----:B------:R-:W-:Y:S01]  /*a340*/  FADD.FTZ R6, R17, R6 ;  /* 0x0000000611067221 */ /* 0x000fe20000010000 */
[----:B--2---:R-:W-:-:S05]  /*a350*/  @P0 HFMA2.BF16_V2 R8, -RZ.H0_H0, RZ.H0_H0, -R191.H1_H1 ;  /* 0x200000ffff080231 */ /* 0x004fca00003609bf */
[----:B------:R-:W-:-:S04]  /*a360*/  PRMT R3, R8, 0x7610, R3 ;  /* 0x0000761008037816 */ /* 0x000fc80000000003 */
[----:B------:R-:W-:Y:S02]  /*a370*/  @P0 PRMT R211, R3, 0x5410, RZ ;  /* 0x0000541003d30816 */ /* 0x000fe400000000ff */
[----:B------:R-:W-:Y:S01]  /*a380*/  ISETP.GT.U32.AND P0, PT, R4, UR6, PT ;  /* 0x0000000604007c0c */ /* 0x000fe2000bf04070 */
[----:B---3--:R-:W-:-:S05]  /*a390*/  @P1 HFMA2.BF16_V2 R2, -RZ.H0_H0, RZ.H0_H0, -R157.H0_H0 ;  /* 0x200000ffff021231 */ /* 0x008fca000034099d */
[----:B------:R-:W-:Y:S02]  /*a3a0*/  PRMT R0, R2, 0x7610, R0 ;  /* 0x0000761002007816 */ /* 0x000fe40000000000 */
[----:B------:R-:W1:Y:S02]  /*a3b0*/  MUFU.EX2 R2, R252 ;  /* 0x000000fc00027308 */ /* 0x000e640000000800 */
[----:B------:R-:W-:Y:S02]  /*a3c0*/  @P1 PRMT R157, R0, 0x5410, RZ ;  /* 0x00005410009d1816 */ /* 0x000fe400000000ff */
[----:B------:R-:W2:Y:S01]  /*a3d0*/  MUFU.EX2 R0, R115 ;  /* 0x0000007300007308 */ /* 0x000ea20000000800 */
[----:B----4-:R-:W-:Y:S01]  /*a3e0*/  @P0 HFMA2.BF16_V2 R25, -RZ.H0_H0, RZ.H0_H0, -R184.H0_H0 ;  /* 0x200000ffff190231 */ /* 0x010fe200003409b8 */
[----:B------:R-:W-:-:S04]  /*a3f0*/  PRMT R3, R68, 0x7772, RZ ;  /* 0x0000777244037816 */ /* 0x000fc800000000ff */
[----:B------:R-:W-:Y:S02]  /*a400*/  PRMT R5, R25, 0x7610, R5 ;  /* 0x0000761019057816 */ /* 0x000fe40000000005 */
[----:B------:R-:W-:Y:S01]  /*a410*/  ISETP.GT.U32.AND P5, PT, R3, UR6, PT ;  /* 0x0000000603007c0c */ /* 0x000fe2000bfa4070 */
[----:B-1----:R-:W-:Y:S01]  /*a420*/  FADD.FTZ R3, R2, R7 ;  /* 0x0000000702037221 */ /* 0x002fe20000010000 */
[----:B------:R-:W-:Y:S02]  /*a430*/  @P0 PRMT R209, R5, 0x5410, RZ ;  /* 0x0000541005d10816 */ /* 0x000fe400000000ff */
[----:B------:R1:W3:Y:S01]  /*a440*/  LDL.LU.S16 R5, [R1+0xd4] ;  /* 0x0000d40001057983 */ /* 0x0002e20000300600 */
[C---:B--2---:R-:W-:Y:S01]  /*a450*/  FADD.FTZ R8, R0.reuse, R3 ;  /* 0x0000000300087221 */ /* 0x044fe20000010000 */
[----:B------:R-:W-:-:S04]  /*a460*/  F2FP.BF16.F32.PACK_AB R0, R0, R2 ;  /* 0x000000020000723e */ /* 0x000fc800000010ff */
[----:B------:R-:W-:Y:S02]  /*a470*/  PRMT R120, R0, 0x7610, R120 ;  /* 0x0000761000787816 */ /* 0x000fe40000000078 */
[----:B------:R-:W-:-:S03]  /*a480*/  PRMT R2, R68, 0x7773, RZ ;  /* 0x0000777344027816 */ /* 0x000fc600000000ff */
[----:B------:R-:W-:Y:S01]  /*a490*/  @P5 HFMA2.BF16_V2 R24, -RZ.H0_H0, RZ.H0_H0, -R120.H0_H0 ;  /* 0x200000ffff185231 */ /* 0x000fe20000340978 */
[----:B------:R-:W-:-:S04]  /*a4a0*/  ISETP.GT.U32.AND P1, PT, R2, UR6, PT ;  /* 0x0000000602007c0c */ /* 0x000fc8000bf24070 */
[----:B------:R-:W-:Y:S02]  /*a4b0*/  PRMT R2, R24, 0x7610, R2 ;  /* 0x0000761018027816 */ /* 0x000fe40000000002 */
[----:B------:R1:W2:Y:S04]  /*a4c0*/  LDL.LU.S16 R24, [R1+0xe0] ;  /* 0x0000e00001187983 */ /* 0x0002a80000300600 */
[----:B------:R1:W4:Y:S01]  /*a4d0*/  LDL.LU.S16 R17, [R1+0xdc] ;  /* 0x0000dc0001117983 */ /* 0x0003220000300600 */
[----:B------:R-:W-:Y:S01]  /*a4e0*/  PRMT R119, R0, 0x7632, R119 ;  /* 0x0000763200777816 */ /* 0x000fe20000000077 */
[----:B------:R-:W-:Y:S04]  /*a4f0*/  MUFU.EX2 R4, R98 ;  /* 0x0000006200047308 */ /* 0x000fe80000000800 */
[----:B------:R-:W1:Y:S01]  /*a500*/  MUFU.EX2 R3, R95 ;  /* 0x0000005f00037308 */ /* 0x000e620000000800 */
[----:B------:R-:W-:Y:S01]  /*a510*/  PRMT R231, R120, 0x5410, R119 ;  /* 0x0000541078e77816 */ /* 0x000fe20000000077 */
[----:B---3--:R-:W-:-:S05]  /*a520*/  @P1 HFMA2.BF16_V2 R5, -RZ.H0_H0, RZ.H0_H0, -R119.H0_H0 ;  /* 0x200000ffff051231 */ /* 0x008fca0000340977 */
[----:B------:R-:W-:Y:S02]  /*a530*/  PRMT R11, R5, 0x7610, R11 ;  /* 0x00007610050b7816 */ /* 0x000fe4000000000b */
[----:B------:R-:W-:-:S04]  /*a540*/  LOP3.LUT R5, R69, 0xff, RZ, 0xc0, !PT ;  /* 0x000000ff45057812 */ /* 0x000fc800078ec0ff */
[----:B------:R-:W-:Y:S02]  /*a550*/  ISETP.LE.U32.AND P0, PT, R5, UR6, PT ;  /* 0x0000000605007c0c */ /* 0x000fe4000bf03070 */
[----:B-1----:R-:W-:-:S04]  /*a560*/  F2FP.BF16.F32.PACK_AB R5, R3, R4 ;  /* 0x000000040305723e */ /* 0x002fc800000010ff */
[----:B------:R-:W-:Y:S02]  /*a570*/  PRMT R172, R5, 0x7632, R172 ;  /* 0x0000763205ac7816 */ /* 0x000fe400000000ac */
[----:B------:R-:W-:Y:S02]  /*a580*/  @P1 PRMT R119, R11, 0x5410, RZ ;  /* 0x000054100b771816 */ /* 0x000fe400000000ff */
[----:B------:R1:W3:Y:S01]  /*a590*/  LDL.LU.S16 R11, [R1+0xd8] ;  /* 0x0000d800010b7983 */ /* 0x0002e20000300600 */
[----:B----4-:R-:W-:Y:S01]  /*a5a0*/  @!P4 HFMA2.BF16_V2 R17, -RZ.H0_H0, RZ.H0_H0, -R172.H0_H0 ;  /* 0x200000ffff11c231 */ /* 0x010fe200003409ac */
[----:B------:R-:W-:-:S04]  /*a5b0*/  PRMT R161, R5, 0x7610, R161 ;  /* 0x0000761005a17816 */ /* 0x000fc800000000a1 */
[----:B------:R-:W-:Y:S02]  /*a5c0*/  PRMT R5, R17, 0x7610, R5 ;  /* 0x0000761011057816 */ /* 0x000fe40000000005 */
[----:B------:R1:W4:Y:S01]  /*a5d0*/  LDL.LU.S16 R17, [R1+0xe4] ;  /* 0x0000e40001117983 */ /* 0x0003220000300600 */
[----:B------:R-:W-:Y:S01]  /*a5e0*/  @P5 PRMT R120, R2, 0x5410, RZ ;  /* 0x0000541002785816 */ /* 0x000fe200000000ff */
[----:B------:R-:W-:Y:S01]  /*a5f0*/  MUFU.EX2 R0, R125 ;  /* 0x0000007d00007308 */ /* 0x000fe20000000800 */
[----:B------:R-:W-:Y:S01]  /*a600*/  FADD.FTZ R9, R4, R9 ;  /* 0x0000000904097221 */ /* 0x000fe20000010000 */
[----:B--2---:R-:W-:Y:S02]  /*a610*/  @!P0 HFMA2.BF16_V2 R24, -RZ.H0_H0, RZ.H0_H0, -R161.H0_H0 ;  /* 0x200000ffff188231 */ /* 0x004fe400003409a1 */
[----:B------:R-:W-:Y:S01]  /*a620*/  FADD.FTZ R7, R18, R10 ;  /* 0x0000000a12077221 */ /* 0x000fe20000010000 */
[----:B------:R-:W2:Y:S01]  /*a630*/  MUFU.EX2 R2, R59 ;  /* 0x0000003b00027308 */ /* 0x000ea20000000800 */
[----:B------:R-:W-:Y:S01]  /*a640*/  SHF.R.U32.HI R4, RZ, 0x18, R69 ;  /* 0x00000018ff047819 */ /* 0x000fe20000011645 */
[----:B------:R1:W4:Y:S03]  /*a650*/  LDL.LU.S16 R28, [R1+0x104] ;  /* 0x00010400011c7983 */ /* 0x0003260000300600 */
[----:B------:R-:W-:Y:S01]  /*a660*/  ISETP.LE.U32.AND P1, PT, R4, UR6, PT ;  /* 0x0000000604007c0c */ /* 0x000fe2000bf23070 */
[----:B--2---:R-:W-:Y:S01]  /*a670*/  FADD.FTZ R8, R2, R8 ;  /* 0x0000000802087221 */ /* 0x004fe20000010000 */
[----:B------:R-:W-:-:S04]  /*a680*/  F2FP.BF16.F32.PACK_AB R2, R0, R2 ;  /* 0x000000020002723e */ /* 0x000fc800000010ff */
[C---:B------:R-:W-:Y:S02]  /*a690*/  PRMT R163, R2.reuse, 0x7610, R163 ;  /* 0x0000761002a37816 */ /* 0x040fe400000000a3 */
[----:B------:R-:W-:Y:S01]  /*a6a0*/  PRMT R162, R2, 0x7632, R162 ;  /* 0x0000763202a27816 */ /* 0x000fe200000000a2 */
[----:B------:R-:W-:Y:S01]  /*a6b0*/  IMAD.MOV.U32 R125, RZ, RZ, R54 ;  /* 0x000000ffff7d7224 */ /* 0x000fe200078e0036 */
[----:B------:R-:W-:Y:S01]  /*a6c0*/  PRMT R10, R24, 0x7610, R10 ;  /* 0x00007610180a7816 */ /* 0x000fe2000000000a */
[----:B------:R-:W-:Y:S02]  /*a6d0*/  IMAD.MOV.U32 R54, RZ, RZ, R131 ;  /* 0x000000ffff367224 */ /* 0x000fe400078e0083 */
[----:B------:R-:W-:Y:S01]  /*a6e0*/  IMAD.MOV.U32 R131, RZ, RZ, R216 ;  /* 0x000000ffff837224 */ /* 0x000fe200078e00d8 */
[----:B------:R-:W-:Y:S02]  /*a6f0*/  PRMT R216, R161, 0x5410, R172 ;  /* 0x00005410a1d87816 */ /* 0x000fe400000000ac */
[----:B------:R-:W-:Y:S01]  /*a700*/  @!P0 PRMT R161, R10, 0x5410, RZ ;  /* 0x000054100aa18816 */ /* 0x000fe200000000ff */
[----:B------:R-:W-:Y:S01]  /*a710*/  FADD.FTZ R10, R0, R8 ;  /* 0x00000008000a7221 */ /* 0x000fe20000010000 */
[----:B---3--:R-:W-:-:S05]  /*a720*/  @!P3 HFMA2.BF16_V2 R11, -RZ.H0_H0, RZ.H0_H0, -R163.H0_H0 ;  /* 0x200000ffff0bb231 */ /* 0x008fca00003409a3 */
[----:B------:R-:W-:Y:S01]  /*a730*/  PRMT R4, R11, 0x7610, R4 ;  /* 0x000076100b047816 */ /* 0x000fe20000000004 */
[----:B----4-:R-:W-:Y:S02]  /*a740*/  @!P1 HFMA2.BF16_V2 R17, -RZ.H0_H0, RZ.H0_H0, -R162.H0_H0 ;  /* 0x200000ffff119231 */ /* 0x010fe400003409a2 */
[----:B------:R-:W-:-:S03]  /*a750*/  FADD.FTZ R11, R3, R9 ;  /* 0x00000009030b7221 */ /* 0x000fc60000010000 */
[----:B------:R-:W-:Y:S02]  /*a760*/  PRMT R3, R17, 0x7610, R3 ;  /* 0x0000761011037816 */ /* 0x000fe40000000003 */
[----:B------:R1:W2:Y:S04]  /*a770*/  LDL.LU.S16 R17, [R1+0xf4] ;  /* 0x0000f40001117983 */ /* 0x0002a80000300600 */
[----:B------:R1:W3:Y:S01]  /*a780*/  LDL.LU.S16 R8, [R1+0xf0] ;  /* 0x0000f00001087983 */ /* 0x0002e20000300600 */
[----:B------:R-:W-:Y:S01]  /*a790*/  PRMT R252, R163, 0x5410, R162 ;  /* 0x00005410a3fc7816 */ /* 0x000fe200000000a2 */
[----:B------:R-:W-:Y:S01]  /*a7a0*/  MUFU.EX2 R9, R54 ;  /* 0x0000003600097308 */ /* 0x000fe20000000800 */
[----:B------:R-:W-:-:S03]  /*a7b0*/  @!P3 PRMT R163, R4, 0x5410, RZ ;  /* 0x0000541004a3b816 */ /* 0x000fc600000000ff */
[----:B------:R-:W4:Y:S01]  /*a7c0*/  MUFU.EX2 R4, R125 ;  /* 0x0000007d00047308 */ /* 0x000f220000000800 */
[----:B------:R-:W-:Y:S01]  /*a7d0*/  @!P4 PRMT R172, R5, 0x5410, RZ ;  /* 0x0000541005acc816 */ /* 0x000fe200000000ff */
[----:B------:R-:W-:Y:S01]  /*a7e0*/  FADD.FTZ R6, R15, R6 ;  /* 0x000000060f067221 */ /* 0x000fe20000010000 */
[----:B------:R-:W-:Y:S01]  /*a7f0*/  PRMT R0, R66, 0x7771, RZ ;  /* 0x0000777142007816 */ /* 0x000fe200000000ff */
[----:B------:R-:W-:Y:S04]  /*a800*/  MUFU.EX2 R5, R60 ;  /* 0x0000003c00057308 */ /* 0x000fe80000000800 */
[----:B------:R-:W1:Y:S01]  /*a810*/  MUFU.EX2 R15, R79 ;  /* 0x0000004f000f7308 */ /* 0x000e620000000800 */
[----:B------:R-:W-:Y:S02]  /*a820*/  ISETP.GT.U32.AND P3, PT, R0, UR6, PT ;  /* 0x0000000600007c0c */ /* 0x000fe4000bf64070 */
[----:B------:R-:W-:-:S02]  /*a830*/  PRMT R0, R66, 0x7772, RZ ;  /* 0x0000777242007816 */ /* 0x000fc400000000ff */
[----:B----4-:R-:W-:Y:S02]  /*a840*/  F2FP.BF16.F32.PACK_AB R2, R9, R4 ;  /* 0x000000040902723e */ /* 0x010fe400000010ff */
[----:B------:R-:W-:Y:S02]  /*a850*/  ISETP.GT.U32.AND P0, PT, R0, UR6, PT ;  /* 0x0000000600007c0c */ /* 0x000fe4000bf04070 */
[----:B------:R-:W-:Y:S02]  /*a860*/  PRMT R160, R2, 0x7610, R160 ;  /* 0x0000761002a07816 */ /* 0x000fe400000000a0 */
[----:B-1----:R-:W-:-:S03]  /*a870*/  F2FP.BF16.F32.PACK_AB R0, R15, R5 ;  /* 0x000000050f00723e */ /* 0x002fc600000010ff */
[----:B------:R-:W-:Y:S01]  /*a880*/  @!P2 HFMA2.BF16_V2 R28, -RZ.H0_H0, RZ.H0_H0, -R160.H0_H0 ;  /* 0x200000ffff1ca231 */ /* 0x000fe200003409a0 */
[----:B------:R-:W-:Y:S02]  /*a890*/  @!P1 PRMT R162, R3, 0x5410, RZ ;  /* 0x0000541003a29816 */ /* 0x000fe400000000ff */
[----:B------:R-:W-:Y:S02]  /*a8a0*/  PRMT R123, R0, 0x7610, R123 ;  /* 0x00007610007b7816 */ /* 0x000fe4000000007b */
[----:B------:R-:W-:Y:S02]  /*a8b0*/  PRMT R3, R66, 0x7773, RZ ;  /* 0x0000777342037816 */ /* 0x000fe400000000ff */
[----:B------:R-:W-:Y:S02]  /*a8c0*/  PRMT R133, R2, 0x7632, R133 ;  /* 0x0000763202857816 */ /* 0x000fe40000000085 */
[----:B------:R-:W-:Y:S02]  /*a8d0*/  ISETP.GT.U32.AND P1, PT, R3, UR6, PT ;  /* 0x0000000603007c0c */ /* 0x000fe4000bf24070 */
[----:B------:R-:W-:Y:S01]  /*a8e0*/  PRMT R3, R28, 0x7610, R3 ;  /* 0x000076101c037816 */ /* 0x000fe20000000003 */
[----:B------:R-:W-:Y:S01]  /*a8f0*/  IMAD.MOV.U32 R24, RZ, RZ, R250 ;  /* 0x000000ffff187224 */ /* 0x000fe200078e00fa */
[----:B------:R-:W-:-:S02]  /*a900*/  PRMT R250, R160, 0x5410, R133 ;  /* 0x00005410a0fa7816 */ /* 0x000fc40000000085 */
[----:B------:R-:W-:Y:S01]  /*a910*/  @!P2 PRMT R160, R3, 0x5410, RZ ;  /* 0x0000541003a0a816 */ /* 0x000fe200000000ff */
[----:B---3--:R-:W-:-:S05]  /*a920*/  @P0 HFMA2.BF16_V2 R8, -RZ.H0_H0, RZ.H0_H0, -R123.H0_H0 ;  /* 0x200000ffff080231 */ /* 0x008fca000034097b */
[----:B------:R-:W-:Y:S02]  /*a930*/  PRMT R13, R8, 0x7610, R13 ;  /* 0x00007610080d7816 */ /* 0x000fe4000000000d */
[----:B------:R1:W3:Y:S04]  /*a940*/  LDL.LU.S16 R8, [R1+0x100] ;  /* 0x0001000001087983 */ /* 0x0002e80000300600 */
[----:B------:R1:W4:Y:S01]  /*a950*/  LDL.LU.S16 R3, [R1+0x108] ;  /* 0x0001080001037983 */ /* 0x0003220000300600 */
[----:B------:R-:W2:Y:S01]  /*a960*/  S2R R79, SR_TID.X ;  /* 0x00000000004f7919 */ /* 0x000ea20000002100 */
[----:B------:R-:W1:Y:S01]  /*a970*/  S2R R24, SR_CTAID.X ;  /* 0x0000000000187919 */ /* 0x000e620000002500 */
[----:B------:R-:W-:Y:S01]  /*a980*/  PRMT R121, R0, 0x7632, R121 ;  /* 0x0000763200797816 */ /* 0x000fe20000000079 */
[----:B------:R-:W-:Y:S01]  /*a990*/  IMAD.MOV.U32 R25, RZ, RZ, R251 ;  /* 0x000000ffff197224 */ /* 0x000fe200078e00fb */
[----:B------:R-:W-:-:S02]  /*a9a0*/  PRMT R0, R70, 0x7773, RZ ;  /* 0x0000777346007816 */ /* 0x000fc400000000ff */
[----:B------:R-:W-:Y:S02]  /*a9b0*/  PRMT R251, R123, 0x5410, R121 ;  /* 0x000054107bfb7816 */ /* 0x000fe40000000079 */
[----:B------:R-:W-:Y:S02]  /*a9c0*/  @P0 PRMT R123, R13, 0x5410, RZ ;  /* 0x000054100d7b0816 */ /* 0x000fe400000000ff */
[----:B------:R-:W-:Y:S01]  /*a9d0*/  ISETP.GT.U32.AND P0, PT, R0, UR6, PT ;  /* 0x0000000600007c0c */ /* 0x000fe2000bf04070 */
[----:B------:R-:W-:Y:S01]  /*a9e0*/  FADD.FTZ R7, R16, R7 ;  /* 0x0000000710077221 */ /* 0x000fe20000010000 */
[----:B------:R-:W-:Y:S01]  /*a9f0*/  PRMT R208, R184, 0x7632, R208 ;  /* 0x00007632b8d07816 */ /* 0x000fe200000000d0 */
[----:B------:R-:W-:-:S04]  /*aa00*/  FADD.FTZ R4, R4, R11 ;  /* 0x0000000b04047221 */ /* 0x000fc80000010000 */
[----:B------:R-:W-:Y:S01]  /*aa10*/  FADD.FTZ R4, R9, R4 ;  /* 0x0000000409047221 */ /* 0x000fe20000010000 */
[----:B--2---:R-:W-:-:S05]  /*aa20*/  SHF.R.U32.HI R28, RZ, 0x5, R79 ;  /* 0x00000005ff1c7819 */ /* 0x004fca000001164f */
[----:B-1----:R-:W-:Y:S02]  /*aa30*/  IMAD R24, R24, 0x8, R28 ;  /* 0x0000000818187824 */ /* 0x002fe400078e021c */
[----:B------:R-:W-:Y:S01]  /*aa40*/  FADD.FTZ R10, R5, R10 ;  /* 0x0000000a050a7221 */ /* 0x000fe20000010000 */
[----:B----4-:R-:W-:-:S05]  /*aa50*/  @P1 HFMA2.BF16_V2 R3, -RZ.H0_H0, RZ.H0_H0, -R121.H0_H0 ;  /* 0x200000ffff031231 */ /* 0x010fca0000340979 */
[----:B------:R-:W-:Y:S01]  /*aa60*/  PRMT R0, R3, 0x7610, R0 ;  /* 0x0000761003007816 */ /* 0x000fe20000000000 */
[----:B---3--:R-:W-:-:S03]  /*aa70*/  @P0 HFMA2.BF16_V2 R8, -RZ.H0_H0, RZ.H0_H0, -R184.H1_H1 ;  /* 0x200000ffff080231 */ /* 0x008fc600003609b8 */
[----:B------:R-:W-:Y:S01]  /*aa80*/  @P1 PRMT R121, R0, 0x5410, RZ ;  /* 0x0000541000791816 */ /* 0x000fe200000000ff */
[----:B------:R-:W-:Y:S01]  /*aa90*/  IMAD.U32 R0, RZ, RZ, UR23 ;  /* 0x00000017ff007e24 */ /* 0x000fe2000f8e00ff */
[----:B------:R-:W-:-:S04]  /*aaa0*/  PRMT R2, R8, 0x7610, R2 ;  /* 0x0000761008027816 */ /* 0x000fc80000000002 */
[----:B------:R-:W-:Y:S01]  /*aab0*/  LOP3.LUT R0, R0, UR31, R25, 0x96, !PT ;  /* 0x0000001f00007c12 */ /* 0x000fe2000f8e9619 */
[----:B------:R-:W-:Y:S01]  /*aac0*/  IMAD.WIDE.U32 R24, R24, -0x326172a9, RZ ;  /* 0xcd9e8d5718187825 */ /* 0x000fe200078e00ff */
[----:B------:R-:W-:-:S03]  /*aad0*/  @P0 PRMT R208, R2, 0x5410, RZ ;  /* 0x0000541002d00816 */ /* 0x000fc600000000ff */
[----:B------:R-:W-:-:S04]  /*aae0*/  IMAD.WIDE.U32 R2, R0, -0x326172a9, RZ ;  /* 0xcd9e8d5700027825 */ /* 0x000fc800078e00ff */
[----:B------:R-:W-:Y:S01]  /*aaf0*/  FADD.FTZ R8, R21, R7 ;  /* 0x0000000715087221 */ /* 0x000fe20000010000 */
[----:B------:R-:W-:Y:S01]  /*ab00*/  FADD.FTZ R7, R19, R6 ;  /* 0x0000000613077221 */ /* 0x000fe20000010000 */
[--C-:B------:R-:W-:Y:S02]  /*ab10*/  LOP3.LUT R24, R24, UR7, R3.reuse, 0x96, !PT ;  /* 0x0000000718187c12 */ /* 0x100fe4000f8e9603 */
[----:B------:R-:W-:Y:S01]  /*ab20*/  LOP3.LUT R0, R244, UR7, R3, 0x96, !PT ;  /* 0x00000007f4007c12 */ /* 0x000fe2000f8e9603 */
[----:B------:R-:W-:Y:S01]  /*ab30*/  IMAD.MOV.U32 R3, RZ, RZ, R235 ;  /* 0x000000ffff037224 */ /* 0x000fe200078e00eb */
[C---:B------:R-:W-:Y:S01]  /*ab40*/  LOP3.LUT R25, R2.reuse, UR30, R139, 0x96, !PT ;  /* 0x0000001e02197c12 */ /* 0x040fe2000f8e968b */
[----:B------:R-:W2:Y:S01]  /*ab50*/  LDL.LU.64 R244, [R1+0x368] ;  /* 0x0003680001f47983 */ /* 0x000ea20000300a00 */
[----:B------:R-:W-:Y:S01]  /*ab60*/  LOP3.LUT R6, R2, UR30, R63, 0x96, !PT ;  /* 0x0000001e02067c12 */ /* 0x000fe2000f8e963f */
[----:B------:R-:W-:Y:S02]  /*ab70*/  IMAD.MOV.U32 R2, RZ, RZ, R234 ;  /* 0x000000ffff027224 */ /* 0x000fe400078e00ea */
[----:B------:R-:W3:Y:S04]  /*ab80*/  LDL.LU.64 R234, [R1+0x360] ;  /* 0x0003600001ea7983 */ /* 0x000ee80000300a00 */
[----:B------:R1:W-:Y:S04]  /*ab90*/  STL [R1+0x310], R4 ;  /* 0x0003100401007387 */ /* 0x0003e80000100800 */
[----:B------:R4:W4:Y:S04]  /*aba0*/  LDL.LU.S16 R31, [R1+0x12c] ;  /* 0x00012c00011f7983 */ /* 0x0009280000300600 */
[----:B------:R2:W2:Y:S01]  /*abb0*/  LDL.LU.S16 R28, [R1+0x128] ;  /* 0x00012800011c7983 */ /* 0x0004a20000300600 */
[----:B------:R-:W-:Y:S01]  /*abc0*/  FADD.FTZ R20, R20, R8 ;  /* 0x0000000814147221 */ /* 0x000fe20000010000 */
[----:B------:R-:W-:Y:S01]  /*abd0*/  FADD.FTZ R8, R12, R7 ;  /* 0x000000070c087221 */ /* 0x000fe20000010000 */
[----:B------:R-:W-:-:S02]  /*abe0*/  IMAD.MOV.U32 R12, RZ, RZ, R2 ;  /* 0x000000ffff0c7224 */ /* 0x000fc400078e0002 */
[----:B------:R-:W-:Y:S02]  /*abf0*/  IMAD.MOV.U32 R13, RZ, RZ, R3 ;  /* 0x000000ffff0d7224 */ /* 0x000fe400078e0003 */
[----:B------:R-:W-:-:S05]  /*ac00*/  IMAD.WIDE.U32 R2, R0, -0x2daee0ad, RZ ;  /* 0xd2511f5300027825 */ /* 0x000fca00078e00ff */
[----:B-1----:R-:W-:Y:S01]  /*ac10*/  LOP3.LUT R4, R12, UR29, R3, 0x96, !PT ;  /* 0x0000001d0c047c12 */ /* 0x002fe2000f8e9603 */
        /* <DEDUP_REMOVED lines=9> */
[----:B------:R-:W-:Y:S01]  /*acb0*/  @P3 HFMA2.BF16_V2 R17, -RZ.H0_H0, RZ.H0_H0, -R133.H0_H0 ;  /* 0x200000ffff113231 */ /* 0x000fe20000340985 */
[----:B------:R-:W-:Y:S01]  /*acc0*/  LOP3.LUT R0, R2, UR11, R5, 0x96, !PT ;  /* 0x0000000b02007c12 */ /* 0x000fe2000f8e9605 */
[----:B------:R-:W-:-:S04]  /*acd0*/  IMAD.WIDE.U32 R2, R3, -0x326172a9, RZ ;  /* 0xcd9e8d5703027825 */ /* 0x000fc800078e00ff */
[----:B------:R-:W-:Y:S01]  /*ace0*/  IMAD.WIDE.U32 R12, R0, -0x326172a9, RZ ;  /* 0xcd9e8d57000c7825 */ /* 0x000fe200078e00ff */
[----:B------:R-:W-:-:S04]  /*acf0*/  PRMT R14, R17, 0x7610, R14 ;  /* 0x00007610110e7816 */ /* 0x000fc8000000000e */
[----:B------:R-:W-:-:S04]  /*ad00*/  LOP3.LUT R17, R2, UR10, R13, 0x96, !PT ;  /* 0x0000000a02117c12 */ /* 0x000fc8000f8e960d */
[C---:B------:R-:W-:Y:S02]  /*ad10*/  LOP3.LUT R0, R17.reuse, 0xff, RZ, 0xc0, !PT ;  /* 0x000000ff11007812 */ /* 0x040fe400078ec0ff */
[----:B------:R-:W-:Y:S02]  /*ad20*/  @P3 PRMT R133, R14, 0x5410, RZ ;  /* 0x000054100e853816 */ /* 0x000fe400000000ff */
[----:B------:R-:W-:Y:S02]  /*ad30*/  ISETP.LE.U32.AND P3, PT, R0, UR6, PT ;  /* 0x0000000600007c0c */ /* 0x000fe4000bf63070 */
[----:B------:R-:W-:-:S04]  /*ad40*/  LOP3.LUT R0, R17, 0xffff, RZ, 0xc0, !PT ;  /* 0x0000ffff11007812 */ /* 0x000fc800078ec0ff */
[----:B------:R-:W-:-:S04]  /*ad50*/  SHF.R.U32.HI R0, RZ, 0x8, R0 ;  /* 0x00000008ff007819 */ /* 0x000fc80000011600 */
[----:B------:R-:W-:-:S04]  /*ad60*/  LOP3.LUT R0, R0, 0xffff, RZ, 0xc0, !PT ;  /* 0x0000ffff00007812 */ /* 0x000fc800078ec0ff */
[----:B------:R-:W-:Y:S02]  /*ad70*/  ISETP.LE.U32.AND P1, PT, R0, UR6, PT ;  /* 0x0000000600007c0c */ /* 0x000fe4000bf23070 */
[----:B------:R-:W-:Y:S02]  /*ad80*/  PRMT R0, R17, 0x7632, R0 ;  /* 0x0000763211007816 */ /* 0x000fe40000000000 */
[----:B------:R-:W-:Y:S02]  /*ad90*/  F2FP.BF16.F32.PACK_AB R11, R74, R75 ;  /* 0x0000004b4a0b723e */ /* 0x000fe400000010ff */
[----:B------:R-:W-:-:S04]  /*ada0*/  LOP3.LUT R0, R0, 0xff, RZ, 0xc0, !PT ;  /* 0x000000ff00007812 */ /* 0x000fc800078ec0ff */
[----:B------:R-:W-:Y:S01]  /*adb0*/  ISETP.LE.U32.AND P2, PT, R0, UR6, PT ;  /* 0x0000000600007c0c */ /* 0x000fe2000bf43070 */
[--C-:B------:R-:W-:Y:S01]  /*adc0*/  FADD.FTZ R0, R15, R10.reuse ;  /* 0x0000000a0f007221 */ /* 0x100fe20000010000 */
[C---:B------:R-:W-:Y:S01]  /*add0*/  PRMT R10, R11.reuse, 0x7632, R10 ;  /* 0x000076320b0a7816 */ /* 0x040fe2000000000a */
[----:B------:R-:W-:Y:S02]  /*ade0*/  IMAD.MOV.U32 R79, RZ, RZ, R52 ;  /* 0x000000ffff4f7224 */ /* 0x000fe400078e0034 */
[----:B------:R-:W-:Y:S02]  /*adf0*/  IMAD.MOV.U32 R52, RZ, RZ, R45 ;  /* 0x000000ffff347224 */ /* 0x000fe400078e002d */
[----:B------:R-:W-:Y:S01]  /*ae00*/  IMAD.MOV.U32 R45, RZ, RZ, R55 ;  /* 0x000000ffff2d7224 */ /* 0x000fe200078e0037 */
[----:B------:R1:W-:Y:S01]  /*ae10*/  STL [R1+0x30c], R0 ;  /* 0x00030c0001007387 */ /* 0x0003e20000100800 */
[----:B------:R-:W-:Y:S01]  /*ae20*/  IMAD.MOV.U32 R55, RZ, RZ, R53 ;  /* 0x000000ffff377224 */ /* 0x000fe200078e0035 */
[----:B------:R-:W-:Y:S01]  /*ae30*/  PRMT R53, R11, 0x5410, R10 ;  /* 0x000054100b357816 */ /* 0x000fe2000000000a */
[----:B----4-:R-:W-:-:S02]  /*ae40*/  @!P3 HFMA2.BF16_V2 R31, -RZ.H0_H0, RZ.H0_H0, -R11.H0_H0 ;  /* 0x200000ffff1fb231 */ /* 0x010fc4000034090b */
[----:B--2---:R-:W-:-:S03]  /*ae50*/  @!P1 HFMA2.BF16_V2 R28, -RZ.H0_H0, RZ.H0_H0, -R10.H0_H0 ;  /* 0x200000ffff1c9231 */ /* 0x004fc6000034090a */
[----:B------:R-:W-:Y:S02]  /*ae60*/  PRMT R27, R31, 0x7610, R27 ;  /* 0x000076101f1b7816 */ /* 0x000fe4000000001b */
[----:B------:R-:W-:Y:S02]  /*ae70*/  PRMT R30, R28, 0x7610, R30 ;  /* 0x000076101c1e7816 */ /* 0x000fe4000000001e */
[----:B------:R-:W-:Y:S01]  /*ae80*/  @!P3 PRMT R11, R27, 0x5410, RZ ;  /* 0x000054101b0bb816 */ /* 0x000fe200000000ff */
[----:B------:R2:W4:Y:S04]  /*ae90*/  LDL.LU.S16 R28, [R1+0x134] ;  /* 0x00013400011c7983 */ /* 0x0005280000300600 */
[----:B------:R2:W3:Y:S01]  /*aea0*/  LDL.LU.S16 R27, [R1+0x130] ;  /* 0x00013000011b7983 */ /* 0x0004e20000300600 */
[----:B-1----:R-:W-:-:S04]  /*aeb0*/  SHF.R.U32.HI R0, RZ, 0x18, R17 ;  /* 0x00000018ff007819 */ /* 0x002fc80000011611 */
[----:B------:R-:W-:Y:S02]  /*aec0*/  ISETP.LE.U32.AND P0, PT, R0, UR6, PT ;  /* 0x0000000600007c0c */ /* 0x000fe4000bf03070 */
[----:B------:R-:W-:-:S04]  /*aed0*/  F2FP.BF16.F32.PACK_AB R0, R33, R35 ;  /* 0x000000232100723e */ /* 0x000fc800000010ff */
[C---:B------:R-:W-:Y:S02]  /*aee0*/  PRMT R18, R0.reuse, 0x7610, R18 ;  /* 0x0000761000127816 */ /* 0x040fe40000000012 */
[----:B------:R-:W-:Y:S01]  /*aef0*/  PRMT R16, R0, 0x7632, R16 ;  /* 0x0000763200107816 */ /* 0x000fe20000000010 */
[----:B------:R-:W-:Y:S02]  /*af00*/  IMAD.MOV.U32 R0, RZ, RZ, R12 ;  /* 0x000000ffff007224 */ /* 0x000fe400078e000c */
[----:B----4-:R-:W-:Y:S02]  /*af10*/  @!P2 HFMA2.BF16_V2 R28, -RZ.H0_H0, RZ.H0_H0, -R18.H0_H0 ;  /* 0x200000ffff1ca231 */ /* 0x010fe40000340912 */
[----:B---3--:R-:W-:-:S03]  /*af20*/  @!P0 HFMA2.BF16_V2 R27, -RZ.H0_H0, RZ.H0_H0, -R16.H0_H0 ;  /* 0x200000ffff1b8231 */ /* 0x008fc60000340910 */
[----:B------:R-:W-:Y:S02]  /*af30*/  PRMT R15, R28, 0x7610, R15 ;  /* 0x000076101c0f7816 */ /* 0x000fe4000000000f */
[----:B------:R2:W3:Y:S01]  /*af40*/  LDL.LU.S16 R28, [R1+0x13c] ;  /* 0x00013c00011c7983 */ /* 0x0004e20000300600 */
[----:B------:R-:W-:-:S03]  /*af50*/  PRMT R2, R27, 0x7610, R2 ;  /* 0x000076101b027816 */ /* 0x000fc60000000002 */
[----:B------:R2:W4:Y:S01]  /*af60*/  LDL.LU.S16 R27, [R1+0x138] ;  /* 0x00013800011b7983 */ /* 0x0005220000300600 */
[----:B------:R-:W-:Y:S02]  /*af70*/  LOP3.LUT R0, R0, 0xff, RZ, 0xc0, !PT ;  /* 0x000000ff00007812 */ /* 0x000fe400078ec0ff */
[----:B------:R-:W-:Y:S02]  /*af80*/  @!P1 PRMT R10, R30, 0x5410, RZ ;  /* 0x000054101e0a9816 */ /* 0x000fe400000000ff */
[----:B------:R-:W-:Y:S02]  /*af90*/  ISETP.LE.U32.AND P1, PT, R0, UR6, PT ;  /* 0x0000000600007c0c */ /* 0x000fe4000bf23070 */
[----:B------:R-:W-:Y:S02]  /*afa0*/  PRMT R0, R12, 0x7771, RZ ;  /* 0x000077710c007816 */ /* 0x000fe400000000ff */
[----:B------:R-:W-:Y:S02]  /*afb0*/  PRMT R54, R18, 0x5410, R16 ;  /* 0x0000541012367816 */ /* 0x000fe40000000010 */
[----:B------:R-:W-:-:S02]  /*afc0*/  @!P0 PRMT R16, R2, 0x5410, RZ ;  /* 0x0000541002108816 */ /* 0x000fc400000000ff */
[----:B------:R-:W-:Y:S02]  /*afd0*/  ISETP.GT.U32.AND P0, PT, R0, UR6, PT ;  /* 0x0000000600007c0c */ /* 0x000fe4000bf04070 */
[----:B------:R-:W-:Y:S02]  /*afe0*/  LOP3.LUT R14, R6, UR12, R3, 0x96, !PT ;  /* 0x0000000c060e7c12 */ /* 0x000fe4000f8e9603 */
[----:B------:R-:W-:-:S04]  /*aff0*/  F2FP.BF16.F32.PACK_AB R3, R77, R92 ;  /* 0x0000005c4d03723e */ /* 0x000fc800000010ff */
[----:B------:R-:W-:Y:S02]  /*b000*/  PRMT R21, R3, 0x7632, R21 ;  /* 0x0000763203157816 */ /* 0x000fe40000000015 */
[----:B------:R-:W-:Y:S01]  /*b010*/  @!P2 PRMT R18, R15, 0x5410, RZ ;  /* 0x000054100f12a816 */ /* 0x000fe200000000ff */
[----:B------:R-:W-:-:S05]  /*b020*/  IMAD.WIDE.U32 R14, R14, -0x2daee0ad, RZ ;  /* 0xd2511f530e0e7825 */ /* 0x000fca00078e00ff */
[----:B------:R-:W-:Y:S01]  /*b030*/  LOP3.LUT R15, R4, UR9, R15, 0x96, !PT ;  /* 0x00000009040f7c12 */ /* 0x000fe2000f8e960f */
[----:B----4-:R-:W-:-:S05]  /*b040*/  @P0 HFMA2.BF16_V2 R27, -RZ.H0_H0, RZ.H0_H0, -R21.H0_H0 ;  /* 0x200000ffff1b0231 */ /* 0x010fca0000340915 */
[----:B------:R-:W-:Y:S02]  /*b050*/  PRMT R7, R27, 0x7610, R7 ;  /* 0x000076101b077816 */ /* 0x000fe40000000007 */
[----:B------:R2:W4:Y:S04]  /*b060*/  LDL.LU.S16 R27, [R1+0x144] ;  /* 0x00014400011b7983 */ /* 0x0005280000300600 */
[----:B------:R2:W2:Y:S01]  /*b070*/  LDL.LU.S16 R13, [R1+0x140] ;  /* 0x00014000010d7983 */ /* 0x0004a20000300600 */
[----:B------:R-:W-:-:S04]  /*b080*/  LOP3.LUT R0, R15, 0xffff, RZ, 0xc0, !PT ;  /* 0x0000ffff0f007812 */ /* 0x000fc800078ec0ff */
[----:B------:R-:W-:-:S04]  /*b090*/  SHF.R.U32.HI R0, RZ, 0x8, R0 ;  /* 0x00000008ff007819 */ /* 0x000fc80000011600 */
[----:B------:R-:W-:Y:S02]  /*b0a0*/  LOP3.LUT R0, R0, 0xffff, RZ, 0xc0, !PT ;  /* 0x0000ffff00007812 */ /* 0x000fe400078ec0ff */
[C---:B------:R-:W-:Y:S02]  /*b0b0*/  LOP3.LUT R2, R15.reuse, 0xff, RZ, 0xc0, !PT ;  /* 0x000000ff0f027812 */ /* 0x040fe400078ec0ff */
[----:B------:R-:W-:Y:S02]  /*b0c0*/  ISETP.LE.U32.AND P3, PT, R0, UR6, PT ;  /* 0x0000000600007c0c */ /* 0x000fe4000bf63070 */
[----:B------:R-:W-:Y:S02]  /*b0d0*/  PRMT R0, R15, 0x7632, R0 ;  /* 0x000076320f007816 */ /* 0x000fe40000000000 */
[----:B------:R-:W-:Y:S02]  /*b0e0*/  ISETP.LE.U32.AND P4, PT, R2, UR6, PT ;  /* 0x0000000602007c0c */ /* 0x000fe4000bf83070 */
[----:B------:R-:W-:-:S04]  /*b0f0*/  LOP3.LUT R0, R0, 0xff, RZ, 0xc0, !PT ;  /* 0x000000ff00007812 */ /* 0x000fc800078ec0ff */
[----:B------:R-:W-:Y:S02]  /*b100*/  ISETP.LE.U32.AND P2, PT, R0, UR6, PT ;  /* 0x0000000600007c0c */ /* 0x000fe4000bf43070 */
[----:B------:R-:W-:Y:S02]  /*b110*/  F2FP.BF16.F32.PACK_AB R0, R37, R93 ;  /* 0x0000005d2500723e */ /* 0x000fe400000010ff */
[----:B------:R-:W-:Y:S02]  /*b120*/  PRMT R22, R3, 0x7610, R22 ;  /* 0x0000761003167816 */ /* 0x000fe40000000016 */
[C---:B------:R-:W-:Y:S02]  /*b130*/  PRMT R102, R0.reuse, 0x7610, R102 ;  /* 0x0000761000667816 */ /* 0x040fe40000000066 */
[----:B------:R-:W-:Y:S01]  /*b140*/  PRMT R100, R0, 0x7632, R100 ;  /* 0x0000763200647816 */ /* 0x000fe20000000064 */
[----:B---3--:R-:W-:Y:S02]  /*b150*/  @!P1 HFMA2.BF16_V2 R28, -RZ.H0_H0, RZ.H0_H0, -R22.H0_H0 ;  /* 0x200000ffff1c9231 */ /* 0x008fe40000340916 */
[----:B------:R-:W-:-:S02]  /*b160*/  IMAD.MOV.U32 R60, RZ, RZ, R79 ;  /* 0x000000ffff3c7224 */ /* 0x000fc400078e004f */
[----:B------:R-:W-:Y:S01]  /*b170*/  IMAD.MOV.U32 R79, RZ, RZ, R129 ;  /* 0x000000ffff4f7224 */ /* 0x000fe200078e0081 */
[----:B------:R-:W-:Y:S01]  /*b180*/  PRMT R9, R28, 0x7610, R9 ;  /* 0x000076101c097816 */ /* 0x000fe20000000009 */
[----:B------:R-:W-:Y:S01]  /*b190*/  IMAD.MOV.U32 R129, RZ, RZ, R50 ;  /* 0x000000ffff817224 */ /* 0x000fe200078e0032 */
[----:B------:R-:W-:Y:S01]  /*b1a0*/  PRMT R50, R22, 0x5410, R21 ;  /* 0x0000541016327816 */ /* 0x000fe20000000015 */
[----:B------:R-:W-:Y:S01]  /*b1b0*/  IMAD.MOV.U32 R125, RZ, RZ, R60 ;  /* 0x000000ffff7d7224 */ /* 0x000fe200078e003c */
[----:B------:R-:W-:Y:S01]  /*b1c0*/  @!P1 PRMT R22, R9, 0x5410, RZ ;  /* 0x0000541009169816 */ /* 0x000fe200000000ff */
[----:B------:R-:W-:Y:S01]  /*b1d0*/  IMAD.MOV.U32 R60, RZ, RZ, R52 ;  /* 0x000000ffff3c7224 */ /* 0x000fe200078e0034 */
[----:B------:R-:W-:Y:S01]  /*b1e0*/  @P0 PRMT R21, R7, 0x5410, RZ ;  /* 0x0000541007150816 */ /* 0x000fe200000000ff */
[----:B------:R1:W3:Y:S01]  /*b1f0*/  LDL.LU.S16 R9, [R1+0x14c] ;  /* 0x00014c0001097983 */ /* 0x0002e20000300600 */
[----:B------:R-:W-:-:S03]  /*b200*/  PRMT R52, R102, 0x5410, R100 ;  /* 0x0000541066347816 */ /* 0x000fc60000000064 */
[----:B------:R1:W3:Y:S01]  /*b210*/  LDL.LU.S16 R7, [R1+0x148] ;  /* 0x0001480001077983 */ /* 0x0002e20000300600 */
[----:B----4-:R-:W-:Y:S02]  /*b220*/  @!P4 HFMA2.BF16_V2 R27, -RZ.H0_H0, RZ.H0_H0, -R102.H0_H0 ;  /* 0x200000ffff1bc231 */ /* 0x010fe40000340966 */
[----:B--2---:R-:W-:-:S03]  /*b230*/  @!P3 HFMA2.BF16_V2 R13, -RZ.H0_H0, RZ.H0_H0, -R100.H0_H0 ;  /* 0x200000ffff0db231 */ /* 0x004fc60000340964 */
[----:B------:R-:W-:Y:S02]  /*b240*/  PRMT R4, R27, 0x7610, R4 ;  /* 0x000076101b047816 */ /* 0x000fe40000000004 */
[----:B------:R-:W-:Y:S02]  /*b250*/  PRMT R3, R13, 0x7610, R3 ;  /* 0x000076100d037816 */ /* 0x000fe40000000003 */
[----:B------:R-:W-:Y:S02]  /*b260*/  @!P4 PRMT R102, R4, 0x5410, RZ ;  /* 0x000054100466c816 */ /* 0x000fe400000000ff */
[----:B------:R-:W-:Y:S01]  /*b270*/  @!P3 PRMT R100, R3, 0x5410, RZ ;  /* 0x000054100364b816 */ /* 0x000fe200000000ff */
[----:B------:R1:W2:Y:S04]  /*b280*/  LDL.LU.S16 R4, [R1+0x154] ;  /* 0x0001540001047983 */ /* 0x0002a80000300600 */
[----:B------:R1:W4:Y:S01]  /*b290*/  LDL.LU.S16 R3, [R1+0x150] ;  /* 0x0001500001037983 */ /* 0x0003220000300600 */
[----:B------:R-:W-:-:S04]  /*b2a0*/  SHF.R.U32.HI R0, RZ, 0x18, R15 ;  /* 0x00000018ff007819 */ /* 0x000fc8000001160f */
[----:B------:R-:W-:Y:S01]  /*b2b0*/  ISETP.LE.U32.AND P1, PT, R0, UR6, PT ;  /* 0x0000000600007c0c */ /* 0x000fe2000bf23070 */
[----:B------:R-:W-:-:S05]  /*b2c0*/  IMAD.MOV.U32 R0, RZ, RZ, R14 ;  /* 0x000000ffff007224 */ /* 0x000fca00078e000e */
[----:B------:R-:W-:-:S04]  /*b2d0*/  LOP3.LUT R0, R0, 0xff, RZ, 0xc0, !PT ;  /* 0x000000ff00007812 */ /* 0x000fc800078ec0ff */
[----:B------:R-:W-:Y:S02]  /*b2e0*/  ISETP.LE.U32.AND P0, PT, R0, UR6, PT ;  /* 0x0000000600007c0c */ /* 0x000fe4000bf03070 */
[----:B------:R-:W-:-:S04]  /*b2f0*/  F2FP.BF16.F32.PACK_AB R0, R47, R38 ;  /* 0x000000262f00723e */ /* 0x000fc800000010ff */
[C---:B------:R-:W-:Y:S02]  /*b300*/  PRMT R107, R0.reuse, 0x7610, R107 ;  /* 0x00007610006b7816 */ /* 0x040fe4000000006b */
[----:B------:R-:W-:Y:S02]  /*b310*/  PRMT R106, R0, 0x7632, R106 ;  /* 0x00007632006a7816 */ /* 0x000fe4000000006a */
[----:B------:R-:W-:-:S04]  /*b320*/  PRMT R0, R14, 0x7771, RZ ;  /* 0x000077710e007816 */ /* 0x000fc800000000ff */
[----:B------:R-:W-:Y:S02]  /*b330*/  ISETP.GT.U32.AND P3, PT, R0, UR6, PT ;  /* 0x0000000600007c0c */ /* 0x000fe4000bf64070 */
[----:B------:R-:W-:-:S04]  /*b340*/  F2FP.BF16.F32.PACK_AB R0, R44, R43 ;  /* 0x0000002b2c00723e */ /* 0x000fc800000010ff */
[C---:B------:R-:W-:Y:S01]  /*b350*/  PRMT R117, R0.reuse, 0x7632, R117 ;  /* 0x0000763200757816 */ /* 0x040fe20000000075 */
[----:B------:R-:W-:Y:S02]  /*b360*/  IMAD.MOV.U32 R63, RZ, RZ, R45 ;  /* 0x000000ffff3f7224 */ /* 0x000fe400078e002d */
[----:B------:R-:W-:Y:S01]  /*b370*/  IMAD.MOV.U32 R45, RZ, RZ, R55 ;  /* 0x000000ffff2d7224 */ /* 0x000fe200078e0037 */
[----:B------:R-:W-:Y:S01]  /*b380*/  PRMT R116, R0, 0x7610, R116 ;  /* 0x0000761000747816 */ /* 0x000fe20000000074 */
[----:B------:R-:W-:Y:S02]  /*b390*/  IMAD.MOV.U32 R55, RZ, RZ, R51 ;  /* 0x000000ffff377224 */ /* 0x000fe400078e0033 */
[----:B------:R-:W-:Y:S02]  /*b3a0*/  IMAD.MOV.U32 R30, RZ, RZ, R146 ;  /* 0x000000ffff1e7224 */ /* 0x000fe400078e0092 */
[----:B------:R-:W-:Y:S02]  /*b3b0*/  IMAD.MOV.U32 R146, RZ, RZ, R63 ;  /* 0x000000ffff927224 */ /* 0x000fe400078e003f */
[----:B------:R-:W-:Y:S01]  /*b3c0*/  IMAD.MOV.U32 R63, RZ, RZ, R55 ;  /* 0x000000ffff3f7224 */ /* 0x000fe200078e0037 */
[----:B------:R-:W-:Y:S01]  /*b3d0*/  PRMT R55, R116, 0x5410, R117 ;  /* 0x0000541074377816 */ /* 0x000fe20000000075 */
[----:B---3--:R-:W-:-:S02]  /*b3e0*/  @!P2 HFMA2.BF16_V2 R9, -RZ.H0_H0, RZ.H0_H0, -R107.H0_H0 ;  /* 0x200000ffff09a231 */ /* 0x008fc4000034096b */
[----:B------:R-:W-:-:S03]  /*b3f0*/  @!P1 HFMA2.BF16_V2 R7, -RZ.H0_H0, RZ.H0_H0, -R106.H0_H0 ;  /* 0x200000ffff079231 */ /* 0x000fc6000034096a */
[----:B------:R-:W-:Y:S01]  /*b400*/  PRMT R6, R9, 0x7610, R6 ;  /* 0x0000761009067816 */ /* 0x000fe20000000006 */
[----:B----4-:R-:W-:-:S05]  /*b410*/  @P3 HFMA2.BF16_V2 R3, -RZ.H0_H0, RZ.H0_H0, -R117.H0_H0 ;  /* 0x200000ffff033231 */ /* 0x010fca0000340975 */
[----:B------:R-:W-:Y:S01]  /*b420*/  PRMT R0, R3, 0x7610, R0 ;  /* 0x0000761003007816 */ /* 0x000fe20000000000 */
[----:B------:R-:W-:-:S03]  /*b430*/  FADD.FTZ R3, R26, R20 ;  /* 0x000000141a037221 */ /* 0x000fc60000010000 */
[----:B------:R-:W-:Y:S01]  /*b440*/  @P3 PRMT R117, R0, 0x5410, RZ ;  /* 0x0000541000753816 */ /* 0x000fe200000000ff */
[----:B------:R-:W-:Y:S01]  /*b450*/  FADD.FTZ R0, R23, R8 ;  /* 0x0000000817007221 */ /* 0x000fe20000010000 */
[----:B------:R3:W-:Y:S04]  /*b460*/  STL [R1+0x54], R3 ;  /* 0x0000540301007387 */ /* 0x0007e80000100800 */
[----:B------:R4:W-:Y:S04]  /*b470*/  STL [R1+0x4c], R0 ;  /* 0x00004c0001007387 */ /* 0x0009e80000100800 */
[----:B------:R1:W4:Y:S01]  /*b480*/  LDL.LU.S16 R27, [R1+0x15c] ;  /* 0x00015c00011b7983 */ /* 0x0003220000300600 */
[----:B--2---:R-:W-:Y:S01]  /*b490*/  @!P0 HFMA2.BF16_V2 R4, -RZ.H0_H0, RZ.H0_H0, -R116.H0_H0 ;  /* 0x200000ffff048231 */ /* 0x004fe20000340974 */
[----:B------:R-:W-:-:S02]  /*b4a0*/  PRMT R51, R107, 0x5410, R106 ;  /* 0x000054106b337816 */ /* 0x000fc4000000006a */
[----:B------:R-:W-:Y:S02]  /*b4b0*/  PRMT R5, R7, 0x7610, R5 ;  /* 0x0000761007057816 */ /* 0x000fe40000000005 */
[----:B------:R-:W-:Y:S01]  /*b4c0*/  @!P2 PRMT R107, R6, 0x5410, RZ ;  /* 0x00005410066ba816 */ /* 0x000fe200000000ff */
[----:B------:R-:W-:Y:S01]  /*b4d0*/  IMAD.WIDE.U32 R6, R24, -0x2daee0ad, RZ ;  /* 0xd2511f5318067825 */ /* 0x000fe200078e00ff */
[----:B------:R-:W-:Y:S01]  /*b4e0*/  PRMT R2, R4, 0x7610, R2 ;  /* 0x0000761004027816 */ /* 0x000fe20000000002 */
[----:B------:R1:W2:Y:S03]  /*b4f0*/  LDL.LU.S16 R24, [R1+0x158] ;  /* 0x0001580001187983 */ /* 0x0002a60000300600 */
[----:B------:R-:W-:Y:S02]  /*b500*/  @!P0 PRMT R116, R2, 0x5410, RZ ;  /* 0x0000541002748816 */ /* 0x000fe400000000ff */
[----:B------:R-:W-:-:S02]  /*b510*/  LOP3.LUT R2, R30, UR29, R7, 0x96, !PT ;  /* 0x0000001d1e027c12 */ /* 0x000fc4000f8e9607 */
[----:B------:R-:W-:Y:S01]  /*b520*/  @!P1 PRMT R106, R5, 0x5410, RZ ;  /* 0x00005410056a9816 */ /* 0x000fe200000000ff */
[----:B------:R-:W-:-:S04]  /*b530*/  IMAD.WIDE.U32 R4, R25, -0x2daee0ad, RZ ;  /* 0xd2511f5319047825 */ /* 0x000fc800078e00ff */
[----:B---3--:R-:W-:Y:S01]  /*b540*/  IMAD.WIDE.U32 R2, R2, -0x326172a9, RZ ;  /* 0xcd9e8d5702027825 */ /* 0x008fe200078e00ff */
[----:B------:R-:W-:-:S04]  /*b550*/  LOP3.LUT R8, R6, UR25, R5, 0x96, !PT ;  /* 0x0000001906087c12 */ /* 0x000fc8000f8e9605 */
[----:B------:R-:W-:Y:S01]  /*b560*/  LOP3.LUT R7, R138, UR28, R3, 0x96, !PT ;  /* 0x0000001c8a077c12 */ /* 0x000fe2000f8e9603 */
[----:B------:R-:W-:-:S04]  /*b570*/  IMAD.WIDE.U32 R8, R8, -0x326172a9, RZ ;  /* 0xcd9e8d5708087825 */ /* 0x000fc800078e00ff */
[----:B------:R-:W-:-:S05]  /*b580*/  IMAD.WIDE.U32 R6, R7, -0x2daee0ad, RZ ;  /* 0xd2511f5307067825 */ /* 0x000fca00078e00ff */
[----:B------:R-:W-:Y:S02]  /*b590*/  LOP3.LUT R3, R4, UR13, R7, 0x96, !PT ;  /* 0x0000000d04037c12 */ /* 0x000fe4000f8e9607 */
[----:B------:R-:W-:-:S03]  /*b5a0*/  LOP3.LUT R4, R2, UR24, R9, 0x96, !PT ;  /* 0x0000001802047c12 */ /* 0x000fc6000f8e9609 */
[----:B------:R-:W-:-:S04]  /*b5b0*/  IMAD.WIDE.U32 R2, R3, -0x326172a9, RZ ;  /* 0xcd9e8d5703027825 */ /* 0x000fc800078e00ff */
[----:B------:R-:W-:-:S05]  /*b5c0*/  IMAD.WIDE.U32 R4, R4, -0x2daee0ad, RZ ;  /* 0xd2511f5304047825 */ /* 0x000fca00078e00ff */
[----:B------:R-:W-:Y:S02]  /*b5d0*/  LOP3.LUT R9, R6, UR11, R5, 0x96, !PT ;  /* 0x0000000b06097c12 */ /* 0x000fe4000f8e9605 */
[----:B------:R-:W-:-:S05]  /*b5e0*/  LOP3.LUT R6, R8, UR12, R3, 0x96, !PT ;  /* 0x0000000c08067c12 */ /* 0x000fca000f8e9603 */
[----:B------:R-:W-:-:S03]  /*b5f0*/  IMAD.WIDE.U32 R6, R6, -0x2daee0ad, RZ ;  /* 0xd2511f5306067825 */ /* 0x000fc600078e00ff */
[----:B----4-:R-:W-:-:S04]  /*b600*/  PRMT R0, R6, 0x7770, RZ ;  /* 0x0000777006007816 */ /* 0x010fc800000000ff */
[----:B------:R-:W-:Y:S02]  /*b610*/  ISETP.LE.U32.AND P1, PT, R0, UR6, PT ;  /* 0x0000000600007c0c */ /* 0x000fe4000bf23070 */
[----:B------:R-:W-:Y:S02]  /*b620*/  F2FP.BF16.F32.PACK_AB R19, R96, R97 ;  /* 0x000000616013723e */ /* 0x000fe400000010ff */
[----:B------:R-:W-:Y:S02]  /*b630*/  F2FP.BF16.F32.PACK_AB R20, R104, R132 ;  /* 0x000000846814723e */ /* 0x000fe400000010ff */
[----:B------:R-:W-:-:S07]  /*b640*/  PRMT R104, R19, 0x7610, R104 ;  /* 0x0000761013687816 */ /* 0x000fce0000000068 */
[----:B------:R-:W-:-:S05]  /*b650*/  @!P1 HFMA2.BF16_V2 R27, -RZ.H0_H0, RZ.H0_H0, -R104.H0_H0 ;  /* 0x200000ffff1b9231 */ /* 0x000fca0000340968 */
[----:B------:R-:W-:Y:S02]  /*b660*/  PRMT R8, R27, 0x7610, R8 ;  /* 0x000076101b087816 */ /* 0x000fe40000000008 */
[----:B------:R1:W3:Y:S04]  /*b670*/  LDL.LU.S16 R27, [R1+0x160] ;  /* 0x00016000011b7983 */ /* 0x0002e80000300600 */
[----:B------:R1:W4:Y:S01]  /*b680*/  LDL.LU.S16 R25, [R1+0x164] ;  /* 0x0001640001197983 */ /* 0x0003220000300600 */
[----:B------:R-:W-:-:S04]  /*b690*/  PRMT R0, R6, 0x7771, RZ ;  /* 0x0000777106007816 */ /* 0x000fc800000000ff */
[----:B------:R-:W-:Y:S02]  /*b6a0*/  ISETP.GT.U32.AND P0, PT, R0, UR6, PT ;  /* 0x0000000600007c0c */ /* 0x000fe4000bf04070 */
[----:B------:R-:W-:Y:S01]  /*b6b0*/  PRMT R101, R19, 0x7632, R101 ;  /* 0x0000763213657816 */ /* 0x000fe20000000065 */
[----:B------:R-:W-:Y:S02]  /*b6c0*/  IMAD.MOV.U32 R62, RZ, RZ, R146 ;  /* 0x000000ffff3e7224 */ /* 0x000fe400078e0092 */
[----:B------:R-:W-:-:S08]  /*b6d0*/  IMAD.MOV.U32 R146, RZ, RZ, R63 ;  /* 0x000000ffff927224 */ /* 0x000fd000078e003f */
[----:B--2---:R-:W-:Y:S02]  /*b6e0*/  @P0 HFMA2.BF16_V2 R24, -RZ.H0_H0, RZ.H0_H0, -R101.H0_H0 ;  /* 0x200000ffff180231 */ /* 0x004fe40000340965 */
[----:B------:R-:W-:Y:S01]  /*b6f0*/  IMAD.MOV.U32 R63, RZ, RZ, R48 ;  /* 0x000000ffff3f7224 */ /* 0x000fe200078e0030 */
[----:B------:R-:W-:Y:S02]  /*b700*/  PRMT R48, R104, 0x5410, R101 ;  /* 0x0000541068307816 */ /* 0x000fe40000000065 */
[----:B------:R-:W-:Y:S02]  /*b710*/  PRMT R0, R24, 0x7610, R0 ;  /* 0x0000761018007816 */ /* 0x000fe40000000000 */
[----:B------:R-:W-:Y:S01]  /*b720*/  @!P1 PRMT R104, R8, 0x5410, RZ ;  /* 0x0000541008689816 */ /* 0x000fe200000000ff */
[----:B------:R-:W-:Y:S01]  /*b730*/  IMAD.MOV.U32 R59, RZ, RZ, R125 ;  /* 0x000000ffff3b7224 */ /* 0x000fe200078e007d */
[----:B------:R-:W-:Y:S01]  /*b740*/  @P0 PRMT R101, R0, 0x5410, RZ ;  /* 0x0000541000650816 */ /* 0x000fe200000000ff */
[----:B------:R1:W2:Y:S01]  /*b750*/  LDL.LU.S16 R24, [R1+0x16c] ;  /* 0x00016c0001187983 */ /* 0x0002a20000300600 */
[----:B------:R-:W-:-:S02]  /*b760*/  PRMT R0, R6, 0x7772, RZ ;  /* 0x0000777206007816 */ /* 0x000fc400000000ff */
[----:B------:R-:W-:Y:S01]  /*b770*/  F2FP.BF16.F32.PACK_AB R3, R114, R124 ;  /* 0x0000007c7203723e */ /* 0x000fe200000010ff */
[----:B------:R-:W-:Y:S01]  /*b780*/  IMAD.MOV.U32 R125, RZ, RZ, R79 ;  /* 0x000000ffff7d7224 */ /* 0x000fe200078e004f */
[----:B------:R-:W-:Y:S01]  /*b790*/  ISETP.GT.U32.AND P1, PT, R0, UR6, PT ;  /* 0x0000000600007c0c */ /* 0x000fe2000bf24070 */
[----:B------:R1:W2:Y:S01]  /*b7a0*/  LDL.LU.S16 R28, [R1+0x178] ;  /* 0x00017800011c7983 */ /* 0x0002a20000300600 */
[C---:B------:R-:W-:Y:S02]  /*b7b0*/  PRMT R99, R3.reuse, 0x7610, R99 ;  /* 0x0000761003637816 */ /* 0x040fe40000000063 */
[----:B------:R-:W-:Y:S01]  /*b7c0*/  PRMT R103, R3, 0x7632, R103 ;  /* 0x0000763203677816 */ /* 0x000fe20000000067 */
[----:B------:R-:W-:Y:S02]  /*b7d0*/  IMAD.MOV.U32 R79, RZ, RZ, R131 ;  /* 0x000000ffff4f7224 */ /* 0x000fe400078e0083 */
[----:B------:R-:W-:Y:S01]  /*b7e0*/  IMAD.MOV.U32 R131, RZ, RZ, R49 ;  /* 0x000000ffff837224 */ /* 0x000fe200078e0031 */
[----:B------:R-:W-:Y:S01]  /*b7f0*/  PRMT R49, R99, 0x5410, R103 ;  /* 0x0000541063317816 */ /* 0x000fe20000000067 */
[----:B------:R-:W-:-:S05]  /*b800*/  IMAD.WIDE.U32 R8, R9, -0x326172a9, RZ ;  /* 0xcd9e8d5709087825 */ /* 0x000fca00078e00ff */
[----:B------:R-:W-:Y:S02]  /*b810*/  LOP3.LUT R0, R2, UR10, R9, 0x96, !PT ;  /* 0x0000000a02007c12 */ /* 0x000fe4000f8e9609 */
[----:B------:R-:W-:-:S04]  /*b820*/  PRMT R2, R6, 0x7773, RZ ;  /* 0x0000777306027816 */ /* 0x000fc800000000ff */
[----:B------:R-:W-:Y:S01]  /*b830*/  ISETP.GT.U32.AND P0, PT, R2, UR6, PT ;  /* 0x0000000602007c0c */ /* 0x000fe2000bf04070 */
[----:B---3--:R-:W-:-:S05]  /*b840*/  @P1 HFMA2.BF16_V2 R27, -RZ.H0_H0, RZ.H0_H0, -R99.H0_H0 ;  /* 0x200000ffff1b1231 */ /* 0x008fca0000340963 */
[----:B------:R-:W-:-:S04]  /*b850*/  PRMT R19, R27, 0x7610, R19 ;  /* 0x000076101b137816 */ /* 0x000fc80000000013 */
[----:B------:R-:W-:Y:S02]  /*b860*/  @P1 PRMT R99, R19, 0x5410, RZ ;  /* 0x0000541013631816 */ /* 0x000fe400000000ff */
[----:B------:R1:W3:Y:S01]  /*b870*/  LDL.LU.S16 R19, [R1+0x17c] ;  /* 0x00017c0001137983 */ /* 0x0002e20000300600 */
[----:B----4-:R-:W-:Y:S01]  /*b880*/  @P0 HFMA2.BF16_V2 R25, -RZ.H0_H0, RZ.H0_H0, -R103.H0_H0 ;  /* 0x200000ffff190231 */ /* 0x010fe20000340967 */
[----:B------:R-:W-:-:S04]  /*b890*/  LOP3.LUT R13, R4, UR9, R7, 0x96, !PT ;  /* 0x00000009040d7c12 */ /* 0x000fc8000f8e9607 */
[----:B------:R-:W-:-:S04]  /*b8a0*/  PRMT R7, R25, 0x7610, R7 ;  /* 0x0000761019077816 */ /* 0x000fc80000000007 */
[----:B------:R-:W-:Y:S02]  /*b8b0*/  @P0 PRMT R103, R7, 0x5410, RZ ;  /* 0x0000541007670816 */ /* 0x000fe400000000ff */
[----:B------:R1:W4:Y:S01]  /*b8c0*/  LDL.LU.S16 R7, [R1+0x180] ;  /* 0x0001800001077983 */ /* 0x0003220000300600 */
[----:B------:R-:W-:-:S04]  /*b8d0*/  LOP3.LUT R2, R0, 0xffff, RZ, 0xc0, !PT ;  /* 0x0000ffff00027812 */ /* 0x000fc800078ec0ff */
[----:B------:R-:W-:-:S04]  /*b8e0*/  SHF.R.U32.HI R32, RZ, 0x8, R2 ;  /* 0x00000008ff207819 */ /* 0x000fc80000011602 */
[----:B------:R-:W-:-:S04]  /*b8f0*/  LOP3.LUT R2, R32, 0xffff, RZ, 0xc0, !PT ;  /* 0x0000ffff20027812 */ /* 0x000fc800078ec0ff */
[----:B------:R-:W-:Y:S02]  /*b900*/  ISETP.LE.U32.AND P2, PT, R2, UR6, PT ;  /* 0x0000000602007c0c */ /* 0x000fe4000bf43070 */
[----:B------:R-:W-:-:S04]  /*b910*/  PRMT R2, R0, 0x7632, R2 ;  /* 0x0000763200027816 */ /* 0x000fc80000000002 */
[----:B------:R-:W-:-:S04]  /*b920*/  LOP3.LUT R25, R2, 0xff, RZ, 0xc0, !PT ;  /* 0x000000ff02197812 */ /* 0x000fc800078ec0ff */
[----:B------:R-:W-:Y:S02]  /*b930*/  ISETP.LE.U32.AND P0, PT, R25, UR6, PT ;  /* 0x0000000619007c0c */ /* 0x000fe4000bf03070 */
[----:B------:R-:W-:-:S04]  /*b940*/  F2FP.BF16.F32.PACK_AB R5, R140, R141 ;  /* 0x0000008d8c05723e */ /* 0x000fc800000010ff */
[----:B------:R-:W-:Y:S02]  /*b950*/  PRMT R2, R5, 0x7610, R2 ;  /* 0x0000761005027816 */ /* 0x000fe40000000002 */
[----:B------:R-:W-:-:S04]  /*b960*/  LOP3.LUT R27, R0, 0xff, RZ, 0xc0, !PT ;  /* 0x000000ff001b7812 */ /* 0x000fc800078ec0ff */
[----:B------:R-:W-:Y:S02]  /*b970*/  ISETP.LE.U32.AND P3, PT, R27, UR6, PT ;  /* 0x000000061b007c0c */ /* 0x000fe4000bf63070 */
[----:B------:R-:W-:Y:S01]  /*b980*/  PRMT R4, R20, 0x7610, R4 ;  /* 0x0000761014047816 */ /* 0x000fe20000000004 */
[----:B------:R-:W1:Y:S10]  /*b990*/  S2R R98, SR_TID.X ;  /* 0x0000000000627919 */ /* 0x000e740000002100 */
[----:B--2---:R-:W-:-:S05]  /*b9a0*/  @!P3 HFMA2.BF16_V2 R24, -RZ.H0_H0, RZ.H0_H0, -R4.H0_H0 ;  /* 0x200000ffff18b231 */ /* 0x004fca0000340904 */
[----:B------:R-:W-:Y:S02]  /*b9b0*/  PRMT R29, R24, 0x7610, R29 ;  /* 0x00007610181d7816 */ /* 0x000fe4000000001d */
[----:B------:R-:W-:-:S04]  /*b9c0*/  SHF.R.U32.HI R24, RZ, 0x18, R0 ;  /* 0x00000018ff187819 */ /* 0x000fc80000011600 */
[----:B------:R-:W-:Y:S01]  /*b9d0*/  ISETP.LE.U32.AND P1, PT, R24, UR6, PT ;  /* 0x0000000618007c0c */ /* 0x000fe2000bf23070 */
[----:B---3--:R-:W-:-:S05]  /*b9e0*/  @!P0 HFMA2.BF16_V2 R19, -RZ.H0_H0, RZ.H0_H0, -R2.H0_H0 ;  /* 0x200000ffff138231 */ /* 0x008fca0000340902 */
[----:B------:R-:W-:Y:S02]  /*b9f0*/  PRMT R9, R19, 0x7610, R9 ;  /* 0x0000761013097816 */ /* 0x000fe40000000009 */
[----:B------:R2:W3:Y:S04]  /*ba00*/  LDL.LU.S16 R19, [R1+0x188] ;  /* 0x0001880001137983 */ /* 0x0004e80000300600 */
[----:B------:R2:W2:Y:S04]  /*ba10*/  LDL.LU.S16 R37, [R1+0x190] ;  /* 0x0001900001257983 */ /* 0x0004a80000300600 */
[----:B------:R2:W2:Y:S01]  /*ba20*/  LDL.LU.S16 R36, [R1+0x194] ;  /* 0x0001940001247983 */ /* 0x0004a20000300600 */
[----:B------:R-:W-:Y:S01]  /*ba30*/  PRMT R0, R5, 0x7632, R0 ;  /* 0x0000763205007816 */ /* 0x000fe20000000000 */
[----:B------:R-:W-:-:S04]  /*ba40*/  IMAD.MOV.U32 R95, RZ, RZ, R59 ;  /* 0x000000ffff5f7224 */ /* 0x000fc800078e003b */
[----:B----4-:R-:W-:Y:S02]  /*ba50*/  @!P1 HFMA2.BF16_V2 R7, -RZ.H0_H0, RZ.H0_H0, -R0.H0_H0 ;  /* 0x200000ffff079231 */ /* 0x010fe40000340900 */
[----:B------:R-:W-:Y:S02]  /*ba60*/  IMAD.MOV.U32 R59, RZ, RZ, R62 ;  /* 0x000000ffff3b7224 */ /* 0x000fe400078e003e */
[----:B------:R-:W-:Y:S02]  /*ba70*/  IMAD.MOV.U32 R62, RZ, RZ, R146 ;  /* 0x000000ffff3e7224 */ /* 0x000fe400078e0092 */
[----:B------:R-:W-:Y:S01]  /*ba80*/  IMAD.MOV.U32 R146, RZ, RZ, R63 ;  /* 0x000000ffff927224 */ /* 0x000fe200078e003f */
[----:B------:R-:W-:Y:S01]  /*ba90*/  PRMT R5, R7, 0x7610, R5 ;  /* 0x0000761007057816 */ /* 0x000fe20000000005 */
[----:B------:R-:W-:Y:S01]  /*baa0*/  IMAD.MOV.U32 R63, RZ, RZ, R45 ;  /* 0x000000ffff3f7224 */ /* 0x000fe200078e002d */
[----:B-1----:R-:W-:Y:S01]  /*bab0*/  LOP3.LUT R115, R98, 0x1f, RZ, 0xc0, !PT ;  /* 0x0000001f62737812 */ /* 0x002fe200078ec0ff */
[----:B------:R-:W-:Y:S01]  /*bac0*/  IMAD.MOV.U32 R45, RZ, RZ, R46 ;  /* 0x000000ffff2d7224 */ /* 0x000fe200078e002e */
[----:B------:R-:W-:Y:S01]  /*bad0*/  PRMT R46, R2, 0x5410, R0 ;  /* 0x00005410022e7816 */ /* 0x000fe20000000000 */
[----:B------:R-:W-:Y:S01]  /*bae0*/  IMAD.SHL.U32 R98, R98, 0x2, RZ ;  /* 0x0000000262627824 */ /* 0x000fe200078e00ff */
[----:B------:R-:W-:-:S02]  /*baf0*/  @!P1 PRMT R0, R5, 0x5410, RZ ;  /* 0x0000541005009816 */ /* 0x000fc400000000ff */
[----:B------:R-:W-:Y:S02]  /*bb00*/  LOP3.LUT R5, R205, 0x30, RZ, 0xc0, !PT ;  /* 0x00000030cd057812 */ /* 0x000fe400078ec0ff */
[----:B------:R-:W-:Y:S02]  /*bb10*/  LOP3.LUT R98, R98, 0x6, RZ, 0xc0, !PT ;  /* 0x0000000662627812 */ /* 0x000fe400078ec0ff */
[----:B------:R-:W-:-:S05]  /*bb20*/  LEA.HI R5, R115, R5, RZ, 0x1e ;  /* 0x0000000573057211 */ /* 0x000fca00078ff0ff */
[----:B------:R-:W-:Y:S01]  /*bb30*/  IMAD R5, R5, UR27, R98 ;  /* 0x0000001b05057c24 */ /* 0x000fe2000f8e0262 */
[----:B------:R-:W-:Y:S01]  /*bb40*/  @!P0 PRMT R2, R9, 0x5410, RZ ;  /* 0x0000541009028816 */ /* 0x000fe200000000ff */
[----:B------:R-:W-:-:S03]  /*bb50*/  IMAD.U32 R7, RZ, RZ, UR19 ;  /* 0x00000013ff077e24 */ /* 0x000fc6000f8e00ff */
[----:B------:R-:W-:Y:S02]  /*bb60*/  SHF.R.S32.HI R9, RZ, 0x1f, R5 ;  /* 0x0000001fff097819 */ /* 0x000fe40000011405 */
[----:B------:R-:W-:Y:S02]  /*bb70*/  IADD3 R5, P0, PT, R5, UR19, RZ ;  /* 0x0000001305057c10 */ /* 0x000fe4000ff1e0ff */
[----:B------:R-:W-:Y:S02]  /*bb80*/  PRMT R3, R20, 0x7632, R3 ;  /* 0x0000763214037816 */ /* 0x000fe40000000003 */
[----:B------:R-:W-:Y:S02]  /*bb90*/  LEA.HI.X.SX32 R7, R7, R9, 0x1, P0 ;  /* 0x0000000907077211 */ /* 0x000fe400000f0eff */
[----:B------:R-:W-:Y:S01]  /*bba0*/  LEA R30, P0, R5, UR4, 0x1 ;  /* 0x00000004051e7c11 */ /* 0x000fe2000f8008ff */
[----:B------:R-:W-:Y:S01]  /*bbb0*/  IMAD.MOV.U32 R31, RZ, RZ, R147 ;  /* 0x000000ffff1f7224 */ /* 0x000fe200078e0093 */
[----:B------:R-:W-:Y:S01]  /*bbc0*/  PRMT R47, R4, 0x5410, R3 ;  /* 0x00005410042f7816 */ /* 0x000fe20000000003 */
[----:B------:R-:W-:Y:S01]  /*bbd0*/  @!P2 HFMA2.BF16_V2 R28, -RZ.H0_H0, RZ.H0_H0, -R3.H0_H0 ;  /* 0x200000ffff1ca231 */ /* 0x000fe20000340903 */
[----:B------:R-:W-:Y:S01]  /*bbe0*/  @!P3 PRMT R4, R29, 0x5410, RZ ;  /* 0x000054101d04b816 */ /* 0x000fe200000000ff */
[----:B------:R-:W-:Y:S01]  /*bbf0*/  USHF.L.U32 UR4, UR27, 0x3, URZ ;  /* 0x000000031b047899 */ /* 0x000fe200080006ff */
[----:B------:R-:W-:-:S02]  /*bc00*/  LEA.HI.X R31, R5, UR5, R7, 0x1, P0 ;  /* 0x00000005051f7c11 */ /* 0x000fc400080f0c07 */
[----:B------:R-:W-:-:S03]  /*bc10*/  PRMT R20, R28, 0x7610, R20 ;  /* 0x000076101c147816 */ /* 0x000fc60000000014 */
[----:B------:R1:W-:Y:S01]  /*bc20*/  STG.E.U16 desc[UR20][R30.64], R4 ;  /* 0x000000041e007986 */ /* 0x0003e2000c101514 */
[----:B------:R-:W-:Y:S02]  /*bc30*/  @!P2 PRMT R3, R20, 0x5410, RZ ;  /* 0x000054101403a816 */ /* 0x000fe400000000ff */
[----:B------:R-:W-:Y:S01]  /*bc40*/  F2FP.BF16.F32.PACK_AB R26, R145, R150 ;  /* 0x00000096911a723e */ /* 0x000fe200000010ff */
[----:B------:R4:W4:Y:S04]  /*bc50*/  LDL.LU.S16 R20, [R1+0x198] ;  /* 0x0001980001147983 */ /* 0x0009280000300600 */
[----:B------:R-:W-:Y:S01]  /*bc60*/  STG.E.U16 desc[UR20][R30.64+0x2], R3 ;  /* 0x000002031e007986 */ /* 0x000fe2000c101514 */
[----:B-1----:R-:W-:-:S04]  /*bc70*/  IMAD.U32 R4, RZ, RZ, UR4 ;  /* 0x00000004ff047e24 */ /* 0x002fc8000f8e00ff */
[----:B------:R-:W-:-:S05]  /*bc80*/  IMAD.WIDE R4, R4, 0x2, R30 ;  /* 0x0000000204047825 */ /* 0x000fca00078e021e */
[----:B------:R1:W-:Y:S04]  /*bc90*/  STG.E.U16 desc[UR20][R4.64+0x2], R0 ;  /* 0x0000020004007986 */ /* 0x0003e8000c101514 */
[----:B------:R1:W-:Y:S02]  /*bca0*/  STG.E.U16 desc[UR20][R4.64], R2 ;  /* 0x0000000204007986 */ /* 0x0003e4000c101514 */
[----:B-1----:R-:W-:-:S04]  /*bcb0*/  PRMT R0, R8, 0x7770, RZ ;  /* 0x0000777008007816 */ /* 0x002fc800000000ff */
[----:B------:R-:W-:Y:S01]  /*bcc0*/  ISETP.LE.U32.AND P0, PT, R0, UR6, PT ;  /* 0x0000000600007c0c */ /* 0x000fe2000bf03070 */
[----:B------:R-:W-:-:S04]  /*bcd0*/  IMAD.U32 R2, RZ, RZ, UR27 ;  /* 0x0000001bff027e24 */ /* 0x000fc8000f8e00ff */
[----:B------:R-:W-:Y:S01]  /*bce0*/  IMAD.WIDE R2, R2, 0x70, R4 ;  /* 0x0000007002027825 */ /* 0x000fe200078e0204 */
[C---:B------:R-:W-:Y:S02]  /*bcf0*/  PRMT R4, R26.reuse, 0x7610, R4 ;  /* 0x000076101a047816 */ /* 0x040fe40000000004 */
[----:B------:R-:W-:Y:S02]  /*bd00*/  PRMT R0, R26, 0x7632, R0 ;  /* 0x000076321a007816 */ /* 0x000fe40000000000 */
[----:B------:R1:W-:Y:S02]  /*bd10*/  STG.E.U16 desc[UR20][R2.64], R11 ;  /* 0x0000000b02007986 */ /* 0x0003e4000c101514 */
[----:B------:R-:W-:Y:S01]  /*bd20*/  PRMT R26, R4, 0x5410, R0 ;  /* 0x00005410041a7816 */ /* 0x000fe20000000000 */
[----:B------:R-:W-:Y:S01]  /*bd30*/  IMAD.U32 R5, RZ, RZ, UR4 ;  /* 0x00000004ff057e24 */ /* 0x000fe2000f8e00ff */
[----:B------:R-:W-:-:S03]  /*bd40*/  F2FP.BF16.F32.PACK_AB R33, R128, R130 ;  /* 0x000000828021723e */ /* 0x000fc600000010ff */
[----:B------:R-:W-:Y:S01]  /*bd50*/  IMAD.WIDE R28, R5, 0x2, R2 ;  /* 0x00000002051c7825 */ /* 0x000fe200078e0202 */
[----:B------:R-:W-:-:S03]  /*bd60*/  PRMT R5, R33, 0x7610, R5 ;  /* 0x0000761021057816 */ /* 0x000fc60000000005 */
[----:B---3--:R-:W-:-:S05]  /*bd70*/  @!P0 HFMA2.BF16_V2 R19, -RZ.H0_H0, RZ.H0_H0, -R4.H0_H0 ;  /* 0x200000ffff138231 */ /* 0x008fca0000340904 */
[----:B-1----:R-:W-:-:S04]  /*bd80*/  PRMT R11, R19, 0x7610, R11 ;  /* 0x00007610130b7816 */ /* 0x002fc8000000000b */
[----:B------:R-:W-:Y:S02]  /*bd90*/  @!P0 PRMT R4, R11, 0x5410, RZ ;  /* 0x000054100b048816 */ /* 0x000fe400000000ff */
[----:B------:R-:W-:-:S04]  /*bda0*/  PRMT R11, R8, 0x7772, RZ ;  /* 0x00007772080b7816 */ /* 0x000fc800000000ff */
[----:B------:R-:W-:-:S13]  /*bdb0*/  ISETP.GT.U32.AND P0, PT, R11, UR6, PT ;  /* 0x000000060b007c0c */ /* 0x000fda000bf04070 */
[----:B--2---:R-:W-:-:S05]  /*bdc0*/  @P0 HFMA2.BF16_V2 R36, -RZ.H0_H0, RZ.H0_H0, -R5.H0_H0 ;  /* 0x200000ffff240231 */ /* 0x004fca0000340905 */
[----:B------:R-:W-:Y:S02]  /*bdd0*/  PRMT R7, R36, 0x7610, R7 ;  /* 0x0000761024077816 */ /* 0x000fe40000000007 */
[----:B------:R1:W2:Y:S01]  /*bde0*/  LDL.LU.S16 R36, [R1+0x1a4] ;  /* 0x0001a40001247983 */ /* 0x0002a20000300600 */
[----:B------:R-:W-:-:S04]  /*bdf0*/  PRMT R19, R8, 0x7771, RZ ;  /* 0x0000777108137816 */ /* 0x000fc800000000ff */
[----:B------:R-:W-:Y:S01]  /*be00*/  ISETP.GT.U32.AND P1, PT, R19, UR6, PT ;  /* 0x0000000613007c0c */ /* 0x000fe2000bf24070 */
[----:B------:R-:W-:Y:S04]  /*be10*/  STG.E.U16 desc[UR20][R2.64+0x2], R10 ;  /* 0x0000020a02007986 */ /* 0x000fe8000c101514 */
[----:B------:R-:W-:Y:S04]  /*be20*/  STG.E.U16 desc[UR20][R28.64], R18 ;  /* 0x000000121c007986 */ /* 0x000fe8000c101514 */
[----:B------:R-:W-:Y:S04]  /*be30*/  STG.E.U16 desc[UR20][R28.64+0x2], R16 ;  /* 0x000002101c007986 */ /* 0x000fe8000c101514 */
[----:B------:R3:W-:Y:S01]  /*be40*/  STG.E.U16 desc[UR20][R30.64+0x10], R4 ;  /* 0x000010041e007986 */ /* 0x0007e2000c101514 */
[----:B------:R-:W-:Y:S01]  /*be50*/  @P1 HFMA2.BF16_V2 R37, -RZ.H0_H0, RZ.H0_H0, -R0.H0_H0 ;  /* 0x200000ffff251231 */ /* 0x000fe20000340900 */
[----:B---3--:R-:W-:-:S04]  /*be60*/  PRMT R4, R33, 0x7632, R4 ;  /* 0x0000763221047816 */ /* 0x008fc80000000004 */
[----:B------:R-:W-:Y:S02]  /*be70*/  PRMT R44, R5, 0x5410, R4 ;  /* 0x00005410052c7816 */ /* 0x000fe40000000004 */
[----:B------:R-:W-:Y:S02]  /*be80*/  @P0 PRMT R5, R7, 0x5410, RZ ;  /* 0x0000541007050816 */ /* 0x000fe400000000ff */
[----:B------:R-:W-:-:S04]  /*be90*/  PRMT R7, R8, 0x7773, RZ ;  /* 0x0000777308077816 */ /* 0x000fc800000000ff */
[----:B------:R-:W-:Y:S02]  /*bea0*/  ISETP.GT.U32.AND P0, PT, R7, UR6, PT ;  /* 0x0000000607007c0c */ /* 0x000fe4000bf04070 */
[----:B------:R-:W-:-:S04]  /*beb0*/  PRMT R18, R37, 0x7610, R18 ;  /* 0x0000761025127816 */ /* 0x000fc80000000012 */
[----:B------:R-:W-:Y:S02]  /*bec0*/  @P1 PRMT R0, R18, 0x5410, RZ ;  /* 0x0000541012001816 */ /* 0x000fe400000000ff */
[----:B------:R1:W3:Y:S04]  /*bed0*/  LDL.LU.S16 R18, [R1+0x1a8] ;  /* 0x0001a80001127983 */ /* 0x0002e80000300600 */
[----:B------:R1:W-:Y:S01]  /*bee0*/  STG.E.U16 desc[UR20][R30.64+0x12], R0 ;  /* 0x000012001e007986 */ /* 0x0003e2000c101514 */
[----:B----4-:R-:W-:Y:S01]  /*bef0*/  @P0 HFMA2.BF16_V2 R20, -RZ.H0_H0, RZ.H0_H0, -R4.H0_H0 ;  /* 0x200000ffff140231 */ /* 0x010fe20000340904 */
[----:B------:R-:W-:Y:S01]  /*bf00*/  F2FP.BF16.F32.PACK_AB R23, R108, R111 ;  /* 0x0000006f6c17723e */ /* 0x000fe200000010ff */
[----:B-1----:R-:W-:-:S04]  /*bf10*/  IMAD.U32 R0, RZ, RZ, UR27 ;  /* 0x0000001bff007e24 */ /* 0x002fc8000f8e00ff */
[----:B------:R-:W-:Y:S01]  /*bf20*/  IMAD.WIDE R2, R0, -0x70, R2 ;  /* 0xffffff9000027825 */ /* 0x000fe200078e0202 */
[----:B------:R-:W-:-:S04]  /*bf30*/  PRMT R0, R20, 0x7610, R0 ;  /* 0x0000761014007816 */ /* 0x000fc80000000000 */
[----:B------:R-:W-:Y:S02]  /*bf40*/  @P0 PRMT R4, R0, 0x5410, RZ ;  /* 0x0000541000040816 */ /* 0x000fe400000000ff */
[----:B------:R-:W-:-:S04]  /*bf50*/  PRMT R0, R12, 0x7772, RZ ;  /* 0x000077720c007816 */ /* 0x000fc800000000ff */
[----:B------:R-:W-:Y:S01]  /*bf60*/  ISETP.GT.U32.AND P0, PT, R0, UR6, PT ;  /* 0x0000000600007c0c */ /* 0x000fe2000bf04070 */
[----:B------:R1:W-:Y:S04]  /*bf70*/  STG.E.U16 desc[UR20][R2.64+0x12], R4 ;  /* 0x0000120402007986 */ /* 0x0003e8000c101514 */
[----:B------:R4:W-:Y:S01]  /*bf80*/  STG.E.U16 desc[UR20][R2.64+0x10], R5 ;  /* 0x0000100502007986 */ /* 0x0009e2000c101514 */
[----:B-1----:R-:W-:-:S04]  /*bf90*/  IMAD.U32 R4, RZ, RZ, UR27 ;  /* 0x0000001bff047e24 */ /* 0x002fc8000f8e00ff */
[----:B----4-:R-:W-:Y:S01]  /*bfa0*/  IMAD.WIDE R4, R4, 0x70, R2 ;  /* 0x0000007004047825 */ /* 0x010fe200078e0202 */
[----:B------:R-:W-:-:S03]  /*bfb0*/  PRMT R2, R23, 0x7610, R2 ;  /* 0x0000761017027816 */ /* 0x000fc60000000002 */
[----:B------:R-:W-:Y:S02]  /*bfc0*/  IMAD.MOV.U32 R98, RZ, RZ, R59 ;  /* 0x000000ffff627224 */ /* 0x000fe400078e003b */
[----:B------:R-:W-:Y:S01]  /*bfd0*/  IMAD.MOV.U32 R59, RZ, RZ, R62 ;  /* 0x000000ffff3b7224 */ /* 0x000fe200078e003e */
[----:B------:R-:W-:Y:S01]  /*bfe0*/  PRMT R0, R23, 0x7632, R0 ;  /* 0x0000763217007816 */ /* 0x000fe20000000000 */
[----:B------:R-:W-:Y:S02]  /*bff0*/  IMAD.MOV.U32 R62, RZ, RZ, R146 ;  /* 0x000000ffff3e7224 */ /* 0x000fe400078e0092 */
[----:B------:R-:W-:Y:S02]  /*c000*/  IMAD.MOV.U32 R146, RZ, RZ, R63 ;  /* 0x000000ffff927224 */ /* 0x000fe400078e003f */
[----:B------:R-:W-:Y:S02]  /*c010*/  IMAD.MOV.U32 R63, RZ, RZ, R125 ;  /* 0x000000ffff3f7224 */ /* 0x000fe400078e007d */
[----:B------:R-:W-:-:S02]  /*c020*/  IMAD.MOV.U32 R125, RZ, RZ, R60 ;  /* 0x000000ffff7d7224 */ /* 0x000fc400078e003c */
[----:B------:R-:W-:Y:S01]  /*c030*/  IMAD.MOV.U32 R60, RZ, RZ, R45 ;  /* 0x000000ffff3c7224 */ /* 0x000fe200078e002d */
[----:B------:R-:W-:Y:S01]  /*c040*/  PRMT R45, R2, 0x5410, R0 ;  /* 0x00005410022d7816 */ /* 0x000fe20000000000 */
[----:B------:R1:W-:Y:S04]  /*c050*/  STG.E.U16 desc[UR20][R4.64+0x10], R22 ;  /* 0x0000101604007986 */ /* 0x0003e8000c101514 */
[----:B------:R4:W-:Y:S01]  /*c060*/  STG.E.U16 desc[UR20][R4.64+0x12], R21 ;  /* 0x0000121504007986 */ /* 0x0009e2000c101514 */
[----:B--2---:R-:W-:-:S05]  /*c070*/  @P0 HFMA2.BF16_V2 R36, -RZ.H0_H0, RZ.H0_H0, -R2.H0_H0 ;  /* 0x200000ffff240231 */ /* 0x004fca0000340902 */
[----:B------:R-:W-:Y:S02]  /*c080*/  PRMT R33, R36, 0x7610, R33 ;  /* 0x0000761024217816 */ /* 0x000fe40000000021 */
[----:B------:R2:W2:Y:S02]  /*c090*/  LDL.LU.S16 R36, [R1+0x1b0] ;  /* 0x0001b00001247983 */ /* 0x0004a40000300600 */
[----:B------:R-:W-:Y:S02]  /*c0a0*/  @P0 PRMT R2, R33, 0x5410, RZ ;  /* 0x0000541021020816 */ /* 0x000fe400000000ff */
[----:B------:R2:W2:Y:S04]  /*c0b0*/  LDL.LU.S16 R33, [R1+0x1b4] ;  /* 0x0001b40001217983 */ /* 0x0004a80000300600 */
[----:B-1----:R1:W2:Y:S04]  /*c0c0*/  LDL.LU.S16 R22, [R1+0x1b8] ;  /* 0x0001b80001167983 */ /* 0x0022a80000300600 */
[----:B----4-:R1:W4:Y:S01]  /*c0d0*/  LDL.LU.S16 R21, [R1+0x1bc] ;  /* 0x0001bc0001157983 */ /* 0x0103220000300600 */
[----:B------:R-:W-:-:S04]  /*c0e0*/  LOP3.LUT R20, R13, 0xff, RZ, 0xc0, !PT ;  /* 0x000000ff0d147812 */ /* 0x000fc800078ec0ff */
[----:B------:R-:W-:Y:S02]  /*c0f0*/  ISETP.LE.U32.AND P1, PT, R20, UR6, PT ;  /* 0x0000000614007c0c */ /* 0x000fe4000bf23070 */
[----:B------:R-:W-:-:S04]  /*c100*/  F2FP.BF16.F32.PACK_AB R34, R142, R151 ;  /* 0x000000978e22723e */ /* 0x000fc800000010ff */
[C---:B------:R-:W-:Y:S01]  /*c110*/  PRMT R3, R34.reuse, 0x7610, R3 ;  /* 0x0000761022037816 */ /* 0x040fe20000000003 */
[----:B------:R1:W-:Y:S01]  /*c120*/  STG.E.U16 desc[UR20][R28.64+0x10], R2 ;  /* 0x000010021c007986 */ /* 0x0003e2000c101514 */
[----:B------:R-:W-:-:S04]  /*c130*/  PRMT R10, R34, 0x7632, R10 ;  /* 0x00007632220a7816 */ /* 0x000fc8000000000a */
[----:B------:R-:W-:Y:S01]  /*c140*/  PRMT R34, R3, 0x5410, R10 ;  /* 0x0000541003227816 */ /* 0x000fe2000000000a */
[----:B---3--:R-:W-:-:S05]  /*c150*/  @!P1 HFMA2.BF16_V2 R18, -RZ.H0_H0, RZ.H0_H0, -R3.H0_H0 ;  /* 0x200000ffff129231 */ /* 0x008fca0000340903 */
[----:B-1----:R-:W-:-:S04]  /*c160*/  PRMT R2, R18, 0x7610, R2 ;  /* 0x0000761012027816 */ /* 0x002fc80000000002 */
[----:B------:R-:W-:Y:S02]  /*c170*/  @!P1 PRMT R3, R2, 0x5410, RZ ;  /* 0x0000541002039816 */ /* 0x000fe400000000ff */
[----:B------:R-:W-:-:S04]  /*c180*/  LOP3.LUT R2, R13, 0xffff, RZ, 0xc0, !PT ;  /* 0x0000ffff0d027812 */ /* 0x000fc800078ec0ff */
[----:B------:R-:W-:-:S04]  /*c190*/  SHF.R.U32.HI R18, RZ, 0x8, R2 ;  /* 0x00000008ff127819 */ /* 0x000fc80000011602 */
[----:B------:R-:W-:-:S04]  /*c1a0*/  LOP3.LUT R2, R18, 0xffff, RZ, 0xc0, !PT ;  /* 0x0000ffff12027812 */ /* 0x000fc800078ec0ff */
[----:B------:R-:W-:Y:S02]  /*c1b0*/  ISETP.LE.U32.AND P0, PT, R2, UR6, PT ;  /* 0x0000000602007c0c */ /* 0x000fe4000bf03070 */
[----:B------:R-:W-:-:S04]  /*c1c0*/  F2FP.BF16.F32.PACK_AB R35, R126, R127 ;  /* 0x0000007f7e23723e */ /* 0x000fc800000010ff */
[C---:B------:R-:W-:Y:S02]  /*c1d0*/  PRMT R71, R35.reuse, 0x7632, R71 ;  /* 0x0000763223477816 */ /* 0x040fe40000000047 */
[----:B------:R-:W-:Y:S01]  /*c1e0*/  PRMT R9, R35, 0x7610, R9 ;  /* 0x0000761023097816 */ /* 0x000fe20000000009 */
        /* <DEDUP_REMOVED lines=11> */
[----:B------:R-:W1:Y:S01]  /*c2a0*/  S2R R203, SR_TID.X ;  /* 0x0000000000cb7919 */ /* 0x000e620000002100 */
[----:B------:R-:W3:Y:S01]  /*c2b0*/  S2UR UR4, SR_CgaCtaId ;  /* 0x00000000000479c3 */ /* 0x000ee20000008800 */
[----:B------:R-:W-:Y:S01]  /*c2c0*/  PRMT R18, R20, 0x5410, R18 ;  /* 0x0000541014127816 */ /* 0x000fe20000000012 */
[----:B--2---:R-:W-:-:S05]  /*c2d0*/  @!P0 HFMA2.BF16_V2 R36, -RZ.H0_H0, RZ.H0_H0, -R10.H0_H0 ;  /* 0x200000ffff248231 */ /* 0x004fca000034090a */
[----:B------:R-:W-:-:S04]  /*c2e0*/  PRMT R16, R36, 0x7610, R16 ;  /* 0x0000761024107816 */ /* 0x000fc80000000010 */
[----:B------:R-:W-:Y:S02]  /*c2f0*/  @!P0 PRMT R10, R16, 0x5410, RZ ;  /* 0x00005410100a8816 */ /* 0x000fe400000000ff */
[----:B------:R-:W-:-:S04]  /*c300*/  SHF.R.U32.HI R16, RZ, 0x18, R13 ;  /* 0x00000018ff107819 */ /* 0x000fc8000001160d */
[----:B------:R-:W-:Y:S02]  /*c310*/  ISETP.LE.U32.AND P0, PT, R16, UR6, PT ;  /* 0x0000000610007c0c */ /* 0x000fe4000bf03070 */
[----:B------:R-:W-:-:S04]  /*c320*/  PRMT R13, R13, 0x7632, R13 ;  /* 0x000076320d0d7816 */ /* 0x000fc8000000000d */
[----:B------:R-:W-:-:S07]  /*c330*/  LOP3.LUT R13, R13, 0xff, RZ, 0xc0, !PT ;  /* 0x000000ff0d0d7812 */ /* 0x000fce00078ec0ff */
[----:B------:R-:W-:-:S05]  /*c340*/  @!P0 HFMA2.BF16_V2 R33, -RZ.H0_H0, RZ.H0_H0, -R71.H0_H0 ;  /* 0x200000ffff218231 */ /* 0x000fca0000340947 */
[----:B------:R-:W-:Y:S02]  /*c350*/  PRMT R23, R33, 0x7610, R23 ;  /* 0x0000761021177816 */ /* 0x000fe40000000017 */
[----:B------:R-:W-:Y:S02]  /*c360*/  PRMT R33, R9, 0x5410, R71 ;  /* 0x0000541009217816 */ /* 0x000fe40000000047 */
[----:B------:R-:W-:Y:S02]  /*c370*/  @!P0 PRMT R71, R23, 0x5410, RZ ;  /* 0x0000541017478816 */ /* 0x000fe400000000ff */
[----:B------:R-:W-:-:S13]  /*c380*/  ISETP.LE.U32.AND P0, PT, R13, UR6, PT ;  /* 0x000000060d007c0c */ /* 0x000fda000bf03070 */
[----:B------:R-:W-:-:S05]  /*c390*/  @!P0 HFMA2.BF16_V2 R22, -RZ.H0_H0, RZ.H0_H0, -R9.H0_H0 ;  /* 0x200000ffff168231 */ /* 0x000fca0000340909 */
[----:B------:R-:W-:-:S04]  /*c3a0*/  PRMT R2, R22, 0x7610, R2 ;  /* 0x0000761016027816 */ /* 0x000fc80000000002 */
[----:B------:R-:W-:Y:S01]  /*c3b0*/  @!P0 PRMT R9, R2, 0x5410, RZ ;  /* 0x0000541002098816 */ /* 0x000fe200000000ff */
[----:B------:R-:W-:-:S04]  /*c3c0*/  IMAD.U32 R2, RZ, RZ, UR27 ;  /* 0x0000001bff027e24 */ /* 0x000fc8000f8e00ff */
[----:B------:R-:W-:Y:S01]  /*c3d0*/  IMAD.WIDE R96, R2, -0x70, R4 ;  /* 0xffffff9002607825 */ /* 0x000fe200078e0204 */
[----:B------:R-:W-:-:S04]  /*c3e0*/  PRMT R2, R12, 0x7773, RZ ;  /* 0x000077730c027816 */ /* 0x000fc800000000ff */
[----:B------:R-:W-:-:S13]  /*c3f0*/  ISETP.GT.U32.AND P0, PT, R2, UR6, PT ;  /* 0x0000000602007c0c */ /* 0x000fda000bf04070 */
[----:B----4-:R-:W-:-:S05]  /*c400*/  @P0 HFMA2.BF16_V2 R21, -RZ.H0_H0, RZ.H0_H0, -R0.H0_H0 ;  /* 0x200000ffff150231 */ /* 0x010fca0000340900 */
[----:B------:R-:W-:-:S04]  /*c410*/  PRMT R2, R21, 0x7610, R2 ;  /* 0x0000761015027816 */ /* 0x000fc80000000002 */
[----:B------:R-:W-:-:S05]  /*c420*/  @P0 PRMT R0, R2, 0x5410, RZ ;  /* 0x0000541002000816 */ /* 0x000fca00000000ff */
[----:B------:R2:W-:Y:S01]  /*c430*/  STG.E.U16 desc[UR20][R28.64+0x12], R0 ;  /* 0x000012001c007986 */ /* 0x0005e2000c101514 */
[----:B------:R-:W-:-:S03]  /*c440*/  PRMT R2, R6, 0x7773, RZ ;  /* 0x0000777306027816 */ /* 0x000fc600000000ff */
[----:B------:R4:W-:Y:S01]  /*c450*/  STG.E.U16 desc[UR20][R30.64+0x20], R3 ;  /* 0x000020031e007986 */ /* 0x0009e2000c101514 */
[----:B--2---:R-:W-:-:S04]  /*c460*/  PRMT R0, R14, 0x7772, RZ ;  /* 0x000077720e007816 */ /* 0x004fc800000000ff */
[----:B------:R-:W-:Y:S02]  /*c470*/  ISETP.GT.U32.AND P1, PT, R0, UR6, PT ;  /* 0x0000000600007c0c */ /* 0x000fe4000bf24070 */
[----:B------:R-:W-:-:S04]  /*c480*/  PRMT R0, R14, 0x7773, RZ ;  /* 0x000077730e007816 */ /* 0x000fc800000000ff */
[----:B------:R-:W-:Y:S02]  /*c490*/  ISETP.GT.U32.AND P0, PT, R0, UR6, PT ;  /* 0x0000000600007c0c */ /* 0x000fe4000bf04070 */
[----:B------:R-:W-:-:S04]  /*c4a0*/  PRMT R0, R6, 0x7772, RZ ;  /* 0x0000777206007816 */ /* 0x000fc800000000ff */
[----:B------:R-:W-:Y:S02]  /*c4b0*/  PRMT R37, R0, 0x5410, R2 ;  /* 0x0000541000257816 */ /* 0x000fe40000000002 */
[----:B------:R-:W-:Y:S01]  /*c4c0*/  LOP3.LUT R0, R8, 0xff, RZ, 0xc0, !PT ;  /* 0x000000ff08007812 */ /* 0x000fe200078ec0ff */
[----:B----4-:R-:W-:Y:S01]  /*c4d0*/  IMAD.MOV.U32 R3, RZ, RZ, R14 ;  /* 0x000000ffff037224 */ /* 0x010fe200078e000e */
[----:B------:R-:W-:Y:S02]  /*c4e0*/  PRMT R2, R14, 0x7773, RZ ;  /* 0x000077730e027816 */ /* 0x000fe400000000ff */
[----:B------:R-:W-:Y:S02]  /*c4f0*/  PRMT R19, R0, 0x5410, R19 ;  /* 0x0000541000137816 */ /* 0x000fe40000000013 */
[----:B------:R-:W-:Y:S02]  /*c500*/  PRMT R0, R14, 0x7772, RZ ;  /* 0x000077720e007816 */ /* 0x000fe400000000ff */
[----:B------:R-:W-:Y:S01]  /*c510*/  PRMT R22, R11, 0x5410, R7 ;  /* 0x000054100b167816 */ /* 0x000fe20000000007 */
[----:B------:R-:W-:Y:S01]  /*c520*/  IMAD.MOV.U32 R7, RZ, RZ, R12 ;  /* 0x000000ffff077224 */ /* 0x000fe200078e000c */
[----:B------:R-:W-:-:S02]  /*c530*/  PRMT R38, R0, 0x5410, R2 ;  /* 0x0000541000267816 */ /* 0x000fc40000000002 */
[----:B------:R-:W-:Y:S02]  /*c540*/  PRMT R4, R14, 0x7771, RZ ;  /* 0x000077710e047816 */ /* 0x000fe400000000ff */
[----:B------:R-:W-:Y:S01]  /*c550*/  LOP3.LUT R0, R3, 0xff, RZ, 0xc0, !PT ;  /* 0x000000ff03007812 */ /* 0x000fe200078ec0ff */
[----:B------:R-:W-:Y:S01]  /*c560*/  IMAD.MOV.U32 R21, RZ, RZ, R6 ;  /* 0x000000ffff157224 */ /* 0x000fe200078e0006 */
[----:B------:R-:W-:Y:S02]  /*c570*/  PRMT R8, R12, 0x7771, RZ ;  /* 0x000077710c087816 */ /* 0x000fe400000000ff */
[----:B------:R-:W-:Y:S02]  /*c580*/  PRMT R43, R0, 0x5410, R4 ;  /* 0x00005410002b7816 */ /* 0x000fe40000000004 */
[----:B------:R-:W-:Y:S02]  /*c590*/  LOP3.LUT R0, R7, 0xff, RZ, 0xc0, !PT ;  /* 0x000000ff07007812 */ /* 0x000fe400078ec0ff */
[----:B------:R-:W2:Y:S01]  /*c5a0*/  LDC R7, c[0x0][0x4f8] ;  /* 0x00013e00ff077b82 */ /* 0x000ea20000000800 */
[----:B------:R-:W-:-:S02]  /*c5b0*/  PRMT R11, R6, 0x7771, RZ ;  /* 0x00007771060b7816 */ /* 0x000fc400000000ff */
[----:B------:R-:W-:Y:S02]  /*c5c0*/  LOP3.LUT R2, R21, 0xff, RZ, 0xc0, !PT ;  /* 0x000000ff15027812 */ /* 0x000fe400078ec0ff */
[----:B------:R-:W-:Y:S02]  /*c5d0*/  PRMT R8, R0, 0x5410, R8 ;  /* 0x0000541000087816 */ /* 0x000fe40000000008 */
[----:B------:R-:W-:Y:S02]  /*c5e0*/  PRMT R0, R15, 0x7632, R0 ;  /* 0x000076320f007816 */ /* 0x000fe40000000000 */
[C---:B------:R-:W-:Y:S02]  /*c5f0*/  PRMT R6, R12.reuse, 0x7773, RZ ;  /* 0x000077730c067816 */ /* 0x040fe400000000ff */
[----:B------:R-:W-:Y:S02]  /*c600*/  PRMT R5, R12, 0x7772, RZ ;  /* 0x000077720c057816 */ /* 0x000fe400000000ff */
[----:B------:R-:W-:-:S02]  /*c610*/  PRMT R12, R2, 0x5410, R11 ;  /* 0x00005410020c7816 */ /* 0x000fc4000000000b */
[C---:B------:R-:W-:Y:S02]  /*c620*/  LOP3.LUT R2, R15.reuse, 0xffff, RZ, 0xc0, !PT ;  /* 0x0000ffff0f027812 */ /* 0x040fe400078ec0ff */
[----:B------:R-:W-:Y:S02]  /*c630*/  SHF.R.U32.HI R3, RZ, 0x18, R15 ;  /* 0x00000018ff037819 */ /* 0x000fe4000001160f */
[----:B------:R-:W-:Y:S02]  /*c640*/  LOP3.LUT R0, R0, 0xff, RZ, 0xc0, !PT ;  /* 0x000000ff00007812 */ /* 0x000fe400078ec0ff */
[----:B------:R-:W-:Y:S02]  /*c650*/  LOP3.LUT R4, R15, 0xff, RZ, 0xc0, !PT ;  /* 0x000000ff0f047812 */ /* 0x000fe400078ec0ff */
[----:B------:R-:W-:Y:S02]  /*c660*/  SHF.R.U32.HI R2, RZ, 0x8, R2 ;  /* 0x00000008ff027819 */ /* 0x000fe40000011602 */
[----:B------:R-:W-:-:S02]  /*c670*/  PRMT R23, R0, 0x5410, R3 ;  /* 0x0000541000177816 */ /* 0x000fc40000000003 */
[C---:B------:R-:W-:Y:S02]  /*c680*/  LOP3.LUT R0, R17.reuse, 0xffff, RZ, 0xc0, !PT ;  /* 0x0000ffff11007812 */ /* 0x040fe400078ec0ff */
[----:B------:R-:W-:Y:S02]  /*c690*/  PRMT R36, R4, 0x5410, R2 ;  /* 0x0000541004247816 */ /* 0x000fe40000000002 */
[----:B------:R-:W-:Y:S02]  /*c6a0*/  SHF.R.U32.HI R0, RZ, 0x8, R0 ;  /* 0x00000008ff007819 */ /* 0x000fe40000011600 */
[----:B------:R-:W-:Y:S02]  /*c6b0*/  LOP3.LUT R2, R17, 0xff, RZ, 0xc0, !PT ;  /* 0x000000ff11027812 */ /* 0x000fe400078ec0ff */
[----:B------:R-:W-:Y:S02]  /*c6c0*/  PRMT R14, R5, 0x5410, R6 ;  /* 0x00005410050e7816 */ /* 0x000fe40000000006 */
[----:B------:R-:W-:-:S02]  /*c6d0*/  PRMT R6, R2, 0x5410, R0 ;  /* 0x0000541002067816 */ /* 0x000fc40000000000 */
[----:B------:R-:W-:Y:S02]  /*c6e0*/  PRMT R0, R17, 0x7632, R0 ;  /* 0x0000763211007816 */ /* 0x000fe40000000000 */
[----:B------:R-:W-:Y:S02]  /*c6f0*/  SHF.R.U32.HI R2, RZ, 0x18, R17 ;  /* 0x00000018ff027819 */ /* 0x000fe40000011611 */
[----:B------:R-:W-:Y:S02]  /*c700*/  LOP3.LUT R0, R0, 0xff, RZ, 0xc0, !PT ;  /* 0x000000ff00007812 */ /* 0x000fe400078ec0ff */
[----:B--2---:R-:W-:Y:S02]  /*c710*/  LOP3.LUT R3, R7, 0xff, RZ, 0xc0, !PT ;  /* 0x000000ff07037812 */ /* 0x004fe400078ec0ff */
[----:B------:R-:W-:-:S03]  /*c720*/  PRMT R7, R0, 0x5410, R2 ;  /* 0x0000541000077816 */ /* 0x000fc60000000002 */
[----:B------:R-:W-:Y:S01]  /*c730*/  IMAD R0, R3, 0x10000, R3 ;  /* 0x0001000003007824 */ /* 0x000fe200078e0203 */
[----:B------:R-:W-:Y:S02]  /*c740*/  PRMT R5, R27, 0x5410, R32 ;  /* 0x000054101b057816 */ /* 0x000fe40000000020 */
[----:B------:R-:W-:Y:S02]  /*c750*/  PRMT R11, R25, 0x5410, R24 ;  /* 0x00005410190b7816 */ /* 0x000fe40000000018 */
[--C-:B------:R-:W-:Y:S02]  /*c760*/  HSET2.LE.AND R2, R19, R0.reuse, PT ;  /* 0x0000000013027233 */ /* 0x100fe40003803000 */
[--C-:B------:R-:W-:Y:S02]  /*c770*/  HSET2.LE.AND R4, R5, R0.reuse, PT ;  /* 0x0000000005047233 */ /* 0x100fe40003803000 */
[----:B------:R-:W-:Y:S02]  /*c780*/  HSET2.LE.AND R3, R11, R0, PT ;  /* 0x000000000b037233 */ /* 0x000fe40003803000 */
[----:B------:R-:W-:-:S02]  /*c790*/  LOP3.LUT R26, R26, R2, RZ, 0xc0, !PT ;  /* 0x000000021a1a7212 */ /* 0x000fc400078ec0ff */
[----:B------:R-:W-:Y:S02]  /*c7a0*/  LOP3.LUT R2, R22, 0xff00ff, RZ, 0xc0, !PT ;  /* 0x00ff00ff16027812 */ /* 0x000fe400078ec0ff */
[----:B------:R-:W-:Y:S02]  /*c7b0*/  PRMT R13, R13, 0x5410, R16 ;  /* 0x000054100d0d7816 */ /* 0x000fe40000000010 */
[----:B------:R-:W-:Y:S02]  /*c7c0*/  LOP3.LUT R24, R47, R4, RZ, 0xc0, !PT ;  /* 0x000000042f187212 */ /* 0x000fe400078ec0ff */
[----:B------:R-:W-:Y:S02]  /*c7d0*/  LOP3.LUT R25, R46, R3, RZ, 0xc0, !PT ;  /* 0x000000032e197212 */ /* 0x000fe400078ec0ff */
[--C-:B------:R-:W-:Y:S02]  /*c7e0*/  HSET2.LE.AND R4, R2, R0.reuse, PT ;  /* 0x0000000002047233 */ /* 0x100fe40003803000 */
[--C-:B------:R-:W-:Y:S01]  /*c7f0*/  HSET2.LE.AND R3, R18, R0.reuse, PT ;  /* 0x0000000012037233 */ /* 0x100fe20003803000 */
[----:B-1----:R-:W-:Y:S01]  /*c800*/  IMAD.SHL.U32 R206, R203, 0x4, RZ ;  /* 0x00000004cbce7824 */ /* 0x002fe200078e00ff */
[----:B------:R-:W-:-:S03]  /*c810*/  HSET2.LE.AND R2, R13, R0, PT ;  /* 0x000000000d027233 */ /* 0x000fc60003803000 */
[----:B------:R-:W-:Y:S01]  /*c820*/  LOP3.LUT R20, R34, R3, RZ, 0xc0, !PT ;  /* 0x0000000322147212 */ /* 0x000fe200078ec0ff */
[----:B------:R-:W-:Y:S01]  /*c830*/  IMAD.SHL.U32 R3, R203, 0x20, RZ ;  /* 0x00000020cb037824 */ /* 0x000fe200078e00ff */
[----:B------:R-:W-:Y:S02]  /*c840*/  LOP3.LUT R21, R33, R2, RZ, 0xc0, !PT ;  /* 0x0000000221157212 */ /* 0x000fe400078ec0ff */
[----:B------:R-:W-:-:S04]  /*c850*/  LOP3.LUT R2, R206, 0x18, RZ, 0xc0, !PT ;  /* 0x00000018ce027812 */ /* 0x000fc800078ec0ff */
[----:B------:R-:W-:Y:S01]  /*c860*/  LOP3.LUT R2, R2, 0xc0, R3, 0xf8, !PT ;  /* 0x000000c002027812 */ /* 0x000fe200078ef803 */
[----:B------:R-:W-:-:S03]  /*c870*/  UMOV UR5, 0x400 ;  /* 0x0000040000057882 */ /* 0x000fc60000000000 */
[----:B------:R-:W-:Y:S01]  /*c880*/  LOP3.LUT R203, R2, 0x8, R205, 0x78, !PT ;  /* 0x0000000802cb7812 */ /* 0x000fe200078e78cd */
[----:B---3--:R-:W-:Y:S01]  /*c890*/  ULEA UR4, UR4, UR5, 0x18 ;  /* 0x0000000504047291 */ /* 0x008fe2000f8ec0ff */
[----:B------:R-:W-:Y:S02]  /*c8a0*/  LOP3.LUT R27, R44, R4, RZ, 0xc0, !PT ;  /* 0x000000042c1b7212 */ /* 0x000fe400078ec0ff */
[----:B------:R-:W-:-:S04]  /*c8b0*/  LOP3.LUT R4, R203, 0x120, R3, 0xf8, !PT ;  /* 0x00000120cb047812 */ /* 0x000fc800078ef803 */
[----:B------:R-:W-:-:S05]  /*c8c0*/  LEA R132, R4, UR4, 0x1 ;  /* 0x0000000404847c11 */ /* 0x000fca000f8e08ff */
[----:B------:R-:W1:Y:S01]  /*c8d0*/  LDSM.16.MT88.4 R32, [R132+0x4000] ;  /* 0x004000008420783b */ /* 0x000e620000004200 */
[--C-:B------:R-:W-:Y:S02]  /*c8e0*/  HSET2.LE.AND R3, R12, R0.reuse, PT ;  /* 0x000000000c037233 */ /* 0x100fe40003803000 */
[----:B------:R-:W-:Y:S02]  /*c8f0*/  LOP3.LUT R4, R14, 0xff00ff, RZ, 0xc0, !PT ;  /* 0x00ff00ff0e047812 */ /* 0x000fe400078ec0ff */
[----:B------:R-:W2:Y:S01]  /*c900*/  LDSM.16.MT88.4 R12, [R132+0x4400] ;  /* 0x00440000840c783b */ /* 0x000ea20000004200 */
[--C-:B------:R-:W-:Y:S02]  /*c910*/  HSET2.LE.AND R2, R6, R0.reuse, PT ;  /* 0x0000000006027233 */ /* 0x100fe40003803000 */
[----:B------:R-:W-:Y:S02]  /*c920*/  LOP3.LUT R22, R48, R3, RZ, 0xc0, !PT ;  /* 0x0000000330167212 */ /* 0x000fe400078ec0ff */
[----:B------:R-:W-:-:S02]  /*c930*/  HSET2.LE.AND R3, R8, R0, PT ;  /* 0x0000000008037233 */ /* 0x000fc40003803000 */
[----:B------:R-:W-:Y:S02]  /*c940*/  LOP3.LUT R16, R53, R2, RZ, 0xc0, !PT ;  /* 0x0000000235107212 */ /* 0x000fe400078ec0ff */
[--C-:B------:R-:W-:Y:S02]  /*c950*/  HSET2.LE.AND R2, R7, R0.reuse, PT ;  /* 0x0000000007027233 */ /* 0x100fe40003803000 */
[----:B------:R-:W-:Y:S02]  /*c960*/  HSET2.LE.AND R4, R4, R0, PT ;  /* 0x0000000004047233 */ /* 0x000fe40003803000 */
[----:B------:R-:W-:Y:S02]  /*c970*/  LOP3.LUT R18, R50, R3, RZ, 0xc0, !PT ;  /* 0x0000000332127212 */ /* 0x000fe400078ec0ff */
[----:B------:R-:W-:Y:S02]  /*c980*/  LOP3.LUT R3, R37, 0xff00ff, RZ, 0xc0, !PT ;  /* 0x00ff00ff25037812 */ /* 0x000fe400078ec0ff */
[----:B------:R-:W-:-:S02]  /*c990*/  LOP3.LUT R17, R54, R2, RZ, 0xc0, !PT ;  /* 0x0000000236117212 */ /* 0x000fc400078ec0ff */
[----:B------:R-:W-:Y:S02]  /*c9a0*/  LOP3.LUT R19, R45, R4, RZ, 0xc0, !PT ;  /* 0x000000042d137212 */ /* 0x000fe400078ec0ff */
[--C-:B------:R-:W-:Y:S01]  /*c9b0*/  HSET2.LE.AND R4, R23, R0.reuse, PT ;  /* 0x0000000017047233 */ /* 0x100fe20003803000 */
[----:B------:R-:W-:Y:S01]  /*c9c0*/  STG.E.U16 desc[UR20][R30.64+0x22], R10 ;  /* 0x0000220a1e007986 */ /* 0x000fe2000c101514 */
[--C-:B------:R-:W-:Y:S02]  /*c9d0*/  HSET2.LE.AND R3, R3, R0.reuse, PT ;  /* 0x0000000003037233 */ /* 0x100fe40003803000 */
[----:B------:R-:W-:Y:S01]  /*c9e0*/  HSET2.LE.AND R2, R36, R0, PT ;  /* 0x0000000024027233 */ /* 0x000fe20003803000 */
[----:B------:R3:W-:Y:S02]  /*c9f0*/  STG.E.U16 desc[UR20][R96.64+0x20], R9 ;  /* 0x0000200960007986 */ /* 0x0007e4000c101514 */
[----:B------:R-:W-:Y:S02]  /*ca00*/  LOP3.LUT R23, R49, R3, RZ, 0xc0, !PT ;  /* 0x0000000331177212 */ /* 0x000fe400078ec0ff */
[----:B------:R-:W-:-:S02]  /*ca10*/  LOP3.LUT R8, R52, R2, RZ, 0xc0, !PT ;  /* 0x0000000234087212 */ /* 0x000fc400078ec0ff */
[----:B------:R-:W-:Y:S02]  /*ca20*/  LOP3.LUT R3, R38, 0xff00ff, RZ, 0xc0, !PT ;  /* 0x00ff00ff26037812 */ /* 0x000fe400078ec0ff */
[--C-:B------:R-:W-:Y:S02]  /*ca30*/  HSET2.LE.AND R2, R43, R0.reuse, PT ;  /* 0x000000002b027233 */ /* 0x100fe40003803000 */
[----:B------:R-:W-:Y:S02]  /*ca40*/  PRMT R83, R85, 0x7632, R83 ;  /* 0x0000763255537816 */ /* 0x000fe40000000053 */
[----:B------:R-:W-:Y:S02]  /*ca50*/  HSET2.LE.AND R3, R3, R0, PT ;  /* 0x0000000003037233 */ /* 0x000fe40003803000 */
[----:B---3--:R-:W-:Y:S02]  /*ca60*/  LOP3.LUT R9, R51, R4, RZ, 0xc0, !PT ;  /* 0x0000000433097212 */ /* 0x008fe400078ec0ff */
[----:B-1----:R-:W-:Y:S01]  /*ca70*/  HMMA.16816.F32.BF16 R4, R16, R32, RZ ;  /* 0x000000201004723c */ /* 0x002fe200000418ff */
[----:B------:R-:W-:-:S02]  /*ca80*/  LOP3.LUT R10, R55, R2, RZ, 0xc0, !PT ;  /* 0x00000002370a7212 */ /* 0x000fc400078ec0ff */
[----:B------:R-:W-:Y:S01]  /*ca90*/  PRMT R2, R85, 0x5410, R83 ;  /* 0x0000541055027816 */ /* 0x000fe20000000053 */
[----:B------:R-:W-:-:S03]  /*caa0*/  IMAD.MOV.U32 R150, RZ, RZ, R72 ;  /* 0x000000ffff967224 */ /* 0x000fc600078e0048 */
[----:B------:R-:W-:Y:S01]  /*cab0*/  LOP3.LUT R11, R2, R3, RZ, 0xc0, !PT ;  /* 0x00000003020b7212 */ /* 0x000fe200078ec0ff */
[----:B------:R-:W-:Y:S01]  /*cac0*/  HMMA.16816.F32.BF16 R44, R24, R32, RZ ;  /* 0x00000020182c723c */ /* 0x000fe200000418ff */
[----:B------:R-:W-:Y:S01]  /*cad0*/  IMAD.MOV.U32 R151, RZ, RZ, R73 ;  /* 0x000000ffff977224 */ /* 0x000fe200078e0049 */
[C---:B------:R-:W-:Y:S02]  /*cae0*/  PRMT R3, R150.reuse, 0x7773, RZ ;  /* 0x0000777396037816 */ /* 0x040fe400000000ff */
[----:B------:R-:W-:-:S08]  /*caf0*/  PRMT R2, R150, 0x7772, RZ ;  /* 0x0000777296027816 */ /* 0x000fd000000000ff */
[----:B--2---:R-:W-:Y:S01]  /*cb00*/  HMMA.16816.F32.BF16 R72, R8, R12, R4 ;  /* 0x0000000c0848723c */ /* 0x004fe20000041804 */
[----:B------:R-:W-:Y:S01]  /*cb10*/  IMAD.MOV.U32 R4, RZ, RZ, R150 ;  /* 0x000000ffff047224 */ /* 0x000fe200078e0096 */
[----:B------:R-:W-:Y:S02]  /*cb20*/  PRMT R105, R2, 0x5410, R3 ;  /* 0x0000541002697816 */ /* 0x000fe40000000003 */
[----:B------:R-:W-:Y:S02]  /*cb30*/  PRMT R7, R150, 0x7771, RZ ;  /* 0x0000777196077816 */ /* 0x000fe400000000ff */
[----:B------:R-:W-:Y:S01]  /*cb40*/  LOP3.LUT R2, R4, 0xff, RZ, 0xc0, !PT ;  /* 0x000000ff04027812 */ /* 0x000fe200078ec0ff */
[----:B------:R-:W-:Y:S01]  /*cb50*/  IMAD.MOV.U32 R151, RZ, RZ, R98 ;  /* 0x000000ffff977224 */ /* 0x000fe200078e0062 */
[----:B------:R-:W-:Y:S02]  /*cb60*/  LOP3.LUT R3, R90, 0xffff, RZ, 0xc0, !PT ;  /* 0x0000ffff5a037812 */ /* 0x000fe400078ec0ff */
[----:B------:R-:W-:Y:S01]  /*cb70*/  PRMT R98, R2, 0x5410, R7 ;  /* 0x0000541002627816 */ /* 0x000fe20000000007 */
[----:B------:R-:W-:Y:S01]  /*cb80*/  IMAD.MOV.U32 R144, RZ, RZ, R115 ;  /* 0x000000ffff907224 */ /* 0x000fe200078e0073 */
[----:B------:R-:W-:Y:S01]  /*cb90*/  PRMT R2, R90, 0x7632, R2 ;  /* 0x000076325a027816 */ /* 0x000fe20000000002 */
[----:B------:R-:W-:-:S02]  /*cba0*/  IMAD.MOV.U32 R115, RZ, RZ, R95 ;  /* 0x000000ffff737224 */ /* 0x000fc400078e005f */
[----:B------:R-:W-:Y:S01]  /*cbb0*/  IMAD.MOV.U32 R147, RZ, RZ, R94 ;  /* 0x000000ffff937224 */ /* 0x000fe200078e005e */
[----:B------:R-:W-:Y:S01]  /*cbc0*/  SHF.R.U32.HI R7, RZ, 0x18, R90 ;  /* 0x00000018ff077819 */ /* 0x000fe2000001165a */
[----:B------:R-:W-:Y:S01]  /*cbd0*/  HMMA.16816.F32.BF16 R92, R20, R12, R44 ;  /* 0x0000000c145c723c */ /* 0x000fe2000004182c */
[----:B------:R-:W-:Y:S02]  /*cbe0*/  LOP3.LUT R12, R90, 0xff, RZ, 0xc0, !PT ;  /* 0x000000ff5a0c7812 */ /* 0x000fe400078ec0ff */
[----:B------:R-:W-:Y:S02]  /*cbf0*/  SHF.R.U32.HI R3, RZ, 0x8, R3 ;  /* 0x00000008ff037819 */ /* 0x000fe40000011603 */
[----:B------:R-:W-:Y:S01]  /*cc00*/  LOP3.LUT R2, R2, 0xff, RZ, 0xc0, !PT ;  /* 0x000000ff02027812 */ /* 0x000fe200078ec0ff */
[----:B------:R-:W-:Y:S01]  /*cc10*/  IMAD.MOV.U32 R6, RZ, RZ, R56 ;  /* 0x000000ffff067224 */ /* 0x000fe200078e0038 */
[C---:B------:R-:W-:Y:S02]  /*cc20*/  PRMT R13, R56.reuse, 0x7771, RZ ;  /* 0x00007771380d7816 */ /* 0x040fe400000000ff */
[----:B------:R-:W-:-:S02]  /*cc30*/  PRMT R5, R56, 0x7773, RZ ;  /* 0x0000777338057816 */ /* 0x000fc400000000ff */
[----:B------:R-:W-:Y:S02]  /*cc40*/  PRMT R4, R56, 0x7772, RZ ;  /* 0x0000777238047816 */ /* 0x000fe400000000ff */
[----:B------:R-:W-:Y:S02]  /*cc50*/  PRMT R12, R12, 0x5410, R3 ;  /* 0x000054100c0c7816 */ /* 0x000fe40000000003 */
[----:B------:R-:W-:Y:S02]  /*cc60*/  PRMT R56, R2, 0x5410, R7 ;  /* 0x0000541002387816 */ /* 0x000fe40000000007 */
[C---:B------:R-:W-:Y:S02]  /*cc70*/  LOP3.LUT R3, R78.reuse, 0xffff, RZ, 0xc0, !PT ;  /* 0x0000ffff4e037812 */ /* 0x040fe400078ec0ff */
[----:B------:R-:W-:Y:S02]  /*cc80*/  PRMT R2, R78, 0x7632, R2 ;  /* 0x000076324e027816 */ /* 0x000fe40000000002 */
[----:B------:R-:W-:-:S02]  /*cc90*/  PRMT R36, R4, 0x5410, R5 ;  /* 0x0000541004247816 */ /* 0x000fc40000000005 */
[----:B------:R-:W-:Y:S02]  /*cca0*/  LOP3.LUT R4, R6, 0xff, RZ, 0xc0, !PT ;  /* 0x000000ff06047812 */ /* 0x000fe400078ec0ff */
[----:B------:R-:W-:Y:S02]  /*ccb0*/  LOP3.LUT R6, R78, 0xff, RZ, 0xc0, !PT ;  /* 0x000000ff4e067812 */ /* 0x000fe400078ec0ff */
[----:B------:R-:W-:Y:S02]  /*ccc0*/  SHF.R.U32.HI R5, RZ, 0x18, R78 ;  /* 0x00000018ff057819 */ /* 0x000fe4000001164e */
[----:B------:R-:W-:Y:S02]  /*ccd0*/  SHF.R.U32.HI R3, RZ, 0x8, R3 ;  /* 0x00000008ff037819 */ /* 0x000fe40000011603 */
[----:B------:R-:W-:Y:S02]  /*cce0*/  LOP3.LUT R2, R2, 0xff, RZ, 0xc0, !PT ;  /* 0x000000ff02027812 */ /* 0x000fe400078ec0ff */
[----:B------:R-:W-:-:S02]  /*ccf0*/  PRMT R43, R4, 0x5410, R13 ;  /* 0x00005410042b7816 */ /* 0x000fc4000000000d */
[----:B------:R-:W-:Y:S02]  /*cd00*/  PRMT R38, R6, 0x5410, R3 ;  /* 0x0000541006267816 */ /* 0x000fe40000000003 */
[----:B------:R-:W-:Y:S02]  /*cd10*/  PRMT R37, R2, 0x5410, R5 ;  /* 0x0000541002257816 */ /* 0x000fe40000000005 */
[-C--:B------:R-:W-:Y:S01]  /*cd20*/  HMMA.16816.F32.BF16 R4, R16, R34.reuse, RZ ;  /* 0x000000221004723c */ /* 0x080fe200000418ff */
[----:B------:R-:W-:Y:S01]  /*cd30*/  LOP3.LUT R2, R36, 0xff00ff, RZ, 0xc0, !PT ;  /* 0x00ff00ff24027812 */ /* 0x000fe200078ec0ff */
[----:B------:R-:W-:Y:S02]  /*cd40*/  IMAD.MOV.U32 R150, RZ, RZ, R143 ;  /* 0x000000ffff967224 */ /* 0x000fe400078e008f */
[----:B------:R-:W-:Y:S02]  /*cd50*/  IMAD.MOV.U32 R3, RZ, RZ, R223 ;  /* 0x000000ffff037224 */ /* 0x000fe400078e00df */
[----:B------:R-:W-:Y:S01]  /*cd60*/  HSET2.LE.AND R2, R2, R0, PT ;  /* 0x0000000002027233 */ /* 0x000fe20003803000 */
[----:B------:R-:W-:Y:S01]  /*cd70*/  IMAD.MOV.U32 R143, RZ, RZ, R146 ;  /* 0x000000ffff8f7224 */ /* 0x000fe200078e0092 */
[----:B------:R-:W-:Y:S01]  /*cd80*/  HMMA.16816.F32.BF16 R32, R24, R34, RZ ;  /* 0x000000221820723c */ /* 0x000fe200000418ff */
[----:B------:R-:W-:-:S02]  /*cd90*/  IMAD.MOV.U32 R141, RZ, RZ, R147 ;  /* 0x000000ffff8d7224 */ /* 0x000fc400078e0093 */
[----:B------:R-:W-:Y:S02]  /*cda0*/  IMAD.MOV.U32 R142, RZ, RZ, R144 ;  /* 0x000000ffff8e7224 */ /* 0x000fe400078e0090 */
[----:B------:R-:W-:Y:S02]  /*cdb0*/  IMAD.MOV.U32 R146, RZ, RZ, R125 ;  /* 0x000000ffff927224 */ /* 0x000fe400078e007d */
[----:B------:R-:W-:Y:S02]  /*cdc0*/  IMAD.MOV.U32 R147, RZ, RZ, R62 ;  /* 0x000000ffff937224 */ /* 0x000fe400078e003e */
[----:B------:R-:W-:Y:S02]  /*cdd0*/  IMAD.MOV.U32 R144, RZ, RZ, R63 ;  /* 0x000000ffff907224 */ /* 0x000fe400078e003f */
[----:B------:R-:W-:Y:S02]  /*cde0*/  IMAD.MOV.U32 R125, RZ, RZ, R60 ;  /* 0x000000ffff7d7224 */ /* 0x000fe400078e003c */
[----:B------:R-:W-:-:S02]  /*cdf0*/  IMAD.MOV.U32 R128, RZ, RZ, R61 ;  /* 0x000000ffff807224 */ /* 0x000fc400078e003d */
[----:B------:R-:W-:Y:S01]  /*ce00*/  HMMA.16816.F32.BF16 R60, R8, R14, R4 ;  /* 0x0000000e083c723c */ /* 0x000fe20000041804 */
[----:B------:R-:W-:Y:S01]  /*ce10*/  LOP3.LUT R7, R3, R2, RZ, 0xc0, !PT ;  /* 0x0000000203077212 */ /* 0x000fe200078ec0ff */
[----:B------:R-:W-:-:S05]  /*ce20*/  IMAD.MOV.U32 R3, RZ, RZ, 0x20 ;  /* 0x00000020ff037424 */ /* 0x000fca00078e00ff */
[----:B------:R-:W-:Y:S01]  /*ce30*/  SEL R44, R3, 0xffffffe0, !P6 ;  /* 0xffffffe0032c7807 */ /* 0x000fe20007000000 */
[----:B------:R-:W-:-:S04]  /*ce40*/  IMAD.MOV.U32 R145, RZ, RZ, R59 ;  /* 0x000000ffff917224 */ /* 0x000fc800078e003b */
[----:B------:R-:W-:Y:S02]  /*ce50*/  IMAD.IADD R90, R44, 0x1, R132 ;  /* 0x000000012c5a7824 */ /* 0x000fe400078e0284 */
[----:B------:R-:W-:Y:S02]  /*ce60*/  IMAD.MOV.U32 R59, RZ, RZ, R79 ;  /* 0x000000ffff3b7224 */ /* 0x000fe400078e004f */
[----:B------:R-:W-:Y:S02]  /*ce70*/  IMAD.MOV.U32 R140, RZ, RZ, R76 ;  /* 0x000000ffff8c7224 */ /* 0x000fe400078e004c */
[----:B------:R-:W-:Y:S01]  /*ce80*/  HMMA.16816.F32.BF16 R76, R20, R14, R32 ;  /* 0x0000000e144c723c */ /* 0x000fe20000041820 */
[----:B------:R-:W1:Y:S04]  /*ce90*/  LDSM.16.MT88.4 R32, [R90+0x4000] ;  /* 0x004000005a20783b */ /* 0x000e680000004200 */
[----:B------:R2:W-:Y:S03]  /*cea0*/  STL [R1+0x4], R44 ;  /* 0x0000042c01007387 */ /* 0x0005e60000100800 */
[C---:B-1----:R-:W-:Y:S08]  /*ceb0*/  HMMA.16816.F32.BF16 R52, R16.reuse, R32, RZ ;  /* 0x000000201034723c */ /* 0x042ff000000418ff */
[----:B------:R-:W-:Y:S01]  /*cec0*/  HMMA.16816.F32.BF16 R48, R16, R34, RZ ;  /* 0x000000221030723c */ /* 0x000fe200000418ff */
[----:B------:R-:W1:Y:S07]  /*ced0*/  LDSM.16.MT88.4 R16, [R90+0x4400] ;  /* 0x004400005a10783b */ /* 0x000e6e0000004200 */
[C---:B--2---:R-:W-:Y:S08]  /*cee0*/  HMMA.16816.F32.BF16 R44, R24.reuse, R32, RZ ;  /* 0x00000020182c723c */ /* 0x044ff000000418ff */
[----:B------:R-:W-:Y:S01]  /*cef0*/  HMMA.16816.F32.BF16 R24, R24, R34, RZ ;  /* 0x000000221818723c */ /* 0x000fe200000418ff */
[----:B------:R-:W-:Y:S01]  /*cf00*/  HSET2.LE.AND R2, R12, R0, PT ;  /* 0x000000000c027233 */ /* 0x000fe20003803000 */
[----:B------:R-:W-:Y:S10]  /*cf10*/  LDSM.16.MT88.4 R32, [R90+0x4c00] ;  /* 0x004c00005a20783b */ /* 0x000ff40000004200 */
[-C--:B-1----:R-:W-:Y:S08]  /*cf20*/  HMMA.16816.F32.BF16 R44, R20, R16.reuse, R44 ;  /* 0x00000010142c723c */ /* 0x082ff0000004182c */
[C---:B------:R-:W-:Y:S08]  /*cf30*/  HMMA.16816.F32.BF16 R52, R8.reuse, R16, R52 ;  /* 0x000000100834723c */ /* 0x040ff00000041834 */
[-C--:B------:R-:W-:Y:S01]  /*cf40*/  HMMA.16816.F32.BF16 R48, R8, R18.reuse, R48 ;  /* 0x000000120830723c */ /* 0x080fe20000041830 */
[----:B------:R-:W1:Y:S07]  /*cf50*/  LDSM.16.MT88.4 R8, [R90+0x4800] ;  /* 0x004800005a08783b */ /* 0x000e6e0000004200 */
[----:B------:R-:W-:Y:S01]  /*cf60*/  HMMA.16816.F32.BF16 R24, R20, R18, R24 ;  /* 0x000000121418723c */ /* 0x000fe20000041818 */
[----:B------:R-:W2:Y:S01]  /*cf70*/  LDSM.16.MT88.4 R16, [R132+0x4800] ;  /* 0x004800008410783b */ /* 0x000ea20000004200 */
[----:B------:R-:W-:-:S02]  /*cf80*/  LOP3.LUT R12, R128, R2, RZ, 0xc0, !PT ;  /* 0x00000002800c7212 */ /* 0x000fc400078ec0ff */
[--C-:B------:R-:W-:Y:S02]  /*cf90*/  HSET2.LE.AND R2, R56, R0.reuse, PT ;  /* 0x0000000038027233 */ /* 0x100fe40003803000 */
[--C-:B------:R-:W-:Y:S02]  /*cfa0*/  HSET2.LE.AND R3, R37, R0.reuse, PT ;  /* 0x0000000025037233 */ /* 0x100fe40003803000 */
[--C-:B------:R-:W-:Y:S02]  /*cfb0*/  HSET2.LE.AND R6, R43, R0.reuse, PT ;  /* 0x000000002b067233 */ /* 0x100fe40003803000 */
[----:B------:R-:W-:Y:S02]  /*cfc0*/  LOP3.LUT R13, R141, R2, RZ, 0xc0, !PT ;  /* 0x000000028d0d7212 */ /* 0x000fe400078ec0ff */
[----:B------:R-:W-:Y:S02]  /*cfd0*/  HSET2.LE.AND R2, R38, R0, PT ;  /* 0x0000000026027233 */ /* 0x000fe40003803000 */
[----:B------:R-:W-:-:S02]  /*cfe0*/  LOP3.LUT R5, R59, R3, RZ, 0xc0, !PT ;  /* 0x000000033b057212 */ /* 0x000fc400078ec0ff */
[----:B------:R-:W-:Y:S02]  /*cff0*/  LOP3.LUT R3, R105, 0xff00ff, RZ, 0xc0, !PT ;  /* 0x00ff00ff69037812 */ /* 0x000fe400078ec0ff */
[----:B------:R-:W-:Y:S02]  /*d000*/  LOP3.LUT R4, R140, R2, RZ, 0xc0, !PT ;  /* 0x000000028c047212 */ /* 0x000fe400078ec0ff */
[----:B------:R-:W-:Y:S02]  /*d010*/  LOP3.LUT R6, R58, R6, RZ, 0xc0, !PT ;  /* 0x000000063a067212 */ /* 0x000fe400078ec0ff */
[--C-:B------:R-:W-:Y:S02]  /*d020*/  HSET2.LE.AND R2, R98, R0.reuse, PT ;  /* 0x0000000062027233 */ /* 0x100fe40003803000 */
[----:B------:R-:W-:-:S03]  /*d030*/  HSET2.LE.AND R3, R3, R0, PT ;  /* 0x0000000003037233 */ /* 0x000fc60003803000 */
[----:B------:R-:W-:Y:S01]  /*d040*/  LOP3.LUT R14, R151, R2, RZ, 0xc0, !PT ;  /* 0x00000002970e7212 */ /* 0x000fe200078ec0ff */
[----:B------:R-:W-:Y:S01]  /*d050*/  IMAD.MOV.U32 R2, RZ, RZ, R118 ;  /* 0x000000ffff027224 */ /* 0x000fe200078e0076 */
[----:B------:R-:W-:Y:S02]  /*d060*/  LOP3.LUT R15, R142, R3, RZ, 0xc0, !PT ;  /* 0x000000038e0f7212 */ /* 0x000fe400078ec0ff */
[----:B------:R-:W-:Y:S01]  /*d070*/  PRMT R3, R118, 0x7772, RZ ;  /* 0x0000777276037816 */ /* 0x000fe200000000ff */
[----:B-1----:R-:W-:Y:S01]  /*d080*/  HMMA.16816.F32.BF16 R52, R4, R8, R52 ;  /* 0x000000080434723c */ /* 0x002fe20000041834 */
[----:B------:R-:W-:-:S07]  /*d090*/  LOP3.LUT R2, R2, 0xff, RZ, 0xc0, !PT ;  /* 0x000000ff02027812 */ /* 0x000fce00078ec0ff */
[C---:B--2---:R-:W-:Y:S08]  /*d0a0*/  HMMA.16816.F32.BF16 R56, R4.reuse, R16, R72 ;  /* 0x000000100438723c */ /* 0x044ff00000041848 */
[C---:B------:R-:W-:Y:S08]  /*d0b0*/  HMMA.16816.F32.BF16 R20, R4.reuse, R18, R60 ;  /* 0x000000120414723c */ /* 0x040ff0000004183c */
[----:B------:R-:W-:Y:S01]  /*d0c0*/  HMMA.16816.F32.BF16 R48, R4, R10, R48 ;  /* 0x0000000a0430723c */ /* 0x000fe20000041830 */
[----:B------:R-:W-:-:S02]  /*d0d0*/  PRMT R4, R118, 0x7773, RZ ;  /* 0x0000777376047816 */ /* 0x000fc400000000ff */
[----:B------:R-:W-:Y:S02]  /*d0e0*/  PRMT R5, R118, 0x7771, RZ ;  /* 0x0000777176057816 */ /* 0x000fe400000000ff */
[----:B------:R-:W-:Y:S02]  /*d0f0*/  PRMT R7, R3, 0x5410, R4 ;  /* 0x0000541003077816 */ /* 0x000fe40000000004 */
[C---:B------:R-:W-:Y:S02]  /*d100*/  LOP3.LUT R3, R109.reuse, 0xffff, RZ, 0xc0, !PT ;  /* 0x0000ffff6d037812 */ /* 0x040fe400078ec0ff */
[----:B------:R-:W-:Y:S02]  /*d110*/  PRMT R6, R2, 0x5410, R5 ;  /* 0x0000541002067816 */ /* 0x000fe40000000005 */
[C---:B------:R-:W-:Y:S02]  /*d120*/  PRMT R2, R109.reuse, 0x7632, R2 ;  /* 0x000076326d027816 */ /* 0x040fe40000000002 */
[----:B------:R-:W-:-:S02]  /*d130*/  LOP3.LUT R4, R109, 0xff, RZ, 0xc0, !PT ;  /* 0x000000ff6d047812 */ /* 0x000fc400078ec0ff */
[----:B------:R-:W-:Y:S02]  /*d140*/  SHF.R.U32.HI R3, RZ, 0x8, R3 ;  /* 0x00000008ff037819 */ /* 0x000fe40000011603 */
[----:B------:R-:W-:Y:S02]  /*d150*/  SHF.R.U32.HI R5, RZ, 0x18, R109 ;  /* 0x00000018ff057819 */ /* 0x000fe4000001166d */
[----:B------:R-:W-:Y:S02]  /*d160*/  LOP3.LUT R2, R2, 0xff, RZ, 0xc0, !PT ;  /* 0x000000ff02027812 */ /* 0x000fe400078ec0ff */
[----:B------:R-:W-:Y:S02]  /*d170*/  PRMT R4, R4, 0x5410, R3 ;  /* 0x0000541004047816 */ /* 0x000fe40000000003 */
[----:B------:R-:W-:-:S03]  /*d180*/  PRMT R3, R2, 0x5410, R5 ;  /* 0x0000541002037816 */ /* 0x000fc60000000005 */
[--C-:B------:R-:W-:Y:S01]  /*d190*/  HSET2.LE.AND R2, R4, R0.reuse, PT ;  /* 0x0000000004027233 */ /* 0x100fe20003803000 */
[----:B------:R-:W-:Y:S01]  /*d1a0*/  IMAD.MOV.U32 R4, RZ, RZ, R240 ;  /* 0x000000ffff047224 */ /* 0x000fe200078e00f0 */
[----:B------:R-:W-:-:S04]  /*d1b0*/  HSET2.LE.AND R3, R3, R0, PT ;  /* 0x0000000003037233 */ /* 0x000fc80003803000 */
[----:B------:R-:W-:Y:S01]  /*d1c0*/  LOP3.LUT R4, R4, R2, RZ, 0xc0, !PT ;  /* 0x0000000204047212 */ /* 0x000fe200078ec0ff */
[----:B------:R-:W-:-:S05]  /*d1d0*/  IMAD.MOV.U32 R2, RZ, RZ, R228 ;  /* 0x000000ffff027224 */ /* 0x000fca00078e00e4 */
[----:B------:R-:W-:Y:S02]  /*d1e0*/  LOP3.LUT R5, R2, R3, RZ, 0xc0, !PT ;  /* 0x0000000302057212 */ /* 0x000fe400078ec0ff */
[----:B------:R-:W-:Y:S01]  /*d1f0*/  HSET2.LE.AND R2, R6, R0, PT ;  /* 0x0000000006027233 */ /* 0x000fe20003803000 */
[----:B------:R-:W-:Y:S01]  /*d200*/  IMAD.MOV.U32 R6, RZ, RZ, R179 ;  /* 0x000000ffff067224 */ /* 0x000fe200078e00b3 */
[----:B------:R-:W-:-:S04]  /*d210*/  LOP3.LUT R3, R7, 0xff00ff, RZ, 0xc0, !PT ;  /* 0x00ff00ff07037812 */ /* 0x000fc800078ec0ff */
[----:B------:R-:W-:Y:S01]  /*d220*/  LOP3.LUT R6, R6, R2, RZ, 0xc0, !PT ;  /* 0x0000000206067212 */ /* 0x000fe200078ec0ff */
[----:B------:R-:W-:Y:S01]  /*d230*/  IMAD.MOV.U32 R2, RZ, RZ, R176 ;  /* 0x000000ffff027224 */ /* 0x000fe200078e00b0 */
[----:B------:R-:W-:-:S05]  /*d240*/  HSET2.LE.AND R3, R3, R0, PT ;  /* 0x0000000003037233 */ /* 0x000fca0003803000 */
[----:B------:R-:W-:Y:S01]  /*d250*/  LOP3.LUT R7, R2, R3, RZ, 0xc0, !PT ;  /* 0x0000000302077212 */ /* 0x000fe200078ec0ff */
[----:B------:R-:W-:Y:S02]  /*d260*/  IMAD.MOV.U32 R114, RZ, RZ, R145 ;  /* 0x000000ffff727224 */ /* 0x000fe400078e0091 */
[----:B------:R-:W-:Y:S02]  /*d270*/  IMAD.MOV.U32 R108, RZ, RZ, R147 ;  /* 0x000000ffff6c7224 */ /* 0x000fe400078e0093 */
[----:B------:R-:W-:Y:S02]  /*d280*/  IMAD.MOV.U32 R151, RZ, RZ, R144 ;  /* 0x000000ffff977224 */ /* 0x000fe400078e0090 */
[----:B------:R-:W-:Y:S02]  /*d290*/  IMAD.MOV.U32 R111, RZ, RZ, R146 ;  /* 0x000000ffff6f7224 */ /* 0x000fe400078e0092 */
[----:B------:R-:W-:Y:S01]  /*d2a0*/  HMMA.16816.F32.BF16 R144, R4, R34, R48 ;  /* 0x000000220490723c */ /* 0x000fe20000041830 */
[----:B------:R1:W2:Y:S04]  /*d2b0*/  LDL.LU.S16 R51, [R1+0x1f0] ;  /* 0x0001f00001337983 */ /* 0x0002a80000300600 */
[----:B------:R1:W3:Y:S03]  /*d2c0*/  LDL.LU.S16 R50, [R1+0x1ec] ;  /* 0x0001ec0001327983 */ /* 0x0002e60000300600 */
[C---:B------:R-:W-:Y:S08]  /*d2d0*/  HMMA.16816.F32.BF16 R72, R12.reuse, R16, R92 ;  /* 0x000000100c48723c */ /* 0x040ff0000004185c */
[----:B------:R-:W-:Y:S01]  /*d2e0*/  HMMA.16816.F32.BF16 R60, R12, R18, R76 ;  /* 0x000000120c3c723c */ /* 0x000fe2000004184c */
[----:B------:R-:W4:Y:S01]  /*d2f0*/  LDSM.16.MT88.4 R16, [R132+0x4c00] ;  /* 0x004c00008410783b */ /* 0x000f220000004200 */
[C---:B------:R-:W-:Y:S01]  /*d300*/  PRMT R3, R156.reuse, 0x7773, RZ ;  /* 0x000077739c037816 */ /* 0x040fe200000000ff */
[----:B------:R-:W-:Y:S01]  /*d310*/  IMAD.MOV.U32 R36, RZ, RZ, R150 ;  /* 0x000000ffff247224 */ /* 0x000fe200078e0096 */
[----:B------:R-:W-:Y:S01]  /*d320*/  PRMT R2, R156, 0x7772, RZ ;  /* 0x000077729c027816 */ /* 0x000fe200000000ff */
[----:B------:R-:W-:-:S02]  /*d330*/  IMAD.MOV.U32 R150, RZ, RZ, R143 ;  /* 0x000000ffff967224 */ /* 0x000fc400078e008f */
[----:B------:R-:W-:Y:S01]  /*d340*/  IMAD.MOV.U32 R223, RZ, RZ, R125 ;  /* 0x000000ffffdf7224 */ /* 0x000fe200078e007d */
[----:B------:R-:W-:Y:S01]  /*d350*/  HMMA.16816.F32.BF16 R140, R4, R32, R52 ;  /* 0x00000020048c723c */ /* 0x000fe20000041834 */
[----:B------:R-:W-:Y:S02]  /*d360*/  IMAD.MOV.U32 R38, RZ, RZ, R129 ;  /* 0x000000ffff267224 */ /* 0x000fe400078e0081 */
[----:B------:R-:W-:-:S05]  /*d370*/  IMAD.MOV.U32 R37, RZ, RZ, R131 ;  /* 0x000000ffff257224 */ /* 0x000fca00078e0083 */
[----:B------:R-:W-:Y:S01]  /*d380*/  HMMA.16816.F32.BF16 R44, R12, R8, R44 ;  /* 0x000000080c2c723c */ /* 0x000fe2000004182c */
[----:B------:R-:W-:-:S07]  /*d390*/  PRMT R8, R156, 0x7771, RZ ;  /* 0x000077719c087816 */ /* 0x000fce00000000ff */
[C---:B----4-:R-:W-:Y:S08]  /*d3a0*/  HMMA.16816.F32.BF16 R124, R4.reuse, R16, R56 ;  /* 0x00000010047c723c */ /* 0x050ff00000041838 */
[----:B------:R-:W-:Y:S01]  /*d3b0*/  HMMA.16816.F32.BF16 R128, R4, R18, R20 ;  /* 0x000000120480723c */ /* 0x000fe20000041814 */
[----:B------:R-:W-:Y:S02]  /*d3c0*/  PRMT R7, R2, 0x5410, R3 ;  /* 0x0000541002077816 */ /* 0x000fe40000000003 */
[----:B------:R-:W-:-:S02]  /*d3d0*/  LOP3.LUT R2, R122, 0xffff, RZ, 0xc0, !PT ;  /* 0x0000ffff7a027812 */ /* 0x000fc400078ec0ff */
[----:B------:R-:W-:Y:S02]  /*d3e0*/  LOP3.LUT R3, R122, 0xff, RZ, 0xc0, !PT ;  /* 0x000000ff7a037812 */ /* 0x000fe400078ec0ff */
[----:B------:R-:W-:Y:S01]  /*d3f0*/  SHF.R.U32.HI R2, RZ, 0x8, R2 ;  /* 0x00000008ff027819 */ /* 0x000fe20000011602 */
[----:B------:R-:W-:-:S03]  /*d400*/  IMAD.MOV.U32 R6, RZ, RZ, R156 ;  /* 0x000000ffff067224 */ /* 0x000fc600078e009c */
[--C-:B------:R-:W-:Y:S02]  /*d410*/  PRMT R4, R3, 0x5410, R2.reuse ;  /* 0x0000541003047816 */ /* 0x100fe40000000002 */
[----:B------:R-:W-:Y:S02]  /*d420*/  PRMT R2, R122, 0x7632, R2 ;  /* 0x000076327a027816 */ /* 0x000fe40000000002 */
[----:B------:R-:W-:Y:S02]  /*d430*/  SHF.R.U32.HI R5, RZ, 0x18, R122 ;  /* 0x00000018ff057819 */ /* 0x000fe4000001167a */
[----:B------:R-:W-:Y:S02]  /*d440*/  LOP3.LUT R3, R2, 0xff, RZ, 0xc0, !PT ;  /* 0x000000ff02037812 */ /* 0x000fe400078ec0ff */
[----:B------:R-:W-:Y:S02]  /*d450*/  HSET2.LE.AND R2, R4, R0, PT ;  /* 0x0000000004027233 */ /* 0x000fe40003803000 */
[----:B------:R-:W-:Y:S01]  /*d460*/  LOP3.LUT R6, R6, 0xff, RZ, 0xc0, !PT ;  /* 0x000000ff06067812 */ /* 0x000fe200078ec0ff */
[----:B------:R-:W-:Y:S01]  /*d470*/  HMMA.16816.F32.BF16 R76, R12, R10, R24 ;  /* 0x0000000a0c4c723c */ /* 0x000fe20000041818 */
[----:B------:R-:W-:-:S02]  /*d480*/  PRMT R3, R3, 0x5410, R5 ;  /* 0x0000541003037816 */ /* 0x000fc40000000005 */
[----:B------:R-:W-:Y:S02]  /*d490*/  LOP3.LUT R12, R37, R2, RZ, 0xc0, !PT ;  /* 0x00000002250c7212 */ /* 0x000fe400078ec0ff */
[----:B------:R-:W-:Y:S02]  /*d4a0*/  PRMT R6, R6, 0x5410, R8 ;  /* 0x0000541006067816 */ /* 0x000fe40000000008 */
[----:B------:R-:W-:Y:S02]  /*d4b0*/  LOP3.LUT R2, R7, 0xff00ff, RZ, 0xc0, !PT ;  /* 0x00ff00ff07027812 */ /* 0x000fe400078ec0ff */
[--C-:B------:R-:W-:Y:S02]  /*d4c0*/  HSET2.LE.AND R4, R3, R0.reuse, PT ;  /* 0x0000000003047233 */ /* 0x100fe40003803000 */
[--C-:B------:R-:W-:Y:S02]  /*d4d0*/  HSET2.LE.AND R3, R6, R0.reuse, PT ;  /* 0x0000000006037233 */ /* 0x100fe40003803000 */
[----:B------:R-:W-:-:S02]  /*d4e0*/  HSET2.LE.AND R2, R2, R0, PT ;  /* 0x0000000002027233 */ /* 0x000fc40003803000 */
[----:B------:R-:W-:Y:S02]  /*d4f0*/  LOP3.LUT R13, R38, R4, RZ, 0xc0, !PT ;  /* 0x00000004260d7212 */ /* 0x000fe400078ec0ff */
[----:B------:R-:W-:Y:S02]  /*d500*/  LOP3.LUT R14, R223, R3, RZ, 0xc0, !PT ;  /* 0x00000003df0e7212 */ /* 0x000fe400078ec0ff */
[----:B------:R-:W-:Y:S02]  /*d510*/  LOP3.LUT R15, R111, R2, RZ, 0xc0, !PT ;  /* 0x000000026f0f7212 */ /* 0x000fe400078ec0ff */
[C---:B------:R-:W-:Y:S02]  /*d520*/  PRMT R3, R68.reuse, 0x7773, RZ ;  /* 0x0000777344037816 */ /* 0x040fe400000000ff */
[----:B------:R-:W-:Y:S02]  /*d530*/  PRMT R2, R68, 0x7772, RZ ;  /* 0x0000777244027816 */ /* 0x000fe400000000ff */
[----:B------:R-:W-:-:S02]  /*d540*/  PRMT R5, R82, 0x7773, RZ ;  /* 0x0000777352057816 */ /* 0x000fc400000000ff */
[----:B------:R-:W-:Y:S02]  /*d550*/  PRMT R4, R82, 0x7772, RZ ;  /* 0x0000777252047816 */ /* 0x000fe400000000ff */
[----:B------:R-:W-:Y:S01]  /*d560*/  PRMT R105, R2, 0x5410, R3 ;  /* 0x0000541002697816 */ /* 0x000fe20000000003 */
[----:B------:R-:W-:Y:S01]  /*d570*/  IMAD.MOV.U32 R240, RZ, RZ, R108 ;  /* 0x000000fffff07224 */ /* 0x000fe200078e006c */
[C---:B------:R-:W-:Y:S01]  /*d580*/  PRMT R3, R64.reuse, 0x7773, RZ ;  /* 0x0000777340037816 */ /* 0x040fe200000000ff */
[----:B------:R-:W-:Y:S01]  /*d590*/  IMAD.MOV.U32 R57, RZ, RZ, R110 ;  /* 0x000000ffff397224 */ /* 0x000fe200078e006e */
[----:B------:R-:W-:Y:S01]  /*d5a0*/  PRMT R2, R64, 0x7772, RZ ;  /* 0x0000777240027816 */ /* 0x000fe200000000ff */
[----:B------:R-:W-:Y:S01]  /*d5b0*/  HMMA.16816.F32.BF16 R108, R12, R16, R72 ;  /* 0x000000100c6c723c */ /* 0x000fe20000041848 */
[----:B------:R-:W-:Y:S01]  /*d5c0*/  IMAD.MOV.U32 R9, RZ, RZ, R82 ;  /* 0x000000ffff097224 */ /* 0x000fe200078e0052 */
[----:B------:R-:W-:Y:S02]  /*d5d0*/  PRMT R17, R82, 0x7771, RZ ;  /* 0x0000777152117816 */ /* 0x000fe400000000ff */
[----:B------:R-:W-:-:S02]  /*d5e0*/  PRMT R49, R4, 0x5410, R5 ;  /* 0x0000541004317816 */ /* 0x000fc40000000005 */
[C---:B------:R-:W-:Y:S02]  /*d5f0*/  PRMT R5, R80.reuse, 0x7773, RZ ;  /* 0x0000777350057816 */ /* 0x040fe400000000ff */
[----:B------:R-:W-:Y:S02]  /*d600*/  PRMT R4, R80, 0x7772, RZ ;  /* 0x0000777250047816 */ /* 0x000fe400000000ff */
[----:B------:R-:W-:Y:S02]  /*d610*/  PRMT R82, R2, 0x5410, R3 ;  /* 0x0000541002527816 */ /* 0x000fe40000000003 */
[C---:B------:R-:W-:Y:S02]  /*d620*/  LOP3.LUT R3, R89.reuse, 0xffff, RZ, 0xc0, !PT ;  /* 0x0000ffff59037812 */ /* 0x040fe400078ec0ff */
[----:B------:R-:W-:Y:S02]  /*d630*/  PRMT R2, R89, 0x7632, R2 ;  /* 0x0000763259027816 */ /* 0x000fe40000000002 */
[----:B------:R-:W-:-:S02]  /*d640*/  PRMT R38, R4, 0x5410, R5 ;  /* 0x0000541004267816 */ /* 0x000fc40000000005 */
[----:B------:R-:W-:Y:S02]  /*d650*/  LOP3.LUT R5, R89, 0xff, RZ, 0xc0, !PT ;  /* 0x000000ff59057812 */ /* 0x000fe400078ec0ff */
[----:B------:R-:W-:Y:S02]  /*d660*/  SHF.R.U32.HI R3, RZ, 0x8, R3 ;  /* 0x00000008ff037819 */ /* 0x000fe40000011603 */
[----:B------:R-:W-:Y:S02]  /*d670*/  SHF.R.U32.HI R4, RZ, 0x18, R89 ;  /* 0x00000018ff047819 */ /* 0x000fe40000011659 */
[----:B------:R-:W-:Y:S02]  /*d680*/  LOP3.LUT R2, R2, 0xff, RZ, 0xc0, !PT ;  /* 0x000000ff02027812 */ /* 0x000fe400078ec0ff */
[----:B------:R-:W-:Y:S01]  /*d690*/  PRMT R48, R5, 0x5410, R3 ;  /* 0x0000541005307816 */ /* 0x000fe20000000003 */
[----:B------:R-:W-:Y:S01]  /*d6a0*/  IMAD.MOV.U32 R20, RZ, RZ, R66 ;  /* 0x000000ffff147224 */ /* 0x000fe200078e0042 */
[----:B------:R-:W-:-:S02]  /*d6b0*/  PRMT R43, R2, 0x5410, R4 ;  /* 0x00005410022b7816 */ /* 0x000fc40000000004 */
[C---:B------:R-:W-:Y:S02]  /*d6c0*/  LOP3.LUT R3, R81.reuse, 0xffff, RZ, 0xc0, !PT ;  /* 0x0000ffff51037812 */ /* 0x040fe400078ec0ff */
[----:B------:R-:W-:Y:S01]  /*d6d0*/  PRMT R2, R81, 0x7632, R2 ;  /* 0x0000763251027816 */ /* 0x000fe20000000002 */
[----:B------:R-:W-:Y:S01]  /*d6e0*/  IMAD.MOV.U32 R8, RZ, RZ, R68 ;  /* 0x000000ffff087224 */ /* 0x000fe200078e0044 */
[----:B------:R-:W-:Y:S01]  /*d6f0*/  SHF.R.U32.HI R4, RZ, 0x8, R3 ;  /* 0x00000008ff047819 */ /* 0x000fe20000011603 */
[----:B------:R-:W-:Y:S01]  /*d700*/  IMAD.MOV.U32 R23, RZ, RZ, R64 ;  /* 0x000000ffff177224 */ /* 0x000fe200078e0040 */
[C---:B------:R-:W-:Y:S02]  /*d710*/  PRMT R7, R66.reuse, 0x7773, RZ ;  /* 0x0000777342077816 */ /* 0x040fe400000000ff */
[----:B------:R-:W-:Y:S02]  /*d720*/  PRMT R6, R66, 0x7772, RZ ;  /* 0x0000777242067816 */ /* 0x000fe400000000ff */
[----:B------:R-:W-:-:S02]  /*d730*/  LOP3.LUT R3, R2, 0xff, RZ, 0xc0, !PT ;  /* 0x000000ff02037812 */ /* 0x000fc400078ec0ff */
[----:B------:R-:W-:Y:S02]  /*d740*/  PRMT R22, R66, 0x7771, RZ ;  /* 0x0000777142167816 */ /* 0x000fe400000000ff */
[----:B------:R-:W-:Y:S02]  /*d750*/  LOP3.LUT R2, R20, 0xff, RZ, 0xc0, !PT ;  /* 0x000000ff14027812 */ /* 0x000fe400078ec0ff */
[----:B------:R-:W-:Y:S02]  /*d760*/  PRMT R16, R68, 0x7771, RZ ;  /* 0x0000777144107816 */ /* 0x000fe400000000ff */
[----:B------:R-:W-:Y:S01]  /*d770*/  LOP3.LUT R8, R8, 0xff, RZ, 0xc0, !PT ;  /* 0x000000ff08087812 */ /* 0x000fe200078ec0ff */
[----:B------:R-:W-:Y:S01]  /*d780*/  IMAD.MOV.U32 R223, RZ, RZ, R114 ;  /* 0x000000ffffdf7224 */ /* 0x000fe200078e0072 */
[----:B------:R-:W-:Y:S01]  /*d790*/  PRMT R179, R6, 0x5410, R7 ;  /* 0x0000541006b37816 */ /* 0x000fe20000000007 */
[----:B------:R-:W-:Y:S01]  /*d7a0*/  IMAD.MOV.U32 R228, RZ, RZ, R115 ;  /* 0x000000ffffe47224 */ /* 0x000fe200078e0073 */
[----:B------:R-:W-:Y:S01]  /*d7b0*/  LOP3.LUT R6, R81, 0xff, RZ, 0xc0, !PT ;  /* 0x000000ff51067812 */ /* 0x000fe200078ec0ff */
[----:B------:R-:W-:Y:S01]  /*d7c0*/  IMAD.MOV.U32 R59, RZ, RZ, R113 ;  /* 0x000000ffff3b7224 */ /* 0x000fe200078e0071 */
[----:B------:R-:W-:Y:S01]  /*d7d0*/  SHF.R.U32.HI R5, RZ, 0x18, R81 ;  /* 0x00000018ff057819 */ /* 0x000fe20000011651 */
[----:B------:R-:W-:Y:S01]  /*d7e0*/  IMAD.MOV.U32 R58, RZ, RZ, R112 ;  /* 0x000000ffff3a7224 */ /* 0x000fe200078e0070 */
[----:B------:R-:W-:Y:S01]  /*d7f0*/  PRMT R176, R2, 0x5410, R22 ;  /* 0x0000541002b07816 */ /* 0x000fe20000000016 */
[----:B------:R-:W-:Y:S01]  /*d800*/  IMAD.MOV.U32 R21, RZ, RZ, R80 ;  /* 0x000000ffff157224 */ /* 0x000fe200078e0050 */
[C---:B------:R-:W-:Y:S01]  /*d810*/  HMMA.16816.F32.BF16 R112, R12.reuse, R18, R60 ;  /* 0x000000120c70723c */ /* 0x040fe2000004183c */
[----:B------:R-:W-:Y:S01]  /*d820*/  IMAD.MOV.U32 R26, RZ, RZ, R70 ;  /* 0x000000ffff1a7224 */ /* 0x000fe200078e0046 */
[----:B------:R-:W-:Y:S01]  /*d830*/  PRMT R24, R64, 0x7771, RZ ;  /* 0x0000777140187816 */ /* 0x000fe200000000ff */
[----:B------:R-:W-:Y:S01]  /*d840*/  IMAD.MOV.U32 R63, RZ, RZ, R36 ;  /* 0x000000ffff3f7224 */ /* 0x000fe200078e0024 */
[----:B------:R-:W-:Y:S01]  /*d850*/  LOP3.LUT R2, R23, 0xff, RZ, 0xc0, !PT ;  /* 0x000000ff17027812 */ /* 0x000fe200078ec0ff */
[----:B------:R-:W-:Y:S01]  /*d860*/  IMAD.MOV.U32 R27, RZ, RZ, R84 ;  /* 0x000000ffff1b7224 */ /* 0x000fe200078e0054 */
[----:B------:R-:W-:Y:S01]  /*d870*/  PRMT R98, R8, 0x5410, R16 ;  /* 0x0000541008627816 */ /* 0x000fe20000000010 */
[----:B------:R-:W-:Y:S01]  /*d880*/  IMAD.MOV.U32 R36, RZ, RZ, R86 ;  /* 0x000000ffff247224 */ /* 0x000fe200078e0056 */
[----:B------:R-:W-:Y:S01]  /*d890*/  HMMA.16816.F32.BF16 R92, R12, R32, R44 ;  /* 0x000000200c5c723c */ /* 0x000fe2000004182c */
[----:B------:R-:W-:-:S02]  /*d8a0*/  PRMT R33, R84, 0x7771, RZ ;  /* 0x0000777154217816 */ /* 0x000fc400000000ff */
[C---:B------:R-:W-:Y:S02]  /*d8b0*/  PRMT R19, R84.reuse, 0x7773, RZ ;  /* 0x0000777354137816 */ /* 0x040fe400000000ff */
[----:B------:R-:W-:Y:S02]  /*d8c0*/  PRMT R18, R84, 0x7772, RZ ;  /* 0x0000777254127816 */ /* 0x000fe400000000ff */
[C---:B------:R-:W-:Y:S02]  /*d8d0*/  PRMT R37, R86.reuse, 0x7771, RZ ;  /* 0x0000777156257816 */ /* 0x040fe400000000ff */
[C---:B------:R-:W-:Y:S02]  /*d8e0*/  PRMT R8, R86.reuse, 0x7773, RZ ;  /* 0x0000777356087816 */ /* 0x040fe400000000ff */
[----:B------:R-:W-:Y:S02]  /*d8f0*/  PRMT R7, R86, 0x7772, RZ ;  /* 0x0000777256077816 */ /* 0x000fe400000000ff */
[----:B------:R-:W-:-:S02]  /*d900*/  PRMT R86, R6, 0x5410, R4 ;  /* 0x0000541006567816 */ /* 0x000fc40000000004 */
[----:B------:R-:W-:Y:S02]  /*d910*/  PRMT R84, R3, 0x5410, R5 ;  /* 0x0000541003547816 */ /* 0x000fe40000000005 */
[----:B------:R-:W-:Y:S02]  /*d920*/  PRMT R25, R80, 0x7771, RZ ;  /* 0x0000777150197816 */ /* 0x000fe400000000ff */
[----:B------:R-:W-:Y:S02]  /*d930*/  PRMT R32, R70, 0x7771, RZ ;  /* 0x0000777146207816 */ /* 0x000fe400000000ff */
[----:B------:R-:W-:Y:S02]  /*d940*/  LOP3.LUT R3, R21, 0xff, RZ, 0xc0, !PT ;  /* 0x000000ff15037812 */ /* 0x000fe400078ec0ff */
[----:B------:R-:W-:Y:S01]  /*d950*/  LOP3.LUT R4, R26, 0xff, RZ, 0xc0, !PT ;  /* 0x000000ff1a047812 */ /* 0x000fe200078ec0ff */
[----:B------:R4:W-:Y:S01]  /*d960*/  STG.E.U16 desc[UR20][R96.64+0x22], R71 ;  /* 0x0000224760007986 */ /* 0x0009e2000c101514 */
[----:B------:R-:W-:-:S02]  /*d970*/  PRMT R81, R2, 0x5410, R24 ;  /* 0x0000541002517816 */ /* 0x000fc40000000018 */
[----:B------:R-:W-:Y:S01]  /*d980*/  PRMT R2, R69, 0x7632, R2 ;  /* 0x0000763245027816 */ /* 0x000fe20000000002 */
[----:B------:R-:W-:Y:S01]  /*d990*/  LDSM.16.MT88.4 R20, [R90+0x5000] ;  /* 0x005000005a14783b */ /* 0x000fe20000004200 */
[----:B------:R-:W-:Y:S02]  /*d9a0*/  PRMT R80, R18, 0x5410, R19 ;  /* 0x0000541012507816 */ /* 0x000fe40000000013 */
[----:B------:R-:W-:Y:S02]  /*d9b0*/  PRMT R19, R3, 0x5410, R25 ;  /* 0x0000541003137816 */ /* 0x000fe40000000019 */
[----:B------:R-:W-:Y:S02]  /*d9c0*/  PRMT R89, R4, 0x5410, R32 ;  /* 0x0000541004597816 */ /* 0x000fe40000000020 */
[----:B------:R-:W-:Y:S02]  /*d9d0*/  LOP3.LUT R3, R69, 0xffff, RZ, 0xc0, !PT ;  /* 0x0000ffff45037812 */ /* 0x000fe400078ec0ff */
[----:B------:R-:W-:-:S02]  /*d9e0*/  SHF.R.U32.HI R4, RZ, 0x18, R69 ;  /* 0x00000018ff047819 */ /* 0x000fc40000011645 */
[----:B------:R-:W-:Y:S02]  /*d9f0*/  LOP3.LUT R2, R2, 0xff, RZ, 0xc0, !PT ;  /* 0x000000ff02027812 */ /* 0x000fe400078ec0ff */
[----:B------:R-:W-:Y:S02]  /*da00*/  LOP3.LUT R5, R69, 0xff, RZ, 0xc0, !PT ;  /* 0x000000ff45057812 */ /* 0x000fe400078ec0ff */
[----:B------:R-:W-:Y:S02]  /*da10*/  SHF.R.U32.HI R3, RZ, 0x8, R3 ;  /* 0x00000008ff037819 */ /* 0x000fe40000011603 */
[----:B------:R-:W-:Y:S02]  /*da20*/  PRMT R122, R2, 0x5410, R4 ;  /* 0x00005410027a7816 */ /* 0x000fe40000000004 */
[----:B------:R-:W-:Y:S01]  /*da30*/  LOP3.LUT R2, R88, 0xffff, RZ, 0xc0, !PT ;  /* 0x0000ffff58027812 */ /* 0x000fe200078ec0ff */
[----:B------:R-:W-:Y:S01]  /*da40*/  IMAD.U32 R4, RZ, RZ, UR27 ;  /* 0x0000001bff047e24 */ /* 0x000fe2000f8e00ff */
[----:B------:R-:W-:-:S02]  /*da50*/  LOP3.LUT R9, R9, 0xff, RZ, 0xc0, !PT ;  /* 0x000000ff09097812 */ /* 0x000fc400078ec0ff */
[----:B------:R-:W-:Y:S02]  /*da60*/  PRMT R118, R5, 0x5410, R3 ;  /* 0x0000541005767816 */ /* 0x000fe40000000003 */
[----:B------:R-:W-:Y:S02]  /*da70*/  SHF.R.U32.HI R2, RZ, 0x8, R2 ;  /* 0x00000008ff027819 */ /* 0x000fe40000011602 */
[----:B------:R-:W-:Y:S02]  /*da80*/  LOP3.LUT R3, R88, 0xff, RZ, 0xc0, !PT ;  /* 0x000000ff58037812 */ /* 0x000fe400078ec0ff */
[----:B------:R-:W-:Y:S01]  /*da90*/  PRMT R56, R9, 0x5410, R17 ;  /* 0x0000541009387816 */ /* 0x000fe20000000011 */
[----:B------:R-:W-:Y:S01]  /*daa0*/  IMAD.WIDE R16, R4, 0x70, R96 ;  /* 0x0000007004107825 */ /* 0x000fe200078e0260 */
[----:B------:R-:W-:Y:S01]  /*dab0*/  LOP3.LUT R6, R27, 0xff, RZ, 0xc0, !PT ;  /* 0x000000ff1b067812 */ /* 0x000fe200078ec0ff */
[----:B----4-:R-:W4:Y:S01]  /*dac0*/  LDL.LU R96, [R1+0x1a0] ;  /* 0x0001a00001607983 */ /* 0x010f220000300800 */
[----:B------:R-:W-:-:S02]  /*dad0*/  PRMT R18, R3, 0x5410, R2 ;  /* 0x0000541003127816 */ /* 0x000fc40000000002 */
[----:B------:R-:W-:Y:S01]  /*dae0*/  PRMT R4, R88, 0x7632, R4 ;  /* 0x0000763258047816 */ /* 0x000fe20000000004 */
[----:B------:R-:W1:Y:S01]  /*daf0*/  LDSM.16.MT88.4 R24, [R132+0x5000] ;  /* 0x005000008418783b */ /* 0x000e620000004200 */
[C---:B------:R-:W-:Y:S02]  /*db00*/  LOP3.LUT R3, R67.reuse, 0xffff, RZ, 0xc0, !PT ;  /* 0x0000ffff43037812 */ /* 0x040fe400078ec0ff */
[----:B------:R-:W-:Y:S02]  /*db10*/  PRMT R2, R67, 0x7632, R2 ;  /* 0x0000763243027816 */ /* 0x000fe40000000002 */
[----:B------:R-:W-:Y:S02]  /*db20*/  LOP3.LUT R5, R65, 0xffff, RZ, 0xc0, !PT ;  /* 0x0000ffff41057812 */ /* 0x000fe400078ec0ff */
[C---:B------:R-:W-:Y:S02]  /*db30*/  PRMT R11, R70.reuse, 0x7773, RZ ;  /* 0x00007773460b7816 */ /* 0x040fe400000000ff */
[----:B------:R-:W-:-:S02]  /*db40*/  PRMT R10, R70, 0x7772, RZ ;  /* 0x00007772460a7816 */ /* 0x000fc400000000ff */
[----:B------:R-:W-:Y:S02]  /*db50*/  PRMT R73, R7, 0x5410, R8 ;  /* 0x0000541007497816 */ /* 0x000fe40000000008 */
[----:B------:R-:W-:Y:S01]  /*db60*/  SHF.R.U32.HI R9, RZ, 0x18, R67 ;  /* 0x00000018ff097819 */ /* 0x000fe20000011643 */
[----:B------:R-:W-:Y:S01]  /*db70*/  STG.E.U16 desc[UR20][R16.64+0x20], R102 ;  /* 0x0000206610007986 */ /* 0x000fe2000c101514 */
[----:B------:R-:W-:Y:S02]  /*db80*/  PRMT R74, R6, 0x5410, R33 ;  /* 0x00005410064a7816 */ /* 0x000fe40000000021 */
[----:B------:R-:W-:Y:S01]  /*db90*/  LOP3.LUT R6, R4, 0xff, RZ, 0xc0, !PT ;  /* 0x000000ff04067812 */ /* 0x000fe200078ec0ff */
[----:B------:R-:W-:Y:S01]  /*dba0*/  STG.E.U16 desc[UR20][R16.64+0x22], R100 ;  /* 0x0000226410007986 */ /* 0x000fe2000c101514 */
[----:B------:R-:W-:Y:S02]  /*dbb0*/  SHF.R.U32.HI R4, RZ, 0x8, R3 ;  /* 0x00000008ff047819 */ /* 0x000fe40000011603 */
[----:B------:R-:W-:Y:S01]  /*dbc0*/  LOP3.LUT R3, R2, 0xff, RZ, 0xc0, !PT ;  /* 0x000000ff02037812 */ /* 0x000fe200078ec0ff */
[----:B------:R-:W-:Y:S01]  /*dbd0*/  IMAD.U32 R32, RZ, RZ, UR27 ;  /* 0x0000001bff207e24 */ /* 0x000fe2000f8e00ff */
[----:B------:R-:W-:Y:S01]  /*dbe0*/  LOP3.LUT R8, R65, 0xff, RZ, 0xc0, !PT ;  /* 0x000000ff41087812 */ /* 0x000fe200078ec0ff */
[----:B------:R-:W4:Y:S01]  /*dbf0*/  LDL.LU R97, [R1+0x19c] ;  /* 0x00019c0001617983 */ /* 0x000f220000300800 */
[----:B------:R-:W-:Y:S01]  /*dc00*/  SHF.R.U32.HI R2, RZ, 0x8, R5 ;  /* 0x00000008ff027819 */ /* 0x000fe20000011605 */
[----:B------:R-:W-:Y:S01]  /*dc10*/  HMMA.16816.F32.BF16 R68, R12, R34, R76 ;  /* 0x000000220c44723c */ /* 0x000fe2000004184c */
[----:B------:R-:W-:-:S02]  /*dc20*/  PRMT R156, R10, 0x5410, R11 ;  /* 0x000054100a9c7816 */ /* 0x000fc4000000000b */
[----:B------:R-:W-:Y:S02]  /*dc30*/  LOP3.LUT R10, R67, 0xff, RZ, 0xc0, !PT ;  /* 0x000000ff430a7812 */ /* 0x000fe400078ec0ff */
[----:B------:R-:W-:Y:S02]  /*dc40*/  PRMT R78, R8, 0x5410, R2 ;  /* 0x00005410084e7816 */ /* 0x000fe40000000002 */
[----:B------:R-:W-:Y:S02]  /*dc50*/  SHF.R.U32.HI R11, RZ, 0x18, R88 ;  /* 0x00000018ff0b7819 */ /* 0x000fe40000011658 */
[----:B------:R-:W-:Y:S02]  /*dc60*/  LOP3.LUT R7, R36, 0xff, RZ, 0xc0, !PT ;  /* 0x000000ff24077812 */ /* 0x000fe400078ec0ff */
[----:B------:R-:W-:Y:S02]  /*dc70*/  PRMT R2, R65, 0x7632, R2 ;  /* 0x0000763241027816 */ /* 0x000fe40000000002 */
[----:B------:R-:W-:-:S02]  /*dc80*/  PRMT R5, R91, 0x7632, R5 ;  /* 0x000076325b057816 */ /* 0x000fc40000000005 */
[----:B------:R-:W-:Y:S02]  /*dc90*/  PRMT R75, R3, 0x5410, R9 ;  /* 0x00005410034b7816 */ /* 0x000fe40000000009 */
[----:B------:R-:W-:Y:S02]  /*dca0*/  PRMT R76, R10, 0x5410, R4 ;  /* 0x000054100a4c7816 */ /* 0x000fe40000000004 */
[----:B------:R-:W-:Y:S02]  /*dcb0*/  LOP3.LUT R3, R91, 0xffff, RZ, 0xc0, !PT ;  /* 0x0000ffff5b037812 */ /* 0x000fe400078ec0ff */
[----:B------:R-:W-:Y:S02]  /*dcc0*/  PRMT R11, R6, 0x5410, R11 ;  /* 0x00005410060b7816 */ /* 0x000fe4000000000b */
[----:B------:R-:W-:Y:S02]  /*dcd0*/  PRMT R37, R7, 0x5410, R37 ;  /* 0x0000541007257816 */ /* 0x000fe40000000025 */
[----:B------:R-:W-:-:S02]  /*dce0*/  LOP3.LUT R4, R2, 0xff, RZ, 0xc0, !PT ;  /* 0x000000ff02047812 */ /* 0x000fc400078ec0ff */
[----:B------:R-:W-:Y:S02]  /*dcf0*/  SHF.R.U32.HI R6, RZ, 0x18, R65 ;  /* 0x00000018ff067819 */ /* 0x000fe40000011641 */
[----:B------:R-:W-:Y:S02]  /*dd00*/  SHF.R.U32.HI R7, RZ, 0x18, R91 ;  /* 0x00000018ff077819 */ /* 0x000fe4000001165b */
[----:B------:R-:W-:Y:S02]  /*dd10*/  LOP3.LUT R2, R5, 0xff, RZ, 0xc0, !PT ;  /* 0x000000ff05027812 */ /* 0x000fe400078ec0ff */
[----:B------:R-:W-:Y:S02]  /*dd20*/  LOP3.LUT R8, R91, 0xff, RZ, 0xc0, !PT ;  /* 0x000000ff5b087812 */ /* 0x000fe400078ec0ff */
[----:B------:R-:W-:Y:S02]  /*dd30*/  SHF.R.U32.HI R3, RZ, 0x8, R3 ;  /* 0x00000008ff037819 */ /* 0x000fe40000011603 */
[----:B------:R-:W-:Y:S01]  /*dd40*/  PRMT R77, R4, 0x5410, R6 ;  /* 0x00005410044d7816 */ /* 0x000fe20000000006 */
[----:B------:R-:W-:Y:S01]  /*dd50*/  IMAD.MOV.U32 R4, RZ, RZ, R201 ;  /* 0x000000ffff047224 */ /* 0x000fe200078e00c9 */
[----:B------:R-:W-:-:S02]  /*dd60*/  PRMT R72, R2, 0x5410, R7 ;  /* 0x0000541002487816 */ /* 0x000fc40000000007 */
[--C-:B------:R-:W-:Y:S01]  /*dd70*/  HSET2.LE.AND R2, R18, R0.reuse, PT ;  /* 0x0000000012027233 */ /* 0x100fe20003803000 */
[----:B------:R-:W-:Y:S01]  /*dd80*/  IMAD.MOV.U32 R5, RZ, RZ, R200 ;  /* 0x000000ffff057224 */ /* 0x000fe200078e00c8 */
[----:B------:R-:W-:Y:S02]  /*dd90*/  PRMT R36, R8, 0x5410, R3 ;  /* 0x0000541008247816 */ /* 0x000fe40000000003 */
[--C-:B------:R-:W-:Y:S01]  /*dda0*/  HSET2.LE.AND R3, R11, R0.reuse, PT ;  /* 0x000000000b037233 */ /* 0x100fe20003803000 */
[----:B------:R-:W-:Y:S01]  /*ddb0*/  IMAD.MOV.U32 R6, RZ, RZ, R199 ;  /* 0x000000ffff067224 */ /* 0x000fe200078e00c7 */
[----:B------:R-:W-:Y:S02]  /*ddc0*/  LOP3.LUT R4, R4, R2, RZ, 0xc0, !PT ;  /* 0x0000000204047212 */ /* 0x000fe400078ec0ff */
[----:B------:R-:W-:Y:S02]  /*ddd0*/  HSET2.LE.AND R2, R19, R0, PT ;  /* 0x0000000013027233 */ /* 0x000fe40003803000 */
[----:B------:R-:W-:-:S02]  /*dde0*/  LOP3.LUT R5, R5, R3, RZ, 0xc0, !PT ;  /* 0x0000000305057212 */ /* 0x000fc400078ec0ff */
[C---:B------:R-:W-:Y:S02]  /*ddf0*/  LOP3.LUT R3, R87.reuse, 0xffff, RZ, 0xc0, !PT ;  /* 0x0000ffff57037812 */ /* 0x040fe400078ec0ff */
[----:B------:R-:W-:Y:S02]  /*de00*/  LOP3.LUT R6, R6, R2, RZ, 0xc0, !PT ;  /* 0x0000000206067212 */ /* 0x000fe400078ec0ff */
[----:B------:R-:W-:Y:S02]  /*de10*/  LOP3.LUT R2, R38, 0xff00ff, RZ, 0xc0, !PT ;  /* 0x00ff00ff26027812 */ /* 0x000fe400078ec0ff */
[----:B------:R-:W-:Y:S02]  /*de20*/  SHF.R.U32.HI R3, RZ, 0x8, R3 ;  /* 0x00000008ff037819 */ /* 0x000fe40000011603 */
[----:B------:R-:W-:Y:S02]  /*de30*/  LOP3.LUT R7, R87, 0xff, RZ, 0xc0, !PT ;  /* 0x000000ff57077812 */ /* 0x000fe400078ec0ff */
[----:B------:R-:W-:-:S02]  /*de40*/  HSET2.LE.AND R2, R2, R0, PT ;  /* 0x0000000002027233 */ /* 0x000fc40003803000 */
[----:B------:R-:W-:Y:S01]  /*de50*/  PRMT R15, R7, 0x5410, R3 ;  /* 0x00005410070f7816 */ /* 0x000fe20000000003 */
[----:B------:R-:W-:Y:S02]  /*de60*/  IMAD.MOV.U32 R3, RZ, RZ, R198 ;  /* 0x000000ffff037224 */ /* 0x000fe400078e00c6 */
[----:B---3--:R-:W-:-:S03]  /*de70*/  @P0 HFMA2.BF16_V2 R50, -RZ.H0_H0, RZ.H0_H0, -R83.H0_H0 ;  /* 0x200000ffff320231 */ /* 0x008fc60000340953 */
[----:B------:R-:W-:Y:S02]  /*de80*/  LOP3.LUT R7, R3, R2, RZ, 0xc0, !PT ;  /* 0x0000000203077212 */ /* 0x000fe400078ec0ff */
[----:B------:R-:W-:Y:S01]  /*de90*/  PRMT R2, R87, 0x7632, R2 ;  /* 0x0000763257027816 */ /* 0x000fe20000000002 */
[----:B------:R-:W-:Y:S01]  /*dea0*/  IMAD.U32 R3, RZ, RZ, UR27 ;  /* 0x0000001bff037e24 */ /* 0x000fe2000f8e00ff */
[----:B------:R-:W-:Y:S02]  /*deb0*/  PRMT R10, R50, 0x7610, R10 ;  /* 0x00007610320a7816 */ /* 0x000fe4000000000a */
[----:B------:R-:W-:Y:S02]  /*dec0*/  SHF.R.U32.HI R9, RZ, 0x18, R87 ;  /* 0x00000018ff097819 */ /* 0x000fe40000011657 */
[----:B------:R-:W-:Y:S01]  /*ded0*/  LOP3.LUT R8, R2, 0xff, RZ, 0xc0, !PT ;  /* 0x000000ff02087812 */ /* 0x000fe200078ec0ff */
[----:B------:R-:W-:Y:S01]  /*dee0*/  IMAD.WIDE R2, R3, -0x70, R16 ;  /* 0xffffff9003027825 */ /* 0x000fe200078e0210 */
[----:B------:R-:W-:-:S03]  /*def0*/  @P0 PRMT R83, R10, 0x5410, RZ ;  /* 0x000054100a530816 */ /* 0x000fc600000000ff */
[----:B--2---:R-:W-:Y:S01]  /*df00*/  @P1 HFMA2.BF16_V2 R51, -RZ.H0_H0, RZ.H0_H0, -R85.H0_H0 ;  /* 0x200000ffff331231 */ /* 0x004fe20000340955 */
[----:B------:R-:W-:Y:S01]  /*df10*/  PRMT R14, R8, 0x5410, R9 ;  /* 0x00005410080e7816 */ /* 0x000fe20000000009 */
[----:B------:R-:W-:Y:S01]  /*df20*/  IMAD.U32 R8, RZ, RZ, UR27 ;  /* 0x0000001bff087e24 */ /* 0x000fe2000f8e00ff */
[----:B------:R-:W-:Y:S01]  /*df30*/  LOP3.LUT R10, R49, 0xff00ff, RZ, 0xc0, !PT ;  /* 0x00ff00ff310a7812 */ /* 0x000fe200078ec0ff */
[----:B------:R-:W-:Y:S01]  /*df40*/  STG.E.U16 desc[UR20][R28.64+0x20], R107 ;  /* 0x0000206b1c007986 */ /* 0x000fe2000c101514 */
[----:B------:R-:W-:Y:S01]  /*df50*/  PRMT R11, R51, 0x7610, R11 ;  /* 0x00007610330b7816 */ /* 0x000fe2000000000b */
[----:B------:R-:W-:Y:S02]  /*df60*/  IMAD.WIDE R12, R8, 0x70, R2 ;  /* 0x00000070080c7825 */ /* 0x000fe400078e0202 */
[----:B------:R-:W-:Y:S04]  /*df70*/  STG.E.U16 desc[UR20][R28.64+0x22], R106 ;  /* 0x0000226a1c007986 */ /* 0x000fe8000c101514 */
[----:B------:R-:W-:Y:S04]  /*df80*/  STG.E.U16 desc[UR20][R30.64+0x30], R104 ;  /* 0x000030681e007986 */ /* 0x000fe8000c101514 */
[----:B------:R-:W-:Y:S04]  /*df90*/  STG.E.U16 desc[UR20][R30.64+0x32], R101 ;  /* 0x000032651e007986 */ /* 0x000fe8000c101514 */
[----:B------:R-:W-:Y:S04]  /*dfa0*/  STG.E.U16 desc[UR20][R2.64+0x30], R99 ;  /* 0x0000306302007986 */ /* 0x000fe8000c101514 */
[----:B------:R2:W-:Y:S01]  /*dfb0*/  STG.E.U16 desc[UR20][R2.64+0x32], R103 ;  /* 0x0000326702007986 */ /* 0x0005e2000c101514 */
[----:B------:R-:W-:Y:S01]  /*dfc0*/  @P1 PRMT R85, R11, 0x5410, RZ ;  /* 0x000054100b551816 */ /* 0x000fe200000000ff */
[----:B-1----:R-:W-:Y:S01]  /*dfd0*/  HMMA.16816.F32.BF16 R52, R4, R24, R124 ;  /* 0x000000180434723c */ /* 0x002fe2000004187c */
[----:B------:R-:W-:-:S07]  /*dfe0*/  HSET2.LE.AND R8, R48, R0, PT ;  /* 0x0000000030087233 */ /* 0x000fce0003803000 */
[C---:B------:R-:W-:Y:S01]  /*dff0*/  HMMA.16816.F32.BF16 R44, R4.reuse, R26, R128 ;  /* 0x0000001a042c723c */ /* 0x040fe20000041880 */
[----:B------:R-:W-:Y:S07]  /*e000*/  STG.E.U16 desc[UR20][R12.64+0x30], R116 ;  /* 0x000030740c007986 */ /* 0x000fee000c101514 */
[----:B------:R-:W-:Y:S01]  /*e010*/  HMMA.16816.F32.BF16 R48, R4, R20, R140 ;  /* 0x000000140430723c */ /* 0x000fe2000004188c */
[--C-:B--2---:R-:W-:Y:S02]  /*e020*/  HSET2.LE.AND R3, R56, R0.reuse, PT ;  /* 0x0000000038037233 */ /* 0x104fe40003803000 */
[----:B------:R-:W-:-:S05]  /*e030*/  HSET2.LE.AND R2, R10, R0, PT ;  /* 0x000000000a027233 */ /* 0x000fca0003803000 */
[----:B------:R-:W-:Y:S01]  /*e040*/  HMMA.16816.F32.BF16 R16, R4, R22, R144 ;  /* 0x000000160410723c */ /* 0x000fe20000041890 */
[----:B------:R-:W-:Y:S02]  /*e050*/  LOP3.LUT R10, R58, R3, RZ, 0xc0, !PT ;  /* 0x000000033a0a7212 */ /* 0x000fe400078ec0ff */
[----:B------:R-:W-:Y:S01]  /*e060*/  LOP3.LUT R11, R59, R2, RZ, 0xc0, !PT ;  /* 0x000000023b0b7212 */ /* 0x000fe200078ec0ff */
[----:B------:R-:W-:-:S04]  /*e070*/  IMAD.WIDE R2, R32, -0x70, R12 ;  /* 0xffffff9020027825 */ /* 0x000fc800078e020c */
[----:B------:R-:W-:Y:S01]  /*e080*/  IMAD.U32 R4, RZ, RZ, UR27 ;  /* 0x0000001bff047e24 */ /* 0x000fe2000f8e00ff */
[----:B------:R1:W-:Y:S01]  /*e090*/  STG.E.U16 desc[UR20][R12.64+0x32], R117 ;  /* 0x000032750c007986 */ /* 0x0003e2000c101514 */
[----:B------:R-:W-:Y:S02]  /*e0a0*/  IMAD.U32 R6, RZ, RZ, UR27 ;  /* 0x0000001bff067e24 */ /* 0x000fe4000f8e00ff */
[----:B------:R-:W-:Y:S01]  /*e0b0*/  IMAD.WIDE R4, R4, 0x70, R2 ;  /* 0x0000007004047825 */ /* 0x000fe200078e0202 */
[----:B------:R-:W-:Y:S01]  /*e0c0*/  STG.E.U16 desc[UR20][R28.64+0x30], R85 ;  /* 0x000030551c007986 */ /* 0x000fe2000c101514 */
[----:B------:R-:W-:-:S03]  /*e0d0*/  HSET2.LE.AND R9, R43, R0, PT ;  /* 0x000000002b097233 */ /* 0x000fc60003803000 */
[----:B------:R-:W-:Y:S04]  /*e0e0*/  STG.E.U16 desc[UR20][R28.64+0x32], R83 ;  /* 0x000032531c007986 */ /* 0x000fe8000c101514 */
[----:B------:R-:W-:Y:S04]  /*e0f0*/  STG.E.U16 desc[UR20][R30.64+0x40], R192 ;  /* 0x000040c01e007986 */ /* 0x000fe8000c101514 */
[----:B------:R-:W-:Y:S04]  /*e100*/  STG.E.U16 desc[UR20][R30.64+0x42], R195 ;  /* 0x000042c31e007986 */ /* 0x000fe8000c101514 */
[----:B------:R-:W-:Y:S04]  /*e110*/  STG.E.U16 desc[UR20][R2.64+0x40], R247 ;  /* 0x000040f702007986 */ /* 0x000fe8000c101514 */
[----:B------:R2:W-:Y:S01]  /*e120*/  STG.E.U16 desc[UR20][R2.64+0x42], R244 ;  /* 0x000042f402007986 */ /* 0x0005e2000c101514 */
[----:B-1----:R-:W-:-:S03]  /*e130*/  IMAD.MOV.U32 R13, RZ, RZ, R202 ;  /* 0x000000ffff0d7224 */ /* 0x002fc600078e00ca */
[----:B------:R-:W-:Y:S04]  /*e140*/  STG.E.U16 desc[UR20][R4.64+0x40], R190 ;  /* 0x000040be04007986 */ /* 0x000fe8000c101514 */
[----:B------:R1:W-:Y:S01]  /*e150*/  STG.E.U16 desc[UR20][R4.64+0x42], R189 ;  /* 0x000042bd04007986 */ /* 0x0003e2000c101514 */
[----:B------:R-:W-:Y:S02]  /*e160*/  LOP3.LUT R8, R63, R8, RZ, 0xc0, !PT ;  /* 0x000000083f087212 */ /* 0x000fe400078ec0ff */
[----:B------:R-:W-:Y:S01]  /*e170*/  LOP3.LUT R9, R57, R9, RZ, 0xc0, !PT ;  /* 0x0000000939097212 */ /* 0x000fe200078ec0ff */
[----:B------:R-:W-:Y:S01]  /*e180*/  IMAD.MOV.U32 R12, RZ, RZ, R204 ;  /* 0x000000ffff0c7224 */ /* 0x000fe200078e00cc */
[----:B------:R-:W-:Y:S01]  /*e190*/  LOP3.LUT R7, R73, 0xff00ff, RZ, 0xc0, !PT ;  /* 0x00ff00ff49077812 */ /* 0x000fe200078ec0ff */
[----:B------:R-:W-:Y:S01]  /*e1a0*/  IMAD.MOV.U32 R79, RZ, RZ, R228 ;  /* 0x000000ffff4f7224 */ /* 0x000fe200078e00e4 */
[----:B------:R-:W3:Y:S01]  /*e1b0*/  LDSM.16.MT88.4 R32, [R132+0x5400] ;  /* 0x005400008420783b */ /* 0x000ee20000004200 */
[----:B--2---:R-:W-:-:S02]  /*e1c0*/  IMAD.WIDE R2, R6, -0x70, R4 ;  /* 0xffffff9006027825 */ /* 0x004fc400078e0204 */
[C---:B------:R-:W-:Y:S01]  /*e1d0*/  HMMA.16816.F32.BF16 R60, R8.reuse, R24, R108 ;  /* 0x00000018083c723c */ /* 0x040fe2000004186c */
[----:B------:R-:W-:Y:S04]  /*e1e0*/  STG.E.U16 desc[UR20][R28.64+0x40], R186 ;  /* 0x000040ba1c007986 */ /* 0x000fe8000c101514 */
[----:B------:R-:W-:Y:S01]  /*e1f0*/  STG.E.U16 desc[UR20][R28.64+0x42], R185 ;  /* 0x000042b91c007986 */ /* 0x000fe2000c101514 */
[--C-:B-1----:R-:W-:Y:S01]  /*e200*/  HSET2.LE.AND R5, R14, R0.reuse, PT ;  /* 0x000000000e057233 */ /* 0x102fe20003803000 */
[----:B------:R-:W-:Y:S01]  /*e210*/  IMAD.MOV.U32 R14, RZ, RZ, R149 ;  /* 0x000000ffff0e7224 */ /* 0x000fe200078e0095 */
[--C-:B------:R-:W-:Y:S01]  /*e220*/  HSET2.LE.AND R4, R37, R0.reuse, PT ;  /* 0x0000000025047233 */ /* 0x100fe20003803000 */
[----:B------:R-:W-:Y:S01]  /*e230*/  HMMA.16816.F32.BF16 R56, R8, R26, R112 ;  /* 0x0000001a0838723c */ /* 0x000fe20000041870 */
[----:B------:R-:W-:Y:S01]  /*e240*/  HSET2.LE.AND R6, R15, R0, PT ;  /* 0x000000000f067233 */ /* 0x000fe20003803000 */
[----:B------:R-:W-:Y:S01]  /*e250*/  STG.E.U16 desc[UR20][R30.64+0x50], R235 ;  /* 0x000050eb1e007986 */ /* 0x000fe2000c101514 */
[----:B------:R-:W-:Y:S01]  /*e260*/  LOP3.LUT R13, R13, R5, RZ, 0xc0, !PT ;  /* 0x000000050d0d7212 */ /* 0x000fe200078ec0ff */
[----:B------:R-:W-:Y:S01]  /*e270*/  IMAD.U32 R5, RZ, RZ, UR27 ;  /* 0x0000001bff057e24 */ /* 0x000fe2000f8e00ff */
[----:B------:R-:W-:-:S03]  /*e280*/  LOP3.LUT R14, R14, R4, RZ, 0xc0, !PT ;  /* 0x000000040e0e7212 */ /* 0x000fc600078ec0ff */
[----:B------:R-:W-:Y:S01]  /*e290*/  HMMA.16816.F32.BF16 R64, R8, R20, R92 ;  /* 0x000000140840723c */ /* 0x000fe2000004185c */
[----:B------:R-:W-:Y:S01]  /*e2a0*/  IMAD.WIDE R4, R5, 0x70, R2 ;  /* 0x0000007005047825 */ /* 0x000fe200078e0202 */
[----:B------:R-:W-:Y:S01]  /*e2b0*/  STG.E.U16 desc[UR20][R30.64+0x52], R234 ;  /* 0x000052ea1e007986 */ /* 0x000fe2000c101514 */
[----:B------:R-:W-:-:S05]  /*e2c0*/  LOP3.LUT R12, R12, R6, RZ, 0xc0, !PT ;  /* 0x000000060c0c7212 */ /* 0x000fca00078ec0ff */
[----:B------:R-:W-:Y:S01]  /*e2d0*/  HMMA.16816.F32.BF16 R68, R8, R22, R68 ;  /* 0x000000160844723c */ /* 0x000fe20000041844 */
[----:B------:R-:W-:Y:S01]  /*e2e0*/  IMAD.U32 R8, RZ, RZ, UR27 ;  /* 0x0000001bff087e24 */ /* 0x000fe2000f8e00ff */
[----:B------:R-:W-:Y:S01]  /*e2f0*/  STG.E.U16 desc[UR20][R2.64+0x50], R245 ;  /* 0x000050f502007986 */ /* 0x000fe2000c101514 */
[----:B------:R-:W-:-:S03]  /*e300*/  HSET2.LE.AND R6, R7, R0, PT ;  /* 0x0000000007067233 */ /* 0x000fc60003803000 */
[----:B------:R1:W-:Y:S01]  /*e310*/  STG.E.U16 desc[UR20][R2.64+0x52], R243 ;  /* 0x000052f302007986 */ /* 0x0003e2000c101514 */
[----:B------:R-:W-:-:S03]  /*e320*/  IMAD.MOV.U32 R7, RZ, RZ, R148 ;  /* 0x000000ffff077224 */ /* 0x000fc600078e0094 */
[----:B------:R-:W-:Y:S04]  /*e330*/  STG.E.U16 desc[UR20][R4.64+0x50], R193 ;  /* 0x000050c104007986 */ /* 0x000fe8000c101514 */
[----:B------:R2:W-:Y:S01]  /*e340*/  STG.E.U16 desc[UR20][R4.64+0x52], R194 ;  /* 0x000052c204007986 */ /* 0x0005e2000c101514 */
[----:B------:R-:W-:Y:S01]  /*e350*/  LOP3.LUT R15, R7, R6, RZ, 0xc0, !PT ;  /* 0x00000006070f7212 */ /* 0x000fe200078ec0ff */
[----:B------:R-:W-:Y:S02]  /*e360*/  IMAD.U32 R6, RZ, RZ, UR27 ;  /* 0x0000001bff067e24 */ /* 0x000fe4000f8e00ff */
[----:B------:R-:W-:Y:S04]  /*e370*/  STG.E.U16 desc[UR20][R28.64+0x50], R151 ;  /* 0x000050971c007986 */ /* 0x000fe8000c101514 */
[----:B------:R-:W-:Y:S04]  /*e380*/  STG.E.U16 desc[UR20][R28.64+0x52], R150 ;  /* 0x000052961c007986 */ /* 0x000fe8000c101514 */
[----:B------:R-:W4:Y:S04]  /*e390*/  LDL.LU R228, [R1+0x184] ;  /* 0x0001840001e47983 */ /* 0x000f280000300800 */
[----:B------:R-:W3:Y:S01]  /*e3a0*/  LDSM.16.MT88.4 R24, [R90+0x5400] ;  /* 0x005400005a18783b */ /* 0x000ee20000004200 */
[----:B-1----:R-:W-:-:S03]  /*e3b0*/  IMAD.WIDE R2, R8, -0x70, R4 ;  /* 0xffffff9008027825 */ /* 0x002fc600078e0204 */
[----:B------:R-:W-:Y:S01]  /*e3c0*/  LDSM.16.MT88.4 R20, [R90+0x5800] ;  /* 0x005800005a14783b */ /* 0x000fe20000004200 */
[----:B--2---:R-:W-:-:S04]  /*e3d0*/  IMAD.U32 R4, RZ, RZ, UR27 ;  /* 0x0000001bff047e24 */ /* 0x004fc8000f8e00ff */
[----:B------:R-:W-:Y:S01]  /*e3e0*/  IMAD.WIDE R4, R4, 0x70, R2 ;  /* 0x0000007004047825 */ /* 0x000fe200078e0202 */
[----:B------:R-:W-:Y:S04]  /*e3f0*/  STG.E.U16 desc[UR20][R30.64+0x60], R248 ;  /* 0x000060f81e007986 */ /* 0x000fe8000c101514 */
[----:B------:R-:W-:Y:S04]  /*e400*/  STG.E.U16 desc[UR20][R30.64+0x62], R246 ;  /* 0x000062f61e007986 */ /* 0x000fe8000c101514 */
[----:B------:R-:W-:Y:S04]  /*e410*/  STG.E.U16 desc[UR20][R2.64+0x60], R237 ;  /* 0x000060ed02007986 */ /* 0x000fe8000c101514 */
[----:B------:R1:W-:Y:S04]  /*e420*/  STG.E.U16 desc[UR20][R2.64+0x62], R239 ;  /* 0x000062ef02007986 */ /* 0x0003e8000c101514 */
[----:B------:R2:W-:Y:S04]  /*e430*/  STG.E.U16 desc[UR20][R4.64+0x60], R240 ;  /* 0x000060f004007986 */ /* 0x0005e8000c101514 */
[----:B------:R3:W-:Y:S04]  /*e440*/  STG.E.U16 desc[UR20][R4.64+0x62], R242 ;  /* 0x000062f204007986 */ /* 0x0007e8000c101514 */
[----:B------:R3:W-:Y:S01]  /*e450*/  STG.E.U16 desc[UR20][R28.64+0x60], R223 ;  /* 0x000060df1c007986 */ /* 0x0007e2000c101514 */
[----:B------:R-:W-:Y:S01]  /*e460*/  LOP3.LUT R7, R80, 0xff00ff, RZ, 0xc0, !PT ;  /* 0x00ff00ff50077812 */ /* 0x000fe200078ec0ff */
[----:B-1----:R-:W-:Y:S01]  /*e470*/  IMAD.WIDE R2, R6, -0x70, R4 ;  /* 0xffffff9006027825 */ /* 0x002fe200078e0204 */
[--C-:B------:R-:W-:Y:S01]  /*e480*/  HSET2.LE.AND R6, R74, R0.reuse, PT ;  /* 0x000000004a067233 */ /* 0x100fe20003803000 */
[----:B--2---:R-:W2:Y:S01]  /*e490*/  LDL.LU R240, [R1+0x168] ;  /* 0x0001680001f07983 */ /* 0x004ea20000300800 */
[----:B---3--:R-:W-:-:S03]  /*e4a0*/  HSET2.LE.AND R5, R36, R0, PT ;  /* 0x0000000024057233 */ /* 0x008fc60003803000 */
[----:B------:R-:W3:Y:S01]  /*e4b0*/  LDL.LU R242, [R1+0x358] ;  /* 0x0003580001f27983 */ /* 0x000ee20000300800 */
[----:B------:R-:W-:-:S03]  /*e4c0*/  HSET2.LE.AND R4, R72, R0, PT ;  /* 0x0000000048047233 */ /* 0x000fc60003803000 */
[----:B------:R-:W2:Y:S01]  /*e4d0*/  LDL.LU R223, [R1+0x110] ;  /* 0x0001100001df7983 */ /* 0x000ea20000300800 */
[----:B------:R-:W-:Y:S02]  /*e4e0*/  LOP3.LUT R8, R241, R5, RZ, 0xc0, !PT ;  /* 0x00000005f1087212 */ /* 0x000fe400078ec0ff */
[----:B------:R-:W-:Y:S01]  /*e4f0*/  LOP3.LUT R9, R236, R4, RZ, 0xc0, !PT ;  /* 0x00000004ec097212 */ /* 0x000fe200078ec0ff */
[----:B------:R-:W4:Y:S01]  /*e500*/  LDL.LU R241, [R1+0x354] ;  /* 0x0003540001f17983 */ /* 0x000f220000300800 */
[----:B------:R-:W-:-:S03]  /*e510*/  LOP3.LUT R10, R238, R6, RZ, 0xc0, !PT ;  /* 0x00000006ee0a7212 */ /* 0x000fc600078ec0ff */
[----:B------:R-:W2:Y:S04]  /*e520*/  LDL.LU R236, [R1+0x350] ;  /* 0x0003500001ec7983 */ /* 0x000ea80000300800 */
[----:B------:R-:W2:Y:S01]  /*e530*/  LDL.LU R238, [R1+0x34c] ;  /* 0x00034c0001ee7983 */ /* 0x000ea20000300800 */
[----:B------:R-:W-:-:S05]  /*e540*/  HSET2.LE.AND R5, R7, R0, PT ;  /* 0x0000000007057233 */ /* 0x000fca0003803000 */
[----:B------:R-:W-:Y:S02]  /*e550*/  LOP3.LUT R11, R187, R5, RZ, 0xc0, !PT ;  /* 0x00000005bb0b7212 */ /* 0x000fe400078ec0ff */
[----:B------:R-:W2:Y:S01]  /*e560*/  LDL.LU R187, [R1+0x348] ;  /* 0x0003480001bb7983 */ /* 0x000ea20000300800 */
[----:B------:R-:W-:Y:S02]  /*e570*/  IMAD.U32 R4, RZ, RZ, UR27 ;  /* 0x0000001bff047e24 */ /* 0x000fe4000f8e00ff */
[----:B------:R-:W-:Y:S02]  /*e580*/  IMAD.U32 R6, RZ, RZ, UR27 ;  /* 0x0000001bff067e24 */ /* 0x000fe4000f8e00ff */
[----:B------:R-:W-:Y:S01]  /*e590*/  IMAD.WIDE R4, R4, 0x70, R2 ;  /* 0x0000007004047825 */ /* 0x000fe200078e0202 */
[----:B------:R-:W-:Y:S01]  /*e5a0*/  STG.E.U16 desc[UR20][R28.64+0x62], R79 ;  /* 0x0000624f1c007986 */ /* 0x000fe2000c101514 */
[C---:B------:R-:W-:Y:S08]  /*e5b0*/  HMMA.16816.F32.BF16 R148, R12.reuse, R34, R44 ;  /* 0x000000220c94723c */ /* 0x040ff0000004182c */
[C---:B------:R-:W-:Y:S08]  /*e5c0*/  HMMA.16816.F32.BF16 R52, R12.reuse, R32, R52 ;  /* 0x000000200c34723c */ /* 0x040ff00000041834 */
[C---:B------:R-:W-:Y:S08]  /*e5d0*/  HMMA.16816.F32.BF16 R48, R12.reuse, R24, R48 ;  /* 0x000000180c30723c */ /* 0x040ff00000041830 */
[----:B------:R-:W-:Y:S01]  /*e5e0*/  HMMA.16816.F32.BF16 R44, R12, R26, R16 ;  /* 0x0000001a0c2c723c */ /* 0x000fe20000041810 */
[----:B------:R-:W1:Y:S04]  /*e5f0*/  LDSM.16.MT88.4 R16, [R132+0x5800] ;  /* 0x005800008410783b */ /* 0x000e680000004200 */
[----:B---3--:R-:W-:Y:S04]  /*e600*/  STG.E.U16 desc[UR20][R30.64+0x70], R242 ;  /* 0x000070f21e007986 */ /* 0x008fe8000c101514 */
[----:B----4-:R-:W-:Y:S04]  /*e610*/  STG.E.U16 desc[UR20][R30.64+0x72], R241 ;  /* 0x000072f11e007986 */ /* 0x010fe8000c101514 */
[----:B--2---:R-:W-:Y:S04]  /*e620*/  STG.E.U16 desc[UR20][R2.64+0x70], R236 ;  /* 0x000070ec02007986 */ /* 0x004fe8000c101514 */
[----:B------:R2:W-:Y:S04]  /*e630*/  STG.E.U16 desc[UR20][R2.64+0x72], R238 ;  /* 0x000072ee02007986 */ /* 0x0005e8000c101514 */
[----:B------:R-:W-:Y:S04]  /*e640*/  STG.E.U16 desc[UR20][R4.64+0x70], R96 ;  /* 0x0000706004007986 */ /* 0x000fe8000c101514 */
[----:B------:R3:W-:Y:S04]  /*e650*/  STG.E.U16 desc[UR20][R4.64+0x72], R97 ;  /* 0x0000726104007986 */ /* 0x0007e8000c101514 */
[----:B------:R-:W-:Y:S04]  /*e660*/  STG.E.U16 desc[UR20][R28.64+0x70], R228 ;  /* 0x000070e41c007986 */ /* 0x000fe8000c101514 */
[----:B------:R-:W-:Y:S01]  /*e670*/  STG.E.U16 desc[UR20][R28.64+0x72], R240 ;  /* 0x000072f01c007986 */ /* 0x000fe2000c101514 */
[----:B--2---:R-:W-:-:S03]  /*e680*/  IMAD.WIDE R2, R6, -0x70, R4 ;  /* 0xffffff9006027825 */ /* 0x004fc600078e0204 */
[----:B------:R-:W-:Y:S01]  /*e690*/  STG.E.U16 desc[UR20][R30.64+0x80], R155 ;  /* 0x0000809b1e007986 */ /* 0x000fe2000c101514 */
[----:B---3--:R-:W-:-:S03]  /*e6a0*/  IMAD.U32 R4, RZ, RZ, UR27 ;  /* 0x0000001bff047e24 */ /* 0x008fc6000f8e00ff */
[----:B------:R-:W-:Y:S01]  /*e6b0*/  STG.E.U16 desc[UR20][R30.64+0x82], R154 ;  /* 0x0000829a1e007986 */ /* 0x000fe2000c101514 */
[----:B------:R-:W-:-:S03]  /*e6c0*/  IMAD.WIDE R12, R4, 0x70, R2 ;  /* 0x00000070040c7825 */ /* 0x000fc600078e0202 */
[----:B------:R-:W-:Y:S04]  /*e6d0*/  STG.E.U16 desc[UR20][R2.64+0x80], R153 ;  /* 0x0000809902007986 */ /* 0x000fe8000c101514 */
[----:B------:R-:W-:Y:S04]  /*e6e0*/  STG.E.U16 desc[UR20][R2.64+0x82], R152 ;  /* 0x0000829802007986 */ /* 0x000fe8000c101514 */
[----:B------:R-:W-:Y:S04]  /*e6f0*/  STG.E.U16 desc[UR20][R12.64+0x80], R223 ;  /* 0x000080df0c007986 */ /* 0x000fe8000c101514 */
[----:B------:R2:W-:Y:S04]  /*e700*/  STG.E.U16 desc[UR20][R12.64+0x82], R187 ;  /* 0x000082bb0c007986 */ /* 0x0005e8000c101514 */
[----:B------:R3:W-:Y:S04]  /*e710*/  STG.E.U16 desc[UR20][R28.64+0x80], R188 ;  /* 0x000080bc1c007986 */ /* 0x0007e8000c101514 */
[----:B--2---:R-:W2:Y:S04]  /*e720*/  LDL.LU R187, [R1+0x344] ;  /* 0x0003440001bb7983 */ /* 0x004ea80000300800 */
[----:B---3--:R-:W3:Y:S01]  /*e730*/  LDL.LU R188, [R1+0x340] ;  /* 0x0003400001bc7983 */ /* 0x008ee20000300800 */
[----:B------:R-:W-:Y:S01]  /*e740*/  IMAD.MOV.U32 R4, RZ, RZ, R183 ;  /* 0x000000ffff047224 */ /* 0x000fe200078e00b7 */
[--C-:B------:R-:W-:Y:S01]  /*e750*/  HSET2.LE.AND R2, R76, R0.reuse, PT ;  /* 0x000000004c027233 */ /* 0x100fe20003803000 */
[----:B------:R-:W-:Y:S01]  /*e760*/  IMAD.MOV.U32 R5, RZ, RZ, R182 ;  /* 0x000000ffff057224 */ /* 0x000fe200078e00b6 */
[----:B------:R-:W-:-:S02]  /*e770*/  HSET2.LE.AND R3, R75, R0, PT ;  /* 0x000000004b037233 */ /* 0x000fc40003803000 */
[----:B------:R-:W-:Y:S02]  /*e780*/  LOP3.LUT R7, R82, 0xff00ff, RZ, 0xc0, !PT ;  /* 0x00ff00ff52077812 */ /* 0x000fe400078ec0ff */
[----:B------:R-:W-:Y:S02]  /*e790*/  LOP3.LUT R4, R4, R2, RZ, 0xc0, !PT ;  /* 0x0000000204047212 */ /* 0x000fe400078ec0ff */
[----:B------:R-:W-:Y:S01]  /*e7a0*/  LOP3.LUT R5, R5, R3, RZ, 0xc0, !PT ;  /* 0x0000000305057212 */ /* 0x000fe200078ec0ff */
[----:B------:R-:W-:Y:S01]  /*e7b0*/  IMAD.MOV.U32 R3, RZ, RZ, R171 ;  /* 0x000000ffff037224 */ /* 0x000fe200078e00ab */
[----:B------:R-:W-:Y:S01]  /*e7c0*/  HSET2.LE.AND R2, R7, R0, PT ;  /* 0x0000000007027233 */ /* 0x000fe20003803000 */
[----:B------:R-:W-:Y:S01]  /*e7d0*/  IMAD.U32 R15, RZ, RZ, UR27 ;  /* 0x0000001bff0f7e24 */ /* 0x000fe2000f8e00ff */
[----:B------:R-:W-:Y:S03]  /*e7e0*/  HMMA.16816.F32.BF16 R60, R8, R32, R60 ;  /* 0x00000020083c723c */ /* 0x000fe6000004183c */
[----:B------:R-:W-:Y:S01]  /*e7f0*/  LOP3.LUT R7, R3, R2, RZ, 0xc0, !PT ;  /* 0x0000000203077212 */ /* 0x000fe200078ec0ff */
[----:B------:R-:W-:-:S04]  /*e800*/  IMAD.WIDE R2, R15, -0x70, R12 ;  /* 0xffffff900f027825 */ /* 0x000fc800078e020c */
[C---:B------:R-:W-:Y:S01]  /*e810*/  HMMA.16816.F32.BF16 R56, R8.reuse, R34, R56 ;  /* 0x000000220838723c */ /* 0x040fe20000041838 */
[----:B------:R4:W-:Y:S07]  /*e820*/  STG.E.U16 desc[UR20][R28.64+0x82], R134 ;  /* 0x000082861c007986 */ /* 0x0009ee000c101514 */
[----:B------:R-:W-:Y:S01]  /*e830*/  HMMA.16816.F32.BF16 R32, R8, R24, R64 ;  /* 0x000000180820723c */ /* 0x000fe20000041840 */
[----:B------:R-:W-:Y:S01]  /*e840*/  STG.E.U16 desc[UR20][R30.64+0x90], R164 ;  /* 0x000090a41e007986 */ /* 0x000fe2000c101514 */
[----:B------:R-:W-:-:S06]  /*e850*/  IMAD.MOV.U32 R14, RZ, RZ, R170 ;  /* 0x000000ffff0e7224 */ /* 0x000fcc00078e00aa */
[----:B------:R-:W-:Y:S01]  /*e860*/  HMMA.16816.F32.BF16 R24, R8, R26, R68 ;  /* 0x0000001a0818723c */ /* 0x000fe20000041844 */
[----:B------:R-:W-:Y:S01]  /*e870*/  IMAD.U32 R10, RZ, RZ, UR27 ;  /* 0x0000001bff0a7e24 */ /* 0x000fe2000f8e00ff */
[----:B------:R-:W-:Y:S01]  /*e880*/  STG.E.U16 desc[UR20][R30.64+0x92], R167 ;  /* 0x000092a71e007986 */ /* 0x000fe2000c101514 */
[----:B------:R-:W-:Y:S02]  /*e890*/  HSET2.LE.AND R6, R81, R0, PT ;  /* 0x0000000051067233 */ /* 0x000fe40003803000 */
[----:B------:R-:W-:Y:S01]  /*e8a0*/  IMAD.WIDE R10, R10, 0x70, R2 ;  /* 0x000000700a0a7825 */ /* 0x000fe200078e0202 */
[----:B------:R-:W-:Y:S03]  /*e8b0*/  STG.E.U16 desc[UR20][R2.64+0x90], R166 ;  /* 0x000090a602007986 */ /* 0x000fe6000c101514 */
[----:B------:R-:W-:Y:S01]  /*e8c0*/  IMAD.U32 R8, RZ, RZ, UR27 ;  /* 0x0000001bff087e24 */ /* 0x000fe2000f8e00ff */
[----:B------:R4:W-:Y:S01]  /*e8d0*/  STG.E.U16 desc[UR20][R2.64+0x92], R165 ;  /* 0x000092a502007986 */ /* 0x0009e2000c101514 */
[----:B------:R-:W-:-:S02]  /*e8e0*/  LOP3.LUT R6, R14, R6, RZ, 0xc0, !PT ;  /* 0x000000060e067212 */ /* 0x000fc400078ec0ff */
[----:B------:R-:W-:Y:S01]  /*e8f0*/  IMAD.WIDE R8, R8, -0x70, R10 ;  /* 0xffffff9008087825 */ /* 0x000fe200078e020a */
[----:B------:R-:W-:Y:S04]  /*e900*/  STG.E.U16 desc[UR20][R10.64+0x90], R135 ;  /* 0x000090870a007986 */ /* 0x000fe8000c101514 */
[----:B------:R4:W-:Y:S01]  /*e910*/  STG.E.U16 desc[UR20][R10.64+0x92], R137 ;  /* 0x000092890a007986 */ /* 0x0009e2000c101514 */
[----:B-1----:R-:W-:Y:S03]  /*e920*/  HMMA.16816.F32.BF16 R152, R4, R16, R52 ;  /* 0x000000100498723c */ /* 0x002fe60000041834 */
[----:B------:R-:W1:Y:S04]  /*e930*/  LDSM.16.MT88.4 R164, [R132+0x5c00] ;  /* 0x005c000084a4783b */ /* 0x000e680000004200 */
[----:B----4-:R4:W5:Y:S01]  /*e940*/  LDL.LU R134, [R1+0x33c] ;  /* 0x00033c0001867983 */ /* 0x0109620000300800 */
[----:B------:R-:W-:-:S02]  /*e950*/  HSET2.LE.AND R2, R86, R0, PT ;  /* 0x0000000056027233 */ /* 0x000fc40003803000 */
[----:B------:R-:W-:Y:S01]  /*e960*/  HSET2.LE.AND R3, R84, R0, PT ;  /* 0x0000000054037233 */ /* 0x000fe20003803000 */
[----:B------:R-:W-:Y:S01]  /*e970*/  HMMA.16816.F32.BF16 R148, R4, R18, R148 ;  /* 0x000000120494723c */ /* 0x000fe20000041894 */
[----:B------:R-:W-:-:S07]  /*e980*/  LOP3.LUT R11, R105, 0xff00ff, RZ, 0xc0, !PT ;  /* 0x00ff00ff690b7812 */ /* 0x000fce00078ec0ff */
[----:B------:R-:W-:Y:S01]  /*e990*/  HMMA.16816.F32.BF16 R144, R4, R20, R48 ;  /* 0x000000140490723c */ /* 0x000fe20000041830 */
[----:B------:R-:W-:Y:S01]  /*e9a0*/  LOP3.LUT R12, R41, R2, RZ, 0xc0, !PT ;  /* 0x00000002290c7212 */ /* 0x000fe200078ec0ff */
[----:B------:R-:W-:Y:S01]  /*e9b0*/  IMAD.U32 R2, RZ, RZ, UR27 ;  /* 0x0000001bff027e24 */ /* 0x000fe2000f8e00ff */
[----:B------:R-:W-:-:S05]  /*e9c0*/  LOP3.LUT R13, R40, R3, RZ, 0xc0, !PT ;  /* 0x00000003280d7212 */ /* 0x000fca00078ec0ff */
[----:B------:R-:W-:Y:S01]  /*e9d0*/  HMMA.16816.F32.BF16 R44, R4, R22, R44 ;  /* 0x00000016042c723c */ /* 0x000fe2000004182c */
[----:B------:R-:W-:Y:S01]  /*e9e0*/  IMAD.WIDE R2, R2, 0x70, R8 ;  /* 0x0000007002027825 */ /* 0x000fe200078e0208 */
[--C-:B------:R-:W-:Y:S01]  /*e9f0*/  HSET2.LE.AND R10, R98, R0.reuse, PT ;  /* 0x00000000620a7233 */ /* 0x100fe20003803000 */
[----:B------:R4:W-:Y:S02]  /*ea00*/  STG.E.U16 desc[UR20][R28.64+0x90], R136 ;  /* 0x000090881c007986 */ /* 0x0009e4000c101514 */
[----:B------:R-:W-:Y:S01]  /*ea10*/  IMAD.U32 R6, RZ, RZ, UR27 ;  /* 0x0000001bff067e24 */ /* 0x000fe2000f8e00ff */
[----:B------:R-:W-:Y:S01]  /*ea20*/  HSET2.LE.AND R11, R11, R0, PT ;  /* 0x000000000b0b7233 */ /* 0x000fe20003803000 */
[----:B------:R-:W-:Y:S01]  /*ea30*/  IMAD.U32 R4, RZ, RZ, UR27 ;  /* 0x0000001bff047e24 */ /* 0x000fe2000f8e00ff */
[----:B------:R1:W-:Y:S01]  /*ea40*/  STG.E.U16 desc[UR20][R28.64+0x92], R42 ;  /* 0x0000922a1c007986 */ /* 0x0003e2000c101514 */
[----:B------:R-:W-:Y:S01]  /*ea50*/  IMAD.WIDE R6, R6, -0x70, R2 ;  /* 0xffffff9006067825 */ /* 0x000fe200078e0202 */
[----:B------:R-:W-:-:S02]  /*ea60*/  LOP3.LUT R14, R232, R10, RZ, 0xc0, !PT ;  /* 0x0000000ae80e7212 */ /* 0x000fc400078ec0ff */
[----:B------:R-:W-:Y:S01]  /*ea70*/  LOP3.LUT R15, R231, R11, RZ, 0xc0, !PT ;  /* 0x0000000be70f7212 */ /* 0x000fe200078ec0ff */
[----:B------:R1:W5:Y:S01]  /*ea80*/  LDL.LU R135, [R1+0x338] ;  /* 0x0003380001877983 */ /* 0x0003620000300800 */
[----:B------:R-:W-:-:S03]  /*ea90*/  IMAD.WIDE R4, R4, 0x70, R6 ;  /* 0x0000007004047825 */ /* 0x000fc600078e0206 */
[----:B------:R2:W5:Y:S02]  /*eaa0*/  LDL.LU R137, [R1+0x334] ;  /* 0x0003340001897983 */ /* 0x0005640000300800 */
[----:B------:R-:W-:Y:S01]  /*eab0*/  HMMA.16816.F32.BF16 R56, R12, R18, R56 ;  /* 0x000000120c38723c */ /* 0x000fe20000041838 */
[----:B------:R-:W-:-:S07]  /*eac0*/  IMAD.MOV.U32 R18, RZ, RZ, R191 ;  /* 0x000000ffff127224 */ /* 0x000fce00078e00bf */
[C---:B------:R-:W-:Y:S01]  /*ead0*/  HMMA.16816.F32.BF16 R32, R12.reuse, R20, R32 ;  /* 0x000000140c20723c */ /* 0x040fe20000041820 */
[----:B----4-:R4:W5:Y:S07]  /*eae0*/  LDL.LU R136, [R1+0x330] ;  /* 0x0003300001887983 */ /* 0x01096e0000300800 */
[----:B------:R-:W-:Y:S01]  /*eaf0*/  HMMA.16816.F32.BF16 R24, R12, R22, R24 ;  /* 0x000000160c18723c */ /* 0x000fe20000041818 */
[----:B-1----:R4:W5:Y:S04]  /*eb00*/  LDL.LU R42, [R1+0x32c] ;  /* 0x00032c00012a7983 */ /* 0x0029680000300800 */
[----:B------:R4:W5:Y:S04]  /*eb10*/  LDL.LU R41, [R1+0x328] ;  /* 0x0003280001297983 */ /* 0x0009680000300800 */
[----:B------:R4:W5:Y:S01]  /*eb20*/  LDL.LU R40, [R1+0x324] ;  /* 0x0003240001287983 */ /* 0x0009620000300800 */
[----:B------:R-:W-:-:S03]  /*eb30*/  UMOV UR19, 0xffffffff ;  /* 0xffffffff00137882 */ /* 0x000fc60000000000 */
[----:B--2---:R-:W-:Y:S04]  /*eb40*/  STG.E.U16 desc[UR20][R30.64+0xa2], R187 ;  /* 0x0000a2bb1e007986 */ /* 0x004fe8000c101514 */
[----:B---3--:R-:W-:Y:S04]  /*eb50*/  STG.E.U16 desc[UR20][R30.64+0xa0], R188 ;  /* 0x0000a0bc1e007986 */ /* 0x008fe8000c101514 */
[----:B------:R-:W-:Y:S04]  /*eb60*/  STG.E.U16 desc[UR20][R8.64+0xa0], R169 ;  /* 0x0000a0a908007986 */ /* 0x000fe8000c101514 */
[----:B------:R1:W-:Y:S04]  /*eb70*/  STG.E.U16 desc[UR20][R8.64+0xa2], R168 ;  /* 0x0000a2a808007986 */ /* 0x0003e8000c101514 */
[----:B------:R-:W-:Y:S04]  /*eb80*/  STG.E.U16 desc[UR20][R2.64+0xa0], R39 ;  /* 0x0000a02702007986 */ /* 0x000fe8000c101514 */
[----:B------:R2:W-:Y:S04]  /*eb90*/  STG.E.U16 desc[UR20][R2.64+0xa2], R220 ;  /* 0x0000a2dc02007986 */ /* 0x0005e8000c101514 */
[----:B------:R-:W-:Y:S04]  /*eba0*/  STG.E.U16 desc[UR20][R28.64+0xa0], R207 ;  /* 0x0000a0cf1c007986 */ /* 0x000fe8000c101514 */
[----:B------:R-:W-:Y:S04]  /*ebb0*/  STG.E.U16 desc[UR20][R28.64+0xa2], R249 ;  /* 0x0000a2f91c007986 */ /* 0x000fe8000c101514 */
[----:B------:R-:W-:Y:S04]  /*ebc0*/  STG.E.U16 desc[UR20][R30.64+0xb0], R181 ;  /* 0x0000b0b51e007986 */ /* 0x000fe8000c101514 */
[----:B------:R-:W-:Y:S01]  /*ebd0*/  STG.E.U16 desc[UR20][R30.64+0xb2], R180 ;  /* 0x0000b2b41e007986 */ /* 0x000fe2000c101514 */
[----:B-1----:R-:W-:Y:S03]  /*ebe0*/  HMMA.16816.F32.BF16 R168, R12, R16, R60 ;  /* 0x000000100ca8723c */ /* 0x002fe6000004183c */
[----:B------:R-:W-:Y:S01]  /*ebf0*/  STG.E.U16 desc[UR20][R6.64+0xb0], R177 ;  /* 0x0000b0b106007986 */ /* 0x000fe2000c101514 */
[----:B------:R-:W-:-:S03]  /*ec00*/  IMAD.MOV.U32 R16, RZ, RZ, R197 ;  /* 0x000000ffff107224 */ /* 0x000fc600078e00c5 */
[----:B------:R1:W-:Y:S01]  /*ec10*/  STG.E.U16 desc[UR20][R6.64+0xb2], R178 ;  /* 0x0000b2b206007986 */ /* 0x0003e2000c101514 */
[----:B--2---:R-:W-:-:S03]  /*ec20*/  IMAD.U32 R2, RZ, RZ, UR27 ;  /* 0x0000001bff027e24 */ /* 0x004fc6000f8e00ff */
[----:B------:R-:W-:Y:S01]  /*ec30*/  STG.E.U16 desc[UR20][R4.64+0xb0], R233 ;  /* 0x0000b0e904007986 */ /* 0x000fe2000c101514 */
[----:B------:R-:W-:Y:S02]  /*ec40*/  IMAD.MOV.U32 R17, RZ, RZ, R196 ;  /* 0x000000ffff117224 */ /* 0x000fe400078e00c4 */
[----:B------:R-:W-:Y:S01]  /*ec50*/  IMAD.WIDE R2, R2, -0x70, R4 ;  /* 0xffffff9002027825 */ /* 0x000fe200078e0204 */
[----:B------:R2:W-:Y:S04]  /*ec60*/  STG.E.U16 desc[UR20][R4.64+0xb2], R230 ;  /* 0x0000b2e604007986 */ /* 0x0005e8000c101514 */
[----:B------:R-:W-:Y:S04]  /*ec70*/  STG.E.U16 desc[UR20][R28.64+0xb0], R229 ;  /* 0x0000b0e51c007986 */ /* 0x000fe8000c101514 */
[----:B------:R-:W3:Y:S04]  /*ec80*/  LDSM.16.MT88.4 R8, [R90+0x5c00] ;  /* 0x005c00005a08783b */ /* 0x000ee80000004200 */
[----:B------:R4:W5:Y:S01]  /*ec90*/  LDL.LU R39, [R1+0x320] ;  /* 0x0003200001277983 */ /* 0x0009620000300800 */
[----:B-1----:R-:W-:-:S02]  /*eca0*/  LOP3.LUT R7, R156, 0xff00ff, RZ, 0xc0, !PT ;  /* 0x00ff00ff9c077812 */ /* 0x002fc400078ec0ff */
[--C-:B------:R-:W-:Y:S02]  /*ecb0*/  HSET2.LE.AND R6, R89, R0.reuse, PT ;  /* 0x0000000059067233 */ /* 0x100fe40003803000 */
[--C-:B--2---:R-:W-:Y:S02]  /*ecc0*/  HSET2.LE.AND R5, R78, R0.reuse, PT ;  /* 0x000000004e057233 */ /* 0x104fe40003803000 */
[--C-:B------:R-:W-:Y:S01]  /*ecd0*/  HSET2.LE.AND R4, R77, R0.reuse, PT ;  /* 0x000000004d047233 */ /* 0x100fe20003803000 */
[----:B------:R-:W-:Y:S02]  /*ece0*/  STG.E.U16 desc[UR20][R28.64+0xb2], R227 ;  /* 0x0000b2e31c007986 */ /* 0x000fe4000c101514 */
[----:B------:R-:W-:Y:S01]  /*ecf0*/  LOP3.LUT R140, R16, R5, RZ, 0xc0, !PT ;  /* 0x00000005108c7212 */ /* 0x000fe200078ec0ff */
[----:B------:R-:W-:Y:S01]  /*ed00*/  IMAD.MOV.U32 R5, RZ, RZ, R184 ;  /* 0x000000ffff057224 */ /* 0x000fe200078e00b8 */
[----:B------:R-:W-:Y:S01]  /*ed10*/  LOP3.LUT R141, R17, R4, RZ, 0xc0, !PT ;  /* 0x00000004118d7212 */ /* 0x000fe200078ec0ff */
[----:B------:R4:W5:Y:S01]  /*ed20*/  LDL.LU R220, [R1+0x31c] ;  /* 0x00031c0001dc7983 */ /* 0x0009620000300800 */
[----:B------:R-:W-:-:S02]  /*ed30*/  HSET2.LE.AND R4, R7, R0, PT ;  /* 0x0000000007047233 */ /* 0x000fc40003803000 */
[----:B------:R-:W-:Y:S01]  /*ed40*/  LOP3.LUT R142, R18, R6, RZ, 0xc0, !PT ;  /* 0x00000006128e7212 */ /* 0x000fe200078ec0ff */
[----:B------:R-:W-:Y:S01]  /*ed50*/  IMAD.U32 R6, RZ, RZ, UR27 ;  /* 0x0000001bff067e24 */ /* 0x000fe2000f8e00ff */
[----:B------:R-:W-:Y:S01]  /*ed60*/  STG.E.U16 desc[UR20][R30.64+0xc0], R174 ;  /* 0x0000c0ae1e007986 */ /* 0x000fe2000c101514 */
[----:B------:R-:W-:Y:S02]  /*ed70*/  LOP3.LUT R143, R5, R4, RZ, 0xc0, !PT ;  /* 0x00000004058f7212 */ /* 0x000fe400078ec0ff */
[C---:B------:R-:W-:Y:S01]  /*ed80*/  IMAD.WIDE R4, R6.reuse, 0x70, R2 ;  /* 0x0000007006047825 */ /* 0x040fe200078e0202 */
[----:B------:R-:W-:Y:S04]  /*ed90*/  STG.E.U16 desc[UR20][R30.64+0xc2], R175 ;  /* 0x0000c2af1e007986 */ /* 0x000fe8000c101514 */
[----:B------:R-:W-:Y:S04]  /*eda0*/  STG.E.U16 desc[UR20][R2.64+0xc0], R173 ;  /* 0x0000c0ad02007986 */ /* 0x000fe8000c101514 */
[----:B------:R1:W-:Y:S04]  /*edb0*/  STG.E.U16 desc[UR20][R2.64+0xc2], R159 ;  /* 0x0000c29f02007986 */ /* 0x0003e8000c101514 */
[----:B------:R-:W-:Y:S04]  /*edc0*/  STG.E.U16 desc[UR20][R4.64+0xc0], R225 ;  /* 0x0000c0e104007986 */ /* 0x000fe8000c101514 */
[----:B------:R2:W-:Y:S04]  /*edd0*/  STG.E.U16 desc[UR20][R4.64+0xc2], R224 ;  /* 0x0000c2e004007986 */ /* 0x0005e8000c101514 */
[----:B------:R-:W-:Y:S04]  /*ede0*/  STG.E.U16 desc[UR20][R28.64+0xc0], R221 ;  /* 0x0000c0dd1c007986 */ /* 0x000fe8000c101514 */
[----:B------:R-:W-:Y:S04]  /*edf0*/  STG.E.U16 desc[UR20][R28.64+0xc2], R219 ;  /* 0x0000c2db1c007986 */ /* 0x000fe8000c101514 */
[----:B------:R3:W-:Y:S04]  /*ee00*/  STG.E.U16 desc[UR20][R30.64+0xd0], R158 ;  /* 0x0000d09e1e007986 */ /* 0x0007e8000c101514 */
[----:B------:R4:W5:Y:S01]  /*ee10*/  LDL.LU R207, [R1+0x318] ;  /* 0x0003180001cf7983 */ /* 0x0009620000300800 */
[----:B-1----:R-:W-:-:S03]  /*ee20*/  IMAD.WIDE R2, R6, -0x70, R4 ;  /* 0xffffff9006027825 */ /* 0x002fc600078e0204 */
[----:B------:R-:W-:Y:S04]  /*ee30*/  STG.E.U16 desc[UR20][R30.64+0xd2], R157 ;  /* 0x0000d29d1e007986 */ /* 0x000fe8000c101514 */
[----:B------:R-:W-:Y:S01]  /*ee40*/  STG.E.U16 desc[UR20][R2.64+0xd0], R120 ;  /* 0x0000d07802007986 */ /* 0x000fe2000c101514 */
[----:B--2---:R-:W-:Y:S01]  /*ee50*/  LOP3.LUT R5, R179, 0xff00ff, RZ, 0xc0, !PT ;  /* 0x00ff00ffb3057812 */ /* 0x004fe200078ec0ff */
[----:B------:R-:W-:Y:S02]  /*ee60*/  IMAD.WIDE R6, R6, 0x70, R2 ;  /* 0x0000007006067825 */ /* 0x000fe400078e0202 */
[----:B------:R1:W-:Y:S01]  /*ee70*/  STG.E.U16 desc[UR20][R2.64+0xd2], R119 ;  /* 0x0000d27702007986 */ /* 0x0003e2000c101514 */
[----:B------:R-:W-:-:S05]  /*ee80*/  HSET2.LE.AND R4, R176, R0, PT ;  /* 0x00000000b0047233 */ /* 0x000fca0003803000 */
[----:B---3--:R-:W-:Y:S01]  /*ee90*/  LOP3.LUT R158, R250, R4, RZ, 0xc0, !PT ;  /* 0x00000004fa9e7212 */ /* 0x008fe200078ec0ff */
[----:B------:R-:W-:Y:S01]  /*eea0*/  STG.E.U16 desc[UR20][R6.64+0xd0], R218 ;  /* 0x0000d0da06007986 */ /* 0x000fe2000c101514 */
[--C-:B-1----:R-:W-:Y:S02]  /*eeb0*/  HSET2.LE.AND R3, R118, R0.reuse, PT ;  /* 0x0000000076037233 */ /* 0x102fe40003803000 */
[--C-:B------:R-:W-:Y:S02]  /*eec0*/  HSET2.LE.AND R2, R122, R0.reuse, PT ;  /* 0x000000007a027233 */ /* 0x100fe40003803000 */
[----:B------:R-:W-:Y:S01]  /*eed0*/  HSET2.LE.AND R0, R5, R0, PT ;  /* 0x0000000005007233 */ /* 0x000fe20003803000 */
[----:B------:R-:W-:Y:S02]  /*eee0*/  IMAD.U32 R5, RZ, RZ, UR27 ;  /* 0x0000001bff057e24 */ /* 0x000fe4000f8e00ff */
[----:B------:R-:W-:Y:S02]  /*eef0*/  LOP3.LUT R157, R252, R2, RZ, 0xc0, !PT ;  /* 0x00000002fc9d7212 */ /* 0x000fe400078ec0ff */
[----:B------:R-:W-:Y:S01]  /*ef00*/  IMAD.WIDE R4, R5, -0x70, R6 ;  /* 0xffffff9005047825 */ /* 0x000fe200078e0206 */
[----:B------:R-:W-:-:S03]  /*ef10*/  LOP3.LUT R156, R216, R3, RZ, 0xc0, !PT ;  /* 0x00000003d89c7212 */ /* 0x000fc600078ec0ff */
[----:B------:R-:W-:Y:S01]  /*ef20*/  IMAD.U32 R2, RZ, RZ, UR27 ;  /* 0x0000001bff027e24 */ /* 0x000fe2000f8e00ff */
[----:B------:R-:W-:Y:S01]  /*ef30*/  LOP3.LUT R159, R251, R0, RZ, 0xc0, !PT ;  /* 0x00000000fb9f7212 */ /* 0x000fe200078ec0ff */
[----:B------:R-:W1:Y:S02]  /*ef40*/  S2R R216, SR_TID.X ;  /* 0x0000000000d87919 */ /* 0x000e640000002100 */
[----:B------:R-:W-:Y:S01]  /*ef50*/  IMAD.WIDE R2, R2, 0x70, R4 ;  /* 0x0000007002027825 */ /* 0x000fe200078e0204 */
[----:B------:R-:W-:Y:S03]  /*ef60*/  STG.E.U16 desc[UR20][R6.64+0xd2], R226 ;  /* 0x0000d2e206007986 */ /* 0x000fe6000c101514 */
[----:B------:R-:W-:Y:S01]  /*ef70*/  IMAD.U32 R0, RZ, RZ, UR27 ;  /* 0x0000001bff007e24 */ /* 0x000fe2000f8e00ff */
[----:B------:R-:W-:Y:S04]  /*ef80*/  STG.E.U16 desc[UR20][R28.64+0xd0], R222 ;  /* 0x0000d0de1c007986 */ /* 0x000fe8000c101514 */
[----:B------:R-:W-:Y:S04]  /*ef90*/  STG.E.U16 desc[UR20][R28.64+0xd2], R214 ;  /* 0x0000d2d61c007986 */ /* 0x000fe8000c101514 */
[----:B------:R-:W-:Y:S04]  /*efa0*/  STG.E.U16 desc[UR20][R30.64+0xe0], R161 ;  /* 0x0000e0a11e007986 */ /* 0x000fe8000c101514 */
[----:B------:R-:W-:Y:S04]  /*efb0*/  STG.E.U16 desc[UR20][R30.64+0xe2], R172 ;  /* 0x0000e2ac1e007986 */ /* 0x000fe8000c101514 */
[----:B------:R-:W-:Y:S04]  /*efc0*/  STG.E.U16 desc[UR20][R4.64+0xe0], R163 ;  /* 0x0000e0a304007986 */ /* 0x000fe8000c101514 */
[----:B------:R2:W-:Y:S04]  /*efd0*/  STG.E.U16 desc[UR20][R4.64+0xe2], R162 ;  /* 0x0000e2a204007986 */ /* 0x0005e8000c101514 */
[----:B------:R-:W-:Y:S04]  /*efe0*/  STG.E.U16 desc[UR20][R2.64+0xe0], R217 ;  /* 0x0000e0d902007986 */ /* 0x000fe8000c101514 */
[----:B------:R-:W-:Y:S04]  /*eff0*/  STG.E.U16 desc[UR20][R2.64+0xe2], R215 ;  /* 0x0000e2d702007986 */ /* 0x000fe8000c101514 */
[----:B------:R-:W-:Y:S04]  /*f000*/  STG.E.U16 desc[UR20][R28.64+0xe0], R213 ;  /* 0x0000e0d51c007986 */ /* 0x000fe8000c101514 */
[----:B------:R-:W-:Y:S01]  /*f010*/  STG.E.U16 desc[UR20][R28.64+0xe2], R210 ;  /* 0x0000e2d21c007986 */ /* 0x000fe2000c101514 */
[----:B--2---:R-:W-:-:S03]  /*f020*/  IMAD.WIDE R4, R0, -0x70, R2 ;  /* 0xffffff9000047825 */ /* 0x004fc600078e0202 */
[----:B------:R2:W-:Y:S01]  /*f030*/  STG.E.U16 desc[UR20][R30.64+0xf0], R160 ;  /* 0x0000f0a01e007986 */ /* 0x0005e2000c101514 */
[----:B------:R-:W-:-:S03]  /*f040*/  IMAD.WIDE R12, R0, 0x70, R4 ;  /* 0x00000070000c7825 */ /* 0x000fc600078e0204 */
[----:B------:R4:W-:Y:S01]  /*f050*/  STG.E.U16 desc[UR20][R30.64+0xf2], R133 ;  /* 0x0000f2851e007986 */ /* 0x0009e2000c101514 */
[C---:B------:R-:W-:Y:S03]  /*f060*/  HMMA.16816.F32.BF16 R152, R140.reuse, R164, R152 ;  /* 0x000000a48c98723c */ /* 0x040fe60000041898 */
[----:B------:R4:W-:Y:S04]  /*f070*/  STG.E.U16 desc[UR20][R4.64+0xf0], R123 ;  /* 0x0000f07b04007986 */ /* 0x0009e8000c101514 */
[----:B------:R4:W-:Y:S01]  /*f080*/  STG.E.U16 desc[UR20][R4.64+0xf2], R121 ;  /* 0x0000f27904007986 */ /* 0x0009e2000c101514 */
[----:B------:R-:W-:Y:S03]  /*f090*/  HMMA.16816.F32.BF16 R148, R140, R166, R148 ;  /* 0x000000a68c94723c */ /* 0x000fe60000041894 */
[----:B------:R4:W-:Y:S04]  /*f0a0*/  STG.E.U16 desc[UR20][R12.64+0xf0], R212 ;  /* 0x0000f0d40c007986 */ /* 0x0009e8000c101514 */
[----:B------:R4:W-:Y:S01]  /*f0b0*/  STG.E.U16 desc[UR20][R12.64+0xf2], R211 ;  /* 0x0000f2d30c007986 */ /* 0x0009e2000c101514 */
[----:B------:R-:W-:Y:S03]  /*f0c0*/  HMMA.16816.F32.BF16 R168, R156, R164, R168 ;  /* 0x000000a49ca8723c */ /* 0x000fe600000418a8 */
[----:B------:R4:W-:Y:S04]  /*f0d0*/  STL.64 [R1+0x8], R12 ;  /* 0x0000080c01007387 */ /* 0x0009e80000100a00 */
[----:B------:R4:W-:Y:S01]  /*f0e0*/  STG.E.U16 desc[UR20][R28.64+0xf0], R209 ;  /* 0x0000f0d11c007986 */ /* 0x0009e2000c101514 */
[----:B------:R-:W-:Y:S03]  /*f0f0*/  HMMA.16816.F32.BF16 R144, R140, R8, R144 ;  /* 0x000000088c90723c */ /* 0x000fe60000041890 */
[----:B------:R4:W-:Y:S05]  /*f100*/  STG.E.U16 desc[UR20][R28.64+0xf2], R208 ;  /* 0x0000f2d01c007986 */ /* 0x0009ea000c101514 */
[C---:B------:R-:W-:Y:S08]  /*f110*/  HMMA.16816.F32.BF16 R164, R156.reuse, R166, R56 ;  /* 0x000000a69ca4723c */ /* 0x040ff00000041838 */
[----:B--2---:R-:W-:Y:S08]  /*f120*/  HMMA.16816.F32.BF16 R160, R156, R8, R32 ;  /* 0x000000089ca0723c */ /* 0x004ff00000041820 */
[-C--:B------:R-:W-:Y:S08]  /*f130*/  HMMA.16816.F32.BF16 R140, R140, R10.reuse, R44 ;  /* 0x0000000a8c8c723c */ /* 0x080ff0000004182c */
[----:B------:R-:W-:Y:S01]  /*f140*/  HMMA.16816.F32.BF16 R156, R156, R10, R24 ;  /* 0x0000000a9c9c723c */ /* 0x000fe20000041818 */
[----:B-1----:R-:W-:Y:S01]  /*f150*/  IMAD.SHL.U32 R216, R216, 0x8, RZ ;  /* 0x00000008d8d87824 */ /* 0x002fe200078e00ff */
[----:B------:R-:W-:-:S04]  /*f160*/  IADD3 R224, P0, PT, R30, -0x100, RZ ;  /* 0xffffff001ee07810 */ /* 0x000fc80007f1e0ff */
[----:B------:R-:W-:Y:S02]  /*f170*/  LOP3.LUT R216, R216, 0x18, RZ, 0xc0, !PT ;  /* 0x00000018d8d87812 */ /* 0x000fe400078ec0ff */
[----:B------:R-:W-:Y:S01]  /*f180*/  IADD3.X R223, PT, PT, R31, -0x1, RZ, P0, !PT ;  /* 0xffffffff1fdf7810 */ /* 0x000fe200007fe4ff */
[----:B----4-:R-:W-:Y:S11]  /*f190*/  BRA.U !UP2, `(.L_x_497) ;  /* 0x000000d90a0c7547 */ /* 0x010ff6000b800000 */
[----:B------:R-:W2:Y:S01]  /*f1a0*/  LDL.LU R79, [R1+0x224] ;  /* 0x00022400014f7983 */ /* 0x000ea20000300800 */
[----:B------:R-:W1:Y:S01]  /*f1b0*/  LDCU UR19, c[0x0][0x440] ;  /* 0x00008800ff1377ac */ /* 0x000e620008000800 */
[----:B------:R-:W-:Y:S02]  /*f1c0*/  UIADD3 UR5, UPT, UPT, UR26, -0x2, URZ ;  /* 0xfffffffe1a057890 */ /* 0x000fe4000fffe0ff */
[----:B------:R-:W2:Y:S01]  /*f1d0*/  LDL.LU R96, [R1+0x21c] ;  /* 0x00021c0001607983 */ /* 0x000ea20000300800 */
[----:B------:R-:W-:Y:S01]  /*f1e0*/  IMAD.U32 R4, RZ, RZ, UR14 ;  /* 0x0000000eff047e24 */ /* 0x000fe2000f8e00ff */
[----:B------:R-:W-:-:S04]  /*f1f0*/  DEPBAR.LE SB0, 0x0 ;  /* 0x000080000000791a */ /* 0x000fc80000000000 */
[----:B------:R-:W3:Y:S04]  /*f200*/  LDL.LU R97, [R1+0x220] ;  /* 0x0002200001617983 */ /* 0x000ee80000300800 */
[----:B------:R-:W4:Y:S04]  /*f210*/  LDL R228, [R1+0x308] ;  /* 0x0003080001e47983 */ /* 0x000f280000100800 */
[----:B------:R-:W4:Y:S01]  /*f220*/  LDL R240, [R1+0x304] ;  /* 0x0003040001f07983 */ /* 0x000f220000100800 */
[----:B------:R-:W-:Y:S01]  /*f230*/  UIMAD.WIDE.U32 UR34, UR5, UR14, URZ ;  /* 0x0000000e052272a5 */ /* 0x000fe2000f8e00ff */
[----:B-1----:R-:W-:Y:S01]  /*f240*/  ISETP.GE.AND P0, PT, R216, UR19, PT ;  /* 0x00000013d8007c0c */ /* 0x002fe2000bf06270 */
[----:B------:R-:W-:Y:S01]  /*f250*/  IMAD.U32 R5, RZ, RZ, UR14 ;  /* 0x0000000eff057e24 */ /* 0x000fe2000f8e00ff */
[----:B------:R-:W-:Y:S01]  /*f260*/  BAR.SYNC.DEFER_BLOCKING 0x0 ;  /* 0x0000000000007b1d */ /* 0x000fe20000010000 */
[----:B------:R-:W-:Y:S01]  /*f270*/  UIMAD UR19, UR5, UR15, UR35 ;  /* 0x0000000f051372a4 */ /* 0x000fe2000f8e0223 */
[----:B------:R-:W-:Y:S01]  /*f280*/  IMAD.U32 R8, RZ, RZ, UR14 ;  /* 0x0000000eff087e24 */ /* 0x000fe2000f8e00ff */
[----:B------:R-:W-:Y:S01]  /*f290*/  USHF.L.U32 UR5, UR34, 0x7, URZ ;  /* 0x0000000722057899 */ /* 0x000fe200080006ff */
[----:B------:R-:W-:Y:S01]  /*f2a0*/  IMAD.U32 R7, RZ, RZ, UR15 ;  /* 0x0000000fff077e24 */ /* 0x000fe2000f8e00ff */
[----:B------:R-:W-:Y:S01]  /*f2b0*/  USHF.L.U64.HI UR19, UR34, 0x7, UR19 ;  /* 0x0000000722137899 */ /* 0x000fe20008010213 */
[----:B------:R-:W-:-:S02]  /*f2c0*/  IMAD.U32 R6, RZ, RZ, UR14 ;  /* 0x0000000eff067e24 */ /* 0x000fc4000f8e00ff */
[----:B------:R-:W-:Y:S02]  /*f2d0*/  IMAD.U32 R3, RZ, RZ, UR15 ;  /* 0x0000000fff037e24 */ /* 0x000fe4000f8e00ff */
[----:B------:R-:W-:Y:S01]  /*f2e0*/  IMAD.U32 R0, RZ, RZ, UR5 ;  /* 0x00000005ff007e24 */ /* 0x000fe2000f8e00ff */
[----:B------:R-:W-:Y:S01]  /*f2f0*/  @!P0 LEA R4, P2, R4, UR5, 0x5 ;  /* 0x0000000504048c11 */ /* 0x000fe2000f8428ff */
[----:B------:R-:W-:Y:S01]  /*f300*/  IMAD.U32 R2, RZ, RZ, UR19 ;  /* 0x00000013ff027e24 */ /* 0x000fe2000f8e00ff */
[----:B------:R-:W-:Y:S01]  /*f310*/  @!P0 LEA R5, P1, R5, UR5, 0x6 ;  /* 0x0000000505058c11 */ /* 0x000fe2000f8230ff */
[----:B------:R-:W-:Y:S01]  /*f320*/  IMAD.U32 R12, RZ, RZ, UR15 ;  /* 0x0000000fff0c7e24 */ /* 0x000fe2000f8e00ff */
[----:B------:R-:W-:Y:S02]  /*f330*/  @!P0 LEA.HI.X R9, R8, UR19, R7, 0x5, P2 ;  /* 0x0000001308098c11 */ /* 0x000fe400090f2c07 */
[----:B------:R-:W-:Y:S01]  /*f340*/  @!P0 LEA.HI.X R7, R6, UR19, R3, 0x6, P1 ;  /* 0x0000001306078c11 */ /* 0x000fe200088f3403 */
[----:B------:R-:W-:Y:S01]  /*f350*/  IMAD.U32 R3, RZ, RZ, UR19 ;  /* 0x00000013ff037e24 */ /* 0x000fe2000f8e00ff */
[----:B-----5:R-:W-:Y:S01]  /*f360*/  @P0 STS.128 [R220+0x4000], RZ ;  /* 0x004000ffdc000388 */ /* 0x020fe20000000c00 */
[----:B------:R-:W1:Y:S01]  /*f370*/  S2R R252, SR_TID.X ;  /* 0x0000000000fc7919 */ /* 0x000e620000002100 */
[----:B--2---:R-:W-:-:S02]  /*f380*/  LOP3.LUT R14, R96, R79, RZ, 0xfc, !PT ;  /* 0x0000004f600e7212 */ /* 0x004fc400078efcff */
[----:B---3--:R-:W-:Y:S02]  /*f390*/  LOP3.LUT R13, R97, R203, RZ, 0xfc, !PT ;  /* 0x000000cb610d7212 */ /* 0x008fe400078efcff */
[-C--:B----4-:R-:W-:Y:S02]  /*f3a0*/  @!P0 LEA R10, P3, R0, R228.reuse, 0x1 ;  /* 0x000000e4000a8211 */ /* 0x090fe400078608ff */
[----:B------:R-:W-:Y:S02]  /*f3b0*/  @!P0 LEA R8, P2, R4, R228, 0x1 ;  /* 0x000000e404088211 */ /* 0x000fe400078408ff */
[----:B------:R-:W-:Y:S01]  /*f3c0*/  @!P0 LEA.HI.X R11, R0, R240, R2, 0x1, P3 ;  /* 0x000000f0000b8211 */ /* 0x000fe200018f0c02 */
[----:B------:R-:W-:Y:S01]  /*f3d0*/  IMAD.U32 R2, RZ, RZ, UR5 ;  /* 0x00000005ff027e24 */ /* 0x000fe2000f8e00ff */
[C---:B------:R-:W-:Y:S01]  /*f3e0*/  @!P0 LEA R6, P1, R5.reuse, R228, 0x1 ;  /* 0x000000e405068211 */ /* 0x040fe200078208ff */
[----:B------:R-:W-:Y:S01]  /*f3f0*/  IMAD.U32 R0, RZ, RZ, UR14 ;  /* 0x0000000eff007e24 */ /* 0x000fe2000f8e00ff */
[-C--:B------:R-:W-:Y:S01]  /*f400*/  @!P0 LEA.HI.X R9, R4, R240.reuse, R9, 0x1, P2 ;  /* 0x000000f004098211 */ /* 0x080fe200010f0c09 */
[----:B------:R-:W-:Y:S01]  /*f410*/  @!PT LDS RZ, [RZ] ;  /* 0x00000000fffff984 */ /* 0x000fe20000000800 */
[----:B------:R-:W-:Y:S01]  /*f420*/  @!PT LDS RZ, [RZ] ;  /* 0x00000000fffff984 */ /* 0x000fe20000000800 */
[----:B------:R-:W-:Y:S01]  /*f430*/  @!PT LDS RZ, [RZ] ;  /* 0x00000000fffff984 */ /* 0x000fe20000000800 */
[----:B------:R-:W-:Y:S01]  /*f440*/  @!P0 LDGSTS.E.BYPASS.LTC128B.128 [R220+0x4000], desc[UR20][R10.64] ;  /* 0x040000000adc8fae */ /* 0x000fe2000b981a14 */
[----:B------:R-:W-:Y:S01]  /*f450*/  @!P0 LEA.HI.X R7, R5, R240, R7, 0x1, P1 ;  /* 0x000000f005078211 */ /* 0x000fe200008f0c07 */
[----:B------:R-:W-:-:S04]  /*f460*/  @!P0 IMAD.WIDE.U32 R2, R0, 0x60, R2 ;  /* 0x0000006000028825 */ /* 0x000fc800078e0002 */
[----:B------:R-:W-:Y:S01]  /*f470*/  @!P0 IMAD R0, R12, 0x60, RZ ;  /* 0x000000600c008824 */ /* 0x000fe200078e02ff */
[----:B------:R-:W-:-:S03]  /*f480*/  @!P0 LEA R4, P1, R2, R228, 0x1 ;  /* 0x000000e402048211 */ /* 0x000fc600078208ff */
[----:B------:R-:W-:-:S05]  /*f490*/  @!P0 IMAD.IADD R0, R0, 0x1, R3 ;  /* 0x0000000100008824 */ /* 0x000fca00078e0203 */
[----:B------:R-:W-:Y:S02]  /*f4a0*/  @!P0 LEA.HI.X R5, R2, R240, R0, 0x1, P1 ;  /* 0x000000f002058211 */ /* 0x000fe400008f0c00 */
[----:B------:R-:W2:Y:S01]  /*f4b0*/  LDL.LU R240, [R1+0x4] ;  /* 0x0000040001f07983 */ /* 0x000ea20000300800 */
[----:B------:R-:W-:Y:S01]  /*f4c0*/  LEA R3, R13, UR4, 0x1 ;  /* 0x000000040d037c11 */ /* 0x000fe2000f8e08ff */
[----:B-1----:R-:W-:Y:S01]  /*f4d0*/  IMAD.SHL.U32 R252, R252, 0x2, RZ ;  /* 0x00000002fcfc7824 */ /* 0x002fe200078e00ff */
[----:B------:R-:W-:Y:S01]  /*f4e0*/  LEA R0, R14, UR4, 0x1 ;  /* 0x000000040e007c11 */ /* 0x000fe2000f8e08ff */
[----:B------:R-:W-:Y:S01]  /*f4f0*/  @P0 STS.128 [R220+0x4800], RZ ;  /* 0x004800ffdc000388 */ /* 0x000fe20000000c00 */
[----:B------:R-:W-:Y:S02]  /*f500*/  UISETP.GE.AND UP0, UPT, UR26, 0x3, UPT ;  /* 0x000000031a00788c */ /* 0x000fe4000bf06270 */
[----:B------:R-:W-:Y:S01]  /*f510*/  LOP3.LUT R252, R252, 0x6, RZ, 0xc0, !PT ;  /* 0x00000006fcfc7812 */ /* 0x000fe200078ec0ff */
        /* <DEDUP_REMOVED lines=14> */
[----:B------:R-:W-:Y:S04]  /*f600*/  LDSM.16.M88.4 R60, [R0+0x3800] ;  /* 0x00380000003c783b */ /* 0x000fe80000000200 */
[----:B------:R-:W-:Y:S04]  /*f610*/  LDSM.16.M88.4 R12, [R0+0x2000] ;  /* 0x00200000000c783b */ /* 0x000fe80000000200 */
[----:B-1----:R-:W1:Y:S04]  /*f620*/  LDSM.16.M88.4 R8, [R3] ;  /* 0x000000000308783b */ /* 0x002e680000000200 */
[----:B------:R-:W-:Y:S04]  /*f630*/  LDSM.16.M88.4 R56, [R0+0x3c00] ;  /* 0x003c00000038783b */ /* 0x000fe80000000200 */
[----:B------:R-:W-:Y:S04]  /*f640*/  LDSM.16.M88.4 R80, [R0+0x2400] ;  /* 0x002400000050783b */ /* 0x000fe80000000200 */
[----:B------:R-:W-:Y:S04]  /*f650*/  LDSM.16.M88.4 R76, [R0+0x2800] ;  /* 0x00280000004c783b */ /* 0x000fe80000000200 */
[----:B---3--:R-:W3:Y:S04]  /*f660*/  LDSM.16.M88.4 R4, [R3+0x1000] ;  /* 0x001000000304783b */ /* 0x008ee80000000200 */
[----:B------:R-:W4:Y:S04]  /*f670*/  LDSM.16.M88.4 R72, [R0+0x2c00] ;  /* 0x002c00000048783b */ /* 0x000f280000000200 */
[----:B------:R-:W4:Y:S04]  /*f680*/  LDSM.16.M88.4 R68, [R0+0x3000] ;  /* 0x003000000044783b */ /* 0x000f280000000200 */
[----:B------:R-:W4:Y:S04]  /*f690*/  LDSM.16.M88.4 R64, [R0+0x3400] ;  /* 0x003400000040783b */ /* 0x000f280000000200 */
[----:B------:R-:W0:Y:S01]  /*f6a0*/  LDGDEPBAR ;  /* 0x00000000000079af */ /* 0x000e220000000000 */
[C---:B-1----:R-:W-:Y:S08]  /*f6b0*/  HMMA.16816.F32.BF16 R100, R8.reuse, R12, RZ ;  /* 0x0000000c0864723c */ /* 0x042ff000000418ff */
[----:B------:R-:W-:Y:S08]  /*f6c0*/  HMMA.16816.F32.BF16 R124, R8, R14, RZ ;  /* 0x0000000e087c723c */ /* 0x000ff000000418ff */
[C---:B---3--:R-:W-:Y:S08]  /*f6d0*/  HMMA.16816.F32.BF16 R16, R4.reuse, R60, RZ ;  /* 0x0000003c0410723c */ /* 0x048ff000000418ff */
[C---:B------:R-:W-:Y:S08]  /*f6e0*/  HMMA.16816.F32.BF16 R92, R4.reuse, R12, RZ ;  /* 0x0000000c045c723c */ /* 0x040ff000000418ff */
[----:B------:R-:W-:Y:S03]  /*f6f0*/  HMMA.16816.F32.BF16 R120, R4, R14, RZ ;  /* 0x0000000e0478723c */ /* 0x000fe600000418ff */
[----:B------:R-:W-:-:S02]  /*f700*/  IMAD.MOV.U32 R221, RZ, RZ, R16 ;  /* 0x000000ffffdd7224 */ /* 0x000fc400078e0010 */
[----:B------:R-:W-:Y:S02]  /*f710*/  IMAD.MOV.U32 R133, RZ, RZ, R17 ;  /* 0x000000ffff857224 */ /* 0x000fe400078e0011 */
[----:B------:R-:W-:Y:S01]  /*f720*/  IMAD.MOV.U32 R38, RZ, RZ, R18 ;  /* 0x000000ffff267224 */ /* 0x000fe200078e0012 */
[----:B------:R-:W-:Y:S01]  /*f730*/  HMMA.16816.F32.BF16 R12, R4, R56, RZ ;  /* 0x00000038040c723c */ /* 0x000fe200000418ff */
[----:B------:R-:W-:-:S07]  /*f740*/  IMAD.MOV.U32 R37, RZ, RZ, R19 ;  /* 0x000000ffff257224 */ /* 0x000fce00078e0013 */
[C---:B------:R-:W-:Y:S08]  /*f750*/  HMMA.16816.F32.BF16 R88, R4.reuse, R80, RZ ;  /* 0x000000500458723c */ /* 0x040ff000000418ff */
[----:B------:R-:W-:Y:S03]  /*f760*/  HMMA.16816.F32.BF16 R96, R4, R76, RZ ;  /* 0x0000004c0460723c */ /* 0x000fe600000418ff */
[----:B------:R-:W-:-:S02]  /*f770*/  IMAD.MOV.U32 R245, RZ, RZ, R14 ;  /* 0x000000fffff57224 */ /* 0x000fc400078e000e */
[----:B------:R-:W-:Y:S02]  /*f780*/  IMAD.MOV.U32 R244, RZ, RZ, R15 ;  /* 0x000000fffff47224 */ /* 0x000fe400078e000f */
[----:B------:R-:W-:Y:S01]  /*f790*/  IMAD.MOV.U32 R243, RZ, RZ, R12 ;  /* 0x000000fffff37224 */ /* 0x000fe200078e000c */
[----:B----4-:R-:W-:Y:S01]  /*f7a0*/  HMMA.16816.F32.BF16 R104, R4, R72, RZ ;  /* 0x000000480468723c */ /* 0x010fe200000418ff */
[----:B------:R-:W-:-:S07]  /*f7b0*/  IMAD.MOV.U32 R204, RZ, RZ, R13 ;  /* 0x000000ffffcc7224 */ /* 0x000fce00078e000d */
        /* <DEDUP_REMOVED lines=8> */
[-C--:B------:R-:W-:Y:S08]  /*f840*/  HMMA.16816.F32.BF16 R4, R4, R58.reuse, RZ ;  /* 0x0000003a0404723c */ /* 0x080ff000000418ff */
[----:B------:R-:W-:Y:S03]  /*f850*/  HMMA.16816.F32.BF16 R180, R8, R58, RZ ;  /* 0x0000003a08b4723c */ /* 0x000fe600000418ff */
[----:B------:R-:W-:-:S02]  /*f860*/  IMAD.MOV.U32 R43, RZ, RZ, R85 ;  /* 0x000000ffff2b7224 */ /* 0x000fc400078e0055 */
[----:B------:R-:W-:Y:S02]  /*f870*/  IMAD.MOV.U32 R36, RZ, RZ, R86 ;  /* 0x000000ffff247224 */ /* 0x000fe400078e0056 */
[----:B------:R-:W-:Y:S01]  /*f880*/  IMAD.MOV.U32 R29, RZ, RZ, R87 ;  /* 0x000000ffff1d7224 */ /* 0x000fe200078e0057 */
[C---:B------:R-:W-:Y:S01]  /*f890*/  HMMA.16816.F32.BF16 R116, R8.reuse, R82, RZ ;  /* 0x000000520874723c */ /* 0x040fe200000418ff */
[----:B------:R-:W-:Y:S02]  /*f8a0*/  IMAD.MOV.U32 R28, RZ, RZ, R84 ;  /* 0x000000ffff1c7224 */ /* 0x000fe400078e0054 */
[----:B------:R-:W-:Y:S02]  /*f8b0*/  IMAD.MOV.U32 R247, RZ, RZ, R6 ;  /* 0x000000fffff77224 */ /* 0x000fe400078e0006 */
[----:B------:R-:W-:Y:S02]  /*f8c0*/  IMAD.MOV.U32 R246, RZ, RZ, R5 ;  /* 0x000000fffff67224 */ /* 0x000fe400078e0005 */
[----:B------:R-:W-:Y:S01]  /*f8d0*/  IMAD.MOV.U32 R223, RZ, RZ, R7 ;  /* 0x000000ffffdf7224 */ /* 0x000fe200078e0007 */
[----:B------:R-:W-:Y:S01]  /*f8e0*/  HMMA.16816.F32.BF16 R84, R8, R80, RZ ;  /* 0x000000500854723c */ /* 0x000fe200000418ff */
[----:B------:R-:W-:-:S02]  /*f8f0*/  IMAD.MOV.U32 R222, RZ, RZ, R4 ;  /* 0x000000ffffde7224 */ /* 0x000fc400078e0004 */
[----:B------:R-:W-:Y:S02]  /*f900*/  IMAD.MOV.U32 R242, RZ, RZ, R183 ;  /* 0x000000fffff27224 */ /* 0x000fe400078e00b7 */
[----:B------:R-:W-:-:S03]  /*f910*/  IMAD.MOV.U32 R241, RZ, RZ, R180 ;  /* 0x000000fffff17224 */ /* 0x000fc600078e00b4 */
[C---:B------:R-:W-:Y:S08]  /*f920*/  HMMA.16816.F32.BF16 R4, R8.reuse, R64, RZ ;  /* 0x000000400804723c */ /* 0x040ff000000418ff */
[C---:B------:R-:W-:Y:S08]  /*f930*/  HMMA.16816.F32.BF16 R80, R8.reuse, R76, RZ ;  /* 0x0000004c0850723c */ /* 0x040ff000000418ff */
[C---:B------:R-:W-:Y:S08]  /*f940*/  HMMA.16816.F32.BF16 R128, R8.reuse, R78, RZ ;  /* 0x0000004e0880723c */ /* 0x040ff000000418ff */
[C---:B------:R-:W-:Y:S08]  /*f950*/  HMMA.16816.F32.BF16 R76, R8.reuse, R72, RZ ;  /* 0x00000048084c723c */ /* 0x040ff000000418ff */
[C---:B------:R-:W-:Y:S08]  /*f960*/  HMMA.16816.F32.BF16 R176, R8.reuse, R74, RZ ;  /* 0x0000004a08b0723c */ /* 0x040ff000000418ff */
[C---:B------:R-:W-:Y:S08]  /*f970*/  HMMA.16816.F32.BF16 R72, R8.reuse, R68, RZ ;  /* 0x000000440848723c */ /* 0x040ff000000418ff */
[----:B------:R-:W-:Y:S01]  /*f980*/  HMMA.16816.F32.BF16 R192, R8, R70, RZ ;  /* 0x0000004608c0723c */ /* 0x000fe200000418ff */
[----:B--2---:R-:W-:-:S07]  /*f990*/  IMAD.IADD R3, R240, 0x1, R3 ;  /* 0x00000001f0037824 */ /* 0x004fce00078e0203 */
[C---:B------:R-:W-:Y:S01]  /*f9a0*/  HMMA.16816.F32.BF16 R64, R8.reuse, R66, RZ ;  /* 0x000000420840723c */ /* 0x040fe200000418ff */
[----:B------:R-:W-:Y:S02]  /*f9b0*/  IMAD.IADD R2, R240, 0x1, R0 ;  /* 0x00000001f0027824 */ /* 0x000fe400078e0200 */
[----:B------:R-:W-:Y:S01]  /*f9c0*/  IMAD.U32 R0, RZ, RZ, UR26 ;  /* 0x0000001aff007e24 */ /* 0x000fe2000f8e00ff */
[----:B------:R-:W-:Y:S01]  /*f9d0*/  LDSM.16.M88.4 R16, [R3] ;  /* 0x000000000310783b */ /* 0x000fe20000000200 */
[----:B------:R-:W-:Y:S02]  /*f9e0*/  IMAD.MOV.U32 R240, RZ, RZ, R181 ;  /* 0x000000fffff07224 */ /* 0x000fe400078e00b5 */
[----:B------:R-:W-:Y:S01]  /*f9f0*/  IMAD R0, R0, 0x80, R252 ;  /* 0x0000008000007824 */ /* 0x000fe200078e02fc */
[----:B------:R-:W1:Y:S01]  /*fa00*/  LDSM.16.M88.4 R48, [R2+0x2000] ;  /* 0x002000000230783b */ /* 0x000e620000000200 */
[C---:B------:R-:W-:Y:S03]  /*fa10*/  HMMA.16816.F32.BF16 R232, R8.reuse, R60, RZ ;  /* 0x0000003c08e8723c */ /* 0x040fe600000418ff */
[----:B------:R2:W-:Y:S04]  /*fa20*/  LDSM.16.M88.4 R12, [R3+0x1000] ;  /* 0x00100000030c783b */ /* 0x0005e80000000200 */
[----:B------:R-:W3:Y:S01]  /*fa30*/  LDSM.16.M88.4 R52, [R2+0x3400] ;  /* 0x003400000234783b */ /* 0x000ee20000000200 */
[C---:B------:R-:W-:Y:S03]  /*fa40*/  HMMA.16816.F32.BF16 R248, R8.reuse, R62, RZ ;  /* 0x0000003e08f8723c */ /* 0x040fe600000418ff */
[----:B------:R-:W4:Y:S04]  /*fa50*/  LDSM.16.M88.4 R44, [R2+0x2400] ;  /* 0x00240000022c783b */ /* 0x000f280000000200 */
[----:B------:R-:W4:Y:S01]  /*fa60*/  LDSM.16.M88.4 R32, [R2+0x2800] ;  /* 0x002800000220783b */ /* 0x000f220000000200 */
[----:B------:R-:W-:Y:S03]  /*fa70*/  HMMA.16816.F32.BF16 R236, R8, R56, RZ ;  /* 0x0000003808ec723c */ /* 0x000fe600000418ff */
[----:B------:R-:W4:Y:S04]  /*fa80*/  LDSM.16.M88.4 R20, [R2+0x3000] ;  /* 0x003000000214783b */ /* 0x000f280000000200 */
[----:B------:R-:W4:Y:S01]  /*fa90*/  LDSM.16.M88.4 R24, [R2+0x2c00] ;  /* 0x002c00000218783b */ /* 0x000f220000000200 */
[----:B--2---:R-:W-:Y:S01]  /*faa0*/  IMAD.MOV.U32 R3, RZ, RZ, R182 ;  /* 0x000000ffff037224 */ /* 0x004fe200078e00b6 */
[C---:B-1----:R-:W-:Y:S08]  /*fab0*/  HMMA.16816.F32.BF16 R184, R16.reuse, R48, R100 ;  /* 0x0000003010b8723c */ /* 0x042ff00000041864 */
[-C--:B---3--:R-:W-:Y:S08]  /*fac0*/  HMMA.16816.F32.BF16 R68, R16, R52.reuse, R4 ;  /* 0x000000341044723c */ /* 0x088ff00000041804 */
[----:B------:R-:W-:Y:S01]  /*fad0*/  HMMA.16816.F32.BF16 R112, R12, R52, R112 ;  /* 0x000000340c70723c */ /* 0x000fe20000041870 */
[----:B------:R-:W-:-:S02]  /*fae0*/  IMAD.MOV.U32 R53, RZ, RZ, R3 ;  /* 0x000000ffff357224 */ /* 0x000fc400078e0003 */
[----:B------:R-:W-:-:S05]  /*faf0*/  VIADD R3, R0, 0xffffff00 ;  /* 0xffffff0000037836 */ /* 0x000fca0000000000 */
[----:B----4-:R-:W-:Y:S01]  /*fb00*/  HMMA.16816.F32.BF16 R8, R16, R44, R84 ;  /* 0x0000002c1008723c */ /* 0x010fe20000041854 */
[C---:B------:R-:W-:Y:S02]  /*fb10*/  ISETP.GE.AND P2, PT, R3.reuse, R39, PT ;  /* 0x000000270300720c */ /* 0x040fe40003f46270 */
[C---:B------:R-:W-:Y:S02]  /*fb20*/  ISETP.GE.AND P3, PT, R3.reuse, R40, PT ;  /* 0x000000280300720c */ /* 0x040fe40003f66270 */
[C---:B------:R-:W-:Y:S02]  /*fb30*/  ISETP.GE.AND P4, PT, R3.reuse, R41, PT ;  /* 0x000000290300720c */ /* 0x040fe40003f86270 */
[----:B------:R-:W-:Y:S01]  /*fb40*/  ISETP.GE.AND P1, PT, R3, R42, PT ;  /* 0x0000002a0300720c */ /* 0x000fe20003f26270 */
[----:B------:R-:W-:Y:S01]  /*fb50*/  HMMA.16816.F32.BF16 R100, R12, R46, R172 ;  /* 0x0000002e0c64723c */ /* 0x000fe200000418ac */
[----:B------:R-:W-:Y:S02]  /*fb60*/  IMAD.MOV.U32 R175, RZ, RZ, R36 ;  /* 0x000000ffffaf7224 */ /* 0x000fe400078e0024 */
[----:B------:R-:W-:-:S02]  /*fb70*/  VIADD R36, R0, 0xffffff01 ;  /* 0xffffff0100247836 */ /* 0x000fc40000000000 */
[----:B------:R-:W-:Y:S01]  /*fb80*/  IMAD.MOV.U32 R174, RZ, RZ, R43 ;  /* 0x000000ffffae7224 */ /* 0x000fe200078e002b */
[----:B------:R-:W-:Y:S01]  /*fb90*/  FSEL R43, R184, -INF , !P2 ;  /* 0xff800000b82b7808 */ /* 0x000fe20005000000 */
[----:B------:R-:W-:Y:S01]  /*fba0*/  IMAD.MOV.U32 R173, RZ, RZ, R28 ;  /* 0x000000ffffad7224 */ /* 0x000fe200078e001c */
[----:B------:R-:W-:Y:S01]  /*fbb0*/  HMMA.16816.F32.BF16 R80, R16, R32, R80 ;  /* 0x000000201050723c */ /* 0x000fe20000041850 */
[----:B------:R-:W-:Y:S01]  /*fbc0*/  ISETP.GE.AND P2, PT, R36, R40, PT ;  /* 0x000000282400720c */ /* 0x000fe20003f46270 */
[----:B------:R-:W-:Y:S01]  /*fbd0*/  VIADD R28, R0, 0xffffff19 ;  /* 0xffffff19001c7836 */ /* 0x000fe20000000000 */
[----:B------:R-:W-:Y:S01]  /*fbe0*/  ISETP.GE.AND P5, PT, R36, R39, PT ;  /* 0x000000272400720c */ /* 0x000fe20003fa6270 */
[----:B------:R-:W-:-:S04]  /*fbf0*/  VIADD R3, R0, 0xffffff60 ;  /* 0xffffff6000037836 */ /* 0x000fc80000000000 */
[----:B------:R-:W-:Y:S01]  /*fc00*/  HMMA.16816.F32.BF16 R212, R12, R32, R96 ;  /* 0x000000200cd4723c */ /* 0x000fe20000041860 */
[C---:B------:R-:W-:Y:S02]  /*fc10*/  VIADD R32, R0.reuse, 0xffffff11 ;  /* 0xffffff1100207836 */ /* 0x040fe40000000000 */
[----:B------:R-:W-:-:S05]  /*fc20*/  VIADD R33, R0, 0xffffff10 ;  /* 0xffffff1000217836 */ /* 0x000fca0000000000 */
[C---:B------:R-:W-:Y:S01]  /*fc30*/  HMMA.16816.F32.BF16 R180, R12.reuse, R20, R108 ;  /* 0x000000140cb4723c */ /* 0x040fe2000004186c */
[----:B------:R-:W-:Y:S02]  /*fc40*/  FSEL R110, R187, -INF , !P2 ;  /* 0xff800000bb6e7808 */ /* 0x000fe40005000000 */
[----:B------:R-:W-:Y:S02]  /*fc50*/  ISETP.GE.AND P2, PT, R32, R39, PT ;  /* 0x000000272000720c */ /* 0x000fe40003f46270 */
[----:B------:R-:W-:Y:S02]  /*fc60*/  FSEL R109, R186, -INF , !P3 ;  /* 0xff800000ba6d7808 */ /* 0x000fe40005800000 */
[----:B------:R-:W-:Y:S01]  /*fc70*/  FSEL R111, R9, -INF , !P2 ;  /* 0xff800000096f7808 */ /* 0x000fe20005000000 */
[----:B------:R-:W-:Y:S01]  /*fc80*/  HMMA.16816.F32.BF16 R224, R12, R44, R88 ;  /* 0x0000002c0ce0723c */ /* 0x000fe20000041858 */
[-C--:B------:R-:W-:Y:S01]  /*fc90*/  ISETP.GE.AND P2, PT, R32, R40.reuse, PT ;  /* 0x000000282000720c */ /* 0x080fe20003f46270 */
[----:B------:R-:W-:Y:S01]  /*fca0*/  VIADD R9, R0, 0xffffff48 ;  /* 0xffffff4800097836 */ /* 0x000fe20000000000 */
[----:B------:R-:W-:-:S02]  /*fcb0*/  ISETP.GE.AND P3, PT, R33, R40, PT ;  /* 0x000000282100720c */ /* 0x000fc40003f66270 */
[----:B------:R-:W-:Y:S02]  /*fcc0*/  FSEL R108, R185, -INF , !P5 ;  /* 0xff800000b96c7808 */ /* 0x000fe40006800000 */
[----:B------:R-:W-:Y:S01]  /*fcd0*/  ISETP.GE.AND P5, PT, R33, R39, PT ;  /* 0x000000272100720c */ /* 0x000fe20003fa6270 */
[-C--:B------:R-:W-:Y:S08]  /*fce0*/  HMMA.16816.F32.BF16 R88, R12, R26.reuse, R196 ;  /* 0x0000001a0c58723c */ /* 0x080ff000000418c4 */
[----:B------:R-:W-:Y:S01]  /*fcf0*/  HMMA.16816.F32.BF16 R56, R16, R26, R176 ;  /* 0x0000001a1038723c */ /* 0x000fe200000418b0 */
[----:B------:R-:W-:-:S02]  /*fd00*/  VIADD R26, R0, 0xffffff21 ;  /* 0xffffff21001a7836 */ /* 0x000fc40000000000 */
[----:B------:R-:W-:-:S05]  /*fd10*/  VIADD R27, R0, 0xffffff20 ;  /* 0xffffff20001b7836 */ /* 0x000fca0000000000 */
[-C--:B------:R-:W-:Y:S08]  /*fd20*/  HMMA.16816.F32.BF16 R76, R16, R24.reuse, R76 ;  /* 0x00000018104c723c */ /* 0x080ff0000004184c */
[----:B------:R-:W-:Y:S01]  /*fd30*/  HMMA.16816.F32.BF16 R200, R12, R24, R104 ;  /* 0x000000180cc8723c */ /* 0x000fe20000041868 */
[C---:B------:R-:W-:Y:S02]  /*fd40*/  VIADD R25, R0.reuse, 0xffffff28 ;  /* 0xffffff2800197836 */ /* 0x040fe40000000000 */
[----:B------:R-:W-:-:S05]  /*fd50*/  VIADD R24, R0, 0xffffff29 ;  /* 0xffffff2900187836 */ /* 0x000fca0000000000 */
[----:B------:R-:W-:Y:S01]  /*fd60*/  HMMA.16816.F32.BF16 R44, R16, R46, R116 ;  /* 0x0000002e102c723c */ /* 0x000fe20000041874 */
[----:B------:R-:W-:Y:S01]  /*fd70*/  FSEL R117, R11, -INF , !P2 ;  /* 0xff8000000b757808 */ /* 0x000fe20005000000 */
[----:B------:R-:W-:Y:S01]  /*fd80*/  VIADD R11, R0, 0xffffff40 ;  /* 0xffffff40000b7836 */ /* 0x000fe20000000000 */
[-C--:B------:R-:W-:Y:S02]  /*fd90*/  ISETP.GE.AND P2, PT, R26, R39.reuse, PT ;  /* 0x000000271a00720c */ /* 0x080fe40003f46270 */
[----:B------:R-:W-:Y:S01]  /*fda0*/  FSEL R118, R10, -INF , !P3 ;  /* 0xff8000000a767808 */ /* 0x000fe20005800000 */
[----:B------:R-:W-:Y:S01]  /*fdb0*/  VIADD R10, R0, 0xffffff41 ;  /* 0xffffff41000a7836 */ /* 0x000fe20000000000 */
[C---:B------:R-:W-:Y:S01]  /*fdc0*/  ISETP.GE.AND P3, PT, R27.reuse, R40, PT ;  /* 0x000000281b00720c */ /* 0x040fe20003f66270 */
[----:B------:R-:W-:Y:S01]  /*fdd0*/  HMMA.16816.F32.BF16 R228, R12, R48, R92 ;  /* 0x000000300ce4723c */ /* 0x000fe2000004185c */
[----:B------:R-:W-:Y:S01]  /*fde0*/  FSEL R116, R8, -INF , !P5 ;  /* 0xff80000008747808 */ /* 0x000fe20006800000 */
[----:B------:R-:W-:Y:S01]  /*fdf0*/  VIADD R8, R0, 0xffffff49 ;  /* 0xffffff4900087836 */ /* 0x000fe20000000000 */
[----:B------:R-:W-:-:S05]  /*fe00*/  ISETP.GE.AND P5, PT, R27, R39, PT ;  /* 0x000000271b00720c */ /* 0x000fca0003fa6270 */
[----:B------:R-:W-:Y:S01]  /*fe10*/  HMMA.16816.F32.BF16 R104, R12, R50, R120 ;  /* 0x000000320c68723c */ /* 0x000fe20000041878 */
[----:B------:R-:W-:Y:S02]  /*fe20*/  IMAD.MOV.U32 R123, RZ, RZ, R247 ;  /* 0x000000ffff7b7224 */ /* 0x000fe400078e00f7 */
[----:B------:R-:W-:Y:S02]  /*fe30*/  IMAD.MOV.U32 R122, RZ, RZ, R246 ;  /* 0x000000ffff7a7224 */ /* 0x000fe400078e00f6 */
[----:B------:R-:W-:-:S03]  /*fe40*/  IMAD.MOV.U32 R121, RZ, RZ, R243 ;  /* 0x000000ffff797224 */ /* 0x000fc600078e00f3 */
[----:B------:R-:W-:Y:S01]  /*fe50*/  HMMA.16816.F32.BF16 R48, R16, R50, R124 ;  /* 0x000000321030723c */ /* 0x000fe2000004187c */
[----:B------:R-:W-:Y:S02]  /*fe60*/  IMAD.MOV.U32 R124, RZ, RZ, R29 ;  /* 0x000000ffff7c7224 */ /* 0x000fe400078e001d */
[----:B------:R-:W-:Y:S01]  /*fe70*/  VIADD R29, R0, 0xffffff18 ;  /* 0xffffff18001d7836 */ /* 0x000fe20000000000 */
[----:B------:R-:W-:Y:S01]  /*fe80*/  FSEL R176, R230, -INF , !P1 ;  /* 0xff800000e6b07808 */ /* 0x000fe20004800000 */
[----:B------:R-:W-:Y:S01]  /*fe90*/  IMAD.MOV.U32 R125, RZ, RZ, R204 ;  /* 0x000000ffff7d7224 */ /* 0x000fe200078e00cc */
[----:B------:R-:W-:Y:S01]  /*fea0*/  FSEL R204, R80, -INF , !P5 ;  /* 0xff80000050cc7808 */ /* 0x000fe20006800000 */
[----:B------:R-:W-:Y:S01]  /*feb0*/  IMAD.MOV.U32 R127, RZ, RZ, R244 ;  /* 0x000000ffff7f7224 */ /* 0x000fe200078e00f4 */
[----:B------:R-:W-:Y:S01]  /*fec0*/  HMMA.16816.F32.BF16 R84, R12, R22, R208 ;  /* 0x000000160c54723c */ /* 0x000fe200000418d0 */
[----:B------:R-:W-:Y:S01]  /*fed0*/  FSEL R208, R81, -INF , !P2 ;  /* 0xff80000051d07808 */ /* 0x000fe20005000000 */
[----:B------:R-:W-:Y:S01]  /*fee0*/  IMAD.MOV.U32 R126, RZ, RZ, R245 ;  /* 0x000000ffff7e7224 */ /* 0x000fe200078e00f5 */
[----:B------:R-:W-:-:S04]  /*fef0*/  ISETP.GE.AND P2, PT, R26, R40, PT ;  /* 0x000000281a00720c */ /* 0x000fc80003f46270 */
[----:B------:R-:W-:Y:S01]  /*ff00*/  FSEL R211, R83, -INF , !P2 ;  /* 0xff80000053d37808 */ /* 0x000fe20005000000 */
[----:B------:R-:W-:Y:S01]  /*ff10*/  HMMA.16816.F32.BF16 R60, R16, R22, R192 ;  /* 0x00000016103c723c */ /* 0x000fe200000418c0 */
[C---:B------:R-:W-:Y:S02]  /*ff20*/  VIADD R23, R0.reuse, 0xffffff30 ;  /* 0xffffff3000177836 */ /* 0x040fe40000000000 */
[----:B------:R-:W-:Y:S02]  /*ff30*/  VIADD R22, R0, 0xffffff31 ;  /* 0xffffff3100167836 */ /* 0x000fe40000000000 */
[----:B------:R-:W-:Y:S01]  /*ff40*/  IMAD.MOV.U32 R83, RZ, RZ, R127 ;  /* 0x000000ffff537224 */ /* 0x000fe200078e007f */
[----:B------:R-:W-:Y:S02]  /*ff50*/  ISETP.GE.AND P5, PT, R23, R39, PT ;  /* 0x000000271700720c */ /* 0x000fe40003fa6270 */
[----:B------:R-:W-:Y:S01]  /*ff60*/  HMMA.16816.F32.BF16 R96, R12, R54, R216 ;  /* 0x000000360c60723c */ /* 0x000fe200000418d8 */
[----:B------:R-:W-:-:S02]  /*ff70*/  FSEL R216, R82, -INF , !P3 ;  /* 0xff80000052d87808 */ /* 0x000fc40005800000 */
[----:B------:R-:W-:Y:S02]  /*ff80*/  ISETP.GE.AND P2, PT, R22, R39, PT ;  /* 0x000000271600720c */ /* 0x000fe40003f46270 */
[-C--:B------:R-:W-:Y:S02]  /*ff90*/  ISETP.GE.AND P3, PT, R23, R40.reuse, PT ;  /* 0x000000281700720c */ /* 0x080fe40003f66270 */
[----:B------:R-:W-:Y:S01]  /*ffa0*/  FSEL R252, R77, -INF , !P2 ;  /* 0xff8000004dfc7808 */ /* 0x000fe20005000000 */
[----:B------:R-:W-:Y:S01]  /*ffb0*/  HMMA.16816.F32.BF16 R92, R12, R34, R188 ;  /* 0x000000220c5c723c */ /* 0x000fe200000418bc */
[----:B------:R-:W-:Y:S02]  /*ffc0*/  FSEL R210, R78, -INF , !P3 ;  /* 0xff8000004ed27808 */ /* 0x000fe40005800000 */
[----:B------:R-:W-:Y:S02]  /*ffd0*/  ISETP.GE.AND P2, PT, R22, R40, PT ;  /* 0x000000281600720c */ /* 0x000fe40003f46270 */
[----:B------:R-:W-:-:S02]  /*ffe0*/  FSEL R80, R76, -INF , !P5 ;  /* 0xff8000004c507808 */ /* 0x000fc40006800000 */
[----:B------:R-:W-:Y:S01]  /*fff0*/  FSEL R209, R79, -INF , !P2 ;  /* 0xff8000004fd17808 */ /* 0x000fe20005000000 */
[C---:B------:R-:W-:Y:S01]  /*10000*/  HMMA.16816.F32.BF16 R4, R16.reuse, R34, R128 ;  /* 0x000000221004723c */ /* 0x040fe20000041880 */
[----:B------:R-:W-:Y:S01]  /*10010*/  VIADD R34, R0, 0xffffff09 ;  /* 0xffffff0900227836 */ /* 0x000fe20000000000 */
[----:B------:R-:W-:Y:S01]  /*10020*/  FSEL R130, R228, -INF , !P4 ;  /* 0xff800000e4827808 */ /* 0x000fe20006000000 */
[----:B------:R-:W-:Y:S01]  /*10030*/  VIADD R35, R0, 0xffffff08 ;  /* 0xffffff0800237836 */ /* 0x000fe20000000000 */
[----:B------:R-:W-:Y:S02]  /*10040*/  STL [R1], R80 ;  /* 0x0000005001007387 */ /* 0x000fe40000100800 */
[----:B------:R-:W-:Y:S02]  /*10050*/  ISETP.GE.AND P3, PT, R34, R39, PT ;  /* 0x000000272200720c */ /* 0x000fe40003f66270 */
[-C--:B------:R-:W-:Y:S01]  /*10060*/  ISETP.GE.AND P2, PT, R35, R40.reuse, PT ;  /* 0x000000282300720c */ /* 0x080fe20003f46270 */
[----:B------:R-:W-:Y:S01]  /*10070*/  HMMA.16816.F32.BF16 R72, R16, R20, R72 ;  /* 0x000000141048723c */ /* 0x000fe20000041848 */
[----:B------:R-:W-:Y:S01]  /*10080*/  FSEL R77, R49, -INF , !P3 ;  /* 0xff800000314d7808 */ /* 0x000fe20005800000 */
[----:B------:R-:W-:Y:S01]  /*10090*/  VIADD R21, R0, 0xffffff38 ;  /* 0xffffff3800157836 */ /* 0x000fe20000000000 */
[----:B------:R-:W-:Y:S01]  /*100a0*/  ISETP.GE.AND P3, PT, R34, R40, PT ;  /* 0x000000282200720c */ /* 0x000fe20003f66270 */
[----:B------:R-:W-:Y:S01]  /*100b0*/  VIADD R20, R0, 0xffffff39 ;  /* 0xffffff3900147836 */ /* 0x000fe20000000000 */
[----:B------:R-:W-:-:S02]  /*100c0*/  FSEL R79, R50, -INF , !P2 ;  /* 0xff800000324f7808 */ /* 0x000fc40005000000 */
[----:B------:R-:W-:Y:S01]  /*100d0*/  FSEL R78, R51, -INF , !P3 ;  /* 0xff800000334e7808 */ /* 0x000fe20005800000 */
[----:B------:R-:W-:Y:S01]  /*100e0*/  HMMA.16816.F32.BF16 R64, R16, R54, R64 ;  /* 0x000000361040723c */ /* 0x000fe20000041840 */
[-C--:B------:R-:W-:Y:S02]  /*100f0*/  ISETP.GE.AND P2, PT, R29, R39.reuse, PT ;  /* 0x000000271d00720c */ /* 0x080fe40003f46270 */
[----:B------:R-:W-:Y:S02]  /*10100*/  ISETP.GE.AND P3, PT, R28, R39, PT ;  /* 0x000000271c00720c */ /* 0x000fe40003f66270 */
[----:B------:R-:W-:Y:S02]  /*10110*/  FSEL R82, R44, -INF , !P2 ;  /* 0xff8000002c527808 */ /* 0x000fe40005000000 */
[----:B------:R-:W-:Y:S02]  /*10120*/  FSEL R81, R45, -INF , !P3 ;  /* 0xff8000002d517808 */ /* 0x000fe40005800000 */
[----:B------:R-:W-:-:S02]  /*10130*/  ISETP.GE.AND P2, PT, R29, R40, PT ;  /* 0x000000281d00720c */ /* 0x000fc40003f46270 */
[----:B------:R-:W-:Y:S02]  /*10140*/  ISETP.GE.AND P3, PT, R28, R40, PT ;  /* 0x000000281c00720c */ /* 0x000fe40003f66270 */
[----:B------:R-:W-:Y:S02]  /*10150*/  FSEL R119, R46, -INF , !P2 ;  /* 0xff8000002e777808 */ /* 0x000fe40005000000 */
[----:B------:R-:W-:Y:S02]  /*10160*/  FSEL R120, R47, -INF , !P3 ;  /* 0xff8000002f787808 */ /* 0x000fe40005800000 */
[----:B------:R-:W-:Y:S01]  /*10170*/  LDSM.16.M88.4 R44, [R2+0x3800] ;  /* 0x00380000022c783b */ /* 0x000fe20000000200 */
[-C--:B------:R-:W-:Y:S02]  /*10180*/  ISETP.GE.AND P5, PT, R35, R39.reuse, PT ;  /* 0x000000272300720c */ /* 0x080fe40003fa6270 */
[----:B------:R-:W-:Y:S02]  /*10190*/  ISETP.GE.AND P2, PT, R25, R39, PT ;  /* 0x000000271900720c */ /* 0x000fe40003f46270 */
[----:B------:R-:W-:-:S02]  /*101a0*/  FSEL R76, R48, -INF , !P5 ;  /* 0xff800000304c7808 */ /* 0x000fc40006800000 */
[----:B------:R1:W2:Y:S01]  /*101b0*/  LDSM.16.M88.4 R48, [R2+0x3c00] ;  /* 0x003c00000230783b */ /* 0x0002a20000000200 */
[----:B------:R-:W-:Y:S01]  /*101c0*/  ISETP.GE.AND P3, PT, R24, R39, PT ;  /* 0x000000271800720c */ /* 0x000fe20003f66270 */
[----:B------:R-:W-:-:S04]  /*101d0*/  DEPBAR.LE SB0, 0x0 ;  /* 0x000080000000791a */ /* 0x000fc80000000000 */
[----:B------:R-:W-:Y:S01]  /*101e0*/  FSEL R218, R4, -INF , !P2 ;  /* 0xff80000004da7808 */ /* 0x000fe20005000000 */
[C---:B------:R-:W-:Y:S01]  /*101f0*/  VIADD R4, R0.reuse, 0xffffff59 ;  /* 0xffffff5900047836 */ /* 0x040fe20000000000 */
[----:B------:R-:W-:Y:S01]  /*10200*/  BAR.SYNC.DEFER_BLOCKING 0x0 ;  /* 0x0000000000007b1d */ /* 0x000fe20000010000 */
[-C--:B------:R-:W-:Y:S02]  /*10210*/  ISETP.GE.AND P2, PT, R25, R40.reuse, PT ;  /* 0x000000281900720c */ /* 0x080fe40003f46270 */
[----:B------:R-:W-:Y:S01]  /*10220*/  FSEL R217, R5, -INF , !P3 ;  /* 0xff80000005d97808 */ /* 0x000fe20005800000 */
[----:B------:R-:W-:Y:S01]  /*10230*/  VIADD R5, R0, 0xffffff58 ;  /* 0xffffff5800057836 */ /* 0x000fe20000000000 */
[----:B------:R-:W-:Y:S02]  /*10240*/  ISETP.GE.AND P3, PT, R24, R40, PT ;  /* 0x000000281800720c */ /* 0x000fe40003f66270 */
[----:B------:R-:W-:Y:S01]  /*10250*/  FSEL R199, R6, -INF , !P2 ;  /* 0xff80000006c77808 */ /* 0x000fe20005000000 */
[----:B------:R-:W-:Y:S01]  /*10260*/  VIADD R6, R0, 0xffffff51 ;  /* 0xffffff5100067836 */ /* 0x000fe20000000000 */
[----:B------:R-:W-:-:S02]  /*10270*/  ISETP.GE.AND P2, PT, R21, R39, PT ;  /* 0x000000271500720c */ /* 0x000fc40003f46270 */
[----:B------:R-:W-:Y:S01]  /*10280*/  FSEL R198, R7, -INF , !P3 ;  /* 0xff80000007c67808 */ /* 0x000fe20005800000 */
[----:B------:R-:W-:Y:S01]  /*10290*/  VIADD R7, R0, 0xffffff50 ;  /* 0xffffff5000077836 */ /* 0x000fe20000000000 */
[----:B------:R-:W-:Y:S02]  /*102a0*/  ISETP.GE.AND P3, PT, R20, R39, PT ;  /* 0x000000271400720c */ /* 0x000fe40003f66270 */
[----:B------:R-:W-:Y:S01]  /*102b0*/  FSEL R247, R56, -INF , !P2 ;  /* 0xff80000038f77808 */ /* 0x000fe20005000000 */
[----:B-1----:R-:W-:Y:S01]  /*102c0*/  VIADD R2, R0, 0xffffff61 ;  /* 0xffffff6100027836 */ /* 0x002fe20000000000 */
[-C--:B------:R-:W-:Y:S02]  /*102d0*/  ISETP.GE.AND P2, PT, R21, R40.reuse, PT ;  /* 0x000000281500720c */ /* 0x080fe40003f46270 */
[----:B------:R-:W-:Y:S02]  /*102e0*/  FSEL R246, R57, -INF , !P3 ;  /* 0xff80000039f67808 */ /* 0x000fe40005800000 */
[----:B------:R-:W-:-:S02]  /*102f0*/  ISETP.GE.AND P3, PT, R20, R40, PT ;  /* 0x000000281400720c */ /* 0x000fc40003f66270 */
[----:B------:R-:W-:Y:S02]  /*10300*/  FSEL R197, R58, -INF , !P2 ;  /* 0xff8000003ac57808 */ /* 0x000fe40005000000 */
[CC--:B------:R-:W-:Y:S02]  /*10310*/  ISETP.GE.AND P2, PT, R10.reuse, R39.reuse, PT ;  /* 0x000000270a00720c */ /* 0x0c0fe40003f46270 */
[-C--:B------:R-:W-:Y:S02]  /*10320*/  ISETP.GE.AND P5, PT, R11, R39.reuse, PT ;  /* 0x000000270b00720c */ /* 0x080fe40003fa6270 */
[----:B------:R-:W-:Y:S02]  /*10330*/  FSEL R196, R59, -INF , !P3 ;  /* 0xff8000003bc47808 */ /* 0x000fe40005800000 */
[-C--:B------:R-:W-:Y:S01]  /*10340*/  ISETP.GE.AND P3, PT, R11, R40.reuse, PT ;  /* 0x000000280b00720c */ /* 0x080fe20003f66270 */
[----:B--2---:R-:W-:Y:S01]  /*10350*/  HMMA.16816.F32.BF16 R56, R16, R48, R236 ;  /* 0x000000301038723c */ /* 0x004fe200000418ec */
[----:B------:R-:W-:Y:S01]  /*10360*/  FSEL R244, R73, -INF , !P2 ;  /* 0xff80000049f47808 */ /* 0x000fe20005000000 */
[----:B------:R-:W-:Y:S01]  /*10370*/  IMAD.MOV.U32 R238, RZ, RZ, R175 ;  /* 0x000000ffffee7224 */ /* 0x000fe200078e00af */
[----:B------:R-:W-:Y:S01]  /*10380*/  ISETP.GE.AND P2, PT, R10, R40, PT ;  /* 0x000000280a00720c */ /* 0x000fe20003f46270 */
[----:B------:R-:W-:Y:S01]  /*10390*/  IMAD.MOV.U32 R236, RZ, RZ, R173 ;  /* 0x000000ffffec7224 */ /* 0x000fe200078e00ad */
[----:B------:R-:W-:Y:S01]  /*103a0*/  FSEL R245, R72, -INF , !P5 ;  /* 0xff80000048f57808 */ /* 0x000fe20006800000 */
[----:B------:R-:W-:Y:S01]  /*103b0*/  IMAD.MOV.U32 R237, RZ, RZ, R174 ;  /* 0x000000ffffed7224 */ /* 0x000fe200078e00ae */
[-C--:B------:R-:W-:Y:S01]  /*103c0*/  ISETP.GE.AND P5, PT, R9, R39.reuse, PT ;  /* 0x000000270900720c */ /* 0x080fe20003fa6270 */
[----:B------:R-:W-:Y:S01]  /*103d0*/  IMAD.MOV.U32 R72, RZ, RZ, R126 ;  /* 0x000000ffff487224 */ /* 0x000fe200078e007e */
[----:B------:R-:W-:Y:S01]  /*103e0*/  FSEL R195, R74, -INF , !P3 ;  /* 0xff8000004ac37808 */ /* 0x000fe20005800000 */
[----:B------:R-:W-:Y:S01]  /*103f0*/  IMAD.MOV.U32 R239, RZ, RZ, R124 ;  /* 0x000000ffffef7224 */ /* 0x000fe200078e007c */
[----:B------:R-:W-:-:S02]  /*10400*/  ISETP.GE.AND P3, PT, R8, R39, PT ;  /* 0x000000270800720c */ /* 0x000fc40003f66270 */
[----:B------:R-:W-:Y:S02]  /*10410*/  FSEL R194, R75, -INF , !P2 ;  /* 0xff8000004bc27808 */ /* 0x000fe40005000000 */
[-C--:B------:R-:W-:Y:S02]  /*10420*/  ISETP.GE.AND P2, PT, R9, R40.reuse, PT ;  /* 0x000000280900720c */ /* 0x080fe40003f46270 */
[----:B------:R-:W-:Y:S01]  /*10430*/  FSEL R243, R60, -INF , !P5 ;  /* 0xff8000003cf37808 */ /* 0x000fe20006800000 */
[----:B------:R-:W-:Y:S01]  /*10440*/  IMAD.MOV.U32 R60, RZ, RZ, R242 ;  /* 0x000000ffff3c7224 */ /* 0x000fe200078e00f2 */
[----:B------:R-:W-:Y:S01]  /*10450*/  FSEL R242, R61, -INF , !P3 ;  /* 0xff8000003df27808 */ /* 0x000fe20005800000 */
[----:B------:R-:W-:Y:S01]  /*10460*/  IMAD.MOV.U32 R61, RZ, RZ, R53 ;  /* 0x000000ffff3d7224 */ /* 0x000fe200078e0035 */
[-C--:B------:R-:W-:Y:S01]  /*10470*/  ISETP.GE.AND P5, PT, R7, R39.reuse, PT ;  /* 0x000000270700720c */ /* 0x080fe20003fa6270 */
[----:B------:R-:W-:Y:S01]  /*10480*/  HMMA.16816.F32.BF16 R52, R16, R44, R232 ;  /* 0x0000002c1034723c */ /* 0x000fe200000418e8 */
[----:B------:R-:W-:Y:S01]  /*10490*/  FSEL R193, R62, -INF , !P2 ;  /* 0xff8000003ec17808 */ /* 0x000fe20005000000 */
[----:B------:R-:W-:Y:S01]  /*104a0*/  IMAD.MOV.U32 R62, RZ, RZ, R240 ;  /* 0x000000ffff3e7224 */ /* 0x000fe200078e00f0 */
[-C--:B------:R-:W-:Y:S01]  /*104b0*/  ISETP.GE.AND P3, PT, R8, R40.reuse, PT ;  /* 0x000000280800720c */ /* 0x080fe20003f66270 */
[----:B------:R-:W-:Y:S01]  /*104c0*/  IMAD.MOV.U32 R235, RZ, RZ, R223 ;  /* 0x000000ffffeb7224 */ /* 0x000fe200078e00df */
[----:B------:R-:W-:Y:S01]  /*104d0*/  ISETP.GE.AND P2, PT, R6, R39, PT ;  /* 0x000000270600720c */ /* 0x000fe20003f46270 */
[----:B------:R-:W-:Y:S01]  /*104e0*/  IMAD.MOV.U32 R234, RZ, RZ, R123 ;  /* 0x000000ffffea7224 */ /* 0x000fe200078e007b */
[----:B------:R-:W-:Y:S01]  /*104f0*/  FSEL R240, R68, -INF , !P5 ;  /* 0xff80000044f07808 */ /* 0x000fe20006800000 */
[----:B------:R-:W-:Y:S01]  /*10500*/  IMAD.MOV.U32 R68, RZ, RZ, R241 ;  /* 0x000000ffff447224 */ /* 0x000fe200078e00f1 */
[----:B------:R-:W-:Y:S01]  /*10510*/  FSEL R192, R63, -INF , !P3 ;  /* 0xff8000003fc07808 */ /* 0x000fe20005800000 */
[----:B------:R-:W-:Y:S01]  /*10520*/  IMAD.MOV.U32 R63, RZ, RZ, R125 ;  /* 0x000000ffff3f7224 */ /* 0x000fe200078e007d */
[----:B------:R-:W-:Y:S01]  /*10530*/  FSEL R241, R69, -INF , !P2 ;  /* 0xff80000045f17808 */ /* 0x000fe20005000000 */
[----:B------:R-:W-:Y:S01]  /*10540*/  IMAD.MOV.U32 R69, RZ, RZ, R121 ;  /* 0x000000ffff457224 */ /* 0x000fe200078e0079 */
[----:B------:R-:W-:-:S02]  /*10550*/  ISETP.GE.AND P3, PT, R7, R40, PT ;  /* 0x000000280700720c */ /* 0x000fc40003f66270 */
[-C--:B------:R-:W-:Y:S02]  /*10560*/  ISETP.GE.AND P2, PT, R6, R40.reuse, PT ;  /* 0x000000280600720c */ /* 0x080fe40003f46270 */
[----:B------:R-:W-:Y:S01]  /*10570*/  FSEL R190, R70, -INF , !P3 ;  /* 0xff80000046be7808 */ /* 0x000fe20005800000 */
[----:B------:R-:W-:Y:S01]  /*10580*/  IMAD.MOV.U32 R70, RZ, RZ, R122 ;  /* 0x000000ffff467224 */ /* 0x000fe200078e007a */
[----:B------:R-:W-:Y:S01]  /*10590*/  FSEL R191, R71, -INF , !P2 ;  /* 0xff80000047bf7808 */ /* 0x000fe20005000000 */
[----:B------:R-:W-:Y:S01]  /*105a0*/  IMAD.MOV.U32 R71, RZ, RZ, R222 ;  /* 0x000000ffff477224 */ /* 0x000fe200078e00de */
[-C--:B------:R-:W-:Y:S02]  /*105b0*/  ISETP.GE.AND P3, PT, R4, R39.reuse, PT ;  /* 0x000000270400720c */ /* 0x080fe40003f66270 */
[C---:B------:R-:W-:Y:S02]  /*105c0*/  ISETP.GE.AND P2, PT, R5.reuse, R40, PT ;  /* 0x000000280500720c */ /* 0x040fe40003f46270 */
[----:B------:R-:W-:-:S02]  /*105d0*/  ISETP.GE.AND P5, PT, R5, R39, PT ;  /* 0x000000270500720c */ /* 0x000fc40003fa6270 */
[----:B------:R-:W-:Y:S01]  /*105e0*/  FSEL R232, R65, -INF , !P3 ;  /* 0xff80000041e87808 */ /* 0x000fe20005800000 */
[----:B------:R-:W-:Y:S01]  /*105f0*/  IMAD.MOV.U32 R65, RZ, RZ, R133 ;  /* 0x000000ffff417224 */ /* 0x000fe200078e0085 */
[----:B------:R-:W-:Y:S01]  /*10600*/  FSEL R189, R66, -INF , !P2 ;  /* 0xff80000042bd7808 */ /* 0x000fe20005000000 */
[----:B------:R-:W-:Y:S01]  /*10610*/  IMAD.MOV.U32 R66, RZ, RZ, R38 ;  /* 0x000000ffff427224 */ /* 0x000fe200078e0026 */
[----:B------:R-:W-:Y:S01]  /*10620*/  FSEL R233, R64, -INF , !P5 ;  /* 0xff80000040e97808 */ /* 0x000fe20006800000 */
[----:B------:R-:W-:Y:S01]  /*10630*/  VIADD R38, R0, 0xffffff70 ;  /* 0xffffff7000267836 */ /* 0x000fe20000000000 */
[----:B------:R-:W-:Y:S01]  /*10640*/  ISETP.GE.AND P3, PT, R4, R40, PT ;  /* 0x000000280400720c */ /* 0x000fe20003f66270 */
[----:B------:R-:W-:Y:S01]  /*10650*/  IMAD.MOV.U32 R64, RZ, RZ, R221 ;  /* 0x000000ffff407224 */ /* 0x000fe200078e00dd */
[-C--:B------:R-:W-:Y:S02]  /*10660*/  ISETP.GE.AND P2, PT, R2, R39.reuse, PT ;  /* 0x000000270200720c */ /* 0x080fe40003f46270 */
[----:B------:R-:W-:-:S02]  /*10670*/  ISETP.GE.AND P5, PT, R3, R39, PT ;  /* 0x000000270300720c */ /* 0x000fc40003fa6270 */
[----:B------:R-:W-:Y:S01]  /*10680*/  FSEL R188, R67, -INF , !P3 ;  /* 0xff80000043bc7808 */ /* 0x000fe20005800000 */
[----:B------:R-:W-:Y:S01]  /*10690*/  IMAD.MOV.U32 R67, RZ, RZ, R37 ;  /* 0x000000ffff437224 */ /* 0x000fe200078e0025 */
[----:B------:R-:W-:Y:S01]  /*106a0*/  FSEL R222, R53, -INF , !P2 ;  /* 0xff80000035de7808 */ /* 0x000fe20005000000 */
[----:B------:R-:W-:Y:S01]  /*106b0*/  VIADD R37, R0, 0xffffff71 ;  /* 0xffffff7100257836 */ /* 0x000fe20000000000 */
[----:B------:R-:W-:Y:S01]  /*106c0*/  FSEL R223, R52, -INF , !P5 ;  /* 0xff80000034df7808 */ /* 0x000fe20006800000 */
[----:B------:R-:W-:Y:S01]  /*106d0*/  IMAD.MOV.U32 R52, RZ, RZ, R71 ;  /* 0x000000ffff347224 */ /* 0x000fe200078e0047 */
[-C--:B------:R-:W-:Y:S01]  /*106e0*/  ISETP.GE.AND P2, PT, R2, R40.reuse, PT ;  /* 0x000000280200720c */ /* 0x080fe20003f46270 */
[----:B------:R-:W-:Y:S01]  /*106f0*/  IMAD.MOV.U32 R53, RZ, RZ, R70 ;  /* 0x000000ffff357224 */ /* 0x000fe200078e0046 */
[----:B------:R-:W-:Y:S02]  /*10700*/  ISETP.GE.AND P5, PT, R38, R39, PT ;  /* 0x000000272600720c */ /* 0x000fe40003fa6270 */
[----:B------:R-:W-:Y:S01]  /*10710*/  FSEL R185, R55, -INF , !P2 ;  /* 0xff80000037b97808 */ /* 0x000fe20005000000 */
[----:B------:R-:W-:Y:S01]  /*10720*/  IMAD.MOV.U32 R55, RZ, RZ, R235 ;  /* 0x000000ffff377224 */ /* 0x000fe200078e00eb */
[----:B------:R-:W-:-:S02]  /*10730*/  ISETP.GE.AND P3, PT, R3, R40, PT ;  /* 0x000000280300720c */ /* 0x000fc40003f66270 */
[----:B------:R-:W-:Y:S01]  /*10740*/  FSEL R221, R56, -INF , !P5 ;  /* 0xff80000038dd7808 */ /* 0x000fe20006800000 */
[----:B------:R-:W-:Y:S01]  /*10750*/  IMAD.MOV.U32 R56, RZ, RZ, R69 ;  /* 0x000000ffff387224 */ /* 0x000fe200078e0045 */
[-C--:B------:R-:W-:Y:S02]  /*10760*/  ISETP.GE.AND P2, PT, R38, R40.reuse, PT ;  /* 0x000000282600720c */ /* 0x080fe40003f46270 */
[C---:B------:R-:W-:Y:S02]  /*10770*/  ISETP.GE.AND P5, PT, R37.reuse, R40, PT ;  /* 0x000000282500720c */ /* 0x040fe40003fa6270 */
[----:B------:R-:W-:Y:S01]  /*10780*/  FSEL R187, R54, -INF , !P3 ;  /* 0xff80000036bb7808 */ /* 0x000fe20005800000 */
[----:B------:R-:W-:Y:S01]  /*10790*/  IMAD.MOV.U32 R54, RZ, RZ, R234 ;  /* 0x000000ffff367224 */ /* 0x000fe200078e00ea */
[----:B------:R-:W-:Y:S01]  /*107a0*/  FSEL R179, R58, -INF , !P2 ;  /* 0xff8000003ab37808 */ /* 0x000fe20005000000 */
[----:B------:R-:W-:Y:S01]  /*107b0*/  IMAD.MOV.U32 R58, RZ, RZ, R72 ;  /* 0x000000ffff3a7224 */ /* 0x000fe200078e0048 */
[----:B------:R-:W-:-:S02]  /*107c0*/  ISETP.GE.AND P3, PT, R37, R39, PT ;  /* 0x000000272500720c */ /* 0x000fc40003f66270 */
[C---:B------:R-:W-:Y:S02]  /*107d0*/  ISETP.GE.AND P2, PT, R36.reuse, R42, PT ;  /* 0x0000002a2400720c */ /* 0x040fe40003f46270 */
[----:B------:R-:W-:Y:S01]  /*107e0*/  FSEL R178, R59, -INF , !P5 ;  /* 0xff8000003bb27808 */ /* 0x000fe20006800000 */
[----:B------:R-:W-:Y:S01]  /*107f0*/  IMAD.MOV.U32 R59, RZ, RZ, R83 ;  /* 0x000000ffff3b7224 */ /* 0x000fe200078e0053 */
[-C--:B------:R-:W-:Y:S02]  /*10800*/  ISETP.GE.AND P5, PT, R35, R41.reuse, PT ;  /* 0x000000292300720c */ /* 0x080fe40003fa6270 */
[----:B------:R-:W-:Y:S01]  /*10810*/  FSEL R219, R57, -INF , !P3 ;  /* 0xff80000039db7808 */ /* 0x000fe20005800000 */
[----:B------:R-:W-:Y:S01]  /*10820*/  IMAD.MOV.U32 R57, RZ, RZ, R63 ;  /* 0x000000ffff397224 */ /* 0x000fe200078e003f */
[----:B------:R-:W-:Y:S02]  /*10830*/  FSEL R175, R231, -INF , !P2 ;  /* 0xff800000e7af7808 */ /* 0x000fe40005000000 */
[----:B------:R-:W-:-:S02]  /*10840*/  ISETP.GE.AND P3, PT, R36, R41, PT ;  /* 0x000000292400720c */ /* 0x000fc40003f66270 */
[-C--:B------:R-:W-:Y:S02]  /*10850*/  ISETP.GE.AND P2, PT, R33, R41.reuse, PT ;  /* 0x000000292100720c */ /* 0x080fe40003f46270 */
[----:B------:R-:W-:Y:S02]  /*10860*/  FSEL R173, R104, -INF , !P5 ;  /* 0xff80000068ad7808 */ /* 0x000fe40006800000 */
[-C--:B------:R-:W-:Y:S02]  /*10870*/  ISETP.GE.AND P4, PT, R35, R42.reuse, PT ;  /* 0x0000002a2300720c */ /* 0x080fe40003f86270 */
[----:B------:R-:W-:Y:S02]  /*10880*/  ISETP.GE.AND P1, PT, R34, R41, PT ;  /* 0x000000292200720c */ /* 0x000fe40003f26270 */
[----:B------:R-:W-:Y:S02]  /*10890*/  ISETP.GE.AND P5, PT, R33, R42, PT ;  /* 0x0000002a2100720c */ /* 0x000fe40003fa6270 */
[----:B------:R-:W-:-:S02]  /*108a0*/  FSEL R127, R229, -INF , !P3 ;  /* 0xff800000e57f7808 */ /* 0x000fc40005800000 */
[----:B------:R-:W-:Y:S02]  /*108b0*/  FSEL R129, R224, -INF , !P2 ;  /* 0xff800000e0817808 */ /* 0x000fe40005000000 */
[-C--:B------:R-:W-:Y:S02]  /*108c0*/  ISETP.GE.AND P3, PT, R34, R42.reuse, PT ;  /* 0x0000002a2200720c */ /* 0x080fe40003f66270 */
[----:B------:R-:W-:Y:S02]  /*108d0*/  FSEL R186, R106, -INF , !P4 ;  /* 0xff8000006aba7808 */ /* 0x000fe40006000000 */
[----:B------:R-:W-:Y:S02]  /*108e0*/  FSEL R133, R105, -INF , !P1 ;  /* 0xff80000069857808 */ /* 0x000fe40004800000 */
[----:B------:R-:W-:Y:S02]  /*108f0*/  ISETP.GE.AND P2, PT, R29, R42, PT ;  /* 0x0000002a1d00720c */ /* 0x000fe40003f46270 */
[----:B------:R-:W-:-:S02]  /*10900*/  FSEL R177, R226, -INF , !P5 ;  /* 0xff800000e2b17808 */ /* 0x000fc40006800000 */
[CC--:B------:R-:W-:Y:S02]  /*10910*/  ISETP.GE.AND P4, PT, R32.reuse, R41.reuse, PT ;  /* 0x000000292000720c */ /* 0x0c0fe40003f86270 */
[----:B------:R-:W-:Y:S02]  /*10920*/  ISETP.GE.AND P1, PT, R32, R42, PT ;  /* 0x0000002a2000720c */ /* 0x000fe40003f26270 */
[-C--:B------:R-:W-:Y:S02]  /*10930*/  ISETP.GE.AND P5, PT, R28, R41.reuse, PT ;  /* 0x000000291c00720c */ /* 0x080fe40003fa6270 */
[----:B------:R-:W-:Y:S02]  /*10940*/  FSEL R184, R107, -INF , !P3 ;  /* 0xff8000006bb87808 */ /* 0x000fe40005800000 */
[----:B------:R-:W-:Y:S02]  /*10950*/  FSEL R172, R102, -INF , !P2 ;  /* 0xff80000066ac7808 */ /* 0x000fe40005000000 */
[----:B------:R-:W-:-:S02]  /*10960*/  ISETP.GE.AND P3, PT, R29, R41, PT ;  /* 0x000000291d00720c */ /* 0x000fc40003f66270 */
[----:B------:R-:W-:Y:S02]  /*10970*/  FSEL R126, R225, -INF , !P4 ;  /* 0xff800000e17e7808 */ /* 0x000fe40006000000 */
[----:B------:R-:W-:Y:S02]  /*10980*/  FSEL R174, R227, -INF , !P1 ;  /* 0xff800000e3ae7808 */ /* 0x000fe40004800000 */
[-C--:B------:R-:W-:Y:S02]  /*10990*/  ISETP.GE.AND P2, PT, R26, R41.reuse, PT ;  /* 0x000000291a00720c */ /* 0x080fe40003f46270 */
[----:B------:R-:W-:Y:S02]  /*109a0*/  FSEL R122, R101, -INF , !P5 ;  /* 0xff800000657a7808 */ /* 0x000fe40006800000 */
[----:B------:R-:W-:Y:S02]  /*109b0*/  ISETP.GE.AND P4, PT, R28, R42, PT ;  /* 0x0000002a1c00720c */ /* 0x000fe40003f86270 */
[----:B------:R-:W-:-:S02]  /*109c0*/  ISETP.GE.AND P1, PT, R27, R41, PT ;  /* 0x000000291b00720c */ /* 0x000fc40003f26270 */
[-C--:B------:R-:W-:Y:S02]  /*109d0*/  ISETP.GE.AND P5, PT, R26, R42.reuse, PT ;  /* 0x0000002a1a00720c */ /* 0x080fe40003fa6270 */
[----:B------:R-:W-:Y:S02]  /*109e0*/  FSEL R124, R100, -INF , !P3 ;  /* 0xff800000647c7808 */ /* 0x000fe40005800000 */
[----:B------:R-:W-:Y:S02]  /*109f0*/  FSEL R105, R213, -INF , !P2 ;  /* 0xff800000d5697808 */ /* 0x000fe40005000000 */
[----:B------:R-:W-:Y:S02]  /*10a00*/  ISETP.GE.AND P3, PT, R27, R42, PT ;  /* 0x0000002a1b00720c */ /* 0x000fe40003f66270 */
[----:B------:R-:W-:Y:S02]  /*10a10*/  FSEL R131, R103, -INF , !P4 ;  /* 0xff80000067837808 */ /* 0x000fe40006000000 */
[----:B------:R-:W-:-:S02]  /*10a20*/  FSEL R107, R212, -INF , !P1 ;  /* 0xff800000d46b7808 */ /* 0x000fc40004800000 */
[-C--:B------:R-:W-:Y:S02]  /*10a30*/  ISETP.GE.AND P2, PT, R24, R42.reuse, PT ;  /* 0x0000002a1800720c */ /* 0x080fe40003f46270 */
[----:B------:R-:W-:Y:S02]  /*10a40*/  FSEL R125, R215, -INF , !P5 ;  /* 0xff800000d77d7808 */ /* 0x000fe40006800000 */
[CC--:B------:R-:W-:Y:S02]  /*10a50*/  ISETP.GE.AND P4, PT, R25.reuse, R41.reuse, PT ;  /* 0x000000291900720c */ /* 0x0c0fe40003f86270 */
[----:B------:R-:W-:Y:S02]  /*10a60*/  ISETP.GE.AND P1, PT, R25, R42, PT ;  /* 0x0000002a1900720c */ /* 0x000fe40003f26270 */
[----:B------:R-:W-:Y:S02]  /*10a70*/  ISETP.GE.AND P5, PT, R23, R41, PT ;  /* 0x000000291700720c */ /* 0x000fe40003fa6270 */
[----:B------:R-:W-:-:S02]  /*10a80*/  FSEL R128, R214, -INF , !P3 ;  /* 0xff800000d6807808 */ /* 0x000fc40005800000 */
[----:B------:R-:W-:Y:S02]  /*10a90*/  FSEL R121, R95, -INF , !P2 ;  /* 0xff8000005f797808 */ /* 0x000fe40005000000 */
[----:B------:R-:W-:Y:S02]  /*10aa0*/  ISETP.GE.AND P3, PT, R24, R41, PT ;  /* 0x000000291800720c */ /* 0x000fe40003f66270 */
[----:B------:R-:W-:Y:S01]  /*10ab0*/  FSEL R103, R92, -INF , !P4 ;  /* 0xff8000005c677808 */ /* 0x000fe20006000000 */
[----:B------:R-:W-:Y:S01]  /*10ac0*/  HMMA.16816.F32.BF16 R24, R16, R46, R248 ;  /* 0x0000002e1018723c */ /* 0x000fe200000418f8 */
[----:B------:R-:W-:Y:S02]  /*10ad0*/  FSEL R123, R94, -INF , !P1 ;  /* 0xff8000005e7b7808 */ /* 0x000fe40004800000 */
[----:B------:R-:W-:Y:S02]  /*10ae0*/  FSEL R95, R200, -INF , !P5 ;  /* 0xff800000c85f7808 */ /* 0x000fe40006800000 */
[----:B------:R-:W-:-:S02]  /*10af0*/  ISETP.GE.AND P4, PT, R23, R42, PT ;  /* 0x0000002a1700720c */ /* 0x000fc40003f86270 */
[-C--:B------:R-:W-:Y:S02]  /*10b00*/  ISETP.GE.AND P1, PT, R22, R41.reuse, PT ;  /* 0x000000291600720c */ /* 0x080fe40003f26270 */
[C---:B------:R-:W-:Y:S02]  /*10b10*/  ISETP.GE.AND P2, PT, R21.reuse, R41, PT ;  /* 0x000000291500720c */ /* 0x040fe40003f46270 */
[----:B------:R-:W-:Y:S02]  /*10b20*/  ISETP.GE.AND P5, PT, R21, R42, PT ;  /* 0x0000002a1500720c */ /* 0x000fe40003fa6270 */
[----:B------:R-:W-:Y:S02]  /*10b30*/  FSEL R101, R93, -INF , !P3 ;  /* 0xff8000005d657808 */ /* 0x000fe40005800000 */
[----:B------:R-:W-:Y:S02]  /*10b40*/  FSEL R106, R202, -INF , !P4 ;  /* 0xff800000ca6a7808 */ /* 0x000fe40006000000 */
[----:B------:R-:W-:-:S02]  /*10b50*/  FSEL R93, R201, -INF , !P1 ;  /* 0xff800000c95d7808 */ /* 0x000fc40004800000 */
[----:B------:R-:W-:Y:S02]  /*10b60*/  FSEL R92, R88, -INF , !P2 ;  /* 0xff800000585c7808 */ /* 0x000fe40005000000 */
[----:B------:R-:W-:Y:S02]  /*10b70*/  FSEL R102, R90, -INF , !P5 ;  /* 0xff8000005a667808 */ /* 0x000fe40006800000 */
[-C--:B------:R-:W-:Y:S02]  /*10b80*/  ISETP.GE.AND P3, PT, R22, R42.reuse, PT ;  /* 0x0000002a1600720c */ /* 0x080fe40003f66270 */
[CC--:B------:R-:W-:Y:S02]  /*10b90*/  ISETP.GE.AND P4, PT, R20.reuse, R41.reuse, PT ;  /* 0x000000291400720c */ /* 0x0c0fe40003f86270 */
[-C--:B------:R-:W-:Y:S02]  /*10ba0*/  ISETP.GE.AND P1, PT, R20, R42.reuse, PT ;  /* 0x0000002a1400720c */ /* 0x080fe40003f26270 */
[----:B------:R-:W-:Y:S01]  /*10bb0*/  ISETP.GE.AND P2, PT, R11, R42, PT ;  /* 0x0000002a0b00720c */ /* 0x000fe20003f46270 */
[----:B------:R-:W-:Y:S01]  /*10bc0*/  HMMA.16816.F32.BF16 R20, R12, R44, R64 ;  /* 0x0000002c0c14723c */ /* 0x000fe20000041840 */
[----:B------:R-:W-:-:S02]  /*10bd0*/  ISETP.GE.AND P5, PT, R10, R41, PT ;  /* 0x000000290a00720c */ /* 0x000fc40003fa6270 */
[----:B------:R-:W-:Y:S02]  /*10be0*/  FSEL R104, R203, -INF , !P3 ;  /* 0xff800000cb687808 */ /* 0x000fe40005800000 */
[----:B------:R-:W-:Y:S02]  /*10bf0*/  FSEL R94, R182, -INF , !P2 ;  /* 0xff800000b65e7808 */ /* 0x000fe40005000000 */
[----:B------:R-:W-:Y:S01]  /*10c00*/  FSEL R75, R181, -INF , !P5 ;  /* 0xff800000b54b7808 */ /* 0x000fe20006800000 */
[----:B------:R-:W-:Y:S01]  /*10c10*/  HMMA.16816.F32.BF16 R44, R12, R46, R236 ;  /* 0x0000002e0c2c723c */ /* 0x000fe200000418ec */
[-C--:B------:R-:W-:Y:S01]  /*10c20*/  ISETP.GE.AND P3, PT, R11, R41.reuse, PT ;  /* 0x000000290b00720c */ /* 0x080fe20003f66270 */
[----:B------:R-:W-:Y:S01]  /*10c30*/  IMAD.MOV.U32 R238, RZ, RZ, R61 ;  /* 0x000000ffffee7224 */ /* 0x000fe200078e003d */
[----:B------:R-:W-:Y:S01]  /*10c40*/  FSEL R100, R91, -INF , !P1 ;  /* 0xff8000005b647808 */ /* 0x000fe20004800000 */
[----:B------:R-:W-:Y:S01]  /*10c50*/  IMAD.MOV.U32 R237, RZ, RZ, R62 ;  /* 0x000000ffffed7224 */ /* 0x000fe200078e003e */
[CC--:B------:R-:W-:Y:S01]  /*10c60*/  ISETP.GE.AND P2, PT, R8.reuse, R41.reuse, PT ;  /* 0x000000290800720c */ /* 0x0c0fe20003f46270 */
[----:B------:R-:W-:Y:S01]  /*10c70*/  IMAD.MOV.U32 R236, RZ, RZ, R68 ;  /* 0x000000ffffec7224 */ /* 0x000fe200078e0044 */
[----:B------:R-:W-:Y:S01]  /*10c80*/  ISETP.GE.AND P5, PT, R8, R42, PT ;  /* 0x0000002a0800720c */ /* 0x000fe20003fa6270 */
[----:B------:R-:W-:Y:S01]  /*10c90*/  IMAD.MOV.U32 R239, RZ, RZ, R60 ;  /* 0x000000ffffef7224 */ /* 0x000fe200078e003c */
[----:B------:R-:W-:-:S02]  /*10ca0*/  ISETP.GE.AND P1, PT, R9, R41, PT ;  /* 0x000000290900720c */ /* 0x000fc40003f26270 */
[----:B------:R-:W-:Y:S02]  /*10cb0*/  FSEL R88, R180, -INF , !P3 ;  /* 0xff800000b4587808 */ /* 0x000fe40005800000 */
[----:B------:R-:W-:Y:S02]  /*10cc0*/  FSEL R73, R85, -INF , !P2 ;  /* 0xff80000055497808 */ /* 0x000fe40005000000 */
[----:B------:R-:W-:Y:S01]  /*10cd0*/  FSEL R87, R87, -INF , !P5 ;  /* 0xff80000057577808 */ /* 0x000fe20006800000 */
[----:B------:R-:W-:Y:S01]  /*10ce0*/  HMMA.16816.F32.BF16 R16, R16, R50, R236 ;  /* 0x000000321010723c */ /* 0x000fe200000418ec */
[-C--:B------:R-:W-:Y:S02]  /*10cf0*/  ISETP.GE.AND P3, PT, R9, R42.reuse, PT ;  /* 0x0000002a0900720c */ /* 0x080fe40003f66270 */
[----:B------:R-:W-:Y:S02]  /*10d00*/  FSEL R74, R84, -INF , !P1 ;  /* 0xff800000544a7808 */ /* 0x000fe40004800000 */
[----:B------:R-:W-:-:S02]  /*10d10*/  ISETP.GE.AND P2, PT, R6, R42, PT ;  /* 0x0000002a0600720c */ /* 0x000fc40003f46270 */
[-C--:B------:R-:W-:Y:S02]  /*10d20*/  ISETP.GE.AND P5, PT, R5, R41.reuse, PT ;  /* 0x000000290500720c */ /* 0x080fe40003fa6270 */
[----:B------:R-:W-:Y:S02]  /*10d30*/  ISETP.GE.AND P1, PT, R7, R42, PT ;  /* 0x0000002a0700720c */ /* 0x000fe40003f26270 */
[----:B------:R-:W-:Y:S02]  /*10d40*/  FSEL R86, R86, -INF , !P3 ;  /* 0xff80000056567808 */ /* 0x000fe40005800000 */
[----:B------:R-:W-:Y:S02]  /*10d50*/  FSEL R72, R115, -INF , !P2 ;  /* 0xff80000073487808 */ /* 0x000fe40005000000 */
[----:B------:R-:W-:Y:S02]  /*10d60*/  FSEL R66, R96, -INF , !P5 ;  /* 0xff80000060427808 */ /* 0x000fe40006800000 */
[----:B------:R-:W-:-:S02]  /*10d70*/  ISETP.GE.AND P3, PT, R6, R41, PT ;  /* 0x000000290600720c */ /* 0x000fc40003f66270 */
[----:B------:R-:W-:Y:S02]  /*10d80*/  FSEL R83, R114, -INF , !P1 ;  /* 0xff80000072537808 */ /* 0x000fe40004800000 */
[CC--:B------:R-:W-:Y:S02]  /*10d90*/  ISETP.GE.AND P2, PT, R3.reuse, R41.reuse, PT ;  /* 0x000000290300720c */ /* 0x0c0fe40003f46270 */
[-C--:B------:R-:W-:Y:S01]  /*10da0*/  ISETP.GE.AND P5, PT, R3, R42.reuse, PT ;  /* 0x0000002a0300720c */ /* 0x080fe20003fa6270 */
[----:B------:R-:W-:Y:S01]  /*10db0*/  VIADD R3, R0, 0xffffff69 ;  /* 0xffffff6900037836 */ /* 0x000fe20000000000 */
[----:B------:R-:W-:Y:S02]  /*10dc0*/  ISETP.GE.AND P1, PT, R4, R41, PT ;  /* 0x000000290400720c */ /* 0x000fe40003f26270 */
[----:B------:R-:W-:Y:S02]  /*10dd0*/  FSEL R89, R89, -INF , !P4 ;  /* 0xff80000059597808 */ /* 0x000fe40006000000 */
[----:B------:R-:W-:-:S02]  /*10de0*/  ISETP.GE.AND P4, PT, R10, R42, PT ;  /* 0x0000002a0a00720c */ /* 0x000fc40003f86270 */
[----:B------:R-:W-:Y:S01]  /*10df0*/  FSEL R69, R113, -INF , !P3 ;  /* 0xff80000071457808 */ /* 0x000fe20005800000 */
[C---:B------:R-:W-:Y:S01]  /*10e00*/  HMMA.16816.F32.BF16 R8, R12.reuse, R48, R56 ;  /* 0x000000300c08723c */ /* 0x040fe20000041838 */
[-C--:B------:R-:W-:Y:S01]  /*10e10*/  ISETP.GE.AND P3, PT, R4, R42.reuse, PT ;  /* 0x0000002a0400720c */ /* 0x080fe20003f66270 */
[----:B------:R-:W-:Y:S01]  /*10e20*/  VIADD R4, R0, 0xffffff68 ;  /* 0xffffff6800047836 */ /* 0x000fe20000000000 */
[----:B------:R-:W-:Y:S02]  /*10e30*/  FSEL R63, R97, -INF , !P1 ;  /* 0xff800000613f7808 */ /* 0x000fe40004800000 */
[----:B------:R-:W-:Y:S02]  /*10e40*/  FSEL R61, R20, -INF , !P2 ;  /* 0xff800000143d7808 */ /* 0x000fe40005000000 */
[----:B------:R-:W-:Y:S01]  /*10e50*/  ISETP.GE.AND P1, PT, R2, R42, PT ;  /* 0x0000002a0200720c */ /* 0x000fe20003f26270 */
[----:B------:R-:W-:Y:S01]  /*10e60*/  HMMA.16816.F32.BF16 R12, R12, R50, R52 ;  /* 0x000000320c0c723c */ /* 0x000fe20000041834 */
[----:B------:R-:W-:-:S02]  /*10e70*/  ISETP.GE.AND P2, PT, R3, R39, PT ;  /* 0x000000270300720c */ /* 0x000fc40003f46270 */
[----:B------:R-:W-:Y:S02]  /*10e80*/  FSEL R90, R183, -INF , !P4 ;  /* 0xff800000b75a7808 */ /* 0x000fe40006000000 */
[-C--:B------:R-:W-:Y:S02]  /*10e90*/  ISETP.GE.AND P4, PT, R7, R41.reuse, PT ;  /* 0x000000290700720c */ /* 0x080fe40003f86270 */
[----:B------:R-:W-:Y:S02]  /*10ea0*/  FSEL R62, R23, -INF , !P1 ;  /* 0xff800000173e7808 */ /* 0x000fe40004800000 */
        /* <DEDUP_REMOVED lines=9> */
[CC--:B------:R-:W-:Y:S02]  /*10f40*/  ISETP.GE.AND P1, PT, R3.reuse, R41.reuse, PT ;  /* 0x000000290300720c */ /* 0x0c0fe40003f26270 */
[----:B------:R-:W-:Y:S02]  /*10f50*/  ISETP.GE.AND P2, PT, R3, R42, PT ;  /* 0x0000002a0300720c */ /* 0x000fe40003f46270 */
[----:B------:R-:W-:Y:S02]  /*10f60*/  FSEL R71, R98, -INF , !P4 ;  /* 0xff80000062477808 */ /* 0x000fe40006000000 */
[----:B------:R-:W-:Y:S01]  /*10f70*/  ISETP.GE.AND P4, PT, R2, R41, PT ;  /* 0x000000290200720c */ /* 0x000fe20003f86270 */
[----:B------:R-:W-:Y:S01]  /*10f80*/  VIADD R2, R0, 0xffffff78 ;  /* 0xffffff7800027836 */ /* 0x000fe20000000000 */
[----:B------:R-:W-:Y:S01]  /*10f90*/  FSEL R85, R24, -INF , !P3 ;  /* 0xff80000018557808 */ /* 0x000fe20005800000 */
[----:B------:R-:W-:Y:S01]  /*10fa0*/  VIADD R0, R0, 0xffffff79 ;  /* 0xffffff7900007836 */ /* 0x000fe20000000000 */
[----:B------:R-:W-:-:S02]  /*10fb0*/  FSEL R56, R45, -INF , !P1 ;  /* 0xff8000002d387808 */ /* 0x000fc40004800000 */
[----:B------:R-:W-:Y:S02]  /*10fc0*/  FSEL R58, R47, -INF , !P2 ;  /* 0xff8000002f3a7808 */ /* 0x000fe40005000000 */
[-C--:B------:R-:W-:Y:S02]  /*10fd0*/  ISETP.GE.AND P3, PT, R4, R40.reuse, PT ;  /* 0x000000280400720c */ /* 0x080fe40003f66270 */
[----:B------:R-:W-:Y:S02]  /*10fe0*/  ISETP.GE.AND P1, PT, R3, R40, PT ;  /* 0x000000280300720c */ /* 0x000fe40003f26270 */
[----:B------:R-:W-:Y:S02]  /*10ff0*/  ISETP.GE.AND P2, PT, R38, R41, PT ;  /* 0x000000292600720c */ /* 0x000fe40003f46270 */
[----:B------:R-:W-:Y:S02]  /*11000*/  FSEL R53, R26, -INF , !P3 ;  /* 0xff8000001a357808 */ /* 0x000fe40005800000 */
[----:B------:R-:W-:-:S02]  /*11010*/  FSEL R52, R27, -INF , !P1 ;  /* 0xff8000001b347808 */ /* 0x000fc40004800000 */
[----:B------:R-:W-:Y:S02]  /*11020*/  FSEL R55, R8, -INF , !P2 ;  /* 0xff80000008377808 */ /* 0x000fe40005000000 */
[-C--:B------:R-:W-:Y:S02]  /*11030*/  ISETP.GE.AND P1, PT, R37, R41.reuse, PT ;  /* 0x000000292500720c */ /* 0x080fe40003f26270 */
[-C--:B------:R-:W-:Y:S02]  /*11040*/  ISETP.GE.AND P3, PT, R2, R41.reuse, PT ;  /* 0x000000290200720c */ /* 0x080fe40003f66270 */
        /* <DEDUP_REMOVED lines=10> */
[----:B------:R-:W-:Y:S02]  /*110f0*/  FSEL R50, R11, -INF , !P3 ;  /* 0xff8000000b327808 */ /* 0x000fe40005800000 */
[----:B------:R-:W-:Y:S02]  /*11100*/  FSEL R48, R14, -INF , !P2 ;  /* 0xff8000000e307808 */ /* 0x000fe40005000000 */
[-C--:B------:R-:W-:Y:S02]  /*11110*/  ISETP.GE.AND P5, PT, R2, R39.reuse, PT ;  /* 0x000000270200720c */ /* 0x080fe40003fa6270 */
[C---:B------:R-:W-:Y:S02]  /*11120*/  ISETP.GE.AND P4, PT, R0.reuse, R39, PT ;  /* 0x000000270000720c */ /* 0x040fe40003f86270 */
[----:B------:R-:W-:-:S02]  /*11130*/  ISETP.GE.AND P1, PT, R0, R42, PT ;  /* 0x0000002a0000720c */ /* 0x000fc40003f26270 */
[-C--:B------:R-:W-:Y:S02]  /*11140*/  ISETP.GE.AND P3, PT, R2, R40.reuse, PT ;  /* 0x000000280200720c */ /* 0x080fe40003f66270 */
[----:B------:R-:W-:Y:S02]  /*11150*/  ISETP.GE.AND P2, PT, R0, R40, PT ;  /* 0x000000280000720c */ /* 0x000fe40003f46270 */
[----:B------:R-:W-:Y:S02]  /*11160*/  FSEL R42, R15, -INF , !P1 ;  /* 0xff8000000f2a7808 */ /* 0x000fe40004800000 */
[----:B------:R-:W-:Y:S02]  /*11170*/  FSEL R67, R16, -INF , !P5 ;  /* 0xff80000010437808 */ /* 0x000fe40006800000 */
[----:B------:R-:W-:Y:S02]  /*11180*/  FSEL R65, R17, -INF , !P4 ;  /* 0xff80000011417808 */ /* 0x000fe40006000000 */
[----:B------:R-:W-:-:S02]  /*11190*/  FSEL R41, R18, -INF , !P3 ;  /* 0xff80000012297808 */ /* 0x000fc40005800000 */
[----:B------:R-:W-:Y:S01]  /*111a0*/  FSEL R40, R19, -INF , !P2 ;  /* 0xff80000013287808 */ /* 0x000fe20005000000 */
[----:B------:R-:W-:Y:S06]  /*111b0*/  BRA.U !UP0, `(.L_x_498) ;  /* 0x0000000108e47547 */ /* 0x000fec000b800000 */
[----:B------:R-:W2:Y:S04]  /*111c0*/  LDL R234, [R1+0x300] ;  /* 0x0003000001ea7983 */ /* 0x000ea80000100800 */
[----:B------:R-:W3:Y:S01]  /*111d0*/  LDL R235, [R1+0x2fc] ;  /* 0x0002fc0001eb7983 */ /* 0x000ee20000100800 */
[----:B------:R-:W-:Y:S01]  /*111e0*/  UIADD3 UR15, UPT, UPT, UR26, -0x3, URZ ;  /* 0xfffffffd1a0f7890 */ /* 0x000fe2000fffe0ff */
[----:B------:R-:W-:Y:S01]  /*111f0*/  IMAD.U32 R3, RZ, RZ, UR16 ;  /* 0x00000010ff037e24 */ /* 0x000fe2000f8e00ff */
[----:B------:R-:W-:Y:S01]  /*11200*/  BSSY.RECONVERGENT B0, `(.L_x_499) ;  /* 0x0000033000007945 */ /* 0x000fe20003800200 */
[----:B------:R-:W-:Y:S01]  /*11210*/  IMAD.U32 R8, RZ, RZ, UR16 ;  /* 0x00000010ff087e24 */ /* 0x000fe2000f8e00ff */
[----:B------:R-:W-:Y:S01]  /*11220*/  UIMAD.WIDE.U32 UR4, UR15, UR16, URZ ;  /* 0x000000100f0472a5 */ /* 0x000fe2000f8e00ff */
[----:B------:R-:W-:Y:S01]  /*11230*/  IMAD.U32 R6, RZ, RZ, UR16 ;  /* 0x00000010ff067e24 */ /* 0x000fe2000f8e00ff */
[----:B------:R1:W-:Y:S01]  /*11240*/  @P0 STS.128 [R220+0x2000], RZ ;  /* 0x002000ffdc000388 */ /* 0x0003e20000000c00 */
[----:B------:R-:W-:Y:S01]  /*11250*/  IMAD.U32 R5, RZ, RZ, UR17 ;  /* 0x00000011ff057e24 */ /* 0x000fe2000f8e00ff */
[----:B------:R-:W-:Y:S01]  /*11260*/  UIMAD UR15, UR15, UR17, UR5 ;  /* 0x000000110f0f72a4 */ /* 0x000fe2000f8e0205 */
[----:B------:R-:W-:Y:S01]  /*11270*/  IMAD.U32 R4, RZ, RZ, UR16 ;  /* 0x00000010ff047e24 */ /* 0x000fe2000f8e00ff */
[----:B------:R-:W-:Y:S01]  /*11280*/  USHF.L.U32 UR14, UR4, 0x7, URZ ;  /* 0x00000007040e7899 */ /* 0x000fe200080006ff */
[----:B------:R-:W-:Y:S01]  /*11290*/  IMAD.U32 R2, RZ, RZ, UR17 ;  /* 0x00000011ff027e24 */ /* 0x000fe2000f8e00ff */
[----:B------:R-:W-:-:S04]  /*112a0*/  USHF.L.U64.HI UR15, UR4, 0x7, UR15 ;  /* 0x00000007040f7899 */ /* 0x000fc8000801020f */
[----:B------:R-:W-:Y:S01]  /*112b0*/  @!P0 LEA R3, P2, R3, UR14, 0x5 ;  /* 0x0000000e03038c11 */ /* 0x000fe2000f8428ff */
[----:B------:R-:W-:Y:S01]  /*112c0*/  IMAD.U32 R0, RZ, RZ, UR14 ;  /* 0x0000000eff007e24 */ /* 0x000fe2000f8e00ff */
[----:B------:R-:W-:Y:S02]  /*112d0*/  @!P0 LEA R8, P1, R8, UR14, 0x6 ;  /* 0x0000000e08088c11 */ /* 0x000fe4000f8230ff */
[----:B------:R-:W-:Y:S01]  /*112e0*/  @!P0 LEA.HI.X R10, R6, UR15, R5, 0x5, P2 ;  /* 0x0000000f060a8c11 */ /* 0x000fe200090f2c05 */
[----:B------:R-:W-:Y:S01]  /*112f0*/  IMAD.U32 R5, RZ, RZ, UR15 ;  /* 0x0000000fff057e24 */ /* 0x000fe2000f8e00ff */
[----:B------:R-:W-:Y:S02]  /*11300*/  @!P0 LEA.HI.X R9, R4, UR15, R2, 0x6, P1 ;  /* 0x0000000f04098c11 */ /* 0x000fe400088f3402 */
[-C--:B--2---:R-:W-:Y:S02]  /*11310*/  @!P0 LEA R6, P3, R0, R234.reuse, 0x1 ;  /* 0x000000ea00068211 */ /* 0x084fe400078608ff */
[----:B------:R-:W-:-:S02]  /*11320*/  @!P0 LEA R4, P2, R3, R234, 0x1 ;  /* 0x000000ea03048211 */ /* 0x000fc400078408ff */
[----:B------:R-:W-:Y:S02]  /*11330*/  @!P0 LEA R2, P1, R8, R234, 0x1 ;  /* 0x000000ea08028211 */ /* 0x000fe400078208ff */
[-C--:B---3--:R-:W-:Y:S02]  /*11340*/  @!P0 LEA.HI.X R7, R0, R235.reuse, R5, 0x1, P3 ;  /* 0x000000eb00078211 */ /* 0x088fe400018f0c05 */
        /* <DEDUP_REMOVED lines=30> */
.L_x_500:
[----:B------:R-:W-:Y:S05]  /*11530*/  BSYNC.RECONVERGENT B0 ;  /* 0x0000000000007941 */ /* 0x000fea0003800200 */
.L_x_499:
[----:B------:R-:W0:Y:S02]  /*11540*/  LDGDEPBAR ;  /* 0x00000000000079af */ /* 0x000e240000000000 */
.L_x_498:
[----:B------:R-:W-:Y:S04]  /*11550*/  STL [R1+0x48c], R152 ;  /* 0x00048c9801007387 */ /* 0x000fe80000100800 */
[----:B------:R-:W-:Y:S04]  /*11560*/  STL [R1+0x488], R153 ;  /* 0x0004889901007387 */ /* 0x000fe80000100800 */
[----:B------:R-:W-:Y:S04]  /*11570*/  STL [R1+0x484], R148 ;  /* 0x0004849401007387 */ /* 0x000fe80000100800 */
[----:B------:R-:W-:Y:S04]  /*11580*/  STL [R1+0x480], R149 ;  /* 0x0004809501007387 */ /* 0x000fe80000100800 */
[----:B------:R-:W-:Y:S04]  /*11590*/  STL [R1+0x47c], R144 ;  /* 0x00047c9001007387 */ /* 0x000fe80000100800 */
[----:B------:R-:W-:Y:S04]  /*115a0*/  STL [R1+0x478], R145 ;  /* 0x0004789101007387 */ /* 0x000fe80000100800 */
[----:B------:R-:W-:Y:S04]  /*115b0*/  STL [R1+0x474], R140 ;  /* 0x0004748c01007387 */ /* 0x000fe80000100800 */
[----:B------:R-:W-:Y:S04]  /*115c0*/  STL [R1+0x470], R141 ;  /* 0x0004708d01007387 */ /* 0x000fe80000100800 */
[----:B------:R3:W-:Y:S04]  /*115d0*/  STL.64 [R1+0x468], R154 ;  /* 0x0004689a01007387 */ /* 0x0007e80000100a00 */
[----:B---3--:R-:W3:Y:S04]  /*115e0*/  LDL.64 R154, [R1+0xa0] ;  /* 0x0000a000019a7983 */ /* 0x008ee80000100a00 */
[----:B------:R4:W-:Y:S04]  /*115f0*/  STL.64 [R1+0x460], R150 ;  /* 0x0004609601007387 */ /* 0x0009e80000100a00 */
[----:B----4-:R-:W4:Y:S01]  /*11600*/  LDL.64 R150, [R1+0x170] ;  /* 0x0001700001967983 */ /* 0x010f220000100a00 */
[----:B------:R-:W-:Y:S01]  /*11610*/  FMNMX3.FTZ R0, R137, R43, R108, !PT ;  /* 0x0000002b89007276 */ /* 0x000fe2000781006c */
[----:B------:R-:W-:Y:S01]  /*11620*/  UIADD3 UR4, UPT, UPT, UR31, -0x4, URZ ;  /* 0xfffffffc1f047890 */ /* 0x000fe2000fffe0ff */
[----:B-1----:R-:W-:Y:S01]  /*11630*/  IMAD.U32 R7, RZ, RZ, UR23 ;  /* 0x00000017ff077e24 */ /* 0x002fe2000f8e00ff */
[----:B--2---:R-:W1:Y:S01]  /*11640*/  S2R R4, SR_TID.X ;  /* 0x0000000000047919 */ /* 0x004e620000002100 */
[----:B------:R-:W-:Y:S01]  /*11650*/  FMNMX3.FTZ R0, R0, R76, R77, !PT ;  /* 0x0000004c00007276 */ /* 0x000fe2000781004d */
[----:B------:R-:W2:Y:S03]  /*11660*/  S2R R8, SR_CTAID.X ;  /* 0x0000000000087919 */ /* 0x000ea60000002500 */
[----:B------:R-:W-:Y:S01]  /*11670*/  FMNMX3.FTZ R0, R0, R116, R111, !PT ;  /* 0x0000007400007276 */ /* 0x000fe2000781006f */
[----:B------:R-:W-:Y:S03]  /*11680*/  STL.64 [R1+0x458], R146 ;  /* 0x0004589201007387 */ /* 0x000fe60000100a00 */
[----:B------:R-:W-:-:S02]  /*11690*/  FMNMX3.FTZ R2, R0, R82, R81, !PT ;  /* 0x0000005200027276 */ /* 0x000fc40007810051 */
        /* <DEDUP_REMOVED lines=35> */
[----:B------:R-:W-:Y:S01]  /*118d0*/  FMNMX3.FTZ R0, R2, R67, R65, !PT ;  /* 0x0000004302007276 */ /* 0x000fe20007810041 */
[----:B------:R-:W-:Y:S01]  /*118e0*/  IMAD.U32 R2, RZ, RZ, UR23 ;  /* 0x00000017ff027e24 */ /* 0x000fe2000f8e00ff */
[----:B------:R-:W-:Y:S01]  /*118f0*/  FMNMX3.FTZ R6, R6, R187, R185, !PT ;  /* 0x000000bb06067276 */ /* 0x000fe200078100b9 */
[----:B------:R-:W-:Y:S01]  /*11900*/  STL [R1+0x420], R160 ;  /* 0x000420a001007387 */ /* 0x000fe20000100800 */
[----:B-1----:R-:W-:-:S02]  /*11910*/  SHF.R.U32.HI R14, RZ, 0x5, R4 ;  /* 0x00000005ff0e7819 */ /* 0x002fc40000011604 */
[----:B------:R-:W-:Y:S01]  /*11920*/  FMNMX3.FTZ R6, R6, R53, R52, !PT ;  /* 0x0000003506067276 */ /* 0x000fe20007810034 */
[----:B------:R-:W1:Y:S02]  /*11930*/  SHFL.BFLY PT, R3, R0, 0x2, 0x1f ;  /* 0x0c401f0000037f89 */ /* 0x000e6400000e0000 */
[----:B--2---:R-:W-:Y:S01]  /*11940*/  IMAD R8, R8, 0x8, R14 ;  /* 0x0000000808087824 */ /* 0x004fe200078e020e */
[----:B------:R-:W-:Y:S01]  /*11950*/  FMNMX3.FTZ R6, R6, R179, R178, !PT ;  /* 0x000000b306067276 */ /* 0x000fe200078100b2 */
[----:B------:R-:W-:Y:S02]  /*11960*/  STL.64 [R1+0x418], R164 ;  /* 0x000418a401007387 */ /* 0x000fe40000100a00 */
[----:B------:R-:W-:Y:S01]  /*11970*/  IMAD.WIDE.U32 R8, R8, -0x326172a9, RZ ;  /* 0xcd9e8d5708087825 */ /* 0x000fe200078e00ff */
[----:B------:R-:W-:Y:S01]  /*11980*/  FMNMX3.FTZ R6, R6, R41, R40, !PT ;  /* 0x0000002906067276 */ /* 0x000fe20007810028 */
[----:B------:R-:W-:Y:S04]  /*11990*/  STL [R1+0x414], R161 ;  /* 0x000414a101007387 */ /* 0x000fe80000100800 */
[----:B------:R-:W2:Y:S04]  /*119a0*/  SHFL.BFLY PT, R12, R6, 0x2, 0x1f ;  /* 0x0c401f00060c7f89 */ /* 0x000ea800000e0000 */
[----:B------:R-:W-:Y:S04]  /*119b0*/  STL [R1+0x410], R156 ;  /* 0x0004109c01007387 */ /* 0x000fe80000100800 */
[----:B------:R-:W-:Y:S01]  /*119c0*/  STL [R1+0x40c], R157 ;  /* 0x00040c9d01007387 */ /* 0x000fe20000100800 */
[----:B-1----:R-:W-:-:S03]  /*119d0*/  FMNMX.FTZ R0, R0, R3, !PT ;  /* 0x0000000300007209 */ /* 0x002fc60007810000 */
[----:B------:R-:W-:Y:S04]  /*119e0*/  STL [R1+0x3e0], R132 ;  /* 0x0003e08401007387 */ /* 0x000fe80000100800 */
[----:B------:R-:W-:Y:S04]  /*119f0*/  SHFL.BFLY PT, R13, R0, 0x1, 0x1f ;  /* 0x0c201f00000d7f89 */ /* 0x000fe800000e0000 */
[----:B------:R-:W-:Y:S01]  /*11a00*/  STL [R1+0x3dc], R30 ;  /* 0x0003dc1e01007387 */ /* 0x000fe20000100800 */
[----:B--2---:R-:W-:-:S03]  /*11a10*/  FMNMX.FTZ R12, R6, R12, !PT ;  /* 0x0000000c060c7209 */ /* 0x004fc60007810000 */
[----:B------:R-:W-:Y:S04]  /*11a20*/  STL [R1+0x3d8], R31 ;  /* 0x0003d81f01007387 */ /* 0x000fe80000100800 */
[----:B------:R-:W1:Y:S04]  /*11a30*/  SHFL.BFLY PT, R14, R12, 0x1, 0x1f ;  /* 0x0c201f000c0e7f89 */ /* 0x000e6800000e0000 */
[----:B------:R-:W-:Y:S04]  /*11a40*/  STL [R1+0x324], R220 ;  /* 0x000324dc01007387 */ /* 0x000fe80000100800 */
[----:B------:R-:W-:Y:S04]  /*11a50*/  STL [R1+0x320], R207 ;  /* 0x000320cf01007387 */ /* 0x000fe80000100800 */
[----:B------:R1:W-:Y:S04]  /*11a60*/  STL [R1+0x31c], R206 ;  /* 0x00031cce01007387 */ /* 0x0003e80000100800 */
[----:B------:R2:W-:Y:S01]  /*11a70*/  STL [R1+0x318], R205 ;  /* 0x000318cd01007387 */ /* 0x0005e20000100800 */
[----:B-1----:R-:W-:-:S02]  /*11a80*/  FMNMX.FTZ R206, R12, R14, !PT ;  /* 0x0000000e0cce7209 */ /* 0x002fc40007810000 */
[----:B--2---:R-:W-:Y:S02]  /*11a90*/  FMNMX.FTZ R205, R0, R13, !PT ;  /* 0x0000000d00cd7209 */ /* 0x004fe40007810000 */
[----:B------:R-:W-:Y:S02]  /*11aa0*/  FSETP.NEU.FTZ.AND P4, PT, R206, -INF , PT ;  /* 0xff800000ce00780b */ /* 0x000fe40003f9d000 */
[----:B------:R-:W-:Y:S02]  /*11ab0*/  FSETP.NEU.FTZ.AND P5, PT, R205, -INF , PT ;  /* 0xff800000cd00780b */ /* 0x000fe40003fbd000 */
[----:B---3--:R-:W-:Y:S01]  /*11ac0*/  LOP3.LUT R2, R2, UR4, R155, 0x96, !PT ;  /* 0x0000000402027c12 */ /* 0x008fe2000f8e969b */
[----:B------:R-:W-:-:S04]  /*11ad0*/  UIADD3 UR4, UPT, UPT, UR31, -0x3, URZ ;  /* 0xfffffffd1f047890 */ /* 0x000fc8000fffe0ff */
[----:B------:R-:W-:Y:S02]  /*11ae0*/  IMAD.WIDE.U32 R26, R2, -0x326172a9, RZ ;  /* 0xcd9e8d57021a7825 */ /* 0x000fe400078e00ff */
[----:B------:R-:W-:-:S03]  /*11af0*/  LOP3.LUT R7, R7, UR4, R155, 0x96, !PT ;  /* 0x0000000407077c12 */ /* 0x000fc6000f8e969b */
[----:B------:R-:W-:Y:S01]  /*11b00*/  LOP3.LUT R2, R8, UR7, R27, 0x96, !PT ;  /* 0x0000000708027c12 */ /* 0x000fe2000f8e961b */
[----:B------:R1:W-:Y:S01]  /*11b10*/  STL [R1+0x494], R26 ;  /* 0x0004941a01007387 */ /* 0x0003e20000100800 */
[----:B------:R-:W-:Y:S01]  /*11b20*/  LOP3.LUT R4, R26, UR30, R139, 0x96, !PT ;  /* 0x0000001e1a047c12 */ /* 0x000fe2000f8e968b */
[----:B------:R-:W-:Y:S02]  /*11b30*/  IMAD.WIDE.U32 R44, R7, -0x326172a9, RZ ;  /* 0xcd9e8d57072c7825 */ /* 0x000fe400078e00ff */
[----:B------:R-:W-:Y:S02]  /*11b40*/  STL [R1+0x490], R27 ;  /* 0x0004901b01007387 */ /* 0x000fe40000100800 */
[----:B------:R-:W-:-:S04]  /*11b50*/  IMAD.WIDE.U32 R2, R2, -0x2daee0ad, RZ ;  /* 0xd2511f5302027825 */ /* 0x000fc800078e00ff */
[----:B------:R-:W-:-:S05]  /*11b60*/  IMAD.WIDE.U32 R4, R4, -0x2daee0ad, RZ ;  /* 0xd2511f5304047825 */ /* 0x000fca00078e00ff */
[----:B------:R-:W-:Y:S02]  /*11b70*/  LOP3.LUT R10, R2, UR25, R5, 0x96, !PT ;  /* 0x00000019020a7c12 */ /* 0x000fe4000f8e9605 */
[----:B------:R-:W-:Y:S02]  /*11b80*/  LOP3.LUT R2, R8, UR7, R45, 0x96, !PT ;  /* 0x0000000708027c12 */ /* 0x000fe4000f8e962d */
[----:B------:R-:W-:Y:S01]  /*11b90*/  LOP3.LUT R8, R44, UR30, R139, 0x96, !PT ;  /* 0x0000001e2c087c12 */ /* 0x000fe2000f8e968b */
[----:B------:R-:W-:Y:S01]  /*11ba0*/  IMAD.WIDE.U32 R10, R10, -0x326172a9, RZ ;  /* 0xcd9e8d570a0a7825 */ /* 0x000fe200078e00ff */
[----:B----4-:R-:W-:-:S03]  /*11bb0*/  LOP3.LUT R3, R150, UR29, R3, 0x96, !PT ;  /* 0x0000001d96037c12 */ /* 0x010fc6000f8e9603 */
[----:B------:R-:W-:-:S04]  /*11bc0*/  IMAD.WIDE.U32 R8, R8, -0x2daee0ad, RZ ;  /* 0xd2511f5308087825 */ /* 0x000fc800078e00ff */
[----:B------:R-:W-:-:S04]  /*11bd0*/  IMAD.WIDE.U32 R16, R3, -0x326172a9, RZ ;  /* 0xcd9e8d5703107825 */ /* 0x000fc800078e00ff */
[----:B------:R-:W-:Y:S01]  /*11be0*/  IMAD.WIDE.U32 R2, R2, -0x2daee0ad, RZ ;  /* 0xd2511f5302027825 */ /* 0x000fe200078e00ff */
[----:B------:R-:W-:Y:S02]  /*11bf0*/  LOP3.LUT R5, R138, UR28, R17, 0x96, !PT ;  /* 0x0000001c8a057c12 */ /* 0x000fe4000f8e9611 */
[----:B------:R-:W-:Y:S02]  /*11c00*/  LOP3.LUT R6, R16, UR24, R11, 0x96, !PT ;  /* 0x0000001810067c12 */ /* 0x000fe4000f8e960b */
[----:B------:R-:W-:Y:S01]  /*11c10*/  LOP3.LUT R3, R150, UR29, R3, 0x96, !PT ;  /* 0x0000001d96037c12 */ /* 0x000fe2000f8e9603 */
[----:B------:R-:W-:-:S04]  /*11c20*/  IMAD.WIDE.U32 R16, R5, -0x2daee0ad, RZ ;  /* 0xd2511f5305107825 */ /* 0x000fc800078e00ff */
[----:B------:R-:W-:Y:S01]  /*11c30*/  IMAD.WIDE.U32 R18, R6, -0x2daee0ad, RZ ;  /* 0xd2511f5306127825 */ /* 0x000fe200078e00ff */
[----:B------:R-:W-:Y:S02]  /*11c40*/  LOP3.LUT R4, R4, UR13, R17, 0x96, !PT ;  /* 0x0000000d04047c12 */ /* 0x000fe4000f8e9611 */
[----:B------:R-:W-:Y:S01]  /*11c50*/  LOP3.LUT R6, R2, UR25, R9, 0x96, !PT ;  /* 0x0000001902067c12 */ /* 0x000fe2000f8e9609 */
[----:B------:R-:W-:Y:S01]  /*11c60*/  FMUL.FTZ R2, R205, UR32 ;  /* 0x00000020cd027c20 */ /* 0x000fe20008410000 */
[----:B------:R-:W-:Y:S01]  /*11c70*/  LOP3.LUT R0, R16, UR11, R19, 0x96, !PT ;  /* 0x0000000b10007c12 */ /* 0x000fe2000f8e9613 */
[----:B------:R-:W-:-:S03]  /*11c80*/  IMAD.WIDE.U32 R16, R3, -0x326172a9, RZ ;  /* 0xcd9e8d5703107825 */ /* 0x000fc600078e00ff */
[----:B------:R-:W-:Y:S01]  /*11c90*/  FSEL R2, R2, RZ, P5 ;  /* 0x000000ff02027208 */ /* 0x000fe20002800000 */
[----:B------:R-:W-:Y:S01]  /*11ca0*/  IMAD.WIDE.U32 R4, R4, -0x326172a9, RZ ;  /* 0xcd9e8d5704047825 */ /* 0x000fe200078e00ff */
[----:B------:R-:W-:-:S03]  /*11cb0*/  LOP3.LUT R3, R138, UR28, R17, 0x96, !PT ;  /* 0x0000001c8a037c12 */ /* 0x000fc6000f8e9611 */
[----:B------:R-:W-:Y:S01]  /*11cc0*/  IMAD.WIDE.U32 R164, R0, -0x326172a9, RZ ;  /* 0xcd9e8d5700a47825 */ /* 0x000fe200078e00ff */
[----:B------:R-:W-:-:S03]  /*11cd0*/  LOP3.LUT R10, R10, UR12, R5, 0x96, !PT ;  /* 0x0000000c0a0a7c12 */ /* 0x000fc6000f8e9605 */
[----:B------:R-:W-:Y:S01]  /*11ce0*/  IMAD.WIDE.U32 R6, R6, -0x326172a9, RZ ;  /* 0xcd9e8d5706067825 */ /* 0x000fe200078e00ff */
[----:B------:R-:W-:-:S03]  /*11cf0*/  LOP3.LUT R35, R4, UR10, R165, 0x96, !PT ;  /* 0x0000000a04237c12 */ /* 0x000fc6000f8e96a5 */
[----:B------:R-:W-:Y:S01]  /*11d00*/  FFMA.FTZ R4, R43, UR32, -R2 ;  /* 0x000000202b047c23 */ /* 0x000fe20008010802 */
[----:B------:R-:W-:Y:S01]  /*11d10*/  IMAD.WIDE.U32 R12, R3, -0x2daee0ad, RZ ;  /* 0xd2511f53030c7825 */ /* 0x000fe200078e00ff */
[----:B------:R-:W-:-:S03]  /*11d20*/  LOP3.LUT R0, R35, 0xffff, RZ, 0xc0, !PT ;  /* 0x0000ffff23007812 */ /* 0x000fc600078ec0ff */
[----:B------:R-:W-:Y:S01]  /*11d30*/  FFMA.FTZ R3, R108, UR32, -R2 ;  /* 0x000000206c037c23 */ /* 0x000fe20008010802 */
[----:B------:R-:W-:Y:S01]  /*11d40*/  LOP3.LUT R9, R16, UR24, R7, 0x96, !PT ;  /* 0x0000001810097c12 */ /* 0x000fe2000f8e9607 */
[----:B------:R-:W-:Y:S01]  /*11d50*/  FMUL.FTZ R7, R206, UR32 ;  /* 0x00000020ce077c20 */ /* 0x000fe20008410000 */
[----:B------:R-:W-:Y:S01]  /*11d60*/  SHF.R.U32.HI R0, RZ, 0x8, R0 ;  /* 0x00000008ff007819 */ /* 0x000fe20000011600 */
[----:B------:R2:W-:Y:S01]  /*11d70*/  MUFU.EX2 R19, R4 ;  /* 0x0000000400137308 */ /* 0x0005e20000000800 */
[----:B------:R-:W-:Y:S01]  /*11d80*/  LOP3.LUT R8, R8, UR13, R13, 0x96, !PT ;  /* 0x0000000d08087c12 */ /* 0x000fe2000f8e960d */
[----:B------:R-:W-:Y:S02]  /*11d90*/  IMAD.WIDE.U32 R16, R9, -0x2daee0ad, RZ ;  /* 0xd2511f5309107825 */ /* 0x000fe400078e00ff */
[----:B-1----:R1:W3:Y:S02]  /*11da0*/  MUFU.EX2 R26, R3 ;  /* 0x00000003001a7308 */ /* 0x0022e40000000800 */
[----:B------:R-:W-:-:S05]  /*11db0*/  IMAD.WIDE.U32 R32, R10, -0x2daee0ad, RZ ;  /* 0xd2511f530a207825 */ /* 0x000fca00078e00ff */
[----:B------:R-:W-:Y:S02]  /*11dc0*/  LOP3.LUT R80, R18, UR9, R33, 0x96, !PT ;  /* 0x0000000912507c12 */ /* 0x000fe4000f8e9621 */
[----:B--2---:R-:W-:Y:S02]  /*11dd0*/  LOP3.LUT R4, R35, 0xff, RZ, 0xc0, !PT ;  /* 0x000000ff23047812 */ /* 0x004fe400078ec0ff */
[----:B-1----:R-:W-:Y:S02]  /*11de0*/  LOP3.LUT R3, R0, 0xffff, RZ, 0xc0, !PT ;  /* 0x0000ffff00037812 */ /* 0x002fe400078ec0ff */
[----:B------:R-:W-:Y:S02]  /*11df0*/  FSEL R0, R7, RZ, P4 ;  /* 0x000000ff07007208 */ /* 0x000fe40002000000 */
[----:B------:R-:W-:Y:S02]  /*11e00*/  LOP3.LUT R7, R12, UR11, R17, 0x96, !PT ;  /* 0x0000000b0c077c12 */ /* 0x000fe4000f8e9611 */
[----:B------:R-:W-:Y:S01]  /*11e10*/  ISETP.LE.U32.AND P0, PT, R4, UR6, PT ;  /* 0x0000000604007c0c */ /* 0x000fe2000bf03070 */
[----:B------:R-:W-:Y:S01]  /*11e20*/  IMAD.WIDE.U32 R4, R8, -0x326172a9, RZ ;  /* 0xcd9e8d5708047825 */ /* 0x000fe200078e00ff */
[----:B------:R-:W-:-:S03]  /*11e30*/  ISETP.LE.U32.AND P1, PT, R3, UR6, PT ;  /* 0x0000000603007c0c */ /* 0x000fc6000bf23070 */
[----:B------:R-:W-:Y:S01]  /*11e40*/  FFMA.FTZ R3, R109, UR32, -R0 ;  /* 0x000000206d037c23 */ /* 0x000fe20008010800 */
[----:B------:R-:W-:-:S04]  /*11e50*/  IMAD.WIDE.U32 R30, R7, -0x326172a9, RZ ;  /* 0xcd9e8d57071e7825 */ /* 0x000fc800078e00ff */
[----:B------:R-:W-:Y:S01]  /*11e60*/  FFMA.FTZ R7, R110, UR32, -R0 ;  /* 0x000000206e077c23 */ /* 0x000fe20008010800 */
[----:B------:R3:W-:Y:S01]  /*11e70*/  MUFU.EX2 R14, R3 ;  /* 0x00000003000e7308 */ /* 0x0007e20000000800 */
[--C-:B------:R-:W-:Y:S01]  /*11e80*/  LOP3.LUT R13, R6, UR12, R5.reuse, 0x96, !PT ;  /* 0x0000000c060d7c12 */ /* 0x100fe2000f8e9605 */
[----:B------:R-:W-:Y:S01]  /*11e90*/  IMAD.MOV.U32 R6, RZ, RZ, R30 ;  /* 0x000000ffff067224 */ /* 0x000fe200078e001e */
[----:B------:R-:W-:Y:S01]  /*11ea0*/  PRMT R5, R35, 0x7632, R5 ;  /* 0x0000763223057816 */ /* 0x000fe20000000005 */
[----:B------:R-:W1:Y:S01]  /*11eb0*/  MUFU.EX2 R203, R7 ;  /* 0x0000000700cb7308 */ /* 0x000e620000000800 */
[----:B------:R-:W-:Y:S01]  /*11ec0*/  LOP3.LUT R91, R4, UR10, R31, 0x96, !PT ;  /* 0x0000000a045b7c12 */ /* 0x000fe2000f8e961f */
[----:B------:R-:W-:Y:S01]  /*11ed0*/  STL.64 [R1+0x80], R30 ;  /* 0x0000801e01007387 */ /* 0x000fe20000100a00 */
[----:B------:R-:W-:Y:S01]  /*11ee0*/  LOP3.LUT R4, R5, 0xff, RZ, 0xc0, !PT ;  /* 0x000000ff05047812 */ /* 0x000fe200078ec0ff */
[----:B------:R-:W-:Y:S02]  /*11ef0*/  IMAD.MOV.U32 R5, RZ, RZ, R164 ;  /* 0x000000ffff057224 */ /* 0x000fe400078e00a4 */
[----:B------:R-:W-:Y:S01]  /*11f00*/  STL [R1+0x3e4], R35 ;  /* 0x0003e42301007387 */ /* 0x000fe20000100800 */
[----:B------:R-:W-:-:S02]  /*11f10*/  ISETP.LE.U32.AND P3, PT, R4, UR6, PT ;  /* 0x0000000604007c0c */ /* 0x000fc4000bf63070 */
[----:B---3--:R-:W-:-:S04]  /*11f20*/  F2FP.BF16.F32.PACK_AB R3, R26, R19 ;  /* 0x000000131a03723e */ /* 0x008fc800000010ff */
[C---:B------:R-:W-:Y:S02]  /*11f30*/  PRMT R114, R3.reuse, 0x7610, R114 ;  /* 0x0000761003727816 */ /* 0x040fe40000000072 */
[----:B------:R-:W-:Y:S02]  /*11f40*/  PRMT R113, R3, 0x7632, R113 ;  /* 0x0000763203717816 */ /* 0x000fe40000000071 */
[----:B------:R-:W-:Y:S01]  /*11f50*/  SHF.R.U32.HI R3, RZ, 0x18, R35 ;  /* 0x00000018ff037819 */ /* 0x000fe20000011623 */
[----:B------:R-:W-:Y:S01]  /*11f60*/  @!P0 HFMA2.BF16_V2 R15, -RZ.H0_H0, RZ.H0_H0, -R114.H0_H0 ;  /* 0x200000ffff0f8231 */ /* 0x000fe20000340972 */
[----:B------:R-:W-:Y:S01]  /*11f70*/  PRMT R168, R114, 0x5410, R113 ;  /* 0x0000541072a87816 */ /* 0x000fe20000000071 */
[----:B------:R-:W-:Y:S01]  /*11f80*/  @!P1 HFMA2.BF16_V2 R20, -RZ.H0_H0, RZ.H0_H0, -R113.H0_H0 ;  /* 0x200000ffff149231 */ /* 0x000fe20000340971 */
[----:B------:R-:W-:Y:S02]  /*11f90*/  ISETP.LE.U32.AND P2, PT, R3, UR6, PT ;  /* 0x0000000603007c0c */ /* 0x000fe4000bf43070 */
[----:B------:R-:W-:Y:S01]  /*11fa0*/  LOP3.LUT R3, R5, 0xff, RZ, 0xc0, !PT ;  /* 0x000000ff05037812 */ /* 0x000fe200078ec0ff */
[----:B------:R-:W-:Y:S01]  /*11fb0*/  FFMA.FTZ R5, R76, UR32, -R2 ;  /* 0x000000204c057c23 */ /* 0x000fe20008010802 */
[----:B------:R-:W-:-:S02]  /*11fc0*/  @!P0 PRMT R114, R15, 0x5410, RZ ;  /* 0x000054100f728816 */ /* 0x000fc400000000ff */
[----:B------:R-:W-:Y:S01]  /*11fd0*/  ISETP.LE.U32.AND P0, PT, R3, UR6, PT ;  /* 0x0000000603007c0c */ /* 0x000fe2000bf03070 */
[----:B------:R-:W-:Y:S01]  /*11fe0*/  FFMA.FTZ R3, R77, UR32, -R2 ;  /* 0x000000204d037c23 */ /* 0x000fe20008010802 */
[----:B-1----:R-:W-:Y:S01]  /*11ff0*/  F2FP.BF16.F32.PACK_AB R4, R203, R14 ;  /* 0x0000000ecb04723e */ /* 0x002fe200000010ff */
[----:B------:R-:W-:Y:S01]  /*12000*/  MUFU.EX2 R202, R5 ;  /* 0x0000000500ca7308 */ /* 0x000fe20000000800 */
[----:B------:R-:W-:Y:S01]  /*12010*/  @!P1 PRMT R113, R20, 0x5410, RZ ;  /* 0x0000541014719816 */ /* 0x000fe200000000ff */
[----:B------:R1:W-:Y:S01]  /*12020*/  STL [R1+0x3e8], R114 ;  /* 0x0003e87201007387 */ /* 0x0003e20000100800 */
[C---:B------:R-:W-:Y:S01]  /*12030*/  PRMT R99, R4.reuse, 0x7632, R99 ;  /* 0x0000763204637816 */ /* 0x040fe20000000063 */
[----:B------:R2:W3:Y:S01]  /*12040*/  MUFU.EX2 R148, R3 ;  /* 0x0000000300947308 */ /* 0x0004e20000000800 */
[----:B------:R-:W-:Y:S01]  /*12050*/  PRMT R112, R4, 0x7610, R112 ;  /* 0x0000761004707816 */ /* 0x000fe20000000070 */
[----:B------:R-:W-:Y:S01]  /*12060*/  STL [R1+0x3ec], R113 ;  /* 0x0003ec7101007387 */ /* 0x000fe20000100800 */
[----:B------:R-:W-:Y:S01]  /*12070*/  LOP3.LUT R4, R6, 0xff, RZ, 0xc0, !PT ;  /* 0x000000ff06047812 */ /* 0x000fe200078ec0ff */
[----:B------:R-:W-:Y:S01]  /*12080*/  @!P2 HFMA2.BF16_V2 R21, -RZ.H0_H0, RZ.H0_H0, -R99.H0_H0 ;  /* 0x200000ffff15a231 */ /* 0x000fe20000340963 */
[----:B------:R-:W-:Y:S01]  /*12090*/  PRMT R152, R112, 0x5410, R99 ;  /* 0x0000541070987816 */ /* 0x000fe20000000063 */
[----:B------:R-:W-:Y:S01]  /*120a0*/  @!P3 HFMA2.BF16_V2 R22, -RZ.H0_H0, RZ.H0_H0, -R112.H0_H0 ;  /* 0x200000ffff16b231 */ /* 0x000fe20000340970 */
[----:B------:R-:W-:-:S02]  /*120b0*/  ISETP.LE.U32.AND P1, PT, R4, UR6, PT ;  /* 0x0000000604007c0c */ /* 0x000fc4000bf23070 */
[----:B------:R-:W-:Y:S02]  /*120c0*/  @!P2 PRMT R99, R21, 0x5410, RZ ;  /* 0x000054101563a816 */ /* 0x000fe400000000ff */
[----:B------:R-:W-:Y:S02]  /*120d0*/  PRMT R4, R164, 0x7771, RZ ;  /* 0x00007771a4047816 */ /* 0x000fe400000000ff */
[----:B------:R-:W-:Y:S02]  /*120e0*/  @!P3 PRMT R112, R22, 0x5410, RZ ;  /* 0x000054101670b816 */ /* 0x000fe400000000ff */
[----:B--2---:R-:W-:Y:S02]  /*120f0*/  PRMT R3, R164, 0x7772, RZ ;  /* 0x00007772a4037816 */ /* 0x004fe400000000ff */
[----:B------:R-:W-:Y:S01]  /*12100*/  ISETP.GT.U32.AND P3, PT, R4, UR6, PT ;  /* 0x0000000604007c0c */ /* 0x000fe2000bf64070 */
[----:B------:R-:W-:Y:S01]  /*12110*/  FFMA.FTZ R4, R79, UR32, -R0 ;  /* 0x000000204f047c23 */ /* 0x000fe20008010800 */
[----:B------:R-:W-:Y:S01]  /*12120*/  ISETP.GT.U32.AND P2, PT, R3, UR6, PT ;  /* 0x0000000603007c0c */ /* 0x000fe2000bf44070 */
[----:B------:R-:W-:Y:S01]  /*12130*/  FFMA.FTZ R6, R81, UR32, -R2 ;  /* 0x0000002051067c23 */ /* 0x000fe20008010802 */
[----:B---3--:R-:W-:Y:S01]  /*12140*/  F2FP.BF16.F32.PACK_AB R3, R148, R202 ;  /* 0x000000ca9403723e */ /* 0x008fe200000010ff */
[----:B------:R2:W-:Y:S01]  /*12150*/  MUFU.EX2 R183, R4 ;  /* 0x0000000400b77308 */ /* 0x0005e20000000800 */
[----:B------:R-:W-:Y:S02]  /*12160*/  STL [R1+0x3f0], R112 ;  /* 0x0003f07001007387 */ /* 0x000fe40000100800 */
[----:B------:R-:W-:-:S02]  /*12170*/  PRMT R98, R3, 0x7610, R98 ;  /* 0x0000761003627816 */ /* 0x000fc40000000062 */
[----:B------:R-:W-:Y:S01]  /*12180*/  PRMT R97, R3, 0x7632, R97 ;  /* 0x0000763203617816 */ /* 0x000fe20000000061 */
[----:B------:R-:W-:Y:S01]  /*12190*/  FFMA.FTZ R3, R78, UR32, -R0 ;  /* 0x000000204e037c23 */ /* 0x000fe20008010800 */
[----:B------:R-:W-:Y:S01]  /*121a0*/  MUFU.EX2 R180, R6 ;  /* 0x0000000600b47308 */ /* 0x000fe20000000800 */
[----:B------:R-:W-:Y:S01]  /*121b0*/  @!P0 HFMA2.BF16_V2 R24, -RZ.H0_H0, RZ.H0_H0, -R98.H0_H0 ;  /* 0x200000ffff188231 */ /* 0x000fe20000340962 */
[----:B------:R-:W-:Y:S01]  /*121c0*/  PRMT R171, R98, 0x5410, R97 ;  /* 0x0000541062ab7816 */ /* 0x000fe20000000061 */
[----:B------:R-:W-:Y:S01]  /*121d0*/  @P3 HFMA2.BF16_V2 R23, -RZ.H0_H0, RZ.H0_H0, -R97.H0_H0 ;  /* 0x200000ffff173231 */ /* 0x000fe20000340961 */
[----:B------:R3:W4:Y:S01]  /*121e0*/  MUFU.EX2 R201, R3 ;  /* 0x0000000300c97308 */ /* 0x0007220000000800 */
[----:B------:R-:W-:Y:S01]  /*121f0*/  STL [R1+0x3f4], R99 ;  /* 0x0003f46301007387 */ /* 0x000fe20000100800 */
[----:B------:R-:W-:Y:S02]  /*12200*/  @!P0 PRMT R98, R24, 0x5410, RZ ;  /* 0x0000541018628816 */ /* 0x000fe400000000ff */
[----:B------:R-:W-:-:S02]  /*12210*/  @P3 PRMT R97, R23, 0x5410, RZ ;  /* 0x0000541017613816 */ /* 0x000fc400000000ff */
[----:B--2---:R-:W-:Y:S01]  /*12220*/  PRMT R4, R164, 0x7773, RZ ;  /* 0x00007773a4047816 */ /* 0x004fe200000000ff */
[----:B------:R-:W-:Y:S03]  /*12230*/  STL [R1+0x400], R98 ;  /* 0x0004006201007387 */ /* 0x000fe60000100800 */
[----:B------:R-:W-:Y:S01]  /*12240*/  ISETP.GT.U32.AND P0, PT, R4, UR6, PT ;  /* 0x0000000604007c0c */ /* 0x000fe2000bf04070 */
[----:B------:R-:W-:Y:S01]  /*12250*/  FFMA.FTZ R4, R116, UR32, -R2 ;  /* 0x0000002074047c23 */ /* 0x000fe20008010802 */
[----:B---3--:R-:W-:-:S03]  /*12260*/  IMAD.MOV.U32 R3, RZ, RZ, R32 ;  /* 0x000000ffff037224 */ /* 0x008fc600078e0020 */
[----:B------:R2:W-:Y:S02]  /*12270*/  MUFU.EX2 R200, R4 ;  /* 0x0000000400c87308 */ /* 0x0005e40000000800 */
[----:B------:R-:W-:-:S04]  /*12280*/  LOP3.LUT R3, R3, 0xff, RZ, 0xc0, !PT ;  /* 0x000000ff03037812 */ /* 0x000fc800078ec0ff */
[----:B------:R-:W-:Y:S02]  /*12290*/  ISETP.LE.U32.AND P3, PT, R3, UR6, PT ;  /* 0x0000000603007c0c */ /* 0x000fe4000bf63070 */
[----:B----4-:R-:W-:-:S04]  /*122a0*/  F2FP.BF16.F32.PACK_AB R3, R201, R183 ;  /* 0x000000b7c903723e */ /* 0x010fc800000010ff */
[C---:B------:R-:W-:Y:S02]  /*122b0*/  PRMT R96, R3.reuse, 0x7610, R96 ;  /* 0x0000761003607816 */ /* 0x040fe40000000060 */
[----:B------:R-:W-:Y:S01]  /*122c0*/  PRMT R249, R3, 0x7632, R249 ;  /* 0x0000763203f97816 */ /* 0x000fe200000000f9 */
[----:B------:R-:W-:Y:S01]  /*122d0*/  FFMA.FTZ R3, R111, UR32, -R2 ;  /* 0x000000206f037c23 */ /* 0x000fe20008010802 */
[----:B--2---:R-:W-:Y:S01]  /*122e0*/  LOP3.LUT R4, R80, 0xff, RZ, 0xc0, !PT ;  /* 0x000000ff50047812 */ /* 0x004fe200078ec0ff */
[----:B------:R-:W-:Y:S01]  /*122f0*/  @P2 HFMA2.BF16_V2 R25, -RZ.H0_H0, RZ.H0_H0, -R96.H0_H0 ;  /* 0x200000ffff192231 */ /* 0x000fe20000340960 */
[----:B------:R-:W-:Y:S01]  /*12300*/  PRMT R153, R96, 0x5410, R249 ;  /* 0x0000541060997816 */ /* 0x000fe200000000f9 */
[----:B------:R2:W3:Y:S01]  /*12310*/  MUFU.EX2 R149, R3 ;  /* 0x0000000300957308 */ /* 0x0004e20000000800 */
[----:B------:R-:W-:Y:S02]  /*12320*/  @P0 HFMA2.BF16_V2 R28, -RZ.H0_H0, RZ.H0_H0, -R249.H0_H0 ;  /* 0x200000ffff1c0231 */ /* 0x000fe400003409f9 */
[----:B------:R-:W-:-:S02]  /*12330*/  @P2 PRMT R96, R25, 0x5410, RZ ;  /* 0x0000541019602816 */ /* 0x000fc400000000ff */
[----:B------:R-:W-:Y:S02]  /*12340*/  ISETP.LE.U32.AND P2, PT, R4, UR6, PT ;  /* 0x0000000604007c0c */ /* 0x000fe4000bf43070 */
[----:B--2---:R-:W-:Y:S01]  /*12350*/  LOP3.LUT R3, R80, 0xffff, RZ, 0xc0, !PT ;  /* 0x0000ffff50037812 */ /* 0x004fe200078ec0ff */
[----:B------:R2:W-:Y:S03]  /*12360*/  STL.64 [R1+0x3f8], R96 ;  /* 0x0003f86001007387 */ /* 0x0005e60000100a00 */
[----:B------:R-:W-:-:S04]  /*12370*/  SHF.R.U32.HI R3, RZ, 0x8, R3 ;  /* 0x00000008ff037819 */ /* 0x000fc80000011603 */
[----:B------:R-:W-:Y:S02]  /*12380*/  LOP3.LUT R3, R3, 0xffff, RZ, 0xc0, !PT ;  /* 0x0000ffff03037812 */ /* 0x000fe400078ec0ff */
[----:B------:R-:W-:Y:S02]  /*12390*/  @P0 PRMT R249, R28, 0x5410, RZ ;  /* 0x000054101cf90816 */ /* 0x000fe400000000ff */
[----:B------:R-:W-:Y:S02]  /*123a0*/  ISETP.LE.U32.AND P0, PT, R3, UR6, PT ;  /* 0x0000000603007c0c */ /* 0x000fe4000bf03070 */
[----:B---3--:R-:W-:-:S04]  /*123b0*/  F2FP.BF16.F32.PACK_AB R3, R149, R200 ;  /* 0x000000c89503723e */ /* 0x008fc800000010ff */
[C---:B------:R-:W-:Y:S02]  /*123c0*/  PRMT R248, R3.reuse, 0x7610, R248 ;  /* 0x0000761003f87816 */ /* 0x040fe400000000f8 */
[----:B------:R-:W-:Y:S02]  /*123d0*/  PRMT R239, R3, 0x7632, R239 ;  /* 0x0000763203ef7816 */ /* 0x000fe400000000ef */
[----:B------:R-:W-:Y:S01]  /*123e0*/  PRMT R3, R80, 0x7632, R3 ;  /* 0x0000763250037816 */ /* 0x000fe20000000003 */
[----:B------:R-:W-:Y:S01]  /*123f0*/  @!P2 HFMA2.BF16_V2 R29, -RZ.H0_H0, RZ.H0_H0, -R248.H0_H0 ;  /* 0x200000ffff1da231 */ /* 0x000fe200003409f8 */
[----:B-1----:R-:W-:Y:S02]  /*12400*/  PRMT R114, R248, 0x5410, R239 ;  /* 0x00005410f8727816 */ /* 0x002fe400000000ef */
[----:B------:R-:W-:Y:S02]  /*12410*/  LOP3.LUT R3, R3, 0xff, RZ, 0xc0, !PT ;  /* 0x000000ff03037812 */ /* 0x000fe400078ec0ff */
[----:B------:R-:W-:Y:S01]  /*12420*/  @!P2 PRMT R248, R29, 0x5410, RZ ;  /* 0x000054101df8a816 */ /* 0x000fe200000000ff */
[--C-:B------:R-:W-:Y:S01]  /*12430*/  FFMA.FTZ R4, R118, UR32, -R0.reuse ;  /* 0x0000002076047c23 */ /* 0x100fe20008010800 */
[----:B------:R-:W-:Y:S01]  /*12440*/  ISETP.LE.U32.AND P2, PT, R3, UR6, PT ;  /* 0x0000000603007c0c */ /* 0x000fe2000bf43070 */
[--C-:B------:R-:W-:Y:S01]  /*12450*/  FFMA.FTZ R3, R117, UR32, -R0.reuse ;  /* 0x0000002075037c23 */ /* 0x100fe20008010800 */
[----:B------:R-:W-:Y:S01]  /*12460*/  @!P0 HFMA2.BF16_V2 R34, -RZ.H0_H0, RZ.H0_H0, -R239.H0_H0 ;  /* 0x200000ffff228231 */ /* 0x000fe200003409ef */
[----:B------:R-:W-:Y:S01]  /*12470*/  MUFU.EX2 R108, R4 ;  /* 0x00000004006c7308 */ /* 0x000fe20000000800 */
[----:B--2---:R-:W2:Y:S03]  /*12480*/  LDL.LU.64 R96, [R1+0x80] ;  /* 0x0000800001607983 */ /* 0x004ea60000300a00 */
[----:B------:R1:W3:Y:S01]  /*12490*/  MUFU.EX2 R182, R3 ;  /* 0x0000000300b67308 */ /* 0x0002e20000000800 */
[----:B------:R-:W-:Y:S01]  /*124a0*/  @!P0 PRMT R239, R34, 0x5410, RZ ;  /* 0x0000541022ef8816 */ /* 0x000fe200000000ff */
        /* <DEDUP_REMOVED lines=12> */
[----:B-1----:R-:W-:Y:S01]  /*12570*/  SHF.R.U32.HI R3, RZ, 0x18, R80 ;  /* 0x00000018ff037819 */ /* 0x002fe20000011650 */
[--C-:B------:R-:W-:Y:S01]  /*12580*/  FFMA.FTZ R159, R185, UR32, -R0.reuse ;  /* 0x00000020b99f7c23 */ /* 0x100fe20008010800 */
[----:B---3--:R-:W-:Y:S01]  /*12590*/  F2FP.BF16.F32.PACK_AB R5, R182, R108 ;  /* 0x0000006cb605723e */ /* 0x008fe200000010ff */
[--C-:B------:R-:W-:Y:S01]  /*125a0*/  FFMA.FTZ R27, R53, UR32, -R0.reuse ;  /* 0x00000020351b7c23 */ /* 0x100fe20008010800 */
[----:B------:R-:W-:Y:S01]  /*125b0*/  ISETP.LE.U32.AND P0, PT, R3, UR6, PT ;  /* 0x0000000603007c0c */ /* 0x000fe2000bf03070 */
[--C-:B------:R-:W-:Y:S01]  /*125c0*/  FFMA.FTZ R99, R52, UR32, -R0.reuse ;  /* 0x0000002034637c23 */ /* 0x100fe20008010800 */
[----:B------:R-:W-:Y:S01]  /*125d0*/  FMNMX3.FTZ R3, R135, R130, R127, !PT ;  /* 0x0000008287037276 */ /* 0x000fe2000781007f */
[----:B------:R-:W-:Y:S01]  /*125e0*/  FFMA.FTZ R35, R179, UR32, -R0 ;  /* 0x00000020b3237c23 */ /* 0x000fe20008010800 */
[----:B------:R-:W-:Y:S01]  /*125f0*/  PRMT R234, R5, 0x7610, R234 ;  /* 0x0000761005ea7816 */ /* 0x000fe200000000ea */
[----:B------:R-:W-:Y:S01]  /*12600*/  FFMA.FTZ R142, R178, UR32, -R0 ;  /* 0x00000020b28e7c23 */ /* 0x000fe20008010800 */
[----:B------:R-:W-:Y:S01]  /*12610*/  FMNMX3.FTZ R4, R3, R173, R133, !PT ;  /* 0x000000ad03047276 */ /* 0x000fe20007810085 */
[----:B------:R-:W-:Y:S01]  /*12620*/  FFMA.FTZ R3, R82, UR32, -R2 ;  /* 0x0000002052037c23 */ /* 0x000fe20008010802 */
[----:B------:R-:W-:Y:S01]  /*12630*/  PRMT R231, R5, 0x7632, R231 ;  /* 0x0000763205e77816 */ /* 0x000fe200000000e7 */
[----:B------:R-:W-:-:S02]  /*12640*/  @!P2 HFMA2.BF16_V2 R37, -RZ.H0_H0, RZ.H0_H0, -R234.H0_H0 ;  /* 0x200000ffff25a231 */ /* 0x000fc400003409ea */
[--C-:B------:R-:W-:Y:S01]  /*12650*/  FFMA.FTZ R5, R119, UR32, -R0.reuse ;  /* 0x0000002077057c23 */ /* 0x100fe20008010800 */
[----:B------:R1:W3:Y:S01]  /*12660*/  MUFU.EX2 R181, R3 ;  /* 0x0000000300b57308 */ /* 0x0002e20000000800 */
[----:B------:R-:W-:Y:S01]  /*12670*/  PRMT R7, R234, 0x5410, R231 ;  /* 0x00005410ea077816 */ /* 0x000fe200000000e7 */
[----:B------:R-:W-:Y:S01]  /*12680*/  @!P0 HFMA2.BF16_V2 R36, -RZ.H0_H0, RZ.H0_H0, -R231.H0_H0 ;  /* 0x200000ffff248231 */ /* 0x000fe200003409e7 */
[----:B------:R-:W-:Y:S01]  /*12690*/  @!P2 PRMT R234, R37, 0x5410, RZ ;  /* 0x0000541025eaa816 */ /* 0x000fe200000000ff */
[----:B------:R-:W-:Y:S01]  /*126a0*/  FFMA.FTZ R98, R41, UR32, -R0 ;  /* 0x0000002029627c23 */ /* 0x000fe20008010800 */
[----:B------:R-:W-:Y:S02]  /*126b0*/  STL [R1+0x404], R249 ;  /* 0x000404f901007387 */ /* 0x000fe40000100800 */
[----:B------:R-:W-:Y:S01]  /*126c0*/  @!P0 PRMT R231, R36, 0x5410, RZ ;  /* 0x0000541024e78816 */ /* 0x000fe200000000ff */
[----:B------:R-:W-:Y:S01]  /*126d0*/  MUFU.EX2 R24, R5 ;  /* 0x0000000500187308 */ /* 0x000fe20000000800 */
[----:B------:R-:W-:-:S02]  /*126e0*/  IMAD.MOV.U32 R36, RZ, RZ, R7 ;  /* 0x000000ffff247224 */ /* 0x000fc400078e0007 */
[----:B------:R-:W-:Y:S01]  /*126f0*/  FFMA.FTZ R34, R190, UR32, -R0 ;  /* 0x00000020be227c23 */ /* 0x000fe20008010800 */
[----:B------:R-:W-:Y:S01]  /*12700*/  STL [R1+0x3c8], R248 ;  /* 0x0003c8f801007387 */ /* 0x000fe20000100800 */
[----:B-1----:R-:W-:-:S03]  /*12710*/  FMNMX3.FTZ R3, R4, R129, R126, !PT ;  /* 0x0000008104037276 */ /* 0x002fc6000781007e */
[----:B------:R-:W-:Y:S01]  /*12720*/  STL [R1+0x3cc], R239 ;  /* 0x0003ccef01007387 */ /* 0x000fe20000100800 */
[----:B------:R-:W-:-:S03]  /*12730*/  FMNMX3.FTZ R3, R3, R124, R122, !PT ;  /* 0x0000007c03037276 */ /* 0x000fc6000781007a */
[----:B------:R-:W-:Y:S01]  /*12740*/  STL [R1+0x408], R80 ;  /* 0x0004085001007387 */ /* 0x000fe20000100800 */
[----:B------:R-:W-:-:S03]  /*12750*/  FMNMX3.FTZ R4, R3, R107, R105, !PT ;  /* 0x0000006b03047276 */ /* 0x000fc60007810069 */
[----:B------:R-:W-:Y:S01]  /*12760*/  STL [R1+0x3bc], R234 ;  /* 0x0003bcea01007387 */ /* 0x000fe20000100800 */
[----:B------:R-:W-:-:S03]  /*12770*/  PRMT R3, R32, 0x7771, RZ ;  /* 0x0000777120037816 */ /* 0x000fc600000000ff */
[----:B------:R-:W-:Y:S01]  /*12780*/  STL [R1+0x3d0], R231 ;  /* 0x0003d0e701007387 */ /* 0x000fe20000100800 */
[----:B------:R-:W-:Y:S02]  /*12790*/  ISETP.GT.U32.AND P2, PT, R3, UR6, PT ;  /* 0x0000000603007c0c */ /* 0x000fe4000bf44070 */
[----:B------:R-:W-:Y:S02]  /*127a0*/  FMNMX3.FTZ R3, R4, R103, R101, !PT ;  /* 0x0000006704037276 */ /* 0x000fe40007810065 */
[----:B---3--:R-:W-:Y:S02]  /*127b0*/  F2FP.BF16.F32.PACK_AB R4, R180, R181 ;  /* 0x000000b5b404723e */ /* 0x008fe400000010ff */
[----:B------:R-:W-:Y:S02]  /*127c0*/  FMNMX3.FTZ R3, R3, R95, R93, !PT ;  /* 0x0000005f03037276 */ /* 0x000fe4000781005d */
[----:B------:R-:W-:Y:S02]  /*127d0*/  PRMT R228, R4, 0x7610, R228 ;  /* 0x0000761004e47816 */ /* 0x000fe400000000e4 */
[----:B------:R-:W-:-:S02]  /*127e0*/  FMNMX3.FTZ R3, R3, R92, R89, !PT ;  /* 0x0000005c03037276 */ /* 0x000fc40007810059 */
[----:B------:R-:W-:Y:S01]  /*127f0*/  PRMT R227, R4, 0x7632, R227 ;  /* 0x0000763204e37816 */ /* 0x000fe200000000e3 */
[----:B------:R-:W-:Y:S01]  /*12800*/  @!P3 HFMA2.BF16_V2 R39, -RZ.H0_H0, RZ.H0_H0, -R228.H0_H0 ;  /* 0x200000ffff27b231 */ /* 0x000fe200003409e4 */
[----:B------:R-:W-:Y:S02]  /*12810*/  FMNMX3.FTZ R4, R3, R88, R75, !PT ;  /* 0x0000005803047276 */ /* 0x000fe4000781004b */
[----:B------:R-:W-:Y:S01]  /*12820*/  PRMT R3, R91, 0x7632, R3 ;  /* 0x000076325b037816 */ /* 0x000fe20000000003 */
[----:B------:R-:W-:Y:S01]  /*12830*/  @P2 HFMA2.BF16_V2 R38, -RZ.H0_H0, RZ.H0_H0, -R227.H0_H0 ;  /* 0x200000ffff262231 */ /* 0x000fe200003409e3 */
[----:B------:R-:W-:Y:S02]  /*12840*/  FMNMX3.FTZ R4, R4, R74, R73, !PT ;  /* 0x0000004a04047276 */ /* 0x000fe40007810049 */
[----:B------:R-:W-:Y:S02]  /*12850*/  LOP3.LUT R3, R3, 0xff, RZ, 0xc0, !PT ;  /* 0x000000ff03037812 */ /* 0x000fe400078ec0ff */
[----:B------:R-:W-:-:S02]  /*12860*/  PRMT R6, R228, 0x5410, R227 ;  /* 0x00005410e4067816 */ /* 0x000fc400000000e3 */
[----:B------:R-:W-:Y:S02]  /*12870*/  ISETP.LE.U32.AND P0, PT, R3, UR6, PT ;  /* 0x0000000603007c0c */ /* 0x000fe4000bf03070 */
[----:B------:R-:W-:Y:S01]  /*12880*/  FMNMX3.FTZ R3, R4, R70, R69, !PT ;  /* 0x0000004604037276 */ /* 0x000fe20007810045 */
[----:B------:R-:W-:Y:S01]  /*12890*/  FFMA.FTZ R4, R120, UR32, -R0 ;  /* 0x0000002078047c23 */ /* 0x000fe20008010800 */
[----:B------:R-:W-:Y:S01]  /*128a0*/  @!P3 PRMT R228, R39, 0x5410, RZ ;  /* 0x0000541027e4b816 */ /* 0x000fe200000000ff */
[----:B------:R-:W-:Y:S01]  /*128b0*/  IMAD.MOV.U32 R120, RZ, RZ, R6 ;  /* 0x000000ffff787224 */ /* 0x000fe200078e0006 */
[----:B------:R-:W-:Y:S01]  /*128c0*/  FMNMX3.FTZ R3, R3, R66, R63, !PT ;  /* 0x0000004203037276 */ /* 0x000fe2000781003f */
[----:B------:R-:W1:Y:S01]  /*128d0*/  MUFU.EX2 R25, R4 ;  /* 0x0000000400197308 */ /* 0x000e620000000800 */
[----:B------:R-:W-:Y:S01]  /*128e0*/  @P2 PRMT R227, R38, 0x5410, RZ ;  /* 0x0000541026e32816 */ /* 0x000fe200000000ff */
[----:B------:R-:W-:Y:S01]  /*128f0*/  STL [R1+0x3b4], R228 ;  /* 0x0003b4e401007387 */ /* 0x000fe20000100800 */
[----:B------:R-:W-:-:S02]  /*12900*/  FMNMX3.FTZ R3, R3, R61, R60, !PT ;  /* 0x0000003d03037276 */ /* 0x000fc4000781003c */
[----:B-1----:R-:W-:Y:S01]  /*12910*/  F2FP.BF16.F32.PACK_AB R5, R25, R24 ;  /* 0x000000181905723e */ /* 0x002fe200000010ff */
[----:B------:R-:W-:Y:S01]  /*12920*/  FFMA.FTZ R38, R40, UR32, -R0 ;  /* 0x0000002028267c23 */ /* 0x000fe20008010800 */
[----:B------:R-:W-:Y:S01]  /*12930*/  FMNMX3.FTZ R3, R3, R57, R56, !PT ;  /* 0x0000003903037276 */ /* 0x000fe20007810038 */
[----:B------:R-:W-:Y:S03]  /*12940*/  STL [R1+0x3b8], R227 ;  /* 0x0003b8e301007387 */ /* 0x000fe60000100800 */
[----:B------:R-:W-:Y:S01]  /*12950*/  FMNMX3.FTZ R4, R3, R55, R49, !PT ;  /* 0x0000003703047276 */ /* 0x000fe20007810031 */
[----:B------:R-:W3:Y:S01]  /*12960*/  LDL.LU R163, [R1+0x310] ;  /* 0x0003100001a37983 */ /* 0x000ee20000300800 */
[----:B------:R-:W-:Y:S02]  /*12970*/  PRMT R3, R32, 0x7772, RZ ;  /* 0x0000777220037816 */ /* 0x000fe400000000ff */
[----:B------:R-:W-:-:S02]  /*12980*/  PRMT R224, R5, 0x7610, R224 ;  /* 0x0000761005e07816 */ /* 0x000fc400000000e0 */
[----:B------:R-:W-:Y:S02]  /*12990*/  ISETP.GT.U32.AND P3, PT, R3, UR6, PT ;  /* 0x0000000603007c0c */ /* 0x000fe4000bf64070 */
[----:B------:R-:W-:Y:S02]  /*129a0*/  FMNMX3.FTZ R3, R4, R47, R46, !PT ;  /* 0x0000002f04037276 */ /* 0x000fe4000781002e */
[----:B------:R-:W-:Y:S02]  /*129b0*/  PRMT R4, R32, 0x7773, RZ ;  /* 0x0000777320047816 */ /* 0x000fe400000000ff */
[----:B------:R-:W-:Y:S01]  /*129c0*/  PRMT R230, R5, 0x7632, R230 ;  /* 0x0000763205e67816 */ /* 0x000fe200000000e6 */
[----:B------:R-:W1:Y:S01]  /*129d0*/  SHFL.BFLY PT, R7, R3, 0x2, 0x1f ;  /* 0x0c401f0003077f89 */ /* 0x000e6200000e0000 */
[----:B------:R-:W-:Y:S02]  /*129e0*/  ISETP.GT.U32.AND P2, PT, R4, UR6, PT ;  /* 0x0000000604007c0c */ /* 0x000fe4000bf44070 */
[----:B------:R-:W-:-:S02]  /*129f0*/  FMNMX3.FTZ R4, R134, R176, R175, !PT ;  /* 0x000000b086047276 */ /* 0x000fc400078100af */
[----:B------:R-:W-:Y:S01]  /*12a00*/  PRMT R31, R224, 0x5410, R230 ;  /* 0x00005410e01f7816 */ /* 0x000fe200000000e6 */
[----:B------:R-:W-:Y:S01]  /*12a10*/  @P3 HFMA2.BF16_V2 R43, -RZ.H0_H0, RZ.H0_H0, -R224.H0_H0 ;  /* 0x200000ffff2b3231 */ /* 0x000fe200003409e0 */
[----:B------:R-:W-:Y:S02]  /*12a20*/  FMNMX3.FTZ R6, R4, R186, R184, !PT ;  /* 0x000000ba04067276 */ /* 0x000fe400078100b8 */
[----:B------:R-:W-:Y:S02]  /*12a30*/  LOP3.LUT R4, R91, 0xffff, RZ, 0xc0, !PT ;  /* 0x0000ffff5b047812 */ /* 0x000fe400078ec0ff */
[----:B------:R-:W-:Y:S01]  /*12a40*/  FMNMX3.FTZ R5, R6, R177, R174, !PT ;  /* 0x000000b106057276 */ /* 0x000fe200078100ae */
[----:B------:R-:W-:Y:S01]  /*12a50*/  FFMA.FTZ R6, R204, UR32, -R2 ;  /* 0x00000020cc067c23 */ /* 0x000fe20008010802 */
[----:B------:R-:W-:Y:S01]  /*12a60*/  SHF.R.U32.HI R4, RZ, 0x8, R4 ;  /* 0x00000008ff047819 */ /* 0x000fe20000011604 */
[----:B------:R-:W-:Y:S01]  /*12a70*/  @P2 HFMA2.BF16_V2 R54, -RZ.H0_H0, RZ.H0_H0, -R230.H0_H0 ;  /* 0x200000ffff362231 */ /* 0x000fe200003409e6 */
[----:B------:R-:W-:Y:S01]  /*12a80*/  FMNMX3.FTZ R5, R5, R172, R131, !PT ;  /* 0x000000ac05057276 */ /* 0x000fe20007810083 */
[----:B------:R4:W-:Y:S01]  /*12a90*/  MUFU.EX2 R110, R6 ;  /* 0x00000006006e7308 */ /* 0x0009e20000000800 */
[----:B------:R-:W-:-:S02]  /*12aa0*/  LOP3.LUT R4, R4, 0xffff, RZ, 0xc0, !PT ;  /* 0x0000ffff04047812 */ /* 0x000fc400078ec0ff */
[----:B------:R-:W-:Y:S02]  /*12ab0*/  @P3 PRMT R224, R43, 0x5410, RZ ;  /* 0x000054102be03816 */ /* 0x000fe400000000ff */
[----:B------:R-:W-:Y:S02]  /*12ac0*/  ISETP.LE.U32.AND P3, PT, R4, UR6, PT ;  /* 0x0000000604007c0c */ /* 0x000fe4000bf63070 */
[----:B------:R-:W-:Y:S01]  /*12ad0*/  FMNMX3.FTZ R4, R5, R128, R125, !PT ;  /* 0x0000008005047276 */ /* 0x000fe2000781007d */
[----:B------:R-:W-:Y:S01]  /*12ae0*/  FFMA.FTZ R5, R208, UR32, -R2 ;  /* 0x00000020d0057c23 */ /* 0x000fe20008010802 */
[----:B-1----:R-:W-:Y:S01]  /*12af0*/  FMNMX.FTZ R3, R3, R7, !PT ;  /* 0x0000000703037209 */ /* 0x002fe20007810000 */
[----:B------:R-:W-:Y:S01]  /*12b00*/  STL [R1+0x3b0], R224 ;  /* 0x0003b0e001007387 */ /* 0x000fe20000100800 */
[----:B------:R-:W-:Y:S01]  /*12b10*/  FMNMX3.FTZ R4, R4, R123, R121, !PT ;  /* 0x0000007b04047276 */ /* 0x000fe20007810079 */
[----:B------:R1:W1:Y:S01]  /*12b20*/  MUFU.EX2 R111, R5 ;  /* 0x00000005006f7308 */ /* 0x0002620000000800 */
[----:B------:R-:W-:Y:S01]  /*12b30*/  @P2 PRMT R230, R54, 0x5410, RZ ;  /* 0x0000541036e62816 */ /* 0x000fe200000000ff */
[----:B------:R-:W1:Y:S01]  /*12b40*/  SHFL.BFLY PT, R7, R3, 0x1, 0x1f ;  /* 0x0c201f0003077f89 */ /* 0x000e6200000e0000 */
[----:B------:R-:W-:Y:S01]  /*12b50*/  FMNMX3.FTZ R4, R4, R106, R104, !PT ;  /* 0x0000006a04047276 */ /* 0x000fe20007810068 */
[--C-:B----4-:R-:W-:Y:S01]  /*12b60*/  FFMA.FTZ R6, R216, UR32, -R0.reuse ;  /* 0x00000020d8067c23 */ /* 0x110fe20008010800 */
[----:B------:R-:W-:Y:S01]  /*12b70*/  FFMA.FTZ R54, R189, UR32, -R0 ;  /* 0x00000020bd367c23 */ /* 0x000fe20008010800 */
[----:B------:R-:W-:Y:S01]  /*12b80*/  STL [R1+0x3a4], R230 ;  /* 0x0003a4e601007387 */ /* 0x000fe20000100800 */
[----:B------:R-:W-:-:S04]  /*12b90*/  FMNMX3.FTZ R4, R4, R102, R100, !PT ;  /* 0x0000006604047276 */ /* 0x000fc80007810064 */
[----:B------:R-:W-:-:S04]  /*12ba0*/  FMNMX3.FTZ R4, R4, R94, R90, !PT ;  /* 0x0000005e04047276 */ /* 0x000fc8000781005a */
[----:B------:R-:W-:-:S04]  /*12bb0*/  FMNMX3.FTZ R4, R4, R86, R87, !PT ;  /* 0x0000005604047276 */ /* 0x000fc80007810057 */
[----:B-1----:R-:W-:Y:S02]  /*12bc0*/  FMNMX3.FTZ R5, R4, R83, R72, !PT ;  /* 0x0000005304057276 */ /* 0x002fe40007810048 */
[----:B------:R-:W-:-:S04]  /*12bd0*/  LOP3.LUT R4, R91, 0xff, RZ, 0xc0, !PT ;  /* 0x000000ff5b047812 */ /* 0x000fc800078ec0ff */
[----:B------:R-:W-:Y:S02]  /*12be0*/  ISETP.LE.U32.AND P2, PT, R4, UR6, PT ;  /* 0x0000000604007c0c */ /* 0x000fe4000bf43070 */
[----:B------:R-:W-:Y:S01]  /*12bf0*/  FMNMX3.FTZ R4, R5, R71, R68, !PT ;  /* 0x0000004705047276 */ /* 0x000fe20007810044 */
[--C-:B------:R-:W-:Y:S01]  /*12c00*/  FFMA.FTZ R5, R211, UR32, -R0.reuse ;  /* 0x00000020d3057c23 */ /* 0x100fe20008010800 */
[----:B------:R-:W-:Y:S01]  /*12c10*/  FMNMX.FTZ R207, R3, R7, !PT ;  /* 0x0000000703cf7209 */ /* 0x000fe20007810000 */
[----:B------:R-:W-:Y:S01]  /*12c20*/  FFMA.FTZ R7, R199, UR32, -R0 ;  /* 0x00000020c7077c23 */ /* 0x000fe20008010800 */
[----:B------:R-:W-:Y:S02]  /*12c30*/  FMNMX3.FTZ R3, R4, R64, R62, !PT ;  /* 0x0000004004037276 */ /* 0x000fe4000781003e */
[----:B------:R-:W-:Y:S01]  /*12c40*/  F2FP.BF16.F32.PACK_AB R4, R111, R110 ;  /* 0x0000006e6f04723e */ /* 0x000fe200000010ff */
[----:B------:R-:W-:Y:S01]  /*12c50*/  FMUL.FTZ R0, R207, UR32 ;  /* 0x00000020cf007c20 */ /* 0x000fe20008410000 */
[----:B------:R-:W-:-:S02]  /*12c60*/  FMNMX3.FTZ R3, R3, R59, R58, !PT ;  /* 0x0000003b03037276 */ /* 0x000fc4000781003a */
[C---:B------:R-:W-:Y:S02]  /*12c70*/  PRMT R226, R4.reuse, 0x7610, R226 ;  /* 0x0000761004e27816 */ /* 0x040fe400000000e2 */
[----:B------:R-:W-:Y:S02]  /*12c80*/  FMNMX3.FTZ R3, R3, R51, R50, !PT ;  /* 0x0000003303037276 */ /* 0x000fe40007810032 */
[----:B------:R-:W-:Y:S01]  /*12c90*/  PRMT R225, R4, 0x7632, R225 ;  /* 0x0000763204e17816 */ /* 0x000fe200000000e1 */
[----:B------:R-:W-:Y:S01]  /*12ca0*/  @!P2 HFMA2.BF16_V2 R77, -RZ.H0_H0, RZ.H0_H0, -R226.H0_H0 ;  /* 0x200000ffff4da231 */ /* 0x000fe200003409e2 */
[----:B------:R-:W-:Y:S02]  /*12cb0*/  FMNMX3.FTZ R3, R3, R48, R42, !PT ;  /* 0x0000003003037276 */ /* 0x000fe4000781002a */
[----:B------:R-:W-:Y:S01]  /*12cc0*/  PRMT R37, R226, 0x5410, R225 ;  /* 0x00005410e2257816 */ /* 0x000fe200000000e1 */
[----:B------:R-:W-:Y:S01]  /*12cd0*/  @!P3 HFMA2.BF16_V2 R76, -RZ.H0_H0, RZ.H0_H0, -R225.H0_H0 ;  /* 0x200000ffff4cb231 */ /* 0x000fe200003409e1 */
[----:B------:R-:W-:Y:S01]  /*12ce0*/  @!P2 PRMT R226, R77, 0x5410, RZ ;  /* 0x000054104de2a816 */ /* 0x000fe200000000ff */
[----:B------:R-:W1:Y:S01]  /*12cf0*/  SHFL.BFLY PT, R4, R3, 0x2, 0x1f ;  /* 0x0c401f0003047f89 */ /* 0x000e6200000e0000 */
[----:B------:R-:W-:-:S02]  /*12d00*/  FSETP.NEU.FTZ.AND P2, PT, R207, -INF , PT ;  /* 0xff800000cf00780b */ /* 0x000fc40003f5d000 */
[----:B------:R-:W-:Y:S01]  /*12d10*/  @!P3 PRMT R225, R76, 0x5410, RZ ;  /* 0x000054104ce1b816 */ /* 0x000fe200000000ff */
[----:B------:R-:W-:Y:S01]  /*12d20*/  STL [R1+0x3a8], R226 ;  /* 0x0003a8e201007387 */ /* 0x000fe20000100800 */
[----:B------:R-:W-:-:S05]  /*12d30*/  FSEL R0, R0, RZ, P2 ;  /* 0x000000ff00007208 */ /* 0x000fca0001000000 */
[--C-:B------:R-:W-:Y:S01]  /*12d40*/  FFMA.FTZ R162, R89, UR32, -R0.reuse ;  /* 0x0000002059a27c23 */ /* 0x100fe20008010800 */
[--C-:B------:R-:W-:Y:S01]  /*12d50*/  FFMA.FTZ R158, R88, UR32, -R0.reuse ;  /* 0x00000020589e7c23 */ /* 0x100fe20008010800 */
[----:B-1----:R-:W-:Y:S01]  /*12d60*/  FMNMX.FTZ R3, R3, R4, !PT ;  /* 0x0000000403037209 */ /* 0x002fe20007810000 */
[----:B------:R1:W-:Y:S01]  /*12d70*/  MUFU.EX2 R88, R6 ;  /* 0x0000000600587308 */ /* 0x0003e20000000800 */
[--C-:B------:R-:W-:Y:S01]  /*12d80*/  FFMA.FTZ R18, R47, UR32, -R0.reuse ;  /* 0x000000202f127c23 */ /* 0x100fe20008010800 */
[--C-:B------:R-:W-:Y:S01]  /*12d90*/  FFMA.FTZ R130, R130, UR32, -R0.reuse ;  /* 0x0000002082827c23 */ /* 0x100fe20008010800 */
[--C-:B------:R-:W-:Y:S01]  /*12da0*/  FFMA.FTZ R127, R127, UR32, -R0.reuse ;  /* 0x000000207f7f7c23 */ /* 0x100fe20008010800 */
[----:B------:R-:W4:Y:S01]  /*12db0*/  SHFL.BFLY PT, R4, R3, 0x1, 0x1f ;  /* 0x0c201f0003047f89 */ /* 0x000f2200000e0000 */
[----:B------:R-:W4:Y:S01]  /*12dc0*/  MUFU.EX2 R89, R5 ;  /* 0x0000000500597308 */ /* 0x000f220000000800 */
        /* <DEDUP_REMOVED lines=8> */
[----:B-1----:R-:W3:Y:S01]  /*12e50*/  LDL R6, [R1] ;  /* 0x0000000001067983 */ /* 0x002ee20000100800 */
        /* <DEDUP_REMOVED lines=11> */
[----:B----4-:R-:W-:-:S02]  /*12f10*/  FMNMX.FTZ R220, R3, R4, !PT ;  /* 0x0000000403dc7209 */ /* 0x010fc40007810000 */
[----:B------:R-:W-:-:S04]  /*12f20*/  F2FP.BF16.F32.PACK_AB R3, R89, R88 ;  /* 0x000000585903723e */ /* 0x000fc800000010ff */
[C---:B------:R-:W-:Y:S02]  /*12f30*/  PRMT R214, R3.reuse, 0x7610, R214 ;  /* 0x0000761003d67816 */ /* 0x040fe400000000d6 */
[----:B------:R-:W-:-:S03]  /*12f40*/  PRMT R213, R3, 0x7632, R213 ;  /* 0x0000763203d57816 */ /* 0x000fc600000000d5 */
[----:B------:R-:W-:Y:S01]  /*12f50*/  @!P0 HFMA2.BF16_V2 R47, -RZ.H0_H0, RZ.H0_H0, -R214.H0_H0 ;  /* 0x200000ffff2f8231 */ /* 0x000fe200003409d6 */
[----:B------:R-:W-:Y:S01]  /*12f60*/  STL [R1+0x3ac], R225 ;  /* 0x0003ace101007387 */ /* 0x000fe20000100800 */
[----:B------:R-:W-:-:S03]  /*12f70*/  PRMT R30, R214, 0x5410, R213 ;  /* 0x00005410d61e7816 */ /* 0x000fc600000000d5 */
[----:B------:R1:W-:Y:S01]  /*12f80*/  STL [R1+0x328], R206 ;  /* 0x000328ce01007387 */ /* 0x0003e20000100800 */
[----:B------:R-:W-:-:S03]  /*12f90*/  @!P0 PRMT R214, R47, 0x5410, RZ ;  /* 0x000054102fd68816 */ /* 0x000fc600000000ff */
[----:B------:R-:W4:Y:S01]  /*12fa0*/  LDL.LU R47, [R1+0x30c] ;  /* 0x00030c00012f7983 */ /* 0x000f220000300800 */
        /* <DEDUP_REMOVED lines=8> */
[----:B------:R-:W-:Y:S02]  /*13030*/  SHF.R.U32.HI R0, RZ, 0x18, R91 ;  /* 0x00000018ff007819 */ /* 0x000fe4000001165b */
[----:B------:R-:W-:-:S02]  /*13040*/  FSEL R5, R206, RZ, P4 ;  /* 0x000000ffce057208 */ /* 0x000fc40002000000 */
[----:B------:R-:W-:Y:S01]  /*13050*/  ISETP.LE.U32.AND P4, PT, R0, UR6, PT ;  /* 0x0000000600007c0c */ /* 0x000fe2000bf83070 */
[C---:B------:R-:W-:Y:S01]  /*13060*/  FMUL.FTZ R0, R220.reuse, UR32 ;  /* 0x00000020dc007c20 */ /* 0x040fe20008410000 */
[----:B------:R-:W-:Y:S01]  /*13070*/  FSETP.NEU.FTZ.AND P3, PT, R220, -INF , PT ;  /* 0xff800000dc00780b */ /* 0x000fe20003f7d000 */
[----:B------:R-:W-:-:S03]  /*13080*/  FFMA.FTZ R4, R218, UR32, -R2 ;  /* 0x00000020da047c23 */ /* 0x000fc60008010802 */
[----:B------:R-:W-:Y:S02]  /*13090*/  FSEL R0, R0, RZ, P3 ;  /* 0x000000ff00007208 */ /* 0x000fe40001800000 */
[----:B--2---:R-:W-:-:S04]  /*130a0*/  PRMT R3, R96, 0x7771, RZ ;  /* 0x0000777160037816 */ /* 0x004fc800000000ff */
[----:B------:R-:W-:Y:S01]  /*130b0*/  ISETP.GT.U32.AND P0, PT, R3, UR6, PT ;  /* 0x0000000603007c0c */ /* 0x000fe2000bf04070 */
[----:B------:R-:W-:Y:S01]  /*130c0*/  FFMA.FTZ R3, R217, UR32, -R2 ;  /* 0x00000020d9037c23 */ /* 0x000fe20008010802 */
[--C-:B------:R-:W-:Y:S01]  /*130d0*/  FFMA.FTZ R141, R86, UR32, -R0.reuse ;  /* 0x00000020568d7c23 */ /* 0x100fe20008010800 */
[----:B------:R-:W-:Y:S04]  /*130e0*/  MUFU.EX2 R69, R4 ;  /* 0x0000000400457308 */ /* 0x000fe80000000800 */
[----:B------:R-:W2:Y:S01]  /*130f0*/  MUFU.EX2 R86, R3 ;  /* 0x0000000300567308 */ /* 0x000ea20000000800 */
        /* <DEDUP_REMOVED lines=31> */
[----:B--2---:R-:W-:-:S02]  /*132f0*/  F2FP.BF16.F32.PACK_AB R0, R86, R69 ;  /* 0x000000455600723e */ /* 0x004fc400000010ff */
[----:B------:R-:W-:Y:S02]  /*13300*/  PRMT R4, R96, 0x7772, RZ ;  /* 0x0000777260047816 */ /* 0x000fe400000000ff */
[C---:B------:R-:W-:Y:S02]  /*13310*/  PRMT R211, R0.reuse, 0x7632, R211 ;  /* 0x0000763200d37816 */ /* 0x040fe400000000d3 */
[----:B------:R-:W-:Y:S01]  /*13320*/  PRMT R212, R0, 0x7610, R212 ;  /* 0x0000761000d47816 */ /* 0x000fe200000000d4 */
[----:B------:R-:W-:Y:S01]  /*13330*/  FADD.FTZ R0, R136, -R5 ;  /* 0x8000000588007221 */ /* 0x000fe20000010000 */
[----:B------:R-:W-:Y:S01]  /*13340*/  IMAD.WIDE.U32 R76, R13, -0x2daee0ad, RZ ;  /* 0xd2511f530d4c7825 */ /* 0x000fe200078e00ff */
[----:B------:R-:W-:-:S03]  /*13350*/  FSEL R3, R205, RZ, P5 ;  /* 0x000000ffcd037208 */ /* 0x000fc60002800000 */
[----:B------:R-:W-:Y:S01]  /*13360*/  @P0 HFMA2.BF16_V2 R40, -RZ.H0_H0, RZ.H0_H0, -R211.H0_H0 ;  /* 0x200000ffff280231 */ /* 0x000fe200003409d3 */
[----:B------:R-:W-:Y:S01]  /*13370*/  ISETP.GT.U32.AND P5, PT, R4, UR6, PT ;  /* 0x0000000604007c0c */ /* 0x000fe2000bfa4070 */
[----:B------:R-:W-:Y:S01]  /*13380*/  FMUL.FTZ R4, R0, UR32 ;  /* 0x0000002000047c20 */ /* 0x000fe20008410000 */
[----:B------:R-:W-:Y:S01]  /*13390*/  @!P1 HFMA2.BF16_V2 R41, -RZ.H0_H0, RZ.H0_H0, -R212.H0_H0 ;  /* 0x200000ffff299231 */ /* 0x000fe200003409d4 */
[----:B------:R-:W-:Y:S01]  /*133a0*/  PRMT R0, R96, 0x7773, RZ ;  /* 0x0000777360007816 */ /* 0x000fe200000000ff */
[----:B------:R-:W-:Y:S01]  /*133b0*/  @!P4 HFMA2.BF16_V2 R49, -RZ.H0_H0, RZ.H0_H0, -R213.H0_H0 ;  /* 0x200000ffff31c231 */ /* 0x000fe200003409d5 */
[----:B------:R-:W-:Y:S02]  /*133c0*/  LOP3.LUT R109, R16, UR9, R77, 0x96, !PT ;  /* 0x00000009106d7c12 */ /* 0x000fe4000f8e964d */
[----:B-1----:R-:W-:Y:S02]  /*133d0*/  PRMT R206, R212, 0x5410, R211 ;  /* 0x00005410d4ce7816 */ /* 0x002fe400000000d3 */
[----:B------:R-:W-:-:S02]  /*133e0*/  @P0 PRMT R211, R40, 0x5410, RZ ;  /* 0x0000541028d30816 */ /* 0x000fc400000000ff */
[----:B------:R-:W-:Y:S01]  /*133f0*/  ISETP.GT.U32.AND P0, PT, R0, UR6, PT ;  /* 0x0000000600007c0c */ /* 0x000fe2000bf04070 */
[----:B------:R-:W-:Y:S01]  /*13400*/  MUFU.EX2 R77, R8 ;  /* 0x00000008004d7308 */ /* 0x000fe20000000800 */
[----:B------:R-:W-:Y:S02]  /*13410*/  @!P1 PRMT R212, R41, 0x5410, RZ ;  /* 0x0000541029d49816 */ /* 0x000fe400000000ff */
[----:B------:R-:W-:Y:S01]  /*13420*/  LOP3.LUT R0, R109, 0xffff, RZ, 0xc0, !PT ;  /* 0x0000ffff6d007812 */ /* 0x000fe200078ec0ff */
[----:B------:R-:W1:Y:S01]  /*13430*/  MUFU.EX2 R41, R7 ;  /* 0x0000000700297308 */ /* 0x000e620000000800 */
[----:B------:R-:W-:Y:S01]  /*13440*/  @!P4 PRMT R213, R49, 0x5410, RZ ;  /* 0x0000541031d5c816 */ /* 0x000fe200000000ff */
[----:B------:R-:W-:Y:S02]  /*13450*/  FADD.FTZ R3, R137, -R3 ;  /* 0x8000000389037221 */ /* 0x000fe40000010000 */
[----:B------:R2:W-:Y:S02]  /*13460*/  MUFU.EX2 R49, R4 ;  /* 0x0000000400317308 */ /* 0x0005e40000000800 */
[----:B------:R-:W-:Y:S01]  /*13470*/  FMUL.FTZ R5, R3, UR32 ;  /* 0x0000002003057c20 */ /* 0x000fe20008410000 */
[----:B--2---:R-:W-:-:S02]  /*13480*/  SHF.R.U32.HI R4, RZ, 0x8, R0 ;  /* 0x00000008ff047819 */ /* 0x004fc40000011600 */
[----:B------:R-:W-:-:S04]  /*13490*/  PRMT R0, R109, 0x7632, R0 ;  /* 0x000076326d007816 */ /* 0x000fc80000000000 */
[----:B------:R-:W-:Y:S02]  /*134a0*/  LOP3.LUT R3, R0, 0xff, RZ, 0xc0, !PT ;  /* 0x000000ff00037812 */ /* 0x000fe400078ec0ff */
[----:B------:R-:W-:Y:S01]  /*134b0*/  LOP3.LUT R0, R4, 0xffff, RZ, 0xc0, !PT ;  /* 0x0000ffff04007812 */ /* 0x000fe200078ec0ff */
[----:B------:R-:W3:Y:S03]  /*134c0*/  MUFU.EX2 R60, R5 ;  /* 0x00000005003c7308 */ /* 0x000ee60000000800 */
[----:B------:R-:W-:Y:S02]  /*134d0*/  ISETP.LE.U32.AND P4, PT, R0, UR6, PT ;  /* 0x0000000600007c0c */ /* 0x000fe4000bf83070 */
[----:B-1----:R-:W-:-:S04]  /*134e0*/  F2FP.BF16.F32.PACK_AB R0, R77, R41 ;  /* 0x000000294d00723e */ /* 0x002fc800000010ff */
[C---:B------:R-:W-:Y:S02]  /*134f0*/  PRMT R209, R0.reuse, 0x7610, R209 ;  /* 0x0000761000d17816 */ /* 0x040fe400000000d1 */
[----:B------:R-:W-:Y:S01]  /*13500*/  PRMT R210, R0, 0x7632, R210 ;  /* 0x0000763200d27816 */ /* 0x000fe200000000d2 */
[----:B------:R-:W-:Y:S02]  /*13510*/  IMAD.MOV.U32 R0, RZ, RZ, R76 ;  /* 0x000000ffff007224 */ /* 0x000fe400078e004c */
[----:B------:R-:W-:Y:S02]  /*13520*/  @P5 HFMA2.BF16_V2 R46, -RZ.H0_H0, RZ.H0_H0, -R209.H0_H0 ;  /* 0x200000ffff2e5231 */ /* 0x000fe400003409d1 */
[----:B---3--:R-:W-:Y:S01]  /*13530*/  FFMA.FTZ R4, R163, R60, R19 ;  /* 0x0000003ca3047223 */ /* 0x008fe20000010013 */
[----:B------:R-:W-:Y:S01]  /*13540*/  LOP3.LUT R0, R0, 0xff, RZ, 0xc0, !PT ;  /* 0x000000ff00007812 */ /* 0x000fe200078ec0ff */
[----:B------:R-:W-:Y:S01]  /*13550*/  @P0 HFMA2.BF16_V2 R42, -RZ.H0_H0, RZ.H0_H0, -R210.H0_H0 ;  /* 0x200000ffff2a0231 */ /* 0x000fe200003409d2 */
[----:B------:R-:W-:-:S02]  /*13560*/  PRMT R163, R209, 0x5410, R210 ;  /* 0x00005410d1a37816 */ /* 0x000fc400000000d2 */
[----:B------:R-:W-:Y:S02]  /*13570*/  @P5 PRMT R209, R46, 0x5410, RZ ;  /* 0x000054102ed15816 */ /* 0x000fe400000000ff */
[----:B------:R-:W-:Y:S02]  /*13580*/  ISETP.LE.U32.AND P5, PT, R0, UR6, PT ;  /* 0x0000000600007c0c */ /* 0x000fe4000bfa3070 */
[----:B------:R-:W-:Y:S02]  /*13590*/  LOP3.LUT R0, R109, 0xff, RZ, 0xc0, !PT ;  /* 0x000000ff6d007812 */ /* 0x000fe400078ec0ff */
[----:B------:R-:W-:Y:S02]  /*135a0*/  @P0 PRMT R210, R42, 0x5410, RZ ;  /* 0x000054102ad20816 */ /* 0x000fe400000000ff */
[----:B------:R-:W-:Y:S02]  /*135b0*/  ISETP.LE.U32.AND P1, PT, R3, UR6, PT ;  /* 0x0000000603007c0c */ /* 0x000fe4000bf23070 */
[----:B------:R-:W-:Y:S01]  /*135c0*/  ISETP.LE.U32.AND P0, PT, R0, UR6, PT ;  /* 0x0000000600007c0c */ /* 0x000fe2000bf03070 */
[----:B------:R-:W-:Y:S01]  /*135d0*/  FFMA.FTZ R0, R252, UR32, -R2 ;  /* 0x00000020fc007c23 */ /* 0x000fe20008010802 */
[----:B------:R-:W-:Y:S03]  /*135e0*/  STL [R1+0x3a0], R214 ;  /* 0x0003a0d601007387 */ /* 0x000fe60000100800 */
[----:B------:R-:W-:Y:S01]  /*135f0*/  MUFU.EX2 R42, R0 ;  /* 0x00000000002a7308 */ /* 0x000fe20000000800 */
[----:B------:R1:W-:Y:S01]  /*13600*/  STL [R1+0x3d4], R213 ;  /* 0x0003d4d501007387 */ /* 0x0003e20000100800 */
[----:B------:R-:W-:-:S02]  /*13610*/  IMAD.MOV.U32 R46, RZ, RZ, R120 ;  /* 0x000000ffff2e7224 */ /* 0x000fc400078e0078 */
[----:B------:R-:W-:Y:S01]  /*13620*/  FFMA.FTZ R7, R246, UR32, -R2 ;  /* 0x00000020f6077c23 */ /* 0x000fe20008010802 */
[----:B------:R-:W-:Y:S01]  /*13630*/  IMAD.MOV.U32 R90, RZ, RZ, R36 ;  /* 0x000000ffff5a7224 */ /* 0x000fe200078e0024 */
[----:B------:R2:W-:Y:S01]  /*13640*/  STL [R1+0x32c], R205 ;  /* 0x00032ccd01007387 */ /* 0x0005e20000100800 */
[----:B------:R-:W-:Y:S02]  /*13650*/  IMAD.MOV.U32 R68, RZ, RZ, R37 ;  /* 0x000000ffff447224 */ /* 0x000fe400078e0025 */
[--C-:B------:R-:W-:Y:S01]  /*13660*/  FFMA.FTZ R17, R243, UR32, -R2.reuse ;  /* 0x00000020f3117c23 */ /* 0x100fe20008010802 */
[----:B------:R-:W-:Y:S02]  /*13670*/  IMAD.MOV.U32 R8, RZ, RZ, R21 ;  /* 0x000000ffff087224 */ /* 0x000fe400078e0015 */
[--C-:B------:R-:W-:Y:S01]  /*13680*/  FFMA.FTZ R16, R242, UR32, -R2.reuse ;  /* 0x00000020f2107c23 */ /* 0x100fe20008010802 */
[----:B------:R-:W-:Y:S02]  /*13690*/  IMAD.MOV.U32 R13, RZ, RZ, R115 ;  /* 0x000000ffff0d7224 */ /* 0x000fe400078e0073 */
        /* <DEDUP_REMOVED lines=10> */
[----:B-1----:R-:W-:Y:S02]  /*13740*/  IMAD.MOV.U32 R213, RZ, RZ, R117 ;  /* 0x000000ffffd57224 */ /* 0x002fe400078e0075 */
[----:B------:R-:W-:Y:S01]  /*13750*/  FFMA.FTZ R117, R84, UR32, -R2 ;  /* 0x0000002054757c23 */ /* 0x000fe20008010802 */
[----:B--2---:R-:W-:-:S02]  /*13760*/  IMAD.MOV.U32 R205, RZ, RZ, R18 ;  /* 0x000000ffffcd7224 */ /* 0x004fc400078e0012 */
[--C-:B------:R-:W-:Y:S01]  /*13770*/  FFMA.FTZ R18, R240, UR32, -R2.reuse ;  /* 0x00000020f0127c23 */ /* 0x100fe20008010802 */
[----:B------:R-:W-:Y:S04]  /*13780*/  STL [R1+0x394], R212 ;  /* 0x000394d401007387 */ /* 0x000fe80000100800 */
[----:B------:R-:W-:Y:S04]  /*13790*/  STL [R1+0x398], R211 ;  /* 0x000398d301007387 */ /* 0x000fe80000100800 */
[----:B------:R-:W-:Y:S04]  /*137a0*/  STL [R1+0x388], R209 ;  /* 0x000388d101007387 */ /* 0x000fe80000100800 */
[----:B------:R-:W-:Y:S01]  /*137b0*/  STL [R1+0x384], R210 ;  /* 0x000384d201007387 */ /* 0x000fe20000100800 */
[----:B------:R-:W-:-:S04]  /*137c0*/  FFMA.FTZ R3, R6, UR32, -R2 ;  /* 0x0000002006037c23 */ /* 0x000fc80008010802 */
[----:B------:R1:W2:Y:S01]  /*137d0*/  MUFU.EX2 R40, R3 ;  /* 0x0000000300287308 */ /* 0x0002a20000000800 */
[----:B------:R-:W-:Y:S01]  /*137e0*/  FFMA.FTZ R6, R247, UR32, -R2 ;  /* 0x00000020f7067c23 */ /* 0x000fe20008010802 */
[----:B-1----:R-:W-:Y:S02]  /*137f0*/  IMAD.MOV.U32 R3, RZ, RZ, R20 ;  /* 0x000000ffff037224 */ /* 0x002fe400078e0014 */
[----:B------:R-:W-:Y:S01]  /*13800*/  FFMA.FTZ R20, R233, UR32, -R2 ;  /* 0x00000020e9147c23 */ /* 0x000fe20008010802 */
[----:B--2---:R-:W-:Y:S01]  /*13810*/  F2FP.BF16.F32.PACK_AB R0, R42, R40 ;  /* 0x000000282a00723e */ /* 0x004fe200000010ff */
[----:B----4-:R-:W-:Y:S01]  /*13820*/  FFMA.FTZ R5, R47, R49, R14 ;  /* 0x000000312f057223 */ /* 0x010fe2000001000e */
[----:B------:R-:W-:Y:S02]  /*13830*/  IMAD.MOV.U32 R47, RZ, RZ, R119 ;  /* 0x000000ffff2f7224 */ /* 0x000fe400078e0077 */
[--C-:B------:R-:W-:Y:S01]  /*13840*/  FFMA.FTZ R14, R244, UR32, -R2.reuse ;  /* 0x00000020f40e7c23 */ /* 0x100fe20008010802 */
[----:B------:R-:W-:Y:S01]  /*13850*/  FFMA.FTZ R119, R65, UR32, -R2 ;  /* 0x0000002041777c23 */ /* 0x000fe20008010802 */
[----:B------:R-:W-:Y:S01]  /*13860*/  FADD.FTZ R2, R203, R5 ;  /* 0x00000005cb027221 */ /* 0x000fe20000010000 */
[----:B------:R-:W-:-:S02]  /*13870*/  IMAD.MOV.U32 R5, RZ, RZ, R3 ;  /* 0x000000ffff057224 */ /* 0x000fc400078e0003 */
[----:B------:R-:W-:Y:S01]  /*13880*/  FADD.FTZ R3, R26, R4 ;  /* 0x000000041a037221 */ /* 0x000fe20000010000 */
[C---:B------:R-:W-:Y:S01]  /*13890*/  PRMT R208, R0.reuse, 0x7610, R208 ;  /* 0x0000761000d07816 */ /* 0x040fe200000000d0 */
[----:B------:R-:W2:Y:S01]  /*138a0*/  LDL.LU R26, [R1+0x494] ;  /* 0x00049400011a7983 */ /* 0x000ea20000300800 */
[----:B------:R-:W-:Y:S02]  /*138b0*/  IMAD.MOV.U32 R4, RZ, RZ, R5 ;  /* 0x000000ffff047224 */ /* 0x000fe400078e0005 */
[----:B------:R-:W-:Y:S02]  /*138c0*/  IMAD.MOV.U32 R5, RZ, RZ, R8 ;  /* 0x000000ffff057224 */ /* 0x000fe400078e0008 */
[----:B------:R-:W-:Y:S02]  /*138d0*/  IMAD.MOV.U32 R8, RZ, RZ, R47 ;  /* 0x000000ffff087224 */ /* 0x000fe400078e002f */
[----:B------:R1:W-:Y:S01]  /*138e0*/  MUFU.EX2 R47, R10 ;  /* 0x0000000a002f7308 */ /* 0x0003e20000000800 */
[----:B------:R-:W-:Y:S01]  /*138f0*/  @!P0 HFMA2.BF16_V2 R48, -RZ.H0_H0, RZ.H0_H0, -R208.H0_H0 ;  /* 0x200000ffff308231 */ /* 0x000fe200003409d0 */
[----:B------:R-:W-:-:S02]  /*13900*/  PRMT R204, R0, 0x7632, R204 ;  /* 0x0000763200cc7816 */ /* 0x000fc400000000cc */
[----:B------:R-:W-:Y:S01]  /*13910*/  SHF.R.U32.HI R0, RZ, 0x18, R109 ;  /* 0x00000018ff007819 */ /* 0x000fe2000001166d */
[----:B-1----:R-:W-:Y:S02]  /*13920*/  IMAD.MOV.U32 R10, RZ, RZ, R46 ;  /* 0x000000ffff0a7224 */ /* 0x002fe400078e002e */
[----:B------:R1:W3:Y:S01]  /*13930*/  MUFU.EX2 R46, R9 ;  /* 0x00000009002e7308 */ /* 0x0002e20000000800 */
[----:B------:R-:W-:Y:S02]  /*13940*/  @!P4 HFMA2.BF16_V2 R52, -RZ.H0_H0, RZ.H0_H0, -R204.H0_H0 ;  /* 0x200000ffff34c231 */ /* 0x000fe400003409cc */
[----:B------:R-:W-:Y:S01]  /*13950*/  FADD.FTZ R3, R202, R3 ;  /* 0x00000003ca037221 */ /* 0x000fe20000010000 */
[----:B------:R-:W-:Y:S01]  /*13960*/  FADD.FTZ R2, R183, R2 ;  /* 0x00000002b7027221 */ /* 0x000fe20000010000 */
[----:B-1----:R-:W-:Y:S01]  /*13970*/  IMAD.MOV.U32 R9, RZ, RZ, R80 ;  /* 0x000000ffff097224 */ /* 0x002fe200078e0050 */
[----:B------:R-:W-:Y:S02]  /*13980*/  PRMT R80, R208, 0x5410, R204 ;  /* 0x00005410d0507816 */ /* 0x000fe400000000cc */
[----:B------:R-:W-:-:S02]  /*13990*/  @!P0 PRMT R208, R48, 0x5410, RZ ;  /* 0x0000541030d08816 */ /* 0x000fc400000000ff */
[----:B------:R-:W-:Y:S02]  /*139a0*/  ISETP.LE.U32.AND P0, PT, R0, UR6, PT ;  /* 0x0000000600007c0c */ /* 0x000fe4000bf03070 */
[----:B---3--:R-:W-:Y:S01]  /*139b0*/  F2FP.BF16.F32.PACK_AB R0, R46, R47 ;  /* 0x0000002f2e00723e */ /* 0x008fe200000010ff */
[----:B------:R-:W-:Y:S01]  /*139c0*/  IMAD.MOV.U32 R48, RZ, RZ, R27 ;  /* 0x000000ffff307224 */ /* 0x000fe200078e001b */
[----:B------:R-:W-:Y:S01]  /*139d0*/  @!P4 PRMT R204, R52, 0x5410, RZ ;  /* 0x0000541034ccc816 */ /* 0x000fe200000000ff */
[----:B------:R-:W3:Y:S01]  /*139e0*/  LDL.LU R27, [R1+0x490] ;  /* 0x00049000011b7983 */ /* 0x000ee20000300800 */
[C---:B------:R-:W-:Y:S02]  /*139f0*/  PRMT R203, R0.reuse, 0x7610, R203 ;  /* 0x0000761000cb7816 */ /* 0x040fe400000000cb */
[----:B------:R-:W-:Y:S01]  /*13a00*/  PRMT R202, R0, 0x7632, R202 ;  /* 0x0000763200ca7816 */ /* 0x000fe200000000ca */
[----:B------:R-:W-:Y:S01]  /*13a10*/  STL [R1+0x370], R208 ;  /* 0x000370d001007387 */ /* 0x000fe20000100800 */
[----:B------:R-:W-:-:S02]  /*13a20*/  IMAD.MOV.U32 R0, RZ, RZ, R152 ;  /* 0x000000ffff007224 */ /* 0x000fc400078e0098 */
[----:B------:R-:W-:Y:S01]  /*13a30*/  IMAD.MOV.U32 R52, RZ, RZ, R153 ;  /* 0x000000ffff347224 */ /* 0x000fe200078e0099 */
[----:B------:R-:W4:Y:S04]  /*13a40*/  LDL.LU R152, [R1+0x48c] ;  /* 0x00048c0001987983 */ /* 0x000f280000300800 */
[----:B------:R-:W4:Y:S01]  /*13a50*/  LDL.LU R153, [R1+0x488] ;  /* 0x0004880001997983 */ /* 0x000f220000300800 */
[----:B------:R-:W-:-:S03]  /*13a60*/  @!P1 HFMA2.BF16_V2 R51, -RZ.H0_H0, RZ.H0_H0, -R203.H0_H0 ;  /* 0x200000ffff339231 */ /* 0x000fc600003409cb */
[----:B------:R1:W-:Y:S01]  /*13a70*/  STL [R1+0x374], R204 ;  /* 0x000374cc01007387 */ /* 0x0003e20000100800 */
[----:B------:R-:W-:Y:S02]  /*13a80*/  @!P0 HFMA2.BF16_V2 R50, -RZ.H0_H0, RZ.H0_H0, -R202.H0_H0 ;  /* 0x200000ffff328231 */ /* 0x000fe400003409ca */
[----:B-1----:R-:W-:Y:S02]  /*13a90*/  IMAD.MOV.U32 R204, RZ, RZ, R0 ;  /* 0x000000ffffcc7224 */ /* 0x002fe400078e0000 */
[----:B------:R-:W-:Y:S01]  /*13aa0*/  FADD.FTZ R0, R201, R2 ;  /* 0x00000002c9007221 */ /* 0x000fe20000010000 */
[----:B------:R-:W-:Y:S01]  /*13ab0*/  FADD.FTZ R2, R148, R3 ;  /* 0x0000000394027221 */ /* 0x000fe20000010000 */
[----:B------:R-:W-:Y:S01]  /*13ac0*/  IMAD.MOV.U32 R3, RZ, RZ, R204 ;  /* 0x000000ffff037224 */ /* 0x000fe200078e00cc */
[----:B------:R-:W4:Y:S01]  /*13ad0*/  LDL.LU R148, [R1+0x484] ;  /* 0x0004840001947983 */ /* 0x000f220000300800 */
[----:B------:R-:W-:Y:S01]  /*13ae0*/  IMAD.MOV.U32 R204, RZ, RZ, R114 ;  /* 0x000000ffffcc7224 */ /* 0x000fe200078e0072 */
[----:B------:R-:W-:-:S02]  /*13af0*/  PRMT R114, R203, 0x5410, R202 ;  /* 0x00005410cb727816 */ /* 0x000fc400000000ca */
[----:B------:R-:W-:Y:S01]  /*13b00*/  @!P1 PRMT R203, R51, 0x5410, RZ ;  /* 0x0000541033cb9816 */ /* 0x000fe200000000ff */
[----:B------:R-:W-:Y:S02]  /*13b10*/  IMAD.MOV.U32 R51, RZ, RZ, R3 ;  /* 0x000000ffff337224 */ /* 0x000fe400078e0003 */
[----:B------:R-:W-:Y:S01]  /*13b20*/  FADD.FTZ R3, R108, R0 ;  /* 0x000000006c037221 */ /* 0x000fe20000010000 */
[----:B------:R-:W-:Y:S01]  /*13b30*/  IMAD.MOV.U32 R108, RZ, RZ, R68 ;  /* 0x000000ffff6c7224 */ /* 0x000fe200078e0044 */
[----:B------:R1:W-:Y:S01]  /*13b40*/  STL [R1+0x378], R203 ;  /* 0x000378cb01007387 */ /* 0x0003e20000100800 */
[----:B------:R-:W-:Y:S02]  /*13b50*/  IMAD.MOV.U32 R68, RZ, RZ, R38 ;  /* 0x000000ffff447224 */ /* 0x000fe400078e0026 */
[----:B------:R-:W-:Y:S01]  /*13b60*/  MUFU.EX2 R38, R7 ;  /* 0x0000000700267308 */ /* 0x000fe20000000800 */
[----:B------:R-:W-:-:S04]  /*13b70*/  PRMT R0, R76, 0x7771, RZ ;  /* 0x000077714c007816 */ /* 0x000fc800000000ff */
[----:B------:R-:W-:Y:S02]  /*13b80*/  ISETP.GT.U32.AND P4, PT, R0, UR6, PT ;  /* 0x0000000600007c0c */ /* 0x000fe4000bf84070 */
[----:B------:R-:W-:Y:S02]  /*13b90*/  PRMT R0, R76, 0x7772, RZ ;  /* 0x000077724c007816 */ /* 0x000fe400000000ff */
[----:B------:R-:W-:Y:S01]  /*13ba0*/  @!P0 PRMT R202, R50, 0x5410, RZ ;  /* 0x0000541032ca8816 */ /* 0x000fe200000000ff */
[----:B-1----:R-:W-:Y:S02]  /*13bb0*/  IMAD.MOV.U32 R203, RZ, RZ, R39 ;  /* 0x000000ffffcb7224 */ /* 0x002fe400078e0027 */
[----:B------:R1:W1:Y:S01]  /*13bc0*/  MUFU.EX2 R39, R6 ;  /* 0x0000000600277308 */ /* 0x0002620000000800 */
[----:B------:R-:W-:Y:S01]  /*13bd0*/  IMAD.MOV.U32 R50, RZ, RZ, R43 ;  /* 0x000000ffff327224 */ /* 0x000fe200078e002b */
[----:B------:R-:W-:Y:S02]  /*13be0*/  ISETP.GT.U32.AND P1, PT, R0, UR6, PT ;  /* 0x0000000600007c0c */ /* 0x000fe4000bf24070 */
[----:B------:R-:W-:Y:S01]  /*13bf0*/  MUFU.EX2 R43, R11 ;  /* 0x0000000b002b7308 */ /* 0x000fe20000000800 */
[----:B------:R-:W-:Y:S01]  /*13c00*/  FADD.FTZ R2, R200, R2 ;  /* 0x00000002c8027221 */ /* 0x000fe20000010000 */
[----:B-1----:R-:W-:Y:S01]  /*13c10*/  IMAD.MOV.U32 R6, RZ, RZ, R48 ;  /* 0x000000ffff067224 */ /* 0x002fe200078e0030 */
[----:B------:R-:W-:Y:S01]  /*13c20*/  F2FP.BF16.F32.PACK_AB R0, R38, R39 ;  /* 0x000000272600723e */ /* 0x000fe200000010ff */
[----:B------:R-:W1:Y:S03]  /*13c30*/  MUFU.EX2 R48, R12 ;  /* 0x0000000c00307308 */ /* 0x000e660000000800 */
[----:B------:R-:W-:-:S02]  /*13c40*/  PRMT R201, R0, 0x7610, R201 ;  /* 0x0000761000c97816 */ /* 0x000fc400000000c9 */
[----:B------:R-:W-:Y:S02]  /*13c50*/  PRMT R200, R0, 0x7632, R200 ;  /* 0x0000763200c87816 */ /* 0x000fe400000000c8 */
[----:B------:R-:W-:-:S04]  /*13c60*/  PRMT R0, R76, 0x7773, RZ ;  /* 0x000077734c007816 */ /* 0x000fc800000000ff */
[----:B------:R-:W-:Y:S01]  /*13c70*/  ISETP.GT.U32.AND P0, PT, R0, UR6, PT ;  /* 0x0000000600007c0c */ /* 0x000fe2000bf04070 */
[----:B------:R-:W-:Y:S01]  /*13c80*/  @P4 HFMA2.BF16_V2 R53, -RZ.H0_H0, RZ.H0_H0, -R200.H0_H0 ;  /* 0x200000ffff354231 */ /* 0x000fe200003409c8 */
[----:B-1----:R-:W-:Y:S01]  /*13c90*/  F2FP.BF16.F32.PACK_AB R0, R48, R43 ;  /* 0x0000002b3000723e */ /* 0x002fe200000010ff */
[----:B------:R-:W-:Y:S01]  /*13ca0*/  IMAD.MOV.U32 R7, RZ, RZ, R113 ;  /* 0x000000ffff077224 */ /* 0x000fe200078e0071 */
[----:B------:R-:W-:Y:S02]  /*13cb0*/  PRMT R113, R201, 0x5410, R200 ;  /* 0x00005410c9717816 */ /* 0x000fe400000000c8 */
[----:B------:R-:W-:Y:S02]  /*13cc0*/  PRMT R198, R0, 0x7632, R198 ;  /* 0x0000763200c67816 */ /* 0x000fe400000000c6 */
[----:B------:R-:W-:Y:S01]  /*13cd0*/  @P4 PRMT R200, R53, 0x5410, RZ ;  /* 0x0000541035c84816 */ /* 0x000fe200000000ff */
[----:B------:R-:W-:Y:S02]  /*13ce0*/  IMAD.MOV.U32 R53, RZ, RZ, R203 ;  /* 0x000000ffff357224 */ /* 0x000fe400078e00cb */
[----:B------:R-:W-:-:S02]  /*13cf0*/  IMAD.MOV.U32 R203, RZ, RZ, R10 ;  /* 0x000000ffffcb7224 */ /* 0x000fc400078e000a */
[----:B------:R-:W-:Y:S01]  /*13d00*/  IMAD.MOV.U32 R10, RZ, RZ, R5 ;  /* 0x000000ffff0a7224 */ /* 0x000fe200078e0005 */
[----:B------:R-:W-:Y:S01]  /*13d10*/  PRMT R199, R0, 0x7610, R199 ;  /* 0x0000761000c77816 */ /* 0x000fe200000000c7 */
[----:B------:R-:W-:Y:S02]  /*13d20*/  IMAD.MOV.U32 R5, RZ, RZ, R8 ;  /* 0x000000ffff057224 */ /* 0x000fe400078e0008 */
[----:B------:R-:W-:Y:S02]  /*13d30*/  @P0 HFMA2.BF16_V2 R56, -RZ.H0_H0, RZ.H0_H0, -R198.H0_H0 ;  /* 0x200000ffff380231 */ /* 0x000fe400003409c6 */
[----:B------:R-:W-:Y:S02]  /*13d40*/  IMAD.MOV.U32 R8, RZ, RZ, R13 ;  /* 0x000000ffff087224 */ /* 0x000fe400078e000d */
[----:B------:R-:W1:Y:S01]  /*13d50*/  S2R R13, SR_TID.X ;  /* 0x00000000000d7919 */ /* 0x000e620000002100 */
[----:B------:R-:W-:Y:S02]  /*13d60*/  IMAD.MOV.U32 R11, RZ, RZ, R51 ;  /* 0x000000ffff0b7224 */ /* 0x000fe400078e0033 */
[----:B------:R-:W-:Y:S01]  /*13d70*/  IMAD.MOV.U32 R51, RZ, RZ, R9 ;  /* 0x000000ffff337224 */ /* 0x000fe200078e0009 */
[----:B------:R-:W-:-:S02]  /*13d80*/  PRMT R9, R199, 0x5410, R198 ;  /* 0x00005410c7097816 */ /* 0x000fc400000000c6 */
[----:B------:R-:W-:Y:S02]  /*13d90*/  @P0 PRMT R198, R56, 0x5410, RZ ;  /* 0x0000541038c60816 */ /* 0x000fe400000000ff */
[----:B------:R-:W1:Y:S01]  /*13da0*/  S2R R56, SR_CTAID.X ;  /* 0x0000000000387919 */ /* 0x000e620000002500 */
[----:B------:R-:W-:Y:S02]  /*13db0*/  @!P5 HFMA2.BF16_V2 R55, -RZ.H0_H0, RZ.H0_H0, -R201.H0_H0 ;  /* 0x200000ffff37d231 */ /* 0x000fe400003409c9 */
[----:B------:R-:W-:Y:S01]  /*13dc0*/  FADD.FTZ R0, R182, R3 ;  /* 0x00000003b6007221 */ /* 0x000fe20000010000 */
[----:B------:R-:W-:Y:S02]  /*13dd0*/  UIADD3 UR4, UPT, UPT, UR31, -0x2, URZ ;  /* 0xfffffffe1f047890 */ /* 0x000fe4000fffe0ff */
[----:B------:R-:W-:Y:S01]  /*13de0*/  @!P5 PRMT R201, R55, 0x5410, RZ ;  /* 0x0000541037c9d816 */ /* 0x000fe200000000ff */
[----:B------:R-:W-:Y:S02]  /*13df0*/  IMAD.MOV.U32 R55, RZ, RZ, R6 ;  /* 0x000000ffff377224 */ /* 0x000fe400078e0006 */
[----:B------:R-:W-:Y:S01]  /*13e00*/  FADD.FTZ R3, R24, R0 ;  /* 0x0000000018037221 */ /* 0x000fe20000010000 */
[----:B------:R-:W-:-:S02]  /*13e10*/  IMAD.MOV.U32 R6, RZ, RZ, R204 ;  /* 0x000000ffff067224 */ /* 0x000fc400078e00cc */
[----:B------:R-:W-:Y:S02]  /*13e20*/  IMAD.MOV.U32 R204, RZ, RZ, R4 ;  /* 0x000000ffffcc7224 */ /* 0x000fe400078e0004 */
[----:B------:R-:W-:Y:S02]  /*13e30*/  IMAD.U32 R0, RZ, RZ, UR23 ;  /* 0x00000017ff007e24 */ /* 0x000fe4000f8e00ff */
[----:B------:R-:W-:-:S03]  /*13e40*/  @P1 HFMA2.BF16_V2 R57, -RZ.H0_H0, RZ.H0_H0, -R199.H0_H0 ;  /* 0x200000ffff391231 */ /* 0x000fc600003409c7 */
[----:B------:R-:W-:Y:S02]  /*13e50*/  LOP3.LUT R0, R0, UR4, R155, 0x96, !PT ;  /* 0x0000000400007c12 */ /* 0x000fe4000f8e969b */
[----:B-1----:R-:W-:Y:S01]  /*13e60*/  SHF.R.U32.HI R4, RZ, 0x5, R13 ;  /* 0x00000005ff047819 */ /* 0x002fe2000001160d */
[----:B------:R-:W-:Y:S01]  /*13e70*/  FADD.FTZ R2, R149, R2 ;  /* 0x0000000295027221 */ /* 0x000fe20000010000 */
[----:B------:R-:W-:Y:S01]  /*13e80*/  @P1 PRMT R199, R57, 0x5410, RZ ;  /* 0x0000541039c71816 */ /* 0x000fe200000000ff */
[----:B------:R-:W-:Y:S01]  /*13e90*/  FADD.FTZ R12, R25, R3 ;  /* 0x00000003190c7221 */ /* 0x000fe20000010000 */
[----:B------:R-:W-:-:S04]  /*13ea0*/  IMAD.WIDE.U32 R24, R0, -0x326172a9, RZ ;  /* 0xcd9e8d5700187825 */ /* 0x000fc800078e00ff */
[----:B------:R-:W-:Y:S02]  /*13eb0*/  IMAD R56, R56, 0x8, R4 ;  /* 0x0000000838387824 */ /* 0x000fe400078e0204 */
[----:B------:R-:W-:Y:S02]  /*13ec0*/  FADD.FTZ R2, R181, R2 ;  /* 0x00000002b5027221 */ /* 0x000fe40000010000 */
[----:B------:R-:W-:-:S04]  /*13ed0*/  IMAD.WIDE.U32 R56, R56, -0x326172a9, RZ ;  /* 0xcd9e8d5738387825 */ /* 0x000fc800078e00ff */
[----:B------:R-:W-:Y:S01]  /*13ee0*/  FADD.FTZ R13, R180, R2 ;  /* 0x00000002b40d7221 */ /* 0x000fe20000010000 */
[----:B------:R-:W-:Y:S02]  /*13ef0*/  LOP3.LUT R2, R24, UR30, R139, 0x96, !PT ;  /* 0x0000001e18027c12 */ /* 0x000fe4000f8e968b */
[----:B------:R-:W-:Y:S01]  /*13f00*/  LOP3.LUT R4, R56, UR7, R25, 0x96, !PT ;  /* 0x0000000738047c12 */ /* 0x000fe2000f8e9619 */
[----:B------:R-:W-:Y:S02]  /*13f10*/  IMAD.MOV.U32 R57, RZ, RZ, R203 ;  /* 0x000000ffff397224 */ /* 0x000fe400078e00cb */
[----:B------:R-:W-:Y:S02]  /*13f20*/  IMAD.MOV.U32 R203, RZ, RZ, R5 ;  /* 0x000000ffffcb7224 */ /* 0x000fe400078e0005 */
[----:B------:R-:W-:Y:S01]  /*13f30*/  IMAD.WIDE.U32 R4, R4, -0x2daee0ad, RZ ;  /* 0xd2511f5304047825 */ /* 0x000fe200078e00ff */
[----:B------:R-:W-:Y:S03]  /*13f40*/  STL [R1+0x36c], R202 ;  /* 0x00036cca01007387 */ /* 0x000fe60000100800 */
[----:B------:R-:W-:Y:S01]  /*13f50*/  IMAD.MOV.U32 R56, RZ, RZ, R53 ;  /* 0x000000ffff387224 */ /* 0x000fe200078e0035 */
[----:B------:R-:W-:Y:S01]  /*13f60*/  STL [R1+0x364], R201 ;  /* 0x000364c901007387 */ /* 0x000fe20000100800 */
[----:B------:R-:W-:-:S02]  /*13f70*/  IMAD.MOV.U32 R53, RZ, RZ, R204 ;  /* 0x000000ffff357224 */ /* 0x000fc400078e00cc */
[----:B------:R-:W-:Y:S01]  /*13f80*/  IMAD.WIDE.U32 R2, R2, -0x2daee0ad, RZ ;  /* 0xd2511f5302027825 */ /* 0x000fe200078e00ff */
[----:B------:R-:W-:Y:S03]  /*13f90*/  STL [R1+0x368], R200 ;  /* 0x000368c801007387 */ /* 0x000fe60000100800 */
[----:B------:R-:W-:Y:S01]  /*13fa0*/  IMAD.MOV.U32 R204, RZ, RZ, R10 ;  /* 0x000000ffffcc7224 */ /* 0x000fe200078e000a */
[----:B------:R-:W4:Y:S01]  /*13fb0*/  LDL.LU R149, [R1+0x480] ;  /* 0x0004800001957983 */ /* 0x000f220000300800 */
[----:B------:R-:W-:-:S03]  /*13fc0*/  LOP3.LUT R10, R150, UR29, R5, 0x96, !PT ;  /* 0x0000001d960a7c12 */ /* 0x000fc6000f8e9605 */
[----:B------:R1:W-:Y:S04]  /*13fd0*/  STL [R1+0x37c], R199 ;  /* 0x00037cc701007387 */ /* 0x0003e80000100800 */
[----:B------:R1:W-:Y:S01]  /*13fe0*/  STL [R1+0x380], R198 ;  /* 0x000380c601007387 */ /* 0x0003e20000100800 */
[----:B------:R-:W-:Y:S02]  /*13ff0*/  IMAD.MOV.U32 R0, RZ, RZ, R8 ;  /* 0x000000ffff007224 */ /* 0x000fe400078e0008 */
[----:B------:R-:W-:Y:S02]  /*14000*/  IMAD.MOV.U32 R5, RZ, RZ, R9 ;  /* 0x000000ffff057224 */ /* 0x000fe400078e0009 */
[----:B-1----:R-:W-:Y:S01]  /*14010*/  IMAD.MOV.U32 R199, RZ, RZ, R6 ;  /* 0x000000ffffc77224 */ /* 0x002fe200078e0006 */
[----:B------:R-:W-:Y:S01]  /*14020*/  LOP3.LUT R6, R4, UR25, R3, 0x96, !PT ;  /* 0x0000001904067c12 */ /* 0x000fe2000f8e9603 */
[----:B------:R-:W-:-:S02]  /*14030*/  IMAD.MOV.U32 R198, RZ, RZ, R11 ;  /* 0x000000ffffc67224 */ /* 0x000fc400078e000b */
[----:B------:R-:W-:-:S04]  /*14040*/  IMAD.WIDE.U32 R10, R10, -0x326172a9, RZ ;  /* 0xcd9e8d570a0a7825 */ /* 0x000fc800078e00ff */
[----:B------:R-:W-:Y:S02]  /*14050*/  IMAD.MOV.U32 R3, RZ, RZ, R7 ;  /* 0x000000ffff037224 */ /* 0x000fe400078e0007 */
[----:B------:R-:W-:Y:S01]  /*14060*/  IMAD.WIDE.U32 R6, R6, -0x326172a9, RZ ;  /* 0xcd9e8d5706067825 */ /* 0x000fe200078e00ff */
[----:B------:R-:W-:-:S04]  /*14070*/  LOP3.LUT R8, R138, UR28, R11, 0x96, !PT ;  /* 0x0000001c8a087c12 */ /* 0x000fc8000f8e960b */
[----:B------:R-:W-:Y:S01]  /*14080*/  LOP3.LUT R4, R10, UR24, R7, 0x96, !PT ;  /* 0x000000180a047c12 */ /* 0x000fe2000f8e9607 */
[----:B------:R-:W-:-:S04]  /*14090*/  IMAD.WIDE.U32 R8, R8, -0x2daee0ad, RZ ;  /* 0xd2511f5308087825 */ /* 0x000fc800078e00ff */
[----:B------:R-:W-:Y:S02]  /*140a0*/  IMAD.MOV.U32 R11, RZ, RZ, R5 ;  /* 0x000000ffff0b7224 */ /* 0x000fe400078e0005 */
[----:B------:R-:W-:Y:S02]  /*140b0*/  IMAD.MOV.U32 R10, RZ, RZ, R144 ;  /* 0x000000ffff0a7224 */ /* 0x000fe400078e0090 */
[----:B------:R-:W-:Y:S01]  /*140c0*/  IMAD.WIDE.U32 R4, R4, -0x2daee0ad, RZ ;  /* 0xd2511f5304047825 */ /* 0x000fe200078e00ff */
[----:B------:R-:W-:Y:S01]  /*140d0*/  LOP3.LUT R2, R2, UR13, R9, 0x96, !PT ;  /* 0x0000000d02027c12 */ /* 0x000fe2000f8e9609 */
[----:B------:R-:W4:Y:S02]  /*140e0*/  LDL.LU R144, [R1+0x47c] ;  /* 0x00047c0001907983 */ /* 0x000f240000300800 */
[----:B------:R-:W-:Y:S01]  /*140f0*/  IMAD.MOV.U32 R9, RZ, RZ, R10 ;  /* 0x000000ffff097224 */ /* 0x000fe200078e000a */
[----:B------:R-:W-:Y:S01]  /*14100*/  LOP3.LUT R8, R8, UR11, R5, 0x96, !PT ;  /* 0x0000000b08087c12 */ /* 0x000fe2000f8e9605 */
[----:B------:R-:W-:-:S02]  /*14110*/  IMAD.MOV.U32 R10, RZ, RZ, R11 ;  /* 0x000000ffff0a7224 */ /* 0x000fc400078e000b */
[----:B------:R-:W-:Y:S02]  /*14120*/  IMAD.MOV.U32 R5, RZ, RZ, R3 ;  /* 0x000000ffff057224 */ /* 0x000fe400078e0003 */
[----:B------:R-:W-:Y:S02]  /*14130*/  IMAD.MOV.U32 R11, RZ, RZ, R199 ;  /* 0x000000ffff0b7224 */ /* 0x000fe400078e00c7 */
[----:B------:R-:W-:Y:S02]  /*14140*/  IMAD.MOV.U32 R199, RZ, RZ, R57 ;  /* 0x000000ffffc77224 */ /* 0x000fe400078e0039 */
[----:B------:R-:W-:-:S04]  /*14150*/  IMAD.WIDE.U32 R2, R2, -0x326172a9, RZ ;  /* 0xcd9e8d5702027825 */ /* 0x000fc800078e00ff */
[----:B------:R-:W-:Y:S02]  /*14160*/  IMAD.MOV.U32 R57, RZ, RZ, R53 ;  /* 0x000000ffff397224 */ /* 0x000fe400078e0035 */
[----:B------:R-:W-:Y:S02]  /*14170*/  IMAD.MOV.U32 R53, RZ, RZ, R71 ;  /* 0x000000ffff357224 */ /* 0x000fe400078e0047 */
[----:B------:R-:W-:Y:S02]  /*14180*/  IMAD.MOV.U32 R7, RZ, RZ, R70 ;  /* 0x000000ffff077224 */ /* 0x000fe400078e0046 */
[----:B------:R-:W-:Y:S01]  /*14190*/  IMAD.WIDE.U32 R70, R8, -0x326172a9, RZ ;  /* 0xcd9e8d5708467825 */ /* 0x000fe200078e00ff */
[----:B------:R-:W-:-:S03]  /*141a0*/  LOP3.LUT R6, R6, UR12, R3, 0x96, !PT ;  /* 0x0000000c06067c12 */ /* 0x000fc6000f8e9603 */
[----:B------:R-:W-:Y:S02]  /*141b0*/  IMAD.MOV.U32 R3, RZ, RZ, R0 ;  /* 0x000000ffff037224 */ /* 0x000fe400078e0000 */
[----:B------:R-:W-:Y:S01]  /*141c0*/  IMAD.MOV.U32 R8, RZ, RZ, R90 ;  /* 0x000000ffff087224 */ /* 0x000fe200078e005a */
[----:B------:R-:W-:Y:S01]  /*141d0*/  LOP3.LUT R90, R2, UR10, R71, 0x96, !PT ;  /* 0x0000000a025a7c12 */ /* 0x000fe2000f8e9647 */
[----:B------:R-:W-:Y:S01]  /*141e0*/  FADD.FTZ R2, R88, R12 ;  /* 0x0000000c58027221 */ /* 0x000fe20000010000 */
[----:B------:R-:W-:Y:S02]  /*141f0*/  IMAD.MOV.U32 R12, RZ, RZ, R3 ;  /* 0x000000ffff0c7224 */ /* 0x000fe400078e0003 */
[----:B------:R-:W-:Y:S02]  /*14200*/  FADD.FTZ R3, R110, R13 ;  /* 0x0000000d6e037221 */ /* 0x000fe40000010000 */
[----:B------:R-:W-:Y:S02]  /*14210*/  IMAD.MOV.U32 R110, RZ, RZ, R12 ;  /* 0x000000ffff6e7224 */ /* 0x000fe400078e000c */
[----:B------:R-:W2:Y:S01]  /*14220*/  LDL.64 R12, [R1+0xc8] ;  /* 0x0000c800010c7983 */ /* 0x000ea20000100a00 */
[----:B------:R-:W-:-:S04]  /*14230*/  LOP3.LUT R0, R90, 0xff, RZ, 0xc0, !PT ;  /* 0x000000ff5a007812 */ /* 0x000fc800078ec0ff */
[----:B------:R-:W-:Y:S02]  /*14240*/  ISETP.LE.U32.AND P4, PT, R0, UR6, PT ;  /* 0x0000000600007c0c */ /* 0x000fe4000bf83070 */
[----:B------:R-:W-:-:S04]  /*14250*/  LOP3.LUT R0, R90, 0xffff, RZ, 0xc0, !PT ;  /* 0x0000ffff5a007812 */ /* 0x000fc800078ec0ff */
[----:B------:R-:W-:-:S04]  /*14260*/  SHF.R.U32.HI R0, RZ, 0x8, R0 ;  /* 0x00000008ff007819 */ /* 0x000fc80000011600 */
[----:B------:R-:W-:-:S04]  /*14270*/  LOP3.LUT R0, R0, 0xffff, RZ, 0xc0, !PT ;  /* 0x0000ffff00007812 */ /* 0x000fc800078ec0ff */
[----:B------:R-:W-:Y:S02]  /*14280*/  ISETP.LE.U32.AND P0, PT, R0, UR6, PT ;  /* 0x0000000600007c0c */ /* 0x000fe4000bf03070 */
[----:B------:R-:W-:Y:S01]  /*14290*/  PRMT R0, R90, 0x7632, R0 ;  /* 0x000076325a007816 */ /* 0x000fe20000000000 */
[----:B------:R-:W-:Y:S03]  /*142a0*/  MUFU.EX2 R15, R15 ;  /* 0x0000000f000f7308 */ /* 0x000fe60000000800 */
[----:B------:R-:W-:Y:S01]  /*142b0*/  LOP3.LUT R0, R0, 0xff, RZ, 0xc0, !PT ;  /* 0x000000ff00007812 */ /* 0x000fe200078ec0ff */
[----:B------:R-:W1:Y:S03]  /*142c0*/  MUFU.EX2 R14, R14 ;  /* 0x0000000e000e7308 */ /* 0x000e660000000800 */
[----:B------:R-:W-:Y:S01]  /*142d0*/  ISETP.LE.U32.AND P5, PT, R0, UR6, PT ;  /* 0x0000000600007c0c */ /* 0x000fe2000bfa3070 */
[----:B------:R-:W-:-:S05]  /*142e0*/  IMAD.MOV.U32 R0, RZ, RZ, R70 ;  /* 0x000000ffff007224 */ /* 0x000fca00078e0046 */
[----:B------:R-:W-:-:S04]  /*142f0*/  LOP3.LUT R0, R0, 0xff, RZ, 0xc0, !PT ;  /* 0x000000ff00007812 */ /* 0x000fc800078ec0ff */
[----:B------:R-:W-:Y:S02]  /*14300*/  ISETP.LE.U32.AND P1, PT, R0, UR6, PT ;  /* 0x0000000600007c0c */ /* 0x000fe4000bf23070 */
[----:B-1----:R-:W-:-:S04]  /*14310*/  F2FP.BF16.F32.PACK_AB R0, R14, R15 ;  /* 0x0000000f0e00723e */ /* 0x002fc800000010ff */
[C---:B------:R-:W-:Y:S02]  /*14320*/  PRMT R197, R0.reuse, 0x7632, R197 ;  /* 0x0000763200c57816 */ /* 0x040fe400000000c5 */
[----:B------:R-:W-:Y:S01]  /*14330*/  PRMT R196, R0, 0x7610, R196 ;  /* 0x0000761000c47816 */ /* 0x000fe200000000c4 */
[----:B------:R-:W-:Y:S01]  /*14340*/  IMAD.MOV.U32 R0, RZ, RZ, R108 ;  /* 0x000000ffff007224 */ /* 0x000fe200078e006c */
[----:B------:R-:W-:Y:S01]  /*14350*/  MUFU.EX2 R23, R23 ;  /* 0x0000001700177308 */ /* 0x000fe20000000800 */
[----:B------:R-:W-:Y:S02]  /*14360*/  IMAD.MOV.U32 R108, RZ, RZ, R50 ;  /* 0x000000ffff6c7224 */ /* 0x000fe400078e0032 */
[----:B------:R-:W-:Y:S01]  /*14370*/  @!P0 HFMA2.BF16_V2 R58, -RZ.H0_H0, RZ.H0_H0, -R197.H0_H0 ;  /* 0x200000ffff3a8231 */ /* 0x000fe200003409c5 */
[----:B------:R1:W3:Y:S01]  /*14380*/  MUFU.EX2 R50, R22 ;  /* 0x0000001600327308 */ /* 0x0002e20000000800 */
[----:B------:R-:W-:-:S03]  /*14390*/  @!P4 HFMA2.BF16_V2 R59, -RZ.H0_H0, RZ.H0_H0, -R196.H0_H0 ;  /* 0x200000ffff3bc231 */ /* 0x000fc600003409c4 */
[----:B------:R-:W-:Y:S01]  /*143a0*/  MUFU.EX2 R17, R17 ;  /* 0x0000001100117308 */ /* 0x000fe20000000800 */
[----:B-1----:R-:W-:Y:S01]  /*143b0*/  IMAD.MOV.U32 R22, RZ, RZ, R145 ;  /* 0x000000ffff167224 */ /* 0x002fe200078e0091 */
[----:B------:R-:W-:Y:S02]  /*143c0*/  PRMT R145, R196, 0x5410, R197 ;  /* 0x00005410c4917816 */ /* 0x000fe400000000c5 */
[----:B------:R-:W-:Y:S01]  /*143d0*/  @!P0 PRMT R197, R58, 0x5410, RZ ;  /* 0x000054103ac58816 */ /* 0x000fe200000000ff */
[----:B------:R-:W-:Y:S01]  /*143e0*/  IMAD.MOV.U32 R58, RZ, RZ, R0 ;  /* 0x000000ffff3a7224 */ /* 0x000fe200078e0000 */
[----:B------:R-:W-:Y:S01]  /*143f0*/  SHF.R.U32.HI R0, RZ, 0x18, R90 ;  /* 0x00000018ff007819 */ /* 0x000fe2000001165a */
[----:B------:R-:W1:Y:S01]  /*14400*/  MUFU.EX2 R16, R16 ;  /* 0x0000001000107308 */ /* 0x000e620000000800 */
[----:B------:R-:W-:Y:S02]  /*14410*/  @!P4 PRMT R196, R59, 0x5410, RZ ;  /* 0x000054103bc4c816 */ /* 0x000fe400000000ff */
[----:B------:R-:W-:-:S02]  /*14420*/  ISETP.LE.U32.AND P4, PT, R0, UR6, PT ;  /* 0x0000000600007c0c */ /* 0x000fc4000bf83070 */
[----:B---3--:R-:W-:Y:S01]  /*14430*/  F2FP.BF16.F32.PACK_AB R0, R50, R23 ;  /* 0x000000173200723e */ /* 0x008fe200000010ff */
[----:B------:R-:W-:Y:S01]  /*14440*/  FADD.FTZ R2, R89, R2 ;  /* 0x0000000259027221 */ /* 0x000fe20000010000 */
[----:B------:R-:W-:Y:S02]  /*14450*/  FADD.FTZ R3, R111, R3 ;  /* 0x000000036f037221 */ /* 0x000fe40000010000 */
[C---:B------:R-:W-:Y:S02]  /*14460*/  PRMT R195, R0.reuse, 0x7610, R195 ;  /* 0x0000761000c37816 */ /* 0x040fe400000000c3 */
[----:B------:R-:W-:Y:S01]  /*14470*/  PRMT R194, R0, 0x7632, R194 ;  /* 0x0000763200c27816 */ /* 0x000fe200000000c2 */
[----:B------:R-:W3:Y:S01]  /*14480*/  LDL.64 R88, [R1+0x2f0] ;  /* 0x0002f00001587983 */ /* 0x000ee20000100a00 */
[----:B------:R-:W-:Y:S01]  /*14490*/  PRMT R0, R70, 0x7771, RZ ;  /* 0x0000777146007816 */ /* 0x000fe200000000ff */
[----:B------:R-:W-:Y:S02]  /*144a0*/  IMAD.MOV.U32 R111, RZ, RZ, R58 ;  /* 0x000000ffff6f7224 */ /* 0x000fe400078e003a */
[----:B------:R-:W-:Y:S01]  /*144b0*/  IMAD.MOV.U32 R58, RZ, RZ, R5 ;  /* 0x000000ffff3a7224 */ /* 0x000fe200078e0005 */
[----:B------:R-:W-:Y:S01]  /*144c0*/  ISETP.GT.U32.AND P0, PT, R0, UR6, PT ;  /* 0x0000000600007c0c */ /* 0x000fe2000bf04070 */
[----:B------:R-:W-:Y:S01]  /*144d0*/  @!P4 HFMA2.BF16_V2 R61, -RZ.H0_H0, RZ.H0_H0, -R194.H0_H0 ;  /* 0x200000ffff3dc231 */ /* 0x000fe200003409c2 */
[----:B-1----:R-:W-:Y:S01]  /*144e0*/  F2FP.BF16.F32.PACK_AB R0, R16, R17 ;  /* 0x000000111000723e */ /* 0x002fe200000010ff */
[----:B------:R-:W-:Y:S01]  /*144f0*/  FADD.FTZ R5, R41, R2 ;  /* 0x0000000229057221 */ /* 0x000fe20000010000 */
[----:B------:R-:W-:Y:S01]  /*14500*/  IMAD.MOV.U32 R2, RZ, RZ, R213 ;  /* 0x000000ffff027224 */ /* 0x000fe200078e00d5 */
[----:B------:R-:W-:-:S02]  /*14510*/  PRMT R213, R195, 0x5410, R194 ;  /* 0x00005410c3d57816 */ /* 0x000fc400000000c2 */
[C---:B------:R-:W-:Y:S02]  /*14520*/  PRMT R193, R0.reuse, 0x7610, R193 ;  /* 0x0000761000c17816 */ /* 0x040fe400000000c1 */
[----:B------:R-:W-:Y:S01]  /*14530*/  @!P4 PRMT R194, R61, 0x5410, RZ ;  /* 0x000054103dc2c816 */ /* 0x000fe200000000ff */
[----:B------:R-:W-:Y:S02]  /*14540*/  IMAD.MOV.U32 R61, RZ, RZ, R2 ;  /* 0x000000ffff3d7224 */ /* 0x000fe400078e0002 */
[----:B------:R-:W-:Y:S01]  /*14550*/  FADD.FTZ R2, R69, R3 ;  /* 0x0000000345027221 */ /* 0x000fe20000010000 */
[----:B------:R-:W-:Y:S01]  /*14560*/  PRMT R192, R0, 0x7632, R192 ;  /* 0x0000763200c07816 */ /* 0x000fe200000000c0 */
[----:B------:R-:W-:Y:S02]  /*14570*/  @!P1 HFMA2.BF16_V2 R64, -RZ.H0_H0, RZ.H0_H0, -R193.H0_H0 ;  /* 0x200000ffff409231 */ /* 0x000fe400003409c1 */
[----:B------:R-:W-:Y:S01]  /*14580*/  FADD.FTZ R0, R86, R2 ;  /* 0x0000000256007221 */ /* 0x000fe20000010000 */
[----:B------:R-:W-:Y:S01]  /*14590*/  IMAD.MOV.U32 R86, RZ, RZ, R231 ;  /* 0x000000ffff567224 */ /* 0x000fe200078e00e7 */
[----:B------:R-:W-:Y:S01]  /*145a0*/  PRMT R231, R193, 0x5410, R192 ;  /* 0x00005410c1e77816 */ /* 0x000fe200000000c0 */
[----:B------:R-:W-:Y:S01]  /*145b0*/  @!P5 HFMA2.BF16_V2 R62, -RZ.H0_H0, RZ.H0_H0, -R195.H0_H0 ;  /* 0x200000ffff3ed231 */ /* 0x000fe200003409c3 */
[----:B------:R-:W-:Y:S01]  /*145c0*/  @!P1 PRMT R193, R64, 0x5410, RZ ;  /* 0x0000541040c19816 */ /* 0x000fe200000000ff */
[----:B------:R-:W-:-:S02]  /*145d0*/  IMAD.MOV.U32 R64, RZ, RZ, R51 ;  /* 0x000000ffff407224 */ /* 0x000fc400078e0033 */
[----:B------:R-:W-:Y:S01]  /*145e0*/  FADD.FTZ R3, R40, R0 ;  /* 0x0000000028037221 */ /* 0x000fe20000010000 */
[----:B------:R1:W-:Y:S01]  /*145f0*/  MUFU.EX2 R51, R28 ;  /* 0x0000001c00337308 */ /* 0x0003e20000000800 */
[----:B------:R-:W-:Y:S01]  /*14600*/  PRMT R0, R70, 0x7772, RZ ;  /* 0x0000777246007816 */ /* 0x000fe200000000ff */
[----:B------:R-:W-:Y:S01]  /*14610*/  @P0 HFMA2.BF16_V2 R63, -RZ.H0_H0, RZ.H0_H0, -R192.H0_H0 ;  /* 0x200000ffff3f0231 */ /* 0x000fe200003409c0 */
[----:B------:R-:W-:Y:S02]  /*14620*/  @!P5 PRMT R195, R62, 0x5410, RZ ;  /* 0x000054103ec3d816 */ /* 0x000fe400000000ff */
[----:B------:R-:W-:Y:S02]  /*14630*/  ISETP.GT.U32.AND P5, PT, R0, UR6, PT ;  /* 0x0000000600007c0c */ /* 0x000fe4000bfa4070 */
[----:B------:R-:W-:Y:S01]  /*14640*/  PRMT R0, R70, 0x7773, RZ ;  /* 0x0000777346007816 */ /* 0x000fe200000000ff */
[----:B-1----:R-:W-:Y:S02]  /*14650*/  IMAD.MOV.U32 R28, RZ, RZ, R68 ;  /* 0x000000ffff1c7224 */ /* 0x002fe400078e0044 */
[----:B------:R-:W-:Y:S01]  /*14660*/  IMAD.WIDE.U32 R68, R6, -0x2daee0ad, RZ ;  /* 0xd2511f5306447825 */ /* 0x000fe200078e00ff */
[----:B------:R-:W-:-:S03]  /*14670*/  @P0 PRMT R192, R63, 0x5410, RZ ;  /* 0x000054103fc00816 */ /* 0x000fc600000000ff */
[----:B------:R-:W-:Y:S01]  /*14680*/  IMAD.MOV.U32 R6, RZ, RZ, R108 ;  /* 0x000000ffff067224 */ /* 0x000fe200078e006c */
[----:B------:R-:W-:Y:S01]  /*14690*/  LOP3.LUT R108, R4, UR9, R69, 0x96, !PT ;  /* 0x00000009046c7c12 */ /* 0x000fe2000f8e9645 */
[----:B------:R-:W-:Y:S01]  /*146a0*/  IMAD.MOV.U32 R62, RZ, RZ, R141 ;  /* 0x000000ffff3e7224 */ /* 0x000fe200078e008d */
[----:B------:R-:W-:Y:S02]  /*146b0*/  ISETP.GT.U32.AND P0, PT, R0, UR6, PT ;  /* 0x0000000600007c0c */ /* 0x000fe4000bf04070 */
[----:B------:R-:W-:Y:S01]  /*146c0*/  LOP3.LUT R0, R108, 0xffff, RZ, 0xc0, !PT ;  /* 0x0000ffff6c007812 */ /* 0x000fe200078ec0ff */
[----:B------:R-:W-:Y:S02]  /*146d0*/  IMAD.MOV.U32 R63, RZ, RZ, R62 ;  /* 0x000000ffff3f7224 */ /* 0x000fe400078e003e */
[----:B------:R-:W-:Y:S01]  /*146e0*/  IMAD.MOV.U32 R62, RZ, RZ, R58 ;  /* 0x000000ffff3e7224 */ /* 0x000fe200078e003a */
[----:B------:R-:W-:Y:S01]  /*146f0*/  SHF.R.U32.HI R0, RZ, 0x8, R0 ;  /* 0x00000008ff007819 */ /* 0x000fe20000011600 */
[----:B------:R-:W-:-:S02]  /*14700*/  IMAD.MOV.U32 R58, RZ, RZ, R11 ;  /* 0x000000ffff3a7224 */ /* 0x000fc400078e000b */
[----:B------:R-:W-:Y:S02]  /*14710*/  IMAD.MOV.U32 R11, RZ, RZ, R57 ;  /* 0x000000ffff0b7224 */ /* 0x000fe400078e0039 */
[----:B------:R-:W1:Y:S01]  /*14720*/  MUFU.EX2 R57, R29 ;  /* 0x0000001d00397308 */ /* 0x000e620000000800 */
[----:B------:R-:W-:-:S04]  /*14730*/  LOP3.LUT R0, R0, 0xffff, RZ, 0xc0, !PT ;  /* 0x0000ffff00007812 */ /* 0x000fc800078ec0ff */
[----:B------:R-:W-:Y:S02]  /*14740*/  ISETP.LE.U32.AND P4, PT, R0, UR6, PT ;  /* 0x0000000600007c0c */ /* 0x000fe4000bf83070 */
[----:B------:R-:W-:-:S04]  /*14750*/  PRMT R0, R108, 0x7632, R0 ;  /* 0x000076326c007816 */ /* 0x000fc80000000000 */
[----:B------:R-:W-:Y:S02]  /*14760*/  LOP3.LUT R0, R0, 0xff, RZ, 0xc0, !PT ;  /* 0x000000ff00007812 */ /* 0x000fe400078ec0ff */
[----:B-1----:R-:W-:Y:S02]  /*14770*/  F2FP.BF16.F32.PACK_AB R2, R57, R51 ;  /* 0x000000333902723e */ /* 0x002fe400000010ff */
[----:B------:R-:W-:Y:S01]  /*14780*/  ISETP.LE.U32.AND P1, PT, R0, UR6, PT ;  /* 0x0000000600007c0c */ /* 0x000fe2000bf23070 */
[----:B------:R-:W-:Y:S01]  /*14790*/  FADD.FTZ R0, R42, R3 ;  /* 0x000000032a007221 */ /* 0x000fe20000010000 */
[C---:B------:R-:W-:Y:S01]  /*147a0*/  PRMT R188, R2.reuse, 0x7610, R188 ;  /* 0x0000761002bc7816 */ /* 0x040fe200000000bc */
[----:B------:R1:W-:Y:S02]  /*147b0*/  MUFU.EX2 R4, R18 ;  /* 0x0000001200047308 */ /* 0x0003e40000000800 */
[----:B------:R-:W-:Y:S01]  /*147c0*/  FADD.FTZ R0, R39, R0 ;  /* 0x0000000027007221 */ /* 0x000fe20000010000 */
[----:B------:R-:W-:Y:S01]  /*147d0*/  PRMT R185, R2, 0x7632, R185 ;  /* 0x0000763202b97816 */ /* 0x000fe200000000b9 */
[----:B------:R-:W-:-:S02]  /*147e0*/  @P5 HFMA2.BF16_V2 R66, -RZ.H0_H0, RZ.H0_H0, -R188.H0_H0 ;  /* 0x200000ffff425231 */ /* 0x000fc400003409bc */
[----:B------:R-:W-:Y:S01]  /*147f0*/  FADD.FTZ R2, R38, R0 ;  /* 0x0000000026027221 */ /* 0x000fe20000010000 */
[----:B------:R-:W-:Y:S01]  /*14800*/  LOP3.LUT R0, R108, 0xff, RZ, 0xc0, !PT ;  /* 0x000000ff6c007812 */ /* 0x000fe200078ec0ff */
[----:B------:R-:W-:Y:S02]  /*14810*/  IMAD.MOV.U32 R29, RZ, RZ, R239 ;  /* 0x000000ffff1d7224 */ /* 0x000fe400078e00ef */
[----:B-1----:R-:W-:Y:S02]  /*14820*/  IMAD.MOV.U32 R18, RZ, RZ, R6 ;  /* 0x000000ffff127224 */ /* 0x002fe400078e0006 */
[----:B------:R-:W1:Y:S01]  /*14830*/  MUFU.EX2 R6, R19 ;  /* 0x0000001300067308 */ /* 0x000e620000000800 */
[----:B------:R-:W-:Y:S01]  /*14840*/  PRMT R239, R188, 0x5410, R185 ;  /* 0x00005410bcef7816 */ /* 0x000fe200000000b9 */
[----:B------:R-:W-:Y:S01]  /*14850*/  @P0 HFMA2.BF16_V2 R65, -RZ.H0_H0, RZ.H0_H0, -R185.H0_H0 ;  /* 0x200000ffff410231 */ /* 0x000fe200003409b9 */
[----:B------:R-:W-:Y:S02]  /*14860*/  @P5 PRMT R188, R66, 0x5410, RZ ;  /* 0x0000541042bc5816 */ /* 0x000fe400000000ff */
[----:B------:R-:W-:-:S02]  /*14870*/  ISETP.LE.U32.AND P5, PT, R0, UR6, PT ;  /* 0x0000000600007c0c */ /* 0x000fc4000bfa3070 */
[----:B------:R-:W-:Y:S02]  /*14880*/  SHF.R.U32.HI R0, RZ, 0x18, R108 ;  /* 0x00000018ff007819 */ /* 0x000fe4000001166c */
[----:B------:R-:W-:Y:S02]  /*14890*/  @P0 PRMT R185, R65, 0x5410, RZ ;  /* 0x0000541041b90816 */ /* 0x000fe400000000ff */
[----:B------:R-:W-:Y:S02]  /*148a0*/  ISETP.LE.U32.AND P0, PT, R0, UR6, PT ;  /* 0x0000000600007c0c */ /* 0x000fe4000bf03070 */
[----:B-1----:R-:W-:Y:S01]  /*148b0*/  F2FP.BF16.F32.PACK_AB R0, R6, R4 ;  /* 0x000000040600723e */ /* 0x002fe200000010ff */
[----:B------:R-:W-:Y:S02]  /*148c0*/  IMAD.MOV.U32 R66, RZ, RZ, R29 ;  /* 0x000000ffff427224 */ /* 0x000fe400078e001d */
[----:B------:R-:W-:Y:S01]  /*148d0*/  IMAD.MOV.U32 R3, RZ, RZ, R64 ;  /* 0x000000ffff037224 */ /* 0x000fe200078e0040 */
[C---:B------:R-:W-:Y:S01]  /*148e0*/  PRMT R191, R0.reuse, 0x7610, R191 ;  /* 0x0000761000bf7816 */ /* 0x040fe200000000bf */
[----:B------:R-:W-:Y:S01]  /*148f0*/  IMAD.MOV.U32 R29, RZ, RZ, R58 ;  /* 0x000000ffff1d7224 */ /* 0x000fe200078e003a */
[----:B------:R-:W-:Y:S01]  /*14900*/  PRMT R190, R0, 0x7632, R190 ;  /* 0x0000763200be7816 */ /* 0x000fe200000000be */
[----:B------:R-:W-:Y:S01]  /*14910*/  IMAD.MOV.U32 R64, RZ, RZ, R56 ;  /* 0x000000ffff407224 */ /* 0x000fe200078e0038 */
[----:B------:R-:W-:Y:S01]  /*14920*/  MUFU.EX2 R58, R33 ;  /* 0x00000021003a7308 */ /* 0x000fe20000000800 */
[----:B------:R1:W-:Y:S01]  /*14930*/  STL [R1+0x1d4], R145 ;  /* 0x0001d49101007387 */ /* 0x0003e20000100800 */
[----:B------:R-:W-:-:S02]  /*14940*/  IMAD.MOV.U32 R59, RZ, RZ, R140 ;  /* 0x000000ffff3b7224 */ /* 0x000fc400078e008c */
[----:B------:R-:W1:Y:S01]  /*14950*/  MUFU.EX2 R56, R34 ;  /* 0x0000002200387308 */ /* 0x000e620000000800 */
[----:B------:R-:W-:Y:S02]  /*14960*/  @!P5 HFMA2.BF16_V2 R72, -RZ.H0_H0, RZ.H0_H0, -R191.H0_H0 ;  /* 0x200000ffff48d231 */ /* 0x000fe400003409bf */
[----:B------:R-:W-:Y:S02]  /*14970*/  IMAD.MOV.U32 R0, RZ, RZ, R68 ;  /* 0x000000ffff007224 */ /* 0x000fe400078e0044 */
[----:B------:R-:W-:Y:S02]  /*14980*/  @!P4 HFMA2.BF16_V2 R67, -RZ.H0_H0, RZ.H0_H0, -R190.H0_H0 ;  /* 0x200000ffff43c231 */ /* 0x000fe400003409be */
[----:B------:R-:W-:Y:S02]  /*14990*/  IMAD.MOV.U32 R19, RZ, RZ, R28 ;  /* 0x000000ffff137224 */ /* 0x000fe400078e001c */
[----:B------:R-:W-:Y:S01]  /*149a0*/  IMAD.MOV.U32 R28, RZ, RZ, R198 ;  /* 0x000000ffff1c7224 */ /* 0x000fe200078e00c6 */
[----:B------:R-:W-:-:S02]  /*149b0*/  PRMT R198, R191, 0x5410, R190 ;  /* 0x00005410bfc67816 */ /* 0x000fc400000000be */
[----:B------:R-:W-:Y:S02]  /*149c0*/  LOP3.LUT R0, R0, 0xff, RZ, 0xc0, !PT ;  /* 0x000000ff00007812 */ /* 0x000fe400078ec0ff */
[----:B------:R-:W-:Y:S02]  /*149d0*/  @!P5 PRMT R191, R72, 0x5410, RZ ;  /* 0x0000541048bfd816 */ /* 0x000fe400000000ff */
[----:B------:R-:W-:Y:S01]  /*149e0*/  @!P4 PRMT R190, R67, 0x5410, RZ ;  /* 0x0000541043bec816 */ /* 0x000fe200000000ff */
[----:B-1----:R-:W4:Y:S04]  /*149f0*/  LDL.LU R145, [R1+0x478] ;  /* 0x0004780001917983 */ /* 0x002f280000300800 */
[----:B------:R-:W4:Y:S04]  /*14a00*/  LDL.LU R140, [R1+0x474] ;  /* 0x00047400018c7983 */ /* 0x000f280000300800 */
[----:B------:R-:W-:Y:S04]  /*14a10*/  STL [R1+0x358], R196 ;  /* 0x000358c401007387 */ /* 0x000fe80000100800 */
[----:B------:R-:W-:Y:S04]  /*14a20*/  STL [R1+0x360], R197 ;  /* 0x000360c501007387 */ /* 0x000fe80000100800 */
[----:B------:R-:W4:Y:S04]  /*14a30*/  LDL.LU R141, [R1+0x470] ;  /* 0x00047000018d7983 */ /* 0x000f280000300800 */
[----:B------:R-:W-:Y:S04]  /*14a40*/  STL [R1+0x354], R195 ;  /* 0x000354c301007387 */ /* 0x000fe80000100800 */
[----:B------:R-:W-:Y:S04]  /*14a50*/  STL [R1+0x38c], R194 ;  /* 0x00038cc201007387 */ /* 0x000fe80000100800 */
[----:B------:R-:W-:Y:S01]  /*14a60*/  STL [R1+0x348], R193 ;  /* 0x000348c101007387 */ /* 0x000fe20000100800 */
[----:B------:R-:W-:-:S03]  /*14a70*/  ISETP.LE.U32.AND P5, PT, R0, UR6, PT ;  /* 0x0000000600007c0c */ /* 0x000fc6000bfa3070 */
[----:B------:R-:W-:Y:S01]  /*14a80*/  STL [R1+0x34c], R192 ;  /* 0x00034cc001007387 */ /* 0x000fe20000100800 */
[----:B------:R-:W-:-:S03]  /*14a90*/  F2FP.BF16.F32.PACK_AB R0, R58, R56 ;  /* 0x000000383a00723e */ /* 0x000fc600000010ff */
[----:B------:R-:W-:Y:S01]  /*14aa0*/  STL [R1+0x350], R188 ;  /* 0x000350bc01007387 */ /* 0x000fe20000100800 */
[----:B------:R-:W-:-:S03]  /*14ab0*/  FADD.FTZ R2, R15, R2 ;  /* 0x000000020f027221 */ /* 0x000fc60000010000 */
[----:B------:R-:W-:Y:S04]  /*14ac0*/  STL [R1+0x390], R185 ;  /* 0x000390b901007387 */ /* 0x000fe80000100800 */
[----:B------:R-:W-:Y:S01]  /*14ad0*/  STL [R1+0x39c], R198 ;  /* 0x00039cc601007387 */ /* 0x000fe20000100800 */
[----:B------:R-:W-:-:S03]  /*14ae0*/  IMAD.MOV.U32 R67, RZ, RZ, R3 ;  /* 0x000000ffff437224 */ /* 0x000fc600078e0003 */
[----:B------:R-:W-:Y:S01]  /*14af0*/  STL [R1+0x338], R191 ;  /* 0x000338bf01007387 */ /* 0x000fe20000100800 */
[----:B------:R-:W-:-:S03]  /*14b00*/  PRMT R187, R0, 0x7610, R187 ;  /* 0x0000761000bb7816 */ /* 0x000fc600000000bb */
[----:B------:R1:W-:Y:S01]  /*14b10*/  STL [R1+0x33c], R190 ;  /* 0x00033cbe01007387 */ /* 0x0003e20000100800 */
[----:B------:R-:W-:Y:S01]  /*14b20*/  PRMT R183, R0, 0x7632, R183 ;  /* 0x0000763200b77816 */ /* 0x000fe200000000b7 */
[----:B------:R-:W-:Y:S01]  /*14b30*/  FADD.FTZ R0, R14, R2 ;  /* 0x000000020e007221 */ /* 0x000fe20000010000 */
[----:B------:R-:W-:Y:S01]  /*14b40*/  MUFU.EX2 R15, R21 ;  /* 0x00000015000f7308 */ /* 0x000fe20000000800 */
[----:B-1----:R-:W-:-:S04]  /*14b50*/  IMAD.MOV.U32 R190, RZ, RZ, R11 ;  /* 0x000000ffffbe7224 */ /* 0x002fc800078e000b */
[----:B------:R-:W-:Y:S02]  /*14b60*/  IMAD.MOV.U32 R14, RZ, RZ, R190 ;  /* 0x000000ffff0e7224 */ /* 0x000fe400078e00be */
[----:B------:R-:W-:Y:S02]  /*14b70*/  IMAD.MOV.U32 R190, RZ, RZ, R67 ;  /* 0x000000ffffbe7224 */ /* 0x000fe400078e0043 */
[----:B------:R-:W-:Y:S02]  /*14b80*/  IMAD.MOV.U32 R67, RZ, RZ, R19 ;  /* 0x000000ffff437224 */ /* 0x000fe400078e0013 */
[----:B------:R-:W-:Y:S02]  /*14b90*/  IMAD.MOV.U32 R19, RZ, RZ, R18 ;  /* 0x000000ffff137224 */ /* 0x000fe400078e0012 */
[----:B------:R-:W-:Y:S02]  /*14ba0*/  IMAD.MOV.U32 R18, RZ, RZ, R66 ;  /* 0x000000ffff127224 */ /* 0x000fe400078e0042 */
[----:B------:R-:W-:-:S02]  /*14bb0*/  IMAD.MOV.U32 R66, RZ, RZ, R63 ;  /* 0x000000ffff427224 */ /* 0x000fc400078e003f */
[----:B------:R-:W-:Y:S01]  /*14bc0*/  IMAD.MOV.U32 R63, RZ, RZ, R86 ;  /* 0x000000ffff3f7224 */ /* 0x000fe200078e0056 */
[----:B------:R1:W2:Y:S01]  /*14bd0*/  MUFU.EX2 R11, R20 ;  /* 0x00000014000b7308 */ /* 0x0002a20000000800 */
        /* <DEDUP_REMOVED lines=8> */
[----:B------:R-:W-:Y:S01]  /*14c60*/  FADD.FTZ R2, R17, R0 ;  /* 0x0000000011027221 */ /* 0x000fe20000010000 */
[----:B------:R-:W-:Y:S01]  /*14c70*/  IMAD.MOV.U32 R9, RZ, RZ, R10 ;  /* 0x000000ffff097224 */ /* 0x000fe200078e000a */
[----:B------:R-:W-:Y:S01]  /*14c80*/  PRMT R0, R68, 0x7771, RZ ;  /* 0x0000777144007816 */ /* 0x000fe200000000ff */
[----:B------:R-:W3:Y:S01]  /*14c90*/  S2R R10, SR_TID.X ;  /* 0x00000000000a7919 */ /* 0x000ee20000002100 */
[----:B------:R-:W-:Y:S01]  /*14ca0*/  FADD.FTZ R2, R16, R2 ;  /* 0x0000000210027221 */ /* 0x000fe20000010000 */
[----:B-1----:R-:W-:Y:S01]  /*14cb0*/  IMAD.MOV.U32 R20, RZ, RZ, R29 ;  /* 0x000000ffff147224 */ /* 0x002fe200078e001d */
[----:B------:R-:W-:Y:S01]  /*14cc0*/  ISETP.GT.U32.AND P4, PT, R0, UR6, PT ;  /* 0x0000000600007c0c */ /* 0x000fe2000bf84070 */
[----:B------:R-:W1:Y:S01]  /*14cd0*/  S2R R16, SR_CTAID.X ;  /* 0x0000000000107919 */ /* 0x000e620000002500 */
[----:B--2---:R-:W-:Y:S01]  /*14ce0*/  F2FP.BF16.F32.PACK_AB R0, R15, R11 ;  /* 0x0000000b0f00723e */ /* 0x004fe200000010ff */
[----:B------:R-:W-:Y:S01]  /*14cf0*/  MUFU.EX2 R29, R54 ;  /* 0x00000036001d7308 */ /* 0x000fe20000000800 */
[----:B------:R-:W-:-:S03]  /*14d00*/  @!P1 HFMA2.BF16_V2 R74, -RZ.H0_H0, RZ.H0_H0, -R187.H0_H0 ;  /* 0x200000ffff4a9231 */ /* 0x000fc600003409bb */
[----:B------:R-:W2:Y:S01]  /*14d10*/  MUFU.EX2 R78, R78 ;  /* 0x0000004e004e7308 */ /* 0x000ea20000000800 */
[C---:B------:R-:W-:Y:S02]  /*14d20*/  PRMT R182, R0.reuse, 0x7610, R182 ;  /* 0x0000761000b67816 */ /* 0x040fe400000000b6 */
[----:B------:R-:W-:Y:S01]  /*14d30*/  PRMT R181, R0, 0x7632, R181 ;  /* 0x0000763200b57816 */ /* 0x000fe200000000b5 */
[----:B------:R-:W-:Y:S01]  /*14d40*/  IMAD.MOV.U32 R65, RZ, RZ, R199 ;  /* 0x000000ffff417224 */ /* 0x000fe200078e00c7 */
[----:B------:R-:W-:Y:S01]  /*14d50*/  PRMT R0, R68, 0x7772, RZ ;  /* 0x0000777244007816 */ /* 0x000fe200000000ff */
[----:B------:R-:W-:Y:S01]  /*14d60*/  @!P0 HFMA2.BF16_V2 R73, -RZ.H0_H0, RZ.H0_H0, -R183.H0_H0 ;  /* 0x200000ffff498231 */ /* 0x000fe200003409b7 */
[----:B------:R-:W-:Y:S02]  /*14d70*/  PRMT R199, R187, 0x5410, R183 ;  /* 0x00005410bbc77816 */ /* 0x000fe400000000b7 */
[----:B------:R-:W-:Y:S02]  /*14d80*/  @!P1 PRMT R187, R74, 0x5410, RZ ;  /* 0x000054104abb9816 */ /* 0x000fe400000000ff */
[----:B------:R-:W-:-:S02]  /*14d90*/  ISETP.GT.U32.AND P1, PT, R0, UR6, PT ;  /* 0x0000000600007c0c */ /* 0x000fc4000bf24070 */
[----:B------:R-:W-:Y:S02]  /*14da0*/  PRMT R0, R68, 0x7773, RZ ;  /* 0x0000777344007816 */ /* 0x000fe400000000ff */
[----:B------:R-:W-:Y:S02]  /*14db0*/  @!P0 PRMT R183, R73, 0x5410, RZ ;  /* 0x0000541049b78816 */ /* 0x000fe400000000ff */
[----:B------:R-:W-:Y:S01]  /*14dc0*/  ISETP.GT.U32.AND P0, PT, R0, UR6, PT ;  /* 0x0000000600007c0c */ /* 0x000fe2000bf04070 */
[----:B------:R-:W-:Y:S01]  /*14dd0*/  FADD.FTZ R3, R77, R5 ;  /* 0x000000054d037221 */ /* 0x000fe20000010000 */
[----:B--2---:R-:W-:-:S04]  /*14de0*/  F2FP.BF16.F32.PACK_AB R0, R78, R29 ;  /* 0x0000001d4e00723e */ /* 0x004fc800000010ff */
[C---:B------:R-:W-:Y:S02]  /*14df0*/  PRMT R180, R0.reuse, 0x7610, R180 ;  /* 0x0000761000b47816 */ /* 0x040fe400000000b4 */
[----:B------:R-:W-:Y:S01]  /*14e00*/  PRMT R189, R0, 0x7632, R189 ;  /* 0x0000763200bd7816 */ /* 0x000fe200000000bd */
[----:B------:R-:W-:Y:S01]  /*14e10*/  FADD.FTZ R0, R47, R3 ;  /* 0x000000032f007221 */ /* 0x000fe20000010000 */
[----:B------:R-:W-:Y:S01]  /*14e20*/  UIADD3 UR31, UPT, UPT, UR31, -0x1, URZ ;  /* 0xffffffff1f1f7890 */ /* 0x000fe2000fffe0ff */
[----:B---3--:R-:W-:Y:S02]  /*14e30*/  SHF.R.U32.HI R5, RZ, 0x5, R10 ;  /* 0x00000005ff057819 */ /* 0x008fe4000001160a */
[----:B------:R-:W-:Y:S01]  /*14e40*/  FADD.FTZ R3, R46, R0 ;  /* 0x000000002e037221 */ /* 0x000fe20000010000 */
[----:B------:R-:W-:Y:S02]  /*14e50*/  IMAD.U32 R0, RZ, RZ, UR23 ;  /* 0x00000017ff007e24 */ /* 0x000fe4000f8e00ff */
[----:B------:R-:W-:Y:S01]  /*14e60*/  FADD.FTZ R2, R4, R2 ;  /* 0x0000000204027221 */ /* 0x000fe20000010000 */
[----:B------:R-:W-:-:S02]  /*14e70*/  IMAD.MOV.U32 R74, RZ, RZ, R20 ;  /* 0x000000ffff4a7224 */ /* 0x000fc400078e0014 */
[----:B-1----:R-:W-:Y:S01]  /*14e80*/  IMAD R16, R16, 0x8, R5 ;  /* 0x0000000810107824 */ /* 0x002fe200078e0205 */
[----:B------:R-:W-:Y:S01]  /*14e90*/  LOP3.LUT R0, R0, UR31, R155, 0x96, !PT ;  /* 0x0000001f00007c12 */ /* 0x000fe2000f8e969b */
[----:B------:R1:W-:Y:S01]  /*14ea0*/  STL [R1+0x340], R187 ;  /* 0x000340bb01007387 */ /* 0x0003e20000100800 */
[----:B------:R-:W-:Y:S01]  /*14eb0*/  FADD.FTZ R2, R6, R2 ;  /* 0x0000000206027221 */ /* 0x000fe20000010000 */
[----:B------:R-:W-:-:S04]  /*14ec0*/  IMAD.WIDE.U32 R16, R16, -0x326172a9, RZ ;  /* 0xcd9e8d5710107825 */ /* 0x000fc800078e00ff */
[----:B------:R-:W-:-:S04]  /*14ed0*/  IMAD.WIDE.U32 R20, R0, -0x326172a9, RZ ;  /* 0xcd9e8d5700147825 */ /* 0x000fc800078e00ff */
[----:B------:R-:W-:Y:S01]  /*14ee0*/  FADD.FTZ R11, R11, R2 ;  /* 0x000000020b0b7221 */ /* 0x000fe20000010000 */
[----:B------:R-:W-:Y:S02]  /*14ef0*/  LOP3.LUT R4, R16, UR7, R21, 0x96, !PT ;  /* 0x0000000710047c12 */ /* 0x000fe4000f8e9615 */
[----:B------:R-:W-:Y:S01]  /*14f00*/  LOP3.LUT R2, R20, UR30, R139, 0x96, !PT ;  /* 0x0000001e14027c12 */ /* 0x000fe2000f8e968b */
[----:B------:R-:W-:Y:S01]  /*14f10*/  FADD.FTZ R10, R43, R3 ;  /* 0x000000032b0a7221 */ /* 0x000fe20000010000 */
[----:B-1----:R-:W-:Y:S02]  /*14f20*/  IMAD.MOV.U32 R187, RZ, RZ, R74 ;  /* 0x000000ffffbb7224 */ /* 0x002fe400078e004a */
        /* <DEDUP_REMOVED lines=9> */
[----:B------:R-:W-:Y:S02]  /*14fc0*/  @!P5 HFMA2.BF16_V2 R79, -RZ.H0_H0, RZ.H0_H0, -R182.H0_H0 ;  /* 0x200000ffff4fd231 */ /* 0x000fe400003409b6 */
[----:B------:R-:W-:Y:S02]  /*14fd0*/  IMAD.MOV.U32 R61, RZ, RZ, R111 ;  /* 0x000000ffff3d7224 */ /* 0x000fe400078e006f */
[----:B------:R-:W-:-:S04]  /*14fe0*/  IMAD.WIDE.U32 R4, R4, -0x2daee0ad, RZ ;  /* 0xd2511f5304047825 */ /* 0x000fc800078e00ff */
[----:B------:R-:W-:-:S04]  /*14ff0*/  IMAD.WIDE.U32 R2, R2, -0x2daee0ad, RZ ;  /* 0xd2511f5302027825 */ /* 0x000fc800078e00ff */
[----:B------:R-:W-:Y:S02]  /*15000*/  IMAD.MOV.U32 R111, RZ, RZ, R59 ;  /* 0x000000ffff6f7224 */ /* 0x000fe400078e003b */
[----:B------:R-:W-:Y:S02]  /*15010*/  IMAD.MOV.U32 R59, RZ, RZ, R22 ;  /* 0x000000ffff3b7224 */ /* 0x000fe400078e0016 */
[----:B------:R-:W-:Y:S02]  /*15020*/  IMAD.MOV.U32 R72, RZ, RZ, R64 ;  /* 0x000000ffff487224 */ /* 0x000fe400078e0040 */
[----:B------:R-:W-:Y:S01]  /*15030*/  IMAD.MOV.U32 R22, RZ, RZ, R110 ;  /* 0x000000ffff167224 */ /* 0x000fe200078e006e */
[----:B------:R1:W-:Y:S01]  /*15040*/  STL [R1+0x344], R183 ;  /* 0x000344b701007387 */ /* 0x0003e20000100800 */
[----:B------:R-:W-:Y:S01]  /*15050*/  IMAD.MOV.U32 R64, RZ, RZ, R203 ;  /* 0x000000ffff407224 */ /* 0x000fe200078e00cb */
[----:B------:R-:W-:Y:S01]  /*15060*/  PRMT R203, R182, 0x5410, R181 ;  /* 0x00005410b6cb7816 */ /* 0x000fe200000000b5 */
[----:B------:R-:W-:Y:S01]  /*15070*/  IMAD.MOV.U32 R110, RZ, RZ, R8 ;  /* 0x000000ffff6e7224 */ /* 0x000fe200078e0008 */
[----:B------:R-:W-:-:S02]  /*15080*/  LOP3.LUT R8, R150, UR29, R5, 0x96, !PT ;  /* 0x0000001d96087c12 */ /* 0x000fc4000f8e9605 */
[----:B------:R-:W-:Y:S02]  /*15090*/  LOP3.LUT R6, R4, UR25, R3, 0x96, !PT ;  /* 0x0000001904067c12 */ /* 0x000fe4000f8e9603 */
[----:B------:R-:W-:Y:S01]  /*150a0*/  @!P5 PRMT R182, R79, 0x5410, RZ ;  /* 0x000054104fb6d816 */ /* 0x000fe200000000ff */
[----:B------:R-:W-:Y:S02]  /*150b0*/  IMAD.MOV.U32 R79, RZ, RZ, R19 ;  /* 0x000000ffff4f7224 */ /* 0x000fe400078e0013 */
[----:B------:R-:W-:Y:S02]  /*150c0*/  @P4 HFMA2.BF16_V2 R75, -RZ.H0_H0, RZ.H0_H0, -R181.H0_H0 ;  /* 0x200000ffff4b4231 */ /* 0x000fe400003409b5 */
[----:B------:R-:W-:Y:S02]  /*150d0*/  IMAD.MOV.U32 R19, RZ, RZ, R61 ;  /* 0x000000ffff137224 */ /* 0x000fe400078e003d */
[----:B------:R-:W-:Y:S02]  /*150e0*/  @P1 HFMA2.BF16_V2 R82, -RZ.H0_H0, RZ.H0_H0, -R180.H0_H0 ;  /* 0x200000ffff521231 */ /* 0x000fe400003409b4 */
[----:B------:R-:W-:-:S02]  /*150f0*/  IMAD.MOV.U32 R191, RZ, RZ, R28 ;  /* 0x000000ffffbf7224 */ /* 0x000fc400078e001c */
[----:B------:R-:W-:Y:S02]  /*15100*/  IMAD.MOV.U32 R61, RZ, RZ, R9 ;  /* 0x000000ffff3d7224 */ /* 0x000fe400078e0009 */
[----:B------:R-:W-:Y:S02]  /*15110*/  IMAD.MOV.U32 R28, RZ, RZ, R53 ;  /* 0x000000ffff1c7224 */ /* 0x000fe400078e0035 */
[----:B------:R-:W-:-:S04]  /*15120*/  IMAD.WIDE.U32 R8, R8, -0x326172a9, RZ ;  /* 0xcd9e8d5708087825 */ /* 0x000fc800078e00ff */
[----:B-1----:R-:W-:Y:S02]  /*15130*/  IMAD.MOV.U32 R183, RZ, RZ, R14 ;  /* 0x000000ffffb77224 */ /* 0x002fe400078e000e */
[----:B------:R-:W-:Y:S02]  /*15140*/  IMAD.MOV.U32 R14, RZ, RZ, R66 ;  /* 0x000000ffff0e7224 */ /* 0x000fe400078e0042 */
[----:B------:R-:W-:Y:S02]  /*15150*/  IMAD.MOV.U32 R66, RZ, RZ, R59 ;  /* 0x000000ffff427224 */ /* 0x000fe400078e003b */
[----:B------:R-:W-:Y:S02]  /*15160*/  IMAD.MOV.U32 R59, RZ, RZ, R7 ;  /* 0x000000ffff3b7224 */ /* 0x000fe400078e0007 */
[----:B------:R-:W-:Y:S01]  /*15170*/  IMAD.WIDE.U32 R6, R6, -0x326172a9, RZ ;  /* 0xcd9e8d5706067825 */ /* 0x000fe200078e00ff */
[----:B------:R-:W-:-:S03]  /*15180*/  @P4 PRMT R181, R75, 0x5410, RZ ;  /* 0x000054104bb54816 */ /* 0x000fc600000000ff */
[----:B------:R-:W-:Y:S01]  /*15190*/  IMAD.MOV.U32 R53, RZ, RZ, R204 ;  /* 0x000000ffff357224 */ /* 0x000fe200078e00cc */
[----:B------:R-:W-:Y:S02]  /*151a0*/  PRMT R204, R180, 0x5410, R189 ;  /* 0x00005410b4cc7816 */ /* 0x000fe400000000bd */
[----:B------:R-:W-:Y:S02]  /*151b0*/  @P1 PRMT R180, R82, 0x5410, RZ ;  /* 0x0000541052b41816 */ /* 0x000fe400000000ff */
[----:B------:R-:W-:Y:S02]  /*151c0*/  LOP3.LUT R0, R138, UR28, R9, 0x96, !PT ;  /* 0x0000001c8a007c12 */ /* 0x000fe4000f8e9609 */
[----:B------:R-:W-:Y:S01]  /*151d0*/  LOP3.LUT R4, R8, UR24, R7, 0x96, !PT ;  /* 0x0000001808047c12 */ /* 0x000fe2000f8e9607 */
[----:B------:R1:W-:Y:S01]  /*151e0*/  STL.64 [R1+0x3c0], R180 ;  /* 0x0003c0b401007387 */ /* 0x0003e20000100a00 */
[----:B------:R-:W-:-:S03]  /*151f0*/  IMAD.MOV.U32 R73, RZ, RZ, R74 ;  /* 0x000000ffff497224 */ /* 0x000fc600078e004a */
[----:B------:R-:W-:Y:S01]  /*15200*/  IMAD.WIDE.U32 R4, R4, -0x2daee0ad, RZ ;  /* 0xd2511f5304047825 */ /* 0x000fe200078e00ff */
[----:B------:R-:W2:Y:S04]  /*15210*/  LDL.LU.64 R154, [R1+0x468] ;  /* 0x00046800019a7983 */ /* 0x000ea80000300a00 */
[----:B------:R-:W3:Y:S01]  /*15220*/  LDL.LU.64 R150, [R1+0x460] ;  /* 0x0004600001967983 */ /* 0x000ee20000300a00 */
[----:B-1----:R-:W-:Y:S02]  /*15230*/  IMAD.MOV.U32 R180, RZ, RZ, R12 ;  /* 0x000000ffffb47224 */ /* 0x002fe400078e000c */
[----:B------:R-:W-:Y:S02]  /*15240*/  IMAD.MOV.U32 R181, RZ, RZ, R13 ;  /* 0x000000ffffb57224 */ /* 0x000fe400078e000d */
[----:B------:R-:W-:-:S05]  /*15250*/  IMAD.WIDE.U32 R12, R0, -0x2daee0ad, RZ ;  /* 0xd2511f53000c7825 */ /* 0x000fca00078e00ff */
[----:B------:R-:W-:Y:S01]  /*15260*/  LOP3.LUT R2, R2, UR13, R13, 0x96, !PT ;  /* 0x0000000d02027c12 */ /* 0x000fe2000f8e960d */
[----:B------:R-:W-:Y:S01]  /*15270*/  IMAD.MOV.U32 R13, RZ, RZ, R181 ;  /* 0x000000ffff0d7224 */ /* 0x000fe200078e00b5 */
[----:B------:R-:W-:Y:S01]  /*15280*/  LOP3.LUT R0, R12, UR11, R5, 0x96, !PT ;  /* 0x0000000b0c007c12 */ /* 0x000fe2000f8e9605 */
        /* <DEDUP_REMOVED lines=9> */
[----:B------:R-:W4:Y:S01]  /*15320*/  LDL.64 R146, [R1+0x68] ;  /* 0x0000680001927983 */ /* 0x000f220000100a00 */
[----:B------:R-:W-:Y:S02]  /*15330*/  IMAD.MOV.U32 R17, RZ, RZ, R190 ;  /* 0x000000ffff117224 */ /* 0x000fe400078e00be */
[----:B------:R-:W-:-:S02]  /*15340*/  IMAD.MOV.U32 R74, RZ, RZ, R18 ;  /* 0x000000ffff4a7224 */ /* 0x000fc400078e0012 */
[----:B------:R-:W-:Y:S02]  /*15350*/  IMAD.MOV.U32 R190, RZ, RZ, R63 ;  /* 0x000000ffffbe7224 */ /* 0x000fe400078e003f */
[----:B------:R-:W-:Y:S02]  /*15360*/  IMAD.MOV.U32 R18, RZ, RZ, R111 ;  /* 0x000000ffff127224 */ /* 0x000fe400078e006f */
[----:B------:R-:W-:Y:S02]  /*15370*/  IMAD.MOV.U32 R63, RZ, RZ, R110 ;  /* 0x000000ffff3f7224 */ /* 0x000fe400078e006e */
[----:B------:R-:W-:-:S04]  /*15380*/  IMAD.WIDE.U32 R2, R2, -0x326172a9, RZ ;  /* 0xcd9e8d5702027825 */ /* 0x000fc800078e00ff */
[----:B------:R-:W-:-:S04]  /*15390*/  IMAD.WIDE.U32 R110, R0, -0x326172a9, RZ ;  /* 0xcd9e8d57006e7825 */ /* 0x000fc800078e00ff */
[----:B------:R-:W-:Y:S01]  /*153a0*/  IMAD.MOV.U32 R46, RZ, RZ, R88 ;  /* 0x000000ffff2e7224 */ /* 0x000fe200078e0058 */
[----:B------:R-:W-:-:S04]  /*153b0*/  LOP3.LUT R88, R2, UR10, R111, 0x96, !PT ;  /* 0x0000000a02587c12 */ /* 0x000fc8000f8e966f */
[----:B------:R-:W-:Y:S02]  /*153c0*/  LOP3.LUT R2, R88, 0xff, RZ, 0xc0, !PT ;  /* 0x000000ff58027812 */ /* 0x000fe400078ec0ff */
[----:B------:R-:W-:Y:S01]  /*153d0*/  FSEL R5, R207, RZ, P2 ;  /* 0x000000ffcf057208 */ /* 0x000fe20001000000 */
[----:B------:R-:W-:Y:S01]  /*153e0*/  IMAD.MOV.U32 R75, RZ, RZ, R67 ;  /* 0x000000ffff4b7224 */ /* 0x000fe200078e0043 */
[----:B------:R-:W-:Y:S02]  /*153f0*/  LOP3.LUT R6, R6, UR12, R3, 0x96, !PT ;  /* 0x0000000c06067c12 */ /* 0x000fe4000f8e9603 */
[----:B------:R-:W-:Y:S01]  /*15400*/  ISETP.LE.U32.AND P2, PT, R2, UR6, PT ;  /* 0x0000000602007c0c */ /* 0x000fe2000bf43070 */
[----:B------:R-:W-:Y:S01]  /*15410*/  IMAD.MOV.U32 R67, RZ, RZ, R86 ;  /* 0x000000ffff437224 */ /* 0x000fe200078e0056 */
[----:B------:R-:W1:Y:S01]  /*15420*/  MUFU.EX2 R2, R36 ;  /* 0x0000002400027308 */ /* 0x000e620000000800 */
[----:B------:R-:W-:-:S03]  /*15430*/  IMAD.MOV.U32 R86, RZ, RZ, R22 ;  /* 0x000000ffff567224 */ /* 0x000fc600078e0016 */
[----:B------:R-:W1:Y:S01]  /*15440*/  MUFU.EX2 R7, R37 ;  /* 0x0000002500077308 */ /* 0x000e620000000800 */
[----:B------:R-:W-:Y:S02]  /*15450*/  IMAD.MOV.U32 R22, RZ, RZ, R55 ;  /* 0x000000ffff167224 */ /* 0x000fe400078e0037 */
[----:B------:R-:W-:-:S04]  /*15460*/  IMAD.WIDE.U32 R54, R6, -0x2daee0ad, RZ ;  /* 0xd2511f5306367825 */ /* 0x000fc800078e00ff */
[----:B------:R-:W-:Y:S01]  /*15470*/  IMAD.MOV.U32 R47, RZ, RZ, R89 ;  /* 0x000000ffff2f7224 */ /* 0x000fe200078e0059 */
[----:B------:R-:W-:Y:S01]  /*15480*/  LOP3.LUT R89, R4, UR9, R55, 0x96, !PT ;  /* 0x0000000904597c12 */ /* 0x000fe2000f8e9637 */
[----:B------:R-:W-:-:S04]  /*15490*/  FADD.FTZ R4, R15, R11 ;  /* 0x0000000b0f047221 */ /* 0x000fc80000010000 */
[----:B-1----:R-:W-:Y:S01]  /*154a0*/  FADD.FTZ R4, R2, R4 ;  /* 0x0000000402047221 */ /* 0x002fe20000010000 */
[----:B------:R-:W-:Y:S01]  /*154b0*/  F2FP.BF16.F32.PACK_AB R2, R7, R2 ;  /* 0x000000020702723e */ /* 0x000fe200000010ff */
[----:B------:R1:W-:Y:S01]  /*154c0*/  STL [R1+0x330], R207 ;  /* 0x000330cf01007387 */ /* 0x0003e20000100800 */
[----:B------:R-:W-:Y:S02]  /*154d0*/  FADD.FTZ R3, R48, R10 ;  /* 0x0000000a30037221 */ /* 0x000fe40000010000 */
[C---:B------:R-:W-:Y:S01]  /*154e0*/  PRMT R179, R2.reuse, 0x7610, R179 ;  /* 0x0000761002b37816 */ /* 0x040fe200000000b3 */
[----:B------:R1:W-:Y:S01]  /*154f0*/  STL [R1+0x334], R220 ;  /* 0x000334dc01007387 */ /* 0x0003e20000100800 */
[----:B------:R-:W-:Y:S01]  /*15500*/  PRMT R178, R2, 0x7632, R178 ;  /* 0x0000763202b27816 */ /* 0x000fe200000000b2 */
[----:B------:R-:W-:Y:S01]  /*15510*/  IMAD.MOV.U32 R10, RZ, RZ, R46 ;  /* 0x000000ffff0a7224 */ /* 0x000fe200078e002e */
[----:B------:R-:W-:Y:S01]  /*15520*/  LOP3.LUT R0, R88, 0xffff, RZ, 0xc0, !PT ;  /* 0x0000ffff58007812 */ /* 0x000fe200078ec0ff */
[----:B------:R-:W-:-:S03]  /*15530*/  @P0 HFMA2.BF16_V2 R81, -RZ.H0_H0, RZ.H0_H0, -R189.H0_H0 ;  /* 0x200000ffff510231 */ /* 0x000fc600003409bd */
[----:B------:R-:W-:-:S04]  /*15540*/  SHF.R.U32.HI R0, RZ, 0x8, R0 ;  /* 0x00000008ff007819 */ /* 0x000fc80000011600 */
[----:B------:R-:W-:Y:S02]  /*15550*/  LOP3.LUT R0, R0, 0xffff, RZ, 0xc0, !PT ;  /* 0x0000ffff00007812 */ /* 0x000fe400078ec0ff */
[----:B----4-:R-:W-:Y:S02]  /*15560*/  LOP3.LUT R2, R146, UR7, R27, 0x96, !PT ;  /* 0x0000000792027c12 */ /* 0x010fe4000f8e961b */
[----:B------:R-:W4:Y:S04]  /*15570*/  LDL.LU.64 R146, [R1+0x458] ;  /* 0x0004580001927983 */ /* 0x000f280000300a00 */
[----:B------:R-:W2:Y:S04]  /*15580*/  LDL R46, [R1+0x54] ;  /* 0x00005400012e7983 */ /* 0x000ea80000100800 */
[----:B------:R-:W3:Y:S01]  /*15590*/  LDL R48, [R1+0x4c] ;  /* 0x00004c0001307983 */ /* 0x000ee20000100800 */
[----:B------:R-:W-:-:S02]  /*155a0*/  @P0 PRMT R189, R81, 0x5410, RZ ;  /* 0x0000541051bd0816 */ /* 0x000fc400000000ff */
[----:B------:R-:W-:Y:S02]  /*155b0*/  ISETP.LE.U32.AND P0, PT, R0, UR6, PT ;  /* 0x0000000600007c0c */ /* 0x000fe4000bf03070 */
[----:B------:R-:W-:-:S04]  /*155c0*/  PRMT R0, R88, 0x7632, R0 ;  /* 0x0000763258007816 */ /* 0x000fc80000000000 */
[----:B------:R-:W-:-:S04]  /*155d0*/  LOP3.LUT R0, R0, 0xff, RZ, 0xc0, !PT ;  /* 0x000000ff00007812 */ /* 0x000fc800078ec0ff */
[----:B------:R-:W-:Y:S01]  /*155e0*/  ISETP.LE.U32.AND P1, PT, R0, UR6, PT ;  /* 0x0000000600007c0c */ /* 0x000fe2000bf23070 */
[----:B------:R-:W-:-:S05]  /*155f0*/  IMAD.MOV.U32 R0, RZ, RZ, R110 ;  /* 0x000000ffff007224 */ /* 0x000fca00078e006e */
[----:B------:R-:W-:-:S04]  /*15600*/  LOP3.LUT R0, R0, 0xff, RZ, 0xc0, !PT ;  /* 0x000000ff00007812 */ /* 0x000fc800078ec0ff */
[----:B------:R-:W-:Y:S02]  /*15610*/  ISETP.LE.U32.AND P5, PT, R0, UR6, PT ;  /* 0x0000000600007c0c */ /* 0x000fe4000bfa3070 */
[----:B------:R-:W-:-:S04]  /*15620*/  LOP3.LUT R0, R89, 0xffff, RZ, 0xc0, !PT ;  /* 0x0000ffff59007812 */ /* 0x000fc800078ec0ff */
[----:B------:R-:W-:-:S04]  /*15630*/  SHF.R.U32.HI R0, RZ, 0x8, R0 ;  /* 0x00000008ff007819 */ /* 0x000fc80000011600 */
[----:B------:R-:W-:-:S04]  /*15640*/  LOP3.LUT R0, R0, 0xffff, RZ, 0xc0, !PT ;  /* 0x0000ffff00007812 */ /* 0x000fc800078ec0ff */
[----:B------:R-:W-:Y:S02]  /*15650*/  ISETP.LE.U32.AND P4, PT, R0, UR6, PT ;  /* 0x0000000600007c0c */ /* 0x000fe4000bf83070 */
[----:B------:R-:W-:-:S04]  /*15660*/  PRMT R0, R89, 0x7632, R0 ;  /* 0x0000763259007816 */ /* 0x000fc80000000000 */
[----:B------:R-:W-:Y:S02]  /*15670*/  LOP3.LUT R0, R0, 0xff, RZ, 0xc0, !PT ;  /* 0x000000ff00007812 */ /* 0x000fe400078ec0ff */
[----:B------:R-:W-:Y:S02]  /*15680*/  FSEL R8, R220, RZ, P3 ;  /* 0x000000ffdc087208 */ /* 0x000fe40001800000 */
[----:B------:R-:W-:Y:S01]  /*15690*/  ISETP.LE.U32.AND P3, PT, R0, UR6, PT ;  /* 0x0000000600007c0c */ /* 0x000fe2000bf63070 */
[----:B------:R-:W-:Y:S01]  /*156a0*/  FADD.FTZ R0, R135, -R5 ;  /* 0x8000000587007221 */ /* 0x000fe20000010000 */
[----:B------:R-:W-:-:S03]  /*156b0*/  IMAD.MOV.U32 R16, RZ, RZ, R17 ;  /* 0x000000ffff107224 */ /* 0x000fc600078e0011 */
[----:B------:R-:W-:Y:S01]  /*156c0*/  FMUL.FTZ R0, R0, UR32 ;  /* 0x0000002000007c20 */ /* 0x000fe20008410000 */
[----:B------:R-:W-:Y:S01]  /*156d0*/  MUFU.EX2 R5, R130 ;  /* 0x0000008200057308 */ /* 0x000fe20000000800 */
[----:B------:R-:W-:-:S03]  /*156e0*/  IMAD.MOV.U32 R82, RZ, RZ, R191 ;  /* 0x000000ffff527224 */ /* 0x000fc600078e00bf */
[----:B------:R1:W-:Y:S01]  /*156f0*/  MUFU.EX2 R17, R0 ;  /* 0x0000000000117308 */ /* 0x0003e20000000800 */
[----:B------:R-:W-:Y:S02]  /*15700*/  IMAD.MOV.U32 R191, RZ, RZ, R28 ;  /* 0x000000ffffbf7224 */ /* 0x000fe400078e001c */
[----:B------:R-:W-:Y:S02]  /*15710*/  FADD.FTZ R28, R23, R3 ;  /* 0x00000003171c7221 */ /* 0x000fe40000010000 */
[----:B------:R-:W1:Y:S01]  /*15720*/  MUFU.EX2 R3, R127 ;  /* 0x0000007f00037308 */ /* 0x000e620000000800 */
[----:B------:R-:W-:Y:S02]  /*15730*/  @!P2 HFMA2.BF16_V2 R83, -RZ.H0_H0, RZ.H0_H0, -R179.H0_H0 ;  /* 0x200000ffff53a231 */ /* 0x000fe400003409b3 */
[----:B------:R-:W-:Y:S02]  /*15740*/  IMAD.MOV.U32 R11, RZ, RZ, R47 ;  /* 0x000000ffff0b7224 */ /* 0x000fe400078e002f */
[----:B------:R-:W-:-:S02]  /*15750*/  IMAD.MOV.U32 R47, RZ, RZ, R183 ;  /* 0x000000ffff2f7224 */ /* 0x000fc400078e00b7 */
[----:B-1----:R-:W-:Y:S01]  /*15760*/  IMAD.MOV.U32 R0, RZ, RZ, R54 ;  /* 0x000000ffff007224 */ /* 0x002fe200078e0036 */
[----:B------:R-:W-:-:S04]  /*15770*/  PRMT R183, R179, 0x5410, R178 ;  /* 0x00005410b3b77816 */ /* 0x000fc800000000b2 */
[----:B------:R-:W-:Y:S02]  /*15780*/  LOP3.LUT R0, R0, 0xff, RZ, 0xc0, !PT ;  /* 0x000000ff00007812 */ /* 0x000fe400078ec0ff */
[----:B------:R-:W-:Y:S02]  /*15790*/  @!P2 PRMT R179, R83, 0x5410, RZ ;  /* 0x0000541053b3a816 */ /* 0x000fe400000000ff */
[----:B------:R-:W-:Y:S02]  /*157a0*/  ISETP.LE.U32.AND P2, PT, R0, UR6, PT ;  /* 0x0000000600007c0c */ /* 0x000fe4000bf43070 */
[----:B------:R-:W-:Y:S01]  /*157b0*/  F2FP.BF16.F32.PACK_AB R37, R3, R5 ;  /* 0x000000050325723e */ /* 0x000fe200000010ff */
[----:B------:R-:W-:Y:S01]  /*157c0*/  FADD.FTZ R23, R7, R4 ;  /* 0x0000000407177221 */ /* 0x000fe20000010000 */
[----:B------:R-:W-:Y:S01]  /*157d0*/  LOP3.LUT R6, R26, UR30, R13, 0x96, !PT ;  /* 0x0000001e1a067c12 */ /* 0x000fe2000f8e960d */
[----:B------:R-:W-:-:S04]  /*157e0*/  IMAD.MOV.U32 R26, RZ, RZ, R12 ;  /* 0x000000ffff1a7224 */ /* 0x000fc800078e000c */
[----:B------:R-:W-:-:S04]  /*157f0*/  IMAD.WIDE.U32 R6, R6, -0x2daee0ad, RZ ;  /* 0xd2511f5306067825 */ /* 0x000fc800078e00ff */
[----:B------:R-:W-:Y:S01]  /*15800*/  FADD.FTZ R8, R134, -R8 ;  /* 0x8000000886087221 */ /* 0x000fe20000010000 */
[----:B------:R-:W-:Y:S02]  /*15810*/  IMAD.MOV.U32 R27, RZ, RZ, R13 ;  /* 0x000000ffff1b7224 */ /* 0x000fe400078e000d */
[----:B------:R-:W-:Y:S02]  /*15820*/  IMAD.MOV.U32 R13, RZ, RZ, R181 ;  /* 0x000000ffff0d7224 */ /* 0x000fe400078e00b5 */
[----:B------:R-:W-:Y:S02]  /*15830*/  IMAD.MOV.U32 R12, RZ, RZ, R47 ;  /* 0x000000ffff0c7224 */ /* 0x000fe400078e002f */
[----:B------:R-:W-:Y:S02]  /*15840*/  IMAD.MOV.U32 R181, RZ, RZ, R75 ;  /* 0x000000ffffb57224 */ /* 0x000fe400078e004b */
[----:B------:R-:W-:Y:S02]  /*15850*/  IMAD.MOV.U32 R47, RZ, RZ, R79 ;  /* 0x000000ffff2f7224 */ /* 0x000fe400078e004f */
[----:B------:R-:W-:Y:S01]  /*15860*/  FMUL.FTZ R8, R8, UR32 ;  /* 0x0000002008087c20 */ /* 0x000fe20008410000 */
[----:B------:R-:W-:-:S02]  /*15870*/  IMAD.MOV.U32 R75, RZ, RZ, R74 ;  /* 0x000000ffff4b7224 */ /* 0x000fc400078e004a */
[----:B------:R-:W-:Y:S02]  /*15880*/  IMAD.MOV.U32 R79, RZ, RZ, R14 ;  /* 0x000000ffff4f7224 */ /* 0x000fe400078e000e */
[----:B------:R-:W-:Y:S02]  /*15890*/  IMAD.MOV.U32 R74, RZ, RZ, R190 ;  /* 0x000000ffff4a7224 */ /* 0x000fe400078e00be */
[----:B------:R-:W-:Y:S02]  /*158a0*/  IMAD.MOV.U32 R14, RZ, RZ, R67 ;  /* 0x000000ffff0e7224 */ /* 0x000fe400078e0043 */
[----:B------:R-:W-:Y:S02]  /*158b0*/  IMAD.MOV.U32 R190, RZ, RZ, R19 ;  /* 0x000000ffffbe7224 */ /* 0x000fe400078e0013 */
[----:B------:R-:W-:Y:S02]  /*158c0*/  IMAD.MOV.U32 R67, RZ, RZ, R18 ;  /* 0x000000ffff437224 */ /* 0x000fe400078e0012 */
[----:B------:R-:W-:-:S05]  /*158d0*/  @!P0 HFMA2.BF16_V2 R84, -RZ.H0_H0, RZ.H0_H0, -R178.H0_H0 ;  /* 0x200000ffff548231 */ /* 0x000fca00003409b2 */
[----:B------:R-:W-:Y:S02]  /*158e0*/  @!P0 PRMT R178, R84, 0x5410, RZ ;  /* 0x0000541054b28816 */ /* 0x000fe400000000ff */
[C---:B------:R-:W-:Y:S02]  /*158f0*/  PRMT R43, R37.reuse, 0x7610, R43 ;  /* 0x00007610252b7816 */ /* 0x040fe4000000002b */
[----:B------:R-:W-:Y:S01]  /*15900*/  PRMT R42, R37, 0x7632, R42 ;  /* 0x00007632252a7816 */ /* 0x000fe2000000002a */
[----:B--2---:R-:W-:-:S04]  /*15910*/  FFMA.FTZ R0, R46, R17, R5 ;  /* 0x000000112e007223 */ /* 0x004fc80000010005 */
[----:B------:R-:W-:Y:S01]  /*15920*/  FADD.FTZ R9, R3, R0 ;  /* 0x0000000003097221 */ /* 0x000fe20000010000 */
[----:B------:R-:W-:-:S05]  /*15930*/  IMAD.WIDE.U32 R2, R2, -0x2daee0ad, RZ ;  /* 0xd2511f5302027825 */ /* 0x000fca00078e00ff */
        /* <DEDUP_REMOVED lines=12> */
[----:B------:R-:W-:Y:S02]  /*15a00*/  LOP3.LUT R6, R6, UR12, R3, 0x96, !PT ;  /* 0x0000000c06067c12 */ /* 0x000fe4000f8e9603 */
[----:B------:R-:W-:Y:S01]  /*15a10*/  MUFU.EX2 R3, R176 ;  /* 0x000000b000037308 */ /* 0x000fe20000000800 */
[----:B------:R-:W-:-:S03]  /*15a20*/  IMAD.MOV.U32 R46, RZ, RZ, R16 ;  /* 0x000000ffff2e7224 */ /* 0x000fc600078e0010 */
[----:B------:R-:W3:Y:S01]  /*15a30*/  MUFU.EX2 R16, R8 ;  /* 0x0000000800107308 */ /* 0x000ee20000000800 */
[----:B------:R-:W-:-:S03]  /*15a40*/  LOP3.LUT R15, R2, UR10, R19, 0x96, !PT ;  /* 0x0000000a020f7c12 */ /* 0x000fc6000f8e9613 */
[----:B------:R-:W1:Y:S01]  /*15a50*/  MUFU.EX2 R2, R175 ;  /* 0x000000af00027308 */ /* 0x000e620000000800 */
[----:B------:R-:W-:-:S04]  /*15a60*/  LOP3.LUT R0, R15, 0xff, RZ, 0xc0, !PT ;  /* 0x000000ff0f007812 */ /* 0x000fc800078ec0ff */
[----:B------:R-:W-:Y:S01]  /*15a70*/  ISETP.LE.U32.AND P0, PT, R0, UR6, PT ;  /* 0x0000000600007c0c */ /* 0x000fe2000bf03070 */
[----:B---3--:R-:W-:-:S04]  /*15a80*/  FFMA.FTZ R0, R48, R16, R3 ;  /* 0x0000001030007223 */ /* 0x008fc80000010003 */
[----:B-1----:R-:W-:Y:S01]  /*15a90*/  FADD.FTZ R8, R2, R0 ;  /* 0x0000000002087221 */ /* 0x002fe20000010000 */
[----:B------:R-:W-:-:S04]  /*15aa0*/  LOP3.LUT R0, R15, 0xffff, RZ, 0xc0, !PT ;  /* 0x0000ffff0f007812 */ /* 0x000fc800078ec0ff */
[----:B------:R-:W-:-:S03]  /*15ab0*/  SHF.R.U32.HI R0, RZ, 0x8, R0 ;  /* 0x00000008ff007819 */ /* 0x000fc60000011600 */
[----:B------:R-:W-:Y:S01]  /*15ac0*/  @!P0 HFMA2.BF16_V2 R85, -RZ.H0_H0, RZ.H0_H0, -R37.H0_H0 ;  /* 0x200000ffff558231 */ /* 0x000fe20000340925 */
[----:B------:R-:W-:-:S04]  /*15ad0*/  LOP3.LUT R0, R0, 0xffff, RZ, 0xc0, !PT ;  /* 0x0000ffff00007812 */ /* 0x000fc800078ec0ff */
[----:B------:R-:W-:Y:S02]  /*15ae0*/  @!P0 PRMT R43, R85, 0x5410, RZ ;  /* 0x00005410552b8816 */ /* 0x000fe400000000ff */
[----:B------:R-:W-:Y:S02]  /*15af0*/  ISETP.LE.U32.AND P0, PT, R0, UR6, PT ;  /* 0x0000000600007c0c */ /* 0x000fe4000bf03070 */
[----:B------:R-:W-:Y:S01]  /*15b00*/  PRMT R0, R15, 0x7632, R0 ;  /* 0x000076320f007816 */ /* 0x000fe20000000000 */
[----:B------:R-:W1:Y:S03]  /*15b10*/  MUFU.EX2 R5, R173 ;  /* 0x000000ad00057308 */ /* 0x000e660000000800 */
[----:B------:R-:W-:Y:S02]  /*15b20*/  LOP3.LUT R0, R0, 0xff, RZ, 0xc0, !PT ;  /* 0x000000ff00007812 */ /* 0x000fe400078ec0ff */
[----:B------:R-:W-:-:S05]  /*15b30*/  F2FP.BF16.F32.PACK_AB R36, R2, R3 ;  /* 0x000000030224723e */ /* 0x000fca00000010ff */
[----:B------:R-:W-:Y:S01]  /*15b40*/  @!P0 HFMA2.BF16_V2 R87, -RZ.H0_H0, RZ.H0_H0, -R37.H1_H1 ;  /* 0x200000ffff578231 */ /* 0x000fe20000360925 */
[----:B------:R-:W2:Y:S04]  /*15b50*/  MUFU.EX2 R3, R133 ;  /* 0x0000008500037308 */ /* 0x000ea80000000800 */
[----:B------:R-:W-:Y:S02]  /*15b60*/  @!P0 PRMT R42, R87, 0x5410, RZ ;  /* 0x00005410572a8816 */ /* 0x000fe400000000ff */
[----:B------:R-:W-:Y:S01]  /*15b70*/  ISETP.LE.U32.AND P0, PT, R0, UR6, PT ;  /* 0x0000000600007c0c */ /* 0x000fe2000bf03070 */
[----:B-1----:R-:W-:Y:S01]  /*15b80*/  FADD.FTZ R0, R5, R9 ;  /* 0x0000000905007221 */ /* 0x002fe20000010000 */
[----:B------:R-:W-:-:S03]  /*15b90*/  PRMT R41, R36, 0x7610, R41 ;  /* 0x0000761024297816 */ /* 0x000fc60000000029 */
[----:B--2---:R-:W-:Y:S01]  /*15ba0*/  FADD.FTZ R2, R3, R0 ;  /* 0x0000000003027221 */ /* 0x004fe20000010000 */
[----:B------:R-:W-:-:S07]  /*15bb0*/  SHF.R.U32.HI R0, RZ, 0x18, R15 ;  /* 0x00000018ff007819 */ /* 0x000fce000001160f */
[----:B------:R-:W-:-:S05]  /*15bc0*/  @!P0 HFMA2.BF16_V2 R92, -RZ.H0_H0, RZ.H0_H0, -R36.H0_H0 ;  /* 0x200000ffff5c8231 */ /* 0x000fca0000340924 */
[----:B------:R-:W-:Y:S02]  /*15bd0*/  @!P0 PRMT R41, R92, 0x5410, RZ ;  /* 0x000054105c298816 */ /* 0x000fe400000000ff */
[----:B------:R-:W-:Y:S01]  /*15be0*/  ISETP.LE.U32.AND P0, PT, R0, UR6, PT ;  /* 0x0000000600007c0c */ /* 0x000fe2000bf03070 */
[----:B------:R-:W-:Y:S01]  /*15bf0*/  IMAD.MOV.U32 R0, RZ, RZ, R18 ;  /* 0x000000ffff007224 */ /* 0x000fe200078e0012 */
[----:B------:R-:W1:Y:S01]  /*15c00*/  MUFU.EX2 R7, R186 ;  /* 0x000000ba00077308 */ /* 0x000e620000000800 */
[----:B------:R-:W-:-:S03]  /*15c10*/  PRMT R40, R36, 0x7632, R40 ;  /* 0x0000763224287816 */ /* 0x000fc60000000028 */
        /* <DEDUP_REMOVED lines=9> */
[----:B------:R-:W-:-:S07]  /*15cb0*/  PRMT R0, R18, 0x7771, RZ ;  /* 0x0000777112007816 */ /* 0x000fce00000000ff */
[----:B------:R-:W-:-:S05]  /*15cc0*/  @!P0 HFMA2.BF16_V2 R94, -RZ.H0_H0, RZ.H0_H0, -R34.H0_H0 ;  /* 0x200000ffff5e8231 */ /* 0x000fca0000340922 */
[----:B------:R-:W-:Y:S02]  /*15cd0*/  @!P0 PRMT R248, R94, 0x5410, RZ ;  /* 0x000054105ef88816 */ /* 0x000fe400000000ff */
[----:B------:R-:W-:Y:S02]  /*15ce0*/  ISETP.GT.U32.AND P0, PT, R0, UR6, PT ;  /* 0x0000000600007c0c */ /* 0x000fe4000bf04070 */
[----:B------:R-:W-:Y:S02]  /*15cf0*/  F2FP.BF16.F32.PACK_AB R33, R5, R7 ;  /* 0x000000070521723e */ /* 0x000fe400000010ff */
[----:B------:R-:W1:Y:S01]  /*15d00*/  MUFU.EX2 R7, R129 ;  /* 0x0000008100077308 */ /* 0x000e620000000800 */
[----:B------:R-:W-:Y:S02]  /*15d10*/  PRMT R0, R18, 0x7772, RZ ;  /* 0x0000777212007816 */ /* 0x000fe400000000ff */
[----:B------:R-:W-:-:S06]  /*15d20*/  PRMT R234, R34, 0x7632, R234 ;  /* 0x0000763222ea7816 */ /* 0x000fcc00000000ea */
[----:B------:R-:W-:Y:S01]  /*15d30*/  @P0 HFMA2.BF16_V2 R95, -RZ.H0_H0, RZ.H0_H0, -R34.H1_H1 ;  /* 0x200000ffff5f0231 */ /* 0x000fe20000360922 */
[----:B------:R-:W2:Y:S04]  /*15d40*/  MUFU.EX2 R5, R126 ;  /* 0x0000007e00057308 */ /* 0x000ea80000000800 */
[----:B------:R-:W-:Y:S02]  /*15d50*/  @P0 PRMT R234, R95, 0x5410, RZ ;  /* 0x000054105fea0816 */ /* 0x000fe400000000ff */
[----:B------:R-:W-:Y:S01]  /*15d60*/  ISETP.GT.U32.AND P0, PT, R0, UR6, PT ;  /* 0x0000000600007c0c */ /* 0x000fe2000bf04070 */
[----:B-1----:R-:W-:Y:S01]  /*15d70*/  FADD.FTZ R0, R7, R2 ;  /* 0x0000000207007221 */ /* 0x002fe20000010000 */
[----:B------:R-:W-:Y:S01]  /*15d80*/  PRMT R227, R33, 0x7610, R227 ;  /* 0x0000761021e37816 */ /* 0x000fe200000000e3 */
[----:B------:R-:W-:-:S02]  /*15d90*/  IMAD.MOV.U32 R94, RZ, RZ, R10 ;  /* 0x000000ffff5e7224 */ /* 0x000fc400078e000a */
[----:B--2---:R-:W-:Y:S01]  /*15da0*/  FADD.FTZ R2, R5, R0 ;  /* 0x0000000005027221 */ /* 0x004fe20000010000 */
[----:B------:R-:W-:-:S07]  /*15db0*/  PRMT R0, R18, 0x7773, RZ ;  /* 0x0000777312007816 */ /* 0x000fce00000000ff */
[----:B------:R-:W-:Y:S02]  /*15dc0*/  @P0 HFMA2.BF16_V2 R101, -RZ.H0_H0, RZ.H0_H0, -R33.H0_H0 ;  /* 0x200000ffff650231 */ /* 0x000fe40000340921 */
[----:B------:R-:W-:Y:S02]  /*15dd0*/  IMAD.MOV.U32 R10, RZ, RZ, R46 ;  /* 0x000000ffff0a7224 */ /* 0x000fe400078e002e */
[----:B------:R-:W-:Y:S01]  /*15de0*/  IMAD.MOV.U32 R207, RZ, RZ, R75 ;  /* 0x000000ffffcf7224 */ /* 0x000fe200078e004b */
[----:B------:R-:W-:Y:S01]  /*15df0*/  @P0 PRMT R227, R101, 0x5410, RZ ;  /* 0x0000541065e30816 */ /* 0x000fe200000000ff */
[----:B------:R-:W-:Y:S01]  /*15e00*/  IMAD.MOV.U32 R46, RZ, RZ, R79 ;  /* 0x000000ffff2e7224 */ /* 0x000fe200078e004f */
[----:B------:R-:W-:Y:S01]  /*15e10*/  ISETP.GT.U32.AND P0, PT, R0, UR6, PT ;  /* 0x0000000600007c0c */ /* 0x000fe2000bf04070 */
[----:B------:R-:W-:Y:S02]  /*15e20*/  IMAD.MOV.U32 R75, RZ, RZ, R190 ;  /* 0x000000ffff4b7224 */ /* 0x000fe400078e00be */
[----:B------:R-:W-:-:S02]  /*15e30*/  IMAD.MOV.U32 R79, RZ, RZ, R67 ;  /* 0x000000ffff4f7224 */ /* 0x000fc400078e0043 */
[----:B------:R-:W-:Y:S02]  /*15e40*/  IMAD.MOV.U32 R190, RZ, RZ, R63 ;  /* 0x000000ffffbe7224 */ /* 0x000fe400078e003f */
[----:B------:R-:W-:Y:S02]  /*15e50*/  IMAD.MOV.U32 R67, RZ, RZ, R61 ;  /* 0x000000ffff437224 */ /* 0x000fe400078e003d */
[----:B------:R-:W-:Y:S02]  /*15e60*/  IMAD.MOV.U32 R63, RZ, RZ, R53 ;  /* 0x000000ffff3f7224 */ /* 0x000fe400078e0035 */
[----:B------:R-:W-:Y:S01]  /*15e70*/  IMAD.MOV.U32 R61, RZ, RZ, R52 ;  /* 0x000000ffff3d7224 */ /* 0x000fe200078e0034 */
[----:B------:R-:W-:Y:S01]  /*15e80*/  F2FP.BF16.F32.PACK_AB R81, R5, R7 ;  /* 0x000000070551723e */ /* 0x000fe200000010ff */
[----:B------:R-:W-:Y:S01]  /*15e90*/  IMAD.WIDE.U32 R52, R6, -0x2daee0ad, RZ ;  /* 0xd2511f5306347825 */ /* 0x000fe200078e00ff */
[----:B------:R-:W1:Y:S03]  /*15ea0*/  MUFU.EX2 R5, R177 ;  /* 0x000000b100057308 */ /* 0x000e660000000800 */
[----:B------:R-:W-:-:S02]  /*15eb0*/  IMAD.MOV.U32 R48, RZ, RZ, R181 ;  /* 0x000000ffff307224 */ /* 0x000fc400078e00b5 */
[----:B------:R-:W-:Y:S02]  /*15ec0*/  IMAD.MOV.U32 R181, RZ, RZ, R74 ;  /* 0x000000ffffb57224 */ /* 0x000fe400078e004a */
[----:B------:R-:W-:Y:S02]  /*15ed0*/  IMAD.MOV.U32 R74, RZ, RZ, R66 ;  /* 0x000000ffff4a7224 */ /* 0x000fe400078e0042 */
[----:B------:R-:W-:Y:S01]  /*15ee0*/  IMAD.MOV.U32 R66, RZ, RZ, R22 ;  /* 0x000000ffff427224 */ /* 0x000fe200078e0016 */
[----:B------:R-:W-:Y:S02]  /*15ef0*/  LOP3.LUT R22, R4, UR9, R53, 0x96, !PT ;  /* 0x0000000904167c12 */ /* 0x000fe4000f8e9635 */
[----:B------:R-:W2:Y:S01]  /*15f00*/  MUFU.EX2 R4, R174 ;  /* 0x000000ae00047308 */ /* 0x000ea20000000800 */
[----:B------:R-:W-:Y:S01]  /*15f10*/  @P0 HFMA2.BF16_V2 R100, -RZ.H0_H0, RZ.H0_H0, -R33.H1_H1 ;  /* 0x200000ffff640231 */ /* 0x000fe20000360921 */
[----:B------:R-:W-:Y:S02]  /*15f20*/  LOP3.LUT R0, R22, 0xff, RZ, 0xc0, !PT ;  /* 0x000000ff16007812 */ /* 0x000fe400078ec0ff */
[----:B------:R-:W-:-:S02]  /*15f30*/  PRMT R228, R33, 0x7632, R228 ;  /* 0x0000763221e47816 */ /* 0x000fc400000000e4 */
[----:B------:R-:W-:Y:S02]  /*15f40*/  @P0 PRMT R228, R100, 0x5410, RZ ;  /* 0x0000541064e40816 */ /* 0x000fe400000000ff */
[----:B------:R-:W-:Y:S01]  /*15f50*/  ISETP.LE.U32.AND P0, PT, R0, UR6, PT ;  /* 0x0000000600007c0c */ /* 0x000fe2000bf03070 */
[----:B-1----:R-:W-:-:S04]  /*15f60*/  FADD.FTZ R0, R5, R3 ;  /* 0x0000000305007221 */ /* 0x002fc80000010000 */
[----:B--2---:R-:W-:Y:S01]  /*15f70*/  FADD.FTZ R3, R4, R0 ;  /* 0x0000000004037221 */ /* 0x004fe20000010000 */
[----:B------:R-:W-:-:S04]  /*15f80*/  LOP3.LUT R0, R22, 0xffff, RZ, 0xc0, !PT ;  /* 0x0000ffff16007812 */ /* 0x000fc800078ec0ff */
[----:B------:R-:W-:-:S03]  /*15f90*/  SHF.R.U32.HI R0, RZ, 0x8, R0 ;  /* 0x00000008ff007819 */ /* 0x000fc60000011600 */
[----:B------:R-:W-:Y:S01]  /*15fa0*/  @!P0 HFMA2.BF16_V2 R103, -RZ.H0_H0, RZ.H0_H0, -R81.H0_H0 ;  /* 0x200000ffff678231 */ /* 0x000fe20000340951 */
[----:B------:R-:W-:Y:S02]  /*15fb0*/  LOP3.LUT R0, R0, 0xffff, RZ, 0xc0, !PT ;  /* 0x0000ffff00007812 */ /* 0x000fe400078ec0ff */
[----:B------:R-:W-:Y:S02]  /*15fc0*/  PRMT R224, R81, 0x7610, R224 ;  /* 0x0000761051e07816 */ /* 0x000fe400000000e0 */
[----:B------:R-:W-:Y:S02]  /*15fd0*/  @!P0 PRMT R224, R103, 0x5410, RZ ;  /* 0x0000541067e08816 */ /* 0x000fe400000000ff */
[----:B------:R-:W-:Y:S02]  /*15fe0*/  ISETP.LE.U32.AND P0, PT, R0, UR6, PT ;  /* 0x0000000600007c0c */ /* 0x000fe4000bf03070 */
[----:B------:R-:W-:Y:S02]  /*15ff0*/  PRMT R0, R22, 0x7632, R0 ;  /* 0x0000763216007816 */ /* 0x000fe40000000000 */
[----:B------:R-:W-:-:S02]  /*16000*/  F2FP.BF16.F32.PACK_AB R77, R4, R5 ;  /* 0x00000005044d723e */ /* 0x000fc400000010ff */
[----:B------:R-:W1:Y:S01]  /*16010*/  MUFU.EX2 R5, R124 ;  /* 0x0000007c00057308 */ /* 0x000e620000000800 */
[----:B------:R-:W-:Y:S02]  /*16020*/  LOP3.LUT R0, R0, 0xff, RZ, 0xc0, !PT ;  /* 0x000000ff00007812 */ /* 0x000fe400078ec0ff */
[----:B------:R-:W-:-:S04]  /*16030*/  PRMT R225, R81, 0x7632, R225 ;  /* 0x0000763251e17816 */ /* 0x000fc800000000e1 */
        /* <DEDUP_REMOVED lines=12> */
[----:B------:R-:W-:Y:S02]  /*16100*/  F2FP.BF16.F32.PACK_AB R71, R4, R5 ;  /* 0x000000050447723e */ /* 0x000fe400000010ff */
[----:B------:R-:W1:Y:S02]  /*16110*/  MUFU.EX2 R5, R172 ;  /* 0x000000ac00057308 */ /* 0x000e640000000800 */
[----:B------:R-:W-:Y:S02]  /*16120*/  LOP3.LUT R0, R0, 0xff, RZ, 0xc0, !PT ;  /* 0x000000ff00007812 */ /* 0x000fe400078ec0ff */
[----:B------:R-:W-:-:S05]  /*16130*/  PRMT R230, R77, 0x7632, R230 ;  /* 0x000076324de67816 */ /* 0x000fca00000000e6 */
[----:B------:R-:W-:Y:S01]  /*16140*/  @!P0 HFMA2.BF16_V2 R104, -RZ.H0_H0, RZ.H0_H0, -R77.H1_H1 ;  /* 0x200000ffff688231 */ /* 0x000fe2000036094d */
[----:B------:R-:W2:Y:S04]  /*16150*/  MUFU.EX2 R4, R131 ;  /* 0x0000008300047308 */ /* 0x000ea80000000800 */
[----:B------:R-:W-:Y:S02]  /*16160*/  @!P0 PRMT R230, R104, 0x5410, RZ ;  /* 0x0000541068e68816 */ /* 0x000fe400000000ff */
[----:B------:R-:W-:Y:S01]  /*16170*/  ISETP.LE.U32.AND P0, PT, R0, UR6, PT ;  /* 0x0000000600007c0c */ /* 0x000fe2000bf03070 */
[----:B-1----:R-:W-:Y:S01]  /*16180*/  FADD.FTZ R0, R5, R3 ;  /* 0x0000000305007221 */ /* 0x002fe20000010000 */
[----:B------:R-:W1:Y:S01]  /*16190*/  S2R R220, SR_TID.X ;  /* 0x0000000000dc7919 */ /* 0x000e620000002100 */
[----:B------:R-:W-:-:S02]  /*161a0*/  PRMT R214, R71, 0x7610, R214 ;  /* 0x0000761047d67816 */ /* 0x000fc400000000d6 */
[----:B--2---:R-:W-:Y:S01]  /*161b0*/  FADD.FTZ R3, R4, R0 ;  /* 0x0000000004037221 */ /* 0x004fe20000010000 */
[----:B------:R-:W-:-:S07]  /*161c0*/  PRMT R0, R52, 0x7771, RZ ;  /* 0x0000777134007816 */ /* 0x000fce00000000ff */
[----:B------:R-:W-:Y:S01]  /*161d0*/  @!P0 HFMA2.BF16_V2 R106, -RZ.H0_H0, RZ.H0_H0, -R71.H0_H0 ;  /* 0x200000ffff6a8231 */ /* 0x000fe20000340947 */
[----:B------:R-:W2:Y:S04]  /*161e0*/  S2R R100, SR_CTAID.X ;  /* 0x0000000000647919 */ /* 0x000ea80000002500 */
[----:B------:R-:W-:Y:S02]  /*161f0*/  @!P0 PRMT R214, R106, 0x5410, RZ ;  /* 0x000054106ad68816 */ /* 0x000fe400000000ff */
[----:B------:R-:W-:Y:S02]  /*16200*/  ISETP.GT.U32.AND P0, PT, R0, UR6, PT ;  /* 0x0000000600007c0c */ /* 0x000fe4000bf04070 */
[----:B------:R-:W-:Y:S02]  /*16210*/  F2FP.BF16.F32.PACK_AB R69, R4, R5 ;  /* 0x000000050445723e */ /* 0x000fe400000010ff */
[----:B------:R-:W3:Y:S01]  /*16220*/  MUFU.EX2 R5, R216 ;  /* 0x000000d800057308 */ /* 0x000ee20000000800 */
[----:B------:R-:W-:-:S03]  /*16230*/  PRMT R0, R52, 0x7772, RZ ;  /* 0x0000777234007816 */ /* 0x000fc600000000ff */
[----:B------:R-:W4:Y:S01]  /*16240*/  MUFU.EX2 R4, R215 ;  /* 0x000000d700047308 */ /* 0x000f220000000800 */
[----:B------:R-:W-:-:S04]  /*16250*/  PRMT R198, R71, 0x7632, R198 ;  /* 0x0000763247c67816 */ /* 0x000fc800000000c6 */
[----:B------:R-:W-:-:S05]  /*16260*/  @P0 HFMA2.BF16_V2 R107, -RZ.H0_H0, RZ.H0_H0, -R71.H1_H1 ;  /* 0x200000ffff6b0231 */ /* 0x000fca0000360947 */
[----:B------:R-:W-:Y:S02]  /*16270*/  @P0 PRMT R198, R107, 0x5410, RZ ;  /* 0x000054106bc60816 */ /* 0x000fe400000000ff */
[----:B------:R-:W-:Y:S01]  /*16280*/  ISETP.GT.U32.AND P0, PT, R0, UR6, PT ;  /* 0x0000000600007c0c */ /* 0x000fe2000bf04070 */
[----:B------:R-:W2:Y:S01]  /*16290*/  MUFU.EX2 R7, R128 ;  /* 0x0000008000077308 */ /* 0x000ea20000000800 */
[----:B-1----:R-:W-:Y:S01]  /*162a0*/  SHF.R.U32.HI R19, RZ, 0x5, R220 ;  /* 0x00000005ff137819 */ /* 0x002fe200000116dc */
[----:B---3--:R-:W-:Y:S02]  /*162b0*/  FADD.FTZ R0, R5, R2 ;  /* 0x0000000205007221 */ /* 0x008fe40000010000 */
[----:B------:R-:W1:Y:S01]  /*162c0*/  MUFU.EX2 R9, R236 ;  /* 0x000000ec00097308 */ /* 0x000e620000000800 */
[----:B----4-:R-:W-:Y:S01]  /*162d0*/  F2FP.BF16.F32.PACK_AB R124, R4, R5 ;  /* 0x00000005047c723e */ /* 0x010fe200000010ff */
[----:B------:R-:W-:Y:S02]  /*162e0*/  IMAD.MOV.U32 R95, RZ, RZ, R11 ;  /* 0x000000ffff5f7224 */ /* 0x000fe400078e000b */
[----:B------:R-:W3:Y:S01]  /*162f0*/  MUFU.EX2 R5, R125 ;  /* 0x0000007d00057308 */ /* 0x000ee20000000800 */
[----:B------:R-:W-:-:S02]  /*16300*/  IMAD.MOV.U32 R93, RZ, RZ, R27 ;  /* 0x000000ffff5d7224 */ /* 0x000fc400078e001b */
[----:B--2---:R-:W-:Y:S01]  /*16310*/  IMAD R100, R100, 0x8, R19 ;  /* 0x0000000864647824 */ /* 0x004fe200078e0213 */
[----:B------:R-:W2:Y:S01]  /*16320*/  MUFU.EX2 R8, R235 ;  /* 0x000000eb00087308 */ /* 0x000ea20000000800 */
[----:B------:R-:W-:Y:S02]  /*16330*/  IMAD.MOV.U32 R11, RZ, RZ, R47 ;  /* 0x000000ffff0b7224 */ /* 0x000fe400078e002f */
[----:B------:R-:W-:Y:S02]  /*16340*/  @P0 HFMA2.BF16_V2 R116, -RZ.H0_H0, RZ.H0_H0, -R69.H0_H0 ;  /* 0x200000ffff740231 */ /* 0x000fe40000340945 */
[----:B------:R-:W-:Y:S02]  /*16350*/  IMAD.MOV.U32 R27, RZ, RZ, R207 ;  /* 0x000000ffff1b7224 */ /* 0x000fe400078e00cf */
[----:B------:R-:W-:Y:S01]  /*16360*/  FADD.FTZ R2, R4, R0 ;  /* 0x0000000004027221 */ /* 0x000fe20000010000 */
[----:B------:R-:W-:Y:S01]  /*16370*/  IMAD.MOV.U32 R207, RZ, RZ, R12 ;  /* 0x000000ffffcf7224 */ /* 0x000fe200078e000c */
[----:B------:R-:W-:Y:S01]  /*16380*/  PRMT R0, R52, 0x7773, RZ ;  /* 0x0000777334007816 */ /* 0x000fe200000000ff */
[----:B------:R-:W-:Y:S01]  /*16390*/  IMAD.MOV.U32 R47, RZ, RZ, R14 ;  /* 0x000000ffff2f7224 */ /* 0x000fe200078e000e */
[----:B------:R-:W4:Y:S01]  /*163a0*/  MUFU.EX2 R12, R123 ;  /* 0x0000007b000c7308 */ /* 0x000f220000000800 */
[----:B------:R-:W-:Y:S01]  /*163b0*/  VIADD R100, R100, 0x4 ;  /* 0x0000000464647836 */ /* 0x000fe20000000000 */
[----:B------:R-:W-:Y:S01]  /*163c0*/  PRMT R211, R69, 0x7610, R211 ;  /* 0x0000761045d37816 */ /* 0x000fe200000000d3 */
[----:B------:R-:W-:Y:S01]  /*163d0*/  IMAD.MOV.U32 R92, RZ, RZ, R26 ;  /* 0x000000ffff5c7224 */ /* 0x000fe200078e001a */
[----:B------:R-:W4:Y:S01]  /*163e0*/  MUFU.EX2 R14, R229 ;  /* 0x000000e5000e7308 */ /* 0x000f220000000800 */
[----:B------:R-:W-:Y:S01]  /*163f0*/  IMAD.MOV.U32 R26, RZ, RZ, R11 ;  /* 0x000000ffff1a7224 */ /* 0x000fe200078e000b */
[----:B------:R-:W-:Y:S01]  /*16400*/  @P0 PRMT R211, R116, 0x5410, RZ ;  /* 0x0000541074d30816 */ /* 0x000fe200000000ff */
[----:B------:R-:W-:Y:S01]  /*16410*/  IMAD.MOV.U32 R83, RZ, RZ, R13 ;  /* 0x000000ffff537224 */ /* 0x000fe200078e000d */
[----:B------:R4:W4:Y:S01]  /*16420*/  MUFU.EX2 R11, R121 ;  /* 0x00000079000b7308 */ /* 0x0009220000000800 */
[----:B------:R-:W-:Y:S01]  /*16430*/  ISETP.GT.U32.AND P0, PT, R0, UR6, PT ;  /* 0x0000000600007c0c */ /* 0x000fe2000bf04070 */
[----:B------:R-:W-:-:S04]  /*16440*/  IMAD.WIDE.U32 R100, R100, -0x326172a9, RZ ;  /* 0xcd9e8d5764647825 */ /* 0x000fc800078e00ff */
[----:B------:R-:W-:Y:S01]  /*16450*/  FADD.FTZ R0, R7, R3 ;  /* 0x0000000307007221 */ /* 0x000fe20000010000 */
[----:B------:R-:W4:Y:S01]  /*16460*/  MUFU.EX2 R13, R250 ;  /* 0x000000fa000d7308 */ /* 0x000f220000000800 */
[----:B-1----:R-:W-:Y:S01]  /*16470*/  FADD.FTZ R2, R9, R2 ;  /* 0x0000000209027221 */ /* 0x002fe20000010000 */
[----:B------:R-:W-:Y:S01]  /*16480*/  LOP3.LUT R6, R100, UR7, R45, 0x96, !PT ;  /* 0x0000000764067c12 */ /* 0x000fe2000f8e962d */
[C---:B---3--:R-:W-:Y:S02]  /*16490*/  FADD.FTZ R0, R5.reuse, R0 ;  /* 0x0000000005007221 */ /* 0x048fe40000010000 */
[----:B--2---:R-:W-:Y:S02]  /*164a0*/  FADD.FTZ R2, R8, R2 ;  /* 0x0000000208027221 */ /* 0x004fe40000010000 */
[----:B----4-:R-:W-:Y:S02]  /*164b0*/  FADD.FTZ R0, R12, R0 ;  /* 0x000000000c007221 */ /* 0x010fe40000010000 */
[----:B------:R-:W-:Y:S01]  /*164c0*/  FADD.FTZ R2, R14, R2 ;  /* 0x000000020e027221 */ /* 0x000fe20000010000 */
[----:B------:R-:W-:Y:S01]  /*164d0*/  F2FP.BF16.F32.PACK_AB R121, R5, R7 ;  /* 0x000000070579723e */ /* 0x000fe200000010ff */
[----:B------:R-:W-:Y:S01]  /*164e0*/  IMAD.WIDE.U32 R6, R6, -0x2daee0ad, RZ ;  /* 0xd2511f5306067825 */ /* 0x000fe200078e00ff */
[----:B------:R-:W-:-:S03]  /*164f0*/  F2FP.BF16.F32.PACK_AB R122, R11, R12 ;  /* 0x0000000c0b7a723e */ /* 0x000fc600000010ff */
[----:B------:R-:W-:Y:S02]  /*16500*/  IMAD.MOV.U32 R220, RZ, RZ, R10 ;  /* 0x000000ffffdc7224 */ /* 0x000fe400078e000a */
[----:B------:R-:W-:Y:S01]  /*16510*/  FADD.FTZ R10, R11, R0 ;  /* 0x000000000b0a7221 */ /* 0x000fe20000010000 */
[----:B------:R-:W-:Y:S01]  /*16520*/  FADD.FTZ R11, R13, R2 ;  /* 0x000000020d0b7221 */ /* 0x000fe20000010000 */
[----:B------:R-:W-:Y:S02]  /*16530*/  LOP3.LUT R2, R94, UR29, R7, 0x96, !PT ;  /* 0x0000001d5e027c12 */ /* 0x000fe4000f8e9607 */
[----:B------:R-:W-:Y:S01]  /*16540*/  LOP3.LUT R4, R44, UR30, R93, 0x96, !PT ;  /* 0x0000001e2c047c12 */ /* 0x000fe2000f8e965d */
[----:B------:R-:W-:Y:S02]  /*16550*/  IMAD.MOV.U32 R12, RZ, RZ, R92 ;  /* 0x000000ffff0c7224 */ /* 0x000fe400078e005c */
[----:B------:R-:W-:-:S04]  /*16560*/  IMAD.WIDE.U32 R2, R2, -0x326172a9, RZ ;  /* 0xcd9e8d5702027825 */ /* 0x000fc800078e00ff */
[----:B------:R-:W-:Y:S01]  /*16570*/  IMAD.WIDE.U32 R4, R4, -0x2daee0ad, RZ ;  /* 0xd2511f5304047825 */ /* 0x000fe200078e00ff */
[----:B------:R-:W-:Y:S02]  /*16580*/  F2FP.BF16.F32.PACK_AB R123, R8, R9 ;  /* 0x00000009087b723e */ /* 0x000fe400000010ff */
[----:B------:R-:W-:Y:S02]  /*16590*/  LOP3.LUT R7, R12, UR28, R3, 0x96, !PT ;  /* 0x0000001c0c077c12 */ /* 0x000fe4000f8e9603 */
[----:B------:R-:W-:-:S03]  /*165a0*/  LOP3.LUT R8, R6, UR25, R5, 0x96, !PT ;  /* 0x0000001906087c12 */ /* 0x000fc6000f8e9605 */
[----:B------:R-:W-:-:S04]  /*165b0*/  IMAD.WIDE.U32 R6, R7, -0x2daee0ad, RZ ;  /* 0xd2511f5307067825 */ /* 0x000fc800078e00ff */
[----:B------:R-:W-:Y:S01]  /*165c0*/  IMAD.WIDE.U32 R8, R8, -0x326172a9, RZ ;  /* 0xcd9e8d5708087825 */ /* 0x000fe200078e00ff */
[----:B------:R-:W-:-:S04]  /*165d0*/  LOP3.LUT R3, R4, UR13, R7, 0x96, !PT ;  /* 0x0000000d04037c12 */ /* 0x000fc8000f8e9607 */
[----:B------:R-:W-:-:S05]  /*165e0*/  LOP3.LUT R4, R2, UR24, R9, 0x96, !PT ;  /* 0x0000001802047c12 */ /* 0x000fca000f8e9609 */
[----:B------:R-:W-:-:S05]  /*165f0*/  IMAD.WIDE.U32 R4, R4, -0x2daee0ad, RZ ;  /* 0xd2511f5304047825 */ /* 0x000fca00078e00ff */
[----:B------:R-:W-:Y:S01]  /*16600*/  LOP3.LUT R6, R6, UR11, R5, 0x96, !PT ;  /* 0x0000000b06067c12 */ /* 0x000fe2000f8e9605 */
[----:B------:R-:W-:Y:S02]  /*16610*/  IMAD.MOV.U32 R85, RZ, RZ, R26 ;  /* 0x000000ffff557224 */ /* 0x000fe400078e001a */
[----:B------:R-:W-:Y:S02]  /*16620*/  IMAD.MOV.U32 R87, RZ, RZ, R27 ;  /* 0x000000ffff577224 */ /* 0x000fe400078e001b */
[----:B------:R-:W-:Y:S01]  /*16630*/  IMAD.WIDE.U32 R2, R3, -0x326172a9, RZ ;  /* 0xcd9e8d5703027825 */ /* 0x000fe200078e00ff */
[----:B------:R-:W1:Y:S03]  /*16640*/  MUFU.EX2 R5, R238 ;  /* 0x000000ee00057308 */ /* 0x000e660000000800 */
[----:B------:R-:W-:Y:S01]  /*16650*/  IMAD.WIDE.U32 R26, R6, -0x326172a9, RZ ;  /* 0xcd9e8d57061a7825 */ /* 0x000fe200078e00ff */
[----:B------:R-:W-:-:S02]  /*16660*/  LOP3.LUT R8, R8, UR12, R3, 0x96, !PT ;  /* 0x0000000c08087c12 */ /* 0x000fc4000f8e9603 */
[----:B------:R-:W2:Y:S02]  /*16670*/  MUFU.EX2 R3, R237 ;  /* 0x000000ed00037308 */ /* 0x000ea40000000800 */
[----:B------:R-:W-:Y:S01]  /*16680*/  LOP3.LUT R27, R2, UR10, R27, 0x96, !PT ;  /* 0x0000000a021b7c12 */ /* 0x000fe2000f8e961b */
[----:B------:R-:W-:Y:S01]  /*16690*/  @P0 HFMA2.BF16_V2 R118, -RZ.H0_H0, RZ.H0_H0, -R69.H1_H1 ;  /* 0x200000ffff760231 */ /* 0x000fe20000360945 */
[----:B------:R-:W-:Y:S02]  /*166a0*/  PRMT R212, R69, 0x7632, R212 ;  /* 0x0000763245d47816 */ /* 0x000fe400000000d4 */
[----:B------:R-:W-:Y:S02]  /*166b0*/  LOP3.LUT R0, R27, 0xff, RZ, 0xc0, !PT ;  /* 0x000000ff1b007812 */ /* 0x000fe400078ec0ff */
        /* <DEDUP_REMOVED lines=11> */
[----:B------:R-:W-:Y:S02]  /*16770*/  F2FP.BF16.F32.PACK_AB R139, R3, R5 ;  /* 0x00000005038b723e */ /* 0x000fe400000010ff */
[----:B------:R-:W-:Y:S01]  /*16780*/  PRMT R0, R27, 0x7632, R0 ;  /* 0x000076321b007816 */ /* 0x000fe20000000000 */
[----:B------:R-:W1:Y:S04]  /*16790*/  MUFU.EX2 R5, R251 ;  /* 0x000000fb00057308 */ /* 0x000e680000000800 */
[----:B------:R-:W2:Y:S01]  /*167a0*/  MUFU.EX2 R3, R218 ;  /* 0x000000da00037308 */ /* 0x000ea20000000800 */
[----:B------:R-:W-:-:S03]  /*167b0*/  LOP3.LUT R0, R0, 0xff, RZ, 0xc0, !PT ;  /* 0x000000ff00007812 */ /* 0x000fc600078ec0ff */
[----:B------:R-:W-:Y:S01]  /*167c0*/  @!P0 HFMA2.BF16_V2 R134, -RZ.H0_H0, RZ.H0_H0, -R124.H1_H1 ;  /* 0x200000ffff868231 */ /* 0x000fe2000036097c */
[----:B------:R-:W-:-:S04]  /*167d0*/  PRMT R194, R124, 0x7632, R194 ;  /* 0x000076327cc27816 */ /* 0x000fc800000000c2 */
[----:B------:R-:W-:Y:S02]  /*167e0*/  @!P0 PRMT R194, R134, 0x5410, RZ ;  /* 0x0000541086c28816 */ /* 0x000fe400000000ff */
[----:B------:R-:W-:Y:S01]  /*167f0*/  ISETP.LE.U32.AND P0, PT, R0, UR6, PT ;  /* 0x0000000600007c0c */ /* 0x000fe2000bf03070 */
[----:B------:R-:W-:Y:S02]  /*16800*/  IMAD.MOV.U32 R84, RZ, RZ, R48 ;  /* 0x000000ffff547224 */ /* 0x000fe400078e0030 */
[----:B-1----:R-:W-:Y:S01]  /*16810*/  FADD.FTZ R0, R5, R2 ;  /* 0x0000000205007221 */ /* 0x002fe20000010000 */
[----:B------:R-:W-:Y:S01]  /*16820*/  IMAD.MOV.U32 R48, RZ, RZ, R82 ;  /* 0x000000ffff307224 */ /* 0x000fe200078e0052 */
[C---:B--2---:R-:W-:Y:S01]  /*16830*/  F2FP.BF16.F32.PACK_AB R172, R3.reuse, R5 ;  /* 0x0000000503ac723e */ /* 0x044fe200000010ff */
[----:B------:R-:W-:Y:S01]  /*16840*/  IMAD.MOV.U32 R82, RZ, RZ, R142 ;  /* 0x000000ffff527224 */ /* 0x000fe200078e008e */
[----:B------:R1:W2:Y:S01]  /*16850*/  MUFU.EX2 R5, R143 ;  /* 0x0000008f00057308 */ /* 0x0002a20000000800 */
[----:B------:R-:W3:Y:S01]  /*16860*/  LDL.LU R142, [R1+0x450] ;  /* 0x00045000018e7983 */ /* 0x000ee20000300800 */
[----:B------:R-:W-:Y:S01]  /*16870*/  FADD.FTZ R2, R3, R0 ;  /* 0x0000000003027221 */ /* 0x000fe20000010000 */
[----:B------:R-:W-:-:S03]  /*16880*/  SHF.R.U32.HI R0, RZ, 0x18, R27 ;  /* 0x00000018ff007819 */ /* 0x000fc6000001161b */
[----:B------:R-:W-:Y:S01]  /*16890*/  @!P0 HFMA2.BF16_V2 R137, -RZ.H0_H0, RZ.H0_H0, -R121.H0_H0 ;  /* 0x200000ffff898231 */ /* 0x000fe20000340979 */
[----:B-1----:R-:W4:Y:S01]  /*168a0*/  LDL.LU R143, [R1+0x44c] ;  /* 0x00044c00018f7983 */ /* 0x002f220000300800 */
[----:B------:R-:W-:-:S03]  /*168b0*/  PRMT R209, R121, 0x7610, R209 ;  /* 0x0000761079d17816 */ /* 0x000fc600000000d1 */
[----:B------:R-:W-:Y:S02]  /*168c0*/  @!P0 PRMT R209, R137, 0x5410, RZ ;  /* 0x0000541089d18816 */ /* 0x000fe400000000ff */
[----:B------:R-:W-:Y:S01]  /*168d0*/  ISETP.LE.U32.AND P0, PT, R0, UR6, PT ;  /* 0x0000000600007c0c */ /* 0x000fe2000bf03070 */
[----:B------:R-:W-:Y:S01]  /*168e0*/  IMAD.MOV.U32 R0, RZ, RZ, R26 ;  /* 0x000000ffff007224 */ /* 0x000fe200078e001a */
[----:B------:R-:W-:-:S04]  /*168f0*/  PRMT R210, R121, 0x7632, R210 ;  /* 0x0000763279d27816 */ /* 0x000fc800000000d2 */
[----:B------:R-:W-:Y:S01]  /*16900*/  LOP3.LUT R0, R0, 0xff, RZ, 0xc0, !PT ;  /* 0x000000ff00007812 */ /* 0x000fe200078ec0ff */
[----:B------:R-:W1:Y:S06]  /*16910*/  MUFU.EX2 R3, R217 ;  /* 0x000000d900037308 */ /* 0x000e6c0000000800 */
[----:B------:R-:W-:-:S05]  /*16920*/  @!P0 HFMA2.BF16_V2 R136, -RZ.H0_H0, RZ.H0_H0, -R121.H1_H1 ;  /* 0x200000ffff888231 */ /* 0x000fca0000360979 */
[----:B------:R-:W-:Y:S02]  /*16930*/  @!P0 PRMT R210, R136, 0x5410, RZ ;  /* 0x0000541088d28816 */ /* 0x000fe400000000ff */
[----:B------:R-:W-:Y:S01]  /*16940*/  ISETP.LE.U32.AND P0, PT, R0, UR6, PT ;  /* 0x0000000600007c0c */ /* 0x000fe2000bf03070 */
[----:B--2---:R-:W-:Y:S01]  /*16950*/  FADD.FTZ R0, R5, R2 ;  /* 0x0000000205007221 */ /* 0x004fe20000010000 */
[----:B------:R-:W-:-:S03]  /*16960*/  PRMT R208, R123, 0x7610, R208 ;  /* 0x000076107bd07816 */ /* 0x000fc600000000d0 */
[----:B-1----:R-:W-:Y:S01]  /*16970*/  FADD.FTZ R2, R3, R0 ;  /* 0x0000000003027221 */ /* 0x002fe20000010000 */
[----:B------:R-:W-:-:S07]  /*16980*/  PRMT R0, R26, 0x7771, RZ ;  /* 0x000077711a007816 */ /* 0x000fce00000000ff */
[----:B------:R-:W-:-:S05]  /*16990*/  @!P0 HFMA2.BF16_V2 R138, -RZ.H0_H0, RZ.H0_H0, -R123.H0_H0 ;  /* 0x200000ffff8a8231 */ /* 0x000fca000034097b */
[----:B------:R-:W-:Y:S02]  /*169a0*/  @!P0 PRMT R208, R138, 0x5410, RZ ;  /* 0x000054108ad08816 */ /* 0x000fe400000000ff */
[----:B------:R-:W-:Y:S01]  /*169b0*/  ISETP.GT.U32.AND P0, PT, R0, UR6, PT ;  /* 0x0000000600007c0c */ /* 0x000fe2000bf04070 */
[----:B------:R-:W-:Y:S02]  /*169c0*/  IMAD.MOV.U32 R92, RZ, RZ, R87 ;  /* 0x000000ffff5c7224 */ /* 0x000fe400078e0057 */
[----:B------:R-:W-:Y:S01]  /*169d0*/  IMAD.MOV.U32 R87, RZ, RZ, R85 ;  /* 0x000000ffff577224 */ /* 0x000fe200078e0055 */
[----:B------:R-:W-:Y:S02]  /*169e0*/  F2FP.BF16.F32.PACK_AB R174, R3, R5 ;  /* 0x0000000503ae723e */ /* 0x000fe400000010ff */
[----:B------:R1:W2:Y:S01]  /*169f0*/  MUFU.EX2 R5, R92 ;  /* 0x0000005c00057308 */ /* 0x0002a20000000800 */
[----:B------:R-:W-:Y:S01]  /*16a00*/  PRMT R0, R26, 0x7772, RZ ;  /* 0x000077721a007816 */ /* 0x000fe200000000ff */
[----:B------:R-:W-:Y:S01]  /*16a10*/  IMAD.MOV.U32 R85, RZ, RZ, R84 ;  /* 0x000000ffff557224 */ /* 0x000fe200078e0054 */
[----:B------:R-:W-:-:S04]  /*16a20*/  PRMT R202, R123, 0x7632, R202 ;  /* 0x000076327bca7816 */ /* 0x000fc800000000ca */
[----:B------:R-:W-:Y:S02]  /*16a30*/  @P0 HFMA2.BF16_V2 R222, -RZ.H0_H0, RZ.H0_H0, -R123.H1_H1 ;  /* 0x200000ffffde0231 */ /* 0x000fe4000036097b */
[----:B------:R-:W-:Y:S02]  /*16a40*/  IMAD.MOV.U32 R84, RZ, RZ, R83 ;  /* 0x000000ffff547224 */ /* 0x000fe400078e0053 */
[----:B------:R-:W-:Y:S02]  /*16a50*/  IMAD.MOV.U32 R83, RZ, RZ, R48 ;  /* 0x000000ffff537224 */ /* 0x000fe400078e0030 */
[----:B-1----:R-:W-:Y:S01]  /*16a60*/  IMAD.MOV.U32 R92, RZ, RZ, R87 ;  /* 0x000000ffff5c7224 */ /* 0x002fe200078e0057 */
[----:B------:R-:W-:Y:S01]  /*16a70*/  @P0 PRMT R202, R222, 0x5410, RZ ;  /* 0x00005410deca0816 */ /* 0x000fe200000000ff */
[----:B------:R-:W-:Y:S01]  /*16a80*/  IMAD.MOV.U32 R48, RZ, RZ, R170 ;  /* 0x000000ffff307224 */ /* 0x000fe200078e00aa */
[----:B------:R-:W-:Y:S01]  /*16a90*/  ISETP.GT.U32.AND P0, PT, R0, UR6, PT ;  /* 0x0000000600007c0c */ /* 0x000fe2000bf04070 */
[----:B------:R-:W1:Y:S01]  /*16aa0*/  MUFU.EX2 R3, R92 ;  /* 0x0000005c00037308 */ /* 0x000e620000000800 */
[----:B------:R-:W-:Y:S01]  /*16ab0*/  IMAD.MOV.U32 R87, RZ, RZ, R85 ;  /* 0x000000ffff577224 */ /* 0x000fe200078e0055 */
[C---:B------:R-:W-:Y:S01]  /*16ac0*/  PRMT R200, R122.reuse, 0x7610, R200 ;  /* 0x000076107ac87816 */ /* 0x040fe200000000c8 */
[----:B------:R-:W-:Y:S01]  /*16ad0*/  IMAD.MOV.U32 R85, RZ, RZ, R84 ;  /* 0x000000ffff557224 */ /* 0x000fe200078e0054 */
[----:B------:R-:W-:Y:S01]  /*16ae0*/  F2FP.BF16.F32.PACK_AB R173, R13, R14 ;  /* 0x0000000e0dad723e */ /* 0x000fe200000010ff */
[----:B------:R-:W-:Y:S01]  /*16af0*/  IMAD.MOV.U32 R84, RZ, RZ, R83 ;  /* 0x000000ffff547224 */ /* 0x000fe200078e0053 */
[----:B------:R-:W-:Y:S01]  /*16b00*/  PRMT R201, R122, 0x7632, R201 ;  /* 0x000076327ac97816 */ /* 0x000fe200000000c9 */
[----:B------:R-:W-:Y:S01]  /*16b10*/  IMAD.MOV.U32 R83, RZ, RZ, R48 ;  /* 0x000000ffff537224 */ /* 0x000fe200078e0030 */
[C---:B------:R-:W-:Y:S01]  /*16b20*/  PRMT R252, R139.reuse, 0x7610, R252 ;  /* 0x000076108bfc7816 */ /* 0x040fe200000000fc */
[----:B------:R-:W-:Y:S01]  /*16b30*/  IMAD.MOV.U32 R48, RZ, RZ, R46 ;  /* 0x000000ffff307224 */ /* 0x000fe200078e002e */
[----:B------:R-:W-:Y:S01]  /*16b40*/  PRMT R251, R139, 0x7632, R251 ;  /* 0x000076328bfb7816 */ /* 0x000fe200000000fb */
[----:B------:R-:W-:Y:S01]  /*16b50*/  IMAD.MOV.U32 R46, RZ, RZ, R181 ;  /* 0x000000ffff2e7224 */ /* 0x000fe200078e00b5 */
[----:B------:R-:W-:Y:S01]  /*16b60*/  MUFU.EX2 R6, R221 ;  /* 0x000000dd00067308 */ /* 0x000fe20000000800 */
[----:B------:R-:W-:-:S02]  /*16b70*/  IMAD.MOV.U32 R181, RZ, RZ, R47 ;  /* 0x000000ffffb57224 */ /* 0x000fc400078e002f */
[----:B--2---:R-:W-:Y:S01]  /*16b80*/  FADD.FTZ R0, R5, R2 ;  /* 0x0000000205007221 */ /* 0x004fe20000010000 */
[----:B------:R-:W-:Y:S01]  /*16b90*/  IMAD.MOV.U32 R47, RZ, RZ, R75 ;  /* 0x000000ffff2f7224 */ /* 0x000fe200078e004b */
[----:B------:R-:W2:Y:S01]  /*16ba0*/  LDL.LU R170, [R1+0x448] ;  /* 0x0004480001aa7983 */ /* 0x000ea20000300800 */
[----:B------:R-:W-:Y:S02]  /*16bb0*/  IMAD.MOV.U32 R75, RZ, RZ, R79 ;  /* 0x000000ffff4b7224 */ /* 0x000fe400078e004f */
[----:B------:R-:W-:Y:S02]  /*16bc0*/  IMAD.MOV.U32 R79, RZ, RZ, R190 ;  /* 0x000000ffff4f7224 */ /* 0x000fe400078e00be */
[----:B------:R-:W-:Y:S02]  /*16bd0*/  @P0 HFMA2.BF16_V2 R223, -RZ.H0_H0, RZ.H0_H0, -R122.H0_H0 ;  /* 0x200000ffffdf0231 */ /* 0x000fe4000034097a */
[----:B------:R-:W-:Y:S02]  /*16be0*/  IMAD.MOV.U32 R190, RZ, RZ, R67 ;  /* 0x000000ffffbe7224 */ /* 0x000fe400078e0043 */
[----:B-1----:R-:W-:Y:S01]  /*16bf0*/  FADD.FTZ R2, R3, R0 ;  /* 0x0000000003027221 */ /* 0x002fe20000010000 */
[----:B------:R-:W-:Y:S01]  /*16c00*/  IMAD.MOV.U32 R67, RZ, RZ, R66 ;  /* 0x000000ffff437224 */ /* 0x000fe200078e0042 */
[----:B------:R-:W-:Y:S01]  /*16c10*/  PRMT R0, R26, 0x7773, RZ ;  /* 0x000077731a007816 */ /* 0x000fe200000000ff */
[----:B------:R-:W-:-:S02]  /*16c20*/  IMAD.MOV.U32 R66, RZ, RZ, R63 ;  /* 0x000000ffff427224 */ /* 0x000fc400078e003f */
[----:B------:R-:W-:Y:S02]  /*16c30*/  IMAD.MOV.U32 R63, RZ, RZ, R61 ;  /* 0x000000ffff3f7224 */ /* 0x000fe400078e003d */
[----:B------:R-:W-:Y:S01]  /*16c40*/  IMAD.MOV.U32 R103, RZ, RZ, R87 ;  /* 0x000000ffff677224 */ /* 0x000fe200078e0057 */
[----:B------:R-:W-:Y:S01]  /*16c50*/  @P0 PRMT R200, R223, 0x5410, RZ ;  /* 0x00005410dfc80816 */ /* 0x000fe200000000ff */
[----:B------:R-:W-:Y:S02]  /*16c60*/  IMAD.MOV.U32 R87, RZ, RZ, R84 ;  /* 0x000000ffff577224 */ /* 0x000fe400078e0054 */
[----:B------:R-:W-:Y:S01]  /*16c70*/  IMAD.MOV.U32 R92, RZ, RZ, R83 ;  /* 0x000000ffff5c7224 */ /* 0x000fe200078e0053 */
[----:B------:R-:W-:Y:S01]  /*16c80*/  ISETP.GT.U32.AND P0, PT, R0, UR6, PT ;  /* 0x0000000600007c0c */ /* 0x000fe2000bf04070 */
[----:B------:R-:W-:Y:S02]  /*16c90*/  IMAD.MOV.U32 R83, RZ, RZ, R190 ;  /* 0x000000ffff537224 */ /* 0x000fe400078e00be */
[----:B------:R-:W-:-:S02]  /*16ca0*/  IMAD.MOV.U32 R84, RZ, RZ, R67 ;  /* 0x000000ffff547224 */ /* 0x000fc400078e0043 */
[----:B------:R-:W-:Y:S02]  /*16cb0*/  IMAD.MOV.U32 R190, RZ, RZ, R63 ;  /* 0x000000ffffbe7224 */ /* 0x000fe400078e003f */
[----:B------:R-:W-:Y:S02]  /*16cc0*/  IMAD.MOV.U32 R67, RZ, RZ, R62 ;  /* 0x000000ffff437224 */ /* 0x000fe400078e003e */
[----:B------:R-:W-:Y:S02]  /*16cd0*/  IMAD.MOV.U32 R13, RZ, RZ, R93 ;  /* 0x000000ffff0d7224 */ /* 0x000fe400078e005d */
[----:B------:R-:W-:Y:S02]  /*16ce0*/  IMAD.MOV.U32 R61, RZ, RZ, R171 ;  /* 0x000000ffff3d7224 */ /* 0x000fe400078e00ab */
[----:B------:R-:W-:-:S04]  /*16cf0*/  IMAD.WIDE.U32 R62, R8, -0x2daee0ad, RZ ;  /* 0xd2511f53083e7825 */ /* 0x000fc800078e00ff */
[----:B------:R-:W-:Y:S01]  /*16d00*/  IMAD.MOV.U32 R102, RZ, RZ, R46 ;  /* 0x000000ffff667224 */ /* 0x000fe200078e002e */
[----:B------:R-:W-:Y:S01]  /*16d10*/  F2FP.BF16.F32.PACK_AB R175, R3, R5 ;  /* 0x0000000503af723e */ /* 0x000fe200000010ff */
[----:B------:R-:W-:Y:S02]  /*16d20*/  IMAD.MOV.U32 R93, RZ, RZ, R48 ;  /* 0x000000ffff5d7224 */ /* 0x000fe400078e0030 */
[----:B------:R-:W-:Y:S02]  /*16d30*/  @P0 HFMA2.BF16_V2 R232, -RZ.H0_H0, RZ.H0_H0, -R122.H1_H1 ;  /* 0x200000ffffe80231 */ /* 0x000fe4000036097a */
[----:B------:R-:W-:Y:S01]  /*16d40*/  IMAD.MOV.U32 R48, RZ, RZ, R79 ;  /* 0x000000ffff307224 */ /* 0x000fe200078e004f */
[C---:B------:R-:W-:Y:S01]  /*16d50*/  PRMT R197, R173.reuse, 0x7610, R197 ;  /* 0x00007610adc57816 */ /* 0x040fe200000000c5 */
[----:B------:R-:W-:Y:S01]  /*16d60*/  IMAD.MOV.U32 R79, RZ, RZ, R66 ;  /* 0x000000ffff4f7224 */ /* 0x000fe200078e0042 */
[----:B------:R-:W-:Y:S01]  /*16d70*/  PRMT R196, R173, 0x7632, R196 ;  /* 0x00007632adc47816 */ /* 0x000fe200000000c4 */
[----:B------:R-:W-:Y:S01]  /*16d80*/  IMAD.MOV.U32 R66, RZ, RZ, R61 ;  /* 0x000000ffff427224 */ /* 0x000fe200078e003d */
[----:B------:R-:W-:Y:S01]  /*16d90*/  LOP3.LUT R61, R4, UR9, R63, 0x96, !PT ;  /* 0x00000009043d7c12 */ /* 0x000fe2000f8e963f */
[----:B------:R-:W2:Y:S01]  /*16da0*/  LDL.LU R171, [R1+0x444] ;  /* 0x0004440001ab7983 */ /* 0x000ea20000300800 */
[----:B------:R-:W1:Y:S04]  /*16db0*/  MUFU.EX2 R4, R102 ;  /* 0x0000006600047308 */ /* 0x000e680000000800 */
[----:B------:R-:W1:Y:S01]  /*16dc0*/  MUFU.EX2 R3, R167 ;  /* 0x000000a700037308 */ /* 0x000e620000000800 */
[----:B------:R-:W-:-:S02]  /*16dd0*/  LOP3.LUT R0, R61, 0xff, RZ, 0xc0, !PT ;  /* 0x000000ff3d007812 */ /* 0x000fc400078ec0ff */
[----:B------:R-:W-:Y:S02]  /*16de0*/  @P0 PRMT R201, R232, 0x5410, RZ ;  /* 0x00005410e8c90816 */ /* 0x000fe400000000ff */
[----:B------:R-:W-:Y:S01]  /*16df0*/  ISETP.LE.U32.AND P0, PT, R0, UR6, PT ;  /* 0x0000000600007c0c */ /* 0x000fe2000bf03070 */
[----:B-1----:R-:W-:-:S04]  /*16e00*/  FADD.FTZ R0, R4, R2 ;  /* 0x0000000204007221 */ /* 0x002fc80000010000 */
[----:B------:R-:W-:Y:S01]  /*16e10*/  FADD.FTZ R10, R3, R0 ;  /* 0x00000000030a7221 */ /* 0x000fe20000010000 */
[----:B------:R-:W-:-:S04]  /*16e20*/  LOP3.LUT R0, R61, 0xffff, RZ, 0xc0, !PT ;  /* 0x0000ffff3d007812 */ /* 0x000fc800078ec0ff */
[----:B------:R-:W-:-:S03]  /*16e30*/  SHF.R.U32.HI R0, RZ, 0x8, R0 ;  /* 0x00000008ff007819 */ /* 0x000fc60000011600 */
[----:B------:R-:W-:Y:S01]  /*16e40*/  @!P0 HFMA2.BF16_V2 R233, -RZ.H0_H0, RZ.H0_H0, -R173.H0_H0 ;  /* 0x200000ffffe98231 */ /* 0x000fe200003409ad */
[----:B------:R-:W-:-:S04]  /*16e50*/  LOP3.LUT R0, R0, 0xffff, RZ, 0xc0, !PT ;  /* 0x0000ffff00007812 */ /* 0x000fc800078ec0ff */
[----:B------:R-:W-:Y:S02]  /*16e60*/  @!P0 PRMT R197, R233, 0x5410, RZ ;  /* 0x00005410e9c58816 */ /* 0x000fe400000000ff */
[----:B------:R-:W-:Y:S02]  /*16e70*/  ISETP.LE.U32.AND P0, PT, R0, UR6, PT ;  /* 0x0000000600007c0c */ /* 0x000fe4000bf03070 */
[----:B------:R-:W-:Y:S02]  /*16e80*/  PRMT R0, R61, 0x7632, R0 ;  /* 0x000076323d007816 */ /* 0x000fe40000000000 */
[----:B------:R-:W-:Y:S02]  /*16e90*/  F2FP.BF16.F32.PACK_AB R176, R3, R4 ;  /* 0x0000000403b0723e */ /* 0x000fe400000010ff */
[----:B------:R-:W1:Y:S01]  /*16ea0*/  MUFU.EX2 R4, R115 ;  /* 0x0000007300047308 */ /* 0x000e620000000800 */
[----:B------:R-:W-:-:S06]  /*16eb0*/  LOP3.LUT R0, R0, 0xff, RZ, 0xc0, !PT ;  /* 0x000000ff00007812 */ /* 0x000fcc00078ec0ff */
[----:B------:R-:W-:Y:S01]  /*16ec0*/  @!P0 HFMA2.BF16_V2 R240, -RZ.H0_H0, RZ.H0_H0, -R173.H1_H1 ;  /* 0x200000fffff08231 */ /* 0x000fe200003609ad */
[----:B------:R-:W1:Y:S04]  /*16ed0*/  MUFU.EX2 R3, R117 ;  /* 0x0000007500037308 */ /* 0x000e680000000800 */
[----:B------:R-:W-:Y:S02]  /*16ee0*/  @!P0 PRMT R196, R240, 0x5410, RZ ;  /* 0x00005410f0c48816 */ /* 0x000fe400000000ff */
[----:B------:R-:W-:Y:S01]  /*16ef0*/  ISETP.LE.U32.AND P0, PT, R0, UR6, PT ;  /* 0x0000000600007c0c */ /* 0x000fe2000bf03070 */
[----:B-1----:R-:W-:-:S04]  /*16f00*/  FADD.FTZ R0, R4, R23 ;  /* 0x0000001704007221 */ /* 0x002fc80000010000 */
[----:B------:R-:W-:Y:S01]  /*16f10*/  FADD.FTZ R2, R3, R0 ;  /* 0x0000000003027221 */ /* 0x000fe20000010000 */
[----:B------:R-:W-:-:S07]  /*16f20*/  SHF.R.U32.HI R0, RZ, 0x18, R61 ;  /* 0x00000018ff007819 */ /* 0x000fce000001163d */
[----:B------:R-:W-:-:S05]  /*16f30*/  @!P0 HFMA2.BF16_V2 R241, -RZ.H0_H0, RZ.H0_H0, -R139.H0_H0 ;  /* 0x200000fffff18231 */ /* 0x000fca000034098b */
[----:B------:R-:W-:Y:S02]  /*16f40*/  @!P0 PRMT R252, R241, 0x5410, RZ ;  /* 0x00005410f1fc8816 */ /* 0x000fe400000000ff */
[----:B------:R-:W-:Y:S01]  /*16f50*/  ISETP.LE.U32.AND P0, PT, R0, UR6, PT ;  /* 0x0000000600007c0c */ /* 0x000fe2000bf03070 */
[----:B------:R-:W-:Y:S02]  /*16f60*/  IMAD.MOV.U32 R102, RZ, RZ, R103 ;  /* 0x000000ffff667224 */ /* 0x000fe400078e0067 */
[----:B------:R-:W-:Y:S02]  /*16f70*/  IMAD.MOV.U32 R103, RZ, RZ, R162 ;  /* 0x000000ffff677224 */ /* 0x000fe400078e00a2 */
[----:B------:R-:W-:Y:S01]  /*16f80*/  IMAD.MOV.U32 R0, RZ, RZ, R62 ;  /* 0x000000ffff007224 */ /* 0x000fe200078e003e */
[----:B------:R-:W-:Y:S01]  /*16f90*/  F2FP.BF16.F32.PACK_AB R23, R3, R4 ;  /* 0x000000040317723e */ /* 0x000fe200000010ff */
[----:B------:R-:W-:Y:S04]  /*16fa0*/  MUFU.EX2 R7, R103 ;  /* 0x0000006700077308 */ /* 0x000fe80000000800 */
[----:B------:R-:W1:Y:S02]  /*16fb0*/  MUFU.EX2 R4, R102 ;  /* 0x0000006600047308 */ /* 0x000e640000000800 */
[----:B------:R-:W-:Y:S01]  /*16fc0*/  @!P0 HFMA2.BF16_V2 R242, -RZ.H0_H0, RZ.H0_H0, -R139.H1_H1 ;  /* 0x200000fffff28231 */ /* 0x000fe2000036098b */
[----:B------:R-:W-:-:S04]  /*16fd0*/  LOP3.LUT R0, R0, 0xff, RZ, 0xc0, !PT ;  /* 0x000000ff00007812 */ /* 0x000fc800078ec0ff */
[----:B------:R-:W-:Y:S02]  /*16fe0*/  @!P0 PRMT R251, R242, 0x5410, RZ ;  /* 0x00005410f2fb8816 */ /* 0x000fe400000000ff */
[----:B------:R-:W-:Y:S02]  /*16ff0*/  ISETP.LE.U32.AND P0, PT, R0, UR6, PT ;  /* 0x0000000600007c0c */ /* 0x000fe4000bf03070 */
[----:B-1----:R-:W-:Y:S01]  /*17000*/  F2FP.BF16.F32.PACK_AB R125, R7, R4 ;  /* 0x00000004077d723e */ /* 0x002fe200000010ff */
[----:B------:R-:W1:Y:S01]  /*17010*/  MUFU.EX2 R5, R219 ;  /* 0x000000db00057308 */ /* 0x000e620000000800 */
[----:B------:R-:W-:Y:S01]  /*17020*/  FADD.FTZ R0, R6, R2 ;  /* 0x0000000206007221 */ /* 0x000fe20000010000 */
[----:B------:R-:W-:-:S08]  /*17030*/  PRMT R2, R62, 0x7771, RZ ;  /* 0x000077713e027816 */ /* 0x000fd000000000ff */
[----:B------:R-:W-:Y:S01]  /*17040*/  @!P0 HFMA2.BF16_V2 R243, -RZ.H0_H0, RZ.H0_H0, -R125.H0_H0 ;  /* 0x200000fffff38231 */ /* 0x000fe2000034097d */
[----:B------:R-:W-:-:S04]  /*17050*/  PRMT R195, R125, 0x7610, R195 ;  /* 0x000076107dc37816 */ /* 0x000fc800000000c3 */
[----:B------:R-:W-:Y:S02]  /*17060*/  @!P0 PRMT R195, R243, 0x5410, RZ ;  /* 0x00005410f3c38816 */ /* 0x000fe400000000ff */
[----:B------:R-:W-:Y:S01]  /*17070*/  ISETP.GT.U32.AND P0, PT, R2, UR6, PT ;  /* 0x0000000602007c0c */ /* 0x000fe2000bf04070 */
[C---:B-1----:R-:W-:Y:S01]  /*17080*/  FADD.FTZ R0, R5.reuse, R0 ;  /* 0x0000000005007221 */ /* 0x042fe20000010000 */
[----:B------:R-:W-:Y:S02]  /*17090*/  F2FP.BF16.F32.PACK_AB R38, R5, R6 ;  /* 0x000000060526723e */ /* 0x000fe400000010ff */
[----:B------:R-:W1:Y:S01]  /*170a0*/  MUFU.EX2 R5, R120 ;  /* 0x0000007800057308 */ /* 0x000e620000000800 */
[----:B------:R-:W-:Y:S01]  /*170b0*/  FADD.FTZ R3, R4, R11 ;  /* 0x0000000b04037221 */ /* 0x000fe20000010000 */
[----:B------:R-:W-:Y:S02]  /*170c0*/  PRMT R2, R62, 0x7772, RZ ;  /* 0x000077723e027816 */ /* 0x000fe400000000ff */
[----:B------:R-:W1:Y:S01]  /*170d0*/  MUFU.EX2 R4, R119 ;  /* 0x0000007700047308 */ /* 0x000e620000000800 */
[----:B------:R-:W-:-:S04]  /*170e0*/  PRMT R188, R125, 0x7632, R188 ;  /* 0x000076327dbc7816 */ /* 0x000fc800000000bc */
[----:B------:R-:W-:-:S05]  /*170f0*/  @P0 HFMA2.BF16_V2 R244, -RZ.H0_H0, RZ.H0_H0, -R125.H1_H1 ;  /* 0x200000fffff40231 */ /* 0x000fca000036097d */
[----:B------:R-:W-:Y:S02]  /*17100*/  @P0 PRMT R188, R244, 0x5410, RZ ;  /* 0x00005410f4bc0816 */ /* 0x000fe400000000ff */
[----:B------:R-:W-:Y:S01]  /*17110*/  ISETP.GT.U32.AND P0, PT, R2, UR6, PT ;  /* 0x0000000602007c0c */ /* 0x000fe2000bf04070 */
[----:B-1----:R-:W-:Y:S01]  /*17120*/  FADD.FTZ R0, R5, R0 ;  /* 0x0000000005007221 */ /* 0x002fe20000010000 */
[----:B------:R-:W-:Y:S01]  /*17130*/  IMAD.MOV.U32 R46, RZ, RZ, R47 ;  /* 0x000000ffff2e7224 */ /* 0x000fe200078e002f */
[----:B------:R-:W-:Y:S01]  /*17140*/  LOP3.LUT R2, R100, UR7, R25, 0x96, !PT ;  /* 0x0000000764027c12 */ /* 0x000fe2000f8e9619 */
[----:B------:R-:W-:Y:S02]  /*17150*/  IMAD.MOV.U32 R47, RZ, RZ, R75 ;  /* 0x000000ffff2f7224 */ /* 0x000fe400078e004b */
[----:B------:R-:W-:Y:S01]  /*17160*/  FADD.FTZ R0, R4, R0 ;  /* 0x0000000004007221 */ /* 0x000fe20000010000 */
[----:B------:R-:W-:Y:S02]  /*17170*/  IMAD.MOV.U32 R75, RZ, RZ, R166 ;  /* 0x000000ffff4b7224 */ /* 0x000fe400078e00a6 */
[----:B------:R-:W2:Y:S01]  /*17180*/  LDL.LU R166, [R1+0x440] ;  /* 0x0004400001a67983 */ /* 0x000ea20000300800 */
[----:B------:R-:W-:-:S03]  /*17190*/  FADD.FTZ R8, R7, R3 ;  /* 0x0000000307087221 */ /* 0x000fc60000010000 */
[----:B------:R-:W2:Y:S01]  /*171a0*/  LDL.LU R167, [R1+0x43c] ;  /* 0x00043c0001a77983 */ /* 0x000ea20000300800 */
[----:B------:R-:W-:Y:S02]  /*171b0*/  @P0 HFMA2.BF16_V2 R245, -RZ.H0_H0, RZ.H0_H0, -R172.H0_H0 ;  /* 0x200000fffff50231 */ /* 0x000fe400003409ac */
[----:B------:R-:W-:Y:S01]  /*171c0*/  IMAD.MOV.U32 R116, RZ, RZ, R94 ;  /* 0x000000ffff747224 */ /* 0x000fe200078e005e */
[----:B------:R-:W2:Y:S01]  /*171d0*/  LDL.LU R162, [R1+0x438] ;  /* 0x0004380001a27983 */ /* 0x000ea20000300800 */
[----:B------:R-:W-:-:S03]  /*171e0*/  IMAD.WIDE.U32 R2, R2, -0x2daee0ad, RZ ;  /* 0xd2511f5302027825 */ /* 0x000fc600078e00ff */
[----:B------:R1:W-:Y:S01]  /*171f0*/  STL [R1+0x310], R0 ;  /* 0x0003100001007387 */ /* 0x0003e20000100800 */
[----:B------:R-:W-:Y:S02]  /*17200*/  PRMT R192, R172, 0x7610, R192 ;  /* 0x00007610acc07816 */ /* 0x000fe400000000c0 */
[----:B------:R-:W-:Y:S02]  /*17210*/  @P0 PRMT R192, R245, 0x5410, RZ ;  /* 0x00005410f5c00816 */ /* 0x000fe400000000ff */
[----:B------:R-:W-:Y:S02]  /*17220*/  F2FP.BF16.F32.PACK_AB R39, R4, R5 ;  /* 0x000000050427723e */ /* 0x000fe400000010ff */
[----:B------:R-:W-:Y:S02]  /*17230*/  LOP3.LUT R6, R24, UR30, R13, 0x96, !PT ;  /* 0x0000001e18067c12 */ /* 0x000fe4000f8e960d */
[----:B-1----:R-:W-:-:S04]  /*17240*/  PRMT R0, R62, 0x7773, RZ ;  /* 0x000077733e007816 */ /* 0x002fc800000000ff */
[----:B------:R-:W-:Y:S02]  /*17250*/  ISETP.GT.U32.AND P0, PT, R0, UR6, PT ;  /* 0x0000000600007c0c */ /* 0x000fe4000bf04070 */
        /* <DEDUP_REMOVED lines=8> */
[----:B------:R-:W-:Y:S01]  /*172e0*/  LOP3.LUT R0, R4, UR24, R7, 0x96, !PT ;  /* 0x0000001804007c12 */ /* 0x000fe2000f8e9607 */
[----:B------:R-:W-:-:S04]  /*172f0*/  IMAD.MOV.U32 R94, RZ, RZ, R93 ;  /* 0x000000ffff5e7224 */ /* 0x000fc800078e005d */
[----:B------:R-:W-:-:S04]  /*17300*/  IMAD.WIDE.U32 R4, R0, -0x2daee0ad, RZ ;  /* 0xd2511f5300047825 */ /* 0x000fc800078e00ff */
[----:B------:R-:W-:Y:S01]  /*17310*/  IMAD.MOV.U32 R118, RZ, RZ, R74 ;  /* 0x000000ffff767224 */ /* 0x000fe200078e004a */
[----:B------:R-:W-:Y:S01]  /*17320*/  LOP3.LUT R0, R2, UR11, R5, 0x96, !PT ;  /* 0x0000000b02007c12 */ /* 0x000fe2000f8e9605 */
[----:B------:R-:W-:Y:S02]  /*17330*/  IMAD.MOV.U32 R19, RZ, RZ, R94 ;  /* 0x000000ffff137224 */ /* 0x000fe400078e005e */
[----:B------:R-:W-:-:S04]  /*17340*/  IMAD.WIDE.U32 R2, R3, -0x326172a9, RZ ;  /* 0xcd9e8d5703027825 */ /* 0x000fc800078e00ff */
[----:B------:R-:W-:Y:S02]  /*17350*/  IMAD.MOV.U32 R45, RZ, RZ, R158 ;  /* 0x000000ffff2d7224 */ /* 0x000fe400078e009e */
[----:B------:R-:W-:Y:S01]  /*17360*/  IMAD.WIDE.U32 R24, R0, -0x326172a9, RZ ;  /* 0xcd9e8d5700187825 */ /* 0x000fe200078e00ff */
[----:B------:R-:W-:-:S03]  /*17370*/  LOP3.LUT R6, R6, UR12, R3, 0x96, !PT ;  /* 0x0000000c06067c12 */ /* 0x000fc6000f8e9603 */
[----:B------:R-:W-:Y:S02]  /*17380*/  IMAD.MOV.U32 R44, RZ, RZ, R118 ;  /* 0x000000ffff2c7224 */ /* 0x000fe400078e0076 */
[----:B------:R-:W-:Y:S02]  /*17390*/  IMAD.MOV.U32 R118, RZ, RZ, R19 ;  /* 0x000000ffff767224 */ /* 0x000fe400078e0013 */
[----:B------:R-:W-:Y:S01]  /*173a0*/  IMAD.MOV.U32 R19, RZ, RZ, R75 ;  /* 0x000000ffff137224 */ /* 0x000fe200078e004b */
[----:B------:R1:W4:Y:S01]  /*173b0*/  MUFU.EX2 R3, R45 ;  /* 0x0000002d00037308 */ /* 0x0003220000000800 */
[----:B------:R-:W-:Y:S02]  /*173c0*/  IMAD.MOV.U32 R75, RZ, RZ, R79 ;  /* 0x000000ffff4b7224 */ /* 0x000fe400078e004f */
[----:B------:R-:W-:Y:S02]  /*173d0*/  IMAD.MOV.U32 R93, RZ, RZ, R92 ;  /* 0x000000ffff5d7224 */ /* 0x000fe400078e005c */
[----:B------:R-:W-:-:S02]  /*173e0*/  IMAD.MOV.U32 R92, RZ, RZ, R87 ;  /* 0x000000ffff5c7224 */ /* 0x000fc400078e0057 */
[----:B------:R-:W-:Y:S02]  /*173f0*/  IMAD.MOV.U32 R87, RZ, RZ, R85 ;  /* 0x000000ffff577224 */ /* 0x000fe400078e0055 */
[----:B------:R-:W-:Y:S01]  /*17400*/  IMAD.MOV.U32 R85, RZ, RZ, R163 ;  /* 0x000000ffff557224 */ /* 0x000fe200078e00a3 */
[----:B-1----:R-:W-:Y:S01]  /*17410*/  LOP3.LUT R45, R2, UR10, R25, 0x96, !PT ;  /* 0x0000000a022d7c12 */ /* 0x002fe2000f8e9619 */
[----:B------:R-:W-:Y:S01]  /*17420*/  IMAD.MOV.U32 R53, RZ, RZ, R93 ;  /* 0x000000ffff357224 */ /* 0x000fe200078e005d */
[----:B------:R1:W4:Y:S01]  /*17430*/  MUFU.EX2 R2, R44 ;  /* 0x0000002c00027308 */ /* 0x0003220000000800 */
[----:B------:R-:W-:Y:S01]  /*17440*/  IMAD.MOV.U32 R107, RZ, RZ, R92 ;  /* 0x000000ffff6b7224 */ /* 0x000fe200078e005c */
[----:B------:R-:W2:Y:S01]  /*17450*/  LDL.LU R163, [R1+0x434] ;  /* 0x0004340001a37983 */ /* 0x000ea20000300800 */
[----:B------:R-:W-:Y:S02]  /*17460*/  IMAD.MOV.U32 R106, RZ, RZ, R87 ;  /* 0x000000ffff6a7224 */ /* 0x000fe400078e0057 */
[----:B------:R-:W-:Y:S01]  /*17470*/  IMAD.MOV.U32 R104, RZ, RZ, R85 ;  /* 0x000000ffff687224 */ /* 0x000fe200078e0055 */
[----:B------:R-:W2:Y:S01]  /*17480*/  LDL.LU R158, [R1+0x430] ;  /* 0x00043000019e7983 */ /* 0x000ea20000300800 */
[----:B------:R-:W-:-:S02]  /*17490*/  IMAD.MOV.U32 R105, RZ, RZ, R84 ;  /* 0x000000ffff697224 */ /* 0x000fc400078e0054 */
[----:B-1----:R-:W-:Y:S02]  /*174a0*/  IMAD.MOV.U32 R44, RZ, RZ, R75 ;  /* 0x000000ffff2c7224 */ /* 0x002fe400078e004b */
[----:B------:R-:W-:Y:S02]  /*174b0*/  IMAD.MOV.U32 R74, RZ, RZ, R86 ;  /* 0x000000ffff4a7224 */ /* 0x000fe400078e0056 */
[----:B------:R1:W-:Y:S01]  /*174c0*/  MUFU.EX2 R5, R44 ;  /* 0x0000002c00057308 */ /* 0x0003e20000000800 */
[----:B------:R-:W-:Y:S02]  /*174d0*/  IMAD.MOV.U32 R79, RZ, RZ, R159 ;  /* 0x000000ffff4f7224 */ /* 0x000fe400078e009f */
[----:B------:R-:W-:Y:S01]  /*174e0*/  IMAD.MOV.U32 R75, RZ, RZ, R74 ;  /* 0x000000ffff4b7224 */ /* 0x000fe200078e004a */
[----:B------:R-:W2:Y:S01]  /*174f0*/  LDL.LU R159, [R1+0x42c] ;  /* 0x00042c00019f7983 */ /* 0x000ea20000300800 */
[----:B------:R-:W-:Y:S01]  /*17500*/  IMAD.MOV.U32 R74, RZ, RZ, R168 ;  /* 0x000000ffff4a7224 */ /* 0x000fe200078e00a8 */
[----:B------:R4:W4:Y:S01]  /*17510*/  MUFU.EX2 R7, R169 ;  /* 0x000000a900077308 */ /* 0x0009220000000800 */
[----:B------:R-:W-:Y:S01]  /*17520*/  IMAD.MOV.U32 R117, RZ, RZ, R95 ;  /* 0x000000ffff757224 */ /* 0x000fe200078e005f */
[----:B------:R-:W2:Y:S01]  /*17530*/  LDL.LU R168, [R1+0x428] ;  /* 0x0004280001a87983 */ /* 0x000ea20000300800 */
[----:B-1----:R-:W-:-:S02]  /*17540*/  IMAD.MOV.U32 R44, RZ, RZ, R118 ;  /* 0x000000ffff2c7224 */ /* 0x002fc400078e0076 */
[----:B------:R-:W-:Y:S02]  /*17550*/  IMAD.MOV.U32 R118, RZ, RZ, R53 ;  /* 0x000000ffff767224 */ /* 0x000fe400078e0035 */
[----:B------:R-:W-:Y:S02]  /*17560*/  IMAD.MOV.U32 R53, RZ, RZ, R107 ;  /* 0x000000ffff357224 */ /* 0x000fe400078e006b */
[----:B------:R-:W-:Y:S02]  /*17570*/  IMAD.MOV.U32 R107, RZ, RZ, R106 ;  /* 0x000000ffff6b7224 */ /* 0x000fe400078e006a */
[-C--:B------:R-:W-:Y:S01]  /*17580*/  FMUL.FTZ R152, R152, R17.reuse ;  /* 0x0000001198987220 */ /* 0x080fe20000410000 */
[----:B------:R-:W-:Y:S02]  /*17590*/  IMAD.MOV.U32 R106, RZ, RZ, R104 ;  /* 0x000000ffff6a7224 */ /* 0x000fe400078e0068 */
[----:B------:R-:W-:Y:S01]  /*175a0*/  FMUL.FTZ R153, R153, R17 ;  /* 0x0000001199997220 */ /* 0x000fe20000410000 */
[----:B------:R-:W-:-:S02]  /*175b0*/  IMAD.MOV.U32 R104, RZ, RZ, R105 ;  /* 0x000000ffff687224 */ /* 0x000fc400078e0069 */
[-C--:B------:R-:W-:Y:S01]  /*175c0*/  FMUL.FTZ R84, R148, R17.reuse ;  /* 0x0000001194547220 */ /* 0x080fe20000410000 */
[----:B------:R-:W-:Y:S02]  /*175d0*/  IMAD.MOV.U32 R105, RZ, RZ, R83 ;  /* 0x000000ffff697224 */ /* 0x000fe400078e0053 */
[-C--:B------:R-:W-:Y:S01]  /*175e0*/  FMUL.FTZ R85, R149, R17.reuse ;  /* 0x0000001195557220 */ /* 0x080fe20000410000 */
[----:B------:R-:W-:Y:S02]  /*175f0*/  IMAD.MOV.U32 R83, RZ, RZ, R79 ;  /* 0x000000ffff537224 */ /* 0x000fe400078e004f */
[-C--:B------:R-:W-:Y:S01]  /*17600*/  FMUL.FTZ R92, R144, R17.reuse ;  /* 0x00000011905c7220 */ /* 0x080fe20000410000 */
[-C--:B------:R-:W-:Y:S01]  /*17610*/  FMUL.FTZ R93, R145, R17.reuse ;  /* 0x00000011915d7220 */ /* 0x080fe20000410000 */
[-C--:B------:R-:W-:Y:S01]  /*17620*/  FMUL.FTZ R100, R140, R17.reuse ;  /* 0x000000118c647220 */ /* 0x080fe20000410000 */
[----:B------:R-:W-:Y:S01]  /*17630*/  FMUL.FTZ R101, R141, R17 ;  /* 0x000000118d657220 */ /* 0x000fe20000410000 */
[-C--:B------:R-:W-:Y:S01]  /*17640*/  FMUL.FTZ R154, R154, R16.reuse ;  /* 0x000000109a9a7220 */ /* 0x080fe20000410000 */
[-C--:B------:R-:W-:Y:S01]  /*17650*/  FMUL.FTZ R155, R155, R16.reuse ;  /* 0x000000109b9b7220 */ /* 0x080fe20000410000 */
[-C--:B------:R-:W-:Y:S01]  /*17660*/  FMUL.FTZ R86, R150, R16.reuse ;  /* 0x0000001096567220 */ /* 0x080fe20000410000 */
[-C--:B------:R-:W-:Y:S01]  /*17670*/  FMUL.FTZ R87, R151, R16.reuse ;  /* 0x0000001097577220 */ /* 0x080fe20000410000 */
[-C--:B------:R-:W-:Y:S01]  /*17680*/  FMUL.FTZ R94, R146, R16.reuse ;  /* 0x00000010925e7220 */ /* 0x080fe20000410000 */
[-C--:B------:R-:W-:Y:S01]  /*17690*/  FMUL.FTZ R95, R147, R16.reuse ;  /* 0x00000010935f7220 */ /* 0x080fe20000410000 */
[-C--:B---3--:R-:W-:Y:S01]  /*176a0*/  FMUL.FTZ R102, R142, R16.reuse ;  /* 0x000000108e667220 */ /* 0x088fe20000410000 */
[----:B----4-:R-:W-:Y:S01]  /*176b0*/  FMUL.FTZ R103, R143, R16 ;  /* 0x000000108f677220 */ /* 0x010fe20000410000 */
[----:B------:R-:W3:Y:S01]  /*176c0*/  LDL.LU R169, [R1+0x424] ;  /* 0x0004240001a97983 */ /* 0x000ee20000300800 */
[----:B------:R-:W-:-:S02]  /*176d0*/  IMAD.MOV.U32 R115, RZ, RZ, R48 ;  /* 0x000000ffff737224 */ /* 0x000fc400078e0030 */
[----:B------:R-:W-:Y:S02]  /*176e0*/  IMAD.MOV.U32 R79, RZ, RZ, R160 ;  /* 0x000000ffff4f7224 */ /* 0x000fe400078e00a0 */
[----:B------:R-:W-:Y:S01]  /*176f0*/  IMAD.MOV.U32 R14, RZ, RZ, R46 ;  /* 0x000000ffff0e7224 */ /* 0x000fe200078e002e */
[----:B------:R-:W4:Y:S01]  /*17700*/  LDL.LU R160, [R1+0x420] ;  /* 0x0004200001a07983 */ /* 0x000f220000300800 */
[----:B------:R-:W-:Y:S02]  /*17710*/  IMAD.MOV.U32 R48, RZ, RZ, R47 ;  /* 0x000000ffff307224 */ /* 0x000fe400078e002f */
[----:B------:R-:W-:Y:S02]  /*17720*/  IMAD.MOV.U32 R16, RZ, RZ, R164 ;  /* 0x000000ffff107224 */ /* 0x000fe400078e00a4 */
[----:B------:R-:W-:Y:S02]  /*17730*/  IMAD.MOV.U32 R17, RZ, RZ, R165 ;  /* 0x000000ffff117224 */ /* 0x000fe400078e00a5 */
[----:B------:R-:W-:Y:S01]  /*17740*/  IMAD.WIDE.U32 R46, R6, -0x2daee0ad, RZ ;  /* 0xd2511f53062e7825 */ /* 0x000fe200078e00ff */
[----:B------:R-:W4:Y:S04]  /*17750*/  LDL.LU.64 R164, [R1+0x418] ;  /* 0x0004180001a47983 */ /* 0x000f280000300a00 */
[----:B------:R1:W2:Y:S01]  /*17760*/  LDL.LU.S16 R6, [R1] ;  /* 0x0000000001067983 */ /* 0x0002a20000300600 */
[----:B------:R-:W-:Y:S01]  /*17770*/  @P0 HFMA2.BF16_V2 R246, -RZ.H0_H0, RZ.H0_H0, -R172.H1_H1 ;  /* 0x200000fffff60231 */ /* 0x000fe200003609ac */
[----:B------:R-:W-:-:S02]  /*17780*/  LOP3.LUT R0, R45, 0xff, RZ, 0xc0, !PT ;  /* 0x000000ff2d007812 */ /* 0x000fc400078ec0ff */
[----:B------:R-:W-:Y:S02]  /*17790*/  PRMT R193, R172, 0x7632, R193 ;  /* 0x00007632acc17816 */ /* 0x000fe400000000c1 */
[----:B------:R-:W-:Y:S02]  /*177a0*/  @P0 PRMT R193, R246, 0x5410, RZ ;  /* 0x00005410f6c10816 */ /* 0x000fe400000000ff */
[----:B------:R-:W-:Y:S01]  /*177b0*/  ISETP.LE.U32.AND P0, PT, R0, UR6, PT ;  /* 0x0000000600007c0c */ /* 0x000fe2000bf03070 */
[----:B------:R-:W-:Y:S01]  /*177c0*/  FADD.FTZ R0, R3, R8 ;  /* 0x0000000803007221 */ /* 0x000fe20000010000 */
[----:B------:R-:W-:-:S03]  /*177d0*/  F2FP.BF16.F32.PACK_AB R142, R2, R3 ;  /* 0x00000003028e723e */ /* 0x000fc600000010ff */
[----:B------:R-:W-:Y:S01]  /*177e0*/  FADD.FTZ R2, R2, R0 ;  /* 0x0000000002027221 */ /* 0x000fe20000010000 */
        /* <DEDUP_REMOVED lines=8> */
[----:B------:R-:W-:-:S02]  /*17870*/  PRMT R235, R142, 0x7632, R235 ;  /* 0x000076328eeb7816 */ /* 0x000fc400000000eb */
[----:B------:R-:W-:-:S07]  /*17880*/  LOP3.LUT R0, R0, 0xff, RZ, 0xc0, !PT ;  /* 0x000000ff00007812 */ /* 0x000fce00078ec0ff */
[----:B------:R-:W-:-:S05]  /*17890*/  @!P0 HFMA2.BF16_V2 R141, -RZ.H0_H0, RZ.H0_H0, -R142.H1_H1 ;  /* 0x200000ffff8d8231 */ /* 0x000fca000036098e */
[----:B------:R-:W-:Y:S02]  /*178a0*/  @!P0 PRMT R235, R141, 0x5410, RZ ;  /* 0x000054108deb8816 */ /* 0x000fe400000000ff */
[----:B------:R-:W-:Y:S02]  /*178b0*/  ISETP.LE.U32.AND P0, PT, R0, UR6, PT ;  /* 0x0000000600007c0c */ /* 0x000fe4000bf03070 */
[----:B------:R-:W-:Y:S02]  /*178c0*/  SHF.R.U32.HI R0, RZ, 0x18, R45 ;  /* 0x00000018ff007819 */ /* 0x000fe4000001162d */
[----:B------:R-:W-:-:S09]  /*178d0*/  PRMT R233, R174, 0x7610, R233 ;  /* 0x00007610aee97816 */ /* 0x000fd200000000e9 */
[----:B------:R-:W-:-:S05]  /*178e0*/  @!P0 HFMA2.BF16_V2 R143, -RZ.H0_H0, RZ.H0_H0, -R174.H0_H0 ;  /* 0x200000ffff8f8231 */ /* 0x000fca00003409ae */
[----:B------:R-:W-:Y:S02]  /*178f0*/  @!P0 PRMT R233, R143, 0x5410, RZ ;  /* 0x000054108fe98816 */ /* 0x000fe400000000ff */
[----:B------:R-:W-:Y:S01]  /*17900*/  ISETP.LE.U32.AND P0, PT, R0, UR6, PT ;  /* 0x0000000600007c0c */ /* 0x000fe2000bf03070 */
[----:B------:R-:W-:Y:S01]  /*17910*/  IMAD.MOV.U32 R0, RZ, RZ, R24 ;  /* 0x000000ffff007224 */ /* 0x000fe200078e0018 */
[----:B------:R-:W-:-:S04]  /*17920*/  PRMT R236, R174, 0x7632, R236 ;  /* 0x00007632aeec7816 */ /* 0x000fc800000000ec */
[----:B------:R-:W-:-:S07]  /*17930*/  LOP3.LUT R0, R0, 0xff, RZ, 0xc0, !PT ;  /* 0x000000ff00007812 */ /* 0x000fce00078ec0ff */
[----:B------:R-:W-:-:S05]  /*17940*/  @!P0 HFMA2.BF16_V2 R144, -RZ.H0_H0, RZ.H0_H0, -R174.H1_H1 ;  /* 0x200000ffff908231 */ /* 0x000fca00003609ae */
[----:B------:R-:W-:Y:S02]  /*17950*/  @!P0 PRMT R236, R144, 0x5410, RZ ;  /* 0x0000541090ec8816 */ /* 0x000fe400000000ff */
[----:B------:R-:W-:Y:S02]  /*17960*/  ISETP.LE.U32.AND P0, PT, R0, UR6, PT ;  /* 0x0000000600007c0c */ /* 0x000fe4000bf03070 */
[----:B------:R-:W-:Y:S02]  /*17970*/  F2FP.BF16.F32.PACK_AB R140, R7, R5 ;  /* 0x00000005078c723e */ /* 0x000fe400000010ff */
[----:B------:R-:W-:Y:S02]  /*17980*/  PRMT R0, R24, 0x7771, RZ ;  /* 0x0000777118007816 */ /* 0x000fe400000000ff */
[----:B------:R-:W-:-:S07]  /*17990*/  PRMT R245, R140, 0x7610, R245 ;  /* 0x000076108cf57816 */ /* 0x000fce00000000f5 */
[----:B------:R-:W-:-:S05]  /*179a0*/  @!P0 HFMA2.BF16_V2 R145, -RZ.H0_H0, RZ.H0_H0, -R140.H0_H0 ;  /* 0x200000ffff918231 */ /* 0x000fca000034098c */
[----:B------:R-:W-:Y:S02]  /*179b0*/  @!P0 PRMT R245, R145, 0x5410, RZ ;  /* 0x0000541091f58816 */ /* 0x000fe400000000ff */
[----:B------:R-:W-:Y:S02]  /*179c0*/  ISETP.GT.U32.AND P0, PT, R0, UR6, PT ;  /* 0x0000000600007c0c */ /* 0x000fe4000bf04070 */
[----:B------:R-:W-:Y:S02]  /*179d0*/  PRMT R0, R24, 0x7772, RZ ;  /* 0x0000777218007816 */ /* 0x000fe400000000ff */
[----:B------:R-:W-:-:S09]  /*179e0*/  PRMT R246, R140, 0x7632, R246 ;  /* 0x000076328cf67816 */ /* 0x000fd200000000f6 */
[----:B------:R-:W-:-:S05]  /*179f0*/  @P0 HFMA2.BF16_V2 R146, -RZ.H0_H0, RZ.H0_H0, -R140.H1_H1 ;  /* 0x200000ffff920231 */ /* 0x000fca000036098c */
[----:B------:R-:W-:Y:S02]  /*17a00*/  @P0 PRMT R246, R146, 0x5410, RZ ;  /* 0x0000541092f60816 */ /* 0x000fe400000000ff */
[----:B------:R-:W-:Y:S02]  /*17a10*/  ISETP.GT.U32.AND P0, PT, R0, UR6, PT ;  /* 0x0000000600007c0c */ /* 0x000fe4000bf04070 */
[----:B------:R-:W-:Y:S02]  /*17a20*/  PRMT R0, R24, 0x7773, RZ ;  /* 0x0000777318007816 */ /* 0x000fe400000000ff */
[----:B------:R-:W-:-:S09]  /*17a30*/  PRMT R241, R175, 0x7610, R241 ;  /* 0x00007610aff17816 */ /* 0x000fd200000000f1 */
[----:B------:R-:W-:-:S05]  /*17a40*/  @P0 HFMA2.BF16_V2 R147, -RZ.H0_H0, RZ.H0_H0, -R175.H0_H0 ;  /* 0x200000ffff930231 */ /* 0x000fca00003409af */
[----:B------:R-:W-:Y:S02]  /*17a50*/  @P0 PRMT R241, R147, 0x5410, RZ ;  /* 0x0000541093f10816 */ /* 0x000fe400000000ff */
[----:B------:R-:W-:Y:S01]  /*17a60*/  ISETP.GT.U32.AND P0, PT, R0, UR6, PT ;  /* 0x0000000600007c0c */ /* 0x000fe2000bf04070 */
[----:B------:R-:W-:Y:S01]  /*17a70*/  FADD.FTZ R2, R5, R2 ;  /* 0x0000000205027221 */ /* 0x000fe20000010000 */
[----:B------:R-:W-:Y:S01]  /*17a80*/  LOP3.LUT R47, R4, UR9, R47, 0x96, !PT ;  /* 0x00000009042f7c12 */ /* 0x000fe2000f8e962f */
[----:B------:R-:W-:Y:S02]  /*17a90*/  MUFU.EX2 R5, R115 ;  /* 0x0000007300057308 */ /* 0x000fe40000000800 */
[----:B------:R-:W-:Y:S02]  /*17aa0*/  FADD.FTZ R2, R7, R2 ;  /* 0x0000000207027221 */ /* 0x000fe40000010000 */
[----:B------:R-:W1:Y:S01]  /*17ab0*/  MUFU.EX2 R7, R14 ;  /* 0x0000000e00077308 */ /* 0x000e620000000800 */
[----:B------:R-:W-:-:S05]  /*17ac0*/  LOP3.LUT R0, R47, 0xff, RZ, 0xc0, !PT ;  /* 0x000000ff2f007812 */ /* 0x000fca00078ec0ff */
[----:B------:R-:W-:Y:S01]  /*17ad0*/  @P0 HFMA2.BF16_V2 R148, -RZ.H0_H0, RZ.H0_H0, -R175.H1_H1 ;  /* 0x200000ffff940231 */ /* 0x000fe200003609af */
[----:B------:R-:W-:-:S04]  /*17ae0*/  PRMT R240, R175, 0x7632, R240 ;  /* 0x00007632aff07816 */ /* 0x000fc800000000f0 */
[----:B------:R-:W-:Y:S02]  /*17af0*/  @P0 PRMT R240, R148, 0x5410, RZ ;  /* 0x0000541094f00816 */ /* 0x000fe400000000ff */
[----:B------:R-:W-:Y:S02]  /*17b00*/  ISETP.LE.U32.AND P0, PT, R0, UR6, PT ;  /* 0x0000000600007c0c */ /* 0x000fe4000bf03070 */
[----:B------:R-:W-:Y:S02]  /*17b10*/  LOP3.LUT R0, R47, 0xffff, RZ, 0xc0, !PT ;  /* 0x0000ffff2f007812 */ /* 0x000fe400078ec0ff */
[----:B-1----:R-:W-:Y:S02]  /*17b20*/  F2FP.BF16.F32.PACK_AB R150, R7, R5 ;  /* 0x000000050796723e */ /* 0x002fe400000010ff */
[----:B------:R-:W-:Y:S02]  /*17b30*/  SHF.R.U32.HI R0, RZ, 0x8, R0 ;  /* 0x00000008ff007819 */ /* 0x000fe40000011600 */
[----:B------:R-:W-:-:S02]  /*17b40*/  PRMT R243, R150, 0x7610, R243 ;  /* 0x0000761096f37816 */ /* 0x000fc400000000f3 */
[----:B------:R-:W-:-:S03]  /*17b50*/  LOP3.LUT R0, R0, 0xffff, RZ, 0xc0, !PT ;  /* 0x0000ffff00007812 */ /* 0x000fc600078ec0ff */
[----:B------:R-:W-:-:S05]  /*17b60*/  @!P0 HFMA2.BF16_V2 R149, -RZ.H0_H0, RZ.H0_H0, -R150.H0_H0 ;  /* 0x200000ffff958231 */ /* 0x000fca0000340996 */
[----:B------:R-:W-:Y:S02]  /*17b70*/  @!P0 PRMT R243, R149, 0x5410, RZ ;  /* 0x0000541095f38816 */ /* 0x000fe400000000ff */
[----:B------:R-:W-:Y:S02]  /*17b80*/  ISETP.LE.U32.AND P0, PT, R0, UR6, PT ;  /* 0x0000000600007c0c */ /* 0x000fe4000bf03070 */
[----:B------:R-:W-:Y:S02]  /*17b90*/  PRMT R0, R47, 0x7632, R0 ;  /* 0x000076322f007816 */ /* 0x000fe40000000000 */
[----:B------:R-:W-:Y:S02]  /*17ba0*/  PRMT R238, R150, 0x7632, R238 ;  /* 0x0000763296ee7816 */ /* 0x000fe400000000ee */
[----:B------:R-:W-:-:S07]  /*17bb0*/  LOP3.LUT R0, R0, 0xff, RZ, 0xc0, !PT ;  /* 0x000000ff00007812 */ /* 0x000fce00078ec0ff */
[----:B------:R-:W-:-:S05]  /*17bc0*/  @!P0 HFMA2.BF16_V2 R151, -RZ.H0_H0, RZ.H0_H0, -R150.H1_H1 ;  /* 0x200000ffff978231 */ /* 0x000fca0000360996 */
[----:B------:R-:W-:Y:S02]  /*17bd0*/  @!P0 PRMT R238, R151, 0x5410, RZ ;  /* 0x0000541097ee8816 */ /* 0x000fe400000000ff */
[----:B------:R-:W-:Y:S02]  /*17be0*/  ISETP.LE.U32.AND P0, PT, R0, UR6, PT ;  /* 0x0000000600007c0c */ /* 0x000fe4000bf03070 */
[----:B------:R-:W-:Y:S02]  /*17bf0*/  SHF.R.U32.HI R0, RZ, 0x18, R47 ;  /* 0x00000018ff007819 */ /* 0x000fe4000001162f */
[----:B------:R-:W-:Y:S01]  /*17c00*/  PRMT R244, R176, 0x7610, R244 ;  /* 0x00007610b0f47816 */ /* 0x000fe200000000f4 */
[----:B------:R-:W-:-:S08]  /*17c10*/  FADD.FTZ R9, R50, R28 ;  /* 0x0000001c32097221 */ /* 0x000fd00000010000 */
[----:B------:R-:W-:-:S05]  /*17c20*/  @!P0 HFMA2.BF16_V2 R247, -RZ.H0_H0, RZ.H0_H0, -R176.H0_H0 ;  /* 0x200000fffff78231 */ /* 0x000fca00003409b0 */
[----:B------:R-:W-:Y:S02]  /*17c30*/  @!P0 PRMT R244, R247, 0x5410, RZ ;  /* 0x00005410f7f48816 */ /* 0x000fe400000000ff */
[----:B------:R-:W-:Y:S01]  /*17c40*/  ISETP.LE.U32.AND P0, PT, R0, UR6, PT ;  /* 0x0000000600007c0c */ /* 0x000fe2000bf03070 */
[----:B------:R-:W-:-:S04]  /*17c50*/  FADD.FTZ R3, R51, R9 ;  /* 0x0000000933037221 */ /* 0x000fc80000010000 */
[----:B------:R-:W-:-:S04]  /*17c60*/  FADD.FTZ R3, R57, R3 ;  /* 0x0000000339037221 */ /* 0x000fc80000010000 */
[----:B------:R-:W-:Y:S01]  /*17c70*/  FADD.FTZ R3, R56, R3 ;  /* 0x0000000338037221 */ /* 0x000fe20000010000 */
[----:B------:R-:W-:-:S03]  /*17c80*/  FADD.FTZ R4, R5, R2 ;  /* 0x0000000205047221 */ /* 0x000fc60000010000 */
[----:B------:R-:W-:Y:S02]  /*17c90*/  FADD.FTZ R2, R58, R3 ;  /* 0x000000033a027221 */ /* 0x000fe40000010000 */
[----:B------:R1:W-:Y:S02]  /*17ca0*/  MUFU.EX2 R3, R161 ;  /* 0x000000a100037308 */ /* 0x0003e40000000800 */
[----:B-1----:R-:W4:Y:S01]  /*17cb0*/  LDL.LU R161, [R1+0x414] ;  /* 0x0004140001a17983 */ /* 0x002f220000300800 */
[----:B--2---:R-:W-:-:S05]  /*17cc0*/  @!P0 HFMA2.BF16_V2 R6, -RZ.H0_H0, RZ.H0_H0, -R176.H1_H1 ;  /* 0x200000ffff068231 */ /* 0x004fca00003609b0 */
[----:B------:R-:W-:Y:S02]  /*17cd0*/  PRMT R0, R6, 0x7610, R0 ;  /* 0x0000761006007816 */ /* 0x000fe40000000000 */
[----:B------:R1:W2:Y:S02]  /*17ce0*/  MUFU.EX2 R6, R156 ;  /* 0x0000009c00067308 */ /* 0x0002a40000000800 */
[----:B-1----:R-:W3:Y:S04]  /*17cf0*/  LDL.LU R156, [R1+0x410] ;  /* 0x00041000019c7983 */ /* 0x002ee80000300800 */
[----:B------:R1:W4:Y:S01]  /*17d00*/  LDL.LU.S16 R9, [R1+0x4c] ;  /* 0x00004c0001097983 */ /* 0x0003220000300600 */
[----:B------:R-:W-:Y:S02]  /*17d10*/  PRMT R242, R176, 0x7632, R242 ;  /* 0x00007632b0f27816 */ /* 0x000fe400000000f2 */
[----:B------:R-:W-:Y:S01]  /*17d20*/  @!P0 PRMT R242, R0, 0x5410, RZ ;  /* 0x0000541000f28816 */ /* 0x000fe200000000ff */
[----:B------:R-:W-:-:S05]  /*17d30*/  IMAD.MOV.U32 R0, RZ, RZ, R46 ;  /* 0x000000ffff007224 */ /* 0x000fca00078e002e */
[----:B------:R-:W-:-:S04]  /*17d40*/  LOP3.LUT R0, R0, 0xff, RZ, 0xc0, !PT ;  /* 0x000000ff00007812 */ /* 0x000fc800078ec0ff */
[----:B------:R-:W-:Y:S02]  /*17d50*/  ISETP.LE.U32.AND P0, PT, R0, UR6, PT ;  /* 0x0000000600007c0c */ /* 0x000fe4000bf03070 */
[----:B--2---:R-:W-:Y:S01]  /*17d60*/  F2FP.BF16.F32.PACK_AB R148, R6, R3 ;  /* 0x000000030694723e */ /* 0x004fe200000010ff */
[----:B------:R-:W-:-:S03]  /*17d70*/  FADD.FTZ R0, R7, R4 ;  /* 0x0000000407007221 */ /* 0x000fc60000010000 */
[----:B------:R-:W-:-:S07]  /*17d80*/  PRMT R7, R148, 0x7610, R7 ;  /* 0x0000761094077816 */ /* 0x000fce0000000007 */
[----:B----4-:R-:W-:-:S05]  /*17d90*/  @!P0 HFMA2.BF16_V2 R9, -RZ.H0_H0, RZ.H0_H0, -R148.H0_H0 ;  /* 0x200000ffff098231 */ /* 0x010fca0000340994 */
[----:B------:R-:W-:-:S04]  /*17da0*/  PRMT R8, R9, 0x7610, R8 ;  /* 0x0000761009087816 */ /* 0x000fc80000000008 */
[----:B------:R-:W-:-:S05]  /*17db0*/  @!P0 PRMT R7, R8, 0x5410, RZ ;  /* 0x0000541008078816 */ /* 0x000fca00000000ff */
[----:B------:R2:W-:Y:S04]  /*17dc0*/  STL [R1+0x10], R7 ;  /* 0x0000100701007387 */ /* 0x0005e80000100800 */
[----:B--2---:R1:W2:Y:S01]  /*17dd0*/  LDL.LU.S16 R7, [R1+0x54] ;  /* 0x0000540001077983 */ /* 0x0042a20000300600 */
[----:B------:R-:W-:Y:S01]  /*17de0*/  FADD.FTZ R4, R29, R2 ;  /* 0x000000021d047221 */ /* 0x000fe20000010000 */
[----:B------:R-:W-:-:S04]  /*17df0*/  PRMT R2, R46, 0x7771, RZ ;  /* 0x000077712e027816 */ /* 0x000fc800000000ff */
[----:B------:R-:W-:Y:S02]  /*17e00*/  ISETP.GT.U32.AND P0, PT, R2, UR6, PT ;  /* 0x0000000602007c0c */ /* 0x000fe4000bf04070 */
[----:B------:R-:W-:Y:S01]  /*17e10*/  PRMT R2, R148, 0x7632, R2 ;  /* 0x0000763294027816 */ /* 0x000fe20000000002 */
[----:B------:R-:W-:Y:S02]  /*17e20*/  IMAD.MOV.U32 R115, RZ, RZ, R157 ;  /* 0x000000ffff737224 */ /* 0x000fe400078e009d */
[----:B------:R-:W-:Y:S02]  /*17e30*/  IMAD.MOV.U32 R51, RZ, RZ, R117 ;  /* 0x000000ffff337224 */ /* 0x000fe400078e0075 */
[----:B------:R-:W4:Y:S01]  /*17e40*/  S2R R117, SR_TID.X ;  /* 0x0000000000757919 */ /* 0x000f220000002100 */
[----:B------:R-:W3:Y:S01]  /*17e50*/  S2R R56, SR_CTAID.X ;  /* 0x0000000000387919 */ /* 0x000ee20000002500 */
[----:B------:R-:W-:Y:S01]  /*17e60*/  MUFU.EX2 R19, R19 ;  /* 0x0000001300137308 */ /* 0x000fe20000000800 */
[----:B------:R-:W-:Y:S01]  /*17e70*/  FADD.FTZ R3, R3, R0 ;  /* 0x0000000003037221 */ /* 0x000fe20000010000 */
[----:B------:R-:W-:Y:S01]  /*17e80*/  PRMT R0, R46, 0x7772, RZ ;  /* 0x000077722e007816 */ /* 0x000fe200000000ff */
[----:B------:R-:W-:Y:S01]  /*17e90*/  FMUL.FTZ R58, R158, R49 ;  /* 0x000000319e3a7220 */ /* 0x000fe20000410000 */
[----:B------:R-:W-:-:S02]  /*17ea0*/  IMAD.MOV.U32 R9, RZ, RZ, R13 ;  /* 0x000000ffff097224 */ /* 0x000fc400078e000d */
[----:B------:R-:W-:Y:S01]  /*17eb0*/  IMAD.MOV.U32 R13, RZ, RZ, R104 ;  /* 0x000000ffff0d7224 */ /* 0x000fe200078e0068 */
[----:B----4-:R-:W-:-:S05]  /*17ec0*/  SHF.R.U32.HI R11, RZ, 0x5, R117 ;  /* 0x00000005ff0b7819 */ /* 0x010fca0000011675 */
[----:B---3--:R-:W-:-:S04]  /*17ed0*/  IMAD R56, R56, 0x8, R11 ;  /* 0x0000000838387824 */ /* 0x008fc800078e020b */
[----:B------:R-:W-:Y:S02]  /*17ee0*/  VIADD R56, R56, 0x4 ;  /* 0x0000000438387836 */ /* 0x000fe40000000000 */
[----:B--2---:R-:W-:-:S05]  /*17ef0*/  @P0 HFMA2.BF16_V2 R7, -RZ.H0_H0, RZ.H0_H0, -R148.H1_H1 ;  /* 0x200000ffff070231 */ /* 0x004fca0000360994 */
[----:B------:R-:W-:-:S04]  /*17f00*/  PRMT R5, R7, 0x7610, R5 ;  /* 0x0000761007057816 */ /* 0x000fc80000000005 */
[----:B------:R-:W-:-:S05]  /*17f10*/  @P0 PRMT R2, R5, 0x5410, RZ ;  /* 0x0000541005020816 */ /* 0x000fca00000000ff */
[----:B------:R2:W-:Y:S04]  /*17f20*/  STL [R1], R2 ;  /* 0x0000000201007387 */ /* 0x0005e80000100800 */
[----:B------:R-:W3:Y:S01]  /*17f30*/  LDL.LU R157, [R1+0x40c] ;  /* 0x00040c00019d7983 */ /* 0x000ee20000300800 */
[----:B------:R-:W4:Y:S01]  /*17f40*/  MUFU.EX2 R5, R44 ;  /* 0x0000002c00057308 */ /* 0x000f220000000800 */
[----:B------:R-:W-:Y:S01]  /*17f50*/  ISETP.GT.U32.AND P0, PT, R0, UR6, PT ;  /* 0x0000000600007c0c */ /* 0x000fe2000bf04070 */
[----:B------:R-:W-:Y:S01]  /*17f60*/  IMAD.WIDE.U32 R56, R56, -0x326172a9, RZ ;  /* 0xcd9e8d5738387825 */ /* 0x000fe200078e00ff */
[----:B------:R-:W-:Y:S02]  /*17f70*/  PRMT R0, R46, 0x7773, RZ ;  /* 0x000077732e007816 */ /* 0x000fe400000000ff */
[----:B----4-:R-:W-:-:S09]  /*17f80*/  F2FP.BF16.F32.PACK_AB R143, R19, R5 ;  /* 0x00000005138f723e */ /* 0x010fd200000010ff */
[----:B------:R-:W-:Y:S01]  /*17f90*/  @P0 HFMA2.BF16_V2 R158, -RZ.H0_H0, RZ.H0_H0, -R143.H0_H0 ;  /* 0x200000ffff9e0231 */ /* 0x000fe2000034098f */
[----:B------:R-:W-:-:S04]  /*17fa0*/  PRMT R250, R143, 0x7610, R250 ;  /* 0x000076108ffa7816 */ /* 0x000fc800000000fa */
[----:B------:R-:W-:Y:S02]  /*17fb0*/  @P0 PRMT R250, R158, 0x5410, RZ ;  /* 0x000054109efa0816 */ /* 0x000fe400000000ff */
[----:B------:R-:W-:Y:S02]  /*17fc0*/  ISETP.GT.U32.AND P0, PT, R0, UR6, PT ;  /* 0x0000000600007c0c */ /* 0x000fe4000bf04070 */
[----:B------:R-:W-:Y:S01]  /*17fd0*/  LOP3.LUT R0, R56, UR7, R21, 0x96, !PT ;  /* 0x0000000738007c12 */ /* 0x000fe2000f8e9615 */
[----:B------:R-:W-:Y:S02]  /*17fe0*/  IMAD.MOV.U32 R117, RZ, RZ, R13 ;  /* 0x000000ffff757224 */ /* 0x000fe400078e000d */
[----:B------:R-:W-:Y:S01]  /*17ff0*/  FADD.FTZ R11, R5, R10 ;  /* 0x0000000a050b7221 */ /* 0x000fe20000010000 */
[----:B------:R-:W-:Y:S01]  /*18000*/  FADD.FTZ R13, R78, R4 ;  /* 0x000000044e0d7221 */ /* 0x000fe20000010000 */
[----:B------:R-:W-:Y:S02]  /*18010*/  IMAD.MOV.U32 R50, RZ, RZ, R116 ;  /* 0x000000ffff327224 */ /* 0x000fe400078e0074 */
[----:B------:R-:W-:Y:S01]  /*18020*/  IMAD.WIDE.U32 R4, R0, -0x2daee0ad, RZ ;  /* 0xd2511f5300047825 */ /* 0x000fe200078e00ff */
[----:B--2---:R-:W-:-:S03]  /*18030*/  LOP3.LUT R2, R20, UR30, R9, 0x96, !PT ;  /* 0x0000001e14027c12 */ /* 0x004fc6000f8e9609 */
[----:B------:R-:W-:Y:S01]  /*18040*/  IMAD.MOV.U32 R8, RZ, RZ, R12 ;  /* 0x000000ffff087224 */ /* 0x000fe200078e000c */
[----:B------:R-:W-:Y:S01]  /*18050*/  LOP3.LUT R0, R50, UR29, R5, 0x96, !PT ;  /* 0x0000001d32007c12 */ /* 0x000fe2000f8e9605 */
[----:B------:R-:W-:Y:S02]  /*18060*/  IMAD.MOV.U32 R21, RZ, RZ, R9 ;  /* 0x000000ffff157224 */ /* 0x000fe400078e0009 */
[----:B------:R-:W-:Y:S01]  /*18070*/  FADD.FTZ R10, R6, R3 ;  /* 0x00000003060a7221 */ /* 0x000fe20000010000 */
[----:B------:R-:W-:Y:S02]  /*18080*/  IMAD.MOV.U32 R20, RZ, RZ, R8 ;  /* 0x000000ffff147224 */ /* 0x000fe400078e0008 */
[----:B------:R-:W-:-:S04]  /*18090*/  IMAD.WIDE.U32 R8, R0, -0x326172a9, RZ ;  /* 0xcd9e8d5700087825 */ /* 0x000fc800078e00ff */
[----:B------:R-:W-:Y:S01]  /*180a0*/  IMAD.WIDE.U32 R2, R2, -0x2daee0ad, RZ ;  /* 0xd2511f5302027825 */ /* 0x000fe200078e00ff */
[----:B------:R-:W-:-:S04]  /*180b0*/  LOP3.LUT R5, R20, UR28, R9, 0x96, !PT ;  /* 0x0000001c14057c12 */ /* 0x000fc8000f8e9609 */
[----:B------:R-:W-:Y:S01]  /*180c0*/  LOP3.LUT R0, R4, UR25, R3, 0x96, !PT ;  /* 0x0000001904007c12 */ /* 0x000fe2000f8e9603 */
[----:B------:R-:W-:-:S04]  /*180d0*/  IMAD.WIDE.U32 R6, R5, -0x2daee0ad, RZ ;  /* 0xd2511f5305067825 */ /* 0x000fc800078e00ff */
        /* <DEDUP_REMOVED lines=9> */
[----:B------:R-:W-:-:S04]  /*18170*/  IMAD.WIDE.U32 R16, R0, -0x2daee0ad, RZ ;  /* 0xd2511f5300107825 */ /* 0x000fc800078e00ff */
[----:B------:R-:W-:Y:S02]  /*18180*/  IMAD.MOV.U32 R118, RZ, RZ, R48 ;  /* 0x000000ffff767224 */ /* 0x000fe400078e0030 */
[----:B------:R-:W-:Y:S02]  /*18190*/  IMAD.MOV.U32 R50, RZ, RZ, R28 ;  /* 0x000000ffff327224 */ /* 0x000fe400078e001c */
[----:B------:R-:W-:Y:S01]  /*181a0*/  IMAD.MOV.U32 R28, RZ, RZ, R119 ;  /* 0x000000ffff1c7224 */ /* 0x000fe200078e0077 */
[----:B------:R-:W-:Y:S01]  /*181b0*/  LOP3.LUT R0, R6, UR11, R17, 0x96, !PT ;  /* 0x0000000b06007c12 */ /* 0x000fe2000f8e9611 */
[----:B------:R-:W-:Y:S02]  /*181c0*/  IMAD.MOV.U32 R119, RZ, RZ, R14 ;  /* 0x000000ffff777224 */ /* 0x000fe400078e000e */
[----:B------:R-:W-:Y:S02]  /*181d0*/  IMAD.MOV.U32 R14, RZ, RZ, R118 ;  /* 0x000000ffff0e7224 */ /* 0x000fe400078e0076 */
[----:B------:R-:W-:-:S04]  /*181e0*/  IMAD.WIDE.U32 R2, R2, -0x326172a9, RZ ;  /* 0xcd9e8d5702027825 */ /* 0x000fc800078e00ff */
[----:B------:R-:W-:Y:S02]  /*181f0*/  IMAD.MOV.U32 R120, RZ, RZ, R12 ;  /* 0x000000ffff787224 */ /* 0x000fe400078e000c */
[----:B------:R-:W-:Y:S02]  /*18200*/  IMAD.MOV.U32 R12, RZ, RZ, R65 ;  /* 0x000000ffff0c7224 */ /* 0x000fe400078e0041 */
[----:B------:R-:W-:Y:S02]  /*18210*/  IMAD.MOV.U32 R25, RZ, RZ, R50 ;  /* 0x000000ffff197224 */ /* 0x000fe400078e0032 */
[----:B------:R-:W-:Y:S02]  /*18220*/  IMAD.MOV.U32 R50, RZ, RZ, R83 ;  /* 0x000000ffff327224 */ /* 0x000fe400078e0053 */
[----:B------:R-:W-:Y:S02]  /*18230*/  IMAD.MOV.U32 R63, RZ, RZ, R73 ;  /* 0x000000ffff3f7224 */ /* 0x000fe400078e0049 */
[----:B------:R-:W-:Y:S01]  /*18240*/  IMAD.MOV.U32 R51, RZ, RZ, R14 ;  /* 0x000000ffff337224 */ /* 0x000fe200078e000e */
[----:B------:R-:W-:Y:S01]  /*18250*/  LOP3.LUT R14, R4, UR12, R3, 0x96, !PT ;  /* 0x0000000c040e7c12 */ /* 0x000fe2000f8e9603 */
[----:B------:R-:W-:Y:S01]  /*18260*/  IMAD.MOV.U32 R83, RZ, RZ, R79 ;  /* 0x000000ffff537224 */ /* 0x000fe200078e004f */
[----:B------:R2:W4:Y:S01]  /*18270*/  MUFU.EX2 R3, R25 ;  /* 0x0000001900037308 */ /* 0x0005220000000800 */
[----:B------:R-:W-:-:S02]  /*18280*/  IMAD.MOV.U32 R44, RZ, RZ, R107 ;  /* 0x000000ffff2c7224 */ /* 0x000fc400078e006b */
[----:B------:R-:W-:Y:S01]  /*18290*/  IMAD.WIDE.U32 R78, R0, -0x326172a9, RZ ;  /* 0xcd9e8d57004e7825 */ /* 0x000fe200078e00ff */
[----:B------:R-:W1:Y:S03]  /*182a0*/  MUFU.EX2 R12, R12 ;  /* 0x0000000c000c7308 */ /* 0x000e660000000800 */
[----:B------:R-:W-:Y:S01]  /*182b0*/  FMUL.FTZ R59, R159, R49 ;  /* 0x000000319f3b7220 */ /* 0x000fe20000410000 */
[----:B------:R-:W-:Y:S02]  /*182c0*/  @P0 HFMA2.BF16_V2 R159, -RZ.H0_H0, RZ.H0_H0, -R143.H1_H1 ;  /* 0x200000ffff9f0231 */ /* 0x000fe4000036098f */
[----:B------:R-:W-:Y:S02]  /*182d0*/  IMAD.MOV.U32 R141, RZ, RZ, R28 ;  /* 0x000000ffff8d7224 */ /* 0x000fe400078e001c */
[----:B--2---:R-:W-:Y:S02]  /*182e0*/  IMAD.MOV.U32 R25, RZ, RZ, R50 ;  /* 0x000000ffff197224 */ /* 0x004fe400078e0032 */
[----:B------:R-:W-:-:S02]  /*182f0*/  IMAD.MOV.U32 R50, RZ, RZ, R63 ;  /* 0x000000ffff327224 */ /* 0x000fc400078e003f */
[----:B------:R-:W-:Y:S01]  /*18300*/  IMAD.MOV.U32 R63, RZ, RZ, R44 ;  /* 0x000000ffff3f7224 */ /* 0x000fe200078e002c */
[----:B------:R-:W-:Y:S01]  /*18310*/  LOP3.LUT R44, R2, UR10, R79, 0x96, !PT ;  /* 0x0000000a022c7c12 */ /* 0x000fe2000f8e964f */
[----:B------:R-:W-:Y:S01]  /*18320*/  IMAD.MOV.U32 R28, RZ, RZ, R249 ;  /* 0x000000ffff1c7224 */ /* 0x000fe200078e00f9 */
[----:B------:R-:W-:Y:S01]  /*18330*/  PRMT R247, R143, 0x7632, R247 ;  /* 0x000076328ff77816 */ /* 0x000fe200000000f7 */
[----:B------:R-:W-:Y:S01]  /*18340*/  IMAD.MOV.U32 R116, RZ, RZ, R105 ;  /* 0x000000ffff747224 */ /* 0x000fe200078e0069 */
[----:B------:R-:W-:Y:S01]  /*18350*/  LOP3.LUT R0, R44, 0xff, RZ, 0xc0, !PT ;  /* 0x000000ff2c007812 */ /* 0x000fe200078ec0ff */
[----:B------:R-:W-:Y:S01]  /*18360*/  IMAD.MOV.U32 R151, RZ, RZ, R51 ;  /* 0x000000ffff977224 */ /* 0x000fe200078e0033 */
[----:B------:R-:W-:Y:S01]  /*18370*/  @P0 PRMT R247, R159, 0x5410, RZ ;  /* 0x000054109ff70816 */ /* 0x000fe200000000ff */
[----:B------:R-:W-:Y:S02]  /*18380*/  IMAD.MOV.U32 R107, RZ, RZ, R106 ;  /* 0x000000ffff6b7224 */ /* 0x000fe400078e006a */
[----:B------:R-:W-:-:S02]  /*18390*/  IMAD.MOV.U32 R105, RZ, RZ, R181 ;  /* 0x000000ffff697224 */ /* 0x000fc400078e00b5 */
[----:B------:R-:W-:Y:S02]  /*183a0*/  IMAD.MOV.U32 R104, RZ, RZ, R190 ;  /* 0x000000ffff687224 */ /* 0x000fe400078e00be */
[-C--:B------:R-:W-:Y:S01]  /*183b0*/  FMUL.FTZ R162, R162, R49.reuse ;  /* 0x00000031a2a27220 */ /* 0x080fe20000410000 */
[----:B------:R-:W-:Y:S02]  /*183c0*/  IMAD.MOV.U32 R181, RZ, RZ, R75 ;  /* 0x000000ffffb57224 */ /* 0x000fe400078e004b */
[-C--:B------:R-:W-:Y:S01]  /*183d0*/  FMUL.FTZ R75, R171, R49.reuse ;  /* 0x00000031ab4b7220 */ /* 0x080fe20000410000 */
[----:B------:R-:W-:Y:S02]  /*183e0*/  IMAD.MOV.U32 R48, RZ, RZ, R74 ;  /* 0x000000ffff307224 */ /* 0x000fe400078e004a */
[-C--:B------:R-:W-:Y:S01]  /*183f0*/  FMUL.FTZ R74, R170, R49.reuse ;  /* 0x00000031aa4a7220 */ /* 0x080fe20000410000 */
[----:B------:R-:W-:Y:S02]  /*18400*/  IMAD.MOV.U32 R106, RZ, RZ, R67 ;  /* 0x000000ffff6a7224 */ /* 0x000fe400078e0043 */
[----:B------:R-:W-:Y:S01]  /*18410*/  FMUL.FTZ R67, R167, R49 ;  /* 0x00000031a7437220 */ /* 0x000fe20000410000 */
[----:B------:R-:W-:-:S02]  /*18420*/  IMAD.MOV.U32 R190, RZ, RZ, R66 ;  /* 0x000000ffffbe7224 */ /* 0x000fc400078e0042 */
[-C--:B------:R-:W-:Y:S01]  /*18430*/  FMUL.FTZ R66, R166, R49.reuse ;  /* 0x00000031a6427220 */ /* 0x080fe20000410000 */
[----:B------:R-:W-:Y:S02]  /*18440*/  IMAD.MOV.U32 R51, RZ, RZ, R28 ;  /* 0x000000ffff337224 */ /* 0x000fe400078e001c */
[----:B------:R-:W-:Y:S01]  /*18450*/  FMUL.FTZ R163, R163, R49 ;  /* 0x00000031a3a37220 */ /* 0x000fe20000410000 */
[----:B------:R-:W-:Y:S01]  /*18460*/  ISETP.LE.U32.AND P0, PT, R0, UR6, PT ;  /* 0x0000000600007c0c */ /* 0x000fe2000bf03070 */
[----:B------:R-:W-:Y:S02]  /*18470*/  IMAD.MOV.U32 R49, RZ, RZ, R151 ;  /* 0x000000ffff317224 */ /* 0x000fe400078e0097 */
[----:B------:R-:W-:Y:S02]  /*18480*/  IMAD.MOV.U32 R29, RZ, RZ, R25 ;  /* 0x000000ffff1d7224 */ /* 0x000fe400078e0019 */
[----:B----4-:R-:W-:Y:S01]  /*18490*/  FADD.FTZ R4, R3, R10 ;  /* 0x0000000a03047221 */ /* 0x010fe20000010000 */
[----:B------:R-:W-:-:S02]  /*184a0*/  IMAD.MOV.U32 R151, RZ, RZ, R51 ;  /* 0x000000ffff977224 */ /* 0x000fc400078e0033 */
[----:B------:R-:W-:Y:S01]  /*184b0*/  IMAD.MOV.U32 R25, RZ, RZ, R50 ;  /* 0x000000ffff197224 */ /* 0x000fe200078e0032 */
[----:B------:R-:W-:Y:S01]  /*184c0*/  LOP3.LUT R0, R44, 0xffff, RZ, 0xc0, !PT ;  /* 0x0000ffff2c007812 */ /* 0x000fe200078ec0ff */
[----:B------:R-:W-:-:S03]  /*184d0*/  FMUL.FTZ R56, R156, R60 ;  /* 0x0000003c9c387220 */ /* 0x000fc60000410000 */
[----:B------:R-:W-:Y:S01]  /*184e0*/  SHF.R.U32.HI R0, RZ, 0x8, R0 ;  /* 0x00000008ff007819 */ /* 0x000fe20000011600 */
[----:B------:R-:W-:-:S03]  /*184f0*/  IMAD.MOV.U32 R115, RZ, RZ, R64 ;  /* 0x000000ffff737224 */ /* 0x000fc600078e0040 */
[----:B------:R-:W-:Y:S01]  /*18500*/  LOP3.LUT R0, R0, 0xffff, RZ, 0xc0, !PT ;  /* 0x0000ffff00007812 */ /* 0x000fe200078ec0ff */
[----:B------:R-:W-:Y:S02]  /*18510*/  IMAD.MOV.U32 R118, RZ, RZ, R80 ;  /* 0x000000ffff767224 */ /* 0x000fe400078e0050 */
[----:B------:R-:W-:Y:S01]  /*18520*/  FADD.FTZ R5, R19, R11 ;  /* 0x0000000b13057221 */ /* 0x000fe20000010000 */
[----:B------:R-:W-:Y:S02]  /*18530*/  IMAD.MOV.U32 R191, RZ, RZ, R72 ;  /* 0x000000ffffbf7224 */ /* 0x000fe400078e0048 */
[-C--:B------:R-:W-:Y:S01]  /*18540*/  FMUL.FTZ R72, R168, R60.reuse ;  /* 0x0000003ca8487220 */ /* 0x080fe20000410000 */
[-C--:B------:R-:W-:Y:S01]  /*18550*/  FMUL.FTZ R73, R169, R60.reuse ;  /* 0x0000003ca9497220 */ /* 0x080fe20000410000 */
[-C--:B------:R-:W-:Y:S01]  /*18560*/  FMUL.FTZ R64, R164, R60.reuse ;  /* 0x0000003ca4407220 */ /* 0x080fe20000410000 */
[-C--:B------:R-:W-:Y:S01]  /*18570*/  FMUL.FTZ R65, R165, R60.reuse ;  /* 0x0000003ca5417220 */ /* 0x080fe20000410000 */
[-C--:B------:R-:W-:Y:S01]  /*18580*/  FMUL.FTZ R160, R160, R60.reuse ;  /* 0x0000003ca0a07220 */ /* 0x080fe20000410000 */
[----:B------:R-:W-:Y:S01]  /*18590*/  FMUL.FTZ R161, R161, R60 ;  /* 0x0000003ca1a17220 */ /* 0x000fe20000410000 */
[----:B------:R-:W2:Y:S01]  /*185a0*/  LDL.LU R80, [R1+0x408] ;  /* 0x0004080001507983 */ /* 0x000ea20000300800 */
[----:B------:R-:W-:-:S02]  /*185b0*/  IMAD.MOV.U32 R28, RZ, RZ, R120 ;  /* 0x000000ffff1c7224 */ /* 0x000fc400078e0078 */
[----:B------:R-:W-:Y:S01]  /*185c0*/  IMAD.MOV.U32 R120, RZ, RZ, R98 ;  /* 0x000000ffff787224 */ /* 0x000fe200078e0062 */
[----:B------:R-:W4:Y:S01]  /*185d0*/  LDL.LU R249, [R1+0x404] ;  /* 0x0004040001f97983 */ /* 0x000f220000300800 */
[----:B------:R-:W-:Y:S02]  /*185e0*/  IMAD.MOV.U32 R50, RZ, RZ, R96 ;  /* 0x000000ffff327224 */ /* 0x000fe400078e0060 */
[----:B------:R-:W-:Y:S01]  /*185f0*/  IMAD.MOV.U32 R51, RZ, RZ, R97 ;  /* 0x000000ffff337224 */ /* 0x000fe200078e0061 */
[----:B------:R-:W4:Y:S04]  /*18600*/  LDL.LU R98, [R1+0x400] ;  /* 0x0004000001627983 */ /* 0x000f280000300800 */
[----:B------:R-:W4:Y:S01]  /*18610*/  LDL.LU.64 R96, [R1+0x3f8] ;  /* 0x0003f80001607983 */ /* 0x000f220000300a00 */
[----:B---3--:R-:W-:Y:S01]  /*18620*/  FMUL.FTZ R57, R157, R60 ;  /* 0x0000003c9d397220 */ /* 0x008fe20000410000 */
[----:B-1----:R-:W-:-:S02]  /*18630*/  F2FP.BF16.F32.PACK_AB R157, R12, R3 ;  /* 0x000000030c9d723e */ /* 0x002fc400000010ff */
[----:B------:R1:W3:Y:S03]  /*18640*/  MUFU.EX2 R3, R49 ;  /* 0x0000003100037308 */ /* 0x0002e60000000800 */
[----:B------:R-:W-:Y:S02]  /*18650*/  @!P0 HFMA2.BF16_V2 R156, -RZ.H0_H0, RZ.H0_H0, -R157.H0_H0 ;  /* 0x200000ffff9c8231 */ /* 0x000fe4000034099d */
[----:B-1----:R-:W-:Y:S02]  /*18660*/  IMAD.MOV.U32 R49, RZ, RZ, R29 ;  /* 0x000000ffff317224 */ /* 0x002fe400078e001d */
[----:B------:R-:W-:Y:S02]  /*18670*/  IMAD.MOV.U32 R29, RZ, RZ, R151 ;  /* 0x000000ffff1d7224 */ /* 0x000fe400078e0097 */
[----:B------:R-:W-:Y:S01]  /*18680*/  IMAD.MOV.U32 R151, RZ, RZ, R25 ;  /* 0x000000ffff977224 */ /* 0x000fe200078e0019 */
[----:B------:R1:W3:Y:S01]  /*18690*/  MUFU.EX2 R6, R49 ;  /* 0x0000003100067308 */ /* 0x0002e20000000800 */
[----:B------:R-:W-:Y:S01]  /*186a0*/  PRMT R223, R157, 0x7610, R223 ;  /* 0x000076109ddf7816 */ /* 0x000fe200000000df */
[----:B------:R-:W-:Y:S01]  /*186b0*/  IMAD.MOV.U32 R25, RZ, RZ, R141 ;  /* 0x000000ffff197224 */ /* 0x000fe200078e008d */
[----:B------:R-:W-:Y:S01]  /*186c0*/  @!P0 PRMT R223, R156, 0x5410, RZ ;  /* 0x000054109cdf8816 */ /* 0x000fe200000000ff */
[----:B------:R-:W-:Y:S01]  /*186d0*/  IMAD.MOV.U32 R141, RZ, RZ, R117 ;  /* 0x000000ffff8d7224 */ /* 0x000fe200078e0075 */
[----:B------:R-:W-:Y:S01]  /*186e0*/  ISETP.LE.U32.AND P0, PT, R0, UR6, PT ;  /* 0x0000000600007c0c */ /* 0x000fe2000bf03070 */
[----:B-1----:R-:W-:-:S02]  /*186f0*/  IMAD.MOV.U32 R49, RZ, RZ, R29 ;  /* 0x000000ffff317224 */ /* 0x002fc400078e001d */
[----:B------:R-:W-:Y:S02]  /*18700*/  IMAD.MOV.U32 R29, RZ, RZ, R151 ;  /* 0x000000ffff1d7224 */ /* 0x000fe400078e0097 */
[----:B------:R1:W1:Y:S01]  /*18710*/  MUFU.EX2 R7, R49 ;  /* 0x0000003100077308 */ /* 0x0002620000000800 */
[----:B------:R-:W-:Y:S02]  /*18720*/  IMAD.MOV.U32 R117, RZ, RZ, R115 ;  /* 0x000000ffff757224 */ /* 0x000fe400078e0073 */
[----:B------:R-:W-:Y:S02]  /*18730*/  IMAD.MOV.U32 R115, RZ, RZ, R99 ;  /* 0x000000ffff737224 */ /* 0x000fe400078e0063 */
[----:B------:R-:W-:Y:S02]  /*18740*/  IMAD.MOV.U32 R151, RZ, RZ, R25 ;  /* 0x000000ffff977224 */ /* 0x000fe400078e0019 */
[----:B---3--:R-:W-:Y:S01]  /*18750*/  FADD.FTZ R2, R3, R13 ;  /* 0x0000000d03027221 */ /* 0x008fe20000010000 */
[----:B------:R-:W-:Y:S01]  /*18760*/  IMAD.MOV.U32 R25, RZ, RZ, R141 ;  /* 0x000000ffff197224 */ /* 0x000fe200078e008d */
[----:B------:R-:W-:Y:S01]  /*18770*/  PRMT R0, R44, 0x7632, R0 ;  /* 0x000076322c007816 */ /* 0x000fe20000000000 */
[----:B-1----:R-:W-:-:S02]  /*18780*/  IMAD.MOV.U32 R49, RZ, RZ, R29 ;  /* 0x000000ffff317224 */ /* 0x002fc400078e001d */
[----:B------:R-:W-:Y:S01]  /*18790*/  @!P0 HFMA2.BF16_V2 R164, -RZ.H0_H0, RZ.H0_H0, -R157.H1_H1 ;  /* 0x200000ffffa48231 */ /* 0x000fe2000036099d */
[----:B------:R-:W3:Y:S01]  /*187a0*/  LDL.LU R99, [R1+0x3f4] ;  /* 0x0003f40001637983 */ /* 0x000ee20000300800 */
[----:B------:R-:W1:Y:S01]  /*187b0*/  MUFU.EX2 R8, R49 ;  /* 0x0000003100087308 */ /* 0x000e620000000800 */
[----:B------:R-:W-:Y:S02]  /*187c0*/  IMAD.MOV.U32 R141, RZ, RZ, R117 ;  /* 0x000000ffff8d7224 */ /* 0x000fe400078e0075 */
[----:B------:R-:W-:Y:S02]  /*187d0*/  IMAD.MOV.U32 R117, RZ, RZ, R115 ;  /* 0x000000ffff757224 */ /* 0x000fe400078e0073 */
[----:B------:R-:W-:Y:S02]  /*187e0*/  IMAD.MOV.U32 R29, RZ, RZ, R151 ;  /* 0x000000ffff1d7224 */ /* 0x000fe400078e0097 */
[----:B------:R-:W-:Y:S01]  /*187f0*/  FADD.FTZ R9, R6, R2 ;  /* 0x0000000206097221 */ /* 0x000fe20000010000 */
[----:B------:R-:W-:-:S02]  /*18800*/  IMAD.MOV.U32 R115, RZ, RZ, R118 ;  /* 0x000000ffff737224 */ /* 0x000fc400078e0076 */
[----:B------:R-:W-:Y:S02]  /*18810*/  IMAD.MOV.U32 R151, RZ, RZ, R25 ;  /* 0x000000ffff977224 */ /* 0x000fe400078e0019 */
[----:B------:R-:W-:Y:S01]  /*18820*/  FADD.FTZ R2, R7, R5 ;  /* 0x0000000507027221 */ /* 0x000fe20000010000 */
[----:B------:R-:W-:Y:S02]  /*18830*/  IMAD.MOV.U32 R118, RZ, RZ, R112 ;  /* 0x000000ffff767224 */ /* 0x000fe400078e0070 */
[----:B------:R-:W-:Y:S02]  /*18840*/  IMAD.MOV.U32 R25, RZ, RZ, R141 ;  /* 0x000000ffff197224 */ /* 0x000fe400078e008d */
[----:B------:R-:W-:Y:S01]  /*18850*/  IMAD.MOV.U32 R60, RZ, RZ, R29 ;  /* 0x000000ffff3c7224 */ /* 0x000fe200078e001d */
[----:B------:R-:W-:Y:S01]  /*18860*/  LOP3.LUT R0, R0, 0xff, RZ, 0xc0, !PT ;  /* 0x000000ff00007812 */ /* 0x000fe200078ec0ff */
[----:B------:R-:W-:Y:S02]  /*18870*/  IMAD.MOV.U32 R141, RZ, RZ, R117 ;  /* 0x000000ffff8d7224 */ /* 0x000fe400078e0075 */
[----:B-1----:R-:W-:Y:S01]  /*18880*/  FADD.FTZ R5, R8, R2 ;  /* 0x0000000208057221 */ /* 0x002fe20000010000 */
[----:B------:R-:W-:Y:S01]  /*18890*/  IMAD.MOV.U32 R117, RZ, RZ, R115 ;  /* 0x000000ffff757224 */ /* 0x000fe200078e0073 */
[----:B------:R-:W-:Y:S01]  /*188a0*/  PRMT R222, R157, 0x7632, R222 ;  /* 0x000076329dde7816 */ /* 0x000fe200000000de */
[----:B------:R-:W-:Y:S01]  /*188b0*/  IMAD.MOV.U32 R115, RZ, RZ, R118 ;  /* 0x000000ffff737224 */ /* 0x000fe200078e0076 */
[----:B------:R-:W2:Y:S01]  /*188c0*/  LDL.LU R112, [R1+0x3f0] ;  /* 0x0003f00001707983 */ /* 0x000ea20000300800 */
[----:B------:R-:W-:Y:S01]  /*188d0*/  IMAD.MOV.U32 R49, RZ, RZ, R25 ;  /* 0x000000ffff317224 */ /* 0x000fe200078e0019 */
[----:B------:R1:W-:Y:S01]  /*188e0*/  MUFU.EX2 R2, R60 ;  /* 0x0000003c00027308 */ /* 0x0003e20000000800 */
[----:B------:R-:W-:Y:S01]  /*188f0*/  IMAD.MOV.U32 R118, RZ, RZ, R83 ;  /* 0x000000ffff767224 */ /* 0x000fe200078e0053 */
[----:B------:R-:W-:Y:S01]  /*18900*/  @!P0 PRMT R222, R164, 0x5410, RZ ;  /* 0x00005410a4de8816 */ /* 0x000fe200000000ff */
[----:B------:R-:W-:-:S02]  /*18910*/  IMAD.MOV.U32 R83, RZ, RZ, R113 ;  /* 0x000000ffff537224 */ /* 0x000fc400078e0071 */
[----:B------:R-:W-:Y:S01]  /*18920*/  IMAD.MOV.U32 R25, RZ, RZ, R115 ;  /* 0x000000ffff197224 */ /* 0x000fe200078e0073 */
[----:B------:R-:W4:Y:S01]  /*18930*/  LDL.LU R113, [R1+0x3ec] ;  /* 0x0003ec0001717983 */ /* 0x000f220000300800 */
[----:B------:R-:W-:Y:S01]  /*18940*/  IMAD.MOV.U32 R115, RZ, RZ, R114 ;  /* 0x000000ffff737224 */ /* 0x000fe200078e0072 */
[----:B------:R-:W-:Y:S02]  /*18950*/  ISETP.LE.U32.AND P0, PT, R0, UR6, PT ;  /* 0x0000000600007c0c */ /* 0x000fe4000bf03070 */
[----:B------:R-:W3:Y:S01]  /*18960*/  LDL.LU R114, [R1+0x3e8] ;  /* 0x0003e80001727983 */ /* 0x000ee20000300800 */
[----:B------:R-:W-:Y:S01]  /*18970*/  F2FP.BF16.F32.PACK_AB R0, R6, R3 ;  /* 0x000000030600723e */ /* 0x000fe200000010ff */
[----:B-1----:R-:W-:Y:S02]  /*18980*/  IMAD.MOV.U32 R60, RZ, RZ, R49 ;  /* 0x000000ffff3c7224 */ /* 0x002fe400078e0031 */
[----:B------:R-:W-:Y:S02]  /*18990*/  IMAD.MOV.U32 R49, RZ, RZ, R28 ;  /* 0x000000ffff317224 */ /* 0x000fe400078e001c */
[----:B------:R-:W-:-:S02]  /*189a0*/  IMAD.MOV.U32 R28, RZ, RZ, R35 ;  /* 0x000000ffff1c7224 */ /* 0x000fc400078e0023 */
[----:B------:R-:W2:Y:S04]  /*189b0*/  LDL.LU R35, [R1+0x3e4] ;  /* 0x0003e40001237983 */ /* 0x000ea80000300800 */
[----:B------:R1:W4:Y:S01]  /*189c0*/  LDL.LU.S16 R6, [R1+0xa8] ;  /* 0x0000a80001067983 */ /* 0x0003220000300600 */
[----:B------:R-:W-:Y:S02]  /*189d0*/  F2FP.BF16.F32.PACK_AB R149, R8, R7 ;  /* 0x000000070895723e */ /* 0x000fe400000010ff */
[C---:B------:R-:W-:Y:S02]  /*189e0*/  PRMT R145, R0.reuse, 0x7610, R145 ;  /* 0x0000761000917816 */ /* 0x040fe40000000091 */
[----:B------:R-:W-:Y:S01]  /*189f0*/  PRMT R144, R0, 0x7632, R144 ;  /* 0x0000763200907816 */ /* 0x000fe20000000090 */
[----:B------:R-:W-:Y:S01]  /*18a00*/  @!P0 HFMA2.BF16_V2 R165, -RZ.H0_H0, RZ.H0_H0, -R149.H0_H0 ;  /* 0x200000ffffa58231 */ /* 0x000fe20000340995 */
[----:B------:R-:W-:-:S02]  /*18a10*/  SHF.R.U32.HI R0, RZ, 0x18, R44 ;  /* 0x00000018ff007819 */ /* 0x000fc4000001162c */
[----:B------:R-:W-:Y:S02]  /*18a20*/  PRMT R171, R149, 0x7610, R171 ;  /* 0x0000761095ab7816 */ /* 0x000fe400000000ab */
[----:B------:R-:W-:Y:S02]  /*18a30*/  @!P0 PRMT R171, R165, 0x5410, RZ ;  /* 0x00005410a5ab8816 */ /* 0x000fe400000000ff */
[----:B------:R-:W-:Y:S01]  /*18a40*/  ISETP.LE.U32.AND P0, PT, R0, UR6, PT ;  /* 0x0000000600007c0c */ /* 0x000fe2000bf03070 */
[----:B------:R-:W-:Y:S02]  /*18a50*/  IMAD.MOV.U32 R29, RZ, RZ, R151 ;  /* 0x000000ffff1d7224 */ /* 0x000fe400078e0097 */
[----:B------:R-:W-:Y:S02]  /*18a60*/  @!P1 HFMA2.BF16_V2 R166, -RZ.H0_H0, RZ.H0_H0, -R145.H0_H0 ;  /* 0x200000ffffa69231 */ /* 0x000fe40000340991 */
[----:B------:R-:W-:Y:S01]  /*18a70*/  IMAD.MOV.U32 R151, RZ, RZ, R141 ;  /* 0x000000ffff977224 */ /* 0x000fe200078e008d */
[----:B------:R-:W-:Y:S01]  /*18a80*/  SHF.R.U32.HI R0, RZ, 0x18, R88 ;  /* 0x00000018ff007819 */ /* 0x000fe20000011658 */
[----:B------:R-:W-:-:S02]  /*18a90*/  IMAD.MOV.U32 R141, RZ, RZ, R118 ;  /* 0x000000ffff8d7224 */ /* 0x000fc400078e0076 */
[----:B------:R-:W-:Y:S02]  /*18aa0*/  IMAD.MOV.U32 R118, RZ, RZ, R83 ;  /* 0x000000ffff767224 */ /* 0x000fe400078e0053 */
[----:B------:R-:W-:Y:S01]  /*18ab0*/  IMAD.MOV.U32 R83, RZ, RZ, R187 ;  /* 0x000000ffff537224 */ /* 0x000fe200078e00bb */
[----:B------:R-:W-:Y:S02]  /*18ac0*/  PRMT R187, R145, 0x5410, R144 ;  /* 0x0000541091bb7816 */ /* 0x000fe40000000090 */
[----:B------:R-:W-:Y:S02]  /*18ad0*/  @!P1 PRMT R145, R166, 0x5410, RZ ;  /* 0x00005410a6919816 */ /* 0x000fe400000000ff */
[----:B------:R-:W-:Y:S01]  /*18ae0*/  ISETP.LE.U32.AND P1, PT, R0, UR6, PT ;  /* 0x0000000600007c0c */ /* 0x000fe2000bf23070 */
[----:B------:R-:W-:Y:S02]  /*18af0*/  IMAD.MOV.U32 R0, RZ, RZ, R78 ;  /* 0x000000ffff007224 */ /* 0x000fe400078e004e */
[----:B------:R-:W-:Y:S01]  /*18b00*/  FADD.FTZ R3, R12, R4 ;  /* 0x000000040c037221 */ /* 0x000fe20000010000 */
[----:B------:R-:W-:Y:S01]  /*18b10*/  @!P0 HFMA2.BF16_V2 R167, -RZ.H0_H0, RZ.H0_H0, -R149.H1_H1 ;  /* 0x200000ffffa78231 */ /* 0x000fe20000360995 */
[----:B------:R-:W1:Y:S01]  /*18b20*/  MUFU.EX2 R4, R60 ;  /* 0x0000003c00047308 */ /* 0x000e620000000800 */
[----:B------:R-:W-:-:S02]  /*18b30*/  LOP3.LUT R0, R0, 0xff, RZ, 0xc0, !PT ;  /* 0x000000ff00007812 */ /* 0x000fc400078ec0ff */
[----:B------:R-:W-:Y:S02]  /*18b40*/  PRMT R170, R149, 0x7632, R170 ;  /* 0x0000763295aa7816 */ /* 0x000fe400000000aa */
[----:B------:R-:W-:Y:S02]  /*18b50*/  @!P0 PRMT R170, R167, 0x5410, RZ ;  /* 0x00005410a7aa8816 */ /* 0x000fe400000000ff */
[----:B------:R-:W-:Y:S02]  /*18b60*/  ISETP.LE.U32.AND P0, PT, R0, UR6, PT ;  /* 0x0000000600007c0c */ /* 0x000fe4000bf03070 */
[----:B-1----:R-:W-:Y:S01]  /*18b70*/  F2FP.BF16.F32.PACK_AB R147, R4, R2 ;  /* 0x000000020493723e */ /* 0x002fe200000010ff */
[----:B------:R-:W-:Y:S01]  /*18b80*/  FADD.FTZ R0, R2, R3 ;  /* 0x0000000302007221 */ /* 0x000fe20000010000 */
[----:B------:R-:W-:-:S09]  /*18b90*/  PRMT R2, R78, 0x7771, RZ ;  /* 0x000077714e027816 */ /* 0x000fd200000000ff */
[----:B------:R-:W-:Y:S01]  /*18ba0*/  @!P0 HFMA2.BF16_V2 R168, -RZ.H0_H0, RZ.H0_H0, -R147.H0_H0 ;  /* 0x200000ffffa88231 */ /* 0x000fe20000340993 */
[----:B------:R-:W-:-:S04]  /*18bb0*/  PRMT R232, R147, 0x7610, R232 ;  /* 0x0000761093e87816 */ /* 0x000fc800000000e8 */
[----:B------:R-:W-:Y:S02]  /*18bc0*/  @!P0 PRMT R232, R168, 0x5410, RZ ;  /* 0x00005410a8e88816 */ /* 0x000fe400000000ff */
[----:B------:R-:W-:Y:S01]  /*18bd0*/  ISETP.GT.U32.AND P0, PT, R2, UR6, PT ;  /* 0x0000000602007c0c */ /* 0x000fe2000bf04070 */
[----:B------:R-:W-:Y:S02]  /*18be0*/  IMAD.MOV.U32 R60, RZ, RZ, R49 ;  /* 0x000000ffff3c7224 */ /* 0x000fe400078e0031 */
[----:B------:R-:W-:Y:S01]  /*18bf0*/  FADD.FTZ R4, R4, R0 ;  /* 0x0000000004047221 */ /* 0x000fe20000010000 */
[----:B------:R-:W-:Y:S01]  /*18c00*/  IMAD.MOV.U32 R49, RZ, RZ, R29 ;  /* 0x000000ffff317224 */ /* 0x000fe200078e001d */
[----:B------:R-:W-:Y:S01]  /*18c10*/  PRMT R0, R78, 0x7772, RZ ;  /* 0x000077724e007816 */ /* 0x000fe200000000ff */
[----:B------:R-:W-:Y:S01]  /*18c20*/  IMAD.MOV.U32 R29, RZ, RZ, R151 ;  /* 0x000000ffff1d7224 */ /* 0x000fe200078e0097 */
[----:B------:R-:W-:Y:S01]  /*18c30*/  PRMT R229, R147, 0x7632, R229 ;  /* 0x0000763293e57816 */ /* 0x000fe200000000e5 */
[----:B------:R-:W-:Y:S01]  /*18c40*/  IMAD.MOV.U32 R151, RZ, RZ, R25 ;  /* 0x000000ffff977224 */ /* 0x000fe200078e0019 */
[----:B------:R1:W-:Y:S01]  /*18c50*/  MUFU.EX2 R8, R60 ;  /* 0x0000003c00087308 */ /* 0x0003e20000000800 */
[----:B------:R-:W-:-:S03]  /*18c60*/  IMAD.MOV.U32 R25, RZ, RZ, R141 ;  /* 0x000000ffff197224 */ /* 0x000fc600078e008d */
[----:B------:R-:W-:Y:S02]  /*18c70*/  @P0 HFMA2.BF16_V2 R169, -RZ.H0_H0, RZ.H0_H0, -R147.H1_H1 ;  /* 0x200000ffffa90231 */ /* 0x000fe40000360993 */
[----:B------:R-:W-:Y:S02]  /*18c80*/  IMAD.MOV.U32 R141, RZ, RZ, R63 ;  /* 0x000000ffff8d7224 */ /* 0x000fe400078e003f */
[----:B------:R-:W-:Y:S01]  /*18c90*/  IMAD.MOV.U32 R63, RZ, RZ, R120 ;  /* 0x000000ffff3f7224 */ /* 0x000fe200078e0078 */
[----:B------:R-:W-:Y:S01]  /*18ca0*/  @P0 PRMT R229, R169, 0x5410, RZ ;  /* 0x00005410a9e50816 */ /* 0x000fe200000000ff */
[----:B------:R-:W-:Y:S01]  /*18cb0*/  IMAD.MOV.U32 R120, RZ, RZ, R106 ;  /* 0x000000ffff787224 */ /* 0x000fe200078e006a */
[----:B------:R-:W-:Y:S01]  /*18cc0*/  ISETP.GT.U32.AND P0, PT, R0, UR6, PT ;  /* 0x0000000600007c0c */ /* 0x000fe2000bf04070 */
[----:B-1----:R-:W-:Y:S01]  /*18cd0*/  IMAD.MOV.U32 R60, RZ, RZ, R49 ;  /* 0x000000ffff3c7224 */ /* 0x002fe200078e0031 */
[----:B------:R-:W-:Y:S01]  /*18ce0*/  PRMT R0, R78, 0x7773, RZ ;  /* 0x000077734e007816 */ /* 0x000fe200000000ff */
[----:B------:R-:W-:Y:S01]  /*18cf0*/  IMAD.MOV.U32 R49, RZ, RZ, R29 ;  /* 0x000000ffff317224 */ /* 0x000fe200078e001d */
[----:B------:R1:W4:Y:S01]  /*18d00*/  MUFU.EX2 R3, R132 ;  /* 0x0000008400037308 */ /* 0x0003220000000800 */
[----:B------:R-:W-:-:S02]  /*18d10*/  IMAD.MOV.U32 R106, RZ, RZ, R190 ;  /* 0x000000ffff6a7224 */ /* 0x000fc400078e00be */
[----:B------:R-:W-:Y:S02]  /*18d20*/  IMAD.MOV.U32 R29, RZ, RZ, R151 ;  /* 0x000000ffff1d7224 */ /* 0x000fe400078e0097 */
[----:B------:R-:W-:Y:S02]  /*18d30*/  IMAD.MOV.U32 R190, RZ, RZ, R205 ;  /* 0x000000ffffbe7224 */ /* 0x000fe400078e00cd */
[----:B------:R-:W-:Y:S02]  /*18d40*/  IMAD.MOV.U32 R151, RZ, RZ, R25 ;  /* 0x000000ffff977224 */ /* 0x000fe400078e0019 */
[----:B------:R-:W-:Y:S02]  /*18d50*/  IMAD.MOV.U32 R205, RZ, RZ, R30 ;  /* 0x000000ffffcd7224 */ /* 0x000fe400078e001e */
[----:B------:R-:W-:Y:S02]  /*18d60*/  IMAD.MOV.U32 R25, RZ, RZ, R82 ;  /* 0x000000ffff197224 */ /* 0x000fe400078e0052 */
[----:B------:R-:W-:Y:S01]  /*18d70*/  IMAD.MOV.U32 R82, RZ, RZ, R31 ;  /* 0x000000ffff527224 */ /* 0x000fe200078e001f */
[----:B-1----:R-:W3:Y:S04]  /*18d80*/  LDL.LU R132, [R1+0x3e0] ;  /* 0x0003e00001847983 */ /* 0x002ee80000300800 */
[----:B------:R-:W2:Y:S04]  /*18d90*/  LDL.LU R30, [R1+0x3dc] ;  /* 0x0003dc00011e7983 */ /* 0x000ea80000300800 */
[----:B------:R-:W2:Y:S01]  /*18da0*/  LDL.LU R31, [R1+0x3d8] ;  /* 0x0003d800011f7983 */ /* 0x000ea20000300800 */
[----:B----4-:R-:W-:-:S05]  /*18db0*/  @!P1 HFMA2.BF16_V2 R6, -RZ.H0_H0, RZ.H0_H0, -R144.H0_H0 ;  /* 0x200000ffff069231 */ /* 0x010fca0000340990 */
[----:B------:R-:W-:-:S04]  /*18dc0*/  PRMT R2, R6, 0x7610, R2 ;  /* 0x0000761006027816 */ /* 0x000fc80000000002 */
[----:B------:R-:W-:Y:S02]  /*18dd0*/  @!P1 PRMT R144, R2, 0x5410, RZ ;  /* 0x0000541002909816 */ /* 0x000fe400000000ff */
[----:B------:R-:W-:Y:S02]  /*18de0*/  ISETP.GT.U32.AND P1, PT, R0, UR6, PT ;  /* 0x0000000600007c0c */ /* 0x000fe4000bf24070 */
[----:B------:R1:W4:Y:S01]  /*18df0*/  LDL.LU.S16 R0, [R1+0xb4] ;  /* 0x0000b40001007983 */ /* 0x0003220000300600 */
[----:B------:R-:W-:Y:S01]  /*18e00*/  F2FP.BF16.F32.PACK_AB R146, R8, R3 ;  /* 0x000000030892723e */ /* 0x000fe200000010ff */
[----:B------:R1:W-:Y:S04]  /*18e10*/  MUFU.EX2 R6, R49 ;  /* 0x0000003100067308 */ /* 0x0003e80000000800 */
[----:B------:R1:W-:Y:S02]  /*18e20*/  MUFU.EX2 R7, R60 ;  /* 0x0000003c00077308 */ /* 0x0003e40000000800 */
[----:B-1----:R-:W-:-:S02]  /*18e30*/  IMAD.MOV.U32 R49, RZ, RZ, R151 ;  /* 0x000000ffff317224 */ /* 0x002fc400078e0097 */
[----:B------:R-:W-:Y:S02]  /*18e40*/  IMAD.MOV.U32 R151, RZ, RZ, R28 ;  /* 0x000000ffff977224 */ /* 0x000fe400078e001c */
[----:B------:R-:W-:Y:S02]  /*18e50*/  IMAD.MOV.U32 R60, RZ, RZ, R29 ;  /* 0x000000ffff3c7224 */ /* 0x000fe400078e001d */
[----:B------:R-:W-:-:S05]  /*18e60*/  IMAD.WIDE.U32 R28, R14, -0x2daee0ad, RZ ;  /* 0xd2511f530e1c7825 */ /* 0x000fca00078e00ff */
[----:B------:R-:W-:Y:S02]  /*18e70*/  LOP3.LUT R29, R16, UR9, R29, 0x96, !PT ;  /* 0x00000009101d7c12 */ /* 0x000fe4000f8e961d */
[----:B------:R-:W-:Y:S01]  /*18e80*/  PRMT R221, R146, 0x7610, R221 ;  /* 0x0000761092dd7816 */ /* 0x000fe200000000dd */
[----:B----4-:R-:W-:-:S05]  /*18e90*/  @P0 HFMA2.BF16_V2 R0, -RZ.H0_H0, RZ.H0_H0, -R146.H0_H0 ;  /* 0x200000ffff000231 */ /* 0x010fca0000340992 */
[----:B------:R-:W-:-:S04]  /*18ea0*/  PRMT R16, R0, 0x7610, R16 ;  /* 0x0000761000107816 */ /* 0x000fc80000000010 */
[----:B------:R-:W-:Y:S02]  /*18eb0*/  @P0 PRMT R221, R16, 0x5410, RZ ;  /* 0x0000541010dd0816 */ /* 0x000fe400000000ff */
[----:B------:R1:W4:Y:S01]  /*18ec0*/  LDL.LU.S16 R16, [R1+0xb8] ;  /* 0x0000b80001107983 */ /* 0x0003220000300600 */
[----:B------:R-:W-:-:S04]  /*18ed0*/  LOP3.LUT R0, R29, 0xff, RZ, 0xc0, !PT ;  /* 0x000000ff1d007812 */ /* 0x000fc800078ec0ff */
[----:B------:R-:W-:Y:S02]  /*18ee0*/  ISETP.LE.U32.AND P0, PT, R0, UR6, PT ;  /* 0x0000000600007c0c */ /* 0x000fe4000bf03070 */
[----:B------:R-:W-:Y:S01]  /*18ef0*/  PRMT R169, R146, 0x7632, R169 ;  /* 0x0000763292a97816 */ /* 0x000fe200000000a9 */
[----:B------:R-:W-:Y:S01]  /*18f00*/  FADD.FTZ R2, R3, R5 ;  /* 0x0000000503027221 */ /* 0x000fe20000010000 */
[----:B------:R-:W-:Y:S04]  /*18f10*/  MUFU.EX2 R10, R49 ;  /* 0x00000031000a7308 */ /* 0x000fe80000000800 */
[----:B------:R-:W3:Y:S01]  /*18f20*/  MUFU.EX2 R5, R60 ;  /* 0x0000003c00057308 */ /* 0x000ee20000000800 */
[----:B----4-:R-:W-:-:S05]  /*18f30*/  @P1 HFMA2.BF16_V2 R16, -RZ.H0_H0, RZ.H0_H0, -R146.H1_H1 ;  /* 0x200000ffff101231 */ /* 0x010fca0000360992 */
[----:B------:R-:W-:Y:S02]  /*18f40*/  PRMT R0, R16, 0x7610, R0 ;  /* 0x0000761010007816 */ /* 0x000fe40000000000 */
[----:B------:R1:W4:Y:S02]  /*18f50*/  LDL.LU.S16 R16, [R1+0xbc] ;  /* 0x0000bc0001107983 */ /* 0x0003240000300600 */
[----:B------:R-:W-:Y:S02]  /*18f60*/  @P1 PRMT R169, R0, 0x5410, RZ ;  /* 0x0000541000a91816 */ /* 0x000fe400000000ff */
[----:B------:R1:W2:Y:S01]  /*18f70*/  LDL.LU.S16 R0, [R1+0xc0] ;  /* 0x0000c00001007983 */ /* 0x0002a20000300600 */
[----:B---3--:R-:W-:-:S04]  /*18f80*/  F2FP.BF16.F32.PACK_AB R168, R10, R5 ;  /* 0x000000050aa8723e */ /* 0x008fc800000010ff */
[----:B------:R-:W-:Y:S02]  /*18f90*/  PRMT R218, R168, 0x7610, R218 ;  /* 0x00007610a8da7816 */ /* 0x000fe400000000da */
[----:B------:R-:W-:Y:S01]  /*18fa0*/  PRMT R138, R23, 0x7610, R138 ;  /* 0x00007610178a7816 */ /* 0x000fe2000000008a */
[----:B------:R-:W-:Y:S01]  /*18fb0*/  FADD.FTZ R3, R7, R9 ;  /* 0x0000000907037221 */ /* 0x000fe20000010000 */
[C---:B------:R-:W-:Y:S01]  /*18fc0*/  F2FP.BF16.F32.PACK_AB R9, R6.reuse, R7 ;  /* 0x000000070609723e */ /* 0x040fe200000010ff */
[----:B------:R-:W-:Y:S01]  /*18fd0*/  IMAD.MOV.U32 R49, RZ, RZ, R151 ;  /* 0x000000ffff317224 */ /* 0x000fe200078e0097 */
[----:B------:R-:W-:Y:S01]  /*18fe0*/  PRMT R135, R23, 0x7632, R135 ;  /* 0x0000763217877816 */ /* 0x000fe20000000087 */
[----:B------:R-:W-:Y:S01]  /*18ff0*/  FADD.FTZ R6, R6, R3 ;  /* 0x0000000306067221 */ /* 0x000fe20000010000 */
[----:B------:R-:W-:Y:S02]  /*19000*/  IMAD.MOV.U32 R151, RZ, RZ, R25 ;  /* 0x000000ffff977224 */ /* 0x000fe400078e0019 */
[----:B------:R-:W-:-:S02]  /*19010*/  IMAD.MOV.U32 R25, RZ, RZ, R141 ;  /* 0x000000ffff197224 */ /* 0x000fc400078e008d */
[----:B------:R-:W-:Y:S02]  /*19020*/  IMAD.MOV.U32 R141, RZ, RZ, R119 ;  /* 0x000000ffff8d7224 */ /* 0x000fe400078e0077 */
[----:B------:R-:W-:Y:S01]  /*19030*/  IMAD.MOV.U32 R119, RZ, RZ, R190 ;  /* 0x000000ffff777224 */ /* 0x000fe200078e00be */
[----:B------:R-:W-:Y:S01]  /*19040*/  PRMT R190, R138, 0x5410, R135 ;  /* 0x000054108abe7816 */ /* 0x000fe20000000087 */
[----:B----4-:R-:W-:-:S05]  /*19050*/  @!P0 HFMA2.BF16_V2 R16, -RZ.H0_H0, RZ.H0_H0, -R168.H0_H0 ;  /* 0x200000ffff108231 */ /* 0x010fca00003409a8 */
[----:B------:R-:W-:-:S04]  /*19060*/  PRMT R14, R16, 0x7610, R14 ;  /* 0x00007610100e7816 */ /* 0x000fc8000000000e */
[----:B------:R-:W-:Y:S02]  /*19070*/  @!P0 PRMT R218, R14, 0x5410, RZ ;  /* 0x000054100eda8816 */ /* 0x000fe400000000ff */
[----:B------:R1:W3:Y:S01]  /*19080*/  LDL.LU.S16 R14, [R1+0xc4] ;  /* 0x0000c400010e7983 */ /* 0x0002e20000300600 */
[----:B--2---:R-:W-:-:S05]  /*19090*/  @!P5 HFMA2.BF16_V2 R0, -RZ.H0_H0, RZ.H0_H0, -R138.H0_H0 ;  /* 0x200000ffff00d231 */ /* 0x004fca000034098a */
[----:B------:R-:W-:-:S04]  /*190a0*/  PRMT R3, R0, 0x7610, R3 ;  /* 0x0000761000037816 */ /* 0x000fc80000000003 */
[----:B------:R-:W-:Y:S02]  /*190b0*/  @!P5 PRMT R138, R3, 0x5410, RZ ;  /* 0x00005410038ad816 */ /* 0x000fe400000000ff */
[----:B------:R1:W2:Y:S01]  /*190c0*/  LDL.LU.S16 R3, [R1+0xd0] ;  /* 0x0000d00001037983 */ /* 0x0002a20000300600 */
[----:B------:R-:W-:-:S04]  /*190d0*/  PRMT R0, R110, 0x7771, RZ ;  /* 0x000077716e007816 */ /* 0x000fc800000000ff */
[----:B------:R-:W-:Y:S02]  /*190e0*/  ISETP.GT.U32.AND P1, PT, R0, UR6, PT ;  /* 0x0000000600007c0c */ /* 0x000fe4000bf24070 */
[----:B------:R-:W-:-:S04]  /*190f0*/  LOP3.LUT R0, R29, 0xffff, RZ, 0xc0, !PT ;  /* 0x0000ffff1d007812 */ /* 0x000fc800078ec0ff */
[----:B------:R-:W-:-:S04]  /*19100*/  SHF.R.U32.HI R0, RZ, 0x8, R0 ;  /* 0x00000008ff007819 */ /* 0x000fc80000011600 */
[----:B------:R-:W-:-:S04]  /*19110*/  LOP3.LUT R0, R0, 0xffff, RZ, 0xc0, !PT ;  /* 0x0000ffff00007812 */ /* 0x000fc800078ec0ff */
[----:B------:R-:W-:Y:S02]  /*19120*/  ISETP.LE.U32.AND P0, PT, R0, UR6, PT ;  /* 0x0000000600007c0c */ /* 0x000fe4000bf03070 */
[----:B------:R-:W-:-:S11]  /*19130*/  PRMT R219, R168, 0x7632, R219 ;  /* 0x00007632a8db7816 */ /* 0x000fd600000000db */
[----:B---3--:R-:W-:-:S05]  /*19140*/  @!P0 HFMA2.BF16_V2 R14, -RZ.H0_H0, RZ.H0_H0, -R168.H1_H1 ;  /* 0x200000ffff0e8231 */ /* 0x008fca00003609a8 */
[----:B------:R-:W-:Y:S02]  /*19150*/  PRMT R13, R14, 0x7610, R13 ;  /* 0x000076100e0d7816 */ /* 0x000fe4000000000d */
[----:B------:R1:W3:Y:S02]  /*19160*/  LDL.LU.S16 R14, [R1+0xdc] ;  /* 0x0000dc00010e7983 */ /* 0x0002e40000300600 */
[----:B------:R-:W-:Y:S02]  /*19170*/  @!P0 PRMT R219, R13, 0x5410, RZ ;  /* 0x000054100ddb8816 */ /* 0x000fe400000000ff */
[----:B------:R1:W4:Y:S01]  /*19180*/  LDL.LU.S16 R13, [R1+0xe0] ;  /* 0x0000e000010d7983 */ /* 0x0003220000300600 */
[----:B--2---:R-:W-:Y:S02]  /*19190*/  @P1 HFMA2.BF16_V2 R3, -RZ.H0_H0, RZ.H0_H0, -R135.H0_H0 ;  /* 0x200000ffff031231 */ /* 0x004fe40000340987 */
[----:B------:R-:W-:-:S03]  /*191a0*/  FADD.FTZ R8, R8, R2 ;  /* 0x0000000208087221 */ /* 0x000fc60000010000 */
[----:B------:R-:W-:Y:S02]  /*191b0*/  PRMT R2, R3, 0x7610, R2 ;  /* 0x0000761003027816 */ /* 0x000fe40000000002 */
[----:B------:R-:W2:Y:S02]  /*191c0*/  MUFU.EX2 R3, R49 ;  /* 0x0000003100037308 */ /* 0x000ea40000000800 */
[----:B------:R-:W-:Y:S02]  /*191d0*/  @P1 PRMT R135, R2, 0x5410, RZ ;  /* 0x0000541002871816 */ /* 0x000fe400000000ff */
[----:B------:R-:W1:Y:S01]  /*191e0*/  MUFU.EX2 R2, R151 ;  /* 0x0000009700027308 */ /* 0x000e620000000800 */
[----:B------:R-:W-:-:S04]  /*191f0*/  PRMT R0, R29, 0x7632, R0 ;  /* 0x000076321d007816 */ /* 0x000fc80000000000 */
[----:B------:R-:W-:-:S04]  /*19200*/  LOP3.LUT R0, R0, 0xff, RZ, 0xc0, !PT ;  /* 0x000000ff00007812 */ /* 0x000fc800078ec0ff */
[----:B------:R-:W-:Y:S01]  /*19210*/  ISETP.LE.U32.AND P0, PT, R0, UR6, PT ;  /* 0x0000000600007c0c */ /* 0x000fe2000bf03070 */
[----:B--2---:R-:W-:Y:S01]  /*19220*/  FADD.FTZ R0, R3, R6 ;  /* 0x0000000603007221 */ /* 0x004fe20000010000 */
[----:B-1----:R-:W-:-:S03]  /*19230*/  F2FP.BF16.F32.PACK_AB R7, R2, R3 ;  /* 0x000000030207723e */ /* 0x002fc600000010ff */
[----:B------:R-:W-:Y:S01]  /*19240*/  FADD.FTZ R2, R2, R0 ;  /* 0x0000000002027221 */ /* 0x000fe20000010000 */
[----:B------:R-:W-:-:S04]  /*19250*/  PRMT R0, R110, 0x7772, RZ ;  /* 0x000077726e007816 */ /* 0x000fc800000000ff */
[----:B------:R-:W-:Y:S02]  /*19260*/  ISETP.GT.U32.AND P5, PT, R0, UR6, PT ;  /* 0x0000000600007c0c */ /* 0x000fe4000bfa4070 */
[----:B------:R-:W-:Y:S01]  /*19270*/  PRMT R126, R9, 0x7610, R126 ;  /* 0x00007610097e7816 */ /* 0x000fe2000000007e */
[----:B------:R-:W-:-:S10]  /*19280*/  FADD.FTZ R4, R5, R4 ;  /* 0x0000000405047221 */ /* 0x000fd40000010000 */
[----:B----4-:R-:W-:-:S05]  /*19290*/  @P5 HFMA2.BF16_V2 R13, -RZ.H0_H0, RZ.H0_H0, -R126.H0_H0 ;  /* 0x200000ffff0d5231 */ /* 0x010fca000034097e */
[----:B------:R-:W-:Y:S02]  /*192a0*/  PRMT R5, R13, 0x7610, R5 ;  /* 0x000076100d057816 */ /* 0x000fe40000000005 */
[----:B------:R1:W2:Y:S01]  /*192b0*/  LDL.LU.S16 R13, [R1+0xe4] ;  /* 0x0000e400010d7983 */ /* 0x0002a20000300600 */
[----:B------:R-:W-:Y:S01]  /*192c0*/  FADD.FTZ R6, R10, R4 ;  /* 0x000000040a067221 */ /* 0x000fe20000010000 */
[----:B------:R-:W4:Y:S04]  /*192d0*/  MUFU.EX2 R3, R25 ;  /* 0x0000001900037308 */ /* 0x000f280000000800 */
[----:B------:R-:W3:Y:S01]  /*192e0*/  MUFU.EX2 R4, R141 ;  /* 0x0000008d00047308 */ /* 0x000ee20000000800 */
[----:B------:R-:W-:-:S04]  /*192f0*/  PRMT R0, R110, 0x7773, RZ ;  /* 0x000077736e007816 */ /* 0x000fc800000000ff */
[----:B------:R-:W-:Y:S02]  /*19300*/  ISETP.GT.U32.AND P1, PT, R0, UR6, PT ;  /* 0x0000000600007c0c */ /* 0x000fe4000bf24070 */
[----:B------:R-:W-:Y:S01]  /*19310*/  PRMT R137, R9, 0x7632, R137 ;  /* 0x0000763209897816 */ /* 0x000fe20000000089 */
[----:B----4-:R-:W-:Y:S01]  /*19320*/  FADD.FTZ R0, R3, R8 ;  /* 0x0000000803007221 */ /* 0x010fe20000010000 */
[----:B---3--:R-:W-:Y:S02]  /*19330*/  F2FP.BF16.F32.PACK_AB R159, R4, R3 ;  /* 0x00000003049f723e */ /* 0x008fe400000010ff */
[----:B------:R-:W3:Y:S03]  /*19340*/  MUFU.EX2 R3, R63 ;  /* 0x0000003f00037308 */ /* 0x000ee60000000800 */
[----:B------:R-:W-:Y:S01]  /*19350*/  @!P0 HFMA2.BF16_V2 R14, -RZ.H0_H0, RZ.H0_H0, -R159.H0_H0 ;  /* 0x200000ffff0e8231 */ /* 0x000fe2000034099f */
[----:B------:R4:W1:Y:S01]  /*19360*/  MUFU.EX2 R8, R220 ;  /* 0x000000dc00087308 */ /* 0x0008620000000800 */
[----:B------:R-:W-:-:S03]  /*19370*/  PRMT R217, R159, 0x7610, R217 ;  /* 0x000076109fd97816 */ /* 0x000fc600000000d9 */
[----:B------:R-:W-:Y:S01]  /*19380*/  PRMT R11, R14, 0x7610, R11 ;  /* 0x000076100e0b7816 */ /* 0x000fe2000000000b */
[----:B----4-:R-:W-:Y:S01]  /*19390*/  IMAD.MOV.U32 R220, RZ, RZ, R191 ;  /* 0x000000ffffdc7224 */ /* 0x010fe200078e00bf */
[----:B------:R-:W-:Y:S02]  /*193a0*/  PRMT R191, R126, 0x5410, R137 ;  /* 0x000054107ebf7816 */ /* 0x000fe40000000089 */
[----:B------:R-:W-:Y:S01]  /*193b0*/  @P5 PRMT R126, R5, 0x5410, RZ ;  /* 0x00005410057e5816 */ /* 0x000fe200000000ff */
[----:B------:R-:W-:Y:S01]  /*193c0*/  FADD.FTZ R5, R4, R0 ;  /* 0x0000000004057221 */ /* 0x000fe20000010000 */
[----:B------:R-:W-:Y:S02]  /*193d0*/  LOP3.LUT R0, R89, 0xff, RZ, 0xc0, !PT ;  /* 0x000000ff59007812 */ /* 0x000fe400078ec0ff */
[----:B------:R-:W-:Y:S02]  /*193e0*/  @!P0 PRMT R217, R11, 0x5410, RZ ;  /* 0x000054100bd98816 */ /* 0x000fe400000000ff */
[----:B------:R-:W-:Y:S01]  /*193f0*/  ISETP.LE.U32.AND P0, PT, R0, UR6, PT ;  /* 0x0000000600007c0c */ /* 0x000fe2000bf03070 */
[----:B------:R4:W4:Y:S01]  /*19400*/  LDL.LU.S16 R11, [R1+0xe8] ;  /* 0x0000e800010b7983 */ /* 0x0009220000300600 */
[----:B---3--:R-:W-:-:S04]  /*19410*/  FADD.FTZ R0, R3, R2 ;  /* 0x0000000203007221 */ /* 0x008fc80000010000 */
[----:B-1----:R-:W-:-:S05]  /*19420*/  FADD.FTZ R0, R8, R0 ;  /* 0x0000000008007221 */ /* 0x002fca0000010000 */
[----:B------:R1:W-:Y:S01]  /*19430*/  STL [R1+0x30c], R0 ;  /* 0x00030c0001007387 */ /* 0x0003e20000100800 */
[----:B--2---:R-:W-:-:S05]  /*19440*/  @P1 HFMA2.BF16_V2 R13, -RZ.H0_H0, RZ.H0_H0, -R137.H0_H0 ;  /* 0x200000ffff0d1231 */ /* 0x004fca0000340989 */
[----:B------:R-:W-:-:S04]  /*19450*/  PRMT R12, R13, 0x7610, R12 ;  /* 0x000076100d0c7816 */ /* 0x000fc8000000000c */
[----:B------:R-:W-:Y:S02]  /*19460*/  @P1 PRMT R137, R12, 0x5410, RZ ;  /* 0x000054100c891816 */ /* 0x000fe400000000ff */
[----:B------:R2:W3:Y:S01]  /*19470*/  LDL.LU.S16 R12, [R1+0xec] ;  /* 0x0000ec00010c7983 */ /* 0x0004e20000300600 */
[C---:B------:R-:W-:Y:S02]  /*19480*/  PRMT R136, R38.reuse, 0x7610, R136 ;  /* 0x0000761026887816 */ /* 0x040fe40000000088 */
[----:B------:R-:W-:Y:S01]  /*19490*/  PRMT R134, R38, 0x7632, R134 ;  /* 0x0000763226867816 */ /* 0x000fe20000000086 */
[----:B------:R1:W-:Y:S03]  /*194a0*/  MUFU.EX2 R2, R220 ;  /* 0x000000dc00027308 */ /* 0x0003e60000000800 */
[----:B-1----:R-:W-:Y:S01]  /*194b0*/  PRMT R220, R136, 0x5410, R134 ;  /* 0x0000541088dc7816 */ /* 0x002fe20000000086 */
[----:B----4-:R-:W-:-:S05]  /*194c0*/  @!P0 HFMA2.BF16_V2 R11, -RZ.H0_H0, RZ.H0_H0, -R136.H0_H0 ;  /* 0x200000ffff0b8231 */ /* 0x010fca0000340988 */
[----:B------:R-:W-:Y:S02]  /*194d0*/  PRMT R10, R11, 0x7610, R10 ;  /* 0x000076100b0a7816 */ /* 0x000fe4000000000a */
[----:B------:R2:W4:Y:S01]  /*194e0*/  LDL.LU.S16 R11, [R1+0xf0] ;  /* 0x0000f000010b7983 */ /* 0x0005220000300600 */
[----:B---3--:R-:W-:-:S05]  /*194f0*/  @!P4 HFMA2.BF16_V2 R12, -RZ.H0_H0, RZ.H0_H0, -R134.H0_H0 ;  /* 0x200000ffff0cc231 */ /* 0x008fca0000340986 */
[----:B------:R-:W-:-:S04]  /*19500*/  PRMT R9, R12, 0x7610, R9 ;  /* 0x000076100c097816 */ /* 0x000fc80000000009 */
[----:B------:R-:W-:Y:S02]  /*19510*/  @!P4 PRMT R134, R9, 0x5410, RZ ;  /* 0x000054100986c816 */ /* 0x000fe400000000ff */
[----:B------:R2:W3:Y:S01]  /*19520*/  LDL.LU.S16 R9, [R1+0xfc] ;  /* 0x0000fc0001097983 */ /* 0x0004e20000300600 */
[----:B------:R-:W-:Y:S02]  /*19530*/  F2FP.BF16.F32.PACK_AB R4, R8, R3 ;  /* 0x000000030804723e */ /* 0x000fe400000010ff */
[C---:B------:R-:W-:Y:S01]  /*19540*/  PRMT R133, R7.reuse, 0x7610, R133 ;  /* 0x0000761007857816 */ /* 0x040fe20000000085 */
[----:B------:R1:W2:Y:S01]  /*19550*/  MUFU.EX2 R3, R119 ;  /* 0x0000007700037308 */ /* 0x0002a20000000800 */
[----:B------:R-:W-:Y:S02]  /*19560*/  SHF.R.U32.HI R0, RZ, 0x18, R89 ;  /* 0x00000018ff007819 */ /* 0x000fe40000011659 */
[----:B------:R-:W-:Y:S02]  /*19570*/  PRMT R131, R7, 0x7632, R131 ;  /* 0x0000763207837816 */ /* 0x000fe40000000083 */
[----:B------:R-:W-:-:S02]  /*19580*/  ISETP.LE.U32.AND P1, PT, R0, UR6, PT ;  /* 0x0000000600007c0c */ /* 0x000fc4000bf23070 */
[----:B------:R-:W-:Y:S01]  /*19590*/  @!P0 PRMT R136, R10, 0x5410, RZ ;  /* 0x000054100a888816 */ /* 0x000fe200000000ff */
[----:B-1----:R-:W-:Y:S02]  /*195a0*/  IMAD.MOV.U32 R119, RZ, RZ, R120 ;  /* 0x000000ffff777224 */ /* 0x002fe400078e0078 */
[----:B------:R-:W-:Y:S01]  /*195b0*/  IMAD.MOV.U32 R120, RZ, RZ, R207 ;  /* 0x000000ffff787224 */ /* 0x000fe200078e00cf */
[----:B------:R-:W-:Y:S01]  /*195c0*/  PRMT R207, R133, 0x5410, R131 ;  /* 0x0000541085cf7816 */ /* 0x000fe20000000083 */
[----:B----4-:R-:W-:-:S05]  /*195d0*/  @!P3 HFMA2.BF16_V2 R11, -RZ.H0_H0, RZ.H0_H0, -R133.H0_H0 ;  /* 0x200000ffff0bb231 */ /* 0x010fca0000340985 */
[----:B------:R-:W-:-:S04]  /*195e0*/  PRMT R0, R11, 0x7610, R0 ;  /* 0x000076100b007816 */ /* 0x000fc80000000000 */
[----:B------:R-:W-:Y:S01]  /*195f0*/  @!P3 PRMT R133, R0, 0x5410, RZ ;  /* 0x000054100085b816 */ /* 0x000fe200000000ff */
[----:B--2---:R-:W-:-:S04]  /*19600*/  FADD.FTZ R0, R3, R6 ;  /* 0x0000000603007221 */ /* 0x004fc80000010000 */
[----:B------:R-:W-:-:S05]  /*19610*/  FADD.FTZ R10, R2, R0 ;  /* 0x00000000020a7221 */ /* 0x000fca0000010000 */
[----:B------:R1:W-:Y:S04]  /*19620*/  STL [R1+0x54], R10 ;  /* 0x0000540a01007387 */ /* 0x0003e80000100800 */
[----:B-1----:R1:W2:Y:S01]  /*19630*/  LDL.LU.S16 R10, [R1+0x10c] ;  /* 0x00010c00010a7983 */ /* 0x0022a20000300600 */
[----:B---3--:R-:W-:-:S05]  /*19640*/  @!P1 HFMA2.BF16_V2 R9, -RZ.H0_H0, RZ.H0_H0, -R131.H0_H0 ;  /* 0x200000ffff099231 */ /* 0x008fca0000340983 */
[----:B------:R-:W-:Y:S02]  /*19650*/  PRMT R8, R9, 0x7610, R8 ;  /* 0x0000761009087816 */ /* 0x000fe40000000008 */
[----:B------:R1:W3:Y:S01]  /*19660*/  LDL.LU.S16 R9, [R1+0x108] ;  /* 0x0001080001097983 */ /* 0x0002e20000300600 */
[----:B------:R-:W4:Y:S01]  /*19670*/  MUFU.EX2 R6, R119 ;  /* 0x0000007700067308 */ /* 0x000f220000000800 */
[----:B------:R-:W-:Y:S02]  /*19680*/  F2FP.BF16.F32.PACK_AB R158, R2, R3 ;  /* 0x00000003029e723e */ /* 0x000fe400000010ff */
[----:B------:R-:W-:Y:S01]  /*19690*/  PRMT R0, R54, 0x7771, RZ ;  /* 0x0000777136007816 */ /* 0x000fe200000000ff */
[----:B------:R-:W1:Y:S03]  /*196a0*/  MUFU.EX2 R2, R120 ;  /* 0x0000007800027308 */ /* 0x000e660000000800 */
[----:B------:R-:W-:-:S02]  /*196b0*/  ISETP.GT.U32.AND P3, PT, R0, UR6, PT ;  /* 0x0000000600007c0c */ /* 0x000fc4000bf64070 */
[----:B------:R-:W-:-:S04]  /*196c0*/  PRMT R0, R54, 0x7772, RZ ;  /* 0x0000777236007816 */ /* 0x000fc800000000ff */
[----:B------:R-:W-:Y:S01]  /*196d0*/  ISETP.GT.U32.AND P0, PT, R0, UR6, PT ;  /* 0x0000000600007c0c */ /* 0x000fe2000bf04070 */
[----:B----4-:R-:W-:-:S04]  /*196e0*/  FADD.FTZ R0, R6, R5 ;  /* 0x0000000506007221 */ /* 0x010fc80000010000 */
[----:B-1----:R-:W-:Y:S01]  /*196f0*/  FADD.FTZ R0, R2, R0 ;  /* 0x0000000002007221 */ /* 0x002fe20000010000 */
[----:B------:R-:W-:-:S04]  /*19700*/  @!P1 PRMT R131, R8, 0x5410, RZ ;  /* 0x0000541008839816 */ /* 0x000fc800000000ff */
[----:B------:R1:W-:Y:S04]  /*19710*/  STL [R1+0x4c], R0 ;  /* 0x00004c0001007387 */ /* 0x0003e80000100800 */
[----:B------:R4:W4:Y:S01]  /*19720*/  LDL.LU.S16 R8, [R1+0x110] ;  /* 0x0001100001087983 */ /* 0x0009220000300600 */
[----:B------:R-:W-:-:S03]  /*19730*/  F2FP.BF16.F32.PACK_AB R156, R2, R6 ;  /* 0x00000006029c723e */ /* 0x000fc600000010ff */
[----:B------:R1:W2:Y:S04]  /*19740*/  LDL.LU.S16 R6, [R1+0x114] ;  /* 0x0001140001067983 */ /* 0x0002a80000300600 */
[----:B------:R1:W2:Y:S01]  /*19750*/  LDL.LU.S16 R5, [R1+0x118] ;  /* 0x0001180001057983 */ /* 0x0002a20000300600 */
[C---:B------:R-:W-:Y:S02]  /*19760*/  PRMT R129, R39.reuse, 0x7632, R129 ;  /* 0x0000763227817816 */ /* 0x040fe40000000081 */
[----:B------:R-:W-:Y:S01]  /*19770*/  PRMT R128, R39, 0x7610, R128 ;  /* 0x0000761027807816 */ /* 0x000fe20000000080 */
[----:B------:R-:W-:Y:S02]  /*19780*/  IMAD.MOV.U32 R120, RZ, RZ, R104 ;  /* 0x000000ffff787224 */ /* 0x000fe400078e0068 */
[----:B------:R-:W-:Y:S01]  /*19790*/  IMAD.MOV.U32 R104, RZ, RZ, R205 ;  /* 0x000000ffff687224 */ /* 0x000fe200078e00cd */
[----:B------:R-:W-:-:S02]  /*197a0*/  PRMT R205, R128, 0x5410, R129 ;  /* 0x0000541080cd7816 */ /* 0x000fc40000000081 */
[----:B------:R-:W-:Y:S01]  /*197b0*/  PRMT R127, R4, 0x7610, R127 ;  /* 0x00007610047f7816 */ /* 0x000fe2000000007f */
[----:B---3--:R-:W-:-:S05]  /*197c0*/  @P3 HFMA2.BF16_V2 R9, -RZ.H0_H0, RZ.H0_H0, -R129.H0_H0 ;  /* 0x200000ffff093231 */ /* 0x008fca0000340981 */
[----:B------:R-:W-:Y:S02]  /*197d0*/  PRMT R2, R9, 0x7610, R2 ;  /* 0x0000761009027816 */ /* 0x000fe40000000002 */
[----:B-1----:R-:W-:Y:S01]  /*197e0*/  PRMT R0, R54, 0x7773, RZ ;  /* 0x0000777336007816 */ /* 0x002fe200000000ff */
[----:B------:R-:W-:Y:S01]  /*197f0*/  IMAD.MOV.U32 R119, RZ, RZ, R106 ;  /* 0x000000ffff777224 */ /* 0x000fe200078e006a */
[----:B------:R-:W-:Y:S02]  /*19800*/  @P3 PRMT R129, R2, 0x5410, RZ ;  /* 0x0000541002813816 */ /* 0x000fe400000000ff */
[----:B------:R-:W-:Y:S01]  /*19810*/  PRMT R130, R4, 0x7632, R130 ;  /* 0x0000763204827816 */ /* 0x000fe20000000082 */
[----:B------:R1:W3:Y:S01]  /*19820*/  LDL.LU.S16 R2, [R1+0x11c] ;  /* 0x00011c0001027983 */ /* 0x0002e20000300600 */
[----:B------:R-:W-:Y:S01]  /*19830*/  ISETP.GT.U32.AND P1, PT, R0, UR6, PT ;  /* 0x0000000600007c0c */ /* 0x000fe2000bf24070 */
[----:B------:R-:W-:Y:S01]  /*19840*/  IMAD.MOV.U32 R12, RZ, RZ, R20 ;  /* 0x000000ffff0c7224 */ /* 0x000fe200078e0014 */
[----:B------:R-:W-:Y:S01]  /*19850*/  PRMT R177, R159, 0x7632, R177 ;  /* 0x000076329fb17816 */ /* 0x000fe200000000b1 */
[----:B------:R-:W-:Y:S01]  /*19860*/  IMAD.MOV.U32 R106, RZ, RZ, R206 ;  /* 0x000000ffff6a7224 */ /* 0x000fe200078e00ce */
[----:B------:R-:W-:Y:S01]  /*19870*/  PRMT R206, R127, 0x5410, R130 ;  /* 0x000054107fce7816 */ /* 0x000fe20000000082 */
[----:B------:R-:W-:Y:S01]  /*19880*/  IMAD.MOV.U32 R20, RZ, RZ, R50 ;  /* 0x000000ffff147224 */ /* 0x000fe200078e0032 */
[C---:B------:R-:W-:Y:S01]  /*19890*/  PRMT R216, R158.reuse, 0x7610, R216 ;  /* 0x000076109ed87816 */ /* 0x040fe200000000d8 */
[----:B------:R-:W-:Y:S01]  /*198a0*/  IMAD.MOV.U32 R50, RZ, RZ, R119 ;  /* 0x000000ffff327224 */ /* 0x000fe200078e0077 */
[----:B------:R-:W-:Y:S01]  /*198b0*/  PRMT R215, R158, 0x7632, R215 ;  /* 0x000076329ed77816 */ /* 0x000fe200000000d7 */
[----:B----4-:R-:W-:-:S02]  /*198c0*/  @P0 HFMA2.BF16_V2 R8, -RZ.H0_H0, RZ.H0_H0, -R127.H0_H0 ;  /* 0x200000ffff080231 */ /* 0x010fc4000034097f */
[----:B------:R-:W-:Y:S01]  /*198d0*/  IMAD.MOV.U32 R63, RZ, RZ, R120 ;  /* 0x000000ffff3f7224 */ /* 0x000fe200078e0078 */
[C---:B------:R-:W-:Y:S01]  /*198e0*/  PRMT R186, R156.reuse, 0x7610, R186 ;  /* 0x000076109cba7816 */ /* 0x040fe200000000ba */
[----:B------:R-:W-:Y:S01]  /*198f0*/  IMAD.MOV.U32 R13, RZ, RZ, R21 ;  /* 0x000000ffff0d7224 */ /* 0x000fe200078e0015 */
[----:B------:R-:W-:Y:S01]  /*19900*/  PRMT R184, R156, 0x7632, R184 ;  /* 0x000076329cb87816 */ /* 0x000fe200000000b8 */
[----:B------:R-:W-:Y:S01]  /*19910*/  VIADD R60, R132, 0x4020 ;  /* 0x00004020843c7836 */ /* 0x000fe20000000000 */
[----:B------:R-:W-:Y:S01]  /*19920*/  PRMT R0, R8, 0x7610, R0 ;  /* 0x0000761008007816 */ /* 0x000fe20000000000 */
[----:B------:R-:W-:Y:S01]  /*19930*/  IMAD.MOV.U32 R119, RZ, RZ, R180 ;  /* 0x000000ffff777224 */ /* 0x000fe200078e00b4 */
[----:B------:R-:W4:Y:S01]  /*19940*/  LDC R9, c[0x0][0x4f8] ;  /* 0x00013e00ff097b82 */ /* 0x000f220000000800 */
[----:B------:R-:W-:Y:S01]  /*19950*/  IMAD.MOV.U32 R120, RZ, RZ, R181 ;  /* 0x000000ffff787224 */ /* 0x000fe200078e00b5 */
[----:B------:R-:W-:Y:S01]  /*19960*/  @P0 PRMT R127, R0, 0x5410, RZ ;  /* 0x00005410007f0816 */ /* 0x000fe200000000ff */
[----:B------:R-:W4:Y:S01]  /*19970*/  LDL.LU.64 R180, [R1+0x8] ;  /* 0x0000080001b47983 */ /* 0x000f220000300a00 */
[----:B------:R-:W-:-:S03]  /*19980*/  SHF.R.U32.HI R0, RZ, 0x18, R29 ;  /* 0x00000018ff007819 */ /* 0x000fc6000001161d */
[----:B------:R1:W4:Y:S01]  /*19990*/  LDL.LU.S16 R4, [R1+0x120] ;  /* 0x0001200001047983 */ /* 0x0003220000300600 */
[----:B------:R-:W-:Y:S01]  /*199a0*/  ISETP.LE.U32.AND P0, PT, R0, UR6, PT ;  /* 0x0000000600007c0c */ /* 0x000fe2000bf03070 */
[----:B--2---:R-:W-:-:S05]  /*199b0*/  @P1 HFMA2.BF16_V2 R5, -RZ.H0_H0, RZ.H0_H0, -R130.H0_H0 ;  /* 0x200000ffff051231 */ /* 0x004fca0000340982 */
[----:B------:R-:W-:-:S07]  /*199c0*/  PRMT R0, R5, 0x7610, R0 ;  /* 0x0000761005007816 */ /* 0x000fce0000000000 */
[----:B------:R-:W-:Y:S01]  /*199d0*/  @!P0 HFMA2.BF16_V2 R6, -RZ.H0_H0, RZ.H0_H0, -R159.H1_H1 ;  /* 0x200000ffff068231 */ /* 0x000fe2000036099f */
[----:B------:R-:W-:-:S04]  /*199e0*/  @P1 PRMT R130, R0, 0x5410, RZ ;  /* 0x0000541000821816 */ /* 0x000fc800000000ff */
[----:B------:R-:W-:Y:S01]  /*199f0*/  PRMT R3, R6, 0x7610, R3 ;  /* 0x0000761006037816 */ /* 0x000fe20000000003 */
[----:B------:R-:W-:-:S03]  /*19a00*/  IMAD.MOV.U32 R0, RZ, RZ, R28 ;  /* 0x000000ffff007224 */ /* 0x000fc600078e001c */
[----:B------:R-:W-:Y:S02]  /*19a10*/  @!P0 PRMT R177, R3, 0x5410, RZ ;  /* 0x0000541003b18816 */ /* 0x000fe400000000ff */
[----:B------:R1:W2:Y:S01]  /*19a20*/  LDL.LU.S16 R3, [R1+0x124] ;  /* 0x0001240001037983 */ /* 0x0002a20000300600 */
[----:B------:R-:W-:-:S04]  /*19a30*/  LOP3.LUT R0, R0, 0xff, RZ, 0xc0, !PT ;  /* 0x000000ff00007812 */ /* 0x000fc800078ec0ff */
[----:B------:R-:W-:-:S13]  /*19a40*/  ISETP.LE.U32.AND P0, PT, R0, UR6, PT ;  /* 0x0000000600007c0c */ /* 0x000fda000bf03070 */
[----:B---3--:R-:W-:-:S05]  /*19a50*/  @!P0 HFMA2.BF16_V2 R2, -RZ.H0_H0, RZ.H0_H0, -R158.H0_H0 ;  /* 0x200000ffff028231 */ /* 0x008fca000034099e */
[----:B------:R-:W-:Y:S02]  /*19a60*/  PRMT R0, R2, 0x7610, R0 ;  /* 0x0000761002007816 */ /* 0x000fe40000000000 */
[----:B------:R1:W3:Y:S02]  /*19a70*/  LDL.LU.S16 R2, [R1+0x128] ;  /* 0x0001280001027983 */ /* 0x0002e40000300600 */
[----:B------:R-:W-:Y:S02]  /*19a80*/  @!P0 PRMT R216, R0, 0x5410, RZ ;  /* 0x0000541000d88816 */ /* 0x000fe400000000ff */
[----:B------:R-:W-:-:S04]  /*19a90*/  PRMT R0, R28, 0x7771, RZ ;  /* 0x000077711c007816 */ /* 0x000fc800000000ff */
[----:B------:R-:W-:-:S13]  /*19aa0*/  ISETP.GT.U32.AND P0, PT, R0, UR6, PT ;  /* 0x0000000600007c0c */ /* 0x000fda000bf04070 */
[----:B----4-:R-:W-:-:S05]  /*19ab0*/  @P0 HFMA2.BF16_V2 R4, -RZ.H0_H0, RZ.H0_H0, -R158.H1_H1 ;  /* 0x200000ffff040231 */ /* 0x010fca000036099e */
[----:B------:R-:W-:Y:S02]  /*19ac0*/  PRMT R0, R4, 0x7610, R0 ;  /* 0x0000761004007816 */ /* 0x000fe40000000000 */
[----:B------:R-:W4:Y:S02]  /*19ad0*/  LDC R4, c[0x0][0x448] ;  /* 0x00011200ff047b82 */ /* 0x000f240000000800 */
[----:B------:R-:W-:Y:S02]  /*19ae0*/  @P0 PRMT R215, R0, 0x5410, RZ ;  /* 0x0000541000d70816 */ /* 0x000fe400000000ff */
[----:B------:R-:W-:-:S04]  /*19af0*/  PRMT R0, R28, 0x7772, RZ ;  /* 0x000077721c007816 */ /* 0x000fc800000000ff */
[----:B------:R-:W-:-:S13]  /*19b00*/  ISETP.GT.U32.AND P0, PT, R0, UR6, PT ;  /* 0x0000000600007c0c */ /* 0x000fda000bf04070 */
[----:B--2---:R-:W-:-:S05]  /*19b10*/  @P0 HFMA2.BF16_V2 R3, -RZ.H0_H0, RZ.H0_H0, -R156.H0_H0 ;  /* 0x200000ffff030231 */ /* 0x004fca000034099c */
[----:B------:R-:W-:-:S04]  /*19b20*/  PRMT R0, R3, 0x7610, R0 ;  /* 0x0000761003007816 */ /* 0x000fc80000000000 */
[----:B------:R-:W-:Y:S02]  /*19b30*/  @P0 PRMT R186, R0, 0x5410, RZ ;  /* 0x0000541000ba0816 */ /* 0x000fe400000000ff */
[----:B------:R-:W-:-:S04]  /*19b40*/  PRMT R0, R28, 0x7773, RZ ;  /* 0x000077731c007816 */ /* 0x000fc800000000ff */
[----:B------:R-:W-:Y:S01]  /*19b50*/  ISETP.GT.U32.AND P0, PT, R0, UR6, PT ;  /* 0x0000000600007c0c */ /* 0x000fe2000bf04070 */
[----:B------:R-:W-:Y:S02]  /*19b60*/  IMAD.MOV.U32 R166, RZ, RZ, R12 ;  /* 0x000000ffffa67224 */ /* 0x000fe400078e000c */
[----:B------:R-:W-:Y:S02]  /*19b70*/  IMAD.MOV.U32 R12, RZ, RZ, R20 ;  /* 0x000000ffff0c7224 */ /* 0x000fe400078e0014 */
[----:B----4-:R-:W-:Y:S02]  /*19b80*/  IMAD.SHL.U32 R20, R4, 0x8, RZ ;  /* 0x0000000804147824 */ /* 0x010fe400078e00ff */
[----:B------:R-:W-:Y:S02]  /*19b90*/  IMAD.MOV.U32 R21, RZ, RZ, R51 ;  /* 0x000000ffff157224 */ /* 0x000fe400078e0033 */
[----:B------:R-:W-:Y:S02]  /*19ba0*/  IMAD.MOV.U32 R167, RZ, RZ, R13 ;  /* 0x000000ffffa77224 */ /* 0x000fe400078e000d */
[----:B------:R-:W-:-:S02]  /*19bb0*/  IMAD.MOV.U32 R13, RZ, RZ, R21 ;  /* 0x000000ffff0d7224 */ /* 0x000fc400078e0015 */
[----:B------:R-:W-:Y:S02]  /*19bc0*/  @!P2 HFMA2.BF16_V2 R10, -RZ.H0_H0, RZ.H0_H0, -R128.H0_H0 ;  /* 0x200000ffff0aa231 */ /* 0x000fe40000340980 */
[----:B------:R-:W-:Y:S01]  /*19bd0*/  IMAD.WIDE R164, R4, -0x70, R180 ;  /* 0xffffff9004a47825 */ /* 0x000fe200078e02b4 */
[----:B------:R-:W-:Y:S02]  /*19be0*/  LOP3.LUT R9, R9, 0xff, RZ, 0xc0, !PT ;  /* 0x000000ff09097812 */ /* 0x000fe400078ec0ff */
[----:B------:R-:W-:Y:S01]  /*19bf0*/  PRMT R7, R10, 0x7610, R7 ;  /* 0x000076100a077816 */ /* 0x000fe20000000007 */
[----:B------:R-:W-:-:S03]  /*19c00*/  IMAD.MOV.U32 R6, RZ, RZ, R18 ;  /* 0x000000ffff067224 */ /* 0x000fc600078e0012 */
[----:B------:R-:W-:Y:S02]  /*19c10*/  @!P2 PRMT R128, R7, 0x5410, RZ ;  /* 0x000054100780a816 */ /* 0x000fe400000000ff */
[----:B------:R-:W-:Y:S01]  /*19c20*/  PRMT R7, R18, 0x7771, RZ ;  /* 0x0000777112077816 */ /* 0x000fe200000000ff */
[----:B------:R-:W-:Y:S01]  /*19c30*/  IMAD.MOV.U32 R167, RZ, RZ, R13 ;  /* 0x000000ffffa77224 */ /* 0x000fe200078e000d */
[----:B------:R2:W-:Y:S01]  /*19c40*/  STG.E.U16 desc[UR20][R30.64+-0x100], R114 ;  /* 0xffff00721e007986 */ /* 0x0005e2000c101514 */
[----:B------:R-:W-:-:S03]  /*19c50*/  IMAD.MOV.U32 R151, RZ, RZ, R53 ;  /* 0x000000ffff977224 */ /* 0x000fc600078e0035 */
[----:B------:R-:W-:Y:S01]  /*19c60*/  STG.E.U16 desc[UR20][R30.64+-0xfe], R113 ;  /* 0xffff02711e007986 */ /* 0x000fe2000c101514 */
[----:B------:R-:W-:-:S03]  /*19c70*/  IMAD.MOV.U32 R141, RZ, RZ, R50 ;  /* 0x000000ffff8d7224 */ /* 0x000fc600078e0032 */
[----:B------:R-:W-:Y:S01]  /*19c80*/  STG.E.U16 desc[UR20][R164.64+-0x100], R112 ;  /* 0xffff0070a4007986 */ /* 0x000fe2000c101514 */
[----:B------:R-:W-:-:S03]  /*19c90*/  IMAD.MOV.U32 R25, RZ, RZ, R32 ;  /* 0x000000ffff197224 */ /* 0x000fc600078e0020 */
[----:B------:R-:W-:Y:S01]  /*19ca0*/  STG.E.U16 desc[UR20][R164.64+-0xfe], R99 ;  /* 0xffff0263a4007986 */ /* 0x000fe2000c101514 */
[----:B------:R-:W-:-:S03]  /*19cb0*/  PRMT R53, R32, 0x7771, RZ ;  /* 0x0000777120357816 */ /* 0x000fc600000000ff */
[----:B------:R-:W-:Y:S04]  /*19cc0*/  STG.E.U16 desc[UR20][R180.64+-0x100], R43 ;  /* 0xffff002bb4007986 */ /* 0x000fe8000c101514 */
[----:B------:R-:W-:Y:S01]  /*19cd0*/  STG.E.U16 desc[UR20][R180.64+-0xfe], R42 ;  /* 0xffff022ab4007986 */ /* 0x000fe2000c101514 */
[----:B--2---:R-:W-:Y:S02]  /*19ce0*/  IMAD.MOV.U32 R114, RZ, RZ, R48 ;  /* 0x000000ffff727224 */ /* 0x004fe400078e0030 */
[----:B---3--:R-:W-:-:S05]  /*19cf0*/  @P0 HFMA2.BF16_V2 R2, -RZ.H0_H0, RZ.H0_H0, -R156.H1_H1 ;  /* 0x200000ffff020231 */ /* 0x008fca000036099c */
[----:B------:R-:W-:Y:S01]  /*19d00*/  PRMT R0, R2, 0x7610, R0 ;  /* 0x0000761002007816 */ /* 0x000fe20000000000 */
[----:B------:R-:W-:-:S03]  /*19d10*/  IMAD.WIDE R2, R20, 0x2, R30 ;  /* 0x0000000214027825 */ /* 0x000fc600078e021e */
[----:B------:R-:W-:Y:S01]  /*19d20*/  @P0 PRMT R184, R0, 0x5410, RZ ;  /* 0x0000541000b80816 */ /* 0x000fe200000000ff */
[----:B------:R-:W-:Y:S02]  /*19d30*/  VIADD R0, R132, 0x4000 ;  /* 0x0000400084007836 */ /* 0x000fe40000000000 */
[----:B------:R-:W-:-:S04]  /*19d40*/  IMAD.WIDE R2, R4, 0x70, R2 ;  /* 0x0000007004027825 */ /* 0x000fc800078e0202 */
[----:B------:R-:W-:Y:S01]  /*19d50*/  @P6 VIADD R60, R0, 0xffffffe0 ;  /* 0xffffffe0003c6836 */ /* 0x000fe20000000000 */
[----:B------:R-:W-:Y:S01]  /*19d60*/  PRMT R0, R166, 0x7772, RZ ;  /* 0x00007772a6007816 */ /* 0x000fe200000000ff */
[----:B------:R-:W-:Y:S01]  /*19d70*/  IMAD.WIDE R20, R20, 0x2, R2 ;  /* 0x0000000214147825 */ /* 0x000fe200078e0202 */
[----:B------:R-:W-:-:S04]  /*19d80*/  PRMT R2, R166, 0x7773, RZ ;  /* 0x00007773a6027816 */ /* 0x000fc800000000ff */
[----:B------:R-:W-:Y:S02]  /*19d90*/  PRMT R23, R0, 0x5410, R2 ;  /* 0x0000541000177816 */ /* 0x000fe40000000002 */
[C---:B------:R-:W-:Y:S02]  /*19da0*/  PRMT R2, R32.reuse, 0x7773, RZ ;  /* 0x0000777320027816 */ /* 0x040fe400000000ff */
[----:B------:R-:W-:-:S04]  /*19db0*/  PRMT R0, R32, 0x7772, RZ ;  /* 0x0000777220007816 */ /* 0x000fc800000000ff */
[----:B------:R-:W-:Y:S02]  /*19dc0*/  PRMT R55, R0, 0x5410, R2 ;  /* 0x0000541000377816 */ /* 0x000fe40000000002 */
[C---:B------:R-:W-:Y:S02]  /*19dd0*/  LOP3.LUT R0, R35.reuse, 0xffff, RZ, 0xc0, !PT ;  /* 0x0000ffff23007812 */ /* 0x040fe400078ec0ff */
[----:B------:R-:W-:Y:S02]  /*19de0*/  LOP3.LUT R2, R35, 0xff, RZ, 0xc0, !PT ;  /* 0x000000ff23027812 */ /* 0x000fe400078ec0ff */
[----:B------:R-:W-:-:S04]  /*19df0*/  SHF.R.U32.HI R0, RZ, 0x8, R0 ;  /* 0x00000008ff007819 */ /* 0x000fc80000011600 */
[--C-:B------:R-:W-:Y:S02]  /*19e00*/  PRMT R17, R2, 0x5410, R0.reuse ;  /* 0x0000541002117816 */ /* 0x100fe40000000000 */
[----:B------:R-:W-:Y:S02]  /*19e10*/  PRMT R0, R35, 0x7632, R0 ;  /* 0x0000763223007816 */ /* 0x000fe40000000000 */
[----:B------:R-:W-:Y:S02]  /*19e20*/  SHF.R.U32.HI R2, RZ, 0x18, R35 ;  /* 0x00000018ff027819 */ /* 0x000fe40000011623 */
[----:B------:R-:W-:-:S04]  /*19e30*/  LOP3.LUT R0, R0, 0xff, RZ, 0xc0, !PT ;  /* 0x000000ff00007812 */ /* 0x000fc800078ec0ff */
[----:B------:R-:W-:Y:S02]  /*19e40*/  PRMT R16, R0, 0x5410, R2 ;  /* 0x0000541000107816 */ /* 0x000fe40000000002 */
[C---:B------:R-:W-:Y:S02]  /*19e50*/  PRMT R2, R18.reuse, 0x7773, RZ ;  /* 0x0000777312027816 */ /* 0x040fe400000000ff */
[----:B------:R-:W-:-:S04]  /*19e60*/  PRMT R0, R18, 0x7772, RZ ;  /* 0x0000777212007816 */ /* 0x000fc800000000ff */
[----:B------:R-:W-:Y:S02]  /*19e70*/  PRMT R8, R0, 0x5410, R2 ;  /* 0x0000541000087816 */ /* 0x000fe40000000002 */
[C---:B------:R-:W-:Y:S01]  /*19e80*/  LOP3.LUT R0, R15.reuse, 0xffff, RZ, 0xc0, !PT ;  /* 0x0000ffff0f007812 */ /* 0x040fe200078ec0ff */
[----:B------:R-:W-:Y:S01]  /*19e90*/  IMAD.MOV.U32 R3, RZ, RZ, R166 ;  /* 0x000000ffff037224 */ /* 0x000fe200078e00a6 */
[----:B------:R-:W-:Y:S02]  /*19ea0*/  LOP3.LUT R2, R15, 0xff, RZ, 0xc0, !PT ;  /* 0x000000ff0f027812 */ /* 0x000fe400078ec0ff */
[----:B------:R-:W-:Y:S02]  /*19eb0*/  SHF.R.U32.HI R0, RZ, 0x8, R0 ;  /* 0x00000008ff007819 */ /* 0x000fe40000011600 */
[----:B------:R-:W-:Y:S02]  /*19ec0*/  PRMT R4, R166, 0x7771, RZ ;  /* 0x00007771a6047816 */ /* 0x000fe400000000ff */
[----:B------:R-:W-:-:S02]  /*19ed0*/  LOP3.LUT R3, R3, 0xff, RZ, 0xc0, !PT ;  /* 0x000000ff03037812 */ /* 0x000fc400078ec0ff */
[--C-:B------:R-:W-:Y:S02]  /*19ee0*/  PRMT R5, R2, 0x5410, R0.reuse ;  /* 0x0000541002057816 */ /* 0x100fe40000000000 */
[----:B------:R-:W-:Y:S02]  /*19ef0*/  PRMT R0, R15, 0x7632, R0 ;  /* 0x000076320f007816 */ /* 0x000fe40000000000 */
[----:B------:R-:W-:Y:S02]  /*19f00*/  PRMT R19, R3, 0x5410, R4 ;  /* 0x0000541003137816 */ /* 0x000fe40000000004 */
[----:B------:R-:W-:Y:S01]  /*19f10*/  LOP3.LUT R3, R0, 0xff, RZ, 0xc0, !PT ;  /* 0x000000ff00037812 */ /* 0x000fe200078ec0ff */
[----:B------:R-:W-:Y:S01]  /*19f20*/  IMAD R0, R9, 0x10000, R9 ;  /* 0x0001000009007824 */ /* 0x000fe200078e0209 */
[----:B------:R-:W-:Y:S02]  /*19f30*/  SHF.R.U32.HI R4, RZ, 0x18, R15 ;  /* 0x00000018ff047819 */ /* 0x000fe4000001160f */
[----:B------:R-:W-:-:S02]  /*19f40*/  LOP3.LUT R2, R6, 0xff, RZ, 0xc0, !PT ;  /* 0x000000ff06027812 */ /* 0x000fc400078ec0ff */
[----:B------:R-:W-:Y:S01]  /*19f50*/  PRMT R3, R3, 0x5410, R4 ;  /* 0x0000541003037816 */ /* 0x000fe20000000004 */
[----:B------:R-:W-:Y:S01]  /*19f60*/  IMAD.MOV.U32 R4, RZ, RZ, R37 ;  /* 0x000000ffff047224 */ /* 0x000fe200078e0025 */
[----:B------:R-:W-:Y:S02]  /*19f70*/  PRMT R6, R2, 0x5410, R7 ;  /* 0x0000541002067816 */ /* 0x000fe40000000007 */
[--C-:B------:R-:W-:Y:S02]  /*19f80*/  HSET2.LE.AND R2, R5, R0.reuse, PT ;  /* 0x0000000005027233 */ /* 0x100fe40003803000 */
[----:B------:R-:W-:-:S03]  /*19f90*/  HSET2.LE.AND R3, R3, R0, PT ;  /* 0x0000000003037233 */ /* 0x000fc60003803000 */
[----:B------:R-:W-:Y:S01]  /*19fa0*/  LOP3.LUT R4, R4, R2, RZ, 0xc0, !PT ;  /* 0x0000000204047212 */ /* 0x000fe200078ec0ff */
[----:B------:R-:W-:Y:S02]  /*19fb0*/  IMAD.MOV.U32 R2, RZ, RZ, R36 ;  /* 0x000000ffff027224 */ /* 0x000fe400078e0024 */
[----:B------:R-:W-:Y:S02]  /*19fc0*/  IMAD.MOV.U32 R166, RZ, RZ, R12 ;  /* 0x000000ffffa67224 */ /* 0x000fe400078e000c */
[----:B------:R-:W2:Y:S01]  /*19fd0*/  LDSM.16.MT88.4 R12, [R132+0x4000] ;  /* 0x00400000840c783b */ /* 0x000ea20000004200 */
[----:B------:R-:W-:Y:S02]  /*19fe0*/  LOP3.LUT R5, R2, R3, RZ, 0xc0, !PT ;  /* 0x0000000302057212 */ /* 0x000fe400078ec0ff */
[----:B------:R-:W-:Y:S02]  /*19ff0*/  LOP3.LUT R3, R8, 0xff00ff, RZ, 0xc0, !PT ;  /* 0x00ff00ff08037812 */ /* 0x000fe400078ec0ff */
[----:B------:R-:W3:Y:S01]  /*1a000*/  LDSM.16.MT88.4 R8, [R60] ;  /* 0x000000003c08783b */ /* 0x000ee20000004200 */
[--C-:B------:R-:W-:Y:S01]  /*1a010*/  HSET2.LE.AND R2, R6, R0.reuse, PT ;  /* 0x0000000006027233 */ /* 0x100fe20003803000 */
[----:B------:R-:W-:Y:S01]  /*1a020*/  IMAD.MOV.U32 R6, RZ, RZ, R34 ;  /* 0x000000ffff067224 */ /* 0x000fe200078e0022 */
[----:B------:R-:W-:-:S04]  /*1a030*/  HSET2.LE.AND R3, R3, R0, PT ;  /* 0x0000000003037233 */ /* 0x000fc80003803000 */
[----:B------:R-:W-:Y:S01]  /*1a040*/  LOP3.LUT R6, R6, R2, RZ, 0xc0, !PT ;  /* 0x0000000206067212 */ /* 0x000fe200078ec0ff */
[----:B------:R-:W-:-:S05]  /*1a050*/  IMAD.MOV.U32 R2, RZ, RZ, R33 ;  /* 0x000000ffff027224 */ /* 0x000fca00078e0021 */
[----:B------:R-:W-:Y:S01]  /*1a060*/  LOP3.LUT R7, R2, R3, RZ, 0xc0, !PT ;  /* 0x0000000302077212 */ /* 0x000fe200078ec0ff */
[----:B------:R-:W-:Y:S01]  /*1a070*/  STG.E.U16 desc[UR20][R20.64+-0x100], R41 ;  /* 0xffff002914007986 */ /* 0x000fe2000c101514 */
[----:B------:R-:W-:-:S03]  /*1a080*/  HSET2.LE.AND R2, R17, R0, PT ;  /* 0x0000000011027233 */ /* 0x000fc60003803000 */
[----:B------:R4:W-:Y:S01]  /*1a090*/  STG.E.U16 desc[UR20][R20.64+-0xfe], R40 ;  /* 0xffff022814007986 */ /* 0x0009e2000c101514 */
[----:B------:R-:W-:Y:S01]  /*1a0a0*/  HSET2.LE.AND R3, R19, R0, PT ;  /* 0x0000000013037233 */ /* 0x000fe20003803000 */
[C---:B--2---:R-:W-:Y:S08]  /*1a0b0*/  HMMA.16816.F32.BF16 R48, R4.reuse, R12, R152 ;  /* 0x0000000c0430723c */ /* 0x044ff00000041898 */
[C---:B---3--:R-:W-:Y:S08]  /*1a0c0*/  HMMA.16816.F32.BF16 R36, R4.reuse, R8, R92 ;  /* 0x000000080424723c */ /* 0x048ff0000004185c */
[C---:B----4-:R-:W-:Y:S08]  /*1a0d0*/  HMMA.16816.F32.BF16 R40, R4.reuse, R14, R84 ;  /* 0x0000000e0428723c */ /* 0x050ff00000041854 */
[----:B------:R-:W-:Y:S01]  /*1a0e0*/  HMMA.16816.F32.BF16 R32, R4, R10, R100 ;  /* 0x0000000a0420723c */ /* 0x000fe20000041864 */
[----:B------:R-:W-:-:S02]  /*1a0f0*/  LOP3.LUT R7, R23, 0xff00ff, RZ, 0xc0, !PT ;  /* 0x00ff00ff17077812 */ /* 0x000fc400078ec0ff */
[----:B------:R-:W-:Y:S02]  /*1a100*/  LOP3.LUT R4, R114, R2, RZ, 0xc0, !PT ;  /* 0x0000000272047212 */ /* 0x000fe400078ec0ff */
[--C-:B------:R-:W-:Y:S02]  /*1a110*/  HSET2.LE.AND R2, R16, R0.reuse, PT ;  /* 0x0000000010027233 */ /* 0x100fe40003803000 */
[----:B------:R-:W-:Y:S02]  /*1a120*/  HSET2.LE.AND R7, R7, R0, PT ;  /* 0x0000000007077233 */ /* 0x000fe40003803000 */
[----:B------:R-:W-:Y:S02]  /*1a130*/  LOP3.LUT R6, R141, R3, RZ, 0xc0, !PT ;  /* 0x000000038d067212 */ /* 0x000fe400078ec0ff */
[----:B------:R-:W-:Y:S02]  /*1a140*/  LOP3.LUT R5, R151, R2, RZ, 0xc0, !PT ;  /* 0x0000000297057212 */ /* 0x000fe400078ec0ff */
[----:B------:R-:W-:Y:S01]  /*1a150*/  LOP3.LUT R7, R63, R7, RZ, 0xc0, !PT ;  /* 0x000000073f077212 */ /* 0x000fe200078ec0ff */
[----:B------:R-:W-:Y:S01]  /*1a160*/  IMAD.MOV.U32 R2, RZ, RZ, R52 ;  /* 0x000000ffff027224 */ /* 0x000fe200078e0034 */
[----:B------:R-:W-:-:S05]  /*1a170*/  PRMT R3, R52, 0x7772, RZ ;  /* 0x0000777234037816 */ /* 0x000fca00000000ff */
[----:B------:R-:W-:Y:S01]  /*1a180*/  HMMA.16816.F32.BF16 R72, R4, R12, R72 ;  /* 0x0000000c0448723c */ /* 0x000fe20000041848 */
[----:B------:R-:W-:-:S07]  /*1a190*/  LOP3.LUT R2, R2, 0xff, RZ, 0xc0, !PT ;  /* 0x000000ff02027812 */ /* 0x000fce00078ec0ff */
[C---:B------:R-:W-:Y:S01]  /*1a1a0*/  HMMA.16816.F32.BF16 R64, R4.reuse, R14, R64 ;  /* 0x0000000e0440723c */ /* 0x040fe20000041840 */
[----:B------:R-:W-:Y:S07]  /*1a1b0*/  LDSM.16.MT88.4 R12, [R60+0x400] ;  /* 0x000400003c0c783b */ /* 0x000fee0000004200 */
[C---:B------:R-:W-:Y:S08]  /*1a1c0*/  HMMA.16816.F32.BF16 R16, R4.reuse, R8, R160 ;  /* 0x000000080410723c */ /* 0x040ff000000418a0 */
[----:B------:R-:W-:Y:S01]  /*1a1d0*/  HMMA.16816.F32.BF16 R56, R4, R10, R56 ;  /* 0x0000000a0438723c */ /* 0x000fe20000041838 */
[C---:B------:R-:W-:Y:S01]  /*1a1e0*/  PRMT R4, R52.reuse, 0x7773, RZ ;  /* 0x0000777334047816 */ /* 0x040fe200000000ff */
[----:B------:R-:W2:Y:S01]  /*1a1f0*/  LDSM.16.MT88.4 R8, [R132+0x4400] ;  /* 0x004400008408783b */ /* 0x000ea20000004200 */
[----:B------:R-:W-:-:S02]  /*1a200*/  PRMT R5, R52, 0x7771, RZ ;  /* 0x0000777134057816 */ /* 0x000fc400000000ff */
[----:B------:R-:W-:Y:S02]  /*1a210*/  PRMT R7, R3, 0x5410, R4 ;  /* 0x0000541003077816 */ /* 0x000fe40000000004 */
[----:B------:R-:W-:Y:S02]  /*1a220*/  PRMT R6, R2, 0x5410, R5 ;  /* 0x0000541002067816 */ /* 0x000fe40000000005 */
[C---:B------:R-:W-:Y:S02]  /*1a230*/  LOP3.LUT R3, R22.reuse, 0xffff, RZ, 0xc0, !PT ;  /* 0x0000ffff16037812 */ /* 0x040fe400078ec0ff */
[C---:B------:R-:W-:Y:S02]  /*1a240*/  PRMT R2, R22.reuse, 0x7632, R2 ;  /* 0x0000763216027816 */ /* 0x040fe40000000002 */
[----:B------:R-:W-:Y:S02]  /*1a250*/  LOP3.LUT R4, R22, 0xff, RZ, 0xc0, !PT ;  /* 0x000000ff16047812 */ /* 0x000fe400078ec0ff */
[----:B------:R-:W-:-:S02]  /*1a260*/  SHF.R.U32.HI R3, RZ, 0x8, R3 ;  /* 0x00000008ff037819 */ /* 0x000fc40000011603 */
[----:B------:R-:W-:Y:S02]  /*1a270*/  SHF.R.U32.HI R5, RZ, 0x18, R22 ;  /* 0x00000018ff057819 */ /* 0x000fe40000011616 */
[----:B------:R-:W-:Y:S02]  /*1a280*/  LOP3.LUT R2, R2, 0xff, RZ, 0xc0, !PT ;  /* 0x000000ff02027812 */ /* 0x000fe400078ec0ff */
[----:B------:R-:W-:Y:S02]  /*1a290*/  PRMT R4, R4, 0x5410, R3 ;  /* 0x0000541004047816 */ /* 0x000fe40000000003 */
[----:B------:R-:W-:Y:S01]  /*1a2a0*/  PRMT R3, R2, 0x5410, R5 ;  /* 0x0000541002037816 */ /* 0x000fe20000000005 */
[----:B------:R-:W-:Y:S02]  /*1a2b0*/  IMAD.MOV.U32 R5, RZ, RZ, R77 ;  /* 0x000000ffff057224 */ /* 0x000fe400078e004d */
[--C-:B------:R-:W-:Y:S02]  /*1a2c0*/  HSET2.LE.AND R2, R4, R0.reuse, PT ;  /* 0x0000000004027233 */ /* 0x100fe40003803000 */
[----:B------:R-:W-:Y:S01]  /*1a2d0*/  HSET2.LE.AND R3, R3, R0, PT ;  /* 0x0000000003037233 */ /* 0x000fe20003803000 */
[----:B------:R-:W-:-:S04]  /*1a2e0*/  IMAD.MOV.U32 R4, RZ, RZ, R81 ;  /* 0x000000ffff047224 */ /* 0x000fc800078e0051 */
[----:B------:R-:W-:Y:S02]  /*1a2f0*/  LOP3.LUT R5, R5, R3, RZ, 0xc0, !PT ;  /* 0x0000000305057212 */ /* 0x000fe400078ec0ff */
[----:B------:R-:W-:Y:S02]  /*1a300*/  LOP3.LUT R3, R7, 0xff00ff, RZ, 0xc0, !PT ;  /* 0x00ff00ff07037812 */ /* 0x000fe400078ec0ff */
[----:B------:R-:W-:Y:S02]  /*1a310*/  LOP3.LUT R4, R4, R2, RZ, 0xc0, !PT ;  /* 0x0000000204047212 */ /* 0x000fe400078ec0ff */
[--C-:B------:R-:W-:Y:S01]  /*1a320*/  HSET2.LE.AND R2, R6, R0.reuse, PT ;  /* 0x0000000006027233 */ /* 0x100fe20003803000 */
[----:B------:R-:W-:Y:S01]  /*1a330*/  IMAD.MOV.U32 R6, RZ, RZ, R71 ;  /* 0x000000ffff067224 */ /* 0x000fe200078e0047 */
[----:B------:R-:W-:Y:S01]  /*1a340*/  HSET2.LE.AND R3, R3, R0, PT ;  /* 0x0000000003037233 */ /* 0x000fe20003803000 */
[----:B------:R-:W-:-:S03]  /*1a350*/  IMAD.MOV.U32 R7, RZ, RZ, R69 ;  /* 0x000000ffff077224 */ /* 0x000fc600078e0045 */
[----:B------:R-:W-:Y:S02]  /*1a360*/  LOP3.LUT R6, R6, R2, RZ, 0xc0, !PT ;  /* 0x0000000206067212 */ /* 0x000fe400078ec0ff */
[----:B------:R-:W-:Y:S02]  /*1a370*/  LOP3.LUT R7, R7, R3, RZ, 0xc0, !PT ;  /* 0x0000000307077212 */ /* 0x000fe400078ec0ff */
[C---:B------:R-:W-:Y:S01]  /*1a380*/  LOP3.LUT R2, R80.reuse, 0xffff, RZ, 0xc0, !PT ;  /* 0x0000ffff50027812 */ /* 0x040fe200078ec0ff */
[----:B------:R-:W-:Y:S01]  /*1a390*/  STG.E.U16 desc[UR20][R30.64+-0xf0], R98 ;  /* 0xffff10621e007986 */ /* 0x000fe2000c101514 */
[----:B------:R-:W-:Y:S02]  /*1a3a0*/  LOP3.LUT R3, R80, 0xff, RZ, 0xc0, !PT ;  /* 0x000000ff50037812 */ /* 0x000fe400078ec0ff */
[----:B------:R-:W-:Y:S01]  /*1a3b0*/  SHF.R.U32.HI R2, RZ, 0x8, R2 ;  /* 0x00000008ff027819 */ /* 0x000fe20000011602 */
[----:B------:R-:W-:Y:S01]  /*1a3c0*/  STG.E.U16 desc[UR20][R30.64+-0xee], R97 ;  /* 0xffff12611e007986 */ /* 0x000fe2000c101514 */
[C---:B--2---:R-:W-:Y:S03]  /*1a3d0*/  HMMA.16816.F32.BF16 R48, R4.reuse, R8, R48 ;  /* 0x000000080430723c */ /* 0x044fe60000041830 */
[----:B------:R2:W-:Y:S05]  /*1a3e0*/  STG.E.U16 desc[UR20][R164.64+-0xf0], R96 ;  /* 0xffff1060a4007986 */ /* 0x0005ea000c101514 */
[C---:B------:R-:W-:Y:S08]  /*1a3f0*/  HMMA.16816.F32.BF16 R84, R4.reuse, R10, R40 ;  /* 0x0000000a0454723c */ /* 0x040ff00000041828 */
[C---:B------:R-:W-:Y:S08]  /*1a400*/  HMMA.16816.F32.BF16 R100, R4.reuse, R14, R32 ;  /* 0x0000000e0464723c */ /* 0x040ff00000041820 */
[----:B--2---:R-:W-:Y:S01]  /*1a410*/  HMMA.16816.F32.BF16 R96, R4, R12, R36 ;  /* 0x0000000c0460723c */ /* 0x004fe20000041824 */
[----:B------:R-:W-:-:S02]  /*1a420*/  PRMT R4, R3, 0x5410, R2 ;  /* 0x0000541003047816 */ /* 0x000fc40000000002 */
[----:B------:R-:W-:Y:S02]  /*1a430*/  PRMT R2, R80, 0x7632, R2 ;  /* 0x0000763250027816 */ /* 0x000fe40000000002 */
[----:B------:R-:W-:Y:S02]  /*1a440*/  SHF.R.U32.HI R6, RZ, 0x18, R80 ;  /* 0x00000018ff067819 */ /* 0x000fe40000011650 */
[----:B------:R-:W-:Y:S02]  /*1a450*/  LOP3.LUT R3, R2, 0xff, RZ, 0xc0, !PT ;  /* 0x000000ff02037812 */ /* 0x000fe400078ec0ff */
[----:B------:R-:W-:Y:S02]  /*1a460*/  LOP3.LUT R5, R25, 0xff, RZ, 0xc0, !PT ;  /* 0x000000ff19057812 */ /* 0x000fe400078ec0ff */
[----:B------:R-:W-:Y:S02]  /*1a470*/  HSET2.LE.AND R2, R4, R0, PT ;  /* 0x0000000004027233 */ /* 0x000fe40003803000 */
[----:B------:R-:W-:-:S02]  /*1a480*/  PRMT R3, R3, 0x5410, R6 ;  /* 0x0000541003037816 */ /* 0x000fc40000000006 */
[----:B------:R-:W-:Y:S02]  /*1a490*/  PRMT R5, R5, 0x5410, R53 ;  /* 0x0000541005057816 */ /* 0x000fe40000000035 */
[----:B------:R-:W-:Y:S02]  /*1a4a0*/  LOP3.LUT R7, R55, 0xff00ff, RZ, 0xc0, !PT ;  /* 0x00ff00ff37077812 */ /* 0x000fe400078ec0ff */
[----:B------:R-:W-:Y:S02]  /*1a4b0*/  LOP3.LUT R4, R119, R2, RZ, 0xc0, !PT ;  /* 0x0000000277047212 */ /* 0x000fe400078ec0ff */
[--C-:B------:R-:W-:Y:S02]  /*1a4c0*/  HSET2.LE.AND R2, R3, R0.reuse, PT ;  /* 0x0000000003027233 */ /* 0x100fe40003803000 */
[--C-:B------:R-:W-:Y:S02]  /*1a4d0*/  HSET2.LE.AND R3, R5, R0.reuse, PT ;  /* 0x0000000005037233 */ /* 0x100fe40003803000 */
[----:B------:R-:W-:-:S02]  /*1a4e0*/  HSET2.LE.AND R7, R7, R0, PT ;  /* 0x0000000007077233 */ /* 0x000fc40003803000 */
[----:B------:R-:W-:Y:S02]  /*1a4f0*/  LOP3.LUT R5, R120, R2, RZ, 0xc0, !PT ;  /* 0x0000000278057212 */ /* 0x000fe400078ec0ff */
[----:B------:R-:W-:Y:S02]  /*1a500*/  LOP3.LUT R6, R83, R3, RZ, 0xc0, !PT ;  /* 0x0000000353067212 */ /* 0x000fe400078ec0ff */
[----:B------:R-:W-:Y:S01]  /*1a510*/  LOP3.LUT R7, R82, R7, RZ, 0xc0, !PT ;  /* 0x0000000752077212 */ /* 0x000fe200078ec0ff */
[----:B------:R-:W-:Y:S01]  /*1a520*/  IMAD.MOV.U32 R22, RZ, RZ, R166 ;  /* 0x000000ffff167224 */ /* 0x000fe200078e00a6 */
[C---:B------:R-:W-:Y:S02]  /*1a530*/  PRMT R3, R24.reuse, 0x7773, RZ ;  /* 0x0000777318037816 */ /* 0x040fe400000000ff */
[----:B------:R-:W-:Y:S01]  /*1a540*/  PRMT R2, R24, 0x7772, RZ ;  /* 0x0000777218027816 */ /* 0x000fe200000000ff */
[----:B------:R-:W-:Y:S02]  /*1a550*/  IMAD.MOV.U32 R39, RZ, RZ, R107 ;  /* 0x000000ffff277224 */ /* 0x000fe400078e006b */
[----:B------:R-:W-:Y:S01]  /*1a560*/  IMAD.MOV.U32 R38, RZ, RZ, R106 ;  /* 0x000000ffff267224 */ /* 0x000fe200078e006a */
[----:B------:R-:W-:Y:S01]  /*1a570*/  HMMA.16816.F32.BF16 R72, R4, R8, R72 ;  /* 0x000000080448723c */ /* 0x000fe20000041848 */
[----:B------:R-:W-:-:S02]  /*1a580*/  IMAD.MOV.U32 R37, RZ, RZ, R104 ;  /* 0x000000ffff257224 */ /* 0x000fc400078e0068 */
[----:B------:R-:W-:Y:S01]  /*1a590*/  IMAD.MOV.U32 R35, RZ, RZ, R105 ;  /* 0x000000ffff237224 */ /* 0x000fe200078e0069 */
[----:B------:R-:W-:Y:S02]  /*1a5a0*/  PRMT R141, R2, 0x5410, R3 ;  /* 0x00005410028d7816 */ /* 0x000fe40000000003 */
[----:B------:R-:W-:Y:S02]  /*1a5b0*/  PRMT R23, R166, 0x7771, RZ ;  /* 0x00007771a6177816 */ /* 0x000fe400000000ff */
[----:B------:R-:W-:Y:S01]  /*1a5c0*/  HMMA.16816.F32.BF16 R80, R4, R10, R64 ;  /* 0x0000000a0450723c */ /* 0x000fe20000041840 */
[----:B------:R-:W-:Y:S01]  /*1a5d0*/  IMAD.MOV.U32 R10, RZ, RZ, R70 ;  /* 0x000000ffff0a7224 */ /* 0x000fe200078e0046 */
[----:B------:R-:W-:-:S06]  /*1a5e0*/  LOP3.LUT R2, R22, 0xff, RZ, 0xc0, !PT ;  /* 0x000000ff16027812 */ /* 0x000fcc00078ec0ff */
[----:B------:R-:W-:Y:S01]  /*1a5f0*/  HMMA.16816.F32.BF16 R92, R4, R12, R16 ;  /* 0x0000000c045c723c */ /* 0x000fe20000041810 */
[----:B------:R-:W-:Y:S02]  /*1a600*/  PRMT R13, R78, 0x7773, RZ ;  /* 0x000077734e0d7816 */ /* 0x000fe400000000ff */
[----:B------:R-:W-:-:S05]  /*1a610*/  PRMT R19, R166, 0x7773, RZ ;  /* 0x00007773a6137816 */ /* 0x000fca00000000ff */
[----:B------:R-:W-:Y:S01]  /*1a620*/  HMMA.16816.F32.BF16 R104, R4, R14, R56 ;  /* 0x0000000e0468723c */ /* 0x000fe20000041838 */
[----:B------:R-:W-:Y:S02]  /*1a630*/  PRMT R7, R78, 0x7772, RZ ;  /* 0x000077724e077816 */ /* 0x000fe400000000ff */
[----:B------:R-:W-:Y:S02]  /*1a640*/  PRMT R18, R166, 0x7772, RZ ;  /* 0x00007772a6127816 */ /* 0x000fe400000000ff */
[----:B------:R-:W-:Y:S01]  /*1a650*/  PRMT R166, R7, 0x5410, R13 ;  /* 0x0000541007a67816 */ /* 0x000fe2000000000d */
[----:B------:R-:W-:Y:S01]  /*1a660*/  IMAD.MOV.U32 R16, RZ, RZ, R110 ;  /* 0x000000ffff107224 */ /* 0x000fe200078e006e */
[----:B------:R-:W-:Y:S02]  /*1a670*/  PRMT R13, R2, 0x5410, R23 ;  /* 0x00005410020d7816 */ /* 0x000fe40000000017 */
[----:B------:R-:W-:Y:S02]  /*1a680*/  PRMT R11, R70, 0x7771, RZ ;  /* 0x00007771460b7816 */ /* 0x000fe400000000ff */
[----:B------:R-:W-:Y:S01]  /*1a690*/  LOP3.LUT R2, R10, 0xff, RZ, 0xc0, !PT ;  /* 0x000000ff0a027812 */ /* 0x000fe200078ec0ff */
[----:B------:R-:W-:Y:S01]  /*1a6a0*/  IMAD.MOV.U32 R6, RZ, RZ, R26 ;  /* 0x000000ffff067224 */ /* 0x000fe200078e001a */
[----:B------:R-:W-:-:S02]  /*1a6b0*/  PRMT R9, R70, 0x7773, RZ ;  /* 0x0000777346097816 */ /* 0x000fc400000000ff */
[----:B------:R-:W-:Y:S02]  /*1a6c0*/  PRMT R8, R70, 0x7772, RZ ;  /* 0x0000777246087816 */ /* 0x000fe400000000ff */
[C---:B------:R-:W-:Y:S02]  /*1a6d0*/  PRMT R5, R26.reuse, 0x7773, RZ ;  /* 0x000077731a057816 */ /* 0x040fe400000000ff */
[----:B------:R-:W-:Y:S02]  /*1a6e0*/  PRMT R4, R26, 0x7772, RZ ;  /* 0x000077721a047816 */ /* 0x000fe400000000ff */
[----:B------:R-:W-:Y:S02]  /*1a6f0*/  PRMT R151, R2, 0x5410, R11 ;  /* 0x0000541002977816 */ /* 0x000fe4000000000b */
[----:B------:R-:W-:Y:S02]  /*1a700*/  PRMT R17, R110, 0x7771, RZ ;  /* 0x000077716e117816 */ /* 0x000fe400000000ff */
[----:B------:R-:W-:-:S02]  /*1a710*/  LOP3.LUT R2, R16, 0xff, RZ, 0xc0, !PT ;  /* 0x000000ff10027812 */ /* 0x000fc400078ec0ff */
[----:B------:R-:W-:Y:S02]  /*1a720*/  LOP3.LUT R3, R27, 0xffff, RZ, 0xc0, !PT ;  /* 0x0000ffff1b037812 */ /* 0x000fe400078ec0ff */
[----:B------:R-:W-:Y:S02]  /*1a730*/  PRMT R152, R8, 0x5410, R9 ;  /* 0x0000541008987816 */ /* 0x000fe40000000009 */
[----:B------:R-:W-:Y:S02]  /*1a740*/  PRMT R8, R4, 0x5410, R5 ;  /* 0x0000541004087816 */ /* 0x000fe40000000005 */
[----:B------:R-:W-:Y:S02]  /*1a750*/  PRMT R12, R26, 0x7771, RZ ;  /* 0x000077711a0c7816 */ /* 0x000fe400000000ff */
[----:B------:R-:W-:Y:S02]  /*1a760*/  PRMT R155, R2, 0x5410, R17 ;  /* 0x00005410029b7816 */ /* 0x000fe40000000011 */
[----:B------:R-:W-:-:S02]  /*1a770*/  LOP3.LUT R4, R6, 0xff, RZ, 0xc0, !PT ;  /* 0x000000ff06047812 */ /* 0x000fc400078ec0ff */
[C---:B------:R-:W-:Y:S02]  /*1a780*/  PRMT R2, R27.reuse, 0x7632, R2 ;  /* 0x000076321b027816 */ /* 0x040fe40000000002 */
[----:B------:R-:W-:Y:S02]  /*1a790*/  LOP3.LUT R5, R27, 0xff, RZ, 0xc0, !PT ;  /* 0x000000ff1b057812 */ /* 0x000fe400078ec0ff */
[----:B------:R-:W-:Y:S02]  /*1a7a0*/  SHF.R.U32.HI R3, RZ, 0x8, R3 ;  /* 0x00000008ff037819 */ /* 0x000fe40000011603 */
[----:B------:R-:W-:Y:S02]  /*1a7b0*/  PRMT R7, R4, 0x5410, R12 ;  /* 0x0000541004077816 */ /* 0x000fe4000000000c */
[----:B------:R-:W-:Y:S02]  /*1a7c0*/  SHF.R.U32.HI R6, RZ, 0x18, R27 ;  /* 0x00000018ff067819 */ /* 0x000fe4000001161b */
[----:B------:R-:W-:-:S02]  /*1a7d0*/  LOP3.LUT R2, R2, 0xff, RZ, 0xc0, !PT ;  /* 0x000000ff02027812 */ /* 0x000fc400078ec0ff */
[----:B------:R-:W-:Y:S02]  /*1a7e0*/  PRMT R4, R5, 0x5410, R3 ;  /* 0x0000541005047816 */ /* 0x000fe40000000003 */
[----:B------:R-:W-:-:S03]  /*1a7f0*/  PRMT R3, R2, 0x5410, R6 ;  /* 0x0000541002037816 */ /* 0x000fc60000000006 */
[--C-:B------:R-:W-:Y:S01]  /*1a800*/  HSET2.LE.AND R2, R4, R0.reuse, PT ;  /* 0x0000000004027233 */ /* 0x100fe20003803000 */
[----:B------:R-:W-:Y:S01]  /*1a810*/  IMAD.MOV.U32 R4, RZ, RZ, R124 ;  /* 0x000000ffff047224 */ /* 0x000fe200078e007c */
[--C-:B------:R-:W-:Y:S01]  /*1a820*/  HSET2.LE.AND R3, R3, R0.reuse, PT ;  /* 0x0000000003037233 */ /* 0x100fe20003803000 */
[----:B------:R-:W-:Y:S01]  /*1a830*/  IMAD.MOV.U32 R6, RZ, RZ, R123 ;  /* 0x000000ffff067224 */ /* 0x000fe200078e007b */
[----:B------:R-:W-:Y:S01]  /*1a840*/  PRMT R32, R18, 0x5410, R19 ;  /* 0x0000541012207816 */ /* 0x000fe20000000013 */
[----:B------:R-:W-:Y:S01]  /*1a850*/  IMAD.MOV.U32 R33, RZ, RZ, R24 ;  /* 0x000000ffff217224 */ /* 0x000fe200078e0018 */
[----:B------:R-:W-:Y:S01]  /*1a860*/  LOP3.LUT R4, R4, R2, RZ, 0xc0, !PT ;  /* 0x0000000204047212 */ /* 0x000fe200078ec0ff */
[----:B------:R-:W-:Y:S01]  /*1a870*/  IMAD.MOV.U32 R2, RZ, RZ, R121 ;  /* 0x000000ffff027224 */ /* 0x000fe200078e0079 */
[----:B------:R-:W-:Y:S01]  /*1a880*/  PRMT R36, R24, 0x7771, RZ ;  /* 0x0000777118247816 */ /* 0x000fe200000000ff */
[----:B------:R-:W2:Y:S01]  /*1a890*/  LDSM.16.MT88.4 R16, [R132+0x4800] ;  /* 0x004800008410783b */ /* 0x000ea20000004200 */
[----:B------:R-:W-:Y:S01]  /*1a8a0*/  SHF.R.U32.HI R9, RZ, 0x18, R91 ;  /* 0x00000018ff097819 */ /* 0x000fe2000001165b */
[----:B------:R-:W-:Y:S01]  /*1a8b0*/  IMAD.MOV.U32 R160, RZ, RZ, R117 ;  /* 0x000000ffffa07224 */ /* 0x000fe200078e0075 */
[----:B------:R-:W-:Y:S01]  /*1a8c0*/  LOP3.LUT R5, R2, R3, RZ, 0xc0, !PT ;  /* 0x0000000302057212 */ /* 0x000fe200078ec0ff */
[----:B------:R-:W3:Y:S01]  /*1a8d0*/  LDSM.16.MT88.4 R24, [R60+0x800] ;  /* 0x000800003c18783b */ /* 0x000ee20000004200 */
[----:B------:R-:W-:Y:S01]  /*1a8e0*/  HSET2.LE.AND R2, R7, R0, PT ;  /* 0x0000000007027233 */ /* 0x000fe20003803000 */
[----:B------:R-:W-:Y:S01]  /*1a8f0*/  IMAD.MOV.U32 R161, RZ, RZ, R115 ;  /* 0x000000ffffa17224 */ /* 0x000fe200078e0073 */
[----:B------:R-:W-:Y:S01]  /*1a900*/  LOP3.LUT R3, R8, 0xff00ff, RZ, 0xc0, !PT ;  /* 0x00ff00ff08037812 */ /* 0x000fe200078ec0ff */
[----:B------:R-:W-:Y:S01]  /*1a910*/  IMAD.MOV.U32 R163, RZ, RZ, R116 ;  /* 0x000000ffffa37224 */ /* 0x000fe200078e0074 */
[----:B------:R-:W-:-:S02]  /*1a920*/  PRMT R15, R110, 0x7773, RZ ;  /* 0x000077736e0f7816 */ /* 0x000fc400000000ff */
[----:B------:R-:W-:Y:S01]  /*1a930*/  PRMT R119, R54, 0x7771, RZ ;  /* 0x0000777136777816 */ /* 0x000fe200000000ff */
[----:B------:R-:W-:Y:S01]  /*1a940*/  IMAD.MOV.U32 R153, RZ, RZ, R78 ;  /* 0x000000ffff997224 */ /* 0x000fe200078e004e */
[----:B------:R-:W-:Y:S01]  /*1a950*/  LOP3.LUT R6, R6, R2, RZ, 0xc0, !PT ;  /* 0x0000000206067212 */ /* 0x000fe200078ec0ff */
[----:B------:R-:W-:Y:S01]  /*1a960*/  IMAD.MOV.U32 R2, RZ, RZ, R122 ;  /* 0x000000ffff027224 */ /* 0x000fe200078e007a */
[----:B------:R-:W-:Y:S02]  /*1a970*/  HSET2.LE.AND R3, R3, R0, PT ;  /* 0x0000000003037233 */ /* 0x000fe40003803000 */
[----:B------:R-:W-:Y:S01]  /*1a980*/  PRMT R154, R78, 0x7771, RZ ;  /* 0x000077714e9a7816 */ /* 0x000fe200000000ff */
[----:B------:R-:W-:Y:S01]  /*1a990*/  IMAD.MOV.U32 R63, RZ, RZ, R76 ;  /* 0x000000ffff3f7224 */ /* 0x000fe200078e004c */
[----:B------:R-:W-:Y:S02]  /*1a9a0*/  PRMT R14, R110, 0x7772, RZ ;  /* 0x000077726e0e7816 */ /* 0x000fe400000000ff */
[----:B------:R-:W-:Y:S01]  /*1a9b0*/  PRMT R111, R76, 0x7773, RZ ;  /* 0x000077734c6f7816 */ /* 0x000fe200000000ff */
[----:B------:R-:W-:Y:S01]  /*1a9c0*/  IMAD.MOV.U32 R162, RZ, RZ, R118 ;  /* 0x000000ffffa27224 */ /* 0x000fe200078e0076 */
[----:B------:R-:W-:-:S02]  /*1a9d0*/  LOP3.LUT R7, R2, R3, RZ, 0xc0, !PT ;  /* 0x0000000302077212 */ /* 0x000fc400078ec0ff */
[----:B------:R-:W-:Y:S02]  /*1a9e0*/  PRMT R112, R76, 0x7771, RZ ;  /* 0x000077714c707816 */ /* 0x000fe400000000ff */
[C---:B------:R-:W-:Y:S02]  /*1a9f0*/  PRMT R120, R68.reuse, 0x7771, RZ ;  /* 0x0000777144787816 */ /* 0x040fe400000000ff */
[C---:B------:R-:W-:Y:S02]  /*1aa00*/  PRMT R114, R68.reuse, 0x7773, RZ ;  /* 0x0000777344727816 */ /* 0x040fe400000000ff */
[----:B------:R-:W-:Y:S01]  /*1aa10*/  PRMT R113, R68, 0x7772, RZ ;  /* 0x0000777244717816 */ /* 0x000fe200000000ff */
[----:B------:R-:W-:Y:S01]  /*1aa20*/  IMAD.MOV.U32 R22, RZ, RZ, R28 ;  /* 0x000000ffff167224 */ /* 0x000fe200078e001c */
[C---:B------:R-:W-:Y:S01]  /*1aa30*/  LOP3.LUT R2, R91.reuse, 0xffff, RZ, 0xc0, !PT ;  /* 0x0000ffff5b027812 */ /* 0x040fe200078ec0ff */
[----:B------:R-:W-:Y:S01]  /*1aa40*/  STG.E.U16 desc[UR20][R164.64+-0xee], R249 ;  /* 0xffff12f9a4007986 */ /* 0x000fe2000c101514 */
[----:B------:R-:W-:Y:S01]  /*1aa50*/  LOP3.LUT R3, R91, 0xff, RZ, 0xc0, !PT ;  /* 0x000000ff5b037812 */ /* 0x000fe200078ec0ff */
[----:B------:R-:W4:Y:S01]  /*1aa60*/  LDC R124, c[0x0][0x448] ;  /* 0x00011200ff7c7b82 */ /* 0x000f220000000800 */
[----:B------:R-:W-:-:S04]  /*1aa70*/  SHF.R.U32.HI R2, RZ, 0x8, R2 ;  /* 0x00000008ff027819 */ /* 0x000fc80000011602 */
[--C-:B------:R-:W-:Y:S02]  /*1aa80*/  PRMT R8, R3, 0x5410, R2.reuse ;  /* 0x0000541003087816 */ /* 0x100fe40000000002 */
[----:B------:R-:W-:-:S04]  /*1aa90*/  PRMT R2, R91, 0x7632, R2 ;  /* 0x000076325b027816 */ /* 0x000fc80000000002 */
[----:B------:R-:W-:Y:S02]  /*1aaa0*/  LOP3.LUT R3, R2, 0xff, RZ, 0xc0, !PT ;  /* 0x000000ff02037812 */ /* 0x000fe400078ec0ff */
[----:B------:R-:W-:Y:S02]  /*1aab0*/  HSET2.LE.AND R2, R8, R0, PT ;  /* 0x0000000008027233 */ /* 0x000fe40003803000 */
[----:B------:R-:W-:-:S03]  /*1aac0*/  PRMT R3, R3, 0x5410, R9 ;  /* 0x0000541003037816 */ /* 0x000fc60000000009 */
[----:B------:R-:W-:Y:S02]  /*1aad0*/  LOP3.LUT R12, R35, R2, RZ, 0xc0, !PT ;  /* 0x00000002230c7212 */ /* 0x000fe400078ec0ff */
[----:B------:R-:W-:Y:S02]  /*1aae0*/  LOP3.LUT R2, R32, 0xff00ff, RZ, 0xc0, !PT ;  /* 0x00ff00ff20027812 */ /* 0x000fe400078ec0ff */
[----:B------:R-:W-:-:S03]  /*1aaf0*/  HSET2.LE.AND R8, R3, R0, PT ;  /* 0x0000000003087233 */ /* 0x000fc60003803000 */
[--C-:B------:R-:W-:Y:S02]  /*1ab00*/  HSET2.LE.AND R2, R2, R0.reuse, PT ;  /* 0x0000000002027233 */ /* 0x100fe40003803000 */
[----:B------:R-:W-:Y:S02]  /*1ab10*/  HSET2.LE.AND R3, R13, R0, PT ;  /* 0x000000000d037233 */ /* 0x000fe40003803000 */
[----:B------:R-:W-:Y:S02]  /*1ab20*/  PRMT R167, R14, 0x5410, R15 ;  /* 0x000054100ea77816 */ /* 0x000fe4000000000f */
[----:B------:R-:W-:Y:S01]  /*1ab30*/  LOP3.LUT R15, R39, R2, RZ, 0xc0, !PT ;  /* 0x00000002270f7212 */ /* 0x000fe200078ec0ff */
[----:B------:R-:W-:Y:S01]  /*1ab40*/  IMAD.MOV.U32 R2, RZ, RZ, R62 ;  /* 0x000000ffff027224 */ /* 0x000fe200078e003e */
[----:B------:R-:W-:Y:S01]  /*1ab50*/  LOP3.LUT R14, R38, R3, RZ, 0xc0, !PT ;  /* 0x00000003260e7212 */ /* 0x000fe200078ec0ff */
[----:B------:R-:W-:Y:S01]  /*1ab60*/  IMAD.MOV.U32 R117, RZ, RZ, R54 ;  /* 0x000000ffff757224 */ /* 0x000fe200078e0036 */
[C---:B------:R-:W-:Y:S01]  /*1ab70*/  PRMT R116, R54.reuse, 0x7773, RZ ;  /* 0x0000777336747816 */ /* 0x040fe200000000ff */
[----:B--2---:R-:W-:Y:S01]  /*1ab80*/  HMMA.16816.F32.BF16 R40, R4, R16, R48 ;  /* 0x000000100428723c */ /* 0x004fe20000041830 */
[----:B------:R-:W-:-:S02]  /*1ab90*/  PRMT R115, R54, 0x7772, RZ ;  /* 0x0000777236737816 */ /* 0x000fc400000000ff */
[----:B------:R-:W-:Y:S02]  /*1aba0*/  LOP3.LUT R3, R33, 0xff, RZ, 0xc0, !PT ;  /* 0x000000ff21037812 */ /* 0x000fe400078ec0ff */
[----:B------:R-:W-:Y:S01]  /*1abb0*/  LOP3.LUT R2, R2, 0xff, RZ, 0xc0, !PT ;  /* 0x000000ff02027812 */ /* 0x000fe200078ec0ff */
[----:B------:R-:W2:Y:S02]  /*1abc0*/  LDSM.16.MT88.4 R32, [R132+0x4c00] ;  /* 0x004c00008420783b */ /* 0x000ea40000004200 */
[----:B------:R-:W-:Y:S01]  /*1abd0*/  HMMA.16816.F32.BF16 R52, R4, R18, R84 ;  /* 0x000000120434723c */ /* 0x000fe20000041854 */
[----:B------:R-:W-:Y:S02]  /*1abe0*/  PRMT R91, R3, 0x5410, R36 ;  /* 0x00005410035b7816 */ /* 0x000fe40000000024 */
[----:B------:R-:W-:-:S05]  /*1abf0*/  LOP3.LUT R3, R61, 0xffff, RZ, 0xc0, !PT ;  /* 0x0000ffff3d037812 */ /* 0x000fca00078ec0ff */
[C---:B---3--:R-:W-:Y:S08]  /*1ac00*/  HMMA.16816.F32.BF16 R56, R4.reuse, R24, R96 ;  /* 0x000000180438723c */ /* 0x048ff00000041860 */
[----:B------:R-:W-:Y:S01]  /*1ac10*/  HMMA.16816.F32.BF16 R48, R4, R26, R100 ;  /* 0x0000001a0430723c */ /* 0x000fe20000041864 */
[C---:B------:R-:W-:Y:S02]  /*1ac20*/  PRMT R6, R62.reuse, 0x7771, RZ ;  /* 0x000077713e067816 */ /* 0x040fe400000000ff */
[----:B------:R-:W-:-:S02]  /*1ac30*/  PRMT R5, R62, 0x7773, RZ ;  /* 0x000077733e057816 */ /* 0x000fc400000000ff */
[----:B------:R-:W-:Y:S02]  /*1ac40*/  PRMT R4, R62, 0x7772, RZ ;  /* 0x000077723e047816 */ /* 0x000fe400000000ff */
[----:B------:R-:W-:Y:S02]  /*1ac50*/  PRMT R6, R2, 0x5410, R6 ;  /* 0x0000541002067816 */ /* 0x000fe40000000006 */
[C---:B------:R-:W-:Y:S02]  /*1ac60*/  PRMT R2, R61.reuse, 0x7632, R2 ;  /* 0x000076323d027816 */ /* 0x040fe40000000002 */
[----:B------:R-:W-:Y:S02]  /*1ac70*/  PRMT R7, R4, 0x5410, R5 ;  /* 0x0000541004077816 */ /* 0x000fe40000000005 */
[----:B------:R-:W-:Y:S02]  /*1ac80*/  LOP3.LUT R4, R61, 0xff, RZ, 0xc0, !PT ;  /* 0x000000ff3d047812 */ /* 0x000fe400078ec0ff */
[----:B------:R-:W-:-:S02]  /*1ac90*/  SHF.R.U32.HI R3, RZ, 0x8, R3 ;  /* 0x00000008ff037819 */ /* 0x000fc40000011603 */
[----:B------:R-:W-:Y:S02]  /*1aca0*/  SHF.R.U32.HI R5, RZ, 0x18, R61 ;  /* 0x00000018ff057819 */ /* 0x000fe4000001163d */
[----:B------:R-:W-:Y:S02]  /*1acb0*/  LOP3.LUT R2, R2, 0xff, RZ, 0xc0, !PT ;  /* 0x000000ff02027812 */ /* 0x000fe400078ec0ff */
[----:B------:R-:W-:Y:S02]  /*1acc0*/  PRMT R4, R4, 0x5410, R3 ;  /* 0x0000541004047816 */ /* 0x000fe40000000003 */
[----:B------:R-:W-:Y:S02]  /*1acd0*/  PRMT R3, R2, 0x5410, R5 ;  /* 0x0000541002037816 */ /* 0x000fe40000000005 */
[----:B------:R-:W-:Y:S01]  /*1ace0*/  LOP3.LUT R13, R37, R8, RZ, 0xc0, !PT ;  /* 0x00000008250d7212 */ /* 0x000fe200078ec0ff */
[----:B------:R-:W-:Y:S01]  /*1acf0*/  IMAD.MOV.U32 R8, RZ, RZ, R173 ;  /* 0x000000ffff087224 */ /* 0x000fe200078e00ad */
[----:B------:R-:W3:Y:S01]  /*1ad00*/  LDSM.16.MT88.4 R36, [R60+0xc00] ;  /* 0x000c00003c24783b */ /* 0x000ee20000004200 */
[----:B------:R-:W-:Y:S01]  /*1ad10*/  HSET2.LE.AND R2, R4, R0, PT ;  /* 0x0000000004027233 */ /* 0x000fe20003803000 */
[----:B------:R-:W-:Y:S01]  /*1ad20*/  IMAD.MOV.U32 R9, RZ, RZ, R139 ;  /* 0x000000ffff097224 */ /* 0x000fe200078e008b */
[----:B------:R-:W-:-:S02]  /*1ad30*/  LOP3.LUT R5, R7, 0xff00ff, RZ, 0xc0, !PT ;  /* 0x00ff00ff07057812 */ /* 0x000fc400078ec0ff */
[--C-:B------:R-:W-:Y:S02]  /*1ad40*/  HSET2.LE.AND R3, R3, R0.reuse, PT ;  /* 0x0000000003037233 */ /* 0x100fe40003803000 */
[----:B------:R-:W-:Y:S01]  /*1ad50*/  LOP3.LUT R4, R8, R2, RZ, 0xc0, !PT ;  /* 0x0000000208047212 */ /* 0x000fe200078ec0ff */
[----:B------:R-:W-:Y:S01]  /*1ad60*/  IMAD.MOV.U32 R7, RZ, RZ, R125 ;  /* 0x000000ffff077224 */ /* 0x000fe200078e007d */
[--C-:B------:R-:W-:Y:S02]  /*1ad70*/  HSET2.LE.AND R2, R5, R0.reuse, PT ;  /* 0x0000000005027233 */ /* 0x100fe40003803000 */
[----:B------:R-:W-:Y:S02]  /*1ad80*/  HSET2.LE.AND R6, R6, R0, PT ;  /* 0x0000000006067233 */ /* 0x000fe40003803000 */
[----:B------:R-:W-:Y:S01]  /*1ad90*/  LOP3.LUT R5, R9, R3, RZ, 0xc0, !PT ;  /* 0x0000000309057212 */ /* 0x000fe200078ec0ff */
[----:B------:R-:W-:Y:S02]  /*1ada0*/  IMAD.MOV.U32 R3, RZ, RZ, R172 ;  /* 0x000000ffff037224 */ /* 0x000fe400078e00ac */
[----:B------:R-:W-:-:S03]  /*1adb0*/  LOP3.LUT R6, R7, R6, RZ, 0xc0, !PT ;  /* 0x0000000607067212 */ /* 0x000fc600078ec0ff */
[----:B------:R-:W-:Y:S02]  /*1adc0*/  LOP3.LUT R7, R3, R2, RZ, 0xc0, !PT ;  /* 0x0000000203077212 */ /* 0x000fe400078ec0ff */
[----:B------:R-:W-:Y:S02]  /*1add0*/  LOP3.LUT R2, R153, 0xff, RZ, 0xc0, !PT ;  /* 0x000000ff99027812 */ /* 0x000fe400078ec0ff */
[C---:B------:R-:W-:Y:S02]  /*1ade0*/  LOP3.LUT R3, R109.reuse, 0xffff, RZ, 0xc0, !PT ;  /* 0x0000ffff6d037812 */ /* 0x040fe400078ec0ff */
[----:B------:R-:W-:Y:S02]  /*1adf0*/  PRMT R154, R2, 0x5410, R154 ;  /* 0x00005410029a7816 */ /* 0x000fe4000000009a */
[----:B------:R-:W-:Y:S02]  /*1ae00*/  PRMT R2, R109, 0x7632, R2 ;  /* 0x000076326d027816 */ /* 0x000fe40000000002 */
[----:B------:R-:W-:-:S02]  /*1ae10*/  PRMT R110, R76, 0x7772, RZ ;  /* 0x000077724c6e7816 */ /* 0x000fc400000000ff */
[----:B------:R-:W-:Y:S02]  /*1ae20*/  LOP3.LUT R9, R109, 0xff, RZ, 0xc0, !PT ;  /* 0x000000ff6d097812 */ /* 0x000fe400078ec0ff */
[----:B------:R-:W-:Y:S02]  /*1ae30*/  SHF.R.U32.HI R11, RZ, 0x18, R109 ;  /* 0x00000018ff0b7819 */ /* 0x000fe4000001166d */
[----:B------:R-:W-:Y:S02]  /*1ae40*/  SHF.R.U32.HI R3, RZ, 0x8, R3 ;  /* 0x00000008ff037819 */ /* 0x000fe40000011603 */
[----:B------:R-:W-:Y:S02]  /*1ae50*/  LOP3.LUT R2, R2, 0xff, RZ, 0xc0, !PT ;  /* 0x000000ff02027812 */ /* 0x000fe400078ec0ff */
[----:B------:R-:W-:Y:S02]  /*1ae60*/  LOP3.LUT R8, R63, 0xff, RZ, 0xc0, !PT ;  /* 0x000000ff3f087812 */ /* 0x000fe400078ec0ff */
[----:B------:R-:W-:Y:S01]  /*1ae70*/  PRMT R10, R110, 0x5410, R111 ;  /* 0x000054106e0a7816 */ /* 0x000fe2000000006f */
[----:B------:R-:W-:Y:S01]  /*1ae80*/  IMAD.MOV.U32 R118, RZ, RZ, R68 ;  /* 0x000000ffff767224 */ /* 0x000fe200078e0044 */
[----:B------:R-:W-:Y:S01]  /*1ae90*/  HMMA.16816.F32.BF16 R64, R12, R16, R72 ;  /* 0x000000100c40723c */ /* 0x000fe20000041848 */
[----:B------:R-:W-:-:S02]  /*1aea0*/  PRMT R3, R9, 0x5410, R3 ;  /* 0x0000541009037816 */ /* 0x000fc40000000003 */
[----:B------:R-:W-:Y:S02]  /*1aeb0*/  PRMT R2, R2, 0x5410, R11 ;  /* 0x0000541002027816 */ /* 0x000fe4000000000b */
[----:B------:R-:W-:-:S03]  /*1aec0*/  LOP3.LUT R10, R10, 0xff00ff, RZ, 0xc0, !PT ;  /* 0x00ff00ff0a0a7812 */ /* 0x000fc600078ec0ff */
[----:B------:R-:W-:Y:S01]  /*1aed0*/  HMMA.16816.F32.BF16 R72, R12, R18, R80 ;  /* 0x000000120c48723c */ /* 0x000fe20000041850 */
[----:B------:R-:W-:-:S07]  /*1aee0*/  HSET2.LE.AND R9, R3, R0, PT ;  /* 0x0000000003097233 */ /* 0x000fce0003803000 */
[C---:B------:R-:W-:Y:S08]  /*1aef0*/  HMMA.16816.F32.BF16 R68, R12.reuse, R24, R92 ;  /* 0x000000180c44723c */ /* 0x040ff0000004185c */
[----:B------:R-:W-:Y:S01]  /*1af00*/  HMMA.16816.F32.BF16 R76, R12, R26, R104 ;  /* 0x0000001a0c4c723c */ /* 0x000fe20000041868 */
[----:B------:R-:W-:Y:S02]  /*1af10*/  PRMT R12, R8, 0x5410, R112 ;  /* 0x00005410080c7816 */ /* 0x000fe40000000070 */
[----:B------:R-:W-:-:S02]  /*1af20*/  HSET2.LE.AND R8, R2, R0, PT ;  /* 0x0000000002087233 */ /* 0x000fc40003803000 */
[--C-:B------:R-:W-:Y:S02]  /*1af30*/  HSET2.LE.AND R2, R10, R0.reuse, PT ;  /* 0x000000000a027233 */ /* 0x100fe40003803000 */
[----:B------:R-:W-:Y:S01]  /*1af40*/  HSET2.LE.AND R3, R12, R0, PT ;  /* 0x000000000c037233 */ /* 0x000fe20003803000 */
[C---:B--2---:R-:W-:Y:S02]  /*1af50*/  HMMA.16816.F32.BF16 R84, R4.reuse, R32, R40 ;  /* 0x000000200454723c */ /* 0x044fe40000041828 */
[----:B------:R-:W-:Y:S02]  /*1af60*/  LOP3.LUT R15, R163, R2, RZ, 0xc0, !PT ;  /* 0x00000002a30f7212 */ /* 0x000fe400078ec0ff */
[----:B------:R-:W-:Y:S01]  /*1af70*/  LOP3.LUT R14, R162, R3, RZ, 0xc0, !PT ;  /* 0x00000003a20e7212 */ /* 0x000fe200078ec0ff */
[----:B------:R-:W-:Y:S01]  /*1af80*/  IMAD.MOV.U32 R96, RZ, RZ, R46 ;  /* 0x000000ffff607224 */ /* 0x000fe200078e002e */
[C---:B------:R-:W-:Y:S01]  /*1af90*/  LOP3.LUT R3, R90.reuse, 0xffff, RZ, 0xc0, !PT ;  /* 0x0000ffff5a037812 */ /* 0x040fe200078ec0ff */
[----:B------:R-:W2:Y:S01]  /*1afa0*/  LDL.LU R163, [R1+0x1d4] ;  /* 0x0001d40001a37983 */ /* 0x000ea20000300800 */
[----:B------:R-:W-:Y:S01]  /*1afb0*/  HMMA.16816.F32.BF16 R52, R4, R34, R52 ;  /* 0x000000220434723c */ /* 0x000fe20000041834 */
[----:B------:R-:W-:-:S07]  /*1afc0*/  PRMT R2, R90, 0x7632, R2 ;  /* 0x000076325a027816 */ /* 0x000fce0000000002 */
[C---:B---3--:R-:W-:Y:S08]  /*1afd0*/  HMMA.16816.F32.BF16 R92, R4.reuse, R36, R56 ;  /* 0x00000024045c723c */ /* 0x048ff00000041838 */
[----:B------:R-:W-:Y:S01]  /*1afe0*/  HMMA.16816.F32.BF16 R40, R4, R38, R48 ;  /* 0x000000260428723c */ /* 0x000fe20000041830 */
[----:B------:R-:W-:Y:S02]  /*1aff0*/  PRMT R6, R88, 0x7632, R6 ;  /* 0x0000763258067816 */ /* 0x000fe40000000006 */
[----:B------:R-:W-:-:S02]  /*1b000*/  SHF.R.U32.HI R7, RZ, 0x8, R3 ;  /* 0x00000008ff077819 */ /* 0x000fc40000011603 */
[----:B------:R-:W-:Y:S02]  /*1b010*/  LOP3.LUT R5, R2, 0xff, RZ, 0xc0, !PT ;  /* 0x000000ff02057812 */ /* 0x000fe400078ec0ff */
[----:B------:R-:W-:Y:S02]  /*1b020*/  SHF.R.U32.HI R2, RZ, 0x18, R88 ;  /* 0x00000018ff027819 */ /* 0x000fe40000011658 */
[----:B------:R-:W-:Y:S02]  /*1b030*/  LOP3.LUT R3, R6, 0xff, RZ, 0xc0, !PT ;  /* 0x000000ff06037812 */ /* 0x000fe400078ec0ff */
[----:B------:R-:W-:Y:S02]  /*1b040*/  LOP3.LUT R4, R88, 0xffff, RZ, 0xc0, !PT ;  /* 0x0000ffff58047812 */ /* 0x000fe400078ec0ff */
[----:B------:R-:W-:Y:S02]  /*1b050*/  LOP3.LUT R12, R160, R9, RZ, 0xc0, !PT ;  /* 0x00000009a00c7212 */ /* 0x000fe400078ec0ff */
[----:B------:R-:W-:-:S02]  /*1b060*/  LOP3.LUT R13, R161, R8, RZ, 0xc0, !PT ;  /* 0x00000008a10d7212 */ /* 0x000fc400078ec0ff */
[----:B------:R-:W-:Y:S02]  /*1b070*/  LOP3.LUT R10, R90, 0xff, RZ, 0xc0, !PT ;  /* 0x000000ff5a0a7812 */ /* 0x000fe400078ec0ff */
[----:B------:R-:W-:Y:S02]  /*1b080*/  SHF.R.U32.HI R9, RZ, 0x18, R90 ;  /* 0x00000018ff097819 */ /* 0x000fe4000001165a */
[----:B------:R-:W-:Y:S02]  /*1b090*/  PRMT R98, R3, 0x5410, R2 ;  /* 0x0000541003627816 */ /* 0x000fe40000000002 */
[----:B------:R-:W-:Y:S02]  /*1b0a0*/  LOP3.LUT R8, R88, 0xff, RZ, 0xc0, !PT ;  /* 0x000000ff58087812 */ /* 0x000fe400078ec0ff */
[----:B------:R-:W-:Y:S02]  /*1b0b0*/  SHF.R.U32.HI R4, RZ, 0x8, R4 ;  /* 0x00000008ff047819 */ /* 0x000fe40000011604 */
[----:B------:R-:W-:-:S02]  /*1b0c0*/  LOP3.LUT R3, R45, 0xffff, RZ, 0xc0, !PT ;  /* 0x0000ffff2d037812 */ /* 0x000fc400078ec0ff */
[----:B------:R-:W-:Y:S02]  /*1b0d0*/  PRMT R2, R45, 0x7632, R2 ;  /* 0x000076322d027816 */ /* 0x000fe40000000002 */
[----:B------:R-:W-:Y:S02]  /*1b0e0*/  PRMT R6, R44, 0x7632, R6 ;  /* 0x000076322c067816 */ /* 0x000fe40000000006 */
[----:B------:R-:W-:Y:S02]  /*1b0f0*/  PRMT R24, R10, 0x5410, R7 ;  /* 0x000054100a187816 */ /* 0x000fe40000000007 */
[----:B------:R-:W-:Y:S02]  /*1b100*/  PRMT R25, R5, 0x5410, R9 ;  /* 0x0000541005197816 */ /* 0x000fe40000000009 */
[----:B------:R-:W-:Y:S02]  /*1b110*/  PRMT R90, R8, 0x5410, R4 ;  /* 0x00005410085a7816 */ /* 0x000fe40000000004 */
[----:B------:R-:W-:-:S02]  /*1b120*/  SHF.R.U32.HI R7, RZ, 0x8, R3 ;  /* 0x00000008ff077819 */ /* 0x000fc40000011603 */
[----:B------:R-:W-:Y:S02]  /*1b130*/  LOP3.LUT R5, R2, 0xff, RZ, 0xc0, !PT ;  /* 0x000000ff02057812 */ /* 0x000fe400078ec0ff */
[----:B------:R-:W-:Y:S02]  /*1b140*/  LOP3.LUT R4, R44, 0xffff, RZ, 0xc0, !PT ;  /* 0x0000ffff2c047812 */ /* 0x000fe400078ec0ff */
[----:B------:R-:W-:Y:S02]  /*1b150*/  SHF.R.U32.HI R2, RZ, 0x18, R44 ;  /* 0x00000018ff027819 */ /* 0x000fe4000001162c */
[----:B------:R-:W-:Y:S02]  /*1b160*/  LOP3.LUT R3, R6, 0xff, RZ, 0xc0, !PT ;  /* 0x000000ff06037812 */ /* 0x000fe400078ec0ff */
[----:B------:R-:W-:Y:S02]  /*1b170*/  LOP3.LUT R10, R45, 0xff, RZ, 0xc0, !PT ;  /* 0x000000ff2d0a7812 */ /* 0x000fe400078ec0ff */
[----:B------:R-:W-:-:S02]  /*1b180*/  SHF.R.U32.HI R9, RZ, 0x18, R45 ;  /* 0x00000018ff097819 */ /* 0x000fc4000001162d */
[----:B------:R-:W-:Y:S02]  /*1b190*/  LOP3.LUT R8, R44, 0xff, RZ, 0xc0, !PT ;  /* 0x000000ff2c087812 */ /* 0x000fe400078ec0ff */
[----:B------:R-:W-:Y:S02]  /*1b1a0*/  SHF.R.U32.HI R4, RZ, 0x8, R4 ;  /* 0x00000008ff047819 */ /* 0x000fe40000011604 */
[----:B------:R-:W-:Y:S02]  /*1b1b0*/  PRMT R63, R3, 0x5410, R2 ;  /* 0x00005410033f7816 */ /* 0x000fe40000000002 */
[----:B------:R-:W-:Y:S02]  /*1b1c0*/  LOP3.LUT R2, R108, 0xffff, RZ, 0xc0, !PT ;  /* 0x0000ffff6c027812 */ /* 0x000fe400078ec0ff */
[----:B------:R-:W-:Y:S02]  /*1b1d0*/  PRMT R23, R28, 0x7771, RZ ;  /* 0x000077711c177816 */ /* 0x000fe400000000ff */
[----:B------:R-:W-:-:S02]  /*1b1e0*/  PRMT R10, R10, 0x5410, R7 ;  /* 0x000054100a0a7816 */ /* 0x000fc40000000007 */
[----:B------:R-:W-:Y:S02]  /*1b1f0*/  PRMT R9, R5, 0x5410, R9 ;  /* 0x0000541005097816 */ /* 0x000fe40000000009 */
[----:B------:R-:W-:Y:S02]  /*1b200*/  PRMT R88, R8, 0x5410, R4 ;  /* 0x0000541008587816 */ /* 0x000fe40000000004 */
[----:B------:R-:W-:Y:S02]  /*1b210*/  LOP3.LUT R6, R22, 0xff, RZ, 0xc0, !PT ;  /* 0x000000ff16067812 */ /* 0x000fe400078ec0ff */
[----:B------:R-:W-:Y:S02]  /*1b220*/  PRMT R97, R46, 0x7771, RZ ;  /* 0x000077712e617816 */ /* 0x000fe400000000ff */
[----:B------:R-:W-:Y:S02]  /*1b230*/  LOP3.LUT R4, R118, 0xff, RZ, 0xc0, !PT ;  /* 0x000000ff76047812 */ /* 0x000fe400078ec0ff */
[----:B------:R-:W-:-:S02]  /*1b240*/  LOP3.LUT R3, R117, 0xff, RZ, 0xc0, !PT ;  /* 0x000000ff75037812 */ /* 0x000fc400078ec0ff */
[----:B------:R-:W-:Y:S02]  /*1b250*/  LOP3.LUT R7, R96, 0xff, RZ, 0xc0, !PT ;  /* 0x000000ff60077812 */ /* 0x000fe400078ec0ff */
[----:B------:R-:W-:Y:S02]  /*1b260*/  LOP3.LUT R5, R108, 0xff, RZ, 0xc0, !PT ;  /* 0x000000ff6c057812 */ /* 0x000fe400078ec0ff */
[----:B------:R-:W-:Y:S02]  /*1b270*/  SHF.R.U32.HI R2, RZ, 0x8, R2 ;  /* 0x00000008ff027819 */ /* 0x000fe40000011602 */
[C---:B------:R-:W-:Y:S02]  /*1b280*/  PRMT R17, R28.reuse, 0x7773, RZ ;  /* 0x000077731c117816 */ /* 0x040fe400000000ff */
[----:B------:R-:W-:Y:S02]  /*1b290*/  PRMT R16, R28, 0x7772, RZ ;  /* 0x000077721c107816 */ /* 0x000fe400000000ff */
[----:B------:R-:W-:-:S02]  /*1b2a0*/  PRMT R96, R6, 0x5410, R23 ;  /* 0x0000541006607816 */ /* 0x000fc40000000017 */
[----:B------:R-:W-:Y:S01]  /*1b2b0*/  PRMT R61, R4, 0x5410, R120 ;  /* 0x00005410043d7816 */ /* 0x000fe20000000078 */
[----:B------:R-:W-:Y:S01]  /*1b2c0*/  IMAD.MOV.U32 R4, RZ, RZ, R142 ;  /* 0x000000ffff047224 */ /* 0x000fe200078e008e */
[----:B------:R-:W-:Y:S02]  /*1b2d0*/  PRMT R119, R3, 0x5410, R119 ;  /* 0x0000541003777816 */ /* 0x000fe40000000077 */
[----:B------:R-:W-:Y:S01]  /*1b2e0*/  PRMT R28, R7, 0x5410, R97 ;  /* 0x00005410071c7816 */ /* 0x000fe20000000061 */
[----:B------:R-:W-:Y:S01]  /*1b2f0*/  IMAD.MOV.U32 R7, RZ, RZ, R140 ;  /* 0x000000ffff077224 */ /* 0x000fe200078e008c */
[----:B------:R-:W-:Y:S01]  /*1b300*/  PRMT R23, R5, 0x5410, R2 ;  /* 0x0000541005177816 */ /* 0x000fe20000000002 */
[----:B------:R-:W-:Y:S01]  /*1b310*/  IMAD.MOV.U32 R5, RZ, RZ, R174 ;  /* 0x000000ffff057224 */ /* 0x000fe200078e00ae */
[--C-:B------:R-:W-:Y:S02]  /*1b320*/  HSET2.LE.AND R2, R10, R0.reuse, PT ;  /* 0x000000000a027233 */ /* 0x100fe40003803000 */
[----:B------:R-:W-:-:S02]  /*1b330*/  HSET2.LE.AND R3, R9, R0, PT ;  /* 0x0000000009037233 */ /* 0x000fc40003803000 */
[----:B------:R-:W-:Y:S02]  /*1b340*/  HSET2.LE.AND R6, R91, R0, PT ;  /* 0x000000005b067233 */ /* 0x000fe40003803000 */
[----:B------:R-:W-:Y:S02]  /*1b350*/  LOP3.LUT R4, R4, R2, RZ, 0xc0, !PT ;  /* 0x0000000204047212 */ /* 0x000fe400078ec0ff */
[----:B------:R-:W-:Y:S02]  /*1b360*/  LOP3.LUT R5, R5, R3, RZ, 0xc0, !PT ;  /* 0x0000000305057212 */ /* 0x000fe400078ec0ff */
[----:B------:R-:W-:Y:S02]  /*1b370*/  LOP3.LUT R6, R7, R6, RZ, 0xc0, !PT ;  /* 0x0000000607067212 */ /* 0x000fe400078ec0ff */
[----:B------:R-:W-:Y:S02]  /*1b380*/  LOP3.LUT R2, R141, 0xff00ff, RZ, 0xc0, !PT ;  /* 0x00ff00ff8d027812 */ /* 0x000fe400078ec0ff */
[----:B------:R-:W-:-:S02]  /*1b390*/  PRMT R7, R108, 0x7632, R7 ;  /* 0x000076326c077816 */ /* 0x000fc40000000007 */
[C---:B------:R-:W-:Y:S02]  /*1b3a0*/  LOP3.LUT R3, R89.reuse, 0xffff, RZ, 0xc0, !PT ;  /* 0x0000ffff59037812 */ /* 0x040fe400078ec0ff */
[----:B------:R-:W-:Y:S02]  /*1b3b0*/  PRMT R9, R89, 0x7632, R9 ;  /* 0x0000763259097816 */ /* 0x000fe40000000009 */
[----:B------:R-:W-:Y:S01]  /*1b3c0*/  LOP3.LUT R10, R7, 0xff, RZ, 0xc0, !PT ;  /* 0x000000ff070a7812 */ /* 0x000fe200078ec0ff */
[----:B------:R-:W-:Y:S01]  /*1b3d0*/  IMAD.MOV.U32 R7, RZ, RZ, R175 ;  /* 0x000000ffff077224 */ /* 0x000fe200078e00af */
[----:B------:R-:W-:Y:S02]  /*1b3e0*/  SHF.R.U32.HI R8, RZ, 0x8, R3 ;  /* 0x00000008ff087819 */ /* 0x000fe40000011603 */
[----:B------:R-:W-:Y:S02]  /*1b3f0*/  SHF.R.U32.HI R11, RZ, 0x18, R89 ;  /* 0x00000018ff0b7819 */ /* 0x000fe40000011659 */
[----:B------:R-:W-:-:S02]  /*1b400*/  HSET2.LE.AND R2, R2, R0, PT ;  /* 0x0000000002027233 */ /* 0x000fc40003803000 */
[----:B------:R-:W-:Y:S01]  /*1b410*/  LOP3.LUT R3, R9, 0xff, RZ, 0xc0, !PT ;  /* 0x000000ff09037812 */ /* 0x000fe200078ec0ff */
[----:B------:R-:W-:Y:S02]  /*1b420*/  HMMA.16816.F32.BF16 R80, R12, R32, R64 ;  /* 0x000000200c50723c */ /* 0x000fe40000041840 */
[----:B------:R-:W-:Y:S02]  /*1b430*/  LOP3.LUT R7, R7, R2, RZ, 0xc0, !PT ;  /* 0x0000000207077212 */ /* 0x000fe400078ec0ff */
[----:B------:R-:W-:-:S04]  /*1b440*/  PRMT R2, R47, 0x7632, R2 ;  /* 0x000076322f027816 */ /* 0x000fc80000000002 */
[C---:B------:R-:W-:Y:S01]  /*1b450*/  HMMA.16816.F32.BF16 R72, R12.reuse, R34, R72 ;  /* 0x000000220c48723c */ /* 0x040fe20000041848 */
[----:B------:R-:W-:Y:S01]  /*1b460*/  LOP3.LUT R2, R2, 0xff, RZ, 0xc0, !PT ;  /* 0x000000ff02027812 */ /* 0x000fe200078ec0ff */
[----:B------:R3:W-:Y:S06]  /*1b470*/  STG.E.U16 desc[UR20][R180.64+-0xf0], R248 ;  /* 0xffff10f8b4007986 */ /* 0x0007ec000c101514 */
[C---:B------:R-:W-:Y:S08]  /*1b480*/  HMMA.16816.F32.BF16 R68, R12.reuse, R36, R68 ;  /* 0x000000240c44723c */ /* 0x040ff00000041844 */
[----:B------:R-:W-:Y:S01]  /*1b490*/  HMMA.16816.F32.BF16 R64, R12, R38, R76 ;  /* 0x000000260c40723c */ /* 0x000fe2000004184c */
[----:B------:R-:W-:Y:S01]  /*1b4a0*/  LOP3.LUT R12, R89, 0xff, RZ, 0xc0, !PT ;  /* 0x000000ff590c7812 */ /* 0x000fe200078ec0ff */
[----:B------:R-:W-:Y:S01]  /*1b4b0*/  LDSM.16.MT88.4 R32, [R60+0x1000] ;  /* 0x001000003c20783b */ /* 0x000fe20000004200 */
[----:B------:R-:W-:-:S02]  /*1b4c0*/  PRMT R78, R3, 0x5410, R11 ;  /* 0x00005410034e7816 */ /* 0x000fc4000000000b */
[----:B------:R-:W-:Y:S02]  /*1b4d0*/  SHF.R.U32.HI R13, RZ, 0x18, R108 ;  /* 0x00000018ff0d7819 */ /* 0x000fe4000001166c */
[----:B------:R-:W-:Y:S01]  /*1b4e0*/  LOP3.LUT R9, R29, 0xff, RZ, 0xc0, !PT ;  /* 0x000000ff1d097812 */ /* 0x000fe200078ec0ff */
[----:B------:R1:W-:Y:S01]  /*1b4f0*/  STG.E.U16 desc[UR20][R180.64+-0xee], R234 ;  /* 0xffff12eab4007986 */ /* 0x0003e2000c101514 */
[C---:B------:R-:W-:Y:S02]  /*1b500*/  LOP3.LUT R3, R47.reuse, 0xffff, RZ, 0xc0, !PT ;  /* 0x0000ffff2f037812 */ /* 0x040fe400078ec0ff */
[----:B------:R-:W-:Y:S02]  /*1b510*/  PRMT R77, R12, 0x5410, R8 ;  /* 0x000054100c4d7816 */ /* 0x000fe40000000008 */
[----:B------:R-:W-:Y:S02]  /*1b520*/  PRMT R99, R16, 0x5410, R17 ;  /* 0x0000541010637816 */ /* 0x000fe40000000011 */
[----:B------:R-:W-:Y:S01]  /*1b530*/  PRMT R62, R46, 0x7773, RZ ;  /* 0x000077732e3e7816 */ /* 0x000fe200000000ff */
[----:B------:R-:W-:Y:S01]  /*1b540*/  IMAD.MOV.U32 R15, RZ, RZ, R176 ;  /* 0x000000ffff0f7224 */ /* 0x000fe200078e00b0 */
[----:B------:R-:W-:Y:S01]  /*1b550*/  PRMT R22, R10, 0x5410, R13 ;  /* 0x000054100a167816 */ /* 0x000fe2000000000d */
[----:B------:R4:W-:Y:S01]  /*1b560*/  STG.E.U16 desc[UR20][R20.64+-0xf0], R227 ;  /* 0xffff10e314007986 */ /* 0x0009e2000c101514 */
[----:B------:R-:W-:-:S02]  /*1b570*/  LOP3.LUT R12, R47, 0xff, RZ, 0xc0, !PT ;  /* 0x000000ff2f0c7812 */ /* 0x000fc400078ec0ff */
[----:B------:R-:W-:Y:S01]  /*1b580*/  SHF.R.U32.HI R11, RZ, 0x8, R3 ;  /* 0x00000008ff0b7819 */ /* 0x000fe20000011603 */
[----:B------:R4:W-:Y:S01]  /*1b590*/  STG.E.U16 desc[UR20][R20.64+-0xee], R228 ;  /* 0xffff12e414007986 */ /* 0x0009e2000c101514 */
[C---:B------:R-:W-:Y:S02]  /*1b5a0*/  LOP3.LUT R8, R29.reuse, 0xffff, RZ, 0xc0, !PT ;  /* 0x0000ffff1d087812 */ /* 0x040fe400078ec0ff */
[----:B------:R-:W-:Y:S01]  /*1b5b0*/  SHF.R.U32.HI R10, RZ, 0x18, R47 ;  /* 0x00000018ff0a7819 */ /* 0x000fe2000001162f */
[----:B------:R-:W4:Y:S01]  /*1b5c0*/  LDSM.16.MT88.4 R16, [R132+0x5000] ;  /* 0x005000008410783b */ /* 0x000f220000004200 */
[----:B------:R-:W-:Y:S02]  /*1b5d0*/  PRMT R13, R12, 0x5410, R11 ;  /* 0x000054100c0d7816 */ /* 0x000fe4000000000b */
[----:B------:R-:W-:Y:S01]  /*1b5e0*/  SHF.R.U32.HI R3, RZ, 0x8, R8 ;  /* 0x00000008ff037819 */ /* 0x000fe20000011608 */
[----:B------:R-:W-:Y:S01]  /*1b5f0*/  IMAD.MOV.U32 R14, RZ, RZ, R150 ;  /* 0x000000ffff0e7224 */ /* 0x000fe200078e0096 */
[----:B------:R-:W-:Y:S01]  /*1b600*/  PRMT R12, R2, 0x5410, R10 ;  /* 0x00005410020c7816 */ /* 0x000fe2000000000a */
[----:B------:R-:W-:Y:S01]  /*1b610*/  LDSM.16.MT88.4 R36, [R60+0x1400] ;  /* 0x001400003c24783b */ /* 0x000fe20000004200 */
[----:B------:R-:W-:-:S02]  /*1b620*/  PRMT R2, R29, 0x7632, R2 ;  /* 0x000076321d027816 */ /* 0x000fc40000000002 */
[----:B------:R-:W-:Y:S02]  /*1b630*/  LOP3.LUT R11, R152, 0xff00ff, RZ, 0xc0, !PT ;  /* 0x00ff00ff980b7812 */ /* 0x000fe400078ec0ff */
[----:B------:R-:W-:Y:S02]  /*1b640*/  PRMT R76, R9, 0x5410, R3 ;  /* 0x00005410094c7816 */ /* 0x000fe40000000003 */
[----:B------:R-:W-:Y:S02]  /*1b650*/  SHF.R.U32.HI R9, RZ, 0x18, R29 ;  /* 0x00000018ff097819 */ /* 0x000fe4000001161d */
[----:B------:R-:W-:Y:S02]  /*1b660*/  LOP3.LUT R8, R2, 0xff, RZ, 0xc0, !PT ;  /* 0x000000ff02087812 */ /* 0x000fe400078ec0ff */
[--C-:B------:R-:W-:Y:S02]  /*1b670*/  HSET2.LE.AND R3, R25, R0.reuse, PT ;  /* 0x0000000019037233 */ /* 0x100fe40003803000 */
[----:B------:R-:W-:-:S02]  /*1b680*/  HSET2.LE.AND R10, R151, R0, PT ;  /* 0x00000000970a7233 */ /* 0x000fc40003803000 */
[--C-:B------:R-:W-:Y:S02]  /*1b690*/  HSET2.LE.AND R11, R11, R0.reuse, PT ;  /* 0x000000000b0b7233 */ /* 0x100fe40003803000 */
[----:B------:R-:W-:Y:S02]  /*1b6a0*/  PRMT R29, R8, 0x5410, R9 ;  /* 0x00005410081d7816 */ /* 0x000fe40000000009 */
[----:B------:R-:W-:Y:S02]  /*1b6b0*/  LOP3.LUT R9, R213, R3, RZ, 0xc0, !PT ;  /* 0x00000003d5097212 */ /* 0x000fe400078ec0ff */
[----:B------:R-:W2:Y:S01]  /*1b6c0*/  LDL.LU R213, [R1+0x3d4] ;  /* 0x0003d40001d57983 */ /* 0x000ea20000300800 */
[----:B------:R-:W-:Y:S02]  /*1b6d0*/  LOP3.LUT R10, R231, R10, RZ, 0xc0, !PT ;  /* 0x0000000ae70a7212 */ /* 0x000fe400078ec0ff */
[----:B------:R-:W-:Y:S01]  /*1b6e0*/  LOP3.LUT R11, R239, R11, RZ, 0xc0, !PT ;  /* 0x0000000bef0b7212 */ /* 0x000fe200078ec0ff */
[----:B------:R-:W2:Y:S04]  /*1b6f0*/  LDL.LU R231, [R1+0x3d0] ;  /* 0x0003d00001e77983 */ /* 0x000ea80000300800 */
[----:B------:R-:W2:Y:S04]  /*1b700*/  LDL.LU R239, [R1+0x3cc] ;  /* 0x0003cc0001ef7983 */ /* 0x000ea80000300800 */
[----:B---3--:R-:W3:Y:S04]  /*1b710*/  LDL.LU R248, [R1+0x3c8] ;  /* 0x0003c80001f87983 */ /* 0x008ee80000300800 */
[----:B-1----:R-:W3:Y:S04]  /*1b720*/  LDL.LU.64 R180, [R1+0x3c0] ;  /* 0x0003c00001b47983 */ /* 0x002ee80000300a00 */
[----:B------:R-:W3:Y:S01]  /*1b730*/  LDL.LU R234, [R1+0x3bc] ;  /* 0x0003bc0001ea7983 */ /* 0x000ee20000300800 */
[----:B------:R-:W-:-:S03]  /*1b740*/  HSET2.LE.AND R2, R24, R0, PT ;  /* 0x0000000018027233 */ /* 0x000fc60003803000 */
[----:B----4-:R-:W4:Y:S04]  /*1b750*/  LDL.LU R227, [R1+0x3b8] ;  /* 0x0003b80001e37983 */ /* 0x010f280000300800 */
[----:B------:R-:W4:Y:S01]  /*1b760*/  LDL.LU R228, [R1+0x3b4] ;  /* 0x0003b40001e47983 */ /* 0x000f220000300800 */
[----:B------:R-:W-:Y:S01]  /*1b770*/  PRMT R46, R46, 0x7772, RZ ;  /* 0x000077722e2e7816 */ /* 0x000fe200000000ff */
[----:B------:R-:W-:Y:S01]  /*1b780*/  HMMA.16816.F32.BF16 R56, R4, R16, R84 ;  /* 0x000000100438723c */ /* 0x000fe20000041854 */
[----:B------:R-:W-:Y:S01]  /*1b790*/  PRMT R113, R113, 0x5410, R114 ;  /* 0x0000541071717816 */ /* 0x000fe20000000072 */
[----:B------:R-:W1:Y:S01]  /*1b7a0*/  LDSM.16.MT88.4 R24, [R132+0x5400] ;  /* 0x005400008418783b */ /* 0x000e620000004200 */
[----:B--2---:R-:W-:Y:S01]  /*1b7b0*/  LOP3.LUT R8, R163, R2, RZ, 0xc0, !PT ;  /* 0x00000002a3087212 */ /* 0x004fe200078ec0ff */
[----:B------:R-:W-:-:S02]  /*1b7c0*/  IMAD.WIDE R2, R124, 0x70, R164 ;  /* 0x000000707c027825 */ /* 0x000fc400078e02a4 */
[----:B------:R-:W-:Y:S04]  /*1b7d0*/  STG.E.U16 desc[UR20][R30.64+-0xde], R239 ;  /* 0xffff22ef1e007986 */ /* 0x000fe8000c101514 */
[----:B---3--:R-:W-:Y:S04]  /*1b7e0*/  STG.E.U16 desc[UR20][R30.64+-0xe0], R248 ;  /* 0xffff20f81e007986 */ /* 0x008fe8000c101514 */
[----:B------:R-:W-:Y:S04]  /*1b7f0*/  STG.E.U16 desc[UR20][R164.64+-0xde], R231 ;  /* 0xffff22e7a4007986 */ /* 0x000fe8000c101514 */
[----:B------:R-:W-:Y:S04]  /*1b800*/  STG.E.U16 desc[UR20][R164.64+-0xe0], R234 ;  /* 0xffff20eaa4007986 */ /* 0x000fe8000c101514 */
[----:B------:R2:W-:Y:S04]  /*1b810*/  STG.E.U16 desc[UR20][R2.64+-0xe0], R224 ;  /* 0xffff20e002007986 */ /* 0x0005e8000c101514 */
[----:B------:R3:W-:Y:S04]  /*1b820*/  STG.E.U16 desc[UR20][R2.64+-0xde], R225 ;  /* 0xffff22e102007986 */ /* 0x0007e8000c101514 */
[----:B------:R1:W-:Y:S04]  /*1b830*/  STG.E.U16 desc[UR20][R20.64+-0xe0], R226 ;  /* 0xffff20e214007986 */ /* 0x0003e8000c101514 */
[----:B------:R4:W-:Y:S04]  /*1b840*/  STG.E.U16 desc[UR20][R20.64+-0xde], R230 ;  /* 0xffff22e614007986 */ /* 0x0009e8000c101514 */
[----:B--2---:R-:W2:Y:S04]  /*1b850*/  LDL.LU R224, [R1+0x3b0] ;  /* 0x0003b00001e07983 */ /* 0x004ea80000300800 */
[----:B---3--:R-:W3:Y:S04]  /*1b860*/  LDL.LU R225, [R1+0x3ac] ;  /* 0x0003ac0001e17983 */ /* 0x008ee80000300800 */
[----:B-1----:R-:W3:Y:S04]  /*1b870*/  LDL.LU R226, [R1+0x3a8] ;  /* 0x0003a80001e27983 */ /* 0x002ee80000300800 */
[----:B----4-:R-:W4:Y:S01]  /*1b880*/  LDL.LU R230, [R1+0x3a4] ;  /* 0x0003a40001e67983 */ /* 0x010f220000300800 */
[----:B------:R-:W-:-:S02]  /*1b890*/  PRMT R62, R46, 0x5410, R62 ;  /* 0x000054102e3e7816 */ /* 0x000fc4000000003e */
[----:B------:R-:W-:Y:S01]  /*1b8a0*/  HMMA.16816.F32.BF16 R44, R8, R16, R80 ;  /* 0x00000010082c723c */ /* 0x000fe20000041850 */
[C---:B------:R-:W-:Y:S01]  /*1b8b0*/  IMAD.WIDE R16, R124.reuse, -0x70, R2 ;  /* 0xffffff907c107825 */ /* 0x040fe200078e0202 */
[----:B------:R-:W-:Y:S06]  /*1b8c0*/  STG.E.U16 desc[UR20][R30.64+-0xd0], R228 ;  /* 0xffff30e41e007986 */ /* 0x000fec000c101514 */
[C---:B------:R-:W-:Y:S01]  /*1b8d0*/  HMMA.16816.F32.BF16 R52, R4.reuse, R18, R52 ;  /* 0x000000120434723c */ /* 0x040fe20000041834 */
[----:B------:R-:W-:Y:S07]  /*1b8e0*/  STG.E.U16 desc[UR20][R30.64+-0xce], R227 ;  /* 0xffff32e31e007986 */ /* 0x000fee000c101514 */
[C---:B------:R-:W-:Y:S08]  /*1b8f0*/  HMMA.16816.F32.BF16 R48, R4.reuse, R32, R92 ;  /* 0x000000200430723c */ /* 0x040ff0000004185c */
[----:B------:R-:W-:Y:S01]  /*1b900*/  HMMA.16816.F32.BF16 R40, R4, R34, R40 ;  /* 0x000000220428723c */ /* 0x000fe20000041828 */
[----:B------:R-:W-:Y:S01]  /*1b910*/  IMAD.WIDE R6, R124, 0x70, R16 ;  /* 0x000000707c067825 */ /* 0x000fe200078e0210 */
[----:B--2---:R-:W-:Y:S04]  /*1b920*/  STG.E.U16 desc[UR20][R16.64+-0xd0], R224 ;  /* 0xffff30e010007986 */ /* 0x004fe8000c101514 */
[----:B----4-:R-:W-:Y:S04]  /*1b930*/  STG.E.U16 desc[UR20][R16.64+-0xce], R230 ;  /* 0xffff32e610007986 */ /* 0x010fe8000c101514 */
[----:B------:R1:W-:Y:S04]  /*1b940*/  STG.E.U16 desc[UR20][R6.64+-0xd0], R214 ;  /* 0xffff30d606007986 */ /* 0x0003e8000c101514 */
[----:B-1----:R-:W2:Y:S01]  /*1b950*/  LDL.LU R214, [R1+0x3a0] ;  /* 0x0003a00001d67983 */ /* 0x002ea20000300800 */
[----:B------:R-:W-:Y:S01]  /*1b960*/  LOP3.LUT R5, R62, 0xff00ff, RZ, 0xc0, !PT ;  /* 0x00ff00ff3e057812 */ /* 0x000fe200078ec0ff */
[----:B------:R-:W-:Y:S01]  /*1b970*/  HMMA.16816.F32.BF16 R72, R8, R18, R72 ;  /* 0x000000120848723c */ /* 0x000fe20000041848 */
[--C-:B------:R-:W-:Y:S01]  /*1b980*/  HSET2.LE.AND R3, R12, R0.reuse, PT ;  /* 0x000000000c037233 */ /* 0x100fe20003803000 */
[----:B------:R-:W-:Y:S01]  /*1b990*/  IMAD.MOV.U32 R19, RZ, RZ, R143 ;  /* 0x000000ffff137224 */ /* 0x000fe200078e008f */
[----:B------:R-:W-:-:S02]  /*1b9a0*/  HSET2.LE.AND R4, R13, R0, PT ;  /* 0x000000000d047233 */ /* 0x000fc40003803000 */
[--C-:B------:R-:W-:Y:S02]  /*1b9b0*/  HSET2.LE.AND R5, R5, R0.reuse, PT ;  /* 0x0000000005057233 */ /* 0x100fe40003803000 */
[----:B------:R-:W-:Y:S01]  /*1b9c0*/  LOP3.LUT R13, R15, R3, RZ, 0xc0, !PT ;  /* 0x000000030f0d7212 */ /* 0x000fe200078ec0ff */
[----:B------:R-:W-:Y:S01]  /*1b9d0*/  IMAD.MOV.U32 R18, RZ, RZ, R148 ;  /* 0x000000ffff127224 */ /* 0x000fe200078e0094 */
[----:B------:R-:W-:Y:S02]  /*1b9e0*/  LOP3.LUT R12, R14, R4, RZ, 0xc0, !PT ;  /* 0x000000040e0c7212 */ /* 0x000fe400078ec0ff */
[----:B------:R-:W-:Y:S01]  /*1b9f0*/  LOP3.LUT R15, R19, R5, RZ, 0xc0, !PT ;  /* 0x00000005130f7212 */ /* 0x000fe200078ec0ff */
[----:B------:R-:W-:Y:S01]  /*1ba00*/  IMAD.WIDE R4, R124, -0x70, R6 ;  /* 0xffffff907c047825 */ /* 0x000fe200078e0206 */
[--C-:B------:R-:W-:Y:S01]  /*1ba10*/  HSET2.LE.AND R2, R28, R0.reuse, PT ;  /* 0x000000001c027233 */ /* 0x100fe20003803000 */
[----:B------:R1:W-:Y:S04]  /*1ba20*/  STG.E.U16 desc[UR20][R6.64+-0xce], R198 ;  /* 0xffff32c606007986 */ /* 0x0003e8000c101514 */
[----:B------:R-:W-:Y:S01]  /*1ba30*/  LOP3.LUT R14, R18, R2, RZ, 0xc0, !PT ;  /* 0x00000002120e7212 */ /* 0x000fe200078ec0ff */
[C---:B------:R-:W-:Y:S01]  /*1ba40*/  IMAD.WIDE R2, R124.reuse, 0x70, R4 ;  /* 0x000000707c027825 */ /* 0x040fe200078e0204 */
[----:B------:R4:W-:Y:S04]  /*1ba50*/  STG.E.U16 desc[UR20][R20.64+-0xd0], R211 ;  /* 0xffff30d314007986 */ /* 0x0009e8000c101514 */
[----:B------:R4:W-:Y:S04]  /*1ba60*/  STG.E.U16 desc[UR20][R20.64+-0xce], R212 ;  /* 0xffff32d414007986 */ /* 0x0009e8000c101514 */
[----:B---3--:R-:W-:Y:S04]  /*1ba70*/  STG.E.U16 desc[UR20][R30.64+-0xc0], R226 ;  /* 0xffff40e21e007986 */ /* 0x008fe8000c101514 */
[----:B------:R-:W-:Y:S04]  /*1ba80*/  STG.E.U16 desc[UR20][R30.64+-0xbe], R225 ;  /* 0xffff42e11e007986 */ /* 0x000fe8000c101514 */
[----:B------:R-:W-:Y:S04]  /*1ba90*/  STG.E.U16 desc[UR20][R4.64+-0xbe], R213 ;  /* 0xffff42d504007986 */ /* 0x000fe8000c101514 */
[----:B-1----:R-:W3:Y:S04]  /*1baa0*/  LDL.LU R198, [R1+0x39c] ;  /* 0x00039c0001c67983 */ /* 0x002ee80000300800 */
[----:B----4-:R-:W4:Y:S04]  /*1bab0*/  LDL.LU R211, [R1+0x398] ;  /* 0x0003980001d37983 */ /* 0x010f280000300800 */
[----:B------:R-:W4:Y:S04]  /*1bac0*/  LDL.LU R212, [R1+0x394] ;  /* 0x0003940001d47983 */ /* 0x000f280000300800 */
[----:B--2---:R-:W-:Y:S04]  /*1bad0*/  STG.E.U16 desc[UR20][R4.64+-0xc0], R214 ;  /* 0xffff40d604007986 */ /* 0x004fe8000c101514 */
[----:B------:R1:W-:Y:S04]  /*1bae0*/  STG.E.U16 desc[UR20][R2.64+-0xc0], R185 ;  /* 0xffff40b902007986 */ /* 0x0003e8000c101514 */
[----:B------:R2:W-:Y:S04]  /*1baf0*/  STG.E.U16 desc[UR20][R2.64+-0xbe], R194 ;  /* 0xffff42c202007986 */ /* 0x0005e8000c101514 */
[----:B------:R2:W-:Y:S04]  /*1bb00*/  STG.E.U16 desc[UR20][R20.64+-0xc0], R209 ;  /* 0xffff40d114007986 */ /* 0x0005e8000c101514 */
[----:B------:R3:W-:Y:S04]  /*1bb10*/  STG.E.U16 desc[UR20][R20.64+-0xbe], R210 ;  /* 0xffff42d214007986 */ /* 0x0007e8000c101514 */
[----:B-1----:R-:W4:Y:S04]  /*1bb20*/  LDL.LU R185, [R1+0x390] ;  /* 0x0003900001b97983 */ /* 0x002f280000300800 */
[----:B--2---:R-:W2:Y:S04]  /*1bb30*/  LDL.LU R194, [R1+0x38c] ;  /* 0x00038c0001c27983 */ /* 0x004ea80000300800 */
[----:B------:R-:W2:Y:S04]  /*1bb40*/  LDL.LU R209, [R1+0x388] ;  /* 0x0003880001d17983 */ /* 0x000ea80000300800 */
[----:B---3--:R-:W3:Y:S01]  /*1bb50*/  LDL.LU R210, [R1+0x384] ;  /* 0x0003840001d27983 */ /* 0x008ee20000300800 */
[--C-:B------:R-:W-:Y:S01]  /*1bb60*/  HSET2.LE.AND R5, R23, R0.reuse, PT ;  /* 0x0000000017057233 */ /* 0x100fe20003803000 */
[----:B------:R-:W-:Y:S01]  /*1bb70*/  IMAD.WIDE R2, R124, -0x70, R2 ;  /* 0xffffff907c027825 */ /* 0x000fe200078e0202 */
[----:B------:R-:W-:Y:S01]  /*1bb80*/  LOP3.LUT R6, R113, 0xff00ff, RZ, 0xc0, !PT ;  /* 0x00ff00ff71067812 */ /* 0x000fe200078ec0ff */
[----:B------:R-:W-:Y:S01]  /*1bb90*/  HMMA.16816.F32.BF16 R160, R8, R32, R68 ;  /* 0x0000002008a0723c */ /* 0x000fe20000041844 */
[----:B------:R-:W-:-:S02]  /*1bba0*/  HSET2.LE.AND R4, R22, R0, PT ;  /* 0x0000000016047233 */ /* 0x000fc40003803000 */
[----:B------:R-:W-:Y:S02]  /*1bbb0*/  LOP3.LUT R16, R198, R5, RZ, 0xc0, !PT ;  /* 0x00000005c6107212 */ /* 0x000fe400078ec0ff */
[----:B------:R-:W-:-:S03]  /*1bbc0*/  HSET2.LE.AND R5, R6, R0, PT ;  /* 0x0000000006057233 */ /* 0x000fc60003803000 */
[----:B------:R-:W-:Y:S01]  /*1bbd0*/  HMMA.16816.F32.BF16 R68, R8, R34, R64 ;  /* 0x000000220844723c */ /* 0x000fe20000041840 */
[----:B------:R-:W-:Y:S01]  /*1bbe0*/  HSET2.LE.AND R8, R61, R0, PT ;  /* 0x000000003d087233 */ /* 0x000fe20003803000 */
[----:B------:R-:W-:Y:S01]  /*1bbf0*/  IMAD.WIDE R6, R124, 0x70, R2 ;  /* 0x000000707c067825 */ /* 0x000fe200078e0202 */
[----:B------:R-:W3:Y:S01]  /*1bc00*/  LDL.LU R198, [R1+0x380] ;  /* 0x0003800001c67983 */ /* 0x000ee20000300800 */
[----:B------:R-:W-:Y:S02]  /*1bc10*/  LOP3.LUT R17, R199, R4, RZ, 0xc0, !PT ;  /* 0x00000004c7117212 */ /* 0x000fe400078ec0ff */
[----:B------:R-:W-:Y:S01]  /*1bc20*/  LOP3.LUT R18, R203, R8, RZ, 0xc0, !PT ;  /* 0x00000008cb127212 */ /* 0x000fe200078ec0ff */
[----:B----4-:R-:W-:Y:S01]  /*1bc30*/  STG.E.U16 desc[UR20][R30.64+-0xb0], R212 ;  /* 0xffff50d41e007986 */ /* 0x010fe2000c101514 */
[----:B------:R-:W-:-:S03]  /*1bc40*/  LOP3.LUT R19, R204, R5, RZ, 0xc0, !PT ;  /* 0x00000005cc137212 */ /* 0x000fc600078ec0ff */
[----:B------:R-:W-:Y:S04]  /*1bc50*/  STG.E.U16 desc[UR20][R30.64+-0xae], R211 ;  /* 0xffff52d31e007986 */ /* 0x000fe8000c101514 */
[----:B------:R-:W4:Y:S04]  /*1bc60*/  LDL.LU R199, [R1+0x37c] ;  /* 0x00037c0001c77983 */ /* 0x000f280000300800 */
[----:B------:R-:W4:Y:S04]  /*1bc70*/  LDL.LU R203, [R1+0x378] ;  /* 0x0003780001cb7983 */ /* 0x000f280000300800 */
[----:B------:R-:W4:Y:S01]  /*1bc80*/  LDL.LU R204, [R1+0x374] ;  /* 0x0003740001cc7983 */ /* 0x000f220000300800 */
[----:B------:R-:W-:-:S02]  /*1bc90*/  IMAD.MOV.U32 R9, RZ, RZ, R149 ;  /* 0x000000ffff097224 */ /* 0x000fc400078e0095 */
[----:B------:R-:W-:Y:S01]  /*1bca0*/  IMAD.MOV.U32 R11, RZ, RZ, R146 ;  /* 0x000000ffff0b7224 */ /* 0x000fe200078e0092 */
[----:B------:R-:W1:Y:S04]  /*1bcb0*/  LDSM.16.MT88.4 R32, [R132+0x5800] ;  /* 0x005800008420783b */ /* 0x000e680000004200 */
[----:B--2---:R-:W-:Y:S04]  /*1bcc0*/  STG.E.U16 desc[UR20][R2.64+-0xb0], R209 ;  /* 0xffff50d102007986 */ /* 0x004fe8000c101514 */
[----:B---3--:R-:W-:Y:S04]  /*1bcd0*/  STG.E.U16 desc[UR20][R2.64+-0xae], R210 ;  /* 0xffff52d202007986 */ /* 0x008fe8000c101514 */
        /* <DEDUP_REMOVED lines=8> */
[----:B------:R-:W-:-:S03]  /*1bd60*/  IMAD.WIDE R4, R124, -0x70, R6 ;  /* 0xffffff907c047825 */ /* 0x000fc600078e0206 */
[----:B------:R-:W-:Y:S01]  /*1bd70*/  STG.E.U16 desc[UR20][R30.64+-0x9e], R204 ;  /* 0xffff62cc1e007986 */ /* 0x000fe2000c101514 */
[----:B------:R-:W-:-:S03]  /*1bd80*/  IMAD.WIDE R2, R124, 0x70, R4 ;  /* 0x000000707c027825 */ /* 0x000fc600078e0204 */
[----:B--2---:R-:W-:Y:S04]  /*1bd90*/  STG.E.U16 desc[UR20][R30.64+-0xa0], R208 ;  /* 0xffff60d01e007986 */ /* 0x004fe8000c101514 */
[----:B------:R-:W-:Y:S04]  /*1bda0*/  STG.E.U16 desc[UR20][R4.64+-0xa0], R203 ;  /* 0xffff60cb04007986 */ /* 0x000fe8000c101514 */
[----:B---3--:R-:W-:Y:S04]  /*1bdb0*/  STG.E.U16 desc[UR20][R4.64+-0x9e], R202 ;  /* 0xffff62ca04007986 */ /* 0x008fe8000c101514 */
[----:B------:R1:W-:Y:S04]  /*1bdc0*/  STG.E.U16 desc[UR20][R2.64+-0xa0], R197 ;  /* 0xffff60c502007986 */ /* 0x0003e8000c101514 */
[----:B------:R2:W-:Y:S04]  /*1bdd0*/  STG.E.U16 desc[UR20][R2.64+-0x9e], R196 ;  /* 0xffff62c402007986 */ /* 0x0005e8000c101514 */
[----:B------:R-:W-:Y:S04]  /*1bde0*/  STG.E.U16 desc[UR20][R20.64+-0xa0], R252 ;  /* 0xffff60fc14007986 */ /* 0x000fe8000c101514 */
[----:B------:R-:W-:Y:S04]  /*1bdf0*/  STG.E.U16 desc[UR20][R20.64+-0x9e], R251 ;  /* 0xffff62fb14007986 */ /* 0x000fe8000c101514 */
[----:B----4-:R-:W-:Y:S04]  /*1be00*/  STG.E.U16 desc[UR20][R30.64+-0x90], R201 ;  /* 0xffff70c91e007986 */ /* 0x010fe8000c101514 */
[----:B------:R-:W-:Y:S04]  /*1be10*/  STG.E.U16 desc[UR20][R30.64+-0x8e], R200 ;  /* 0xffff72c81e007986 */ /* 0x000fe8000c101514 */
[----:B-1----:R-:W3:Y:S01]  /*1be20*/  LDL.LU R197, [R1+0x360] ;  /* 0x0003600001c57983 */ /* 0x002ee20000300800 */
[----:B--2---:R-:W-:-:S03]  /*1be30*/  IMAD.WIDE R2, R124, -0x70, R2 ;  /* 0xffffff907c027825 */ /* 0x004fc600078e0202 */
[----:B------:R-:W2:Y:S04]  /*1be40*/  LDL.LU R196, [R1+0x358] ;  /* 0x0003580001c47983 */ /* 0x000ea80000300800 */
[----:B------:R-:W-:Y:S04]  /*1be50*/  STG.E.U16 desc[UR20][R2.64+-0x90], R199 ;  /* 0xffff70c702007986 */ /* 0x000fe8000c101514 */
[----:B------:R1:W-:Y:S02]  /*1be60*/  STG.E.U16 desc[UR20][R2.64+-0x8e], R198 ;  /* 0xffff72c602007986 */ /* 0x0003e4000c101514 */
[----:B-1----:R-:W-:-:S05]  /*1be70*/  IMAD.WIDE R2, R124, 0x70, R2 ;  /* 0x000000707c027825 */ /* 0x002fca00078e0202 */
[----:B------:R1:W-:Y:S04]  /*1be80*/  STG.E.U16 desc[UR20][R2.64+-0x90], R195 ;  /* 0xffff70c302007986 */ /* 0x0003e8000c101514 */
[----:B-1----:R-:W4:Y:S01]  /*1be90*/  LDL.LU R195, [R1+0x354] ;  /* 0x0003540001c37983 */ /* 0x002f220000300800 */
[----:B------:R-:W-:Y:S01]  /*1bea0*/  IMAD.MOV.U32 R8, RZ, RZ, R157 ;  /* 0x000000ffff087224 */ /* 0x000fe200078e009d */
[--C-:B------:R-:W-:Y:S02]  /*1beb0*/  HSET2.LE.AND R5, R88, R0.reuse, PT ;  /* 0x0000000058057233 */ /* 0x100fe40003803000 */
[----:B------:R-:W-:Y:S01]  /*1bec0*/  HSET2.LE.AND R4, R63, R0, PT ;  /* 0x000000003f047233 */ /* 0x000fe20003803000 */
[----:B------:R1:W-:Y:S01]  /*1bed0*/  STG.E.U16 desc[UR20][R2.64+-0x8e], R188 ;  /* 0xffff72bc02007986 */ /* 0x0003e2000c101514 */
[----:B------:R-:W-:-:S02]  /*1bee0*/  LOP3.LUT R7, R166, 0xff00ff, RZ, 0xc0, !PT ;  /* 0x00ff00ffa6077812 */ /* 0x000fc400078ec0ff */
[----:B------:R-:W-:Y:S01]  /*1bef0*/  LOP3.LUT R8, R8, R5, RZ, 0xc0, !PT ;  /* 0x0000000508087212 */ /* 0x000fe200078ec0ff */
[----:B------:R1:W-:Y:S01]  /*1bf00*/  STG.E.U16 desc[UR20][R20.64+-0x90], R192 ;  /* 0xffff70c014007986 */ /* 0x0003e2000c101514 */
[----:B------:R-:W-:Y:S01]  /*1bf10*/  LOP3.LUT R9, R9, R4, RZ, 0xc0, !PT ;  /* 0x0000000409097212 */ /* 0x000fe200078ec0ff */
[----:B------:R-:W-:Y:S02]  /*1bf20*/  IMAD.WIDE R4, R124, -0x70, R2 ;  /* 0xffffff907c047825 */ /* 0x000fe400078e0202 */
[----:B------:R1:W-:Y:S01]  /*1bf30*/  STG.E.U16 desc[UR20][R20.64+-0x8e], R193 ;  /* 0xffff72c114007986 */ /* 0x0003e2000c101514 */
[--C-:B------:R-:W-:Y:S01]  /*1bf40*/  HSET2.LE.AND R7, R7, R0.reuse, PT ;  /* 0x0000000007077233 */ /* 0x100fe20003803000 */
[----:B------:R-:W-:Y:S01]  /*1bf50*/  IMAD.MOV.U32 R10, RZ, RZ, R147 ;  /* 0x000000ffff0a7224 */ /* 0x000fe200078e0093 */
[----:B------:R-:W-:Y:S01]  /*1bf60*/  HSET2.LE.AND R6, R154, R0, PT ;  /* 0x000000009a067233 */ /* 0x000fe20003803000 */
[----:B------:R-:W-:Y:S02]  /*1bf70*/  HMMA.16816.F32.BF16 R64, R12, R24, R56 ;  /* 0x000000180c40723c */ /* 0x000fe40000041838 */
[----:B------:R-:W-:-:S02]  /*1bf80*/  LOP3.LUT R11, R11, R7, RZ, 0xc0, !PT ;  /* 0x000000070b0b7212 */ /* 0x000fc400078ec0ff */
[----:B------:R-:W-:Y:S01]  /*1bf90*/  LOP3.LUT R7, R167, 0xff00ff, RZ, 0xc0, !PT ;  /* 0x00ff00ffa7077812 */ /* 0x000fe200078ec0ff */
[----:B-1----:R-:W4:Y:S04]  /*1bfa0*/  LDL.LU R188, [R1+0x350] ;  /* 0x0003500001bc7983 */ /* 0x002f280000300800 */
[----:B------:R-:W4:Y:S04]  /*1bfb0*/  LDL.LU R192, [R1+0x34c] ;  /* 0x00034c0001c07983 */ /* 0x000f280000300800 */
[----:B------:R-:W4:Y:S01]  /*1bfc0*/  LDL.LU R193, [R1+0x348] ;  /* 0x0003480001c17983 */ /* 0x000f220000300800 */
[----:B------:R-:W-:Y:S01]  /*1bfd0*/  IMAD.WIDE R2, R124, 0x70, R4 ;  /* 0x000000707c027825 */ /* 0x000fe200078e0204 */
[----:B------:R-:W-:Y:S01]  /*1bfe0*/  HMMA.16816.F32.BF16 R56, R12, R26, R52 ;  /* 0x0000001a0c38723c */ /* 0x000fe20000041834 */
[----:B------:R-:W-:Y:S01]  /*1bff0*/  LOP3.LUT R10, R10, R6, RZ, 0xc0, !PT ;  /* 0x000000060a0a7212 */ /* 0x000fe200078ec0ff */
[----:B------:R-:W-:Y:S01]  /*1c000*/  LDSM.16.MT88.4 R164, [R132+0x5c00] ;  /* 0x005c000084a4783b */ /* 0x000fe20000004200 */
[----:B------:R-:W-:-:S05]  /*1c010*/  HSET2.LE.AND R6, R155, R0, PT ;  /* 0x000000009b067233 */ /* 0x000fca0003803000 */
[C---:B------:R-:W-:Y:S08]  /*1c020*/  HMMA.16816.F32.BF16 R52, R12.reuse, R36, R48 ;  /* 0x000000240c34723c */ /* 0x040ff00000041830 */
[----:B------:R-:W-:Y:S01]  /*1c030*/  HMMA.16816.F32.BF16 R48, R12, R38, R40 ;  /* 0x000000260c30723c */ /* 0x000fe20000041828 */
[----:B------:R-:W-:Y:S01]  /*1c040*/  LOP3.LUT R14, R190, R6, RZ, 0xc0, !PT ;  /* 0x00000006be0e7212 */ /* 0x000fe200078ec0ff */
[----:B---3--:R-:W-:Y:S04]  /*1c050*/  STG.E.U16 desc[UR20][R30.64+-0x7e], R197 ;  /* 0xffff82c51e007986 */ /* 0x008fe8000c101514 */
[----:B--2---:R-:W-:Y:S04]  /*1c060*/  STG.E.U16 desc[UR20][R30.64+-0x80], R196 ;  /* 0xffff80c41e007986 */ /* 0x004fe8000c101514 */
[----:B------:R-:W-:Y:S04]  /*1c070*/  STG.E.U16 desc[UR20][R4.64+-0x7e], R194 ;  /* 0xffff82c204007986 */ /* 0x000fe8000c101514 */
[----:B----4-:R1:W-:Y:S02]  /*1c080*/  STG.E.U16 desc[UR20][R4.64+-0x80], R195 ;  /* 0xffff80c304007986 */ /* 0x0103e4000c101514 */
[----:B-1----:R-:W-:-:S02]  /*1c090*/  HSET2.LE.AND R4, R90, R0, PT ;  /* 0x000000005a047233 */ /* 0x002fc40003803000 */
[----:B------:R-:W-:-:S03]  /*1c0a0*/  HSET2.LE.AND R5, R98, R0, PT ;  /* 0x0000000062057233 */ /* 0x000fc60003803000 */
[----:B------:R-:W-:Y:S02]  /*1c0b0*/  LOP3.LUT R12, R183, R4, RZ, 0xc0, !PT ;  /* 0x00000004b70c7212 */ /* 0x000fe400078ec0ff */
[----:B------:R-:W-:Y:S01]  /*1c0c0*/  HSET2.LE.AND R4, R7, R0, PT ;  /* 0x0000000007047233 */ /* 0x000fe20003803000 */
[----:B------:R-:W2:Y:S01]  /*1c0d0*/  LDL.LU R183, [R1+0x344] ;  /* 0x0003440001b77983 */ /* 0x000ea20000300800 */
[----:B------:R-:W-:-:S03]  /*1c0e0*/  LOP3.LUT R13, R187, R5, RZ, 0xc0, !PT ;  /* 0x00000005bb0d7212 */ /* 0x000fc600078ec0ff */
[----:B------:R-:W3:Y:S01]  /*1c0f0*/  LDL.LU R187, [R1+0x340] ;  /* 0x0003400001bb7983 */ /* 0x000ee20000300800 */
[----:B------:R-:W-:-:S03]  /*1c100*/  LOP3.LUT R15, R191, R4, RZ, 0xc0, !PT ;  /* 0x00000004bf0f7212 */ /* 0x000fc600078ec0ff */
[----:B------:R-:W4:Y:S04]  /*1c110*/  LDL.LU R190, [R1+0x33c] ;  /* 0x00033c0001be7983 */ /* 0x000f280000300800 */
[----:B------:R-:W2:Y:S04]  /*1c120*/  LDL.LU R191, [R1+0x338] ;  /* 0x0003380001bf7983 */ /* 0x000ea80000300800 */
[----:B------:R-:W3:Y:S04]  /*1c130*/  LDL.LU R123, [R1+0x10] ;  /* 0x00001000017b7983 */ /* 0x000ee80000300800 */
[----:B------:R-:W3:Y:S04]  /*1c140*/  LDL.LU R121, [R1] ;  /* 0x0000000001797983 */ /* 0x000ee80000300800 */
[----:B------:R-:W-:Y:S04]  /*1c150*/  STG.E.U16 desc[UR20][R2.64+-0x80], R237 ;  /* 0xffff80ed02007986 */ /* 0x000fe8000c101514 */
[----:B------:R1:W-:Y:S04]  /*1c160*/  STG.E.U16 desc[UR20][R2.64+-0x7e], R235 ;  /* 0xffff82eb02007986 */ /* 0x0003e8000c101514 */
[----:B------:R-:W-:Y:S04]  /*1c170*/  STG.E.U16 desc[UR20][R20.64+-0x80], R233 ;  /* 0xffff80e914007986 */ /* 0x000fe8000c101514 */
[----:B------:R-:W-:Y:S04]  /*1c180*/  STG.E.U16 desc[UR20][R20.64+-0x7e], R236 ;  /* 0xffff82ec14007986 */ /* 0x000fe8000c101514 */
[----:B------:R-:W-:Y:S04]  /*1c190*/  STG.E.U16 desc[UR20][R30.64+-0x70], R193 ;  /* 0xffff90c11e007986 */ /* 0x000fe8000c101514 */
[----:B------:R-:W-:Y:S01]  /*1c1a0*/  STG.E.U16 desc[UR20][R30.64+-0x6e], R192 ;  /* 0xffff92c01e007986 */ /* 0x000fe2000c101514 */
[----:B-1----:R-:W-:-:S05]  /*1c1b0*/  IMAD.WIDE R2, R124, -0x70, R2 ;  /* 0xffffff907c027825 */ /* 0x002fca00078e0202 */
[----:B------:R-:W-:Y:S04]  /*1c1c0*/  STG.E.U16 desc[UR20][R2.64+-0x70], R188 ;  /* 0xffff90bc02007986 */ /* 0x000fe8000c101514 */
[----:B------:R1:W-:Y:S01]  /*1c1d0*/  STG.E.U16 desc[UR20][R2.64+-0x6e], R185 ;  /* 0xffff92b902007986 */ /* 0x0003e2000c101514 */
[C---:B------:R-:W-:Y:S08]  /*1c1e0*/  HMMA.16816.F32.BF16 R44, R16.reuse, R24, R44 ;  /* 0x00000018102c723c */ /* 0x040ff0000004182c */
[----:B------:R-:W-:Y:S01]  /*1c1f0*/  HMMA.16816.F32.BF16 R40, R16, R26, R72 ;  /* 0x0000001a1028723c */ /* 0x000fe20000041848 */
[----:B------:R-:W1:Y:S02]  /*1c200*/  LDSM.16.MT88.4 R24, [R60+0x1800] ;  /* 0x001800003c18783b */ /* 0x000e640000004200 */
[----:B-1----:R-:W-:-:S04]  /*1c210*/  IMAD.WIDE R2, R124, 0x70, R2 ;  /* 0x000000707c027825 */ /* 0x002fc800078e0202 */
[----:B------:R-:W-:Y:S01]  /*1c220*/  IMAD.WIDE R4, R124, -0x70, R2 ;  /* 0xffffff907c047825 */ /* 0x000fe200078e0202 */
[----:B------:R-:W-:Y:S04]  /*1c230*/  STG.E.U16 desc[UR20][R2.64+-0x70], R245 ;  /* 0xffff90f502007986 */ /* 0x000fe8000c101514 */
[----:B------:R1:W-:Y:S04]  /*1c240*/  STG.E.U16 desc[UR20][R2.64+-0x6e], R246 ;  /* 0xffff92f602007986 */ /* 0x0003e8000c101514 */
[----:B------:R-:W-:Y:S04]  /*1c250*/  STG.E.U16 desc[UR20][R20.64+-0x70], R241 ;  /* 0xffff90f114007986 */ /* 0x000fe8000c101514 */
[----:B------:R-:W-:Y:S01]  /*1c260*/  STG.E.U16 desc[UR20][R20.64+-0x6e], R240 ;  /* 0xffff92f014007986 */ /* 0x000fe2000c101514 */
[----:B------:R-:W-:Y:S01]  /*1c270*/  IMAD.MOV.U32 R22, RZ, RZ, R158 ;  /* 0x000000ffff167224 */ /* 0x000fe200078e009e */
[----:B------:R-:W-:Y:S01]  /*1c280*/  HSET2.LE.AND R7, R96, R0, PT ;  /* 0x0000000060077233 */ /* 0x000fe20003803000 */
[----:B------:R-:W-:-:S02]  /*1c290*/  IMAD.MOV.U32 R23, RZ, RZ, R156 ;  /* 0x000000ffff177224 */ /* 0x000fc400078e009c */
[----:B-1----:R-:W-:Y:S02]  /*1c2a0*/  IMAD.WIDE R2, R124, 0x70, R4 ;  /* 0x000000707c027825 */ /* 0x002fe400078e0204 */
[----:B------:R-:W-:Y:S02]  /*1c2b0*/  LOP3.LUT R142, R22, R7, RZ, 0xc0, !PT ;  /* 0x00000007168e7212 */ /* 0x000fe400078ec0ff */
[----:B------:R-:W-:Y:S01]  /*1c2c0*/  PRMT R115, R115, 0x5410, R116 ;  /* 0x0000541073737816 */ /* 0x000fe20000000074 */
[C---:B------:R-:W-:Y:S08]  /*1c2d0*/  HMMA.16816.F32.BF16 R64, R8.reuse, R32, R64 ;  /* 0x000000200840723c */ /* 0x040ff00000041840 */
[C---:B------:R-:W-:Y:S08]  /*1c2e0*/  HMMA.16816.F32.BF16 R56, R8.reuse, R34, R56 ;  /* 0x000000220838723c */ /* 0x040ff00000041838 */
[C---:B------:R-:W-:Y:S08]  /*1c2f0*/  HMMA.16816.F32.BF16 R52, R8.reuse, R24, R52 ;  /* 0x000000180834723c */ /* 0x040ff00000041834 */
[----:B------:R-:W-:Y:S01]  /*1c300*/  HMMA.16816.F32.BF16 R48, R8, R26, R48 ;  /* 0x0000001a0830723c */ /* 0x000fe20000041830 */
[----:B------:R-:W-:-:S02]  /*1c310*/  HSET2.LE.AND R9, R76, R0, PT ;  /* 0x000000004c097233 */ /* 0x000fc40003803000 */
[----:B------:R-:W-:Y:S01]  /*1c320*/  HSET2.LE.AND R8, R29, R0, PT ;  /* 0x000000001d087233 */ /* 0x000fe20003803000 */
[----:B------:R-:W-:Y:S01]  /*1c330*/  IMAD.MOV.U32 R11, RZ, RZ, R159 ;  /* 0x000000ffff0b7224 */ /* 0x000fe200078e009f */
[----:B----4-:R-:W-:Y:S04]  /*1c340*/  STG.E.U16 desc[UR20][R30.64+-0x5e], R190 ;  /* 0xffffa2be1e007986 */ /* 0x010fe8000c101514 */
[----:B--2---:R-:W-:Y:S04]  /*1c350*/  STG.E.U16 desc[UR20][R30.64+-0x60], R191 ;  /* 0xffffa0bf1e007986 */ /* 0x004fe8000c101514 */
[----:B---3--:R-:W-:Y:S04]  /*1c360*/  STG.E.U16 desc[UR20][R4.64+-0x60], R187 ;  /* 0xffffa0bb04007986 */ /* 0x008fe8000c101514 */
[----:B------:R1:W-:Y:S04]  /*1c370*/  STG.E.U16 desc[UR20][R4.64+-0x5e], R183 ;  /* 0xffffa2b704007986 */ /* 0x0003e8000c101514 */
[----:B------:R-:W-:Y:S04]  /*1c380*/  STG.E.U16 desc[UR20][R2.64+-0x60], R243 ;  /* 0xffffa0f302007986 */ /* 0x000fe8000c101514 */
[----:B------:R2:W-:Y:S04]  /*1c390*/  STG.E.U16 desc[UR20][R2.64+-0x5e], R238 ;  /* 0xffffa2ee02007986 */ /* 0x0005e8000c101514 */
[----:B------:R-:W-:Y:S01]  /*1c3a0*/  STG.E.U16 desc[UR20][R20.64+-0x60], R244 ;  /* 0xffffa0f414007986 */ /* 0x000fe2000c101514 */
[----:B-1----:R-:W-:Y:S01]  /*1c3b0*/  IMAD.WIDE R4, R124, -0x70, R2 ;  /* 0xffffff907c047825 */ /* 0x002fe200078e0202 */
[----:B--2---:R-:W-:-:S05]  /*1c3c0*/  LOP3.LUT R2, R99, 0xff00ff, RZ, 0xc0, !PT ;  /* 0x00ff00ff63027812 */ /* 0x004fca00078ec0ff */
[----:B------:R-:W-:Y:S01]  /*1c3d0*/  HSET2.LE.AND R6, R2, R0, PT ;  /* 0x0000000002067233 */ /* 0x000fe20003803000 */
[C---:B------:R-:W-:Y:S01]  /*1c3e0*/  IMAD.WIDE R2, R124.reuse, 0x70, R4 ;  /* 0x000000707c027825 */ /* 0x040fe200078e0204 */
[----:B------:R-:W-:Y:S03]  /*1c3f0*/  STG.E.U16 desc[UR20][R20.64+-0x5e], R242 ;  /* 0xffffa2f214007986 */ /* 0x000fe6000c101514 */
[----:B------:R-:W-:Y:S01]  /*1c400*/  LOP3.LUT R143, R23, R6, RZ, 0xc0, !PT ;  /* 0x00000006178f7212 */ /* 0x000fe200078ec0ff */
[C---:B------:R-:W-:Y:S01]  /*1c410*/  IMAD.WIDE R6, R124.reuse, -0x70, R2 ;  /* 0xffffff907c067825 */ /* 0x040fe200078e0202 */
        /* <DEDUP_REMOVED lines=9> */
[----:B------:R-:W-:Y:S04]  /*1c4b0*/  STG.E.U16 desc[UR20][R30.64+-0x3e], R178 ;  /* 0xffffc2b21e007986 */ /* 0x000fe8000c101514 */
[----:B------:R-:W-:Y:S01]  /*1c4c0*/  STG.E.U16 desc[UR20][R6.64+-0x40], R145 ;  /* 0xffffc09106007986 */ /* 0x000fe2000c101514 */
[----:B-1----:R-:W-:-:S03]  /*1c4d0*/  IMAD.WIDE R2, R124, 0x70, R6 ;  /* 0x000000707c027825 */ /* 0x002fc600078e0206 */
[----:B------:R1:W-:Y:S04]  /*1c4e0*/  STG.E.U16 desc[UR20][R6.64+-0x3e], R144 ;  /* 0xffffc29006007986 */ /* 0x0003e8000c101514 */
[----:B------:R-:W-:Y:S01]  /*1c4f0*/  STG.E.U16 desc[UR20][R2.64+-0x40], R223 ;  /* 0xffffc0df02007986 */ /* 0x000fe2000c101514 */
[----:B------:R-:W-:-:S03]  /*1c500*/  IMAD.WIDE R4, R124, -0x70, R2 ;  /* 0xffffff907c047825 */ /* 0x000fc600078e0202 */
[----:B------:R2:W-:Y:S01]  /*1c510*/  STG.E.U16 desc[UR20][R2.64+-0x3e], R222 ;  /* 0xffffc2de02007986 */ /* 0x0005e2000c101514 */
[--C-:B-1----:R-:W-:Y:S02]  /*1c520*/  HSET2.LE.AND R7, R78, R0.reuse, PT ;  /* 0x000000004e077233 */ /* 0x102fe40003803000 */
[--C-:B------:R-:W-:Y:S02]  /*1c530*/  HSET2.LE.AND R6, R119, R0.reuse, PT ;  /* 0x0000000077067233 */ /* 0x100fe40003803000 */
[----:B--2---:R-:W-:Y:S02]  /*1c540*/  LOP3.LUT R3, R115, 0xff00ff, RZ, 0xc0, !PT ;  /* 0x00ff00ff73037812 */ /* 0x004fe400078ec0ff */
[----:B------:R-:W-:-:S03]  /*1c550*/  HSET2.LE.AND R2, R77, R0, PT ;  /* 0x000000004d027233 */ /* 0x000fc60003803000 */
[----:B------:R-:W-:Y:S02]  /*1c560*/  HSET2.LE.AND R0, R3, R0, PT ;  /* 0x0000000003007233 */ /* 0x000fe40003803000 */
[----:B------:R-:W-:Y:S02]  /*1c570*/  LOP3.LUT R156, R220, R2, RZ, 0xc0, !PT ;  /* 0x00000002dc9c7212 */ /* 0x000fe400078ec0ff */
[----:B------:R-:W2:Y:S01]  /*1c580*/  LDL.LU R220, [R1+0x334] ;  /* 0x0003340001dc7983 */ /* 0x000ea20000300800 */
[----:B------:R-:W-:Y:S02]  /*1c590*/  LOP3.LUT R157, R207, R7, RZ, 0xc0, !PT ;  /* 0x00000007cf9d7212 */ /* 0x000fe400078ec0ff */
[----:B------:R-:W-:Y:S01]  /*1c5a0*/  LOP3.LUT R158, R205, R6, RZ, 0xc0, !PT ;  /* 0x00000006cd9e7212 */ /* 0x000fe200078ec0ff */
[----:B------:R-:W3:Y:S01]  /*1c5b0*/  LDL.LU R207, [R1+0x330] ;  /* 0x0003300001cf7983 */ /* 0x000ee20000300800 */
[----:B------:R-:W-:-:S03]  /*1c5c0*/  LOP3.LUT R159, R206, R0, RZ, 0xc0, !PT ;  /* 0x00000000ce9f7212 */ /* 0x000fc600078ec0ff */
[----:B------:R-:W4:Y:S04]  /*1c5d0*/  LDL.LU R205, [R1+0x32c] ;  /* 0x00032c0001cd7983 */ /* 0x000f280000300800 */
[----:B------:R-:W4:Y:S01]  /*1c5e0*/  LDL.LU R206, [R1+0x328] ;  /* 0x0003280001ce7983 */ /* 0x000f220000300800 */
[----:B------:R-:W-:-:S03]  /*1c5f0*/  IMAD.WIDE R2, R124, 0x70, R4 ;  /* 0x000000707c027825 */ /* 0x000fc600078e0204 */
[----:B------:R-:W-:Y:S04]  /*1c600*/  STG.E.U16 desc[UR20][R20.64+-0x40], R171 ;  /* 0xffffc0ab14007986 */ /* 0x000fe8000c101514 */
        /* <DEDUP_REMOVED lines=9> */
[----:B------:R2:W-:Y:S04]  /*1c6a0*/  STG.E.U16 desc[UR20][R30.64+-0x1e], R134 ;  /* 0xffffe2861e007986 */ /* 0x0005e8000c101514 */
[----:B------:R1:W-:Y:S01]  /*1c6b0*/  STG.E.U16 desc[UR20][R30.64+-0x20], R136 ;  /* 0xffffe0881e007986 */ /* 0x0003e2000c101514 */
[----:B------:R-:W-:Y:S01]  /*1c6c0*/  HMMA.16816.F32.BF16 R160, R16, R36, R160 ;  /* 0x0000002410a0723c */ /* 0x000fe200000418a0 */
[----:B--2---:R-:W-:-:S02]  /*1c6d0*/  IMAD.MOV.U32 R134, RZ, RZ, R220 ;  /* 0x000000ffff867224 */ /* 0x004fc400078e00dc */
[----:B------:R2:W5:Y:S01]  /*1c6e0*/  LDL.LU R220, [R1+0x324] ;  /* 0x0003240001dc7983 */ /* 0x0005620000300800 */
[----:B---3--:R-:W-:-:S03]  /*1c6f0*/  IMAD.MOV.U32 R135, RZ, RZ, R207 ;  /* 0x000000ffff877224 */ /* 0x008fc600078e00cf */
[----:B------:R2:W5:Y:S01]  /*1c700*/  LDL.LU R207, [R1+0x320] ;  /* 0x0003200001cf7983 */ /* 0x0005620000300800 */
[----:B----4-:R-:W-:Y:S02]  /*1c710*/  IMAD.MOV.U32 R137, RZ, RZ, R205 ;  /* 0x000000ffff897224 */ /* 0x010fe400078e00cd */
[----:B-1----:R-:W-:Y:S02]  /*1c720*/  IMAD.MOV.U32 R136, RZ, RZ, R206 ;  /* 0x000000ffff887224 */ /* 0x002fe400078e00ce */
[----:B------:R2:W5:Y:S04]  /*1c730*/  LDL.LU R206, [R1+0x31c] ;  /* 0x00031c0001ce7983 */ /* 0x0005680000300800 */
[----:B------:R2:W5:Y:S01]  /*1c740*/  LDL.LU R205, [R1+0x318] ;  /* 0x0003180001cd7983 */ /* 0x0005620000300800 */
[----:B------:R-:W-:Y:S03]  /*1c750*/  HMMA.16816.F32.BF16 R36, R16, R38, R68 ;  /* 0x000000261024723c */ /* 0x000fe60000041844 */
[----:B------:R-:W1:Y:S01]  /*1c760*/  LDSM.16.MT88.4 R16, [R60+0x1c00] ;  /* 0x001c00003c10783b */ /* 0x000e620000004200 */
[----:B------:R-:W-:-:S04]  /*1c770*/  IMAD.WIDE R4, R124, -0x70, R2 ;  /* 0xffffff907c047825 */ /* 0x000fc800078e0202 */
[----:B------:R-:W-:Y:S01]  /*1c780*/  HMMA.16816.F32.BF16 R44, R12, R32, R44 ;  /* 0x000000200c2c723c */ /* 0x000fe2000004182c */
[----:B------:R-:W-:-:S07]  /*1c790*/  IMAD.WIDE R2, R124, 0x70, R4 ;  /* 0x000000707c027825 */ /* 0x000fce00078e0204 */
[C---:B------:R-:W-:Y:S01]  /*1c7a0*/  HMMA.16816.F32.BF16 R40, R12.reuse, R34, R40 ;  /* 0x000000220c28723c */ /* 0x040fe20000041828 */
[----:B------:R-:W-:Y:S07]  /*1c7b0*/  STG.E.U16 desc[UR20][R4.64+-0x20], R133 ;  /* 0xffffe08504007986 */ /* 0x000fee000c101514 */
[----:B------:R-:W-:Y:S01]  /*1c7c0*/  HMMA.16816.F32.BF16 R160, R12, R24, R160 ;  /* 0x000000180ca0723c */ /* 0x000fe200000418a0 */
[----:B------:R3:W-:Y:S01]  /*1c7d0*/  STG.E.U16 desc[UR20][R4.64+-0x1e], R131 ;  /* 0xffffe28304007986 */ /* 0x0007e2000c101514 */
[----:B------:R-:W-:-:S06]  /*1c7e0*/  IMAD.MOV.U32 R10, RZ, RZ, R168 ;  /* 0x000000ffff0a7224 */ /* 0x000fcc00078e00a8 */
[----:B------:R-:W-:Y:S01]  /*1c7f0*/  HMMA.16816.F32.BF16 R12, R12, R26, R36 ;  /* 0x0000001a0c0c723c */ /* 0x000fe20000041824 */
[----:B------:R-:W-:Y:S01]  /*1c800*/  LOP3.LUT R140, R10, R9, RZ, 0xc0, !PT ;  /* 0x000000090a8c7212 */ /* 0x000fe200078ec0ff */
[----:B------:R-:W-:Y:S01]  /*1c810*/  STG.E.U16 desc[UR20][R2.64+-0x20], R218 ;  /* 0xffffe0da02007986 */ /* 0x000fe2000c101514 */
[----:B------:R-:W-:-:S03]  /*1c820*/  LOP3.LUT R141, R11, R8, RZ, 0xc0, !PT ;  /* 0x000000080b8d7212 */ /* 0x000fc600078ec0ff */
[----:B------:R4:W-:Y:S04]  /*1c830*/  STG.E.U16 desc[UR20][R2.64+-0x1e], R219 ;  /* 0xffffe2db02007986 */ /* 0x0009e8000c101514 */
[----:B------:R2:W-:Y:S01]  /*1c840*/  STG.E.U16 desc[UR20][R20.64+-0x20], R217 ;  /* 0xffffe0d914007986 */ /* 0x0005e2000c101514 */
[----:B---3--:R-:W-:-:S03]  /*1c850*/  IMAD.WIDE R4, R124, -0x70, R2 ;  /* 0xffffff907c047825 */ /* 0x008fc600078e0202 */
[----:B------:R2:W-:Y:S01]  /*1c860*/  STG.E.U16 desc[UR20][R20.64+-0x1e], R177 ;  /* 0xffffe2b114007986 */ /* 0x0005e2000c101514 */
[----:B------:R-:W-:Y:S03]  /*1c870*/  HMMA.16816.F32.BF16 R152, R140, R164, R64 ;  /* 0x000000a48c98723c */ /* 0x000fe60000041840 */
[----:B------:R2:W-:Y:S04]  /*1c880*/  STG.E.U16 desc[UR20][R30.64+-0x10], R128 ;  /* 0xfffff0801e007986 */ /* 0x0005e8000c101514 */
[----:B------:R2:W-:Y:S01]  /*1c890*/  STG.E.U16 desc[UR20][R30.64+-0xe], R129 ;  /* 0xfffff2811e007986 */ /* 0x0005e2000c101514 */
[----:B----4-:R-:W-:-:S03]  /*1c8a0*/  IMAD.WIDE R2, R124, 0x70, R4 ;  /* 0x000000707c027825 */ /* 0x010fc600078e0204 */
[----:B------:R2:W-:Y:S01]  /*1c8b0*/  STG.E.U16 desc[UR20][R4.64+-0x10], R127 ;  /* 0xfffff07f04007986 */ /* 0x0005e2000c101514 */
[----:B------:R-:W-:Y:S03]  /*1c8c0*/  HMMA.16816.F32.BF16 R148, R140, R166, R56 ;  /* 0x000000a68c94723c */ /* 0x000fe60000041838 */
[----:B------:R2:W-:Y:S04]  /*1c8d0*/  STG.E.U16 desc[UR20][R4.64+-0xe], R130 ;  /* 0xfffff28204007986 */ /* 0x0005e8000c101514 */
[----:B------:R2:W-:Y:S01]  /*1c8e0*/  STG.E.U16 desc[UR20][R2.64+-0x10], R216 ;  /* 0xfffff0d802007986 */ /* 0x0005e2000c101514 */
[----:B------:R-:W-:Y:S03]  /*1c8f0*/  HMMA.16816.F32.BF16 R168, R156, R164, R44 ;  /* 0x000000a49ca8723c */ /* 0x000fe6000004182c */
[----:B------:R2:W-:Y:S04]  /*1c900*/  STG.E.U16 desc[UR20][R2.64+-0xe], R215 ;  /* 0xfffff2d702007986 */ /* 0x0005e8000c101514 */
[----:B------:R2:W-:Y:S01]  /*1c910*/  STG.E.U16 desc[UR20][R20.64+-0x10], R186 ;  /* 0xfffff0ba14007986 */ /* 0x0005e2000c101514 */
[----:B-1----:R-:W-:Y:S03]  /*1c920*/  HMMA.16816.F32.BF16 R144, R140, R16, R52 ;  /* 0x000000108c90723c */ /* 0x002fe60000041834 */
[----:B------:R2:W-:Y:S05]  /*1c930*/  STG.E.U16 desc[UR20][R20.64+-0xe], R184 ;  /* 0xfffff2b814007986 */ /* 0x0005ea000c101514 */
[C---:B------:R-:W-:Y:S08]  /*1c940*/  HMMA.16816.F32.BF16 R164, R156.reuse, R166, R40 ;  /* 0x000000a69ca4723c */ /* 0x040ff00000041828 */
[----:B------:R-:W-:Y:S08]  /*1c950*/  HMMA.16816.F32.BF16 R160, R156, R16, R160 ;  /* 0x000000109ca0723c */ /* 0x000ff000000418a0 */
[-C--:B------:R-:W-:Y:S08]  /*1c960*/  HMMA.16816.F32.BF16 R140, R140, R18.reuse, R48 ;  /* 0x000000128c8c723c */ /* 0x080ff00000041830 */
[----:B------:R-:W-:Y:S01]  /*1c970*/  HMMA.16816.F32.BF16 R156, R156, R18, R12 ;  /* 0x000000129c9c723c */ /* 0x000fe2000004180c */
[----:B------:R-:W-:Y:S01]  /*1c980*/  UISETP.LT.AND UP0, UPT, UR26, 0x2, UPT ;  /* 0x000000021a00788c */ /* 0x000fe2000bf01270 */
[----:B------:R-:W-:-:S03]  /*1c990*/  IADD3 R224, P0, PT, R30, -0x200, RZ ;  /* 0xfffffe001ee07810 */ /* 0x000fc60007f1e0ff */
[----:B------:R-:W-:Y:S01]  /*1c9a0*/  USEL UR19, UR26, 0x2, !UP0 ;  /* 0x000000021a137887 */ /* 0x000fe2000c000000 */
[----:B------:R-:W-:-:S03]  /*1c9b0*/  IADD3.X R223, PT, PT, R31, -0x1, RZ, P0, !PT ;  /* 0xffffffff1fdf7810 */ /* 0x000fc600007fe4ff */
[----:B--2---:R-:W-:-:S12]  /*1c9c0*/  UIADD3 UR19, UPT, UPT, UR19, -0x3, URZ ;  /* 0xfffffffd13137890 */ /* 0x004fd8000fffe0ff */
.L_x_497:
[----:B------:R-:W-:-:S09]  /*1c9d0*/  UISETP.GE.AND UP0, UPT, UR19, URZ, UPT ;  /* 0x000000ff1300728c */ /* 0x000fd2000bf06270 */
[----:B------:R-:W-:Y:S05]  /*1c9e0*/  BRA.U !UP0, `(.L_x_501) ;  /* 0x000000b5083c7547 */ /* 0x000fea000b800000 */
[----:B------:R-:W1:Y:S01]  /*1c9f0*/  S2R R0, SR_TID.X ;  /* 0x0000000000007919 */ /* 0x000e620000002100 */
[----:B------:R-:W2:Y:S01]  /*1ca00*/  S2UR UR5, SR_CgaCtaId ;  /* 0x00000000000579c3 */ /* 0x000ea20000008800 */
[----:B------:R-:W-:Y:S01]  /*1ca10*/  UMOV UR6, 0x400 ;  /* 0x0000040000067882 */ /* 0x000fe20000000000 */
[----:B------:R-:W3:Y:S01]  /*1ca20*/  LDCU UR10, c[0x0][0x440] ;  /* 0x00008800ff0a77ac */ /* 0x000ee20008000800 */
[----:B------:R-:W4:Y:S01]  /*1ca30*/  S2R R6, SR_CTAID.X ;  /* 0x0000000000067919 */ /* 0x000f220000002500 */
[----:B------:R-:W-:Y:S01]  /*1ca40*/  IMAD.MOV.U32 R209, RZ, RZ, 0x20 ;  /* 0x00000020ffd17424 */ /* 0x000fe200078e00ff */
[----:B------:R-:W3:Y:S01]  /*1ca50*/  LDCU UR25, c[0x0][0x448] ;  /* 0x00008900ff1977ac */ /* 0x000ee20008000800 */
[----:B------:R-:W4:Y:S02]  /*1ca60*/  S2R R2, SR_CTAID.X ;  /* 0x0000000000027919 */ /* 0x000f240000002500 */
[----:B------:R-:W4:Y:S01]  /*1ca70*/  LDC R212, c[0x0][0x4f8] ;  /* 0x00013e00ffd47b82 */ /* 0x000f220000000800 */
[----:B-----5:R-:W-:Y:S01]  /*1ca80*/  IMAD.MOV.U32 R133, RZ, RZ, R136 ;  /* 0x000000ffff857224 */ /* 0x020fe200078e0088 */
[----:B------:R-:W1:Y:S01]  /*1ca90*/  LDCU UR9, c[0x0][0x440] ;  /* 0x00008800ff0977ac */ /* 0x000e620008000800 */
[----:B------:R-:W4:Y:S01]  /*1caa0*/  S2R R211, SR_TID.X ;  /* 0x0000000000d37919 */ /* 0x000f220000002100 */
[----:B------:R-:W-:Y:S01]  /*1cab0*/  IMAD.MOV.U32 R132, RZ, RZ, R137 ;  /* 0x000000ffff847224 */ /* 0x000fe200078e0089 */
[----:B------:R-:W1:Y:S01]  /*1cac0*/  LDCU UR4, c[0x0][0x45c] ;  /* 0x00008b80ff0477ac */ /* 0x000e620008000800 */
[----:B--2---:R-:W-:-:S02]  /*1cad0*/  ULEA UR5, UR5, UR6, 0x18 ;  /* 0x0000000605057291 */ /* 0x004fc4000f8ec0ff */
[----:B---3--:R-:W-:Y:S01]  /*1cae0*/  USHF.L.U32 UR25, UR25, 0x3, URZ ;  /* 0x0000000319197899 */ /* 0x008fe200080006ff */
[----:B-1----:R-:W-:Y:S01]  /*1caf0*/  IMAD.SHL.U32 R0, R0, 0x20, RZ ;  /* 0x0000002000007824 */ /* 0x002fe200078e00ff */
[----:B----4-:R-:W-:-:S04]  /*1cb00*/  LOP3.LUT R212, R212, 0xff, RZ, 0xc0, !PT ;  /* 0x000000ffd4d47812 */ /* 0x010fc800078ec0ff */
[----:B------:R-:W-:Y:S01]  /*1cb10*/  LOP3.LUT R0, R0, 0xc0, RZ, 0xc0, !PT ;  /* 0x000000c000007812 */ /* 0x000fe200078ec0ff */
[----:B------:R-:W-:-:S03]  /*1cb20*/  IMAD R212, R212, 0x10000, R212 ;  /* 0x00010000d4d47824 */ /* 0x000fc600078e02d4 */
[----:B------:R-:W-:Y:S02]  /*1cb30*/  LOP3.LUT R206, R0, 0x18, R206, 0xf8, !PT ;  /* 0x0000001800ce7812 */ /* 0x000fe400078ef8ce */
[----:B------:R-:W1:Y:S01]  /*1cb40*/  S2R R0, SR_TID.X ;  /* 0x0000000000007919 */ /* 0x000e620000002100 */
[----:B------:R-:W-:Y:S01]  /*1cb50*/  SHF.R.U32.HI R204, RZ, 0x1, R211 ;  /* 0x00000001ffcc7819 */ /* 0x000fe200000116d3 */
[C---:B------:R-:W-:Y:S01]  /*1cb60*/  IMAD.SHL.U32 R210, R211.reuse, 0x20, RZ ;  /* 0x00000020d3d27824 */ /* 0x040fe200078e00ff */
[----:B------:R-:W-:Y:S02]  /*1cb70*/  LOP3.LUT P0, RZ, R211, 0x4, RZ, 0xc0, !PT ;  /* 0x00000004d3ff7812 */ /* 0x000fe4000780c0ff */
[----:B------:R-:W-:Y:S02]  /*1cb80*/  LOP3.LUT R204, R206, 0x8, R204, 0x78, !PT ;  /* 0x00000008cecc7812 */ /* 0x000fe400078e78cc */
[----:B------:R-:W-:Y:S02]  /*1cb90*/  SEL R209, R209, 0xffffffe0, !P0 ;  /* 0xffffffe0d1d17807 */ /* 0x000fe40004000000 */
[----:B-1----:R-:W-:-:S02]  /*1cba0*/  SHF.R.U32.HI R5, RZ, 0x5, R0 ;  /* 0x00000005ff057819 */ /* 0x002fc40000011600 */
[----:B------:R-:W-:Y:S01]  /*1cbb0*/  SHF.R.U32.HI R4, RZ, 0x5, R0 ;  /* 0x00000005ff047819 */ /* 0x000fe20000011600 */
[----:B------:R-:W-:Y:S02]  /*1cbc0*/  IMAD.SHL.U32 R0, R0, 0x20, RZ ;  /* 0x0000002000007824 */ /* 0x000fe400078e00ff */
[----:B------:R-:W-:Y:S02]  /*1cbd0*/  IMAD R6, R6, 0x8, R5 ;  /* 0x0000000806067824 */ /* 0x000fe400078e0205 */
[----:B------:R-:W-:Y:S01]  /*1cbe0*/  IMAD R2, R2, 0x8, R4 ;  /* 0x0000000802027824 */ /* 0x000fe200078e0204 */
[----:B------:R-:W-:Y:S01]  /*1cbf0*/  LOP3.LUT R204, R204, 0x120, R0, 0xf8, !PT ;  /* 0x00000120cccc7812 */ /* 0x000fe200078ef800 */
[----:B------:R-:W-:-:S03]  /*1cc00*/  IMAD.WIDE.U32 R6, R6, -0x326172a9, RZ ;  /* 0xcd9e8d5706067825 */ /* 0x000fc600078e00ff */
[----:B------:R-:W-:Y:S01]  /*1cc10*/  LEA R204, R204, UR5, 0x1 ;  /* 0x00000005cccc7c11 */ /* 0x000fe2000f8e08ff */
[----:B------:R-:W-:Y:S01]  /*1cc20*/  VIADD R2, R2, 0x4 ;  /* 0x0000000402027836 */ /* 0x000fe20000000000 */
[----:B------:R-:W-:Y:S01]  /*1cc30*/  LOP3.LUT R4, R6, UR7, RZ, 0x3c, !PT ;  /* 0x0000000706047c12 */ /* 0x000fe2000f8e3cff */
[----:B------:R-:W-:Y:S02]  /*1cc40*/  IMAD.MOV.U32 R0, RZ, RZ, R135 ;  /* 0x000000ffff007224 */ /* 0x000fe400078e0087 */
[----:B------:R-:W-:Y:S02]  /*1cc50*/  IMAD.WIDE.U32 R2, R2, -0x326172a9, RZ ;  /* 0xcd9e8d5702027825 */ /* 0x000fe400078e00ff */
[----:B------:R1:W-:Y:S01]  /*1cc60*/  STL [R1+0x8c], R4 ;  /* 0x00008c0401007387 */ /* 0x0003e20000100800 */
[----:B------:R-:W-:Y:S01]  /*1cc70*/  LOP3.LUT R3, R2, UR7, RZ, 0x3c, !PT ;  /* 0x0000000702037c12 */ /* 0x000fe2000f8e3cff */
[----:B------:R-:W-:Y:S01]  /*1cc80*/  IMAD.MOV.U32 R2, RZ, RZ, R134 ;  /* 0x000000ffff027224 */ /* 0x000fe200078e0086 */
[----:B------:R-:W2:Y:S03]  /*1cc90*/  LDCU.U8 UR7, c[0x0][0x4f8] ;  /* 0x00009f00ff0777ac */ /* 0x000ea60008000000 */
[----:B------:R3:W-:Y:S01]  /*1cca0*/  STL [R1+0x90], R3 ;  /* 0x0000900301007387 */ /* 0x0007e20000100800 */
[----:B-1----:R-:W1:Y:S01]  /*1ccb0*/  LDC.64 R4, c[0x0][0x3c0] ;  /* 0x0000f000ff047b82 */ /* 0x002e620000000a00 */
[----:B---3--:R-:W-:-:S02]  /*1ccc0*/  IMAD.SHL.U32 R3, R211, 0x8, RZ ;  /* 0x00000008d3037824 */ /* 0x008fc400078e00ff */
[----:B-1----:R1:W-:Y:S03]  /*1ccd0*/  STL.64 [R1+0x68], R4 ;  /* 0x0000680401007387 */ /* 0x0023e60000100a00 */
[----:B-1----:R-:W-:Y:S01]  /*1cce0*/  LOP3.LUT R5, R3, 0x18, RZ, 0xc0, !PT ;  /* 0x0000001803057812 */ /* 0x002fe200078ec0ff */
[----:B------:R-:W-:Y:S02]  /*1ccf0*/  VIADD R3, R204, 0x4000 ;  /* 0x00004000cc037836 */ /* 0x000fe40000000000 */
[----:B------:R-:W-:Y:S01]  /*1cd00*/  IMAD.SHL.U32 R4, R211, 0x10, RZ ;  /* 0x00000010d3047824 */ /* 0x000fe200078e00ff */
[----:B------:R-:W-:Y:S02]  /*1cd10*/  ISETP.GE.AND P2, PT, R5, UR10, PT ;  /* 0x0000000a05007c0c */ /* 0x000fe4000bf46270 */
[----:B------:R1:W-:Y:S02]  /*1cd20*/  STL [R1+0x314], R3 ;  /* 0x0003140301007387 */ /* 0x0003e40000100800 */
[----:B------:R-:W-:-:S04]  /*1cd30*/  LOP3.LUT R208, R4, 0x100, RZ, 0xc0, !PT ;  /* 0x0000010004d07812 */ /* 0x000fc800078ec0ff */
[----:B------:R-:W-:Y:S01]  /*1cd40*/  LOP3.LUT R208, R208, 0x20, R210, 0xf8, !PT ;  /* 0x00000020d0d07812 */ /* 0x000fe200078ef8d2 */
[----:B--2---:R-:W-:Y:S06]  /*1cd50*/  BRA `(.L_x_502) ;  /* 0x0000000000b87947 */ /* 0x004fec0003800000 */
.L_x_504:
[----:B------:R-:W2:Y:S01]  /*1cd60*/  LDL R230, [R1+0x300] ;  /* 0x0003000001e67983 */ /* 0x000ea20000100800 */
[----:B------:R-:W1:Y:S01]  /*1cd70*/  LDC.64 R136, c[0x0][0x3b8] ;  /* 0x0000ee00ff887b82 */ /* 0x000e620000000a00 */
[----:B------:R-:W-:Y:S01]  /*1cd80*/  ISETP.GE.AND P2, PT, R231, UR9, PT ;  /* 0x00000009e7007c0c */ /* 0x000fe2000bf46270 */
[----:B------:R-:W-:Y:S01]  /*1cd90*/  UIADD3 UR17, UPT, UPT, UR19, -0x1, URZ ;  /* 0xffffffff13117890 */ /* 0x000fe2000fffe0ff */
[----:B------:R-:W3:Y:S05]  /*1cda0*/  LDL R229, [R1+0x2fc] ;  /* 0x0002fc0001e57983 */ /* 0x000eea0000100800 */
[----:B-1----:R-:W-:Y:S04]  /*1cdb0*/  IMAD.WIDE.U32 R134, R136, UR17, RZ ;  /* 0x0000001188867c25 */ /* 0x002fe8000f8e00ff */
[----:B------:R-:W-:Y:S05]  /*1cdc0*/  IMAD R135, R137, UR17, R135 ;  /* 0x0000001189877c24 */ /* 0x000fea000f8e0287 */
[C---:B------:R-:W-:Y:S01]  /*1cdd0*/  SHF.L.U64.HI R135, R134.reuse, 0x7, R135 ;  /* 0x0000000786877819 */ /* 0x040fe20000010287 */
[----:B------:R-:W-:Y:S05]  /*1cde0*/  IMAD.SHL.U32 R134, R134, 0x80, RZ ;  /* 0x0000008086867824 */ /* 0x000fea00078e00ff */
[C---:B--2---:R-:W-:Y:S04]  /*1cdf0*/  @!P2 LEA R172, P3, R134.reuse, R230, 0x1 ;  /* 0x000000e686aca211 */ /* 0x044fe800078608ff */
[----:B---3--:R-:W-:Y:S02]  /*1ce00*/  @!P2 LEA.HI.X R173, R134, R229, R135, 0x1, P3 ;  /* 0x000000e586ada211 */ /* 0x008fe400018f0c87 */
[C---:B------:R-:W-:Y:S03]  /*1ce10*/  @!P1 LEA R3, P3, R136.reuse, R134, 0x5 ;  /* 0x0000008688039211 */ /* 0x040fe600078628ff */
[----:B------:R-:W-:Y:S01]  /*1ce20*/  @!PT LDS RZ, [RZ] ;  /* 0x00000000fffff984 */ /* 0x000fe20000000800 */
[----:B------:R-:W-:Y:S01]  /*1ce30*/  @!PT LDS RZ, [RZ] ;  /* 0x00000000fffff984 */ /* 0x000fe20000000800 */
[----:B------:R-:W-:Y:S01]  /*1ce40*/  @!PT LDS RZ, [RZ] ;  /* 0x00000000fffff984 */ /* 0x000fe20000000800 */
[----:B------:R1:W-:Y:S04]  /*1ce50*/  @!P2 LDGSTS.E.BYPASS.LTC128B.128 [R220+0x2000], desc[UR20][R172.64] ;  /* 0x02000000acdcafae */ /* 0x0003e8000b981a14 */
[----:B------:R2:W-:Y:S04]  /*1ce60*/  @P2 STS.128 [R220+0x2000], RZ ;  /* 0x002000ffdc002388 */ /* 0x0005e80000000c00 */
[----:B------:R2:W-:Y:S01]  /*1ce70*/  @P1 STS.128 [R220+0x2800], RZ ;  /* 0x002800ffdc001388 */ /* 0x0005e20000000c00 */
[C---:B-1----:R-:W-:Y:S02]  /*1ce80*/  @!P1 LEA.HI.X R173, R136.reuse, R135, R137, 0x5, P3 ;  /* 0x0000008788ad9211 */ /* 0x042fe400018f2c89 */
[C---:B------:R-:W-:Y:S04]  /*1ce90*/  @!P1 LEA R172, P3, R3.reuse, R230, 0x1 ;  /* 0x000000e603ac9211 */ /* 0x040fe800078608ff */
[----:B------:R-:W-:Y:S02]  /*1cea0*/  @!P1 LEA.HI.X R173, R3, R229, R173, 0x1, P3 ;  /* 0x000000e503ad9211 */ /* 0x000fe400018f0cad */
[C---:B------:R-:W-:Y:S03]  /*1ceb0*/  @!P1 LEA R3, P3, R136.reuse, R134, 0x6 ;  /* 0x0000008688039211 */ /* 0x040fe600078630ff */
[----:B------:R-:W-:Y:S01]  /*1cec0*/  @!PT LDS RZ, [RZ] ;  /* 0x00000000fffff984 */ /* 0x000fe20000000800 */
[----:B------:R-:W-:Y:S01]  /*1ced0*/  @!PT LDS RZ, [RZ] ;  /* 0x00000000fffff984 */ /* 0x000fe20000000800 */
[----:B------:R-:W-:Y:S01]  /*1cee0*/  @!PT LDS RZ, [RZ] ;  /* 0x00000000fffff984 */ /* 0x000fe20000000800 */
[----:B------:R1:W-:Y:S04]  /*1cef0*/  @!P1 LDGSTS.E.BYPASS.LTC128B.128 [R220+0x2800], desc[UR20][R172.64] ;  /* 0x02800000acdc9fae */ /* 0x0003e8000b981a14 */
[----:B------:R2:W-:Y:S01]  /*1cf00*/  @P1 STS.128 [R220+0x3000], RZ ;  /* 0x003000ffdc001388 */ /* 0x0005e20000000c00 */
[C---:B-1----:R-:W-:Y:S01]  /*1cf10*/  @!P1 LEA.HI.X R173, R136.reuse, R135, R137, 0x6, P3 ;  /* 0x0000008788ad9211 */ /* 0x042fe200018f3489 */
[----:B------:R-:W-:Y:S01]  /*1cf20*/  @!P1 IMAD.WIDE.U32 R134, R136, 0x60, R134 ;  /* 0x0000006088869825 */ /* 0x000fe200078e0086 */
[-C--:B------:R-:W-:Y:S03]  /*1cf30*/  @!P1 LEA R172, P3, R3, R230.reuse, 0x1 ;  /* 0x000000e603ac9211 */ /* 0x080fe600078608ff */
[----:B------:R-:W-:Y:S01]  /*1cf40*/  @!P1 IMAD R137, R137, 0x60, RZ ;  /* 0x0000006089899824 */ /* 0x000fe200078e02ff */
[-C--:B------:R-:W-:Y:S02]  /*1cf50*/  @!P1 LEA.HI.X R173, R3, R229.reuse, R173, 0x1, P3 ;  /* 0x000000e503ad9211 */ /* 0x080fe400018f0cad */
[C---:B------:R-:W-:Y:S01]  /*1cf60*/  @!P1 LEA R136, P3, R134.reuse, R230, 0x1 ;  /* 0x000000e686889211 */ /* 0x040fe200078608ff */
[----:B------:R-:W-:Y:S02]  /*1cf70*/  @!P1 IMAD.IADD R137, R137, 0x1, R135 ;  /* 0x0000000189899824 */ /* 0x000fe400078e0287 */
[----:B------:R-:W-:Y:S01]  /*1cf80*/  @!PT LDS RZ, [RZ] ;  /* 0x00000000fffff984 */ /* 0x000fe20000000800 */
[----:B------:R-:W-:Y:S01]  /*1cf90*/  @!PT LDS RZ, [RZ] ;  /* 0x00000000fffff984 */ /* 0x000fe20000000800 */
[----:B------:R-:W-:Y:S01]  /*1cfa0*/  @!PT LDS RZ, [RZ] ;  /* 0x00000000fffff984 */ /* 0x000fe20000000800 */
[----:B------:R2:W-:Y:S03]  /*1cfb0*/  @!P1 LDGSTS.E.BYPASS.LTC128B.128 [R220+0x3000], desc[UR20][R172.64] ;  /* 0x03000000acdc9fae */ /* 0x0005e6000b981a14 */
[----:B------:R-:W-:Y:S01]  /*1cfc0*/  @!P1 LEA.HI.X R137, R134, R229, R137, 0x1, P3 ;  /* 0x000000e586899211 */ /* 0x000fe200018f0c89 */
[----:B------:R2:W-:Y:S04]  /*1cfd0*/  @P1 STS.128 [R220+0x3800], RZ ;  /* 0x003800ffdc001388 */ /* 0x0005e80000000c00 */
[----:B------:R-:W-:Y:S01]  /*1cfe0*/  @!PT LDS RZ, [RZ] ;  /* 0x00000000fffff984 */ /* 0x000fe20000000800 */
[----:B------:R-:W-:Y:S01]  /*1cff0*/  @!PT LDS RZ, [RZ] ;  /* 0x00000000fffff984 */ /* 0x000fe20000000800 */
[----:B------:R-:W-:Y:S01]  /*1d000*/  @!PT LDS RZ, [RZ] ;  /* 0x00000000fffff984 */ /* 0x000fe20000000800 */
[----:B------:R2:W-:Y:S04]  /*1d010*/  @!P1 LDGSTS.E.BYPASS.LTC128B.128 [R220+0x3800], desc[UR20][R136.64] ;  /* 0x0380000088dc9fae */ /* 0x0005e8000b981a14 */
[----:B------:R-:W0:Y:S01]  /*1d020*/  LDGDEPBAR ;  /* 0x00000000000079af */ /* 0x000e220000000000 */
[----:B------:R-:W-:Y:S05]  /*1d030*/  BRA `(.L_x_503) ;  /* 0x0000001000907947 */ /* 0x000fea0003800000 */
.L_x_502:
[----:B------:R-:W2:Y:S01]  /*1d040*/  LDL R18, [R1+0x68] ;  /* 0x0000680001127983 */ /* 0x000ea20000100800 */
[----:B------:R-:W-:Y:S01]  /*1d050*/  IMAD.SHL.U32 R231, R211, 0x8, RZ ;  /* 0x00000008d3e77824 */ /* 0x000fe200078e00ff */
[----:B------:R-:W-:Y:S04]  /*1d060*/  DEPBAR.LE SB0, 0x0 ;  /* 0x000080000000791a */ /* 0x000fe80000000000 */
[----:B---3--:R-:W3:Y:S01]  /*1d070*/  LDL R15, [R1+0x6c] ;  /* 0x00006c00010f7983 */ /* 0x008ee20000100800 */
[----:B------:R-:W-:Y:S01]  /*1d080*/  LOP3.LUT R231, R231, 0x18, RZ, 0xc0, !PT ;  /* 0x00000018e7e77812 */ /* 0x000fe200078ec0ff */
[----:B-1----:R-:W-:Y:S01]  /*1d090*/  IMAD.SHL.U32 R3, R211, 0x10, RZ ;  /* 0x00000010d3037824 */ /* 0x002fe200078e00ff */
[--C-:B-----5:R-:W-:Y:S01]  /*1d0a0*/  SHF.R.U32.HI R205, RZ, 0x1, R211.reuse ;  /* 0x00000001ffcd7819 */ /* 0x120fe200000116d3 */
[----:B------:R-:W4:Y:S01]  /*1d0b0*/  LDL R17, [R1+0x308] ;  /* 0x0003080001117983 */ /* 0x000f220000100800 */
[----:B------:R-:W-:Y:S01]  /*1d0c0*/  ISETP.GE.AND P1, PT, R231, UR9, PT ;  /* 0x00000009e7007c0c */ /* 0x000fe2000bf26270 */
[----:B------:R-:W-:Y:S01]  /*1d0d0*/  IMAD.SHL.U32 R206, R211, 0x4, RZ ;  /* 0x00000004d3ce7824 */ /* 0x000fe200078e00ff */
[----:B------:R-:W-:Y:S01]  /*1d0e0*/  LOP3.LUT R207, R3, 0x3e00, RZ, 0xc0, !PT ;  /* 0x00003e0003cf7812 */ /* 0x000fe200078ec0ff */
[----:B------:R-:W5:Y:S01]  /*1d0f0*/  LDL R16, [R1+0x304] ;  /* 0x0003040001107983 */ /* 0x000f620000100800 */
[----:B------:R-:W-:Y:S01]  /*1d100*/  UIADD3 UR6, UPT, UPT, UR22, 0x3c6ef372, URZ ;  /* 0x3c6ef37216067890 */ /* 0x000fe2000fffe0ff */
[----:B------:R-:W-:Y:S01]  /*1d110*/  IMAD.U32 R134, RZ, RZ, UR23 ;  /* 0x00000017ff867e24 */ /* 0x000fe2000f8e00ff */
[----:B------:R-:W-:Y:S01]  /*1d120*/  LOP3.LUT R3, R206, 0x18, RZ, 0xc0, !PT ;  /* 0x00000018ce037812 */ /* 0x000fe200078ec0ff */
[----:B------:R-:W-:Y:S01]  /*1d130*/  BAR.SYNC.DEFER_BLOCKING 0x0 ;  /* 0x0000000000007b1d */ /* 0x000fe20000010000 */
[----:B------:R-:W-:Y:S02]  /*1d140*/  USHF.L.U32 UR11, UR19, 0x2, URZ ;  /* 0x00000002130b7899 */ /* 0x000fe400080006ff */
[--C-:B------:R-:W-:Y:S01]  /*1d150*/  LOP3.LUT R3, R3, 0xc0, R210.reuse, 0xf8, !PT ;  /* 0x000000c003037812 */ /* 0x100fe200078ef8d2 */
[----:B------:R-:W-:Y:S02]  /*1d160*/  USHF.L.U32 UR12, UR19, 0x2, URZ ;  /* 0x00000002130c7899 */ /* 0x000fe400080006ff */
[----:B------:R-:W-:Y:S01]  /*1d170*/  UIADD3 UR13, UPT, UPT, UR11, 0x1, URZ ;  /* 0x000000010b0d7890 */ /* 0x000fe2000fffe0ff */
[----:B------:R-:W-:Y:S01]  /*1d180*/  LOP3.LUT R136, R3, 0x8, R211, 0x78, !PT ;  /* 0x0000000803887812 */ /* 0x000fe200078e78d3 */
[----:B------:R-:W-:Y:S02]  /*1d190*/  UIADD3 UR10, UPT, UPT, UR23, -0x4498517b, URZ ;  /* 0xbb67ae85170a7890 */ /* 0x000fe4000fffe0ff */
[----:B------:R-:W-:Y:S01]  /*1d1a0*/  UIADD3 UR15, UPT, UPT, UR22, -0x255992d5, URZ ;  /* 0xdaa66d2b160f7890 */ /* 0x000fe2000fffe0ff */
[----:B------:R-:W-:Y:S01]  /*1d1b0*/  LOP3.LUT R136, R208, R136, RZ, 0xfc, !PT ;  /* 0x00000088d0887212 */ /* 0x000fe200078efcff */
[----:B------:R-:W-:Y:S02]  /*1d1c0*/  UIADD3 UR14, UPT, UPT, UR22, 0x78dde6e4, URZ ;  /* 0x78dde6e4160e7890 */ /* 0x000fe4000fffe0ff */
[----:B------:R-:W-:Y:S01]  /*1d1d0*/  UIADD3 UR24, UPT, UPT, UR23, -0x56f99767, URZ ;  /* 0xa906689917187890 */ /* 0x000fe2000fffe0ff */
[----:B------:R-:W-:Y:S01]  /*1d1e0*/  LEA R136, R136, UR5, 0x1 ;  /* 0x0000000588887c11 */ /* 0x000fe2000f8e08ff */
[----:B------:R-:W-:Y:S02]  /*1d1f0*/  UISETP.NE.AND UP0, UPT, UR19, URZ, UPT ;  /* 0x000000ff1300728c */ /* 0x000fe4000bf05270 */
[----:B------:R-:W-:Y:S01]  /*1d200*/  UIADD3 UR16, UPT, UPT, UR22, 0x1715609d, URZ ;  /* 0x1715609d16107890 */ /* 0x000fe2000fffe0ff */
[----:B------:R-:W5:Y:S06]  /*1d210*/  LDL.64 R226, [R1+0xa0] ;  /* 0x0000a00001e27983 */ /* 0x000f6c0000100a00 */
[----:B------:R-:W5:Y:S06]  /*1d220*/  LDL.64 R216, [R1+0x170] ;  /* 0x0001700001d87983 */ /* 0x000f6c0000100a00 */
[----:B------:R-:W5:Y:S06]  /*1d230*/  LDL.64 R232, [R1+0xc8] ;  /* 0x0000c80001e87983 */ /* 0x000f6c0000100a00 */
[----:B------:R-:W5:Y:S04]  /*1d240*/  LDL R228, [R1+0x8c] ;  /* 0x00008c0001e47983 */ /* 0x000f680000100800 */
[----:B------:R-:W5:Y:S04]  /*1d250*/  LDL R225, [R1+0x90] ;  /* 0x0000900001e17983 */ /* 0x000f680000100800 */
[----:B------:R-:W5:Y:S01]  /*1d260*/  LDL.64 R218, [R1+0x2f0] ;  /* 0x0002f00001da7983 */ /* 0x000f620000100a00 */
[----:B--2---:R-:W-:Y:S04]  /*1d270*/  IMAD.WIDE.U32 R4, R18, UR19, RZ ;  /* 0x0000001312047c25 */ /* 0x004fe8000f8e00ff */
[----:B------:R-:W-:Y:S02]  /*1d280*/  IMAD.SHL.U32 R6, R4, 0x80, RZ ;  /* 0x0000008004067824 */ /* 0x000fe400078e00ff */
[----:B---3--:R-:W-:Y:S03]  /*1d290*/  IMAD R5, R15, UR19, R5 ;  /* 0x000000130f057c24 */ /* 0x008fe6000f8e0205 */
[-C--:B------:R-:W-:Y:S02]  /*1d2a0*/  @!P1 LEA R8, P4, R18, R6.reuse, 0x5 ;  /* 0x0000000612089211 */ /* 0x080fe400078828ff */
[----:B------:R-:W-:Y:S02]  /*1d2b0*/  SHF.L.U64.HI R7, R4, 0x7, R5 ;  /* 0x0000000704077819 */ /* 0x000fe40000010205 */
[----:B------:R-:W-:Y:S02]  /*1d2c0*/  LOP3.LUT R4, R205, 0x8, RZ, 0xc0, !PT ;  /* 0x00000008cd047812 */ /* 0x000fe400078ec0ff */
[----:B------:R-:W-:Y:S02]  /*1d2d0*/  LOP3.LUT R5, R207, 0x120, R210, 0xf8, !PT ;  /* 0x00000120cf057812 */ /* 0x000fe400078ef8d2 */
[----:B------:R-:W-:Y:S02]  /*1d2e0*/  @!P1 LEA R9, P3, R18, R6, 0x6 ;  /* 0x0000000612099211 */ /* 0x000fe400078630ff */
[----:B----4-:R-:W-:Y:S02]  /*1d2f0*/  @!P2 LEA R14, P5, R6, R17, 0x1 ;  /* 0x00000011060ea211 */ /* 0x010fe400078a08ff */
[----:B------:R-:W-:Y:S01]  /*1d300*/  LOP3.LUT R4, R5, R3, R4, 0xf6, !PT ;  /* 0x0000000305047212 */ /* 0x000fe200078ef604 */
[----:B------:R-:W-:Y:S01]  /*1d310*/  @!P1 IMAD R5, R15, 0x60, RZ ;  /* 0x000000600f059824 */ /* 0x000fe200078e02ff */
[CCC-:B------:R-:W-:Y:S02]  /*1d320*/  @!P1 LEA.HI.X R11, R18.reuse, R7.reuse, R15.reuse, 0x5, P4 ;  /* 0x00000007120b9211 */ /* 0x1c0fe400020f2c0f */
[----:B------:R-:W-:Y:S02]  /*1d330*/  @!P1 LEA.HI.X R13, R18, R7, R15, 0x6, P3 ;  /* 0x00000007120d9211 */ /* 0x000fe400018f340f */
[-CC-:B-----5:R-:W-:Y:S01]  /*1d340*/  @!P2 LEA.HI.X R15, R6, R16.reuse, R7.reuse, 0x1, P5 ;  /* 0x00000010060fa211 */ /* 0x1a0fe200028f0c07 */
[----:B------:R-:W-:Y:S01]  /*1d350*/  @!P1 IMAD.WIDE.U32 R6, R18, 0x60, R6 ;  /* 0x0000006012069825 */ /* 0x000fe200078e0006 */
[CC--:B------:R-:W-:Y:S02]  /*1d360*/  @!P1 LEA R10, P4, R8.reuse, R17.reuse, 0x1 ;  /* 0x00000011080a9211 */ /* 0x0c0fe400078808ff */
[-C--:B------:R-:W-:Y:S01]  /*1d370*/  @!P1 LEA R12, P3, R9, R17.reuse, 0x1 ;  /* 0x00000011090c9211 */ /* 0x080fe200078608ff */
[----:B------:R-:W-:Y:S01]  /*1d380*/  @!PT LDS RZ, [RZ] ;  /* 0x00000000fffff984 */ /* 0x000fe20000000800 */
[----:B------:R-:W-:Y:S01]  /*1d390*/  @!PT LDS RZ, [RZ] ;  /* 0x00000000fffff984 */ /* 0x000fe20000000800 */
[----:B------:R-:W-:Y:S01]  /*1d3a0*/  @!PT LDS RZ, [RZ] ;  /* 0x00000000fffff984 */ /* 0x000fe20000000800 */
[----:B------:R-:W-:Y:S01]  /*1d3b0*/  @!P2 LDGSTS.E.BYPASS.LTC128B.128 [R220+0x4000], desc[UR20][R14.64] ;  /* 0x040000000edcafae */ /* 0x000fe2000b981a14 */
[-C--:B------:R-:W-:Y:S01]  /*1d3c0*/  @!P1 LEA.HI.X R11, R8, R16.reuse, R11, 0x1, P4 ;  /* 0x00000010080b9211 */ /* 0x080fe200020f0c0b */
[----:B------:R-:W-:Y:S01]  /*1d3d0*/  @!P1 IMAD.IADD R5, R5, 0x1, R7 ;  /* 0x0000000105059824 */ /* 0x000fe200078e0207 */
[-C--:B------:R-:W-:Y:S02]  /*1d3e0*/  @!P1 LEA.HI.X R13, R9, R16.reuse, R13, 0x1, P3 ;  /* 0x00000010090d9211 */ /* 0x080fe400018f0c0d */
[----:B------:R-:W-:Y:S02]  /*1d3f0*/  @!P1 LEA R8, P3, R6, R17, 0x1 ;  /* 0x0000001106089211 */ /* 0x000fe400078608ff */
[----:B------:R-:W-:Y:S01]  /*1d400*/  LEA R3, R4, UR5, 0x1 ;  /* 0x0000000504037c11 */ /* 0x000fe2000f8e08ff */
[----:B------:R-:W-:Y:S01]  /*1d410*/  @P2 STS.128 [R220+0x4000], RZ ;  /* 0x004000ffdc002388 */ /* 0x000fe20000000c00 */
[----:B------:R-:W-:Y:S02]  /*1d420*/  @!P1 LEA.HI.X R9, R6, R16, R5, 0x1, P3 ;  /* 0x0000001006099211 */ /* 0x000fe400018f0c05 */
[----:B------:R-:W-:Y:S01]  /*1d430*/  LOP3.LUT R135, R227, UR11, R134, 0x96, !PT ;  /* 0x0000000be3877c12 */ /* 0x000fe2000f8e9686 */
[----:B------:R-:W-:Y:S02]  /*1d440*/  IMAD.IADD R180, R209, 0x1, R3 ;  /* 0x00000001d1b47824 */ /* 0x000fe400078e0203 */
[----:B------:R-:W-:Y:S01]  /*1d450*/  IMAD.U32 R134, RZ, RZ, UR12 ;  /* 0x0000000cff867e24 */ /* 0x000fe2000f8e00ff */
[----:B------:R-:W-:Y:S01]  /*1d460*/  UIADD3 UR12, UPT, UPT, UR23, 0x32370b8f, URZ ;  /* 0x32370b8f170c7890 */ /* 0x000fe2000fffe0ff */
[----:B------:R-:W-:Y:S01]  /*1d470*/  @P1 STS.128 [R220+0x4800], RZ ;  /* 0x004800ffdc001388 */ /* 0x000fe20000000c00 */
[----:B------:R-:W-:Y:S02]  /*1d480*/  LOP3.LUT R222, R233, UR6, RZ, 0x3c, !PT ;  /* 0x00000006e9de7c12 */ /* 0x000fe4000f8e3cff */
[----:B------:R-:W-:Y:S05]  /*1d490*/  LOP3.LUT R134, R134, UR23, R227, 0x96, !PT ;  /* 0x0000001786867c12 */ /* 0x000fea000f8e96e3 */
        /* <DEDUP_REMOVED lines=15> */
[----:B------:R-:W2:Y:S08]  /*1d590*/  LDSM.16.M88.4 R16, [R136+0x2000] ;  /* 0x002000008810783b */ /* 0x000eb00000000200 */
[----:B------:R3:W1:Y:S08]  /*1d5a0*/  LDSM.16.M88.4 R124, [R3+0x1000] ;  /* 0x00100000037c783b */ /* 0x0006700000000200 */
[----:B------:R-:W4:Y:S08]  /*1d5b0*/  LDSM.16.M88.4 R32, [R136+0x2400] ;  /* 0x002400008820783b */ /* 0x000f300000000200 */
[----:B------:R-:W0:Y:S08]  /*1d5c0*/  LDGDEPBAR ;  /* 0x00000000000079af */ /* 0x000e300000000000 */
[----:B------:R-:W5:Y:S01]  /*1d5d0*/  LDSM.16.M88.4 R48, [R136+0x2800] ;  /* 0x002800008830783b */ /* 0x000f620000000200 */
[----:B---3--:R-:W-:Y:S07]  /*1d5e0*/  IMAD.IADD R3, R209, 0x1, R136 ;  /* 0x00000001d1037824 */ /* 0x008fee00078e0288 */
[----:B------:R-:W3:Y:S01]  /*1d5f0*/  LDSM.16.M88.4 R64, [R136+0x2c00] ;  /* 0x002c00008840783b */ /* 0x000ee20000000200 */
[-C--:B--2---:R-:W-:Y:S07]  /*1d600*/  HMMA.16816.F32.BF16 R4, R128, R16.reuse, RZ ;  /* 0x000000108004723c */ /* 0x084fee00000418ff */
[----:B------:R-:W2:Y:S01]  /*1d610*/  LDSM.16.M88.4 R80, [R136+0x3000] ;  /* 0x003000008850783b */ /* 0x000ea20000000200 */
        /* <DEDUP_REMOVED lines=21> */
[----:B------:R-:W5:Y:S01]  /*1d770*/  LDSM.16.M88.4 R200, [R3+0x3400] ;  /* 0x0034000003c8783b */ /* 0x000f620000000200 */
        /* <DEDUP_REMOVED lines=22> */
[C---:B------:R-:W-:Y:S04]  /*1d8e0*/  HMMA.16816.F32.BF16 R8, R180.reuse, R176, R8 ;  /* 0x000000b0b408723c */ /* 0x040fe80000041808 */
[----:B------:R-:W-:Y:S01]  /*1d8f0*/  IMAD.WIDE.U32 R176, R135, -0x326172a9, RZ ;  /* 0xcd9e8d5787b07825 */ /* 0x000fe200078e00ff */
[----:B------:R-:W-:Y:S01]  /*1d900*/  LOP3.LUT R135, R226, UR10, R217, 0x96, !PT ;  /* 0x0000000ae2877c12 */ /* 0x000fe2000f8e96d9 */
[----:B------:R-:W-:Y:S02]  /*1d910*/  UIADD3 UR10, UPT, UPT, UR23, 0x76cf5d0a, URZ ;  /* 0x76cf5d0a170a7890 */ /* 0x000fe4000fffe0ff */
[-C--:B------:R-:W-:Y:S03]  /*1d920*/  HMMA.16816.F32.BF16 R12, R180, R178.reuse, R12 ;  /* 0x000000b2b40c723c */ /* 0x080fe6000004180c */
[----:B------:R-:W-:Y:S04]  /*1d930*/  IMAD.WIDE.U32 R214, R135, -0x326172a9, RZ ;  /* 0xcd9e8d5787d67825 */ /* 0x000fe800078e00ff */
[----:B------:R-:W-:Y:S01]  /*1d940*/  IMAD.WIDE.U32 R134, R134, -0x326172a9, RZ ;  /* 0xcd9e8d5786867825 */ /* 0x000fe200078e00ff */
[C---:B------:R-:W-:Y:S04]  /*1d950*/  HMMA.16816.F32.BF16 R16, R172.reuse, R178, R16 ;  /* 0x000000b2ac10723c */ /* 0x040fe80000041810 */
[----:B------:R-:W-:Y:S02]  /*1d960*/  LOP3.LUT R178, R177, R225, RZ, 0x3c, !PT ;  /* 0x000000e1b1b27212 */ /* 0x000fe400078e3cff */
[----:B------:R-:W-:Y:S01]  /*1d970*/  LOP3.LUT R177, R176, R222, RZ, 0x3c, !PT ;  /* 0x000000deb0b17212 */ /* 0x000fe200078e3cff */
[----:B------:R-:W-:Y:S01]  /*1d980*/  IMAD.U32 R176, RZ, RZ, UR13 ;  /* 0x0000000dffb07e24 */ /* 0x000fe2000f8e00ff */
[-C--:B------:R-:W-:Y:S01]  /*1d990*/  HMMA.16816.F32.BF16 R20, R172, R184.reuse, R20 ;  /* 0x000000b8ac14723c */ /* 0x080fe20000041814 */
[----:B------:R-:W-:Y:S02]  /*1d9a0*/  UIADD3 UR13, UPT, UPT, UR23, 0x76cf5d0a, URZ ;  /* 0x76cf5d0a170d7890 */ /* 0x000fe4000fffe0ff */
[----:B------:R-:W-:Y:S01]  /*1d9b0*/  LOP3.LUT R221, R215, UR6, RZ, 0x3c, !PT ;  /* 0x00000006d7dd7c12 */ /* 0x000fe2000f8e3cff */
[----:B------:R-:W-:Y:S01]  /*1d9c0*/  UIADD3 UR6, UPT, UPT, UR23, 0x32370b8f, URZ ;  /* 0x32370b8f17067890 */ /* 0x000fe2000fffe0ff */
[----:B------:R-:W-:Y:S02]  /*1d9d0*/  LOP3.LUT R176, R227, UR23, R176, 0x96, !PT ;  /* 0x00000017e3b07c12 */ /* 0x000fe4000f8e96b0 */
[----:B------:R-:W-:Y:S01]  /*1d9e0*/  LOP3.LUT R135, R135, R228, RZ, 0x3c, !PT ;  /* 0x000000e487877212 */ /* 0x000fe200078e3cff */
[C---:B------:R-:W-:Y:S04]  /*1d9f0*/  HMMA.16816.F32.BF16 R24, R180.reuse, R184, R24 ;  /* 0x000000b8b418723c */ /* 0x040fe80000041818 */
[----:B------:R-:W-:Y:S01]  /*1da00*/  LOP3.LUT R184, R134, R221, RZ, 0x3c, !PT ;  /* 0x000000dd86b87212 */ /* 0x000fe200078e3cff */
[----:B------:R-:W-:Y:S03]  /*1da10*/  IMAD.WIDE.U32 R134, R135, -0x2daee0ad, RZ ;  /* 0xd2511f5387867825 */ /* 0x000fe600078e00ff */
[-C--:B------:R-:W-:Y:S03]  /*1da20*/  HMMA.16816.F32.BF16 R28, R180, R186.reuse, R28 ;  /* 0x000000bab41c723c */ /* 0x080fe6000004181c */
[----:B------:R-:W-:Y:S05]  /*1da30*/  IMAD.WIDE.U32 R184, R184, -0x2daee0ad, RZ ;  /* 0xd2511f53b8b87825 */ /* 0x000fea00078e00ff */
[C---:B------:R-:W-:Y:S04]  /*1da40*/  HMMA.16816.F32.BF16 R32, R172.reuse, R186, R32 ;  /* 0x000000baac20723c */ /* 0x040fe80000041820 */
[----:B------:R-:W-:Y:S01]  /*1da50*/  IMAD.WIDE.U32 R186, R176, -0x326172a9, RZ ;  /* 0xcd9e8d57b0ba7825 */ /* 0x000fe200078e00ff */
[----:B------:R-:W-:Y:S01]  /*1da60*/  LOP3.LUT R185, R134, UR6, R185, 0x96, !PT ;  /* 0x0000000686b97c12 */ /* 0x000fe2000f8e96b9 */
[----:B------:R-:W-:Y:S02]  /*1da70*/  UIADD3 UR6, UPT, UPT, UR23, -0x126145ec, URZ ;  /* 0xed9eba1417067890 */ /* 0x000fe4000fffe0ff */
[-C--:B-----5:R-:W-:Y:S08]  /*1da80*/  HMMA.16816.F32.BF16 R36, R172, R188.reuse, R36 ;  /* 0x000000bcac24723c */ /* 0x0a0ff00000041824 */
[C---:B------:R-:W-:Y:S04]  /*1da90*/  HMMA.16816.F32.BF16 R40, R180.reuse, R188, R40 ;  /* 0x000000bcb428723c */ /* 0x040fe80000041828 */
[C---:B------:R-:W-:Y:S02]  /*1daa0*/  LOP3.LUT R189, R186.reuse, R222, RZ, 0x3c, !PT ;  /* 0x000000debabd7212 */ /* 0x040fe400078e3cff */
[C---:B------:R-:W-:Y:S02]  /*1dab0*/  LOP3.LUT R188, R187.reuse, R228, RZ, 0x3c, !PT ;  /* 0x000000e4bbbc7212 */ /* 0x040fe400078e3cff */
[-C--:B------:R-:W-:Y:S08]  /*1dac0*/  HMMA.16816.F32.BF16 R44, R180, R190.reuse, R44 ;  /* 0x000000beb42c723c */ /* 0x080ff0000004182c */
[C---:B------:R-:W-:Y:S04]  /*1dad0*/  HMMA.16816.F32.BF16 R48, R172.reuse, R190, R48 ;  /* 0x000000beac30723c */ /* 0x040fe80000041830 */
[----:B------:R-:W-:Y:S02]  /*1dae0*/  LOP3.LUT R190, R187, R225, RZ, 0x3c, !PT ;  /* 0x000000e1bbbe7212 */ /* 0x000fe400078e3cff */
[----:B------:R-:W-:Y:S02]  /*1daf0*/  LOP3.LUT R187, R186, R221, RZ, 0x3c, !PT ;  /* 0x000000ddbabb7212 */ /* 0x000fe400078e3cff */
[-C--:B------:R-:W-:Y:S03]  /*1db00*/  HMMA.16816.F32.BF16 R52, R172, R192.reuse, R52 ;  /* 0x000000c0ac34723c */ /* 0x080fe60000041834 */
[----:B------:R-:W-:Y:S01]  /*1db10*/  LOP3.LUT R191, R216, UR10, R135, 0x96, !PT ;  /* 0x0000000ad8bf7c12 */ /* 0x000fe2000f8e9687 */
[----:B------:R-:W-:Y:S04]  /*1db20*/  UIADD3 UR10, UPT, UPT, UR23, -0x126145ec, URZ ;  /* 0xed9eba14170a7890 */ /* 0x000fe8000fffe0ff */
[C---:B------:R-:W-:Y:S04]  /*1db30*/  HMMA.16816.F32.BF16 R56, R180.reuse, R192, R56 ;  /* 0x000000c0b438723c */ /* 0x040fe80000041838 */
[----:B------:R-:W-:Y:S04]  /*1db40*/  IMAD.WIDE.U32 R192, R178, -0x2daee0ad, RZ ;  /* 0xd2511f53b2c07825 */ /* 0x000fe800078e00ff */
[-C--:B------:R-:W-:Y:S03]  /*1db50*/  HMMA.16816.F32.BF16 R60, R180, R194.reuse, R60 ;  /* 0x000000c2b43c723c */ /* 0x080fe6000004183c */
[----:B------:R-:W-:Y:S05]  /*1db60*/  LOP3.LUT R186, R218, UR13, R193, 0x96, !PT ;  /* 0x0000000ddaba7c12 */ /* 0x000fea000f8e96c1 */
[C---:B------:R-:W-:Y:S08]  /*1db70*/  HMMA.16816.F32.BF16 R64, R172.reuse, R194, R64 ;  /* 0x000000c2ac40723c */ /* 0x040ff00000041840 */
[-C--:B------:R-:W-:Y:S08]  /*1db80*/  HMMA.16816.F32.BF16 R68, R172, R196.reuse, R68 ;  /* 0x000000c4ac44723c */ /* 0x080ff00000041844 */
[C---:B------:R-:W-:Y:S04]  /*1db90*/  HMMA.16816.F32.BF16 R72, R180.reuse, R196, R72 ;  /* 0x000000c4b448723c */ /* 0x040fe80000041848 */
[----:B------:R-:W-:Y:S04]  /*1dba0*/  IMAD.WIDE.U32 R196, R191, -0x326172a9, RZ ;  /* 0xcd9e8d57bfc47825 */ /* 0x000fe800078e00ff */
[-C--:B------:R-:W-:Y:S08]  /*1dbb0*/  HMMA.16816.F32.BF16 R76, R180, R198.reuse, R76 ;  /* 0x000000c6b44c723c */ /* 0x080ff0000004184c */
[C---:B------:R-:W-:Y:S04]  /*1dbc0*/  HMMA.16816.F32.BF16 R80, R172.reuse, R198, R80 ;  /* 0x000000c6ac50723c */ /* 0x040fe80000041850 */
[----:B------:R-:W-:Y:S04]  /*1dbd0*/  IMAD.WIDE.U32 R198, R187, -0x2daee0ad, RZ ;  /* 0xd2511f53bbc67825 */ /* 0x000fe800078e00ff */
[-C--:B------:R-:W-:Y:S03]  /*1dbe0*/  HMMA.16816.F32.BF16 R84, R172, R200.reuse, R84 ;  /* 0x000000c8ac54723c */ /* 0x080fe60000041854 */
[----:B------:R-:W-:Y:S05]  /*1dbf0*/  IMAD.WIDE.U32 R186, R186, -0x326172a9, RZ ;  /* 0xcd9e8d57baba7825 */ /* 0x000fea00078e00ff */
[----:B------:R-:W-:Y:S01]  /*1dc00*/  LOP3.LUT R135, R232, UR15, R187, 0x96, !PT ;  /* 0x0000000fe8877c12 */ /* 0x000fe2000f8e96bb */
[C---:B------:R-:W-:Y:S04]  /*1dc10*/  HMMA.16816.F32.BF16 R88, R180.reuse, R200, R88 ;  /* 0x000000c8b458723c */ /* 0x040fe80000041858 */
[----:B------:R-:W-:Y:S04]  /*1dc20*/  IMAD.WIDE.U32 R200, R189, -0x2daee0ad, RZ ;  /* 0xd2511f53bdc87825 */ /* 0x000fe800078e00ff */
[-C--:B------:R-:W-:Y:S03]  /*1dc30*/  HMMA.16816.F32.BF16 R92, R180, R202.reuse, R92 ;  /* 0x000000cab45c723c */ /* 0x080fe6000004185c */
[----:B------:R-:W-:Y:S05]  /*1dc40*/  IMAD.WIDE.U32 R188, R188, -0x2daee0ad, RZ ;  /* 0xd2511f53bcbc7825 */ /* 0x000fea00078e00ff */
[C---:B------:R-:W-:Y:S04]  /*1dc50*/  HMMA.16816.F32.BF16 R96, R172.reuse, R202, R96 ;  /* 0x000000caac60723c */ /* 0x040fe80000041860 */
[----:B------:R-:W-:Y:S02]  /*1dc60*/  IMAD.WIDE.U32 R202, R177, -0x2daee0ad, RZ ;  /* 0xd2511f53b1ca7825 */ /* 0x000fe400078e00ff */
[----:B------:R2:W3:Y:S02]  /*1dc70*/  LDSM.16.M88.4 R176, [R3+0x3c00] ;  /* 0x003c000003b0783b */ /* 0x0004e40000000200 */
[----:B------:R-:W-:Y:S04]  /*1dc80*/  DEPBAR.LE SB0, 0x0 ;  /* 0x000080000000791a */ /* 0x000fe80000000000 */
[-C--:B-1----:R-:W-:Y:S01]  /*1dc90*/  HMMA.16816.F32.BF16 R100, R172, R136.reuse, R100 ;  /* 0x00000088ac64723c */ /* 0x082fe20000041864 */
[----:B------:R-:W-:Y:S07]  /*1dca0*/  BAR.SYNC.DEFER_BLOCKING 0x0 ;  /* 0x0000000000007b1d */ /* 0x000fee0000010000 */
[C---:B------:R-:W-:Y:S04]  /*1dcb0*/  HMMA.16816.F32.BF16 R104, R180.reuse, R136, R104 ;  /* 0x00000088b468723c */ /* 0x040fe80000041868 */
[----:B------:R-:W-:Y:S01]  /*1dcc0*/  IMAD.WIDE.U32 R136, R190, -0x2daee0ad, RZ ;  /* 0xd2511f53be887825 */ /* 0x000fe200078e00ff */
[----:B------:R-:W-:Y:S03]  /*1dcd0*/  LOP3.LUT R190, R188, UR12, R199, 0x96, !PT ;  /* 0x0000000cbcbe7c12 */ /* 0x000fe6000f8e96c7 */
[-C--:B------:R-:W-:Y:S03]  /*1dce0*/  HMMA.16816.F32.BF16 R108, R180, R138.reuse, R108 ;  /* 0x0000008ab46c723c */ /* 0x080fe6000004186c */
[----:B--2---:R-:W-:Y:S01]  /*1dcf0*/  LOP3.LUT R3, R192, UR12, R203, 0x96, !PT ;  /* 0x0000000cc0037c12 */ /* 0x004fe2000f8e96cb */
        /* <DEDUP_REMOVED lines=8> */
[-C--:B---3--:R-:W-:Y:S03]  /*1dd80*/  HMMA.16816.F32.BF16 R116, R172, R176.reuse, R116 ;  /* 0x000000b0ac74723c */ /* 0x088fe60000041874 */
[----:B------:R-:W-:Y:S01]  /*1dd90*/  IMAD.WIDE.U32 R192, R3, -0x326172a9, RZ ;  /* 0xcd9e8d5703c07825 */ /* 0x000fe200078e00ff */
[----:B------:R-:W-:Y:S03]  /*1dda0*/  LOP3.LUT R3, R232, UR15, R217, 0x96, !PT ;  /* 0x0000000fe8037c12 */ /* 0x000fe6000f8e96d9 */
[----:B------:R-:W-:Y:S01]  /*1ddb0*/  IMAD.WIDE.U32 R218, R135, -0x2daee0ad, RZ ;  /* 0xd2511f5387da7825 */ /* 0x000fe200078e00ff */
[----:B------:R-:W-:Y:S01]  /*1ddc0*/  LOP3.LUT R139, R216, UR14, R193, 0x96, !PT ;  /* 0x0000000ed88b7c12 */ /* 0x000fe2000f8e96c1 */
[C---:B------:R-:W-:Y:S04]  /*1ddd0*/  HMMA.16816.F32.BF16 R120, R180.reuse, R176, R120 ;  /* 0x000000b0b478723c */ /* 0x040fe80000041878 */
[----:B------:R-:W-:Y:S01]  /*1dde0*/  LOP3.LUT R137, R202, UR10, R219, 0x96, !PT ;  /* 0x0000000aca897c12 */ /* 0x000fe2000f8e96db */
[----:B------:R-:W-:Y:S01]  /*1ddf0*/  IMAD.WIDE.U32 R216, R3, -0x2daee0ad, RZ ;  /* 0xd2511f5303d87825 */ /* 0x000fe200078e00ff */
[----:B------:R-:W-:Y:S02]  /*1de00*/  FMNMX3.FTZ R3, R0, R8, R9, !PT ;  /* 0x0000000800037276 */ /* 0x000fe40007810009 */
[----:B------:R-:W-:Y:S01]  /*1de10*/  LOP3.LUT R135, R214, UR15, R197, 0x96, !PT ;  /* 0x0000000fd6877c12 */ /* 0x000fe2000f8e96c5 */
[----:B------:R-:W-:Y:S01]  /*1de20*/  IMAD.WIDE.U32 R186, R185, -0x326172a9, RZ ;  /* 0xcd9e8d57b9ba7825 */ /* 0x000fe200078e00ff */
[----:B------:R-:W-:Y:S01]  /*1de30*/  FMNMX3.FTZ R3, R3, R12, R13, !PT ;  /* 0x0000000c03037276 */ /* 0x000fe2000781000d */
[-C--:B------:R-:W-:Y:S03]  /*1de40*/  HMMA.16816.F32.BF16 R124, R180, R178.reuse, R124 ;  /* 0x000000b2b47c723c */ /* 0x080fe6000004187c */
[----:B------:R-:W-:Y:S01]  /*1de50*/  FMNMX3.FTZ R3, R3, R24, R25, !PT ;  /* 0x0000001803037276 */ /* 0x000fe20007810019 */
[----:B------:R-:W-:Y:S01]  /*1de60*/  IMAD.WIDE.U32 R202, R136, -0x326172a9, RZ ;  /* 0xcd9e8d5788ca7825 */ /* 0x000fe200078e00ff */
[----:B------:R-:W-:Y:S02]  /*1de70*/  LOP3.LUT R196, R196, UR14, R187, 0x96, !PT ;  /* 0x0000000ec4c47c12 */ /* 0x000fe4000f8e96bb */
[----:B------:R-:W-:Y:S01]  /*1de80*/  FMNMX3.FTZ R3, R3, R28, R29, !PT ;  /* 0x0000001c03037276 */ /* 0x000fe2000781001d */
[----:B------:R-:W-:Y:S04]  /*1de90*/  HMMA.16816.F32.BF16 R128, R172, R178, R128 ;  /* 0x000000b2ac80723c */ /* 0x000fe80000041880 */
[----:B------:R-:W-:Y:S01]  /*1dea0*/  LOP3.LUT R134, R214, UR15, R203, 0x96, !PT ;  /* 0x0000000fd6867c12 */ /* 0x000fe2000f8e96cb */
[----:B------:R-:W-:Y:S01]  /*1deb0*/  IMAD.WIDE.U32 R196, R196, -0x2daee0ad, RZ ;  /* 0xd2511f53c4c47825 */ /* 0x000fe200078e00ff */
[----:B------:R-:W-:Y:S02]  /*1dec0*/  LOP3.LUT R136, R202, UR14, R191, 0x96, !PT ;  /* 0x0000000eca887c12 */ /* 0x000fe4000f8e96bf */
[----:B------:R-:W-:Y:S01]  /*1ded0*/  FMNMX3.FTZ R176, R3, R40, R41, !PT ;  /* 0x0000002803b07276 */ /* 0x000fe20007810029 */
[----:B------:R-:W-:Y:S01]  /*1dee0*/  IMAD.WIDE.U32 R202, R135, -0x2daee0ad, RZ ;  /* 0xd2511f5387ca7825 */ /* 0x000fe200078e00ff */
[----:B------:R-:W-:Y:S02]  /*1def0*/  FMNMX3.FTZ R3, R2, R10, R11, !PT ;  /* 0x0000000a02037276 */ /* 0x000fe4000781000b */
        /* <DEDUP_REMOVED lines=36> */
[----:B------:R-:W-:Y:S02]  /*1e140*/  LOP3.LUT R138, R218, UR24, R189, 0x96, !PT ;  /* 0x00000018da8a7c12 */ /* 0x000fe4000f8e96bd */
[----:B------:R-:W-:Y:S02]  /*1e150*/  FMNMX3.FTZ R135, R135, R52, R53, !PT ;  /* 0x0000003487877276 */ /* 0x000fe40007810035 */
[----:B------:R-:W-:Y:S01]  /*1e160*/  FMNMX3.FTZ R134, R134, R54, R55, !PT ;  /* 0x0000003686867276 */ /* 0x000fe20007810037 */
[----:B------:R-:W-:Y:S01]  /*1e170*/  IMAD.WIDE.U32 R138, R138, -0x326172a9, RZ ;  /* 0xcd9e8d578a8a7825 */ /* 0x000fe200078e00ff */
[----:B------:R-:W-:Y:S02]  /*1e180*/  FMNMX3.FTZ R3, R3, R74, R75, !PT ;  /* 0x0000004a03037276 */ /* 0x000fe4000781004b */
[----:B------:R-:W-:Y:S02]  /*1e190*/  FMNMX3.FTZ R176, R176, R108, R109, !PT ;  /* 0x0000006cb0b07276 */ /* 0x000fe4000781006d */
[----:B------:R-:W-:Y:S01]  /*1e1a0*/  LOP3.LUT R184, R184, UR6, R203, 0x96, !PT ;  /* 0x00000006b8b87c12 */ /* 0x000fe2000f8e96cb */
[----:B------:R-:W-:Y:S01]  /*1e1b0*/  UIADD3 UR6, UPT, UPT, UR22, -0x4ab325aa, URZ ;  /* 0xb54cda5616067890 */ /* 0x000fe2000fffe0ff */
[----:B------:R-:W-:Y:S02]  /*1e1c0*/  FMNMX3.FTZ R135, R135, R64, R65, !PT ;  /* 0x0000004087877276 */ /* 0x000fe40007810041 */
[----:B------:R-:W-:Y:S02]  /*1e1d0*/  FMNMX3.FTZ R134, R134, R66, R67, !PT ;  /* 0x0000004286867276 */ /* 0x000fe40007810043 */
[----:B------:R-:W-:Y:S02]  /*1e1e0*/  FMNMX3.FTZ R3, R3, R78, R79, !PT ;  /* 0x0000004e03037276 */ /* 0x000fe4000781004f */
[----:B------:R-:W-:Y:S02]  /*1e1f0*/  FMNMX3.FTZ R176, R176, R120, R121, !PT ;  /* 0x00000078b0b07276 */ /* 0x000fe40007810079 */
[----:B------:R-:W-:Y:S02]  /*1e200*/  LOP3.LUT R181, R194, UR16, R181, 0x96, !PT ;  /* 0x00000010c2b57c12 */ /* 0x000fe4000f8e96b5 */
[----:B------:R-:W-:Y:S02]  /*1e210*/  LOP3.LUT R185, R216, UR24, R183, 0x96, !PT ;  /* 0x00000018d8b97c12 */ /* 0x000fe4000f8e96b7 */
[----:B------:R-:W-:Y:S02]  /*1e220*/  LOP3.LUT R180, R180, UR6, R139, 0x96, !PT ;  /* 0x00000006b4b47c12 */ /* 0x000fe4000f8e968b */
[----:B------:R-:W-:Y:S02]  /*1e230*/  FMNMX3.FTZ R178, R135, R68, R69, !PT ;  /* 0x0000004487b27276 */ /* 0x000fe40007810045 */
[----:B------:R-:W-:Y:S02]  /*1e240*/  FMNMX3.FTZ R177, R134, R70, R71, !PT ;  /* 0x0000004686b17276 */ /* 0x000fe40007810047 */
[----:B------:R-:W-:Y:S02]  /*1e250*/  FMNMX3.FTZ R174, R3, R90, R91, !PT ;  /* 0x0000005a03ae7276 */ /* 0x000fe4000781005b */
[----:B------:R-:W-:Y:S01]  /*1e260*/  FMNMX3.FTZ R176, R176, R124, R125, !PT ;  /* 0x0000007cb0b07276 */ /* 0x000fe2000781007d */
[----:B------:R-:W-:Y:S06]  /*1e270*/  BRA.U.ANY UP0, `(.L_x_504) ;  /* 0xffffffe900b87547 */ /* 0x000fec000b93ffff */
.L_x_503:
[----:B--2---:R-:W1:Y:S01]  /*1e280*/  SHFL.BFLY PT, R136, R176, 0x2, 0x1f ;  /* 0x0c401f00b0887f89 */ /* 0x004e6200000e0000 */
[----:B------:R-:W-:Y:S01]  /*1e290*/  LOP3.LUT R213, R213, 0xfffffdff, RZ, 0xc0, !PT ;  /* 0xfffffdffd5d57812 */ /* 0x000fe200078ec0ff */
[----:B------:R-:W-:Y:S01]  /*1e2a0*/  IMAD.WIDE.U32 R194, R195, -0x326172a9, RZ ;  /* 0xcd9e8d57c3c27825 */ /* 0x000fe200078e00ff */
[C---:B------:R-:W-:Y:S01]  /*1e2b0*/  PRMT R210, R138.reuse, 0x7771, RZ ;  /* 0x000077718ad27816 */ /* 0x040fe200000000ff */
[----:B------:R-:W-:Y:S01]  /*1e2c0*/  STL [R1+0x3c8], R222 ;  /* 0x0003c8de01007387 */ /* 0x000fe20000100800 */
[----:B------:R-:W-:Y:S01]  /*1e2d0*/  @P0 LOP3.LUT R213, R213, 0x200, RZ, 0xfc, !PT ;  /* 0x00000200d5d50812 */ /* 0x000fe200078efcff */
[----:B------:R-:W-:Y:S01]  /*1e2e0*/  IMAD.MOV.U32 R197, RZ, RZ, R138 ;  /* 0x000000ffffc57224 */ /* 0x000fe200078e008a */
[C---:B------:R-:W-:Y:S01]  /*1e2f0*/  PRMT R203, R138.reuse, 0x7772, RZ ;  /* 0x000077728acb7816 */ /* 0x040fe200000000ff */
[----:B------:R-:W-:Y:S01]  /*1e300*/  STL [R1+0x374], R204 ;  /* 0x000374cc01007387 */ /* 0x000fe20000100800 */
[----:B------:R-:W-:Y:S01]  /*1e310*/  LOP3.LUT R213, R213, 0xfffffeff, RZ, 0xc0, !PT ;  /* 0xfffffeffd5d57812 */ /* 0x000fe200078ec0ff */
[----:B------:R-:W-:Y:S01]  /*1e320*/  UIADD3 UR17, UPT, UPT, UR23, 0x646e171e, URZ ;  /* 0x646e171e17117890 */ /* 0x000fe2000fffe0ff */
[----:B------:R-:W-:Y:S01]  /*1e330*/  PRMT R137, R138, 0x7773, RZ ;  /* 0x000077738a897816 */ /* 0x000fe200000000ff */
[----:B------:R-:W-:Y:S01]  /*1e340*/  STL [R1+0x370], R212 ;  /* 0x000370d401007387 */ /* 0x000fe20000100800 */
[----:B------:R-:W-:Y:S01]  /*1e350*/  @P2 LOP3.LUT R213, R213, 0x100, RZ, 0xfc, !PT ;  /* 0x00000100d5d52812 */ /* 0x000fe200078efcff */
[----:B------:R-:W-:Y:S01]  /*1e360*/  IMAD.WIDE.U32 R138, R201, -0x326172a9, RZ ;  /* 0xcd9e8d57c98a7825 */ /* 0x000fe200078e00ff */
[----:B------:R-:W-:Y:S01]  /*1e370*/  FMNMX3.FTZ R135, R178, R80, R81, !PT ;  /* 0x00000050b2877276 */ /* 0x000fe20007810051 */
[----:B------:R2:W-:Y:S01]  /*1e380*/  STL [R1+0x32c], R220 ;  /* 0x00032cdc01007387 */ /* 0x0005e20000100800 */
[----:B------:R-:W-:Y:S01]  /*1e390*/  FMNMX3.FTZ R134, R177, R82, R83, !PT ;  /* 0x00000052b1867276 */ /* 0x000fe20007810053 */
[----:B------:R-:W-:Y:S01]  /*1e3a0*/  IMAD.WIDE.U32 R172, R202, -0x326172a9, RZ ;  /* 0xcd9e8d57caac7825 */ /* 0x000fe200078e00ff */
[----:B------:R-:W-:Y:S01]  /*1e3b0*/  LOP3.LUT R192, R192, UR16, R139, 0x96, !PT ;  /* 0x00000010c0c07c12 */ /* 0x000fe2000f8e968b */
[----:B------:R-:W-:Y:S01]  /*1e3c0*/  STL [R1+0x328], R209 ;  /* 0x000328d101007387 */ /* 0x000fe20000100800 */
[----:B------:R-:W-:Y:S01]  /*1e3d0*/  FMNMX3.FTZ R135, R135, R84, R85, !PT ;  /* 0x0000005487877276 */ /* 0x000fe20007810055 */
[----:B------:R-:W-:Y:S01]  /*1e3e0*/  UIADD3 UR26, UPT, UPT, UR11, 0x2, URZ ;  /* 0x000000020b1a7890 */ /* 0x000fe2000fffe0ff */
[----:B------:R-:W-:Y:S01]  /*1e3f0*/  FMNMX3.FTZ R134, R134, R86, R87, !PT ;  /* 0x0000005686867276 */ /* 0x000fe20007810057 */
[----:B------:R-:W-:Y:S01]  /*1e400*/  STL [R1+0x324], R208 ;  /* 0x000324d001007387 */ /* 0x000fe20000100800 */
[----:B------:R-:W-:Y:S01]  /*1e410*/  FMNMX3.FTZ R135, R135, R96, R97, !PT ;  /* 0x0000006087877276 */ /* 0x000fe20007810061 */
[----:B------:R-:W-:Y:S01]  /*1e420*/  UIADD3 UR11, UPT, UPT, UR11, 0x3, URZ ;  /* 0x000000030b0b7890 */ /* 0x000fe2000fffe0ff */
[----:B------:R-:W-:Y:S01]  /*1e430*/  FMNMX3.FTZ R134, R134, R98, R99, !PT ;  /* 0x0000006286867276 */ /* 0x000fe20007810063 */
[----:B------:R-:W-:Y:S01]  /*1e440*/  STL [R1+0x320], R207 ;  /* 0x000320cf01007387 */ /* 0x000fe20000100800 */
[----:B------:R-:W-:Y:S01]  /*1e450*/  FMNMX3.FTZ R135, R135, R100, R101, !PT ;  /* 0x0000006487877276 */ /* 0x000fe20007810065 */
[----:B------:R-:W-:Y:S01]  /*1e460*/  UISETP.NE.AND UP0, UPT, UR19, URZ, UPT ;  /* 0x000000ff1300728c */ /* 0x000fe2000bf05270 */
[----:B------:R-:W-:Y:S01]  /*1e470*/  FMNMX3.FTZ R3, R174, R94, R95, !PT ;  /* 0x0000005eae037276 */ /* 0x000fe2000781005f */
[----:B------:R-:W-:Y:S01]  /*1e480*/  STL [R1+0x31c], R206 ;  /* 0x00031cce01007387 */ /* 0x000fe20000100800 */
[----:B------:R-:W-:Y:S01]  /*1e490*/  FMNMX3.FTZ R177, R134, R102, R103, !PT ;  /* 0x0000006686b17276 */ /* 0x000fe20007810067 */
[----:B------:R-:W-:Y:S01]  /*1e4a0*/  IMAD.WIDE.U32 R174, R184, -0x326172a9, RZ ;  /* 0xcd9e8d57b8ae7825 */ /* 0x000fe200078e00ff */
[----:B------:R-:W-:Y:S01]  /*1e4b0*/  FMNMX3.FTZ R134, R135, R112, R113, !PT ;  /* 0x0000007087867276 */ /* 0x000fe20007810071 */
[----:B------:R3:W-:Y:S01]  /*1e4c0*/  STL [R1+0x318], R205 ;  /* 0x000318cd01007387 */ /* 0x0007e20000100800 */
[----:B------:R-:W-:Y:S01]  /*1e4d0*/  FMNMX3.FTZ R3, R3, R106, R107, !PT ;  /* 0x0000006a03037276 */ /* 0x000fe2000781006b */
[----:B------:R-:W-:Y:S01]  /*1e4e0*/  UIADD3 UR19, UPT, UPT, UR19, -0x1, URZ ;  /* 0xffffffff13137890 */ /* 0x000fe2000fffe0ff */
[----:B------:R-:W-:Y:S01]  /*1e4f0*/  FMNMX3.FTZ R134, R134, R116, R117, !PT ;  /* 0x0000007486867276 */ /* 0x000fe20007810075 */
[----:B------:R-:W-:Y:S01]  /*1e500*/  STL [R1+0x390], R213 ;  /* 0x000390d501007387 */ /* 0x000fe20000100800 */
[----:B------:R-:W-:Y:S01]  /*1e510*/  LOP3.LUT R186, R186, UR16, R175, 0x96, !PT ;  /* 0x00000010baba7c12 */ /* 0x000fe2000f8e96af */
[----:B--2---:R-:W-:Y:S01]  /*1e520*/  IMAD.MOV.U32 R220, RZ, RZ, R225 ;  /* 0x000000ffffdc7224 */ /* 0x004fe200078e00e1 */
[----:B-1----:R-:W-:Y:S01]  /*1e530*/  FMNMX.FTZ R175, R176, R136, !PT ;  /* 0x00000088b0af7209 */ /* 0x002fe20007810000 */
[----:B------:R-:W-:Y:S01]  /*1e540*/  STL [R1+0x44], R210 ;  /* 0x000044d201007387 */ /* 0x000fe20000100800 */
[----:B------:R-:W-:Y:S01]  /*1e550*/  FMNMX3.FTZ R176, R134, R128, R129, !PT ;  /* 0x0000008086b07276 */ /* 0x000fe20007810081 */
[----:B------:R-:W-:Y:S01]  /*1e560*/  IMAD.WIDE.U32 R134, R185, -0x326172a9, RZ ;  /* 0xcd9e8d57b9867825 */ /* 0x000fe200078e00ff */
[----:B------:R-:W-:Y:S01]  /*1e570*/  LOP3.LUT R193, R174, UR6, R195, 0x96, !PT ;  /* 0x00000006aec17c12 */ /* 0x000fe2000f8e96c3 */
[----:B------:R-:W-:Y:S01]  /*1e580*/  SHFL.BFLY PT, R183, R175, 0x1, 0x1f ;  /* 0x0c201f00afb77f89 */ /* 0x000fe200000e0000 */
[----:B------:R-:W-:Y:S01]  /*1e590*/  FMNMX3.FTZ R3, R3, R110, R111, !PT ;  /* 0x0000006e03037276 */ /* 0x000fe2000781006f */
[----:B------:R-:W-:Y:S01]  /*1e5a0*/  IMAD.WIDE.U32 R186, R186, -0x2daee0ad, RZ ;  /* 0xd2511f53baba7825 */ /* 0x000fe200078e00ff */
[----:B------:R-:W-:Y:S01]  /*1e5b0*/  PRMT R184, R134, 0x7771, RZ ;  /* 0x0000777186b87816 */ /* 0x000fe200000000ff */
[----:B------:R-:W-:Y:S01]  /*1e5c0*/  SHFL.BFLY PT, R178, R176, 0x2, 0x1f ;  /* 0x0c401f00b0b27f89 */ /* 0x000fe200000e0000 */
[----:B------:R-:W-:Y:S02]  /*1e5d0*/  LOP3.LUT R199, R138, UR6, R135, 0x96, !PT ;  /* 0x000000068ac77c12 */ /* 0x000fe4000f8e9687 */
[----:B------:R-:W-:Y:S01]  /*1e5e0*/  LOP3.LUT R202, R196, UR17, R187, 0x96, !PT ;  /* 0x00000011c4ca7c12 */ /* 0x000fe2000f8e96bb */
[----:B------:R-:W-:Y:S01]  /*1e5f0*/  STL [R1+0x40], R203 ;  /* 0x000040cb01007387 */ /* 0x000fe20000100800 */
[----:B------:R-:W-:Y:S02]  /*1e600*/  FMNMX3.FTZ R3, R3, R122, R123, !PT ;  /* 0x0000007a03037276 */ /* 0x000fe4000781007b */
[----:B------:R-:W-:Y:S01]  /*1e610*/  LOP3.LUT R195, R190, UR16, R173, 0x96, !PT ;  /* 0x00000010bec37c12 */ /* 0x000fe2000f8e96ad */
[----:B------:R1:W-:Y:S01]  /*1e620*/  STL [R1+0x3c], R137 ;  /* 0x00003c8901007387 */ /* 0x0003e20000100800 */
[----:B------:R-:W-:Y:S01]  /*1e630*/  FMNMX3.FTZ R3, R3, R126, R127, !PT ;  /* 0x0000007e03037276 */ /* 0x000fe2000781007f */
[----:B------:R-:W-:Y:S01]  /*1e640*/  IMAD.U32 R190, RZ, RZ, UR25 ;  /* 0x00000019ffbe7e24 */ /* 0x000fe2000f8e00ff */
[----:B---3--:R-:W-:Y:S02]  /*1e650*/  SHF.R.U32.HI R205, RZ, 0x18, R180 ;  /* 0x00000018ffcd7819 */ /* 0x008fe400000116b4 */
[----:B------:R-:W-:Y:S01]  /*1e660*/  FMNMX3.FTZ R177, R177, R114, R115, !PT ;  /* 0x00000072b1b17276 */ /* 0x000fe20007810073 */
[----:B------:R-:W-:Y:S03]  /*1e670*/  SHFL.BFLY PT, R179, R3, 0x2, 0x1f ;  /* 0x0c401f0003b37f89 */ /* 0x000fe600000e0000 */
[----:B------:R-:W-:Y:S04]  /*1e680*/  FMNMX3.FTZ R177, R177, R118, R119, !PT ;  /* 0x00000076b1b17276 */ /* 0x000fe80007810077 */
[----:B------:R-:W-:Y:S01]  /*1e690*/  FMNMX3.FTZ R177, R177, R130, R131, !PT ;  /* 0x00000082b1b17276 */ /* 0x000fe20007810083 */
[----:B-1----:R-:W-:Y:S04]  /*1e6a0*/  IMAD.WIDE.U32 R136, R181, -0x2daee0ad, RZ ;  /* 0xd2511f53b5887825 */ /* 0x002fe800078e00ff */
[----:B------:R-:W1:Y:S01]  /*1e6b0*/  SHFL.BFLY PT, R181, R177, 0x2, 0x1f ;  /* 0x0c401f00b1b57f89 */ /* 0x000e6200000e0000 */
[----:B------:R-:W-:Y:S01]  /*1e6c0*/  IMAD.MOV.U32 R222, RZ, RZ, R136 ;  /* 0x000000ffffde7224 */ /* 0x000fe200078e0088 */
[C---:B------:R-:W-:Y:S02]  /*1e6d0*/  PRMT R138, R136.reuse, 0x7771, RZ ;  /* 0x00007771888a7816 */ /* 0x040fe400000000ff */
[C---:B------:R-:W-:Y:S02]  /*1e6e0*/  PRMT R139, R136.reuse, 0x7772, RZ ;  /* 0x00007772888b7816 */ /* 0x040fe400000000ff */
[----:B------:R-:W-:Y:S01]  /*1e6f0*/  STL [R1+0x3cc], R222 ;  /* 0x0003ccde01007387 */ /* 0x000fe20000100800 */
[----:B------:R-:W-:Y:S02]  /*1e700*/  PRMT R136, R136, 0x7773, RZ ;  /* 0x0000777388887816 */ /* 0x000fe400000000ff */
[----:B------:R-:W-:Y:S01]  /*1e710*/  LOP3.LUT R185, R188, UR17, R137, 0x96, !PT ;  /* 0x00000011bcb97c12 */ /* 0x000fe2000f8e9689 */
[----:B------:R2:W-:Y:S01]  /*1e720*/  STL [R1+0x2e4], R138 ;  /* 0x0002e48a01007387 */ /* 0x0005e20000100800 */
[----:B------:R-:W-:Y:S03]  /*1e730*/  IMAD.U32 R188, RZ, RZ, UR25 ;  /* 0x00000019ffbc7e24 */ /* 0x000fe6000f8e00ff */
[----:B------:R-:W-:Y:S04]  /*1e740*/  STL [R1+0x2d8], R139 ;  /* 0x0002d88b01007387 */ /* 0x000fe80000100800 */
[----:B------:R3:W-:Y:S04]  /*1e750*/  STL [R1+0x2d4], R136 ;  /* 0x0002d48801007387 */ /* 0x0007e80000100800 */
[----:B------:R-:W-:Y:S01]  /*1e760*/  STL [R1+0x394], R194 ;  /* 0x000394c201007387 */ /* 0x000fe20000100800 */
[----:B-1----:R-:W-:Y:S02]  /*1e770*/  FMNMX.FTZ R177, R177, R181, !PT ;  /* 0x000000b5b1b17209 */ /* 0x002fe40007810000 */
[----:B------:R-:W-:Y:S01]  /*1e780*/  LOP3.LUT R181, R180, 0xff, RZ, 0xc0, !PT ;  /* 0x000000ffb4b57812 */ /* 0x000fe200078ec0ff */
[----:B------:R1:W-:Y:S03]  /*1e790*/  STL [R1+0x94], R134 ;  /* 0x0000948601007387 */ /* 0x0003e60000100800 */
[----:B------:R-:W-:Y:S01]  /*1e7a0*/  ISETP.LE.U32.AND P6, PT, R181, UR7, PT ;  /* 0x00000007b5007c0c */ /* 0x000fe2000bfc3070 */
[----:B------:R4:W-:Y:S01]  /*1e7b0*/  STL [R1+0x2f8], R184 ;  /* 0x0002f8b801007387 */ /* 0x0009e20000100800 */
[----:B--2---:R-:W-:Y:S02]  /*1e7c0*/  FMNMX.FTZ R138, R3, R179, !PT ;  /* 0x000000b3038a7209 */ /* 0x004fe40007810000 */
[----:B------:R-:W-:Y:S02]  /*1e7d0*/  PRMT R179, R134, 0x7772, RZ ;  /* 0x0000777286b37816 */ /* 0x000fe400000000ff */
[----:B------:R-:W-:Y:S01]  /*1e7e0*/  PRMT R3, R194, 0x7770, RZ ;  /* 0x00007770c2037816 */ /* 0x000fe200000000ff */
[----:B------:R-:W-:Y:S03]  /*1e7f0*/  SHFL.BFLY PT, R139, R138, 0x1, 0x1f ;  /* 0x0c201f008a8b7f89 */ /* 0x000fe600000e0000 */
[----:B------:R-:W-:Y:S01]  /*1e800*/  ISETP.LE.U32.AND P3, PT, R3, UR7, PT ;  /* 0x0000000703007c0c */ /* 0x000fe2000bf63070 */
[----:B---3--:R-:W-:Y:S01]  /*1e810*/  IMAD.WIDE.U32 R136, R200, -0x326172a9, RZ ;  /* 0xcd9e8d57c8887825 */ /* 0x008fe200078e00ff */
[----:B------:R-:W-:Y:S01]  /*1e820*/  LOP3.LUT R3, R180, 0xffff, RZ, 0xc0, !PT ;  /* 0x0000ffffb4037812 */ /* 0x000fe200078ec0ff */
[----:B------:R2:W-:Y:S02]  /*1e830*/  STL [R1+0x2e0], R179 ;  /* 0x0002e0b301007387 */ /* 0x0005e40000100800 */
[----:B------:R-:W-:Y:S01]  /*1e840*/  IMAD.WIDE.U32 R200, R192, -0x2daee0ad, RZ ;  /* 0xd2511f53c0c87825 */ /* 0x000fe200078e00ff */
[----:B------:R-:W-:Y:S02]  /*1e850*/  LOP3.LUT R245, R172, UR6, R137, 0x96, !PT ;  /* 0x00000006acf57c12 */ /* 0x000fe4000f8e9689 */
[----:B------:R-:W-:Y:S01]  /*1e860*/  FMNMX.FTZ R137, R176, R178, !PT ;  /* 0x000000b2b0897209 */ /* 0x000fe20007810000 */
[----:B------:R-:W-:Y:S01]  /*1e870*/  IMAD.MOV.U32 R206, RZ, RZ, R136 ;  /* 0x000000ffffce7224 */ /* 0x000fe200078e0088 */
[----:B-1----:R-:W-:Y:S01]  /*1e880*/  PRMT R134, R134, 0x7773, RZ ;  /* 0x0000777386867816 */ /* 0x002fe200000000ff */
[----:B------:R-:W-:Y:S01]  /*1e890*/  IMAD.MOV.U32 R211, RZ, RZ, R200 ;  /* 0x000000ffffd37224 */ /* 0x000fe200078e00c8 */
[----:B----4-:R-:W-:Y:S01]  /*1e8a0*/  SHF.R.U32.HI R184, RZ, 0x8, R3 ;  /* 0x00000008ffb87819 */ /* 0x010fe20000011603 */
[----:B------:R-:W1:Y:S01]  /*1e8b0*/  SHFL.BFLY PT, R172, R137, 0x1, 0x1f ;  /* 0x0c201f0089ac7f89 */ /* 0x000e6200000e0000 */
[C---:B------:R-:W-:Y:S02]  /*1e8c0*/  PRMT R178, R136.reuse, 0x7771, RZ ;  /* 0x0000777188b27816 */ /* 0x040fe400000000ff */
[----:B------:R-:W-:Y:S01]  /*1e8d0*/  PRMT R176, R136, 0x7772, RZ ;  /* 0x0000777288b07816 */ /* 0x000fe200000000ff */
[----:B------:R3:W-:Y:S01]  /*1e8e0*/  STL [R1+0x2dc], R134 ;  /* 0x0002dc8601007387 */ /* 0x0007e20000100800 */
[----:B------:R-:W-:Y:S02]  /*1e8f0*/  FMNMX.FTZ R135, R175, R183, !PT ;  /* 0x000000b7af877209 */ /* 0x000fe40007810000 */
[----:B------:R-:W-:Y:S01]  /*1e900*/  LOP3.LUT R192, R182, UR17, R201, 0x96, !PT ;  /* 0x00000011b6c07c12 */ /* 0x000fe2000f8e96c9 */
[----:B------:R-:W-:Y:S01]  /*1e910*/  STL [R1+0x398], R245 ;  /* 0x000398f501007387 */ /* 0x000fe20000100800 */
[C---:B------:R-:W-:Y:S01]  /*1e920*/  FSETP.NEU.FTZ.AND P1, PT, R135.reuse, -INF , PT ;  /* 0xff8000008700780b */ /* 0x040fe20003f3d000 */
[----:B------:R-:W-:Y:S01]  /*1e930*/  FMUL.FTZ R3, R135, UR4 ;  /* 0x0000000487037c20 */ /* 0x000fe20008410000 */
[----:B------:R-:W-:Y:S01]  /*1e940*/  PRMT R208, R200, 0x7773, RZ ;  /* 0x00007773c8d07816 */ /* 0x000fe200000000ff */
[----:B------:R4:W-:Y:S01]  /*1e950*/  STL [R1+0x28], R184 ;  /* 0x000028b801007387 */ /* 0x0009e20000100800 */
[----:B------:R-:W-:Y:S01]  /*1e960*/  LOP3.LUT R211, R211, 0xff, RZ, 0xc0, !PT ;  /* 0x000000ffd3d37812 */ /* 0x000fe200078ec0ff */
[----:B------:R-:W-:Y:S01]  /*1e970*/  FADD.FTZ R0, -R135, R0 ;  /* 0x0000000087007221 */ /* 0x000fe20000010100 */
[----:B------:R-:W-:Y:S01]  /*1e980*/  FSEL R3, R3, RZ, P1 ;  /* 0x000000ff03037208 */ /* 0x000fe20000800000 */
[----:B------:R4:W-:Y:S01]  /*1e990*/  STL.64 [R1+0x98], R186 ;  /* 0x000098ba01007387 */ /* 0x0009e20000100a00 */
[----:B--2---:R-:W2:Y:S01]  /*1e9a0*/  LDC R179, c[0x0][0x448] ;  /* 0x00011200ffb37b82 */ /* 0x004ea20000000800 */
[----:B------:R-:W-:Y:S02]  /*1e9b0*/  FMUL.FTZ R0, R0, UR4 ;  /* 0x0000000400007c20 */ /* 0x000fe40008410000 */
[----:B------:R-:W-:Y:S01]  /*1e9c0*/  STL [R1+0x2e8], R178 ;  /* 0x0002e8b201007387 */ /* 0x000fe20000100800 */
[--C-:B------:R-:W-:Y:S01]  /*1e9d0*/  FFMA.FTZ R8, R8, UR4, -R3.reuse ;  /* 0x0000000408087c23 */ /* 0x100fe20008010803 */
[--C-:B------:R-:W-:Y:S01]  /*1e9e0*/  FFMA.FTZ R9, R9, UR4, -R3.reuse ;  /* 0x0000000409097c23 */ /* 0x100fe20008010803 */
[--C-:B------:R-:W-:Y:S01]  /*1e9f0*/  FFMA.FTZ R124, R124, UR4, -R3.reuse ;  /* 0x000000047c7c7c23 */ /* 0x100fe20008010803 */
[----:B-1----:R-:W-:Y:S01]  /*1ea00*/  FMNMX.FTZ R137, R137, R172, !PT ;  /* 0x000000ac89897209 */ /* 0x002fe20007810000 */
[----:B------:R1:W-:Y:S01]  /*1ea10*/  STL [R1+0x2d0], R176 ;  /* 0x0002d0b001007387 */ /* 0x0003e20000100800 */
[--C-:B------:R-:W-:Y:S01]  /*1ea20*/  FFMA.FTZ R125, R125, UR4, -R3.reuse ;  /* 0x000000047d7d7c23 */ /* 0x100fe20008010803 */
[--C-:B------:R-:W-:Y:S01]  /*1ea30*/  FFMA.FTZ R73, R73, UR4, -R3.reuse ;  /* 0x0000000449497c23 */ /* 0x100fe20008010803 */
[----:B------:R-:W-:Y:S01]  /*1ea40*/  FSETP.NEU.FTZ.AND P4, PT, R137, -INF , PT ;  /* 0xff8000008900780b */ /* 0x000fe20003f9d000 */
[--C-:B------:R-:W-:Y:S01]  /*1ea50*/  FFMA.FTZ R120, R120, UR4, -R3.reuse ;  /* 0x0000000478787c23 */ /* 0x100fe20008010803 */
[----:B---3--:R-:W-:Y:S01]  /*1ea60*/  LOP3.LUT R134, R184, 0xffff, RZ, 0xc0, !PT ;  /* 0x0000ffffb8867812 */ /* 0x008fe200078ec0ff */
[--C-:B------:R-:W-:Y:S01]  /*1ea70*/  FFMA.FTZ R121, R121, UR4, -R3.reuse ;  /* 0x0000000479797c23 */ /* 0x100fe20008010803 */
[----:B------:R-:W-:Y:S01]  /*1ea80*/  MUFU.EX2 R0, R0 ;  /* 0x0000000000007308 */ /* 0x000fe20000000800 */
[--C-:B------:R-:W-:Y:S01]  /*1ea90*/  FFMA.FTZ R56, R56, UR4, -R3.reuse ;  /* 0x0000000438387c23 */ /* 0x100fe20008010803 */
[----:B------:R-:W-:Y:S01]  /*1eaa0*/  ISETP.LE.U32.AND P5, PT, R134, UR7, PT ;  /* 0x0000000786007c0c */ /* 0x000fe2000bfa3070 */
[--C-:B------:R-:W-:Y:S01]  /*1eab0*/  FFMA.FTZ R57, R57, UR4, -R3.reuse ;  /* 0x0000000439397c23 */ /* 0x100fe20008010803 */
[----:B------:R-:W-:Y:S06]  /*1eac0*/  FMNMX.FTZ R134, R138, R139, !PT ;  /* 0x0000008b8a867209 */ /* 0x000fec0007810000 */
[----:B----4-:R3:W-:Y:S01]  /*1ead0*/  MUFU.EX2 R184, R9 ;  /* 0x0000000900b87308 */ /* 0x0107e20000000800 */
[--C-:B------:R-:W-:Y:S01]  /*1eae0*/  FFMA.FTZ R104, R104, UR4, -R3.reuse ;  /* 0x0000000468687c23 */ /* 0x100fe20008010803 */
[--C-:B------:R-:W-:Y:S01]  /*1eaf0*/  FFMA.FTZ R12, R12, UR4, -R3.reuse ;  /* 0x000000040c0c7c23 */ /* 0x100fe20008010803 */
[--C-:B------:R-:W-:Y:S01]  /*1eb00*/  FFMA.FTZ R13, R13, UR4, -R3.reuse ;  /* 0x000000040d0d7c23 */ /* 0x100fe20008010803 */
[----:B------:R-:W-:Y:S01]  /*1eb10*/  FADD.FTZ R2, -R134, R2 ;  /* 0x0000000286027221 */ /* 0x000fe20000010100 */
[----:B------:R-:W-:Y:S01]  /*1eb20*/  FFMA.FTZ R61, R61, UR4, -R3 ;  /* 0x000000043d3d7c23 */ /* 0x000fe20008010803 */
[----:B------:R-:W-:Y:S04]  /*1eb30*/  IMAD.MOV.U32 R186, RZ, RZ, R224 ;  /* 0x000000ffffba7224 */ /* 0x000fe800078e00e0 */
[----:B------:R-:W-:Y:S01]  /*1eb40*/  MUFU.EX2 R182, R12 ;  /* 0x0000000c00b67308 */ /* 0x000fe20000000800 */
[----:B------:R-:W-:Y:S02]  /*1eb50*/  IMAD.MOV.U32 R187, RZ, RZ, R223 ;  /* 0x000000ffffbb7224 */ /* 0x000fe400078e00df */
[----:B------:R-:W-:Y:S01]  /*1eb60*/  FMUL.FTZ R2, R2, UR4 ;  /* 0x0000000402027c20 */ /* 0x000fe20008410000 */
[--C-:B------:R-:W-:Y:S01]  /*1eb70*/  FFMA.FTZ R72, R72, UR4, -R3.reuse ;  /* 0x0000000448487c23 */ /* 0x100fe20008010803 */
[----:B------:R-:W-:Y:S05]  /*1eb80*/  LEA R190, P1, R190, R186, 0x1 ;  /* 0x000000babebe7211 */ /* 0x000fea00078208ff */
[----:B------:R-:W4:Y:S01]  /*1eb90*/  MUFU.EX2 R183, R13 ;  /* 0x0000000d00b77308 */ /* 0x000f220000000800 */
[----:B-1----:R-:W-:Y:S01]  /*1eba0*/  PRMT R176, R136, 0x7773, RZ ;  /* 0x0000777388b07816 */ /* 0x002fe200000000ff */
[----:B---3--:R-:W-:Y:S01]  /*1ebb0*/  IMAD.U32 R9, RZ, RZ, UR25 ;  /* 0x00000019ff097e24 */ /* 0x008fe2000f8e00ff */
[----:B------:R-:W1:Y:S01]  /*1ebc0*/  SHFL.BFLY PT, R136, R177, 0x1, 0x1f ;  /* 0x0c201f00b1887f89 */ /* 0x000e6200000e0000 */
[--C-:B------:R-:W-:Y:S01]  /*1ebd0*/  FFMA.FTZ R76, R76, UR4, -R3.reuse ;  /* 0x000000044c4c7c23 */ /* 0x100fe20008010803 */
[--C-:B------:R-:W-:Y:S01]  /*1ebe0*/  FFMA.FTZ R77, R77, UR4, -R3.reuse ;  /* 0x000000044d4d7c23 */ /* 0x100fe20008010803 */
[--C-:B------:R-:W-:Y:S01]  /*1ebf0*/  FFMA.FTZ R88, R88, UR4, -R3.reuse ;  /* 0x0000000458587c23 */ /* 0x100fe20008010803 */
[----:B------:R3:W-:Y:S01]  /*1ec00*/  STL [R1+0x2cc], R176 ;  /* 0x0002ccb001007387 */ /* 0x0007e20000100800 */
[--C-:B------:R-:W-:Y:S01]  /*1ec10*/  FFMA.FTZ R89, R89, UR4, -R3.reuse ;  /* 0x0000000459597c23 */ /* 0x100fe20008010803 */
[--C-:B------:R-:W-:Y:S01]  /*1ec20*/  FFMA.FTZ R92, R92, UR4, -R3.reuse ;  /* 0x000000045c5c7c23 */ /* 0x100fe20008010803 */
[--C-:B------:R-:W-:Y:S01]  /*1ec30*/  FFMA.FTZ R93, R93, UR4, -R3.reuse ;  /* 0x000000045d5d7c23 */ /* 0x100fe20008010803 */
[----:B------:R2:W2:Y:S01]  /*1ec40*/  LDL.S16 R178, [R1+0x14c] ;  /* 0x00014c0001b27983 */ /* 0x0004a20000100600 */
[--C-:B------:R-:W-:Y:S01]  /*1ec50*/  FFMA.FTZ R105, R105, UR4, -R3.reuse ;  /* 0x0000000469697c23 */ /* 0x100fe20008010803 */
[--C-:B------:R-:W-:Y:S01]  /*1ec60*/  FFMA.FTZ R108, R108, UR4, -R3.reuse ;  /* 0x000000046c6c7c23 */ /* 0x100fe20008010803 */
[----:B----4-:R-:W-:Y:S01]  /*1ec70*/  F2FP.BF16.F32.PACK_AB R173, R183, R182 ;  /* 0x000000b6b7ad723e */ /* 0x010fe200000010ff */
[----:B------:R4:W-:Y:S01]  /*1ec80*/  STL [R1+0x39c], R202 ;  /* 0x00039cca01007387 */ /* 0x0009e20000100800 */
[----:B------:R-:W-:Y:S02]  /*1ec90*/  FFMA.FTZ R109, R109, UR4, -R3 ;  /* 0x000000046d6d7c23 */ /* 0x000fe40008010803 */
[C---:B------:R-:W-:Y:S01]  /*1eca0*/  PRMT R235, R173.reuse, 0x7610, R235 ;  /* 0x00007610adeb7816 */ /* 0x040fe200000000eb */
[----:B------:R2:W-:Y:S01]  /*1ecb0*/  STL [R1+0x24], R181 ;  /* 0x000024b501007387 */ /* 0x0005e20000100800 */
[----:B------:R-:W-:Y:S03]  /*1ecc0*/  PRMT R236, R173, 0x7632, R236 ;  /* 0x00007632adec7816 */ /* 0x000fe600000000ec */
[----:B------:R2:W2:Y:S01]  /*1ecd0*/  LDL.S16 R201, [R1+0x154] ;  /* 0x0001540001c97983 */ /* 0x0004a20000100600 */
[----:B-1----:R-:W-:Y:S03]  /*1ece0*/  FMNMX.FTZ R136, R177, R136, !PT ;  /* 0x00000088b1887209 */ /* 0x002fe60007810000 */
[----:B------:R1:W2:Y:S01]  /*1ecf0*/  LDL.S16 R196, [R1+0x15c] ;  /* 0x00015c0001c47983 */ /* 0x0002a20000100600 */
[----:B---3--:R-:W3:Y:S03]  /*1ed00*/  MUFU.EX2 R176, R8 ;  /* 0x0000000800b07308 */ /* 0x008ee60000000800 */
[----:B----4-:R1:W4:Y:S01]  /*1ed10*/  LDL.S16 R202, [R1+0x150] ;  /* 0x0001500001ca7983 */ /* 0x0103220000100600 */
[----:B---3--:R-:W-:Y:S01]  /*1ed20*/  F2FP.BF16.F32.PACK_AB R175, R184, R176 ;  /* 0x000000b0b8af723e */ /* 0x008fe200000010ff */
[----:B------:R-:W-:Y:S03]  /*1ed30*/  IMAD.U32 R8, RZ, RZ, UR25 ;  /* 0x00000019ff087e24 */ /* 0x000fe6000f8e00ff */
[C---:B------:R-:W-:Y:S02]  /*1ed40*/  PRMT R233, R175.reuse, 0x7610, R233 ;  /* 0x00007610afe97816 */ /* 0x040fe400000000e9 */
[----:B------:R-:W-:Y:S01]  /*1ed50*/  LEA.HI.X.SX32 R191, R8, R187, 0x1, P1 ;  /* 0x000000bb08bf7211 */ /* 0x000fe200008f0eff */
[C---:B------:R-:W-:Y:S01]  /*1ed60*/  FMUL.FTZ R8, R134.reuse, UR4 ;  /* 0x0000000486087c20 */ /* 0x040fe20008410000 */
[----:B------:R-:W-:Y:S02]  /*1ed70*/  FSETP.NEU.FTZ.AND P1, PT, R134, -INF , PT ;  /* 0xff8000008600780b */ /* 0x000fe40003f3d000 */
[----:B------:R-:W-:Y:S01]  /*1ed80*/  PRMT R231, R175, 0x7632, R231 ;  /* 0x00007632afe77816 */ /* 0x000fe200000000e7 */
[----:B--2---:R-:W-:Y:S01]  /*1ed90*/  IMAD.WIDE R250, R179, 0x70, R190 ;  /* 0x00000070b3fa7825 */ /* 0x004fe200078e02be */
[----:B------:R-:W-:Y:S01]  /*1eda0*/  FSEL R8, R8, RZ, P1 ;  /* 0x000000ff08087208 */ /* 0x000fe20000800000 */
[----:B------:R1:W2:Y:S01]  /*1edb0*/  LDL.S16 R179, [R1+0x158] ;  /* 0x0001580001b37983 */ /* 0x0002a20000100600 */
[----:B------:R-:W-:Y:S03]  /*1edc0*/  LEA R188, P1, R188, R250, 0x1 ;  /* 0x000000fabcbc7211 */ /* 0x000fe600078208ff */
[--C-:B------:R-:W-:Y:S01]  /*1edd0*/  FFMA.FTZ R11, R11, UR4, -R8.reuse ;  /* 0x000000040b0b7c23 */ /* 0x100fe20008010808 */
[--C-:B------:R-:W-:Y:S01]  /*1ede0*/  FFMA.FTZ R126, R126, UR4, -R8.reuse ;  /* 0x000000047e7e7c23 */ /* 0x100fe20008010808 */
[--C-:B------:R-:W-:Y:S01]  /*1edf0*/  FFMA.FTZ R127, R127, UR4, -R8.reuse ;  /* 0x000000047f7f7c23 */ /* 0x100fe20008010808 */
[----:B------:R-:W-:Y:S01]  /*1ee00*/  LEA.HI.X.SX32 R189, R9, R251, 0x1, P1 ;  /* 0x000000fb09bd7211 */ /* 0x000fe200008f0eff */
[--C-:B------:R-:W-:Y:S01]  /*1ee10*/  FFMA.FTZ R10, R10, UR4, -R8.reuse ;  /* 0x000000040a0a7c23 */ /* 0x100fe20008010808 */
[----:B------:R-:W-:Y:S01]  /*1ee20*/  PRMT R9, R180, 0x7632, R9 ;  /* 0x00007632b4097816 */ /* 0x000fe20000000009 */
[----:B------:R-:W-:Y:S01]  /*1ee30*/  MUFU.EX2 R181, R11 ;  /* 0x0000000b00b57308 */ /* 0x000fe20000000800 */
[C---:B------:R-:W-:Y:S01]  /*1ee40*/  FSETP.NEU.FTZ.AND P1, PT, R136.reuse, -INF , PT ;  /* 0xff8000008800780b */ /* 0x040fe20003f3d000 */
[--C-:B------:R-:W-:Y:S01]  /*1ee50*/  FFMA.FTZ R107, R107, UR4, -R8.reuse ;  /* 0x000000046b6b7c23 */ /* 0x100fe20008010808 */
[----:B------:R-:W-:Y:S07]  /*1ee60*/  LOP3.LUT R207, R9, 0xff, RZ, 0xc0, !PT ;  /* 0x000000ff09cf7812 */ /* 0x000fee00078ec0ff */
[----:B------:R-:W3:Y:S01]  /*1ee70*/  MUFU.EX2 R177, R10 ;  /* 0x0000000a00b17308 */ /* 0x000ee20000000800 */
[----:B------:R-:W-:Y:S01]  /*1ee80*/  FMUL.FTZ R9, R136, UR4 ;  /* 0x0000000488097c20 */ /* 0x000fe20008410000 */
[--C-:B------:R-:W-:Y:S01]  /*1ee90*/  FFMA.FTZ R14, R14, UR4, -R8.reuse ;  /* 0x000000040e0e7c23 */ /* 0x100fe20008010808 */
[--C-:B------:R-:W-:Y:S01]  /*1eea0*/  FFMA.FTZ R15, R15, UR4, -R8.reuse ;  /* 0x000000040f0f7c23 */ /* 0x100fe20008010808 */
[--C-:B------:R-:W-:Y:S01]  /*1eeb0*/  FFMA.FTZ R47, R47, UR4, -R8.reuse ;  /* 0x000000042f2f7c23 */ /* 0x100fe20008010808 */
[--C-:B------:R-:W-:Y:S01]  /*1eec0*/  FFMA.FTZ R62, R62, UR4, -R8.reuse ;  /* 0x000000043e3e7c23 */ /* 0x100fe20008010808 */
[----:B------:R-:W-:Y:S01]  /*1eed0*/  FSEL R9, R9, RZ, P1 ;  /* 0x000000ff09097208 */ /* 0x000fe20000800000 */
[--C-:B------:R-:W-:Y:S01]  /*1eee0*/  FFMA.FTZ R74, R74, UR4, -R8.reuse ;  /* 0x000000044a4a7c23 */ /* 0x100fe20008010808 */
[----:B------:R-:W-:Y:S01]  /*1eef0*/  ISETP.LE.U32.AND P1, PT, R205, UR7, PT ;  /* 0x00000007cd007c0c */ /* 0x000fe2000bf23070 */
[--C-:B------:R-:W-:Y:S01]  /*1ef00*/  FFMA.FTZ R75, R75, UR4, -R8.reuse ;  /* 0x000000044b4b7c23 */ /* 0x100fe20008010808 */
[----:B------:R-:W-:Y:S01]  /*1ef10*/  FFMA.FTZ R78, R78, UR4, -R8 ;  /* 0x000000044e4e7c23 */ /* 0x000fe20008010808 */
[--C-:B------:R-:W-:Y:S01]  /*1ef20*/  FFMA.FTZ R245, R103, UR4, -R9.reuse ;  /* 0x0000000467f57c23 */ /* 0x100fe20008010809 */
[--C-:B------:R-:W-:Y:S01]  /*1ef30*/  FFMA.FTZ R218, R54, UR4, -R9.reuse ;  /* 0x0000000436da7c23 */ /* 0x100fe20008010809 */
[--C-:B------:R-:W-:Y:S01]  /*1ef40*/  FFMA.FTZ R225, R66, UR4, -R9.reuse ;  /* 0x0000000442e17c23 */ /* 0x100fe20008010809 */
[----:B---3--:R-:W-:Y:S01]  /*1ef50*/  F2FP.BF16.F32.PACK_AB R174, R181, R177 ;  /* 0x000000b1b5ae723e */ /* 0x008fe200000010ff */
[----:B------:R-:W-:Y:S01]  /*1ef60*/  FMUL.FTZ R10, R137, UR4 ;  /* 0x00000004890a7c20 */ /* 0x000fe20008410000 */
[--C-:B------:R-:W-:Y:S01]  /*1ef70*/  FFMA.FTZ R249, R87, UR4, -R9.reuse ;  /* 0x0000000457f97c23 */ /* 0x100fe20008010809 */
[----:B------:R-:W-:Y:S01]  /*1ef80*/  FFMA.FTZ R252, R98, UR4, -R9 ;  /* 0x0000000462fc7c23 */ /* 0x000fe20008010809 */
[----:B------:R-:W-:Y:S01]  /*1ef90*/  PRMT R230, R174, 0x7610, R230 ;  /* 0x00007610aee67816 */ /* 0x000fe200000000e6 */
[----:B------:R-:W-:Y:S01]  /*1efa0*/  MUFU.EX2 R180, R15 ;  /* 0x0000000f00b47308 */ /* 0x000fe20000000800 */
[----:B------:R-:W-:Y:S01]  /*1efb0*/  FSEL R10, R10, RZ, P4 ;  /* 0x000000ff0a0a7208 */ /* 0x000fe20002000000 */
[--C-:B------:R-:W-:Y:S01]  /*1efc0*/  FFMA.FTZ R54, R41, UR4, -R3.reuse ;  /* 0x0000000429367c23 */ /* 0x100fe20008010803 */
[----:B------:R-:W-:Y:S01]  /*1efd0*/  ISETP.LE.U32.AND P4, PT, R207, UR7, PT ;  /* 0x00000007cf007c0c */ /* 0x000fe2000bf83070 */
[----:B------:R-:W-:Y:S01]  /*1efe0*/  FFMA.FTZ R66, R44, UR4, -R3 ;  /* 0x000000042c427c23 */ /* 0x000fe20008010803 */
[----:B------:R-:W-:Y:S01]  /*1eff0*/  PRMT R229, R174, 0x7632, R229 ;  /* 0x00007632aee57816 */ /* 0x000fe200000000e5 */
[--C-:B------:R-:W-:Y:S01]  /*1f000*/  FFMA.FTZ R5, R5, UR4, -R10.reuse ;  /* 0x0000000405057c23 */ /* 0x100fe2000801080a */
[--C-:B------:R-:W-:Y:S01]  /*1f010*/  FFMA.FTZ R4, R4, UR4, -R10.reuse ;  /* 0x0000000404047c23 */ /* 0x100fe2000801080a */
[--C-:B------:R-:W-:Y:S01]  /*1f020*/  FFMA.FTZ R238, R64, UR4, -R10.reuse ;  /* 0x0000000440ee7c23 */ /* 0x100fe2000801080a */
[--C-:B------:R-:W-:Y:S01]  /*1f030*/  FFMA.FTZ R239, R65, UR4, -R10.reuse ;  /* 0x0000000441ef7c23 */ /* 0x100fe2000801080a */
[----:B------:R-:W-:Y:S01]  /*1f040*/  MUFU.EX2 R222, R5 ;  /* 0x0000000500de7308 */ /* 0x000fe20000000800 */
[--C-:B------:R-:W-:Y:S01]  /*1f050*/  FFMA.FTZ R224, R49, UR4, -R10.reuse ;  /* 0x0000000431e07c23 */ /* 0x100fe2000801080a */
[--C-:B------:R-:W-:Y:S01]  /*1f060*/  FFMA.FTZ R213, R113, UR4, -R10.reuse ;  /* 0x0000000471d57c23 */ /* 0x100fe2000801080a */
[--C-:B------:R-:W-:Y:S07]  /*1f070*/  FFMA.FTZ R216, R36, UR4, -R10.reuse ;  /* 0x0000000424d87c23 */ /* 0x100fee000801080a */
[----:B------:R-:W3:Y:S01]  /*1f080*/  MUFU.EX2 R244, R4 ;  /* 0x0000000400f47308 */ /* 0x000ee20000000800 */
[--C-:B------:R-:W-:Y:S01]  /*1f090*/  FFMA.FTZ R217, R37, UR4, -R10.reuse ;  /* 0x0000000425d97c23 */ /* 0x100fe2000801080a */
[--C-:B------:R-:W-:Y:S01]  /*1f0a0*/  FFMA.FTZ R223, R48, UR4, -R10.reuse ;  /* 0x0000000430df7c23 */ /* 0x100fe2000801080a */
[--C-:B------:R-:W-:Y:S01]  /*1f0b0*/  FFMA.FTZ R242, R69, UR4, -R10.reuse ;  /* 0x0000000445f27c23 */ /* 0x100fe2000801080a */
[----:B------:R-:W-:Y:S01]  /*1f0c0*/  FFMA.FTZ R64, R116, UR4, -R10 ;  /* 0x0000000474407c23 */ /* 0x000fe2000801080a */
        /* <DEDUP_REMOVED lines=12> */
[--C-:B------:R-:W-:Y:S01]  /*1f190*/  FFMA.FTZ R243, R83, UR4, -R9.reuse ;  /* 0x0000000453f37c23 */ /* 0x100fe20008010809 */
[----:B------:R-:W-:Y:S01]  /*1f1a0*/  PRMT R138, R139, 0x7632, R138 ;  /* 0x000076328b8a7816 */ /* 0x000fe2000000008a */
        /* <DEDUP_REMOVED lines=20> */
[----:B------:R-:W-:Y:S01]  /*1f2f0*/  FMUL.FTZ R24, R0, R144 ;  /* 0x0000009000187220 */ /* 0x000fe20000410000 */
[--C-:B------:R-:W-:Y:S01]  /*1f300*/  FFMA.FTZ R241, R68, UR4, -R10.reuse ;  /* 0x0000000444f17c23 */ /* 0x100fe2000801080a */
[--C-:B------:R-:W-:Y:S01]  /*1f310*/  FFMA.FTZ R55, R40, UR4, -R3.reuse ;  /* 0x0000000428377c23 */ /* 0x100fe20008010803 */
[--C-:B------:R-:W-:Y:S01]  /*1f320*/  FFMA.FTZ R68, R60, UR4, -R3.reuse ;  /* 0x000000043c447c23 */ /* 0x100fe20008010803 */
[----:B------:R-:W-:Y:S01]  /*1f330*/  MUFU.EX2 R46, R6 ;  /* 0x00000006002e7308 */ /* 0x000fe20000000800 */
[--C-:B------:R-:W-:Y:S01]  /*1f340*/  FFMA.FTZ R246, R80, UR4, -R10.reuse ;  /* 0x0000000450f67c23 */ /* 0x100fe2000801080a */
[----:B------:R-:W-:Y:S01]  /*1f350*/  FFMA.FTZ R248, R81, UR4, -R10 ;  /* 0x0000000451f87c23 */ /* 0x000fe2000801080a */
[----:B------:R-:W-:Y:S07]  /*1f360*/  IMAD.MOV.U32 R80, RZ, RZ, R206 ;  /* 0x000000ffff507224 */ /* 0x000fee00078e00ce */
[----:B------:R-:W3:Y:S01]  /*1f370*/  MUFU.EX2 R60, R7 ;  /* 0x00000007003c7308 */ /* 0x000ee20000000800 */
[----:B------:R-:W-:Y:S09]  /*1f380*/  IMAD.MOV.U32 R81, RZ, RZ, R220 ;  /* 0x000000ffff517224 */ /* 0x000ff200078e00dc */
[----:B------:R-:W-:Y:S01]  /*1f390*/  MUFU.EX2 R40, R18 ;  /* 0x0000001200287308 */ /* 0x000fe20000000800 */
[----:B---3--:R-:W-:Y:S04]  /*1f3a0*/  F2FP.BF16.F32.PACK_AB R7, R60, R46 ;  /* 0x0000002e3c07723e */ /* 0x008fe800000010ff */
[----:B------:R-:W-:Y:S01]  /*1f3b0*/  PRMT R6, R7, 0x7632, R6 ;  /* 0x0000763207067816 */ /* 0x000fe20000000006 */
[--C-:B------:R-:W-:Y:S05]  /*1f3c0*/  @!P6 HFMA2.BF16_V2 R178, -RZ.H0_H0, RZ.H0_H0, -R175.reuse.H0_H0 ;  /* 0x200000ffffb2e231 */ /* 0x100fea00003409af */
[----:B------:R3:W-:Y:S01]  /*1f3d0*/  @!P6 STL.S16 [R1+0x14c], R178 ;  /* 0x00014cb20100e387 */ /* 0x0007e20000100600 */
[----:B------:R-:W-:Y:S03]  /*1f3e0*/  PRMT R204, R178, 0x7610, R204 ;  /* 0x00007610b2cc7816 */ /* 0x000fe600000000cc */
[----:B------:R-:W-:Y:S01]  /*1f3f0*/  STL [R1+0x3ac], R188 ;  /* 0x0003acbc01007387 */ /* 0x000fe20000100800 */
[----:B------:R-:W-:Y:S01]  /*1f400*/  @!P6 PRMT R233, R204, 0x5410, RZ ;  /* 0x00005410cce9e816 */ /* 0x000fe200000000ff */
[----:B------:R-:W-:Y:S02]  /*1f410*/  IMAD.MOV.U32 R204, RZ, RZ, R228 ;  /* 0x000000ffffcc7224 */ /* 0x000fe400078e00e4 */
[--C-:B------:R-:W-:Y:S01]  /*1f420*/  @!P4 HFMA2.BF16_V2 R201, -RZ.H0_H0, RZ.H0_H0, -R174.reuse.H0_H0 ;  /* 0x200000ffffc9c231 */ /* 0x100fe200003409ae */
[----:B------:R1:W-:Y:S01]  /*1f430*/  STL [R1+0x3a8], R189 ;  /* 0x0003a8bd01007387 */ /* 0x0003e20000100800 */
[----:B------:R-:W-:Y:S01]  /*1f440*/  FFMA.FTZ R228, R53, UR4, -R10 ;  /* 0x0000000435e47c23 */ /* 0x000fe2000801080a */
[----:B------:R-:W-:Y:S01]  /*1f450*/  FFMA.FTZ R53, R28, UR4, -R3 ;  /* 0x000000041c357c23 */ /* 0x000fe20008010803 */
[----:B------:R-:W-:Y:S01]  /*1f460*/  FMUL.FTZ R28, R0, R140 ;  /* 0x0000008c001c7220 */ /* 0x000fe20000410000 */
[----:B------:R2:W-:Y:S01]  /*1f470*/  STL [R1+0x3a4], R250 ;  /* 0x0003a4fa01007387 */ /* 0x0005e20000100800 */
[----:B------:R-:W-:Y:S01]  /*1f480*/  @!P1 HFMA2.BF16_V2 R196, -RZ.H0_H0, RZ.H0_H0, -R174.H1_H1 ;  /* 0x200000ffffc49231 */ /* 0x000fe200003609ae */
[----:B------:R-:W-:Y:S02]  /*1f490*/  PRMT R194, R201, 0x7610, R194 ;  /* 0x00007610c9c27816 */ /* 0x000fe400000000c2 */
[----:B------:R2:W-:Y:S02]  /*1f4a0*/  STL [R1+0x3a0], R251 ;  /* 0x0003a0fb01007387 */ /* 0x0005e40000100800 */
[----:B------:R-:W-:Y:S01]  /*1f4b0*/  @!P4 PRMT R230, R194, 0x5410, RZ ;  /* 0x00005410c2e6c816 */ /* 0x000fe200000000ff */
[--C-:B------:R-:W-:Y:S01]  /*1f4c0*/  FFMA.FTZ R194, R112, UR4, -R10.reuse ;  /* 0x0000000470c27c23 */ /* 0x100fe2000801080a */
[----:B------:R2:W-:Y:S01]  /*1f4d0*/  STL [R1+0x18], R205 ;  /* 0x000018cd01007387 */ /* 0x0005e20000100800 */
[----:B------:R-:W-:Y:S01]  /*1f4e0*/  FFMA.FTZ R112, R119, UR4, -R9 ;  /* 0x0000000477707c23 */ /* 0x000fe20008010809 */
[----:B----4-:R-:W-:Y:S01]  /*1f4f0*/  @!P5 HFMA2.BF16_V2 R202, -RZ.H0_H0, RZ.H0_H0, -R175.H1_H1 ;  /* 0x200000ffffcad231 */ /* 0x010fe200003609af */
[----:B---3--:R-:W-:Y:S01]  /*1f500*/  LOP3.LUT R178, R197, 0xff, RZ, 0xc0, !PT ;  /* 0x000000ffc5b27812 */ /* 0x008fe200078ec0ff */
[----:B------:R-:W-:Y:S03]  /*1f510*/  FFMA.FTZ R197, R20, UR4, -R10 ;  /* 0x0000000414c57c23 */ /* 0x000fe6000801080a */
[----:B------:R-:W-:Y:S01]  /*1f520*/  ISETP.LE.U32.AND P6, PT, R178, UR7, PT ;  /* 0x00000007b2007c0c */ /* 0x000fe2000bfc3070 */
[----:B------:R3:W-:Y:S01]  /*1f530*/  STL [R1+0x2c8], R178 ;  /* 0x0002c8b201007387 */ /* 0x0007e20000100800 */
[----:B------:R-:W-:Y:S02]  /*1f540*/  PRMT R4, R202, 0x7610, R4 ;  /* 0x00007610ca047816 */ /* 0x000fe40000000004 */
[----:B-1----:R-:W-:Y:S01]  /*1f550*/  PRMT R189, R196, 0x7610, R189 ;  /* 0x00007610c4bd7816 */ /* 0x002fe200000000bd */
[----:B------:R1:W-:Y:S01]  /*1f560*/  STL [R1+0x2c4], R207 ;  /* 0x0002c4cf01007387 */ /* 0x0003e20000100800 */
[----:B------:R-:W-:Y:S02]  /*1f570*/  @!P5 PRMT R231, R4, 0x5410, RZ ;  /* 0x0000541004e7d816 */ /* 0x000fe400000000ff */
[----:B------:R-:W-:Y:S01]  /*1f580*/  @!P1 PRMT R229, R189, 0x5410, RZ ;  /* 0x00005410bde59816 */ /* 0x000fe200000000ff */
[----:B------:R4:W-:Y:S01]  /*1f590*/  STL [R1+0x3b0], R233 ;  /* 0x0003b0e901007387 */ /* 0x0009e20000100800 */
[----:B------:R-:W-:Y:S01]  /*1f5a0*/  LOP3.LUT R4, R193, 0xffff, RZ, 0xc0, !PT ;  /* 0x0000ffffc1047812 */ /* 0x000fe200078ec0ff */
[--C-:B------:R-:W-:Y:S01]  /*1f5b0*/  FFMA.FTZ R189, R97, UR4, -R10.reuse ;  /* 0x0000000461bd7c23 */ /* 0x100fe2000801080a */
[--C-:B--2---:R-:W-:Y:S01]  /*1f5c0*/  FFMA.FTZ R250, R100, UR4, -R10.reuse ;  /* 0x0000000464fa7c23 */ /* 0x104fe2000801080a */
[----:B------:R2:W2:Y:S01]  /*1f5d0*/  LDL.S16 R11, [R1+0x178] ;  /* 0x00017800010b7983 */ /* 0x0004a20000100600 */
[--C-:B------:R-:W-:Y:S02]  /*1f5e0*/  @!P6 HFMA2.BF16_V2 R179, -RZ.H0_H0, RZ.H0_H0, -R173.reuse.H0_H0 ;  /* 0x200000ffffb3e231 */ /* 0x100fe400003409ad */
[----:B------:R-:W-:Y:S01]  /*1f5f0*/  FFMA.FTZ R251, R101, UR4, -R10 ;  /* 0x0000000465fb7c23 */ /* 0x000fe2000801080a */
[----:B------:R-:W-:Y:S01]  /*1f600*/  PRMT R205, R200, 0x7771, RZ ;  /* 0x00007771c8cd7816 */ /* 0x000fe200000000ff */
[--C-:B------:R-:W-:Y:S01]  /*1f610*/  FFMA.FTZ R100, R22, UR4, -R9.reuse ;  /* 0x0000000416647c23 */ /* 0x100fe20008010809 */
[--C-:B------:R-:W-:Y:S01]  /*1f620*/  FFMA.FTZ R101, R23, UR4, -R9.reuse ;  /* 0x0000000417657c23 */ /* 0x100fe20008010809 */
[----:B------:R-:W-:Y:S01]  /*1f630*/  PRMT R188, R179, 0x7610, R188 ;  /* 0x00007610b3bc7816 */ /* 0x000fe200000000bc */
[--C-:B------:R-:W-:Y:S01]  /*1f640*/  FFMA.FTZ R97, R128, UR4, -R10.reuse ;  /* 0x0000000480617c23 */ /* 0x100fe2000801080a */
[----:B------:R-:W-:Y:S01]  /*1f650*/  FFMA.FTZ R128, R39, UR4, -R9 ;  /* 0x0000000427807c23 */ /* 0x000fe20008010809 */
[----:B------:R-:W-:Y:S01]  /*1f660*/  FFMA.FTZ R39, R25, UR4, -R3 ;  /* 0x0000000419277c23 */ /* 0x000fe20008010803 */
[----:B------:R-:W-:Y:S01]  /*1f670*/  @!P6 PRMT R235, R188, 0x5410, RZ ;  /* 0x00005410bcebe816 */ /* 0x000fe200000000ff */
[----:B------:R-:W-:Y:S01]  /*1f680*/  FMUL.FTZ R25, R0, R145 ;  /* 0x0000009100197220 */ /* 0x000fe20000410000 */
[----:B------:R-:W-:Y:S01]  /*1f690*/  FFMA.FTZ R188, R96, UR4, -R10 ;  /* 0x0000000460bc7c23 */ /* 0x000fe2000801080a */
[----:B---3--:R3:W3:Y:S01]  /*1f6a0*/  LDL.S16 R178, [R1+0x17c] ;  /* 0x00017c0001b27983 */ /* 0x0086e20000100600 */
[----:B------:R-:W-:Y:S01]  /*1f6b0*/  PRMT R96, R7, 0x5410, R6 ;  /* 0x0000541007607816 */ /* 0x000fe20000000006 */
[----:B------:R-:W-:Y:S01]  /*1f6c0*/  IMAD.MOV.U32 R86, RZ, RZ, R97 ;  /* 0x000000ffff567224 */ /* 0x000fe200078e0061 */
[----:B------:R-:W4:Y:S01]  /*1f6d0*/  MUFU.EX2 R39, R39 ;  /* 0x0000002700277308 */ /* 0x000f220000000800 */
[----:B------:R4:W-:Y:S01]  /*1f6e0*/  @!P5 STL.S16 [R1+0x150], R202 ;  /* 0x000150ca0100d387 */ /* 0x0009e20000100600 */
[----:B------:R-:W-:Y:S01]  /*1f6f0*/  ISETP.GT.U32.AND P5, PT, R210, UR7, PT ;  /* 0x00000007d2007c0c */ /* 0x000fe2000bfa4070 */
[----:B------:R-:W-:Y:S01]  /*1f700*/  IMAD.MOV.U32 R97, RZ, RZ, R80 ;  /* 0x000000ffff617224 */ /* 0x000fe200078e0050 */
[----:B-1----:R-:W-:Y:S01]  /*1f710*/  PRMT R207, R200, 0x7772, RZ ;  /* 0x00007772c8cf7816 */ /* 0x002fe200000000ff */
[----:B------:R1:W-:Y:S01]  /*1f720*/  @!P4 STL.S16 [R1+0x154], R201 ;  /* 0x000154c90100c387 */ /* 0x0003e20000100600 */
[----:B------:R-:W-:Y:S01]  /*1f730*/  ISETP.GT.U32.AND P4, PT, R203, UR7, PT ;  /* 0x00000007cb007c0c */ /* 0x000fe2000bf84070 */
[--C-:B----4-:R-:W-:Y:S01]  /*1f740*/  FFMA.FTZ R233, R85, UR4, -R10.reuse ;  /* 0x0000000455e97c23 */ /* 0x110fe2000801080a */
[----:B------:R-:W-:Y:S01]  /*1f750*/  FFMA.FTZ R85, R129, UR4, -R10 ;  /* 0x0000000481557c23 */ /* 0x000fe2000801080a */
[----:B------:R4:W-:Y:S01]  /*1f760*/  STL [R1+0x378], R175 ;  /* 0x000378af01007387 */ /* 0x0009e20000100800 */
[--C-:B------:R-:W-:Y:S01]  /*1f770*/  FFMA.FTZ R129, R50, UR4, -R9.reuse ;  /* 0x0000000432817c23 */ /* 0x100fe20008010809 */
[--C-:B------:R-:W-:Y:S01]  /*1f780*/  FFMA.FTZ R200, R51, UR4, -R9.reuse ;  /* 0x0000000433c87c23 */ /* 0x100fe20008010809 */
[--C-:B------:R-:W-:Y:S01]  /*1f790*/  FFMA.FTZ R50, R58, UR4, -R8.reuse ;  /* 0x000000043a327c23 */ /* 0x100fe20008010808 */
[----:B------:R4:W-:Y:S01]  /*1f7a0*/  @!P1 STL.S16 [R1+0x15c], R196 ;  /* 0x00015cc401009387 */ /* 0x0009e20000100600 */
[----:B------:R-:W-:Y:S01]  /*1f7b0*/  FFMA.FTZ R51, R59, UR4, -R8 ;  /* 0x000000043b337c23 */ /* 0x000fe20008010808 */
[----:B------:R-:W-:Y:S01]  /*1f7c0*/  F2FP.BF16.F32.PACK_AB R59, R39, R40 ;  /* 0x00000028273b723e */ /* 0x000fe200000010ff */
[--C-:B------:R-:W-:Y:S01]  /*1f7d0*/  FFMA.FTZ R203, R33, UR4, -R10.reuse ;  /* 0x0000000421cb7c23 */ /* 0x100fe2000801080a */
[----:B------:R4:W-:Y:S04]  /*1f7e0*/  @!P6 STL.S16 [R1+0x158], R179 ;  /* 0x000158b30100e387 */ /* 0x0009e80000100600 */
[----:B------:R2:W3:Y:S04]  /*1f7f0*/  LDL.S16 R5, [R1+0x180] ;  /* 0x0001800001057983 */ /* 0x0004e80000100600 */
[----:B------:R4:W-:Y:S01]  /*1f800*/  STL [R1+0x3b4], R231 ;  /* 0x0003b4e701007387 */ /* 0x0009e20000100800 */
[--C-:B------:R-:W-:Y:S03]  /*1f810*/  FFMA.FTZ R202, R102, UR4, -R9.reuse ;  /* 0x0000000466ca7c23 */ /* 0x100fe60008010809 */
[----:B------:R4:W-:Y:S01]  /*1f820*/  STL [R1+0x37c], R174 ;  /* 0x00037cae01007387 */ /* 0x0009e20000100800 */
[--C-:B-1----:R-:W-:Y:S01]  /*1f830*/  FFMA.FTZ R201, R32, UR4, -R10.reuse ;  /* 0x0000000420c97c23 */ /* 0x102fe2000801080a */
[----:B----4-:R-:W-:Y:S04]  /*1f840*/  LOP3.LUT R175, R193, 0xff, RZ, 0xc0, !PT ;  /* 0x000000ffc1af7812 */ /* 0x010fe800078ec0ff */
[----:B------:R-:W-:Y:S01]  /*1f850*/  ISETP.LE.U32.AND P1, PT, R175, UR7, PT ;  /* 0x00000007af007c0c */ /* 0x000fe2000bf23070 */
[----:B------:R-:W-:Y:S01]  /*1f860*/  STL [R1+0x380], R175 ;  /* 0x000380af01007387 */ /* 0x000fe20000100800 */
[--C-:B------:R-:W-:Y:S01]  /*1f870*/  FFMA.FTZ R196, R17, UR4, -R10.reuse ;  /* 0x0000000411c47c23 */ /* 0x100fe2000801080a */
[----:B------:R-:W1:Y:S01]  /*1f880*/  MUFU.EX2 R179, R14 ;  /* 0x0000000e00b37308 */ /* 0x000e620000000800 */
[----:B------:R-:W-:Y:S01]  /*1f890*/  FFMA.FTZ R231, R84, UR4, -R10 ;  /* 0x0000000454e77c23 */ /* 0x000fe2000801080a */
[----:B------:R-:W-:Y:S01]  /*1f8a0*/  FFMA.FTZ R84, R19, UR4, -R9 ;  /* 0x0000000413547c23 */ /* 0x000fe20008010809 */
[----:B------:R-:W-:Y:S02]  /*1f8b0*/  SHF.R.U32.HI R174, RZ, 0x8, R4 ;  /* 0x00000008ffae7819 */ /* 0x000fe40000011604 */
[----:B-1----:R-:W-:Y:S01]  /*1f8c0*/  F2FP.BF16.F32.PACK_AB R172, R180, R179 ;  /* 0x000000b3b4ac723e */ /* 0x002fe200000010ff */
[----:B------:R-:W-:Y:S01]  /*1f8d0*/  IMAD.WIDE.U32 R14, R195, -0x2daee0ad, RZ ;  /* 0xd2511f53c30e7825 */ /* 0x000fe200078e00ff */
[----:B------:R-:W-:Y:S01]  /*1f8e0*/  LOP3.LUT R4, R174, 0xffff, RZ, 0xc0, !PT ;  /* 0x0000ffffae047812 */ /* 0x000fe200078ec0ff */
[----:B------:R1:W-:Y:S01]  /*1f8f0*/  STL [R1+0x384], R174 ;  /* 0x000384ae01007387 */ /* 0x0003e20000100800 */
[----:B------:R-:W-:Y:S01]  /*1f900*/  PRMT R237, R172, 0x7610, R237 ;  /* 0x00007610aced7816 */ /* 0x000fe200000000ed */
[--C-:B------:R-:W-:Y:S01]  /*1f910*/  FFMA.FTZ R195, R16, UR4, -R10.reuse ;  /* 0x0000000410c37c23 */ /* 0x100fe2000801080a */
[----:B------:R-:W-:Y:S02]  /*1f920*/  ISETP.LE.U32.AND P6, PT, R4, UR7, PT ;  /* 0x0000000704007c0c */ /* 0x000fe4000bfc3070 */
[----:B------:R-:W-:Y:S02]  /*1f930*/  LOP3.LUT R4, R185, 0xffff, RZ, 0xc0, !PT ;  /* 0x0000ffffb9047812 */ /* 0x000fe400078ec0ff */
[----:B------:R-:W-:Y:S01]  /*1f940*/  LOP3.LUT R215, R198, UR17, R15, 0x96, !PT ;  /* 0x00000011c6d77c12 */ /* 0x000fe2000f8e960f */
[----:B------:R-:W-:Y:S01]  /*1f950*/  FFMA.FTZ R198, R21, UR4, -R10 ;  /* 0x0000000415c67c23 */ /* 0x000fe2000801080a */
[----:B------:R-:W-:Y:S02]  /*1f960*/  SHF.R.U32.HI R4, RZ, 0x8, R4 ;  /* 0x00000008ff047819 */ /* 0x000fe40000011604 */
[C---:B------:R-:W-:Y:S02]  /*1f970*/  PRMT R206, R14.reuse, 0x7771, RZ ;  /* 0x000077710ece7816 */ /* 0x040fe400000000ff */
[C---:B------:R-:W-:Y:S02]  /*1f980*/  PRMT R209, R14.reuse, 0x7772, RZ ;  /* 0x000077720ed17816 */ /* 0x040fe400000000ff */
[----:B------:R-:W-:Y:S01]  /*1f990*/  PRMT R220, R14, 0x7773, RZ ;  /* 0x000077730edc7816 */ /* 0x000fe200000000ff */
[----:B--2---:R-:W-:Y:S05]  /*1f9a0*/  @P4 HFMA2.BF16_V2 R11, -RZ.H0_H0, RZ.H0_H0, -R172.H0_H0 ;  /* 0x200000ffff0b4231 */ /* 0x004fea00003409ac */
[----:B------:R-:W-:Y:S04]  /*1f9b0*/  PRMT R13, R11, 0x7610, R13 ;  /* 0x000076100b0d7816 */ /* 0x000fe8000000000d */
[----:B------:R-:W-:Y:S01]  /*1f9c0*/  @P4 PRMT R237, R13, 0x5410, RZ ;  /* 0x000054100ded4816 */ /* 0x000fe200000000ff */
[----:B------:R-:W-:Y:S02]  /*1f9d0*/  IMAD.MOV.U32 R13, RZ, RZ, R227 ;  /* 0x000000ffff0d7224 */ /* 0x000fe400078e00e3 */
[--C-:B------:R-:W-:Y:S01]  /*1f9e0*/  FFMA.FTZ R227, R67, UR4, -R9.reuse ;  /* 0x0000000443e37c23 */ /* 0x100fe20008010809 */
[--C-:B------:R-:W-:Y:S01]  /*1f9f0*/  FFMA.FTZ R67, R99, UR4, -R9.reuse ;  /* 0x0000000463437c23 */ /* 0x100fe20008010809 */
[----:B---3--:R-:W-:Y:S02]  /*1fa00*/  @P5 HFMA2.BF16_V2 R178, -RZ.H0_H0, RZ.H0_H0, -R173.H1_H1 ;  /* 0x200000ffffb25231 */ /* 0x008fe400003609ad */
[----:B------:R-:W-:Y:S03]  /*1fa10*/  FFMA.FTZ R99, R114, UR4, -R9 ;  /* 0x0000000472637c23 */ /* 0x000fe60008010809 */
[----:B-1----:R-:W-:Y:S01]  /*1fa20*/  PRMT R174, R178, 0x7610, R174 ;  /* 0x00007610b2ae7816 */ /* 0x002fe200000000ae */
[----:B------:R1:W-:Y:S03]  /*1fa30*/  @P5 STL.S16 [R1+0x17c], R178 ;  /* 0x00017cb201005387 */ /* 0x0003e60000100600 */
[----:B------:R-:W-:Y:S01]  /*1fa40*/  @P5 PRMT R236, R174, 0x5410, RZ ;  /* 0x00005410aeec5816 */ /* 0x000fe200000000ff */
[----:B------:R2:W-:Y:S01]  /*1fa50*/  @P4 STL.S16 [R1+0x178], R11 ;  /* 0x0001780b01004387 */ /* 0x0005e20000100600 */
[----:B------:R-:W-:Y:S02]  /*1fa60*/  IMAD.MOV.U32 R174, RZ, RZ, R14 ;  /* 0x000000ffffae7224 */ /* 0x000fe400078e000e */
[----:B------:R-:W-:Y:S05]  /*1fa70*/  @!P1 HFMA2.BF16_V2 R5, -RZ.H0_H0, RZ.H0_H0, -R139.H0_H0 ;  /* 0x200000ffff059231 */ /* 0x000fea000034098b */
[----:B------:R-:W-:Y:S01]  /*1fa80*/  PRMT R12, R5, 0x7610, R12 ;  /* 0x00007610050c7816 */ /* 0x000fe2000000000c */
[----:B------:R3:W-:Y:S01]  /*1fa90*/  @!P1 STL.S16 [R1+0x180], R5 ;  /* 0x0001800501009387 */ /* 0x0007e20000100600 */
[----:B-1----:R-:W-:Y:S02]  /*1faa0*/  PRMT R178, R139, 0x5410, R138 ;  /* 0x000054108bb27816 */ /* 0x002fe4000000008a */
[----:B------:R-:W-:Y:S01]  /*1fab0*/  @!P1 PRMT R139, R12, 0x5410, RZ ;  /* 0x000054100c8b9816 */ /* 0x000fe200000000ff */
[----:B------:R1:W-:Y:S01]  /*1fac0*/  STL [R1+0x78], R4 ;  /* 0x0000780401007387 */ /* 0x0003e20000100800 */
[----:B--2---:R-:W-:Y:S01]  /*1fad0*/  LOP3.LUT R11, R199, 0xffff, RZ, 0xc0, !PT ;  /* 0x0000ffffc70b7812 */ /* 0x004fe200078ec0ff */
[----:B------:R-:W-:Y:S02]  /*1fae0*/  IMAD.MOV.U32 R12, RZ, RZ, R226 ;  /* 0x000000ffff0c7224 */ /* 0x000fe400078e00e2 */
[----:B------:R-:W-:Y:S01]  /*1faf0*/  FFMA.FTZ R226, R52, UR4, -R10 ;  /* 0x0000000434e27c23 */ /* 0x000fe2000801080a */
[----:B------:R-:W-:Y:S01]  /*1fb00*/  STG.E.U16 desc[UR20][R186.64], R139 ;  /* 0x0000008bba007986 */ /* 0x000fe2000c101514 */
[----:B------:R-:W-:Y:S01]  /*1fb10*/  SHF.R.U32.HI R11, RZ, 0x8, R11 ;  /* 0x00000008ff0b7819 */ /* 0x000fe2000001160b */
[----:B------:R-:W-:Y:S01]  /*1fb20*/  FFMA.FTZ R52, R63, UR4, -R8 ;  /* 0x000000043f347c23 */ /* 0x000fe20008010808 */
[----:B------:R-:W-:Y:S03]  /*1fb30*/  FMUL.FTZ R8, R0, R152 ;  /* 0x0000009800087220 */ /* 0x000fe60000410000 */
[----:B------:R2:W-:Y:S01]  /*1fb40*/  STL [R1+0x88], R11 ;  /* 0x0000880b01007387 */ /* 0x0005e20000100800 */
[----:B---3--:R-:W-:Y:S04]  /*1fb50*/  LOP3.LUT R5, R192, 0xffff, RZ, 0xc0, !PT ;  /* 0x0000ffffc0057812 */ /* 0x008fe800078ec0ff */
[----:B------:R-:W-:Y:S02]  /*1fb60*/  SHF.R.U32.HI R210, RZ, 0x8, R5 ;  /* 0x00000008ffd27819 */ /* 0x000fe40000011605 */
[----:B------:R-:W-:Y:S02]  /*1fb70*/  LOP3.LUT R5, R11, 0xffff, RZ, 0xc0, !PT ;  /* 0x0000ffff0b057812 */ /* 0x000fe400078ec0ff */
[----:B-1----:R-:W-:Y:S01]  /*1fb80*/  LOP3.LUT R4, R4, 0xffff, RZ, 0xc0, !PT ;  /* 0x0000ffff04047812 */ /* 0x002fe200078ec0ff */
[----:B------:R1:W-:Y:S01]  /*1fb90*/  STL [R1+0x330], R210 ;  /* 0x000330d201007387 */ /* 0x0003e20000100800 */
[----:B------:R-:W-:Y:S02]  /*1fba0*/  ISETP.LE.U32.AND P4, PT, R5, UR7, PT ;  /* 0x0000000705007c0c */ /* 0x000fe4000bf83070 */
[----:B------:R-:W-:Y:S01]  /*1fbb0*/  ISETP.LE.U32.AND P5, PT, R4, UR7, PT ;  /* 0x0000000704007c0c */ /* 0x000fe2000bfa3070 */
[----:B------:R3:W-:Y:S01]  /*1fbc0*/  STL.64 [R1+0x3b8], R236 ;  /* 0x0003b8ec01007387 */ /* 0x0007e20000100a00 */
[----:B------:R-:W-:Y:S03]  /*1fbd0*/  LOP3.LUT R4, R210, 0xffff, RZ, 0xc0, !PT ;  /* 0x0000ffffd2047812 */ /* 0x000fe600078ec0ff */
[----:B--2---:R2:W4:Y:S01]  /*1fbe0*/  LDL.S16 R11, [R1+0x184] ;  /* 0x00018400010b7983 */ /* 0x0045220000100600 */
[----:B------:R-:W-:Y:S03]  /*1fbf0*/  ISETP.LE.U32.AND P1, PT, R4, UR7, PT ;  /* 0x0000000704007c0c */ /* 0x000fe6000bf23070 */
[----:B------:R-:W2:Y:S04]  /*1fc00*/  LDL.LU R5, [R1+0x54] ;  /* 0x0000540001057983 */ /* 0x000ea80000300800 */
[----:B------:R-:W-:Y:S04]  /*1fc10*/  STL.64 [R1+0x3c0], R228 ;  /* 0x0003c0e401007387 */ /* 0x000fe80000100a00 */
[----:B------:R3:W-:Y:S04]  /*1fc20*/  STL [R1+0x334], R124 ;  /* 0x0003347c01007387 */ /* 0x0007e80000100800 */
[----:B------:R3:W-:Y:S01]  /*1fc30*/  STL [R1+0x338], R125 ;  /* 0x0003387d01007387 */ /* 0x0007e20000100800 */
[----:B-1----:R-:W-:Y:S01]  /*1fc40*/  FFMA.FTZ R210, R117, UR4, -R10 ;  /* 0x0000000475d27c23 */ /* 0x002fe2000801080a */
[----:B------:R-:W-:Y:S01]  /*1fc50*/  FFMA.FTZ R117, R38, UR4, -R9 ;  /* 0x0000000426757c23 */ /* 0x000fe20008010809 */
[--C-:B------:R-:W-:Y:S01]  /*1fc60*/  FFMA.FTZ R38, R29, UR4, -R3.reuse ;  /* 0x000000041d267c23 */ /* 0x100fe20008010803 */
[----:B------:R-:W-:Y:S01]  /*1fc70*/  PRMT R3, R193, 0x7632, R3 ;  /* 0x00007632c1037816 */ /* 0x000fe20000000003 */
[----:B------:R1:W-:Y:S01]  /*1fc80*/  STL [R1+0x33c], R135 ;  /* 0x00033c8701007387 */ /* 0x0003e20000100800 */
[----:B------:R-:W-:Y:S01]  /*1fc90*/  FMUL.FTZ R29, R0, R141 ;  /* 0x0000008d001d7220 */ /* 0x000fe20000410000 */
[--C-:B---3--:R-:W-:Y:S01]  /*1fca0*/  FFMA.FTZ R236, R130, UR4, -R9.reuse ;  /* 0x0000000482ec7c23 */ /* 0x108fe20008010809 */
[----:B------:R-:W-:Y:S01]  /*1fcb0*/  LOP3.LUT R212, R3, 0xff, RZ, 0xc0, !PT ;  /* 0x000000ff03d47812 */ /* 0x000fe200078ec0ff */
[----:B------:R-:W-:Y:S01]  /*1fcc0*/  FFMA.FTZ R237, R131, UR4, -R9 ;  /* 0x0000000483ed7c23 */ /* 0x000fe20008010809 */
[----:B------:R-:W-:Y:S01]  /*1fcd0*/  FMUL.FTZ R9, R0, R153 ;  /* 0x0000009900097220 */ /* 0x000fe20000410000 */
[----:B------:R-:W3:Y:S01]  /*1fce0*/  MUFU.EX2 R3, R2 ;  /* 0x0000000200037308 */ /* 0x000ee20000000800 */
[----:B------:R-:W-:Y:S02]  /*1fcf0*/  IMAD.MOV.U32 R130, RZ, RZ, R81 ;  /* 0x000000ffff827224 */ /* 0x000fe400078e0051 */
[----:B------:R-:W-:Y:S07]  /*1fd00*/  IMAD.MOV.U32 R131, RZ, RZ, R112 ;  /* 0x000000ffff837224 */ /* 0x000fee00078e0070 */
[----:B------:R-:W-:Y:S01]  /*1fd10*/  MUFU.EX2 R38, R38 ;  /* 0x0000002600267308 */ /* 0x000fe20000000800 */
[----:B------:R-:W-:Y:S02]  /*1fd20*/  IMAD.MOV.U32 R124, RZ, RZ, R86 ;  /* 0x000000ffff7c7224 */ /* 0x000fe400078e0056 */
[----:B---3--:R-:W-:Y:S01]  /*1fd30*/  FMUL.FTZ R26, R3, R146 ;  /* 0x00000092031a7220 */ /* 0x008fe20000410000 */
[----:B------:R-:W-:Y:S01]  /*1fd40*/  PRMT R146, R59, 0x7632, R146 ;  /* 0x000076323b927816 */ /* 0x000fe20000000092 */
[----:B------:R-:W-:Y:S01]  /*1fd50*/  FMUL.FTZ R27, R3, R147 ;  /* 0x00000093031b7220 */ /* 0x000fe20000410000 */
[----:B------:R-:W-:Y:S01]  /*1fd60*/  PRMT R147, R59, 0x7610, R147 ;  /* 0x000076103b937816 */ /* 0x000fe20000000093 */
[C---:B------:R-:W-:Y:S01]  /*1fd70*/  FMUL.FTZ R10, R3.reuse, R154 ;  /* 0x0000009a030a7220 */ /* 0x040fe20000410000 */
[C---:B------:R-:W-:Y:S01]  /*1fd80*/  FMUL.FTZ R14, R3.reuse, R150 ;  /* 0x00000096030e7220 */ /* 0x040fe20000410000 */
[----:B------:R-:W-:Y:S01]  /*1fd90*/  PRMT R150, R172, 0x7632, R150 ;  /* 0x00007632ac967816 */ /* 0x000fe20000000096 */
[C---:B------:R-:W-:Y:S01]  /*1fda0*/  FMUL.FTZ R15, R3.reuse, R151 ;  /* 0x00000097030f7220 */ /* 0x040fe20000410000 */
[C---:B------:R-:W-:Y:S01]  /*1fdb0*/  FMUL.FTZ R30, R3.reuse, R142 ;  /* 0x0000008e031e7220 */ /* 0x040fe20000410000 */
[----:B------:R-:W-:Y:S01]  /*1fdc0*/  FMUL.FTZ R31, R3, R143 ;  /* 0x0000008f031f7220 */ /* 0x000fe20000410000 */
[----:B------:R-:W-:Y:S01]  /*1fdd0*/  IMAD.MOV.U32 R151, RZ, RZ, R204 ;  /* 0x000000ffff977224 */ /* 0x000fe200078e00cc */
[----:B------:R-:W-:Y:S01]  /*1fde0*/  SHF.R.U32.HI R204, RZ, 0x18, R193 ;  /* 0x00000018ffcc7819 */ /* 0x000fe200000116c1 */
[----:B------:R-:W-:Y:S01]  /*1fdf0*/  FADD.FTZ R2, -R137, R132 ;  /* 0x0000008489027221 */ /* 0x000fe20000010100 */
[----:B------:R-:W-:Y:S02]  /*1fe00*/  IMAD.MOV.U32 R125, RZ, RZ, R124 ;  /* 0x000000ffff7d7224 */ /* 0x000fe400078e007c */
[----:B------:R-:W-:Y:S02]  /*1fe10*/  IMAD.MOV.U32 R124, RZ, RZ, R67 ;  /* 0x000000ffff7c7224 */ /* 0x000fe400078e0043 */
[----:B------:R-:W-:Y:S01]  /*1fe20*/  FMUL.FTZ R2, R2, UR4 ;  /* 0x0000000402027c20 */ /* 0x000fe20008410000 */
[----:B-1----:R-:W-:Y:S02]  /*1fe30*/  IMAD.MOV.U32 R135, RZ, RZ, R99 ;  /* 0x000000ffff877224 */ /* 0x002fe400078e0063 */
[----:B------:R-:W-:Y:S01]  /*1fe40*/  IMAD.MOV.U32 R193, RZ, RZ, R124 ;  /* 0x000000ffffc17224 */ /* 0x000fe200078e007c */
[----:B------:R-:W-:Y:S01]  /*1fe50*/  SHF.R.U32.HI R124, RZ, 0x18, R199 ;  /* 0x00000018ff7c7819 */ /* 0x000fe200000116c7 */
[----:B----4-:R-:W-:Y:S02]  /*1fe60*/  @!P6 HFMA2.BF16_V2 R11, -RZ.H0_H0, RZ.H0_H0, -R138.H0_H0 ;  /* 0x200000ffff0be231 */ /* 0x010fe4000034098a */
[----:B--2---:R-:W-:Y:S03]  /*1fe70*/  FFMA.FTZ R176, R0, R5, R176 ;  /* 0x0000000500b07223 */ /* 0x004fe600000100b0 */
[----:B------:R-:W-:Y:S01]  /*1fe80*/  PRMT R4, R11, 0x7610, R4 ;  /* 0x000076100b047816 */ /* 0x000fe20000000004 */
[----:B------:R1:W-:Y:S01]  /*1fe90*/  @!P6 STL.S16 [R1+0x184], R11 ;  /* 0x0001840b0100e387 */ /* 0x0003e20000100600 */
[----:B------:R-:W-:Y:S02]  /*1fea0*/  FADD.FTZ R176, R184, R176 ;  /* 0x000000b0b8b07221 */ /* 0x000fe40000010000 */
[----:B------:R-:W-:Y:S01]  /*1feb0*/  @!P6 PRMT R138, R4, 0x5410, RZ ;  /* 0x00005410048ae816 */ /* 0x000fe200000000ff */
[----:B------:R2:W-:Y:S01]  /*1fec0*/  STL [R1+0x340], R126 ;  /* 0x0003407e01007387 */ /* 0x0005e20000100800 */
[----:B------:R-:W-:Y:S01]  /*1fed0*/  ISETP.LE.U32.AND P6, PT, R212, UR7, PT ;  /* 0x00000007d4007c0c */ /* 0x000fe2000bfc3070 */
[----:B------:R-:W-:Y:S02]  /*1fee0*/  FADD.FTZ R182, R182, R176 ;  /* 0x000000b0b6b67221 */ /* 0x000fe40000010000 */
[----:B------:R3:W-:Y:S02]  /*1fef0*/  STL [R1+0x344], R127 ;  /* 0x0003447f01007387 */ /* 0x0007e40000100800 */
[----:B------:R-:W-:Y:S02]  /*1ff00*/  FADD.FTZ R183, R183, R182 ;  /* 0x000000b6b7b77221 */ /* 0x000fe40000010000 */
[----:B------:R4:W-:Y:S04]  /*1ff10*/  STL [R1+0x348], R134 ;  /* 0x0003488601007387 */ /* 0x0009e80000100800 */
[----:B------:R4:W-:Y:S04]  /*1ff20*/  STL.64 [R1+0x388], R8 ;  /* 0x0003880801007387 */ /* 0x0009e80000100a00 */
[----:B------:R4:W4:Y:S04]  /*1ff30*/  LDL.S16 R4, [R1+0x188] ;  /* 0x0001880001047983 */ /* 0x0009280000100600 */
[----:B------:R-:W-:Y:S01]  /*1ff40*/  STL [R1+0x354], R24 ;  /* 0x0003541801007387 */ /* 0x000fe20000100800 */
[----:B-1----:R-:W-:Y:S03]  /*1ff50*/  FMUL.FTZ R11, R3, R155 ;  /* 0x0000009b030b7220 */ /* 0x002fe60000410000 */
[----:B------:R-:W-:Y:S01]  /*1ff60*/  STL [R1+0x358], R25 ;  /* 0x0003581901007387 */ /* 0x000fe20000100800 */
[----:B--2---:R-:W-:Y:S03]  /*1ff70*/  IMAD.MOV.U32 R126, RZ, RZ, R236 ;  /* 0x000000ffff7e7224 */ /* 0x004fe600078e00ec */
[----:B------:R-:W-:Y:S01]  /*1ff80*/  STL [R1+0x34c], R28 ;  /* 0x00034c1c01007387 */ /* 0x000fe20000100800 */
[----:B---3--:R-:W-:Y:S03]  /*1ff90*/  SHF.R.U32.HI R127, RZ, 0x18, R185 ;  /* 0x00000018ff7f7819 */ /* 0x008fe600000116b9 */
[----:B------:R-:W-:Y:S01]  /*1ffa0*/  STL [R1+0x350], R29 ;  /* 0x0003501d01007387 */ /* 0x000fe20000100800 */
[----:B----4-:R-:W-:Y:S03]  /*1ffb0*/  LOP3.LUT R134, R185, 0xff, RZ, 0xc0, !PT ;  /* 0x000000ffb9867812 */ /* 0x010fe600078ec0ff */
[----:B------:R-:W2:Y:S01]  /*1ffc0*/  LDL.LU R20, [R1+0x4c] ;  /* 0x00004c0001147983 */ /* 0x000ea20000300800 */
[----:B------:R-:W-:Y:S03]  /*1ffd0*/  IMAD.MOV.U32 R8, RZ, RZ, R12 ;  /* 0x000000ffff087224 */ /* 0x000fe600078e000c */
[----:B------:R-:W3:Y:S01]  /*1ffe0*/  LDL.LU R16, [R1+0x310] ;  /* 0x0003100001107983 */ /* 0x000ee20000300800 */
[----:B------:R-:W-:Y:S02]  /*1fff0*/  IMAD.MOV.U32 R9, RZ, RZ, R13 ;  /* 0x000000ffff097224 */ /* 0x000fe400078e000d */
[C---:B------:R-:W-:Y:S01]  /*20000*/  FMUL.FTZ R12, R0.reuse, R148 ;  /* 0x00000094000c7220 */ /* 0x040fe20000410000 */
[----:B------:R-:W-:Y:S01]  /*20010*/  FMUL.FTZ R13, R0, R149 ;  /* 0x00000095000d7220 */ /* 0x000fe20000410000 */
[----:B------:R-:W4:Y:S01]  /*20020*/  LDL.LU R23, [R1+0x30c] ;  /* 0x00030c0001177983 */ /* 0x000f220000300800 */
[----:B------:R-:W-:Y:S01]  /*20030*/  FADD.FTZ R0, -R136, R133 ;  /* 0x0000008588007221 */ /* 0x000fe20000010100 */
[----:B------:R-:W-:Y:S02]  /*20040*/  IMAD.MOV.U32 R149, RZ, RZ, R237 ;  /* 0x000000ffff957224 */ /* 0x000fe400078e00ed */
[----:B------:R1:W3:Y:S04]  /*20050*/  LDL.S16 R22, [R1+0x198] ;  /* 0x0001980001167983 */ /* 0x0002e80000100600 */
[----:B------:R-:W4:Y:S04]  /*20060*/  LDL.64 R228, [R1+0x170] ;  /* 0x0001700001e47983 */ /* 0x000f280000100a00 */
[----:B------:R-:W4:Y:S04]  /*20070*/  LDL.LU R175, [R1+0x3c] ;  /* 0x00003c0001af7983 */ /* 0x000f280000300800 */
[----:B------:R-:W-:Y:S04]  /*20080*/  STL [R1+0x360], R137 ;  /* 0x0003608901007387 */ /* 0x000fe80000100800 */
[----:B------:R-:W-:Y:S01]  /*20090*/  STG.E.U16 desc[UR20][R186.64+0x2], R138 ;  /* 0x0000028aba007986 */ /* 0x000fe2000c101514 */
[----:B------:R-:W-:Y:S05]  /*200a0*/  @!P6 HFMA2.BF16_V2 R4, -RZ.H0_H0, RZ.H0_H0, -R7.H0_H0 ;  /* 0x200000ffff04e231 */ /* 0x000fea0000340907 */
[----:B------:R-:W-:Y:S01]  /*200b0*/  PRMT R17, R4, 0x7610, R17 ;  /* 0x0000761004117816 */ /* 0x000fe20000000011 */
[----:B------:R1:W-:Y:S03]  /*200c0*/  @!P6 STL.S16 [R1+0x188], R4 ;  /* 0x000188040100e387 */ /* 0x0003e60000100600 */
[----:B------:R-:W-:Y:S01]  /*200d0*/  @!P6 PRMT R7, R17, 0x5410, RZ ;  /* 0x000054101107e816 */ /* 0x000fe200000000ff */
[----:B------:R-:W-:Y:S01]  /*200e0*/  STL [R1+0x364], R136 ;  /* 0x0003648801007387 */ /* 0x000fe20000100800 */
[----:B------:R-:W-:Y:S03]  /*200f0*/  ISETP.LE.U32.AND P6, PT, R204, UR7, PT ;  /* 0x00000007cc007c0c */ /* 0x000fe6000bfc3070 */
[----:B------:R-:W-:Y:S04]  /*20100*/  STL.64 [R1+0x368], R26 ;  /* 0x0003681a01007387 */ /* 0x000fe80000100a00 */
[----:B------:R-:W-:Y:S01]  /*20110*/  STG.E.U16 desc[UR20][R190.64], R7 ;  /* 0x00000007be007986 */ /* 0x000fe2000c101514 */
[----:B--2---:R-:W-:Y:S03]  /*20120*/  FFMA.FTZ R177, R3, R20, R177 ;  /* 0x0000001403b17223 */ /* 0x004fe600000100b1 */
[----:B------:R2:W2:Y:S01]  /*20130*/  LDL.S16 R3, [R1+0x194] ;  /* 0x0001940001037983 */ /* 0x0004a20000100600 */
[----:B------:R-:W-:Y:S04]  /*20140*/  FADD.FTZ R177, R181, R177 ;  /* 0x000000b1b5b17221 */ /* 0x000fe80000010000 */
[----:B------:R-:W-:Y:S01]  /*20150*/  FADD.FTZ R179, R179, R177 ;  /* 0x000000b1b3b37221 */ /* 0x000fe20000010000 */
[----:B-1----:R-:W-:Y:S02]  /*20160*/  IMAD.U32 R4, RZ, RZ, UR26 ;  /* 0x0000001aff047e24 */ /* 0x002fe4000f8e00ff */
[----:B---3--:R-:W-:Y:S02]  /*20170*/  @!P6 HFMA2.BF16_V2 R22, -RZ.H0_H0, RZ.H0_H0, -R6.H0_H0 ;  /* 0x200000ffff16e231 */ /* 0x008fe40000340906 */
[----:B------:R-:W-:Y:S01]  /*20180*/  FADD.FTZ R180, R180, R179 ;  /* 0x000000b3b4b47221 */ /* 0x000fe20000010000 */
[----:B------:R-:W-:Y:S02]  /*20190*/  LOP3.LUT R5, R9, UR23, R4, 0x96, !PT ;  /* 0x0000001709057c12 */ /* 0x000fe4000f8e9604 */
[----:B------:R1:W-:Y:S01]  /*201a0*/  @!P6 STL.S16 [R1+0x198], R22 ;  /* 0x000198160100e387 */ /* 0x0003e20000100600 */
[----:B------:R-:W-:Y:S01]  /*201b0*/  PRMT R19, R22, 0x7610, R19 ;  /* 0x0000761016137816 */ /* 0x000fe20000000013 */
[----:B------:R-:W-:Y:S02]  /*201c0*/  FMUL.FTZ R4, R0, UR4 ;  /* 0x0000000400047c20 */ /* 0x000fe40008410000 */
[----:B------:R3:W3:Y:S01]  /*201d0*/  LDL.S16 R29, [R1+0x190] ;  /* 0x00019000011d7983 */ /* 0x0006e20000100600 */
[----:B------:R-:W-:Y:S01]  /*201e0*/  @!P6 PRMT R6, R19, 0x5410, RZ ;  /* 0x000054101306e816 */ /* 0x000fe200000000ff */
[----:B------:R-:W1:Y:S01]  /*201f0*/  MUFU.EX2 R0, R2 ;  /* 0x0000000200007308 */ /* 0x000e620000000800 */
[----:B----4-:R-:W-:Y:S01]  /*20200*/  ISETP.GT.U32.AND P6, PT, R175, UR7, PT ;  /* 0x00000007af007c0c */ /* 0x010fe2000bfc4070 */
[----:B------:R-:W-:Y:S08]  /*20210*/  IMAD.WIDE.U32 R82, R5, -0x326172a9, RZ ;  /* 0xcd9e8d5705527825 */ /* 0x000ff000078e00ff */
[----:B------:R4:W4:Y:S01]  /*20220*/  MUFU.EX2 R2, R4 ;  /* 0x0000000400027308 */ /* 0x0009220000000800 */
[----:B------:R4:W-:Y:S01]  /*20230*/  STG.E.U16 desc[UR20][R190.64+0x2], R6 ;  /* 0x00000206be007986 */ /* 0x0009e2000c101514 */
[----:B------:R-:W-:Y:S05]  /*20240*/  LOP3.LUT R34, R83, R151, RZ, 0x3c, !PT ;  /* 0x0000009753227212 */ /* 0x000fea00078e3cff */
[----:B------:R-:W-:Y:S04]  /*20250*/  IMAD.WIDE.U32 R34, R34, -0x2daee0ad, RZ ;  /* 0xd2511f5322227825 */ /* 0x000fe800078e00ff */
[C---:B-1----:R-:W-:Y:S01]  /*20260*/  FFMA.FTZ R58, R0.reuse, R16, R244 ;  /* 0x00000010003a7223 */ /* 0x042fe200000100f4 */
[C---:B------:R-:W-:Y:S01]  /*20270*/  FMUL.FTZ R5, R0.reuse, R169 ;  /* 0x000000a900057220 */ /* 0x040fe20000410000 */
[C---:B------:R-:W-:Y:S01]  /*20280*/  FMUL.FTZ R16, R0.reuse, R164 ;  /* 0x000000a400107220 */ /* 0x040fe20000410000 */
[----:B----4-:R-:W-:Y:S01]  /*20290*/  FMUL.FTZ R4, R0, R168 ;  /* 0x000000a800047220 */ /* 0x010fe20000410000 */
[----:B------:R-:W-:Y:S01]  /*202a0*/  LOP3.LUT R22, R82, R221, RZ, 0x3c, !PT ;  /* 0x000000dd52167212 */ /* 0x000fe200078e3cff */
[C---:B------:R-:W-:Y:S01]  /*202b0*/  FMUL.FTZ R17, R0.reuse, R165 ;  /* 0x000000a500117220 */ /* 0x040fe20000410000 */
[C---:B------:R-:W-:Y:S01]  /*202c0*/  FMUL.FTZ R20, R0.reuse, R160 ;  /* 0x000000a000147220 */ /* 0x040fe20000410000 */
[C---:B------:R-:W-:Y:S01]  /*202d0*/  FMUL.FTZ R21, R0.reuse, R161 ;  /* 0x000000a100157220 */ /* 0x040fe20000410000 */
[C---:B------:R-:W-:Y:S01]  /*202e0*/  FMUL.FTZ R32, R0.reuse, R156 ;  /* 0x0000009c00207220 */ /* 0x040fe20000410000 */
[----:B------:R-:W-:Y:S01]  /*202f0*/  FMUL.FTZ R33, R0, R157 ;  /* 0x0000009d00217220 */ /* 0x000fe20000410000 */
[----:B------:R-:W-:Y:S01]  /*20300*/  LOP3.LUT R0, R228, UR13, R35, 0x96, !PT ;  /* 0x0000000de4007c12 */ /* 0x000fe2000f8e9623 */
[C---:B------:R-:W-:Y:S01]  /*20310*/  FMUL.FTZ R19, R2.reuse, R167 ;  /* 0x000000a702137220 */ /* 0x040fe20000410000 */
[----:B------:R-:W-:Y:S02]  /*20320*/  IMAD.MOV.U32 R167, RZ, RZ, R130 ;  /* 0x000000ffffa77224 */ /* 0x000fe400078e0082 */
[----:B------:R-:W-:Y:S01]  /*20330*/  FFMA.FTZ R46, R2, R23, R46 ;  /* 0x00000017022e7223 */ /* 0x000fe2000001002e */
[----:B------:R-:W-:Y:S02]  /*20340*/  IMAD.MOV.U32 R130, RZ, RZ, R64 ;  /* 0x000000ffff827224 */ /* 0x000fe400078e0040 */
[----:B------:R-:W-:Y:S01]  /*20350*/  FADD.FTZ R64, R222, R58 ;  /* 0x0000003ade407221 */ /* 0x000fe20000010000 */
[----:B------:R-:W-:Y:S04]  /*20360*/  IMAD.WIDE.U32 R80, R0, -0x326172a9, RZ ;  /* 0xcd9e8d5700507825 */ /* 0x000fe800078e00ff */
[C---:B------:R-:W-:Y:S01]  /*20370*/  FMUL.FTZ R18, R2.reuse, R166 ;  /* 0x000000a602127220 */ /* 0x040fe20000410000 */
[----:B------:R-:W-:Y:S01]  /*20380*/  FMUL.FTZ R35, R2, R159 ;  /* 0x0000009f02237220 */ /* 0x000fe20000410000 */
[----:B------:R-:W-:Y:S01]  /*20390*/  IMAD.MOV.U32 R164, RZ, RZ, R8 ;  /* 0x000000ffffa47224 */ /* 0x000fe200078e0008 */
[----:B------:R-:W-:Y:S01]  /*203a0*/  LOP3.LUT R42, R214, UR15, R81, 0x96, !PT ;  /* 0x0000000fd62a7c12 */ /* 0x000fe2000f8e9651 */
[----:B------:R-:W-:Y:S04]  /*203b0*/  IMAD.WIDE.U32 R22, R22, -0x2daee0ad, RZ ;  /* 0xd2511f5316167825 */ /* 0x000fe800078e00ff */
[C---:B------:R-:W-:Y:S01]  /*203c0*/  FMUL.FTZ R6, R2.reuse, R170 ;  /* 0x000000aa02067220 */ /* 0x040fe20000410000 */
[----:B------:R-:W-:Y:S01]  /*203d0*/  FMUL.FTZ R7, R2, R171 ;  /* 0x000000ab02077220 */ /* 0x000fe20000410000 */
[----:B------:R-:W-:Y:S01]  /*203e0*/  IMAD.WIDE.U32 R42, R42, -0x2daee0ad, RZ ;  /* 0xd2511f532a2a7825 */ /* 0x000fe200078e00ff */
[----:B------:R-:W-:Y:S03]  /*203f0*/  LOP3.LUT R70, R34, UR12, R23, 0x96, !PT ;  /* 0x0000000c22467c12 */ /* 0x000fe6000f8e9617 */
[----:B------:R-:W-:Y:S01]  /*20400*/  FMUL.FTZ R23, R2, R163 ;  /* 0x000000a302177220 */ /* 0x000fe20000410000 */
[----:B------:R-:W-:Y:S01]  /*20410*/  IMAD.MOV.U32 R165, RZ, RZ, R9 ;  /* 0x000000ffffa57224 */ /* 0x000fe200078e0009 */
[----:B------:R-:W-:Y:S01]  /*20420*/  LOP3.LUT R43, R22, UR10, R43, 0x96, !PT ;  /* 0x0000000a162b7c12 */ /* 0x000fe2000f8e962b */
[C---:B------:R-:W-:Y:S01]  /*20430*/  FMUL.FTZ R22, R2.reuse, R162 ;  /* 0x000000a202167220 */ /* 0x040fe20000410000 */
[----:B------:R-:W-:Y:S01]  /*20440*/  FMUL.FTZ R34, R2, R158 ;  /* 0x0000009e02227220 */ /* 0x000fe20000410000 */
[----:B------:R-:W-:Y:S01]  /*20450*/  IMAD.WIDE.U32 R70, R70, -0x326172a9, RZ ;  /* 0xcd9e8d5746467825 */ /* 0x000fe200078e00ff */
[----:B------:R1:W-:Y:S03]  /*20460*/  MUFU.EX2 R2, R37 ;  /* 0x0000002500027308 */ /* 0x0003e60000000800 */
[----:B------:R-:W-:Y:S02]  /*20470*/  IMAD.MOV.U32 R158, RZ, RZ, R98 ;  /* 0x000000ffff9e7224 */ /* 0x000fe400078e0062 */
[----:B------:R-:W-:Y:S02]  /*20480*/  IMAD.MOV.U32 R184, RZ, RZ, R164 ;  /* 0x000000ffffb87224 */ /* 0x000fe400078e00a4 */
[----:B------:R-:W-:Y:S02]  /*20490*/  IMAD.MOV.U32 R190, RZ, RZ, R151 ;  /* 0x000000ffffbe7224 */ /* 0x000fe400078e0097 */
[----:B------:R-:W-:Y:S01]  /*204a0*/  IMAD.MOV.U32 R181, RZ, RZ, R158 ;  /* 0x000000ffffb57224 */ /* 0x000fe200078e009e */
[----:B-1----:R-:W-:Y:S01]  /*204b0*/  PRMT R37, R185, 0x7632, R37 ;  /* 0x00007632b9257816 */ /* 0x002fe20000000025 */
[----:B------:R-:W-:Y:S03]  /*204c0*/  IMAD.MOV.U32 R185, RZ, RZ, R165 ;  /* 0x000000ffffb97224 */ /* 0x000fe600078e00a5 */
[----:B------:R-:W-:Y:S01]  /*204d0*/  LOP3.LUT R244, R37, 0xff, RZ, 0xc0, !PT ;  /* 0x000000ff25f47812 */ /* 0x000fe200078ec0ff */
[----:B--2---:R-:W-:Y:S05]  /*204e0*/  @P6 HFMA2.BF16_V2 R3, -RZ.H0_H0, RZ.H0_H0, -R172.H1_H1 ;  /* 0x200000ffff036231 */ /* 0x004fea00003609ac */
[----:B------:R-:W-:Y:S01]  /*204f0*/  PRMT R0, R3, 0x7610, R0 ;  /* 0x0000761003007816 */ /* 0x000fe20000000000 */
[----:B------:R1:W-:Y:S03]  /*20500*/  @P6 STL.S16 [R1+0x194], R3 ;  /* 0x0001940301006387 */ /* 0x0003e60000100600 */
[----:B------:R-:W-:Y:S01]  /*20510*/  @P6 PRMT R150, R0, 0x5410, RZ ;  /* 0x0000541000966816 */ /* 0x000fe200000000ff */
[----:B------:R2:W4:Y:S01]  /*20520*/  LDL.S16 R63, [R1+0x1a4] ;  /* 0x0001a400013f7983 */ /* 0x0005220000100600 */
[----:B------:R-:W-:Y:S01]  /*20530*/  ISETP.LE.U32.AND P6, PT, R134, UR7, PT ;  /* 0x0000000786007c0c */ /* 0x000fe2000bfc3070 */
[----:B------:R-:W3:Y:S02]  /*20540*/  MUFU.EX2 R0, R36 ;  /* 0x0000002400007308 */ /* 0x000ee40000000800 */
[----:B------:R2:W2:Y:S10]  /*20550*/  LDL.S16 R28, [R1+0x1a0] ;  /* 0x0001a000011c7983 */ /* 0x0004b40000100600 */
[--C-:B---3--:R-:W-:Y:S01]  /*20560*/  @!P6 HFMA2.BF16_V2 R29, -RZ.H0_H0, RZ.H0_H0, -R59.reuse.H0_H0 ;  /* 0x200000ffff1de231 */ /* 0x108fe2000034093b */
[----:B------:R-:W-:Y:S01]  /*20570*/  F2FP.BF16.F32.PACK_AB R58, R0, R2 ;  /* 0x00000002003a723e */ /* 0x000fe200000010ff */
[----:B------:R-:W-:Y:S01]  /*20580*/  IMAD.WIDE.U32 R36, R43, -0x326172a9, RZ ;  /* 0xcd9e8d572b247825 */ /* 0x000fe200078e00ff */
[----:B------:R-:W-:Y:S02]  /*20590*/  LOP3.LUT R43, R83, R167, RZ, 0x3c, !PT ;  /* 0x000000a7532b7212 */ /* 0x000fe400078e3cff */
[----:B------:R3:W-:Y:S01]  /*205a0*/  @!P6 STL.S16 [R1+0x190], R29 ;  /* 0x0001901d0100e387 */ /* 0x0007e20000100600 */
[----:B------:R-:W-:Y:S02]  /*205b0*/  PRMT R27, R29, 0x7610, R27 ;  /* 0x000076101d1b7816 */ /* 0x000fe4000000001b */
[----:B-1----:R-:W-:Y:S01]  /*205c0*/  LOP3.LUT R3, R80, UR14, R71, 0x96, !PT ;  /* 0x0000000e50037c12 */ /* 0x002fe2000f8e9647 */
[----:B------:R-:W2:Y:S01]  /*205d0*/  LDL.LU R222, [R1+0x3cc] ;  /* 0x0003cc0001de7983 */ /* 0x000ea20000300800 */
[----:B------:R-:W-:Y:S01]  /*205e0*/  @!P6 PRMT R147, R27, 0x5410, RZ ;  /* 0x000054101b93e816 */ /* 0x000fe200000000ff */
[----:B------:R-:W-:Y:S01]  /*205f0*/  MUFU.EX2 R71, R101 ;  /* 0x0000006500477308 */ /* 0x000fe20000000800 */
[----:B------:R-:W-:Y:S01]  /*20600*/  ISETP.LE.U32.AND P6, PT, R244, UR7, PT ;  /* 0x00000007f4007c0c */ /* 0x000fe2000bfc3070 */
[----:B------:R1:W2:Y:S01]  /*20610*/  LDL.S16 R86, [R1+0x1ac] ;  /* 0x0001ac0001567983 */ /* 0x0002a20000100600 */
[----:B------:R-:W-:Y:S01]  /*20620*/  PRMT R145, R58, 0x7610, R145 ;  /* 0x000076103a917816 */ /* 0x000fe20000000091 */
[----:B------:R-:W-:Y:S01]  /*20630*/  IMAD.WIDE.U32 R132, R3, -0x2daee0ad, RZ ;  /* 0xd2511f5303847825 */ /* 0x000fe200078e00ff */
[----:B------:R-:W-:Y:S01]  /*20640*/  LOP3.LUT R112, R70, UR16, R37, 0x96, !PT ;  /* 0x0000001046707c12 */ /* 0x000fe2000f8e9625 */
[----:B------:R1:W2:Y:S01]  /*20650*/  LDL.S16 R27, [R1+0x1a8] ;  /* 0x0001a800011b7983 */ /* 0x0002a20000100600 */
[----:B------:R-:W-:Y:S03]  /*20660*/  PRMT R143, R58, 0x7632, R143 ;  /* 0x000076323a8f7816 */ /* 0x000fe6000000008f */
[----:B------:R-:W-:Y:S01]  /*20670*/  MUFU.EX2 R37, R44 ;  /* 0x0000002c00257308 */ /* 0x000fe20000000800 */
[----:B------:R-:W-:Y:S01]  /*20680*/  LOP3.LUT R80, R42, UR24, R133, 0x96, !PT ;  /* 0x000000182a507c12 */ /* 0x000fe2000f8e9685 */
[----:B------:R-:W2:Y:S01]  /*20690*/  LDL.LU R137, [R1+0x2d8] ;  /* 0x0002d80001897983 */ /* 0x000ea20000300800 */
[----:B------:R-:W-:Y:S07]  /*206a0*/  FADD.FTZ R70, R60, R46 ;  /* 0x0000002e3c467221 */ /* 0x000fee0000010000 */
[----:B------:R-:W1:Y:S01]  /*206b0*/  MUFU.EX2 R3, R53 ;  /* 0x0000003500037308 */ /* 0x000e620000000800 */
[----:B------:R-:W-:Y:S09]  /*206c0*/  IMAD.WIDE.U32 R80, R80, -0x326172a9, RZ ;  /* 0xcd9e8d5750507825 */ /* 0x000ff200078e00ff */
[----:B------:R-:W1:Y:S01]  /*206d0*/  MUFU.EX2 R46, R195 ;  /* 0x000000c3002e7308 */ /* 0x000e620000000800 */
[----:B------:R-:W-:Y:S01]  /*206e0*/  LOP3.LUT R99, R36, UR6, R81, 0x96, !PT ;  /* 0x0000000624637c12 */ /* 0x000fe2000f8e9651 */
[----:B---3--:R-:W3:Y:S08]  /*206f0*/  LDL.LU R29, [R1+0x2e4] ;  /* 0x0002e400011d7983 */ /* 0x008ef00000300800 */
[----:B------:R-:W1:Y:S10]  /*20700*/  MUFU.EX2 R36, R196 ;  /* 0x000000c400247308 */ /* 0x000e740000000800 */
[----:B------:R-:W-:Y:S01]  /*20710*/  MUFU.EX2 R53, R84 ;  /* 0x0000005400357308 */ /* 0x000fe20000000800 */
[----:B-1----:R-:W-:Y:S09]  /*20720*/  F2FP.BF16.F32.PACK_AB R60, R38, R3 ;  /* 0x00000003263c723e */ /* 0x002ff200000010ff */
[----:B------:R-:W-:Y:S01]  /*20730*/  MUFU.EX2 R81, R100 ;  /* 0x0000006400517308 */ /* 0x000fe20000000800 */
[----:B------:R-:W-:Y:S01]  /*20740*/  PRMT R144, R60, 0x7610, R144 ;  /* 0x000076103c907816 */ /* 0x000fe20000000090 */
[----:B------:R-:W-:Y:S01]  /*20750*/  FADD.FTZ R64, R46, R64 ;  /* 0x000000402e407221 */ /* 0x000fe20000010000 */
[----:B------:R-:W-:Y:S02]  /*20760*/  PRMT R140, R60, 0x7632, R140 ;  /* 0x000076323c8c7816 */ /* 0x000fe4000000008c */
[C---:B------:R-:W-:Y:S01]  /*20770*/  F2FP.BF16.F32.PACK_AB R46, R36.reuse, R46 ;  /* 0x0000002e242e723e */ /* 0x040fe200000010ff */
[----:B------:R-:W-:Y:S04]  /*20780*/  FADD.FTZ R64, R36, R64 ;  /* 0x0000004024407221 */ /* 0x000fe80000010000 */
[----:B------:R1:W-:Y:S02]  /*20790*/  MUFU.EX2 R36, R41 ;  /* 0x0000002900247308 */ /* 0x0003e40000000800 */
[----:B-1----:R-:W-:Y:S01]  /*207a0*/  FADD.FTZ R41, R40, R183 ;  /* 0x000000b728297221 */ /* 0x002fe20000010000 */
[----:B------:R-:W-:Y:S03]  /*207b0*/  FADD.FTZ R40, R2, R180 ;  /* 0x000000b402287221 */ /* 0x000fe60000010000 */
[----:B------:R-:W-:Y:S04]  /*207c0*/  FADD.FTZ R39, R39, R41 ;  /* 0x0000002927277221 */ /* 0x000fe80000010000 */
[----:B------:R-:W-:Y:S01]  /*207d0*/  MUFU.EX2 R41, R54 ;  /* 0x0000003600297308 */ /* 0x000fe20000000800 */
[----:B----4-:R-:W-:Y:S02]  /*207e0*/  @!P5 HFMA2.BF16_V2 R63, -RZ.H0_H0, RZ.H0_H0, -R59.H1_H1 ;  /* 0x200000ffff3fd231 */ /* 0x010fe4000036093b */
[--C-:B--2---:R-:W-:Y:S03]  /*207f0*/  @!P6 HFMA2.BF16_V2 R28, -RZ.H0_H0, RZ.H0_H0, -R58.reuse.H0_H0 ;  /* 0x200000ffff1ce231 */ /* 0x104fe6000034093a */
[----:B------:R-:W-:Y:S01]  /*20800*/  PRMT R42, R63, 0x7610, R42 ;  /* 0x000076103f2a7816 */ /* 0x000fe2000000002a */
[----:B------:R1:W-:Y:S03]  /*20810*/  @!P5 STL.S16 [R1+0x1a4], R63 ;  /* 0x0001a43f0100d387 */ /* 0x0003e60000100600 */
[----:B------:R-:W-:Y:S01]  /*20820*/  @!P5 PRMT R146, R42, 0x5410, RZ ;  /* 0x000054102a92d816 */ /* 0x000fe200000000ff */
[----:B------:R2:W-:Y:S01]  /*20830*/  @!P6 STL.S16 [R1+0x1a0], R28 ;  /* 0x0001a01c0100e387 */ /* 0x0005e20000100600 */
[----:B------:R-:W-:Y:S02]  /*20840*/  ISETP.LE.U32.AND P5, PT, R127, UR7, PT ;  /* 0x000000077f007c0c */ /* 0x000fe4000bfa3070 */
[----:B------:R-:W-:Y:S04]  /*20850*/  PRMT R24, R28, 0x7610, R24 ;  /* 0x000076101c187816 */ /* 0x000fe80000000018 */
[----:B------:R-:W-:Y:S01]  /*20860*/  @!P6 PRMT R145, R24, 0x5410, RZ ;  /* 0x000054101891e816 */ /* 0x000fe200000000ff */
[----:B------:R-:W-:Y:S02]  /*20870*/  IMAD.MOV.U32 R24, RZ, RZ, R97 ;  /* 0x000000ffff187224 */ /* 0x000fe400078e0061 */
[----:B------:R-:W4:Y:S04]  /*20880*/  MUFU.EX2 R97, R197 ;  /* 0x000000c500617308 */ /* 0x000f280000000800 */
[----:B------:R-:W-:Y:S06]  /*20890*/  @!P5 HFMA2.BF16_V2 R86, -RZ.H0_H0, RZ.H0_H0, -R58.H1_H1 ;  /* 0x200000ffff56d231 */ /* 0x000fec000036093a */
[----:B-1----:R-:W1:Y:S01]  /*208a0*/  MUFU.EX2 R63, R69 ;  /* 0x00000045003f7308 */ /* 0x002e620000000800 */
[----:B------:R-:W-:Y:S01]  /*208b0*/  PRMT R26, R86, 0x7610, R26 ;  /* 0x00007610561a7816 */ /* 0x000fe2000000001a */
[----:B----4-:R-:W-:Y:S01]  /*208c0*/  FADD.FTZ R2, R97, R64 ;  /* 0x0000004061027221 */ /* 0x010fe20000010000 */
[----:B--2---:R-:W-:Y:S07]  /*208d0*/  LOP3.LUT R28, R222, 0xff, RZ, 0xc0, !PT ;  /* 0x000000ffde1c7812 */ /* 0x004fee00078ec0ff */
[----:B------:R-:W-:Y:S01]  /*208e0*/  MUFU.EX2 R69, R198 ;  /* 0x000000c600457308 */ /* 0x000fe20000000800 */
[----:B------:R-:W-:Y:S01]  /*208f0*/  @!P5 PRMT R143, R26, 0x5410, RZ ;  /* 0x000054101a8fd816 */ /* 0x000fe200000000ff */
[----:B------:R-:W2:Y:S01]  /*20900*/  LDL.LU R222, [R1+0x3c8] ;  /* 0x0003c80001de7983 */ /* 0x000ea20000300800 */
[----:B------:R-:W-:Y:S01]  /*20910*/  ISETP.LE.U32.AND P6, PT, R28, UR7, PT ;  /* 0x000000071c007c0c */ /* 0x000fe2000bfc3070 */
[----:B------:R-:W-:Y:S01]  /*20920*/  IMAD.MOV.U32 R26, RZ, RZ, R125 ;  /* 0x000000ffff1a7224 */ /* 0x000fe200078e007d */
[----:B------:R-:W-:Y:S01]  /*20930*/  LOP3.LUT R125, R199, 0xff, RZ, 0xc0, !PT ;  /* 0x000000ffc77d7812 */ /* 0x000fe200078ec0ff */
[----:B------:R-:W4:Y:S02]  /*20940*/  LDL.64 R236, [R1+0x2f0] ;  /* 0x0002f00001ec7983 */ /* 0x000f240000100a00 */
[----:B------:R-:W-:Y:S01]  /*20950*/  IMAD.MOV.U32 R171, RZ, RZ, R26 ;  /* 0x000000ffffab7224 */ /* 0x000fe200078e001a */
[----:B-1----:R-:W-:Y:S01]  /*20960*/  F2FP.BF16.F32.PACK_AB R44, R53, R63 ;  /* 0x0000003f352c723e */ /* 0x002fe200000010ff */
[----:B------:R-:W4:Y:S01]  /*20970*/  LDL.64 R8, [R1+0xc8] ;  /* 0x0000c80001087983 */ /* 0x000f220000100a00 */
[----:B------:R-:W-:Y:S01]  /*20980*/  FADD.FTZ R70, R63, R70 ;  /* 0x000000463f467221 */ /* 0x000fe20000010000 */
[----:B------:R-:W-:Y:S02]  /*20990*/  F2FP.BF16.F32.PACK_AB R63, R36, R37 ;  /* 0x00000025243f723e */ /* 0x000fe400000010ff */
[----:B------:R1:W-:Y:S01]  /*209a0*/  @!P5 STL.S16 [R1+0x1ac], R86 ;  /* 0x0001ac560100d387 */ /* 0x0003e20000100600 */
[----:B---3--:R-:W-:Y:S01]  /*209b0*/  ISETP.GT.U32.AND P5, PT, R29, UR7, PT ;  /* 0x000000071d007c0c */ /* 0x008fe2000bfa4070 */
[--C-:B------:R-:W-:Y:S01]  /*209c0*/  @!P6 HFMA2.BF16_V2 R27, -RZ.H0_H0, RZ.H0_H0, -R60.reuse.H0_H0 ;  /* 0x200000ffff1be231 */ /* 0x100fe2000034093c */
[----:B------:R-:W-:Y:S01]  /*209d0*/  PRMT R141, R63, 0x7610, R141 ;  /* 0x000076103f8d7816 */ /* 0x000fe2000000008d */
[----:B------:R-:W-:Y:S01]  /*209e0*/  FADD.FTZ R70, R53, R70 ;  /* 0x0000004635467221 */ /* 0x000fe20000010000 */
[----:B------:R-:W-:Y:S02]  /*209f0*/  PRMT R101, R63, 0x7632, R101 ;  /* 0x000076323f657816 */ /* 0x000fe40000000065 */
[----:B------:R-:W-:Y:S01]  /*20a00*/  PRMT R25, R27, 0x7610, R25 ;  /* 0x000076101b197816 */ /* 0x000fe20000000019 */
[----:B------:R3:W-:Y:S03]  /*20a10*/  @!P6 STL.S16 [R1+0x1a8], R27 ;  /* 0x0001a81b0100e387 */ /* 0x0007e60000100600 */
[----:B------:R-:W-:Y:S01]  /*20a20*/  @!P6 PRMT R144, R25, 0x5410, RZ ;  /* 0x000054101990e816 */ /* 0x000fe200000000ff */
[----:B------:R2:W4:Y:S01]  /*20a30*/  LDL.S16 R67, [R1+0x1b0] ;  /* 0x0001b00001437983 */ /* 0x0005220000100600 */
[----:B------:R-:W-:Y:S01]  /*20a40*/  ISETP.GT.U32.AND P6, PT, R137, UR7, PT ;  /* 0x0000000789007c0c */ /* 0x000fe2000bfc4070 */
[----:B------:R-:W-:Y:S02]  /*20a50*/  IMAD.MOV.U32 R25, RZ, RZ, R24 ;  /* 0x000000ffff197224 */ /* 0x000fe400078e0018 */
[----:B------:R-:W-:Y:S02]  /*20a60*/  IMAD.MOV.U32 R24, RZ, RZ, R131 ;  /* 0x000000ffff187224 */ /* 0x000fe400078e0083 */
[----:B------:R-:W-:Y:S02]  /*20a70*/  IMAD.MOV.U32 R131, RZ, RZ, R87 ;  /* 0x000000ffff837224 */ /* 0x000fe400078e0057 */
[----:B------:R-:W-:Y:S02]  /*20a80*/  IMAD.MOV.U32 R157, RZ, RZ, R24 ;  /* 0x000000ffff9d7224 */ /* 0x000fe400078e0018 */
[----:B------:R-:W-:Y:S02]  /*20a90*/  IMAD.MOV.U32 R164, RZ, RZ, R25 ;  /* 0x000000ffffa47224 */ /* 0x000fe400078e0019 */
[----:B------:R-:W-:Y:S01]  /*20aa0*/  IMAD.MOV.U32 R25, RZ, RZ, R126 ;  /* 0x000000ffff197224 */ /* 0x000fe200078e007e */
[----:B-1----:R1:W4:Y:S01]  /*20ab0*/  LDL.S16 R86, [R1+0x1b4] ;  /* 0x0001b40001567983 */ /* 0x0023220000100600 */
[----:B------:R-:W-:Y:S03]  /*20ac0*/  IMAD.MOV.U32 R26, RZ, RZ, R131 ;  /* 0x000000ffff1a7224 */ /* 0x000fe600078e0083 */
[----:B------:R-:W4:Y:S01]  /*20ad0*/  LDL.LU R136, [R1+0x2d4] ;  /* 0x0002d40001887983 */ /* 0x000f220000300800 */
[----:B---3--:R-:W-:Y:S02]  /*20ae0*/  IMAD.MOV.U32 R27, RZ, RZ, R135 ;  /* 0x000000ffff1b7224 */ /* 0x008fe400078e0087 */
[----:B------:R-:W-:Y:S02]  /*20af0*/  IMAD.MOV.U32 R135, RZ, RZ, R130 ;  /* 0x000000ffff877224 */ /* 0x000fe400078e0082 */
        /* <DEDUP_REMOVED lines=8> */
[----:B------:R-:W-:Y:S01]  /*20b80*/  IMAD.MOV.U32 R151, RZ, RZ, R130 ;  /* 0x000000ffff977224 */ /* 0x000fe200078e0082 */
[----:B--2---:R-:W-:Y:S01]  /*20b90*/  LOP3.LUT R42, R82, R222, RZ, 0x3c, !PT ;  /* 0x000000de522a7212 */ /* 0x004fe200078e3cff */
[----:B------:R-:W-:Y:S02]  /*20ba0*/  IMAD.WIDE.U32 R82, R43, -0x2daee0ad, RZ ;  /* 0xd2511f532b527825 */ /* 0x000fe400078e00ff */
[----:B------:R-:W2:Y:S02]  /*20bb0*/  MUFU.EX2 R43, R55 ;  /* 0x00000037002b7308 */ /* 0x000ea40000000800 */
[----:B------:R-:W-:Y:S01]  /*20bc0*/  IMAD.WIDE.U32 R84, R42, -0x2daee0ad, RZ ;  /* 0xd2511f532a547825 */ /* 0x000fe200078e00ff */
[----:B----4-:R-:W-:Y:S04]  /*20bd0*/  LOP3.LUT R42, R236, UR13, R83, 0x96, !PT ;  /* 0x0000000dec2a7c12 */ /* 0x010fe8000f8e9653 */
[----:B------:R-:W-:Y:S03]  /*20be0*/  LOP3.LUT R53, R82, UR12, R85, 0x96, !PT ;  /* 0x0000000c52357c12 */ /* 0x000fe6000f8e9655 */
[----:B------:R-:W3:Y:S01]  /*20bf0*/  MUFU.EX2 R85, R201 ;  /* 0x000000c900557308 */ /* 0x000ee20000000800 */
[----:B--2---:R-:W-:Y:S04]  /*20c00*/  F2FP.BF16.F32.PACK_AB R64, R41, R43 ;  /* 0x0000002b2940723e */ /* 0x004fe800000010ff */
[----:B------:R-:W-:Y:S01]  /*20c10*/  PRMT R142, R64, 0x7610, R142 ;  /* 0x00007610408e7816 */ /* 0x000fe2000000008e */
[--C-:B------:R-:W-:Y:S05]  /*20c20*/  @P6 HFMA2.BF16_V2 R67, -RZ.H0_H0, RZ.H0_H0, -R63.reuse.H0_H0 ;  /* 0x200000ffff436231 */ /* 0x100fea000034093f */
[----:B------:R-:W-:Y:S04]  /*20c30*/  PRMT R82, R67, 0x7610, R82 ;  /* 0x0000761043527816 */ /* 0x000fe80000000052 */
[----:B------:R-:W-:Y:S01]  /*20c40*/  @P6 PRMT R141, R82, 0x5410, RZ ;  /* 0x00005410528d6816 */ /* 0x000fe200000000ff */
[----:B------:R-:W-:Y:S05]  /*20c50*/  @P5 HFMA2.BF16_V2 R86, -RZ.H0_H0, RZ.H0_H0, -R60.H1_H1 ;  /* 0x200000ffff565231 */ /* 0x000fea000036093c */
[----:B------:R-:W-:Y:S01]  /*20c60*/  PRMT R83, R86, 0x7610, R83 ;  /* 0x0000761056537816 */ /* 0x000fe20000000053 */
[----:B------:R2:W-:Y:S03]  /*20c70*/  @P5 STL.S16 [R1+0x1b4], R86 ;  /* 0x0001b45601005387 */ /* 0x0005e60000100600 */
[----:B------:R-:W-:Y:S01]  /*20c80*/  @P5 PRMT R140, R83, 0x5410, RZ ;  /* 0x00005410538c5816 */ /* 0x000fe200000000ff */
[----:B------:R4:W-:Y:S01]  /*20c90*/  @P6 STL.S16 [R1+0x1b0], R67 ;  /* 0x0001b04301006387 */ /* 0x0009e20000100600 */
[----:B------:R-:W-:Y:S01]  /*20ca0*/  ISETP.GT.U32.AND P5, PT, R136, UR7, PT ;  /* 0x0000000788007c0c */ /* 0x000fe2000bfa4070 */
[----:B------:R-:W-:Y:S01]  /*20cb0*/  IMAD.WIDE.U32 R82, R53, -0x326172a9, RZ ;  /* 0xcd9e8d5735527825 */ /* 0x000fe200078e00ff */
[----:B------:R-:W-:Y:S03]  /*20cc0*/  ISETP.LE.U32.AND P6, PT, R125, UR7, PT ;  /* 0x000000077d007c0c */ /* 0x000fe6000bfc3070 */
[----:B--2---:R-:W-:Y:S01]  /*20cd0*/  IMAD.WIDE.U32 R86, R42, -0x326172a9, RZ ;  /* 0xcd9e8d572a567825 */ /* 0x004fe200078e00ff */
[C---:B------:R-:W-:Y:S03]  /*20ce0*/  F2FP.BF16.F32.PACK_AB R42, R69.reuse, R97 ;  /* 0x00000061452a723e */ /* 0x040fe600000010ff */
[----:B------:R-:W-:Y:S01]  /*20cf0*/  FADD.FTZ R69, R69, R2 ;  /* 0x0000000245457221 */ /* 0x000fe20000010000 */
[----:B------:R1:W2:Y:S01]  /*20d00*/  LDL.S16 R97, [R1+0x1bc] ;  /* 0x0001bc0001617983 */ /* 0x0002a20000100600 */
[----:B------:R-:W-:Y:S01]  /*20d10*/  LOP3.LUT R2, R8, UR15, R87, 0x96, !PT ;  /* 0x0000000f08027c12 */ /* 0x000fe2000f8e9657 */
[----:B----4-:R-:W-:Y:S01]  /*20d20*/  FADD.FTZ R67, R0, R40 ;  /* 0x0000002800437221 */ /* 0x010fe20000010000 */
[----:B------:R-:W-:Y:S01]  /*20d30*/  F2FP.BF16.F32.PACK_AB R40, R71, R81 ;  /* 0x000000514728723e */ /* 0x000fe200000010ff */
[----:B------:R-:W-:Y:S02]  /*20d40*/  FADD.FTZ R0, R81, R70 ;  /* 0x0000004651007221 */ /* 0x000fe40000010000 */
[----:B------:R-:W-:Y:S04]  /*20d50*/  IMAD.WIDE.U32 R54, R2, -0x2daee0ad, RZ ;  /* 0xd2511f5302367825 */ /* 0x000fe800078e00ff */
[----:B------:R-:W-:Y:S01]  /*20d60*/  FADD.FTZ R37, R37, R67 ;  /* 0x0000004325257221 */ /* 0x000fe20000010000 */
[----:B------:R1:W4:Y:S01]  /*20d70*/  LDL.S16 R2, [R1+0x1b8] ;  /* 0x0001b80001027983 */ /* 0x0003220000100600 */
[----:B------:R-:W-:Y:S01]  /*20d80*/  FADD.FTZ R70, R71, R0 ;  /* 0x0000000047467221 */ /* 0x000fe20000010000 */
[----:B------:R-:W-:Y:S01]  /*20d90*/  FADD.FTZ R0, R3, R39 ;  /* 0x0000002703007221 */ /* 0x000fe20000010000 */
[----:B------:R-:W-:Y:S01]  /*20da0*/  LOP3.LUT R71, R84, UR10, R55, 0x96, !PT ;  /* 0x0000000a54477c12 */ /* 0x000fe2000f8e9637 */
[----:B------:R1:W-:Y:S01]  /*20db0*/  MUFU.EX2 R3, R48 ;  /* 0x0000003000037308 */ /* 0x0003e20000000800 */
[----:B------:R-:W-:Y:S01]  /*20dc0*/  FADD.FTZ R53, R36, R37 ;  /* 0x0000002524357221 */ /* 0x000fe20000010000 */
[--C-:B------:R-:W-:Y:S01]  /*20dd0*/  FADD.FTZ R55, R38, R0.reuse ;  /* 0x0000000026377221 */ /* 0x100fe20000010000 */
[----:B------:R-:W-:Y:S07]  /*20de0*/  PRMT R0, R199, 0x7632, R0 ;  /* 0x00007632c7007816 */ /* 0x000fee0000000000 */
[----:B------:R-:W-:Y:S01]  /*20df0*/  MUFU.EX2 R67, R116 ;  /* 0x0000007400437308 */ /* 0x000fe20000000800 */
[----:B------:R-:W-:Y:S01]  /*20e00*/  FADD.FTZ R43, R43, R55 ;  /* 0x000000372b2b7221 */ /* 0x000fe20000010000 */
[----:B------:R-:W-:Y:S01]  /*20e10*/  LOP3.LUT R210, R0, 0xff, RZ, 0xc0, !PT ;  /* 0x000000ff00d27812 */ /* 0x000fe200078ec0ff */
[----:B---3--:R-:W-:Y:S07]  /*20e20*/  FADD.FTZ R0, R85, R69 ;  /* 0x0000004555007221 */ /* 0x008fee0000010000 */
[----:B------:R-:W-:Y:S10]  /*20e30*/  MUFU.EX2 R36, R65 ;  /* 0x0000004100247308 */ /* 0x000ff40000000800 */
[----:B------:R-:W3:Y:S01]  /*20e40*/  MUFU.EX2 R81, R203 ;  /* 0x000000cb00517308 */ /* 0x000ee20000000800 */
[----:B-1----:R-:W-:Y:S09]  /*20e50*/  LOP3.LUT R48, R86, UR14, R83, 0x96, !PT ;  /* 0x0000000e56307c12 */ /* 0x002ff2000f8e9653 */
[----:B------:R-:W1:Y:S01]  /*20e60*/  MUFU.EX2 R83, R113 ;  /* 0x0000007100537308 */ /* 0x000e620000000800 */
[----:B------:R-:W-:Y:S05]  /*20e70*/  IMAD.WIDE.U32 R130, R48, -0x2daee0ad, RZ ;  /* 0xd2511f5330827825 */ /* 0x000fea00078e00ff */
[--C-:B------:R-:W-:Y:S02]  /*20e80*/  LOP3.LUT R54, R54, UR24, R131.reuse, 0x96, !PT ;  /* 0x0000001836367c12 */ /* 0x100fe4000f8e9683 */
[----:B------:R-:W-:Y:S02]  /*20e90*/  PRMT R131, R64, 0x7632, R131 ;  /* 0x0000763240837816 */ /* 0x000fe40000000083 */
[C---:B---3--:R-:W-:Y:S01]  /*20ea0*/  F2FP.BF16.F32.PACK_AB R38, R81.reuse, R85 ;  /* 0x000000555126723e */ /* 0x048fe200000010ff */
[----:B------:R-:W-:Y:S01]  /*20eb0*/  FADD.FTZ R81, R81, R0 ;  /* 0x0000000051517221 */ /* 0x000fe20000010000 */
[----:B------:R-:W-:Y:S01]  /*20ec0*/  MUFU.EX2 R85, R217 ;  /* 0x000000d900557308 */ /* 0x000fe20000000800 */
[----:B-1----:R-:W-:Y:S01]  /*20ed0*/  F2FP.BF16.F32.PACK_AB R48, R67, R83 ;  /* 0x000000534330723e */ /* 0x002fe200000010ff */
[----:B------:R-:W-:Y:S08]  /*20ee0*/  IMAD.WIDE.U32 R54, R54, -0x326172a9, RZ ;  /* 0xcd9e8d5736367825 */ /* 0x000ff000078e00ff */
[----:B------:R-:W-:Y:S01]  /*20ef0*/  MUFU.EX2 R0, R49 ;  /* 0x0000003100007308 */ /* 0x000fe20000000800 */
[----:B--2---:R-:W-:Y:S05]  /*20f00*/  @P5 HFMA2.BF16_V2 R97, -RZ.H0_H0, RZ.H0_H0, -R63.H1_H1 ;  /* 0x200000ffff615231 */ /* 0x004fea000036093f */
[----:B------:R-:W-:Y:S01]  /*20f10*/  PRMT R39, R97, 0x7610, R39 ;  /* 0x0000761061277816 */ /* 0x000fe20000000027 */
[----:B------:R-:W-:Y:S01]  /*20f20*/  @P5 STL.S16 [R1+0x1bc], R97 ;  /* 0x0001bc6101005387 */ /* 0x000fe20000100600 */
[--C-:B----4-:R-:W-:Y:S02]  /*20f30*/  @!P6 HFMA2.BF16_V2 R2, -RZ.H0_H0, RZ.H0_H0, -R64.reuse.H0_H0 ;  /* 0x200000ffff02e231 */ /* 0x110fe40000340940 */
[----:B------:R-:W-:Y:S02]  /*20f40*/  @P5 PRMT R101, R39, 0x5410, RZ ;  /* 0x0000541027655816 */ /* 0x000fe400000000ff */
[----:B------:R-:W-:Y:S01]  /*20f50*/  ISETP.LE.U32.AND P5, PT, R210, UR7, PT ;  /* 0x00000007d2007c0c */ /* 0x000fe2000bfa3070 */
[----:B------:R-:W1:Y:S01]  /*20f60*/  MUFU.EX2 R39, R66 ;  /* 0x0000004200277308 */ /* 0x000e620000000800 */
[----:B------:R-:W-:Y:S01]  /*20f70*/  PRMT R84, R2, 0x7610, R84 ;  /* 0x0000761002547816 */ /* 0x000fe20000000054 */
[----:B------:R2:W-:Y:S03]  /*20f80*/  @!P6 STL.S16 [R1+0x1b8], R2 ;  /* 0x0001b8020100e387 */ /* 0x0005e60000100600 */
[----:B------:R-:W-:Y:S01]  /*20f90*/  @!P6 PRMT R142, R84, 0x5410, RZ ;  /* 0x00005410548ee816 */ /* 0x000fe200000000ff */
[----:B------:R-:W3:Y:S01]  /*20fa0*/  LDL.LU R126, [R1+0x2f8] ;  /* 0x0002f800017e7983 */ /* 0x000ee20000300800 */
[----:B------:R-:W-:Y:S03]  /*20fb0*/  ISETP.LE.U32.AND P6, PT, R124, UR7, PT ;  /* 0x000000077c007c0c */ /* 0x000fe6000bfc3070 */
[----:B------:R4:W4:Y:S01]  /*20fc0*/  LDL.S16 R86, [R1+0x1c8] ;  /* 0x0001c80001567983 */ /* 0x0009220000100600 */
[----:B-1----:R-:W-:Y:S03]  /*20fd0*/  F2FP.BF16.F32.PACK_AB R65, R36, R39 ;  /* 0x000000272441723e */ /* 0x002fe600000010ff */
[----:B------:R1:W3:Y:S01]  /*20fe0*/  LDL.S16 R37, [R1+0x1c4] ;  /* 0x0001c40001257983 */ /* 0x0002e20000100600 */
[C---:B------:R-:W-:Y:S03]  /*20ff0*/  PRMT R103, R65.reuse, 0x7632, R103 ;  /* 0x0000763241677816 */ /* 0x040fe60000000067 */
[----:B------:R1:W3:Y:S01]  /*21000*/  LDL.S16 R84, [R1+0x1c0] ;  /* 0x0001c00001547983 */ /* 0x0002e20000100600 */
[----:B------:R-:W-:Y:S03]  /*21010*/  PRMT R102, R65, 0x7610, R102 ;  /* 0x0000761041667816 */ /* 0x000fe60000000066 */
[----:B------:R-:W3:Y:S01]  /*21020*/  LDL.LU R98, [R1+0x94] ;  /* 0x0000940001627983 */ /* 0x000ee20000300800 */
[----:B--2---:R-:W2:Y:S03]  /*21030*/  MUFU.EX2 R2, R45 ;  /* 0x0000002d00027308 */ /* 0x004ea60000000800 */
[----:B------:R-:W3:Y:S07]  /*21040*/  LDL.LU R24, [R1+0x2e0] ;  /* 0x0002e00001187983 */ /* 0x000eee0000300800 */
[----:B------:R-:W-:Y:S01]  /*21050*/  MUFU.EX2 R45, R47 ;  /* 0x0000002f002d7308 */ /* 0x000fe20000000800 */
[----:B--2---:R-:W-:Y:S01]  /*21060*/  F2FP.BF16.F32.PACK_AB R66, R2, R3 ;  /* 0x000000030242723e */ /* 0x004fe200000010ff */
[----:B------:R-:W-:Y:S01]  /*21070*/  FADD.FTZ R3, R3, R53 ;  /* 0x0000003503037221 */ /* 0x000fe20000010000 */
[----:B------:R-:W-:Y:S02]  /*21080*/  FADD.FTZ R53, R41, R43 ;  /* 0x0000002b29357221 */ /* 0x000fe40000010000 */
[C---:B------:R-:W-:Y:S05]  /*21090*/  PRMT R139, R66.reuse, 0x7610, R139 ;  /* 0x00007610428b7816 */ /* 0x040fea000000008b */
[----:B------:R2:W-:Y:S01]  /*210a0*/  MUFU.EX2 R43, R57 ;  /* 0x00000039002b7308 */ /* 0x0005e20000000800 */
[----:B------:R-:W-:Y:S01]  /*210b0*/  PRMT R138, R66, 0x7632, R138 ;  /* 0x00007632428a7816 */ /* 0x000fe2000000008a */
[----:B------:R-:W-:Y:S04]  /*210c0*/  FADD.FTZ R39, R39, R53 ;  /* 0x0000003527277221 */ /* 0x000fe80000010000 */
[----:B------:R-:W-:Y:S01]  /*210d0*/  FADD.FTZ R53, R36, R39 ;  /* 0x0000002724357221 */ /* 0x000fe20000010000 */
[----:B--2---:R-:W-:Y:S02]  /*210e0*/  IMAD.MOV.U32 R57, RZ, RZ, R229 ;  /* 0x000000ffff397224 */ /* 0x004fe400078e00e5 */
[----:B----4-:R-:W-:Y:S05]  /*210f0*/  @!P4 HFMA2.BF16_V2 R86, -RZ.H0_H0, RZ.H0_H0, -R64.H1_H1 ;  /* 0x200000ffff56c231 */ /* 0x010fea0000360940 */
[----:B------:R-:W-:Y:S01]  /*21100*/  PRMT R87, R86, 0x7610, R87 ;  /* 0x0000761056577816 */ /* 0x000fe20000000057 */
[--C-:B---3--:R-:W-:Y:S01]  /*21110*/  @!P5 HFMA2.BF16_V2 R37, -RZ.H0_H0, RZ.H0_H0, -R66.reuse.H0_H0 ;  /* 0x200000ffff25d231 */ /* 0x108fe20000340942 */
[----:B------:R2:W-:Y:S02]  /*21120*/  @!P4 STL.S16 [R1+0x1c8], R86 ;  /* 0x0001c8560100c387 */ /* 0x0005e40000100600 */
[----:B------:R-:W-:Y:S01]  /*21130*/  @!P4 PRMT R131, R87, 0x5410, RZ ;  /* 0x000054105783c816 */ /* 0x000fe200000000ff */
[----:B------:R-:W-:Y:S01]  /*21140*/  @!P6 HFMA2.BF16_V2 R84, -RZ.H0_H0, RZ.H0_H0, -R66.H1_H1 ;  /* 0x200000ffff54e231 */ /* 0x000fe20000360942 */
[----:B------:R-:W-:Y:S01]  /*21150*/  PRMT R49, R37, 0x7610, R49 ;  /* 0x0000761025317816 */ /* 0x000fe20000000031 */
[----:B------:R3:W-:Y:S01]  /*21160*/  @!P5 STL.S16 [R1+0x1c4], R37 ;  /* 0x0001c4250100d387 */ /* 0x0007e20000100600 */
[----:B------:R-:W-:Y:S01]  /*21170*/  LOP3.LUT R135, R98, 0xff, RZ, 0xc0, !PT ;  /* 0x000000ff62877812 */ /* 0x000fe200078ec0ff */
[----:B------:R-:W-:Y:S01]  /*21180*/  MUFU.EX2 R87, R224 ;  /* 0x000000e000577308 */ /* 0x000fe20000000800 */
[----:B------:R-:W-:Y:S01]  /*21190*/  PRMT R47, R84, 0x7610, R47 ;  /* 0x00007610542f7816 */ /* 0x000fe2000000002f */
[----:B------:R4:W-:Y:S01]  /*211a0*/  @!P6 STL.S16 [R1+0x1c0], R84 ;  /* 0x0001c0540100e387 */ /* 0x0009e20000100600 */
[----:B------:R-:W-:Y:S07]  /*211b0*/  @!P5 PRMT R139, R49, 0x5410, RZ ;  /* 0x00005410318bd816 */ /* 0x000fee00000000ff */
[----:B------:R1:W3:Y:S01]  /*211c0*/  MUFU.EX2 R98, R223 ;  /* 0x000000df00627308 */ /* 0x0002e20000000800 */
[----:B------:R-:W-:Y:S01]  /*211d0*/  ISETP.LE.U32.AND P5, PT, R135, UR7, PT ;  /* 0x0000000787007c0c */ /* 0x000fe2000bfa3070 */
[----:B------:R4:W4:Y:S01]  /*211e0*/  LDL.S16 R201, [R1+0x1d4] ;  /* 0x0001d40001c97983 */ /* 0x0009220000100600 */
[----:B------:R-:W-:Y:S01]  /*211f0*/  @!P6 PRMT R138, R47, 0x5410, RZ ;  /* 0x000054102f8ae816 */ /* 0x000fe200000000ff */
[----:B------:R-:W-:Y:S01]  /*21200*/  FADD.FTZ R47, R2, R3 ;  /* 0x00000003022f7221 */ /* 0x000fe20000010000 */
[----:B------:R-:W-:Y:S01]  /*21210*/  ISETP.GT.U32.AND P4, PT, R126, UR7, PT ;  /* 0x000000077e007c0c */ /* 0x000fe2000bf84070 */
[----:B------:R4:W4:Y:S01]  /*21220*/  LDL.S16 R97, [R1+0x1d0] ;  /* 0x0001d00001617983 */ /* 0x0009220000100600 */
[----:B------:R-:W-:Y:S03]  /*21230*/  ISETP.GT.U32.AND P6, PT, R24, UR7, PT ;  /* 0x0000000718007c0c */ /* 0x000fe6000bfc4070 */
[----:B------:R3:W3:Y:S01]  /*21240*/  MUFU.EX2 R3, R56 ;  /* 0x0000003800037308 */ /* 0x0006e20000000800 */
[----:B-1----:R-:W-:Y:S09]  /*21250*/  LOP3.LUT R223, R192, 0xff, RZ, 0xc0, !PT ;  /* 0x000000ffc0df7812 */ /* 0x002ff200078ec0ff */
[----:B--2---:R-:W1:Y:S01]  /*21260*/  MUFU.EX2 R86, R216 ;  /* 0x000000d800567308 */ /* 0x004e620000000800 */
[----:B---3--:R-:W-:Y:S01]  /*21270*/  F2FP.BF16.F32.PACK_AB R36, R87, R98 ;  /* 0x000000625724723e */ /* 0x008fe200000010ff */
[----:B------:R-:W-:Y:S01]  /*21280*/  FADD.FTZ R37, R83, R70 ;  /* 0x0000004653257221 */ /* 0x000fe20000010000 */
[----:B------:R-:W-:Y:S07]  /*21290*/  IMAD.WIDE.U32 R70, R71, -0x326172a9, RZ ;  /* 0xcd9e8d5747467825 */ /* 0x000fee00078e00ff */
[----:B------:R2:W-:Y:S01]  /*212a0*/  MUFU.EX2 R83, R128 ;  /* 0x0000008000537308 */ /* 0x0005e20000000800 */
[----:B------:R-:W-:Y:S01]  /*212b0*/  FADD.FTZ R69, R67, R37 ;  /* 0x0000002543457221 */ /* 0x000fe20000010000 */
[----:B------:R-:W-:Y:S01]  /*212c0*/  F2FP.BF16.F32.PACK_AB R67, R45, R0 ;  /* 0x000000002d43723e */ /* 0x000fe200000010ff */
[----:B------:R3:W3:Y:S01]  /*212d0*/  LDL.S16 R37, [R1+0x1cc] ;  /* 0x0001cc0001257983 */ /* 0x0006e20000100600 */
[----:B------:R-:W-:Y:S01]  /*212e0*/  LOP3.LUT R49, R70, UR6, R55, 0x96, !PT ;  /* 0x0000000646317c12 */ /* 0x000fe2000f8e9637 */
[----:B------:R-:W-:Y:S01]  /*212f0*/  IMAD.MOV.U32 R56, RZ, RZ, R228 ;  /* 0x000000ffff387224 */ /* 0x000fe200078e00e4 */
[----:B------:R-:W-:Y:S01]  /*21300*/  F2FP.BF16.F32.PACK_AB R70, R43, R3 ;  /* 0x000000032b46723e */ /* 0x000fe200000010ff */
[----:B------:R-:W3:Y:S01]  /*21310*/  LDL.LU R25, [R1+0x2dc] ;  /* 0x0002dc0001197983 */ /* 0x000ee20000300800 */
[----:B-1----:R-:W-:Y:S02]  /*21320*/  F2FP.BF16.F32.PACK_AB R166, R85, R86 ;  /* 0x0000005655a6723e */ /* 0x002fe400000010ff */
[----:B----4-:R-:W1:Y:S01]  /*21330*/  MUFU.EX2 R84, R117 ;  /* 0x0000007500547308 */ /* 0x010e620000000800 */
[----:B------:R-:W-:Y:S01]  /*21340*/  LOP3.LUT R100, R82, UR16, R71, 0x96, !PT ;  /* 0x0000001052647c12 */ /* 0x000fe2000f8e9647 */
[----:B------:R-:W-:Y:S01]  /*21350*/  FADD.FTZ R3, R3, R53 ;  /* 0x0000003503037221 */ /* 0x000fe20000010000 */
[----:B------:R-:W-:Y:S07]  /*21360*/  PRMT R119, R70, 0x7610, R119 ;  /* 0x0000761046777816 */ /* 0x000fee0000000077 */
[----:B------:R-:W-:Y:S01]  /*21370*/  MUFU.EX2 R82, R226 ;  /* 0x000000e200527308 */ /* 0x000fe20000000800 */
[----:B--2---:R-:W-:Y:S01]  /*21380*/  PRMT R128, R67, 0x7610, R128 ;  /* 0x0000761043807816 */ /* 0x004fe20000000080 */
[----:B-1----:R-:W-:Y:S08]  /*21390*/  FADD.FTZ R2, R84, R69 ;  /* 0x0000004554027221 */ /* 0x002ff00000010000 */
[----:B------:R-:W-:Y:S01]  /*213a0*/  MUFU.EX2 R69, R219 ;  /* 0x000000db00457308 */ /* 0x000fe20000000800 */
[--C-:B------:R-:W-:Y:S02]  /*213b0*/  @!P5 HFMA2.BF16_V2 R201, -RZ.H0_H0, RZ.H0_H0, -R65.reuse.H0_H0 ;  /* 0x200000ffffc9d231 */ /* 0x100fe40000340941 */
[----:B------:R-:W-:Y:S03]  /*213c0*/  @P4 HFMA2.BF16_V2 R97, -RZ.H0_H0, RZ.H0_H0, -R65.H1_H1 ;  /* 0x200000ffff614231 */ /* 0x000fe60000360941 */
[----:B------:R-:W-:Y:S01]  /*213d0*/  PRMT R203, R201, 0x7610, R203 ;  /* 0x00007610c9cb7816 */ /* 0x000fe200000000cb */
[----:B------:R1:W-:Y:S01]  /*213e0*/  @!P5 STL.S16 [R1+0x1d4], R201 ;  /* 0x0001d4c90100d387 */ /* 0x0003e20000100600 */
[----:B------:R-:W-:Y:S03]  /*213f0*/  PRMT R55, R97, 0x7610, R55 ;  /* 0x0000761061377816 */ /* 0x000fe60000000037 */
[----:B------:R-:W2:Y:S01]  /*21400*/  LDL.LU.64 R228, [R1+0x3c0] ;  /* 0x0003c00001e47983 */ /* 0x000ea20000300a00 */
[----:B------:R-:W-:Y:S02]  /*21410*/  @!P5 PRMT R102, R203, 0x5410, RZ ;  /* 0x00005410cb66d816 */ /* 0x000fe400000000ff */
[----:B------:R-:W-:Y:S01]  /*21420*/  @P4 PRMT R103, R55, 0x5410, RZ ;  /* 0x0000541037674816 */ /* 0x000fe200000000ff */
[----:B------:R4:W-:Y:S01]  /*21430*/  @P4 STL.S16 [R1+0x1d0], R97 ;  /* 0x0001d06101004387 */ /* 0x0009e20000100600 */
[----:B------:R-:W-:Y:S02]  /*21440*/  ISETP.LE.U32.AND P4, PT, R223, UR7, PT ;  /* 0x00000007df007c0c */ /* 0x000fe4000bf83070 */
[----:B------:R-:W-:Y:S01]  /*21450*/  SHF.R.U32.HI R203, RZ, 0x18, R192 ;  /* 0x00000018ffcb7819 */ /* 0x000fe200000116c0 */
[--C-:B---3--:R-:W-:Y:S01]  /*21460*/  @P6 HFMA2.BF16_V2 R37, -RZ.H0_H0, RZ.H0_H0, -R67.reuse.H0_H0 ;  /* 0x200000ffff256231 */ /* 0x108fe20000340943 */
[----:B------:R-:W-:Y:S04]  /*21470*/  ISETP.GT.U32.AND P5, PT, R25, UR7, PT ;  /* 0x0000000719007c0c */ /* 0x000fe8000bfa4070 */
[----:B------:R3:W-:Y:S01]  /*21480*/  @P6 STL.S16 [R1+0x1cc], R37 ;  /* 0x0001cc2501006387 */ /* 0x0007e20000100600 */
[----:B------:R-:W-:Y:S01]  /*21490*/  PRMT R196, R37, 0x7610, R196 ;  /* 0x0000761025c47816 */ /* 0x000fe200000000c4 */
[----:B-1----:R-:W-:Y:S02]  /*214a0*/  IMAD.MOV.U32 R201, RZ, RZ, R57 ;  /* 0x000000ffffc97224 */ /* 0x002fe400078e0039 */
[----:B------:R-:W-:Y:S01]  /*214b0*/  FADD.FTZ R57, R0, R47 ;  /* 0x0000002f00397221 */ /* 0x000fe20000010000 */
[----:B------:R-:W-:Y:S01]  /*214c0*/  LOP3.LUT R0, R49, 0xffff, RZ, 0xc0, !PT ;  /* 0x0000ffff31007812 */ /* 0x000fe200078ec0ff */
[----:B------:R1:W2:Y:S01]  /*214d0*/  LDL.S16 R47, [R1+0x1dc] ;  /* 0x0001dc00012f7983 */ /* 0x0002a20000100600 */
[----:B------:R-:W-:Y:S02]  /*214e0*/  @P6 PRMT R128, R196, 0x5410, RZ ;  /* 0x00005410c4806816 */ /* 0x000fe400000000ff */
[----:B------:R-:W-:Y:S01]  /*214f0*/  SHF.R.U32.HI R216, RZ, 0x8, R0 ;  /* 0x00000008ffd87819 */ /* 0x000fe20000011600 */
[----:B------:R1:W2:Y:S01]  /*21500*/  LDL.S16 R39, [R1+0x1d8] ;  /* 0x0001d80001277983 */ /* 0x0002a20000100600 */
[----:B----4-:R4:W-:Y:S02]  /*21510*/  MUFU.EX2 R97, R129 ;  /* 0x0000008100617308 */ /* 0x0109e40000000800 */
[----:B----4-:R-:W-:Y:S01]  /*21520*/  PRMT R129, R70, 0x7632, R129 ;  /* 0x0000763246817816 */ /* 0x010fe20000000081 */
[----:B---3--:R-:W-:Y:S07]  /*21530*/  FADD.FTZ R37, R86, R81 ;  /* 0x0000005156257221 */ /* 0x008fee0000010000 */
[----:B------:R-:W-:Y:S01]  /*21540*/  MUFU.EX2 R81, R218 ;  /* 0x000000da00517308 */ /* 0x000fe20000000800 */
[----:B------:R-:W-:Y:S01]  /*21550*/  FADD.FTZ R41, R85, R37 ;  /* 0x0000002555297221 */ /* 0x000fe20000010000 */
[----:B------:R-:W-:Y:S08]  /*21560*/  F2FP.BF16.F32.PACK_AB R37, R83, R84 ;  /* 0x000000545325723e */ /* 0x000ff000000010ff */
[----:B------:R-:W3:Y:S01]  /*21570*/  MUFU.EX2 R85, R200 ;  /* 0x000000c800557308 */ /* 0x000ee20000000800 */
[----:B------:R1:W4:Y:S01]  /*21580*/  LDL.S16 R84, [R1+0x1e0] ;  /* 0x0001e00001547983 */ /* 0x0003220000100600 */
[----:B------:R-:W-:Y:S08]  /*21590*/  FADD.FTZ R0, R98, R41 ;  /* 0x0000002962007221 */ /* 0x000ff00000010000 */
[----:B------:R-:W-:Y:S01]  /*215a0*/  MUFU.EX2 R41, R61 ;  /* 0x0000003d00297308 */ /* 0x000fe20000000800 */
[----:B------:R-:W-:Y:S01]  /*215b0*/  FADD.FTZ R55, R87, R0 ;  /* 0x0000000057377221 */ /* 0x000fe20000010000 */
[----:B------:R-:W-:Y:S08]  /*215c0*/  LOP3.LUT R0, R216, 0xffff, RZ, 0xc0, !PT ;  /* 0x0000ffffd8007812 */ /* 0x000ff000078ec0ff */
[----:B------:R-:W-:Y:S01]  /*215d0*/  MUFU.EX2 R61, R225 ;  /* 0x000000e1003d7308 */ /* 0x000fe20000000800 */
[----:B------:R-:W-:Y:S09]  /*215e0*/  ISETP.LE.U32.AND P6, PT, R0, UR7, PT ;  /* 0x0000000700007c0c */ /* 0x000ff2000bfc3070 */
[----:B------:R1:W-:Y:S01]  /*215f0*/  MUFU.EX2 R0, R51 ;  /* 0x0000003300007308 */ /* 0x0003e20000000800 */
[----:B---3--:R-:W-:Y:S01]  /*21600*/  F2FP.BF16.F32.PACK_AB R168, R85, R97 ;  /* 0x0000006155a8723e */ /* 0x008fe200000010ff */
[----:B------:R-:W-:Y:S02]  /*21610*/  IMAD.MOV.U32 R200, RZ, RZ, R56 ;  /* 0x000000ffffc87224 */ /* 0x000fe400078e0038 */
[----:B------:R-:W-:Y:S06]  /*21620*/  FADD.FTZ R56, R83, R2 ;  /* 0x0000000253387221 */ /* 0x000fec0000010000 */
[----:B------:R3:W-:Y:S01]  /*21630*/  MUFU.EX2 R2, R50 ;  /* 0x0000003200027308 */ /* 0x0007e20000000800 */
[----:B------:R-:W-:Y:S02]  /*21640*/  IMAD.MOV.U32 R226, RZ, RZ, R200 ;  /* 0x000000ffffe27224 */ /* 0x000fe400078e00c8 */
[----:B------:R-:W-:Y:S02]  /*21650*/  IMAD.MOV.U32 R200, RZ, RZ, R80 ;  /* 0x000000ffffc87224 */ /* 0x000fe400078e0050 */
[----:B-1----:R-:W-:Y:S02]  /*21660*/  IMAD.MOV.U32 R51, RZ, RZ, R237 ;  /* 0x000000ffff337224 */ /* 0x002fe400078e00ed */
[----:B---3--:R-:W-:Y:S03]  /*21670*/  IMAD.MOV.U32 R50, RZ, RZ, R236 ;  /* 0x000000ffff327224 */ /* 0x008fe600078e00ec */
[----:B--2---:R-:W1:Y:S02]  /*21680*/  MUFU.EX2 R71, R228 ;  /* 0x000000e400477308 */ /* 0x004e640000000800 */
[----:B-1----:R-:W-:Y:S01]  /*21690*/  F2FP.BF16.F32.PACK_AB R98, R71, R82 ;  /* 0x000000524762723e */ /* 0x002fe200000010ff */
[--C-:B------:R-:W-:Y:S02]  /*216a0*/  @!P4 HFMA2.BF16_V2 R47, -RZ.H0_H0, RZ.H0_H0, -R70.reuse.H0_H0 ;  /* 0x200000ffff2fc231 */ /* 0x100fe40000340946 */
[----:B------:R-:W-:Y:S03]  /*216b0*/  @!P1 HFMA2.BF16_V2 R39, -RZ.H0_H0, RZ.H0_H0, -R70.H1_H1 ;  /* 0x200000ffff279231 */ /* 0x000fe60000360946 */
[----:B------:R-:W-:Y:S04]  /*216c0*/  PRMT R182, R47, 0x7610, R182 ;  /* 0x000076102fb67816 */ /* 0x000fe800000000b6 */
[----:B------:R-:W-:Y:S01]  /*216d0*/  @!P4 PRMT R119, R182, 0x5410, RZ ;  /* 0x00005410b677c816 */ /* 0x000fe200000000ff */
[----:B------:R-:W-:Y:S01]  /*216e0*/  IMAD.MOV.U32 R182, RZ, RZ, R181 ;  /* 0x000000ffffb67224 */ /* 0x000fe200078e00b5 */
[----:B------:R-:W-:Y:S01]  /*216f0*/  PRMT R176, R39, 0x7610, R176 ;  /* 0x0000761027b07816 */ /* 0x000fe200000000b0 */
[----:B------:R-:W-:Y:S02]  /*21700*/  IMAD.MOV.U32 R181, RZ, RZ, R171 ;  /* 0x000000ffffb57224 */ /* 0x000fe400078e00ab */
[----:B------:R-:W-:Y:S01]  /*21710*/  IMAD.MOV.U32 R171, RZ, RZ, R190 ;  /* 0x000000ffffab7224 */ /* 0x000fe200078e00be */
[----:B------:R-:W-:Y:S01]  /*21720*/  @!P1 PRMT R129, R176, 0x5410, RZ ;  /* 0x00005410b0819816 */ /* 0x000fe200000000ff */
[----:B------:R-:W-:Y:S01]  /*21730*/  IMAD.MOV.U32 R176, RZ, RZ, R158 ;  /* 0x000000ffffb07224 */ /* 0x000fe200078e009e */
[C---:B------:R-:W-:Y:S01]  /*21740*/  PRMT R158, R80.reuse, 0x7772, RZ ;  /* 0x00007772509e7816 */ /* 0x040fe200000000ff */
[----:B------:R-:W-:Y:S01]  /*21750*/  IMAD.MOV.U32 R190, RZ, RZ, R157 ;  /* 0x000000ffffbe7224 */ /* 0x000fe200078e009d */
[----:B------:R-:W-:Y:S01]  /*21760*/  PRMT R157, R80, 0x7773, RZ ;  /* 0x00007773509d7816 */ /* 0x000fe200000000ff */
[----:B----4-:R-:W-:Y:S05]  /*21770*/  @P5 HFMA2.BF16_V2 R84, -RZ.H0_H0, RZ.H0_H0, -R67.H1_H1 ;  /* 0x200000ffff545231 */ /* 0x010fea0000360943 */
[----:B------:R-:W-:Y:S01]  /*21780*/  PRMT R197, R84, 0x7610, R197 ;  /* 0x0000761054c57816 */ /* 0x000fe200000000c5 */
[----:B------:R1:W-:Y:S04]  /*21790*/  @P5 STL.S16 [R1+0x1e0], R84 ;  /* 0x0001e05401005387 */ /* 0x0003e80000100600 */
[----:B------:R-:W2:Y:S04]  /*217a0*/  LDL.LU.64 R236, [R1+0x3b8] ;  /* 0x0003b80001ec7983 */ /* 0x000ea80000300a00 */
[----:B------:R3:W-:Y:S04]  /*217b0*/  @!P4 STL.S16 [R1+0x1dc], R47 ;  /* 0x0001dc2f0100c387 */ /* 0x0007e80000100600 */
[----:B------:R4:W-:Y:S01]  /*217c0*/  @!P1 STL.S16 [R1+0x1d8], R39 ;  /* 0x0001d82701009387 */ /* 0x0009e20000100600 */
[----:B------:R-:W-:Y:S03]  /*217d0*/  ISETP.LE.U32.AND P1, PT, R211, UR7, PT ;  /* 0x00000007d3007c0c */ /* 0x000fe6000bf23070 */
[----:B------:R2:W2:Y:S01]  /*217e0*/  LDL.S16 R224, [R1+0x1ec] ;  /* 0x0001ec0001e07983 */ /* 0x0004a20000100600 */
[----:B-1----:R-:W-:Y:S02]  /*217f0*/  IMAD.MOV.U32 R84, RZ, RZ, R50 ;  /* 0x000000ffff547224 */ /* 0x002fe400078e0032 */
[----:B------:R-:W-:Y:S02]  /*21800*/  FADD.FTZ R50, R45, R57 ;  /* 0x000000392d327221 */ /* 0x000fe40000010000 */
[----:B------:R1:W-:Y:S10]  /*21810*/  MUFU.EX2 R45, R52 ;  /* 0x00000034002d7308 */ /* 0x0003f40000000800 */
[----:B------:R-:W-:Y:S01]  /*21820*/  MUFU.EX2 R57, R239 ;  /* 0x000000ef00397308 */ /* 0x000fe20000000800 */
[----:B---3--:R-:W-:Y:S01]  /*21830*/  FADD.FTZ R47, R97, R56 ;  /* 0x00000038612f7221 */ /* 0x008fe20000010000 */
[----:B------:R-:W-:Y:S01]  /*21840*/  PRMT R97, R67, 0x7632, R97 ;  /* 0x0000763243617816 */ /* 0x000fe20000000061 */
[----:B------:R-:W-:Y:S01]  /*21850*/  FADD.FTZ R56, R43, R3 ;  /* 0x000000032b387221 */ /* 0x000fe20000010000 */
[----:B------:R-:W-:Y:S01]  /*21860*/  @P5 PRMT R97, R197, 0x5410, RZ ;  /* 0x00005410c5615816 */ /* 0x000fe200000000ff */
[----:B------:R-:W-:Y:S01]  /*21870*/  FADD.FTZ R3, R82, R55 ;  /* 0x0000003752037221 */ /* 0x000fe20000010000 */
[----:B------:R-:W-:Y:S04]  /*21880*/  ISETP.LE.U32.AND P5, PT, R203, UR7, PT ;  /* 0x00000007cb007c0c */ /* 0x000fe8000bfa3070 */
[----:B------:R3:W-:Y:S01]  /*21890*/  MUFU.EX2 R55, R227 ;  /* 0x000000e300377308 */ /* 0x0007e20000000800 */
[----:B------:R-:W-:Y:S01]  /*218a0*/  PRMT R197, R80, 0x7771, RZ ;  /* 0x0000777150c57816 */ /* 0x000fe200000000ff */
[----:B------:R-:W-:Y:S01]  /*218b0*/  FADD.FTZ R47, R85, R47 ;  /* 0x0000002f552f7221 */ /* 0x000fe20000010000 */
[----:B-1----:R1:W2:Y:S01]  /*218c0*/  LDL.S16 R52, [R1+0x1e4] ;  /* 0x0001e40001347983 */ /* 0x0022a20000100600 */
[----:B------:R-:W-:Y:S06]  /*218d0*/  IMAD.MOV.U32 R85, RZ, RZ, R51 ;  /* 0x000000ffff557224 */ /* 0x000fec00078e0033 */
[----:B----4-:R-:W4:Y:S01]  /*218e0*/  MUFU.EX2 R39, R68 ;  /* 0x0000004400277308 */ /* 0x010f220000000800 */
[----:B------:R-:W-:Y:S01]  /*218f0*/  FADD.FTZ R43, R81, R47 ;  /* 0x0000002f512b7221 */ /* 0x000fe20000010000 */
[----:B------:R-:W-:Y:S01]  /*21900*/  FADD.FTZ R53, R71, R3 ;  /* 0x0000000347357221 */ /* 0x000fe20000010000 */
[----:B------:R-:W-:Y:S07]  /*21910*/  F2FP.BF16.F32.PACK_AB R71, R0, R2 ;  /* 0x000000020047723e */ /* 0x000fee00000010ff */
[----:B------:R-:W1:Y:S01]  /*21920*/  MUFU.EX2 R68, R238 ;  /* 0x000000ee00447308 */ /* 0x000e620000000800 */
[C---:B------:R-:W-:Y:S01]  /*21930*/  F2FP.BF16.F32.PACK_AB R3, R69.reuse, R81 ;  /* 0x000000514503723e */ /* 0x040fe200000010ff */
[--C-:B------:R-:W-:Y:S01]  /*21940*/  FADD.FTZ R51, R69, R43.reuse ;  /* 0x0000002b45337221 */ /* 0x100fe20000010000 */
[----:B------:R-:W-:Y:S07]  /*21950*/  PRMT R43, R192, 0x7632, R43 ;  /* 0x00007632c02b7816 */ /* 0x000fee000000002b */
[----:B------:R-:W1:Y:S01]  /*21960*/  MUFU.EX2 R47, R62 ;  /* 0x0000003e002f7308 */ /* 0x000e620000000800 */
[----:B------:R-:W-:Y:S01]  /*21970*/  PRMT R114, R71, 0x7632, R114 ;  /* 0x0000763247727816 */ /* 0x000fe20000000072 */
[----:B---3--:R-:W-:Y:S01]  /*21980*/  IMAD.MOV.U32 R227, RZ, RZ, R201 ;  /* 0x000000ffffe37224 */ /* 0x008fe200078e00c9 */
[----:B------:R-:W-:Y:S01]  /*21990*/  LOP3.LUT R196, R43, 0xff, RZ, 0xc0, !PT ;  /* 0x000000ff2bc47812 */ /* 0x000fe200078ec0ff */
[----:B------:R3:W3:Y:S01]  /*219a0*/  LDL.S16 R201, [R1+0x1e8] ;  /* 0x0001e80001c97983 */ /* 0x0006e20000100600 */
[----:B------:R-:W-:Y:S05]  /*219b0*/  PRMT R116, R71, 0x7610, R116 ;  /* 0x0000761047747816 */ /* 0x000fea0000000074 */
[----:B------:R1:W-:Y:S01]  /*219c0*/  MUFU.EX2 R81, R242 ;  /* 0x000000f200517308 */ /* 0x0003e20000000800 */
[----:B------:R-:W-:Y:S01]  /*219d0*/  ISETP.LE.U32.AND P4, PT, R196, UR7, PT ;  /* 0x00000007c4007c0c */ /* 0x000fe2000bf83070 */
[----:B------:R-:W-:Y:S01]  /*219e0*/  FADD.FTZ R43, R2, R50 ;  /* 0x00000032022b7221 */ /* 0x000fe20000010000 */
[----:B----4-:R-:W-:Y:S01]  /*219f0*/  F2FP.BF16.F32.PACK_AB R69, R41, R39 ;  /* 0x000000272945723e */ /* 0x010fe200000010ff */
[----:B------:R-:W-:Y:S01]  /*21a00*/  FADD.FTZ R39, R39, R56 ;  /* 0x0000003827277221 */ /* 0x000fe20000010000 */
[----:B-1----:R-:W-:Y:S01]  /*21a10*/  F2FP.BF16.F32.PACK_AB R169, R57, R68 ;  /* 0x0000004439a9723e */ /* 0x002fe200000010ff */
[----:B------:R-:W-:Y:S01]  /*21a20*/  FADD.FTZ R2, R68, R53 ;  /* 0x0000003544027221 */ /* 0x000fe20000010000 */
[----:B------:R-:W-:Y:S01]  /*21a30*/  PRMT R133, R69, 0x7610, R133 ;  /* 0x0000761045857816 */ /* 0x000fe20000000085 */
[----:B------:R-:W-:Y:S01]  /*21a40*/  FADD.FTZ R53, R41, R39 ;  /* 0x0000002729357221 */ /* 0x000fe20000010000 */
[----:B------:R-:W-:Y:S01]  /*21a50*/  F2FP.BF16.F32.PACK_AB R68, R45, R47 ;  /* 0x0000002f2d44723e */ /* 0x000fe200000010ff */
[----:B------:R-:W-:Y:S01]  /*21a60*/  MUFU.EX2 R41, R73 ;  /* 0x0000004900297308 */ /* 0x000fe20000000800 */
[----:B------:R-:W-:Y:S01]  /*21a70*/  PRMT R115, R69, 0x7632, R115 ;  /* 0x0000763245737816 */ /* 0x000fe20000000073 */
[----:B------:R-:W-:Y:S01]  /*21a80*/  FADD.FTZ R50, R0, R43 ;  /* 0x0000002b00327221 */ /* 0x000fe20000010000 */
[C---:B------:R-:W-:Y:S07]  /*21a90*/  PRMT R118, R68.reuse, 0x7610, R118 ;  /* 0x0000761044767816 */ /* 0x040fee0000000076 */
[----:B------:R-:W1:Y:S01]  /*21aa0*/  MUFU.EX2 R43, R72 ;  /* 0x00000048002b7308 */ /* 0x000e620000000800 */
[----:B------:R-:W-:Y:S01]  /*21ab0*/  PRMT R117, R68, 0x7632, R117 ;  /* 0x0000763244757816 */ /* 0x000fe20000000075 */
[----:B------:R-:W-:Y:S01]  /*21ac0*/  FADD.FTZ R50, R47, R50 ;  /* 0x000000322f327221 */ /* 0x000fe20000010000 */
[----:B------:R-:W-:Y:S07]  /*21ad0*/  FADD.FTZ R0, R61, R51 ;  /* 0x000000333d007221 */ /* 0x000fee0000010000 */
[----:B------:R-:W-:Y:S01]  /*21ae0*/  MUFU.EX2 R39, R74 ;  /* 0x0000004a00277308 */ /* 0x000fe20000000800 */
[----:B------:R-:W-:Y:S01]  /*21af0*/  IMAD.MOV.U32 R242, RZ, RZ, R184 ;  /* 0x000000fffff27224 */ /* 0x000fe200078e00b8 */
[----:B------:R-:W-:Y:S01]  /*21b00*/  LOP3.LUT R184, R49, 0xff, RZ, 0xc0, !PT ;  /* 0x000000ff31b87812 */ /* 0x000fe200078ec0ff */
[----:B------:R-:W-:Y:S07]  /*21b10*/  FADD.FTZ R51, R45, R50 ;  /* 0x000000322d337221 */ /* 0x000fee0000010000 */
[----:B------:R-:W4:Y:S10]  /*21b20*/  MUFU.EX2 R82, R241 ;  /* 0x000000f100527308 */ /* 0x000f340000000800 */
[----:B------:R-:W-:Y:S01]  /*21b30*/  MUFU.EX2 R80, R232 ;  /* 0x000000e800507308 */ /* 0x000fe20000000800 */
[----:B-1----:R-:W-:Y:S09]  /*21b40*/  FADD.FTZ R47, R43, R53 ;  /* 0x000000352b2f7221 */ /* 0x002ff20000010000 */
[----:B------:R-:W1:Y:S01]  /*21b50*/  MUFU.EX2 R56, R234 ;  /* 0x000000ea00387308 */ /* 0x000e620000000800 */
[----:B------:R-:W-:Y:S09]  /*21b60*/  FADD.FTZ R53, R41, R47 ;  /* 0x0000002f29357221 */ /* 0x000ff20000010000 */
[----:B------:R-:W-:Y:S01]  /*21b70*/  MUFU.EX2 R50, R76 ;  /* 0x0000004c00327308 */ /* 0x000fe20000000800 */
[----:B----4-:R-:W-:Y:S02]  /*21b80*/  F2FP.BF16.F32.PACK_AB R177, R81, R82 ;  /* 0x0000005251b1723e */ /* 0x010fe400000010ff */
[----:B-1----:R-:W-:Y:S01]  /*21b90*/  F2FP.BF16.F32.PACK_AB R180, R56, R80 ;  /* 0x0000005038b4723e */ /* 0x002fe200000010ff */
[----:B--2---:R-:W-:Y:S05]  /*21ba0*/  @!P4 HFMA2.BF16_V2 R224, -RZ.H0_H0, RZ.H0_H0, -R71.H0_H0 ;  /* 0x200000ffffe0c231 */ /* 0x004fea0000340947 */
[----:B------:R-:W-:Y:S01]  /*21bb0*/  PRMT R183, R224, 0x7610, R183 ;  /* 0x00007610e0b77816 */ /* 0x000fe200000000b7 */
[----:B------:R1:W-:Y:S03]  /*21bc0*/  @!P4 STL.S16 [R1+0x1ec], R224 ;  /* 0x0001ece00100c387 */ /* 0x0003e60000100600 */
[----:B------:R-:W-:Y:S01]  /*21bd0*/  @!P4 PRMT R116, R183, 0x5410, RZ ;  /* 0x00005410b774c816 */ /* 0x000fe200000000ff */
[----:B------:R-:W-:Y:S01]  /*21be0*/  IMAD.MOV.U32 R183, RZ, RZ, R182 ;  /* 0x000000ffffb77224 */ /* 0x000fe200078e00b6 */
[----:B------:R-:W-:Y:S01]  /*21bf0*/  ISETP.GT.U32.AND P4, PT, R205, UR7, PT ;  /* 0x00000007cd007c0c */ /* 0x000fe2000bf84070 */
[----:B------:R-:W-:Y:S02]  /*21c00*/  IMAD.MOV.U32 R182, RZ, RZ, R26 ;  /* 0x000000ffffb67224 */ /* 0x000fe400078e001a */
[----:B------:R-:W-:Y:S01]  /*21c10*/  IMAD.MOV.U32 R26, RZ, RZ, R149 ;  /* 0x000000ffff1a7224 */ /* 0x000fe200078e0095 */
[----:B------:R-:W-:Y:S01]  /*21c20*/  PRMT R149, R54, 0x7773, RZ ;  /* 0x0000777336957816 */ /* 0x000fe200000000ff */
[----:B------:R-:W-:Y:S05]  /*21c30*/  @!P1 HFMA2.BF16_V2 R52, -RZ.H0_H0, RZ.H0_H0, -R69.H0_H0 ;  /* 0x200000ffff349231 */ /* 0x000fea0000340945 */
[----:B------:R-:W-:Y:S01]  /*21c40*/  PRMT R62, R52, 0x7610, R62 ;  /* 0x00007610343e7816 */ /* 0x000fe2000000003e */
[----:B-1----:R-:W-:Y:S02]  /*21c50*/  IMAD.MOV.U32 R224, RZ, RZ, R164 ;  /* 0x000000ffffe07224 */ /* 0x002fe400078e00a4 */
[----:B------:R-:W-:Y:S01]  /*21c60*/  IMAD.MOV.U32 R164, RZ, RZ, R151 ;  /* 0x000000ffffa47224 */ /* 0x000fe200078e0097 */
[----:B------:R-:W-:Y:S01]  /*21c70*/  @!P1 PRMT R133, R62, 0x5410, RZ ;  /* 0x000054103e859816 */ /* 0x000fe200000000ff */
[----:B------:R-:W-:Y:S01]  /*21c80*/  IMAD.MOV.U32 R62, RZ, RZ, R54 ;  /* 0x000000ffff3e7224 */ /* 0x000fe200078e0036 */
[----:B------:R-:W-:Y:S01]  /*21c90*/  PRMT R151, R54, 0x7772, RZ ;  /* 0x0000777236977816 */ /* 0x000fe200000000ff */
[----:B---3--:R-:W-:Y:S05]  /*21ca0*/  @!P5 HFMA2.BF16_V2 R201, -RZ.H0_H0, RZ.H0_H0, -R71.H1_H1 ;  /* 0x200000ffffc9d231 */ /* 0x008fea0000360947 */
[----:B------:R-:W-:Y:S01]  /*21cb0*/  PRMT R83, R201, 0x7610, R83 ;  /* 0x00007610c9537816 */ /* 0x000fe20000000053 */
[----:B------:R1:W-:Y:S03]  /*21cc0*/  @!P5 STL.S16 [R1+0x1e8], R201 ;  /* 0x0001e8c90100d387 */ /* 0x0003e60000100600 */
[----:B------:R-:W-:Y:S01]  /*21cd0*/  @!P5 PRMT R114, R83, 0x5410, RZ ;  /* 0x000054105372d816 */ /* 0x000fe200000000ff */
[----:B------:R2:W-:Y:S01]  /*21ce0*/  @!P1 STL.S16 [R1+0x1e4], R52 ;  /* 0x0001e43401009387 */ /* 0x0005e20000100600 */
[----:B------:R-:W-:Y:S02]  /*21cf0*/  ISETP.GT.U32.AND P5, PT, R207, UR7, PT ;  /* 0x00000007cf007c0c */ /* 0x000fe4000bfa4070 */
[----:B------:R-:W-:Y:S01]  /*21d00*/  ISETP.GT.U32.AND P1, PT, R208, UR7, PT ;  /* 0x00000007d0007c0c */ /* 0x000fe2000bf24070 */
[----:B------:R3:W4:Y:S04]  /*21d10*/  LDL.S16 R83, [R1+0x1f4] ;  /* 0x0001f40001537983 */ /* 0x0007280000100600 */
[----:B------:R3:W3:Y:S01]  /*21d20*/  LDL.S16 R73, [R1+0x1f0] ;  /* 0x0001f00001497983 */ /* 0x0006e20000100600 */
[----:B-1----:R-:W-:Y:S02]  /*21d30*/  IMAD.MOV.U32 R201, RZ, RZ, R170 ;  /* 0x000000ffffc97224 */ /* 0x002fe400078e00aa */
[----:B------:R-:W-:Y:S01]  /*21d40*/  IMAD.MOV.U32 R170, RZ, RZ, R193 ;  /* 0x000000ffffaa7224 */ /* 0x000fe200078e00c1 */
[----:B------:R-:W-:Y:S01]  /*21d50*/  PRMT R193, R54, 0x7771, RZ ;  /* 0x0000777136c17816 */ /* 0x000fe200000000ff */
[----:B--2---:R-:W-:Y:S01]  /*21d60*/  FADD.FTZ R52, R57, R2 ;  /* 0x0000000239347221 */ /* 0x004fe20000010000 */
[C---:B------:R-:W-:Y:S01]  /*21d70*/  F2FP.BF16.F32.PACK_AB R2, R55.reuse, R61 ;  /* 0x0000003d3702723e */ /* 0x040fe200000010ff */
[----:B------:R2:W2:Y:S01]  /*21d80*/  LDL.S16 R57, [R1+0x1f8] ;  /* 0x0001f80001397983 */ /* 0x0004a20000100600 */
[----:B------:R-:W1:Y:S01]  /*21d90*/  MUFU.EX2 R61, R246 ;  /* 0x000000f6003d7308 */ /* 0x000e620000000800 */
[----:B------:R-:W-:Y:S01]  /*21da0*/  FADD.FTZ R45, R82, R52 ;  /* 0x00000034522d7221 */ /* 0x000fe20000010000 */
[----:B------:R-:W-:Y:S02]  /*21db0*/  IMAD.MOV.U32 R54, RZ, RZ, R84 ;  /* 0x000000ffff367224 */ /* 0x000fe400078e0054 */
[----:B------:R-:W-:Y:S06]  /*21dc0*/  FADD.FTZ R55, R55, R0 ;  /* 0x0000000037377221 */ /* 0x000fec0000010000 */
[----:B------:R1:W-:Y:S01]  /*21dd0*/  MUFU.EX2 R82, R243 ;  /* 0x000000f300527308 */ /* 0x0003e20000000800 */
[----:B------:R-:W-:Y:S01]  /*21de0*/  FADD.FTZ R52, R81, R45 ;  /* 0x0000002d51347221 */ /* 0x000fe20000010000 */
[----:B------:R-:W-:Y:S01]  /*21df0*/  F2FP.BF16.F32.PACK_AB R81, R41, R43 ;  /* 0x0000002b2951723e */ /* 0x000fe200000010ff */
[----:B------:R-:W-:Y:S07]  /*21e00*/  IMAD.MOV.U32 R84, RZ, RZ, R224 ;  /* 0x000000ffff547224 */ /* 0x000fee00078e00e0 */
[----:B------:R-:W1:Y:S01]  /*21e10*/  MUFU.EX2 R0, R75 ;  /* 0x0000004b00007308 */ /* 0x000e620000000800 */
[----:B------:R-:W-:Y:S01]  /*21e20*/  IMAD.MOV.U32 R224, RZ, RZ, R183 ;  /* 0x000000ffffe07224 */ /* 0x000fe200078e00b7 */
[----:B------:R-:W-:Y:S01]  /*21e30*/  PRMT R152, R81, 0x7632, R152 ;  /* 0x0000763251987816 */ /* 0x000fe20000000098 */
[----:B------:R-:W-:Y:S02]  /*21e40*/  IMAD.MOV.U32 R183, RZ, RZ, R176 ;  /* 0x000000ffffb77224 */ /* 0x000fe400078e00b0 */
[----:B------:R-:W-:Y:S01]  /*21e50*/  FADD.FTZ R45, R80, R55 ;  /* 0x00000037502d7221 */ /* 0x000fe20000010000 */
[----:B------:R-:W-:Y:S01]  /*21e60*/  IMAD.MOV.U32 R176, RZ, RZ, R190 ;  /* 0x000000ffffb07224 */ /* 0x000fe200078e00be */
[----:B------:R-:W-:Y:S01]  /*21e70*/  SHF.R.U32.HI R190, RZ, 0x18, R49 ;  /* 0x00000018ffbe7819 */ /* 0x000fe20000011631 */
[----:B-1----:R-:W-:Y:S01]  /*21e80*/  FADD.FTZ R41, R61, R52 ;  /* 0x000000343d297221 */ /* 0x002fe20000010000 */
[----:B------:R-:W-:Y:S02]  /*21e90*/  IMAD.MOV.U32 R246, RZ, RZ, R54 ;  /* 0x000000fffff67224 */ /* 0x000fe400078e0036 */
[----:B------:R-:W-:Y:S01]  /*21ea0*/  FADD.FTZ R56, R56, R45 ;  /* 0x0000002d38387221 */ /* 0x000fe20000010000 */
[----:B------:R-:W-:Y:S01]  /*21eb0*/  IMAD.MOV.U32 R243, RZ, RZ, R185 ;  /* 0x000000fffff37224 */ /* 0x000fe200078e00b9 */
[----:B------:R-:W1:Y:S01]  /*21ec0*/  MUFU.EX2 R45, R77 ;  /* 0x0000004d002d7308 */ /* 0x000e620000000800 */
[----:B------:R-:W-:Y:S02]  /*21ed0*/  IMAD.MOV.U32 R241, RZ, RZ, R84 ;  /* 0x000000fffff17224 */ /* 0x000fe400078e0054 */
[----:B------:R-:W-:Y:S01]  /*21ee0*/  FADD.FTZ R43, R39, R51 ;  /* 0x00000033272b7221 */ /* 0x000fe20000010000 */
[C---:B------:R-:W-:Y:S06]  /*21ef0*/  F2FP.BF16.F32.PACK_AB R80, R0.reuse, R39 ;  /* 0x000000270050723e */ /* 0x040fec00000010ff */
[----:B------:R-:W-:Y:S01]  /*21f00*/  MUFU.EX2 R84, R188 ;  /* 0x000000bc00547308 */ /* 0x000fe20000000800 */
[----:B------:R-:W-:Y:S02]  /*21f10*/  IMAD.MOV.U32 R55, RZ, RZ, R85 ;  /* 0x000000ffff377224 */ /* 0x000fe400078e0055 */
[----:B------:R-:W-:Y:S01]  /*21f20*/  FADD.FTZ R52, R0, R43 ;  /* 0x0000002b00347221 */ /* 0x000fe20000010000 */
[C---:B------:R-:W-:Y:S06]  /*21f30*/  PRMT R155, R80.reuse, 0x7610, R155 ;  /* 0x00007610509b7816 */ /* 0x040fec000000009b */
[----:B------:R-:W1:Y:S01]  /*21f40*/  MUFU.EX2 R39, R78 ;  /* 0x0000004e00277308 */ /* 0x000e620000000800 */
[----:B------:R-:W-:Y:S01]  /*21f50*/  PRMT R154, R80, 0x7632, R154 ;  /* 0x00007632509a7816 */ /* 0x000fe2000000009a */
[----:B------:R-:W-:Y:S02]  /*21f60*/  IMAD.MOV.U32 R85, RZ, RZ, R224 ;  /* 0x000000ffff557224 */ /* 0x000fe400078e00e0 */
[----:B------:R-:W-:Y:S06]  /*21f70*/  FADD.FTZ R51, R50, R53 ;  /* 0x0000003532337221 */ /* 0x000fec0000010000 */
[----:B------:R-:W1:Y:S01]  /*21f80*/  MUFU.EX2 R0, R79 ;  /* 0x0000004f00007308 */ /* 0x000e620000000800 */
[----:B------:R-:W-:Y:S01]  /*21f90*/  IMAD.MOV.U32 R224, RZ, RZ, R183 ;  /* 0x000000ffffe07224 */ /* 0x000fe200078e00b7 */
[C---:B-1----:R-:W-:Y:S01]  /*21fa0*/  F2FP.BF16.F32.PACK_AB R77, R45.reuse, R50 ;  /* 0x000000322d4d723e */ /* 0x042fe200000010ff */
[----:B------:R-:W-:Y:S01]  /*21fb0*/  FADD.FTZ R45, R45, R51 ;  /* 0x000000332d2d7221 */ /* 0x000fe20000010000 */
[----:B------:R-:W-:Y:S06]  /*21fc0*/  LOP3.LUT R183, R62, 0xff, RZ, 0xc0, !PT ;  /* 0x000000ff3eb77812 */ /* 0x000fec00078ec0ff */
[----:B------:R-:W-:Y:S01]  /*21fd0*/  MUFU.EX2 R43, R88 ;  /* 0x00000058002b7308 */ /* 0x000fe20000000800 */
[C---:B------:R-:W-:Y:S02]  /*21fe0*/  PRMT R148, R77.reuse, 0x7610, R148 ;  /* 0x000076104d947816 */ /* 0x040fe40000000094 */
[----:B------:R-:W-:Y:S07]  /*21ff0*/  PRMT R153, R77, 0x7632, R153 ;  /* 0x000076324d997816 */ /* 0x000fee0000000099 */
[----:B------:R-:W-:Y:S01]  /*22000*/  MUFU.EX2 R53, R92 ;  /* 0x0000005c00357308 */ /* 0x000fe20000000800 */
[----:B------:R-:W-:Y:S09]  /*22010*/  FADD.FTZ R50, R39, R52 ;  /* 0x0000003427327221 */ /* 0x000ff20000010000 */
[----:B------:R-:W-:Y:S01]  /*22020*/  MUFU.EX2 R52, R93 ;  /* 0x0000005d00347308 */ /* 0x000fe20000000800 */
[C---:B------:R-:W-:Y:S01]  /*22030*/  F2FP.BF16.F32.PACK_AB R76, R0.reuse, R39 ;  /* 0x00000027004c723e */ /* 0x040fe200000010ff */
[----:B------:R-:W-:Y:S08]  /*22040*/  FADD.FTZ R39, R0, R50 ;  /* 0x0000003200277221 */ /* 0x000ff00000010000 */
[----:B------:R-:W-:Y:S01]  /*22050*/  MUFU.EX2 R50, R95 ;  /* 0x0000005f00327308 */ /* 0x000fe20000000800 */
[C---:B------:R-:W-:Y:S02]  /*22060*/  PRMT R159, R76.reuse, 0x7610, R159 ;  /* 0x000076104c9f7816 */ /* 0x040fe4000000009f */
[----:B------:R-:W-:Y:S07]  /*22070*/  PRMT R162, R76, 0x7632, R162 ;  /* 0x000076324ca27816 */ /* 0x000fee00000000a2 */
[----:B------:R-:W-:Y:S01]  /*22080*/  MUFU.EX2 R51, R94 ;  /* 0x0000005e00337308 */ /* 0x000fe20000000800 */
[--C-:B----4-:R-:W-:Y:S02]  /*22090*/  @P5 HFMA2.BF16_V2 R83, -RZ.H0_H0, RZ.H0_H0, -R68.reuse.H0_H0 ;  /* 0x200000ffff535231 */ /* 0x110fe40000340944 */
[----:B---3--:R-:W-:Y:S03]  /*220a0*/  @P1 HFMA2.BF16_V2 R73, -RZ.H0_H0, RZ.H0_H0, -R68.H1_H1 ;  /* 0x200000ffff491231 */ /* 0x008fe60000360944 */
[----:B------:R-:W-:Y:S02]  /*220b0*/  PRMT R75, R83, 0x7610, R75 ;  /* 0x00007610534b7816 */ /* 0x000fe4000000004b */
[----:B------:R-:W-:Y:S02]  /*220c0*/  PRMT R74, R73, 0x7610, R74 ;  /* 0x00007610494a7816 */ /* 0x000fe4000000004a */
[----:B------:R-:W-:Y:S02]  /*220d0*/  @P5 PRMT R118, R75, 0x5410, RZ ;  /* 0x000054104b765816 */ /* 0x000fe400000000ff */
[----:B------:R-:W-:Y:S01]  /*220e0*/  @P1 PRMT R117, R74, 0x5410, RZ ;  /* 0x000054104a751816 */ /* 0x000fe200000000ff */
[----:B------:R1:W-:Y:S10]  /*220f0*/  MUFU.EX2 R75, R247 ;  /* 0x000000f7004b7308 */ /* 0x0003f40000000800 */
[----:B------:R3:W4:Y:S01]  /*22100*/  MUFU.EX2 R74, R249 ;  /* 0x000000f9004a7308 */ /* 0x0007220000000800 */
[----:B--2---:R-:W-:Y:S05]  /*22110*/  @P4 HFMA2.BF16_V2 R57, -RZ.H0_H0, RZ.H0_H0, -R69.H1_H1 ;  /* 0x200000ffff394231 */ /* 0x004fea0000360945 */
[----:B------:R2:W-:Y:S01]  /*22120*/  @P4 STL.S16 [R1+0x1f8], R57 ;  /* 0x0001f83901004387 */ /* 0x0005e20000100600 */
[----:B-1----:R-:W-:Y:S01]  /*22130*/  IMAD.MOV.U32 R247, RZ, RZ, R55 ;  /* 0x000000fffff77224 */ /* 0x002fe200078e0037 */
[----:B------:R-:W-:Y:S01]  /*22140*/  PRMT R72, R57, 0x7610, R72 ;  /* 0x0000761039487816 */ /* 0x000fe20000000048 */
[----:B------:R-:W-:Y:S01]  /*22150*/  IMAD.WIDE.U32 R54, R112, -0x2daee0ad, RZ ;  /* 0xd2511f5370367825 */ /* 0x000fe200078e00ff */
[----:B------:R1:W-:Y:S02]  /*22160*/  @P5 STL.S16 [R1+0x1f4], R83 ;  /* 0x0001f45301005387 */ /* 0x0003e40000100600 */
[----:B------:R-:W-:Y:S01]  /*22170*/  @P4 PRMT R115, R72, 0x5410, RZ ;  /* 0x0000541048734816 */ /* 0x000fe200000000ff */
[----:B---3--:R-:W-:Y:S01]  /*22180*/  IMAD.MOV.U32 R249, RZ, RZ, R243 ;  /* 0x000000fffff97224 */ /* 0x008fe200078e00f3 */
[----:B------:R3:W-:Y:S01]  /*22190*/  @P1 STL.S16 [R1+0x1f0], R73 ;  /* 0x0001f04901001387 */ /* 0x0007e20000100600 */
[----:B------:R-:W-:Y:S01]  /*221a0*/  MUFU.EX2 R72, R233 ;  /* 0x000000e900487308 */ /* 0x000fe20000000800 */
[----:B------:R-:W-:Y:S01]  /*221b0*/  ISETP.LE.U32.AND P4, PT, R184, UR7, PT ;  /* 0x00000007b8007c0c */ /* 0x000fe2000bf83070 */
[----:B------:R-:W-:Y:S01]  /*221c0*/  IMAD.MOV.U32 R243, RZ, RZ, R170 ;  /* 0x000000fffff37224 */ /* 0x000fe200078e00aa */
[----:B------:R-:W-:Y:S02]  /*221d0*/  ISETP.LE.U32.AND P1, PT, R190, UR7, PT ;  /* 0x00000007be007c0c */ /* 0x000fe4000bf23070 */
[----:B------:R-:W-:Y:S02]  /*221e0*/  LOP3.LUT R112, R132, UR17, R55, 0x96, !PT ;  /* 0x0000001184707c12 */ /* 0x000fe4000f8e9637 */
[----:B------:R-:W-:Y:S02]  /*221f0*/  PRMT R132, R81, 0x7610, R132 ;  /* 0x0000761051847816 */ /* 0x000fe40000000084 */
[----:B----4-:R-:W-:Y:S01]  /*22200*/  F2FP.BF16.F32.PACK_AB R219, R74, R75 ;  /* 0x0000004b4adb723e */ /* 0x010fe200000010ff */
[----:B--2---:R-:W2:Y:S10]  /*22210*/  MUFU.EX2 R57, R248 ;  /* 0x000000f800397308 */ /* 0x004eb40000000800 */
[----:B-1----:R-:W1:Y:S10]  /*22220*/  MUFU.EX2 R83, R240 ;  /* 0x000000f000537308 */ /* 0x002e740000000800 */
[----:B---3--:R3:W4:Y:S01]  /*22230*/  MUFU.EX2 R73, R231 ;  /* 0x000000e700497308 */ /* 0x0087220000000800 */
[C---:B--2---:R-:W-:Y:S01]  /*22240*/  F2FP.BF16.F32.PACK_AB R191, R57.reuse, R61 ;  /* 0x0000003d39bf723e */ /* 0x044fe200000010ff */
[--C-:B------:R-:W-:Y:S01]  /*22250*/  FADD.FTZ R57, R57, R41.reuse ;  /* 0x0000002939397221 */ /* 0x100fe20000010000 */
[----:B------:R-:W-:Y:S02]  /*22260*/  PRMT R41, R49, 0x7632, R41 ;  /* 0x0000763231297816 */ /* 0x000fe40000000029 */
[----:B-1----:R-:W-:Y:S02]  /*22270*/  F2FP.BF16.F32.PACK_AB R217, R82, R83 ;  /* 0x0000005352d9723e */ /* 0x002fe400000010ff */
[----:B------:R-:W-:Y:S01]  /*22280*/  LOP3.LUT R185, R41, 0xff, RZ, 0xc0, !PT ;  /* 0x000000ff29b97812 */ /* 0x000fe200078ec0ff */
[----:B---3--:R-:W2:Y:S01]  /*22290*/  LDL.LU R231, [R1+0x3b4] ;  /* 0x0003b40001e77983 */ /* 0x008ea20000300800 */
[----:B----4-:R-:W-:Y:S02]  /*222a0*/  FADD.FTZ R0, R73, R57 ;  /* 0x0000003949007221 */ /* 0x010fe40000010000 */
[----:B------:R-:W-:Y:S01]  /*222b0*/  ISETP.LE.U32.AND P5, PT, R185, UR7, PT ;  /* 0x00000007b9007c0c */ /* 0x000fe2000bfa3070 */
[----:B------:R-:W3:Y:S01]  /*222c0*/  LDL.LU R233, [R1+0x3b0] ;  /* 0x0003b00001e97983 */ /* 0x000ee20000300800 */
[C---:B------:R-:W-:Y:S01]  /*222d0*/  F2FP.BF16.F32.PACK_AB R218, R72.reuse, R73 ;  /* 0x0000004948da723e */ /* 0x040fe200000010ff */
[----:B------:R-:W-:Y:S01]  /*222e0*/  FADD.FTZ R72, R72, R0 ;  /* 0x0000000048487221 */ /* 0x000fe20000010000 */
[----:B------:R-:W-:Y:S01]  /*222f0*/  MUFU.EX2 R73, R241 ;  /* 0x000000f100497308 */ /* 0x000fe20000000800 */
[----:B------:R4:W4:Y:S04]  /*22300*/  LDL.S16 R47, [R1+0x224] ;  /* 0x00022400012f7983 */ /* 0x0009280000100600 */
[----:B------:R1:W2:Y:S01]  /*22310*/  LDL.S16 R41, [R1+0x220] ;  /* 0x0002200001297983 */ /* 0x0002a20000100600 */
[--C-:B----4-:R-:W-:Y:S02]  /*22320*/  @!P4 HFMA2.BF16_V2 R47, -RZ.H0_H0, RZ.H0_H0, -R81.reuse.H0_H0 ;  /* 0x200000ffff2fc231 */ /* 0x110fe40000340951 */
[----:B--2---:R-:W-:Y:S03]  /*22330*/  @!P6 HFMA2.BF16_V2 R41, -RZ.H0_H0, RZ.H0_H0, -R81.H1_H1 ;  /* 0x200000ffff29e231 */ /* 0x004fe60000360951 */
[----:B------:R2:W-:Y:S01]  /*22340*/  @!P4 STL.S16 [R1+0x224], R47 ;  /* 0x0002242f0100c387 */ /* 0x0005e20000100600 */
[----:B------:R-:W-:Y:S02]  /*22350*/  PRMT R248, R47, 0x7610, R248 ;  /* 0x000076102ff87816 */ /* 0x000fe400000000f8 */
[----:B------:R-:W-:Y:S02]  /*22360*/  PRMT R238, R41, 0x7610, R238 ;  /* 0x0000761029ee7816 */ /* 0x000fe400000000ee */
[----:B------:R-:W-:Y:S01]  /*22370*/  @!P4 PRMT R132, R248, 0x5410, RZ ;  /* 0x00005410f884c816 */ /* 0x000fe200000000ff */
[----:B------:R-:W-:Y:S01]  /*22380*/  IMAD.MOV.U32 R248, RZ, RZ, R242 ;  /* 0x000000fffff87224 */ /* 0x000fe200078e00f2 */
[----:B------:R-:W-:Y:S01]  /*22390*/  @!P6 PRMT R152, R238, 0x5410, RZ ;  /* 0x00005410ee98e816 */ /* 0x000fe200000000ff */
[----:B------:R-:W4:Y:S01]  /*223a0*/  LDC R242, c[0x0][0x448] ;  /* 0x00011200fff27b82 */ /* 0x000f220000000800 */
[----:B------:R-:W-:Y:S01]  /*223b0*/  ISETP.GT.U32.AND P4, PT, R193, UR7, PT ;  /* 0x00000007c1007c0c */ /* 0x000fe2000bf84070 */
[----:B------:R-:W-:Y:S02]  /*223c0*/  IMAD.MOV.U32 R238, RZ, RZ, R85 ;  /* 0x000000ffffee7224 */ /* 0x000fe400078e0055 */
[----:B------:R-:W-:Y:S01]  /*223d0*/  MUFU.EX2 R85, R251 ;  /* 0x000000fb00557308 */ /* 0x000fe20000000800 */
[----:B--2---:R1:W2:Y:S04]  /*223e0*/  LDL.S16 R47, [R1+0x21c] ;  /* 0x00021c00012f7983 */ /* 0x0042a80000100600 */
[----:B------:R3:W-:Y:S01]  /*223f0*/  @!P6 STL.S16 [R1+0x220], R41 ;  /* 0x000220290100e387 */ /* 0x0007e20000100600 */
[----:B------:R-:W-:Y:S03]  /*22400*/  ISETP.LE.U32.AND P6, PT, R183, UR7, PT ;  /* 0x00000007b7007c0c */ /* 0x000fe6000bfc3070 */
[----:B------:R1:W4:Y:S01]  /*22410*/  LDL.S16 R49, [R1+0x218] ;  /* 0x0002180001317983 */ /* 0x0003220000100600 */
[----:B---3--:R-:W3:Y:S02]  /*22420*/  MUFU.EX2 R41, R89 ;  /* 0x0000005900297308 */ /* 0x008ee40000000800 */
[----:B---3--:R-:W-:Y:S04]  /*22430*/  F2FP.BF16.F32.PACK_AB R79, R41, R43 ;  /* 0x0000002b294f723e */ /* 0x008fe800000010ff */
[C---:B------:R-:W-:Y:S02]  /*22440*/  PRMT R161, R79.reuse, 0x7610, R161 ;  /* 0x000076104fa17816 */ /* 0x040fe400000000a1 */
[----:B------:R-:W-:Y:S01]  /*22450*/  PRMT R160, R79, 0x7632, R160 ;  /* 0x000076324fa07816 */ /* 0x000fe200000000a0 */
[--C-:B--2---:R-:W-:Y:S05]  /*22460*/  @!P5 HFMA2.BF16_V2 R47, -RZ.H0_H0, RZ.H0_H0, -R80.reuse.H0_H0 ;  /* 0x200000ffff2fd231 */ /* 0x104fea0000340950 */
[----:B------:R2:W-:Y:S01]  /*22470*/  @!P5 STL.S16 [R1+0x21c], R47 ;  /* 0x00021c2f0100d387 */ /* 0x0005e20000100600 */
[----:B------:R-:W-:Y:S01]  /*22480*/  PRMT R86, R47, 0x7610, R86 ;  /* 0x000076102f567816 */ /* 0x000fe20000000056 */
[----:B----4-:R-:W-:Y:S03]  /*22490*/  @!P1 HFMA2.BF16_V2 R49, -RZ.H0_H0, RZ.H0_H0, -R80.H1_H1 ;  /* 0x200000ffff319231 */ /* 0x010fe60000360950 */
[----:B------:R-:W-:Y:S02]  /*224a0*/  @!P5 PRMT R155, R86, 0x5410, RZ ;  /* 0x00005410569bd816 */ /* 0x000fe400000000ff */
[----:B------:R-:W3:Y:S01]  /*224b0*/  MUFU.EX2 R86, R250 ;  /* 0x000000fa00567308 */ /* 0x000ee20000000800 */
[----:B------:R4:W-:Y:S01]  /*224c0*/  @!P1 STL.S16 [R1+0x218], R49 ;  /* 0x0002183101009387 */ /* 0x0009e20000100600 */
[----:B------:R-:W-:Y:S02]  /*224d0*/  ISETP.GT.U32.AND P5, PT, R151, UR7, PT ;  /* 0x0000000797007c0c */ /* 0x000fe4000bfa4070 */
[----:B------:R-:W-:Y:S01]  /*224e0*/  PRMT R55, R49, 0x7610, R55 ;  /* 0x0000761031377816 */ /* 0x000fe20000000037 */
[----:B------:R-:W4:Y:S03]  /*224f0*/  LDL.LU R188, [R1+0x3ac] ;  /* 0x0003ac0001bc7983 */ /* 0x000f260000300800 */
[----:B------:R-:W-:Y:S02]  /*22500*/  @!P1 PRMT R154, R55, 0x5410, RZ ;  /* 0x00005410379a9816 */ /* 0x000fe400000000ff */
[----:B------:R-:W-:Y:S02]  /*22510*/  ISETP.GT.U32.AND P1, PT, R149, UR7, PT ;  /* 0x0000000795007c0c */ /* 0x000fe4000bf24070 */
[----:B------:R-:W-:Y:S02]  /*22520*/  PRMT R149, R151, 0x5410, R149 ;  /* 0x0000541097957816 */ /* 0x000fe40000000095 */
[----:B---3--:R-:W-:Y:S01]  /*22530*/  F2FP.BF16.F32.PACK_AB R228, R85, R86 ;  /* 0x0000005655e4723e */ /* 0x008fe200000010ff */
[----:B--2---:R-:W-:Y:S01]  /*22540*/  FADD.FTZ R47, R83, R56 ;  /* 0x00000038532f7221 */ /* 0x004fe20000010000 */
[----:B------:R-:W-:Y:S01]  /*22550*/  IMAD.WIDE.U32 R56, R100, -0x2daee0ad, RZ ;  /* 0xd2511f5364387825 */ /* 0x000fe200078e00ff */
[----:B------:R2:W3:Y:S03]  /*22560*/  MUFU.EX2 R83, R189 ;  /* 0x000000bd00537308 */ /* 0x0004e60000000800 */
[----:B------:R-:W-:Y:S01]  /*22570*/  FADD.FTZ R61, R82, R47 ;  /* 0x0000002f523d7221 */ /* 0x000fe20000010000 */
[----:B------:R-:W-:Y:S06]  /*22580*/  LOP3.LUT R55, R130, UR17, R57, 0x96, !PT ;  /* 0x0000001182377c12 */ /* 0x000fec000f8e9639 */
[----:B------:R-:W1:Y:S01]  /*22590*/  MUFU.EX2 R82, R252 ;  /* 0x000000fc00527308 */ /* 0x000e620000000800 */
[----:B------:R-:W-:Y:S09]  /*225a0*/  SHF.R.U32.HI R170, RZ, 0x18, R55 ;  /* 0x00000018ffaa7819 */ /* 0x000ff20000011637 */
[----:B----4-:R-:W-:Y:S10]  /*225b0*/  MUFU.EX2 R49, R90 ;  /* 0x0000005a00317308 */ /* 0x010ff40000000800 */
[----:B------:R-:W4:Y:S01]  /*225c0*/  MUFU.EX2 R47, R91 ;  /* 0x0000005b002f7308 */ /* 0x000f220000000800 */
[----:B--2---:R-:W2:Y:S01]  /*225d0*/  LDL.LU R189, [R1+0x3a8] ;  /* 0x0003a80001bd7983 */ /* 0x004ea20000300800 */
[----:B---3--:R-:W-:Y:S03]  /*225e0*/  F2FP.BF16.F32.PACK_AB R225, R83, R84 ;  /* 0x0000005453e1723e */ /* 0x008fe600000010ff */
[----:B------:R3:W3:Y:S01]  /*225f0*/  LDL.S16 R0, [R1+0x234] ;  /* 0x0002340001007983 */ /* 0x0006e20000100600 */
[----:B-1----:R-:W-:Y:S02]  /*22600*/  F2FP.BF16.F32.PACK_AB R232, R73, R82 ;  /* 0x0000005249e8723e */ /* 0x002fe400000010ff */
[----:B----4-:R-:W-:Y:S04]  /*22610*/  F2FP.BF16.F32.PACK_AB R78, R47, R49 ;  /* 0x000000312f4e723e */ /* 0x010fe800000010ff */
[C---:B------:R-:W-:Y:S02]  /*22620*/  PRMT R156, R78.reuse, 0x7610, R156 ;  /* 0x000076104e9c7816 */ /* 0x040fe4000000009c */
[----:B------:R-:W-:Y:S01]  /*22630*/  PRMT R163, R78, 0x7632, R163 ;  /* 0x000076324ea37816 */ /* 0x000fe200000000a3 */
[--C-:B---3--:R-:W-:Y:S05]  /*22640*/  @!P6 HFMA2.BF16_V2 R0, -RZ.H0_H0, RZ.H0_H0, -R77.reuse.H0_H0 ;  /* 0x200000ffff00e231 */ /* 0x108fea000034094d */
[----:B------:R1:W-:Y:S01]  /*22650*/  @!P6 STL.S16 [R1+0x234], R0 ;  /* 0x000234000100e387 */ /* 0x0003e20000100600 */
[----:B------:R-:W-:Y:S03]  /*22660*/  PRMT R192, R0, 0x7610, R192 ;  /* 0x0000761000c07816 */ /* 0x000fe600000000c0 */
[----:B------:R-:W3:Y:S01]  /*22670*/  LDL.LU R250, [R1+0x3a4] ;  /* 0x0003a40001fa7983 */ /* 0x000ee20000300800 */
[----:B------:R-:W-:Y:S03]  /*22680*/  @!P6 PRMT R148, R192, 0x5410, RZ ;  /* 0x00005410c094e816 */ /* 0x000fe600000000ff */
[----:B------:R4:W2:Y:S04]  /*22690*/  LDL.S16 R62, [R1+0x230] ;  /* 0x00023000013e7983 */ /* 0x0008a80000100600 */
[----:B------:R4:W4:Y:S04]  /*226a0*/  LDL.S16 R57, [R1+0x228] ;  /* 0x0002280001397983 */ /* 0x0009280000100600 */
[----:B-1----:R1:W3:Y:S01]  /*226b0*/  LDL.S16 R0, [R1+0x22c] ;  /* 0x00022c0001007983 */ /* 0x0022e20000100600 */
[----:B--2---:R-:W-:Y:S02]  /*226c0*/  @P4 HFMA2.BF16_V2 R62, -RZ.H0_H0, RZ.H0_H0, -R77.H1_H1 ;  /* 0x200000ffff3e4231 */ /* 0x004fe4000036094d */
[--C-:B----4-:R-:W-:Y:S03]  /*226d0*/  @P1 HFMA2.BF16_V2 R57, -RZ.H0_H0, RZ.H0_H0, -R76.reuse.H1_H1 ;  /* 0x200000ffff391231 */ /* 0x110fe6000036094c */
[----:B------:R-:W-:Y:S01]  /*226e0*/  @P4 STL.S16 [R1+0x230], R62 ;  /* 0x0002303e01004387 */ /* 0x000fe20000100600 */
[----:B------:R-:W-:Y:S02]  /*226f0*/  PRMT R113, R62, 0x7610, R113 ;  /* 0x000076103e717816 */ /* 0x000fe40000000071 */
[----:B------:R-:W-:Y:S02]  /*22700*/  PRMT R130, R57, 0x7610, R130 ;  /* 0x0000761039827816 */ /* 0x000fe40000000082 */
[----:B------:R-:W-:Y:S02]  /*22710*/  @P4 PRMT R153, R113, 0x5410, RZ ;  /* 0x0000541071994816 */ /* 0x000fe400000000ff */
[----:B------:R-:W-:Y:S01]  /*22720*/  @P1 PRMT R162, R130, 0x5410, RZ ;  /* 0x0000541082a21816 */ /* 0x000fe200000000ff */
[----:B---3--:R-:W-:Y:S05]  /*22730*/  @P5 HFMA2.BF16_V2 R0, -RZ.H0_H0, RZ.H0_H0, -R76.H0_H0 ;  /* 0x200000ffff005231 */ /* 0x008fea000034094c */
[----:B------:R2:W-:Y:S01]  /*22740*/  @P5 STL.S16 [R1+0x22c], R0 ;  /* 0x00022c0001005387 */ /* 0x0005e20000100600 */
[----:B------:R-:W-:Y:S03]  /*22750*/  PRMT R179, R0, 0x7610, R179 ;  /* 0x0000761000b37816 */ /* 0x000fe600000000b3 */
[----:B------:R-:W3:Y:S01]  /*22760*/  LDL.LU R251, [R1+0x3a0] ;  /* 0x0003a00001fb7983 */ /* 0x000ee20000300800 */
[----:B------:R-:W-:Y:S01]  /*22770*/  @P5 PRMT R159, R179, 0x5410, RZ ;  /* 0x00005410b39f5816 */ /* 0x000fe200000000ff */
[----:B------:R-:W-:Y:S02]  /*22780*/  IMAD.MOV.U32 R179, RZ, RZ, R182 ;  /* 0x000000ffffb37224 */ /* 0x000fe400078e00b6 */
[----:B------:R4:W-:Y:S01]  /*22790*/  @P1 STL.S16 [R1+0x228], R57 ;  /* 0x0002283901001387 */ /* 0x0009e20000100600 */
[----:B------:R-:W-:Y:S02]  /*227a0*/  IMAD.MOV.U32 R182, RZ, RZ, R176 ;  /* 0x000000ffffb67224 */ /* 0x000fe400078e00b0 */
[----:B------:R-:W-:Y:S02]  /*227b0*/  IMAD.MOV.U32 R176, RZ, RZ, R165 ;  /* 0x000000ffffb07224 */ /* 0x000fe400078e00a5 */
[----:B------:R-:W-:Y:S02]  /*227c0*/  IMAD.MOV.U32 R165, RZ, RZ, R26 ;  /* 0x000000ffffa57224 */ /* 0x000fe400078e001a */
[----:B--2---:R-:W-:Y:S02]  /*227d0*/  FADD.FTZ R0, R75, R61 ;  /* 0x0000003d4b007221 */ /* 0x004fe40000010000 */
[----:B------:R2:W-:Y:S02]  /*227e0*/  MUFU.EX2 R75, R202 ;  /* 0x000000ca004b7308 */ /* 0x0005e40000000800 */
[----:B------:R-:W-:Y:S01]  /*227f0*/  FADD.FTZ R62, R74, R0 ;  /* 0x000000004a3e7221 */ /* 0x000fe20000010000 */
[--C-:B------:R-:W-:Y:S07]  /*22800*/  FADD.FTZ R0, R43, R45.reuse ;  /* 0x0000002d2b007221 */ /* 0x100fee0000010000 */
[----:B------:R1:W1:Y:S01]  /*22810*/  MUFU.EX2 R74, R245 ;  /* 0x000000f5004a7308 */ /* 0x0002620000000800 */
[----:B------:R-:W-:Y:S01]  /*22820*/  PRMT R45, R46, 0x7632, R45 ;  /* 0x000076322e2d7816 */ /* 0x000fe2000000002d */
[----:B----4-:R-:W-:Y:S01]  /*22830*/  FADD.FTZ R57, R41, R0 ;  /* 0x0000000029397221 */ /* 0x010fe20000010000 */
[----:B------:R-:W-:Y:S01]  /*22840*/  FADD.FTZ R0, R49, R39 ;  /* 0x0000002731007221 */ /* 0x000fe20000010000 */
[----:B------:R-:W-:Y:S06]  /*22850*/  FADD.FTZ R39, R84, R72 ;  /* 0x0000004854277221 */ /* 0x000fec0000010000 */
[----:B------:R-:W4:Y:S01]  /*22860*/  MUFU.EX2 R49, R104 ;  /* 0x0000006800317308 */ /* 0x000f220000000800 */
[----:B------:R-:W-:Y:S01]  /*22870*/  FADD.FTZ R57, R53, R57 ;  /* 0x0000003935397221 */ /* 0x000fe20000010000 */
[----:B------:R-:W-:Y:S01]  /*22880*/  FADD.FTZ R61, R47, R0 ;  /* 0x000000002f3d7221 */ /* 0x000fe20000010000 */
[----:B------:R-:W-:Y:S01]  /*22890*/  FADD.FTZ R0, R82, R62 ;  /* 0x0000003e52007221 */ /* 0x000fe20000010000 */
[----:B--2---:R-:W2:Y:S01]  /*228a0*/  LDL.LU R202, [R1+0x39c] ;  /* 0x00039c0001ca7983 */ /* 0x004ea20000300800 */
[----:B------:R-:W-:Y:S01]  /*228b0*/  FADD.FTZ R72, R83, R39 ;  /* 0x0000002753487221 */ /* 0x000fe20000010000 */
[----:B------:R-:W-:Y:S01]  /*228c0*/  F2FP.BF16.F32.PACK_AB R83, R52, R53 ;  /* 0x000000353453723e */ /* 0x000fe200000010ff */
[----:B------:R-:W-:Y:S01]  /*228d0*/  FADD.FTZ R62, R73, R0 ;  /* 0x00000000493e7221 */ /* 0x000fe20000010000 */
[----:B-1----:R-:W2:Y:S02]  /*228e0*/  LDL.LU R245, [R1+0x398] ;  /* 0x0003980001f57983 */ /* 0x002ea40000300800 */
[----:B------:R1:W-:Y:S01]  /*228f0*/  MUFU.EX2 R73, R194 ;  /* 0x000000c200497308 */ /* 0x0003e20000000800 */
[----:B------:R-:W-:Y:S01]  /*22900*/  FADD.FTZ R53, R51, R61 ;  /* 0x0000003d33357221 */ /* 0x000fe20000010000 */
[----:B------:R-:W-:Y:S01]  /*22910*/  F2FP.BF16.F32.PACK_AB R82, R50, R51 ;  /* 0x000000333252723e */ /* 0x000fe200000010ff */
[----:B------:R-:W-:Y:S07]  /*22920*/  FADD.FTZ R51, R86, R72 ;  /* 0x0000004856337221 */ /* 0x000fee0000010000 */
[----:B------:R-:W-:Y:S01]  /*22930*/  MUFU.EX2 R0, R107 ;  /* 0x0000006b00007308 */ /* 0x000fe20000000800 */
[----:B------:R-:W-:Y:S01]  /*22940*/  PRMT R43, R44, 0x7632, R43 ;  /* 0x000076322c2b7816 */ /* 0x000fe2000000002b */
[----:B------:R-:W-:Y:S01]  /*22950*/  FADD.FTZ R52, R52, R57 ;  /* 0x0000003934347221 */ /* 0x000fe20000010000 */
[----:B------:R-:W-:Y:S07]  /*22960*/  FADD.FTZ R61, R85, R51 ;  /* 0x00000033553d7221 */ /* 0x000fee0000010000 */
[----:B------:R4:W-:Y:S01]  /*22970*/  MUFU.EX2 R72, R213 ;  /* 0x000000d500487308 */ /* 0x0009e20000000800 */
[----:B------:R-:W-:Y:S01]  /*22980*/  F2FP.BF16.F32.PACK_AB R57, R74, R75 ;  /* 0x0000004b4a39723e */ /* 0x000fe200000010ff */
[----:B------:R-:W-:Y:S01]  /*22990*/  FADD.FTZ R53, R50, R53 ;  /* 0x0000003532357221 */ /* 0x000fe20000010000 */
[----:B------:R-:W-:Y:S07]  /*229a0*/  PRMT R41, R42, 0x7632, R41 ;  /* 0x000076322a297816 */ /* 0x000fee0000000029 */
[----:B------:R-:W4:Y:S01]  /*229b0*/  MUFU.EX2 R47, R105 ;  /* 0x00000069002f7308 */ /* 0x000f220000000800 */
[----:B------:R-:W-:Y:S01]  /*229c0*/  FADD.FTZ R50, R75, R62 ;  /* 0x0000003e4b327221 */ /* 0x000fe20000010000 */
[----:B-1----:R-:W2:Y:S01]  /*229d0*/  LDL.LU R194, [R1+0x394] ;  /* 0x0003940001c27983 */ /* 0x002ea20000300800 */
[----:B----4-:R-:W-:Y:S07]  /*229e0*/  FADD.FTZ R51, R49, R52 ;  /* 0x0000003431337221 */ /* 0x010fee0000010000 */
[----:B------:R-:W1:Y:S01]  /*229f0*/  MUFU.EX2 R39, R106 ;  /* 0x0000006a00277308 */ /* 0x000e620000000800 */
[----:B------:R-:W-:Y:S09]  /*22a00*/  FADD.FTZ R52, R74, R50 ;  /* 0x000000324a347221 */ /* 0x000ff20000010000 */
[----:B------:R-:W4:Y:S01]  /*22a10*/  MUFU.EX2 R74, R224 ;  /* 0x000000e0004a7308 */ /* 0x000f220000000800 */
[----:B------:R-:W2:Y:S09]  /*22a20*/  LDL.LU R213, [R1+0x390] ;  /* 0x0003900001d57983 */ /* 0x000eb20000300800 */
[----:B------:R-:W-:Y:S01]  /*22a30*/  MUFU.EX2 R50, R109 ;  /* 0x0000006d00327308 */ /* 0x000fe20000000800 */
[----:B------:R2:W2:Y:S01]  /*22a40*/  LDL.S16 R26, [R1+0x268] ;  /* 0x00026800011a7983 */ /* 0x0004a20000100600 */
[C---:B------:R-:W-:Y:S01]  /*22a50*/  F2FP.BF16.F32.PACK_AB R90, R47.reuse, R49 ;  /* 0x000000312f5a723e */ /* 0x040fe200000010ff */
[----:B------:R-:W-:Y:S07]  /*22a60*/  FADD.FTZ R62, R47, R51 ;  /* 0x000000332f3e7221 */ /* 0x000fee0000010000 */
[----:B------:R4:W-:Y:S01]  /*22a70*/  MUFU.EX2 R75, R201 ;  /* 0x000000c9004b7308 */ /* 0x0009e20000000800 */
[----:B------:R2:W2:Y:S01]  /*22a80*/  LDL.S16 R130, [R1+0x264] ;  /* 0x0002640001827983 */ /* 0x0004a20000100600 */
[----:B-1----:R-:W-:Y:S01]  /*22a90*/  F2FP.BF16.F32.PACK_AB R89, R0, R39 ;  /* 0x000000270059723e */ /* 0x002fe200000010ff */
[----:B------:R-:W-:Y:S01]  /*22aa0*/  FADD.FTZ R49, R39, R53 ;  /* 0x0000003527317221 */ /* 0x000fe20000010000 */
[----:B------:R-:W-:Y:S01]  /*22ab0*/  FADD.FTZ R39, R73, R61 ;  /* 0x0000003d49277221 */ /* 0x000fe20000010000 */
[----:B------:R1:W2:Y:S01]  /*22ac0*/  LDL.S16 R107, [R1+0x25c] ;  /* 0x00025c00016b7983 */ /* 0x0002a20000100600 */
[----:B------:R-:W-:Y:S01]  /*22ad0*/  F2FP.BF16.F32.PACK_AB R61, R72, R73 ;  /* 0x00000049483d723e */ /* 0x000fe200000010ff */
[----:B------:R-:W-:Y:S03]  /*22ae0*/  FADD.FTZ R53, R0, R49 ;  /* 0x0000003100357221 */ /* 0x000fe60000010000 */
[----:B------:R-:W1:Y:S01]  /*22af0*/  MUFU.EX2 R73, R238 ;  /* 0x000000ee00497308 */ /* 0x000e620000000800 */
[----:B------:R2:W2:Y:S01]  /*22b00*/  LDL.S16 R85, [R1+0x260] ;  /* 0x0002600001557983 */ /* 0x0004a20000100600 */
[----:B----4-:R-:W-:Y:S01]  /*22b10*/  FADD.FTZ R0, R74, R52 ;  /* 0x000000344a007221 */ /* 0x010fe20000010000 */
[--C-:B------:R-:W-:Y:S01]  /*22b20*/  FADD.FTZ R72, R72, R39.reuse ;  /* 0x0000002748487221 */ /* 0x100fe20000010000 */
[----:B------:R-:W-:Y:S01]  /*22b30*/  PRMT R39, R40, 0x7632, R39 ;  /* 0x0000763228277816 */ /* 0x000fe20000000027 */
[----:B------:R4:W4:Y:S01]  /*22b40*/  LDL.S16 R84, [R1+0x258] ;  /* 0x0002580001547983 */ /* 0x0009220000100600 */
[----:B------:R-:W-:Y:S04]  /*22b50*/  IMAD.MOV.U32 R201, RZ, RZ, R167 ;  /* 0x000000ffffc97224 */ /* 0x000fe800078e00a7 */
[----:B------:R-:W1:Y:S10]  /*22b60*/  MUFU.EX2 R51, R108 ;  /* 0x0000006c00337308 */ /* 0x000e740000000800 */
[----:B------:R-:W-:Y:S01]  /*22b70*/  MUFU.EX2 R47, R111 ;  /* 0x0000006f002f7308 */ /* 0x000fe20000000800 */
[C---:B-1----:R-:W-:Y:S01]  /*22b80*/  F2FP.BF16.F32.PACK_AB R234, R73.reuse, R74 ;  /* 0x0000004a49ea723e */ /* 0x042fe200000010ff */
[--C-:B------:R-:W-:Y:S01]  /*22b90*/  FADD.FTZ R73, R73, R0.reuse ;  /* 0x0000000049497221 */ /* 0x100fe20000010000 */
[----:B------:R-:W-:Y:S07]  /*22ba0*/  PRMT R0, R38, 0x7632, R0 ;  /* 0x0000763226007816 */ /* 0x000fee0000000000 */
[----:B------:R-:W1:Y:S01]  /*22bb0*/  MUFU.EX2 R74, R27 ;  /* 0x0000001b004a7308 */ /* 0x000e620000000800 */
[C---:B------:R-:W-:Y:S09]  /*22bc0*/  F2FP.BF16.F32.PACK_AB R91, R50.reuse, R51 ;  /* 0x00000033325b723e */ /* 0x040ff200000010ff */
[----:B------:R-:W1:Y:S01]  /*22bd0*/  MUFU.EX2 R49, R110 ;  /* 0x0000006e00317308 */ /* 0x000e620000000800 */
[----:B------:R-:W-:Y:S04]  /*22be0*/  FADD.FTZ R52, R51, R62 ;  /* 0x0000003e33347221 */ /* 0x000fe80000010000 */
[----:B------:R-:W-:Y:S05]  /*22bf0*/  FADD.FTZ R62, R50, R52 ;  /* 0x00000034323e7221 */ /* 0x000fea0000010000 */
[----:B------:R-:W1:Y:S02]  /*22c00*/  MUFU.EX2 R52, R120 ;  /* 0x0000007800347308 */ /* 0x000e640000000800 */
[----:B-1----:R-:W-:Y:S01]  /*22c10*/  F2FP.BF16.F32.PACK_AB R240, R74, R75 ;  /* 0x0000004b4af0723e */ /* 0x002fe200000010ff */
[----:B------:R-:W-:Y:S01]  /*22c20*/  FADD.FTZ R50, R49, R53 ;  /* 0x0000003531327221 */ /* 0x000fe20000010000 */
[----:B------:R-:W-:Y:S01]  /*22c30*/  F2FP.BF16.F32.PACK_AB R88, R47, R49 ;  /* 0x000000312f58723e */ /* 0x000fe200000010ff */
[----:B------:R-:W-:Y:S01]  /*22c40*/  FADD.FTZ R49, R75, R72 ;  /* 0x000000484b317221 */ /* 0x000fe20000010000 */
[----:B------:R-:W-:Y:S01]  /*22c50*/  PRMT R110, R82, 0x7632, R110 ;  /* 0x00007632526e7816 */ /* 0x000fe2000000006e */
[----:B------:R-:W-:Y:S01]  /*22c60*/  FADD.FTZ R72, R47, R50 ;  /* 0x000000322f487221 */ /* 0x000fe20000010000 */
[----:B------:R-:W-:Y:S01]  /*22c70*/  PRMT R47, R48, 0x7632, R47 ;  /* 0x00007632302f7816 */ /* 0x000fe2000000002f */
[----:B------:R-:W-:Y:S01]  /*22c80*/  FADD.FTZ R74, R74, R49 ;  /* 0x000000314a4a7221 */ /* 0x000fe20000010000 */
[----:B------:R-:W-:Y:S01]  /*22c90*/  MUFU.EX2 R50, R179 ;  /* 0x000000b300327308 */ /* 0x000fe20000000800 */
[----:B------:R-:W-:Y:S01]  /*22ca0*/  FADD.FTZ R62, R52, R62 ;  /* 0x0000003e343e7221 */ /* 0x000fe20000010000 */
[----:B---3--:R-:W-:Y:S04]  /*22cb0*/  STG.E.U16 desc[UR20][R250.64], R233 ;  /* 0x000000e9fa007986 */ /* 0x008fe8000c101514 */
[----:B------:R-:W-:Y:S04]  /*22cc0*/  STG.E.U16 desc[UR20][R250.64+0x2], R231 ;  /* 0x000002e7fa007986 */ /* 0x000fe8000c101514 */
[----:B------:R-:W-:Y:S04]  /*22cd0*/  STG.E.U16 desc[UR20][R188.64], R230 ;  /* 0x000000e6bc007986 */ /* 0x000fe8000c101514 */
[----:B------:R1:W-:Y:S01]  /*22ce0*/  STG.E.U16 desc[UR20][R188.64+0x2], R229 ;  /* 0x000002e5bc007986 */ /* 0x0003e2000c101514 */
[C---:B--2---:R-:W-:Y:S02]  /*22cf0*/  LOP3.LUT R113, R202.reuse, 0xff, RZ, 0xc0, !PT ;  /* 0x000000ffca717812 */ /* 0x044fe400078ec0ff */
[C---:B------:R-:W-:Y:S02]  /*22d00*/  LOP3.LUT R51, R202.reuse, 0xffff, RZ, 0xc0, !PT ;  /* 0x0000ffffca337812 */ /* 0x040fe400078ec0ff */
[----:B------:R-:W-:Y:S02]  /*22d10*/  ISETP.LE.U32.AND P0, PT, R113, UR7, PT ;  /* 0x0000000771007c0c */ /* 0x000fe4000bf03070 */
[----:B------:R-:W-:Y:S02]  /*22d20*/  SHF.R.U32.HI R111, RZ, 0x8, R51 ;  /* 0x00000008ff6f7819 */ /* 0x000fe40000011633 */
[----:B------:R-:W-:Y:S01]  /*22d30*/  PRMT R49, R202, 0x7632, R49 ;  /* 0x00007632ca317816 */ /* 0x000fe20000000031 */
[----:B------:R-:W2:Y:S01]  /*22d40*/  MUFU.EX2 R51, R121 ;  /* 0x0000007900337308 */ /* 0x000ea20000000800 */
[----:B------:R-:W-:Y:S02]  /*22d50*/  LOP3.LUT R53, R111, 0xffff, RZ, 0xc0, !PT ;  /* 0x0000ffff6f357812 */ /* 0x000fe400078ec0ff */
[----:B-1----:R-:W-:Y:S02]  /*22d60*/  PRMT R229, R56, 0x7771, RZ ;  /* 0x0000777138e57816 */ /* 0x002fe400000000ff */
[C---:B------:R-:W-:Y:S02]  /*22d70*/  PRMT R224, R194.reuse, 0x7771, RZ ;  /* 0x00007771c2e07816 */ /* 0x040fe400000000ff */
[----:B------:R-:W-:Y:S02]  /*22d80*/  PRMT R100, R194, 0x7773, RZ ;  /* 0x00007773c2647816 */ /* 0x000fe400000000ff */
[----:B------:R-:W-:Y:S01]  /*22d90*/  ISETP.GT.U32.AND P6, PT, R224, UR7, PT ;  /* 0x00000007e0007c0c */ /* 0x000fe2000bfc4070 */
[----:B--2---:R-:W-:Y:S01]  /*22da0*/  FADD.FTZ R238, R51, R62 ;  /* 0x0000003e33ee7221 */ /* 0x004fe20000010000 */
[----:B------:R-:W-:Y:S02]  /*22db0*/  ISETP.GT.U32.AND P4, PT, R100, UR7, PT ;  /* 0x0000000764007c0c */ /* 0x000fe4000bf84070 */
[----:B------:R-:W-:Y:S02]  /*22dc0*/  PRMT R94, R194, 0x7772, RZ ;  /* 0x00007772c25e7816 */ /* 0x000fe400000000ff */
[----:B------:R-:W-:Y:S01]  /*22dd0*/  LOP3.LUT R213, R213, 0xfffffbff, RZ, 0xc0, !PT ;  /* 0xfffffbffd5d57812 */ /* 0x000fe200078ec0ff */
[----:B------:R-:W-:Y:S01]  /*22de0*/  @!P3 HFMA2.BF16_V2 R26, -RZ.H0_H0, RZ.H0_H0, -R46.H0_H0 ;  /* 0x200000ffff1ab231 */ /* 0x000fe2000034092e */
[----:B------:R-:W-:Y:S02]  /*22df0*/  ISETP.GT.U32.AND P5, PT, R94, UR7, PT ;  /* 0x000000075e007c0c */ /* 0x000fe4000bfa4070 */
[----:B------:R-:W-:Y:S02]  /*22e00*/  F2FP.BF16.F32.PACK_AB R92, R51, R52 ;  /* 0x00000034335c723e */ /* 0x000fe400000010ff */
[----:B------:R1:W-:Y:S01]  /*22e10*/  @!P3 STL.S16 [R1+0x268], R26 ;  /* 0x0002681a0100b387 */ /* 0x0003e20000100600 */
[----:B------:R-:W-:Y:S01]  /*22e20*/  PRMT R199, R26, 0x7610, R199 ;  /* 0x000076101ac77816 */ /* 0x000fe200000000c7 */
[----:B------:R-:W-:Y:S01]  /*22e30*/  @P6 HFMA2.BF16_V2 R130, -RZ.H0_H0, RZ.H0_H0, -R45.H0_H0 ;  /* 0x200000ffff826231 */ /* 0x000fe2000034092d */
[----:B------:R-:W-:Y:S01]  /*22e40*/  LOP3.LUT R51, R245, 0xffff, RZ, 0xc0, !PT ;  /* 0x0000fffff5337812 */ /* 0x000fe200078ec0ff */
[----:B------:R-:W-:Y:S01]  /*22e50*/  @P4 HFMA2.BF16_V2 R107, -RZ.H0_H0, RZ.H0_H0, -R43.H0_H0 ;  /* 0x200000ffff6b4231 */ /* 0x000fe2000034092b */
[----:B------:R-:W-:Y:S02]  /*22e60*/  LOP3.LUT R194, R194, 0xff, RZ, 0xc0, !PT ;  /* 0x000000ffc2c27812 */ /* 0x000fe400078ec0ff */
[----:B------:R-:W-:Y:S02]  /*22e70*/  PRMT R198, R130, 0x7610, R198 ;  /* 0x0000761082c67816 */ /* 0x000fe400000000c6 */
[----:B------:R-:W-:Y:S01]  /*22e80*/  @P5 HFMA2.BF16_V2 R85, -RZ.H0_H0, RZ.H0_H0, -R44.H0_H0 ;  /* 0x200000ffff555231 */ /* 0x000fe2000034092c */
[----:B------:R-:W-:Y:S01]  /*22e90*/  PRMT R105, R107, 0x7610, R105 ;  /* 0x000076106b697816 */ /* 0x000fe20000000069 */
[----:B----4-:R-:W-:Y:S01]  /*22ea0*/  @!P0 HFMA2.BF16_V2 R84, -RZ.H0_H0, RZ.H0_H0, -R42.H0_H0 ;  /* 0x200000ffff548231 */ /* 0x010fe2000034092a */
[----:B------:R-:W-:Y:S02]  /*22eb0*/  PRMT R194, R194, 0x5410, R224 ;  /* 0x00005410c2c27816 */ /* 0x000fe400000000e0 */
[----:B------:R-:W-:Y:S02]  /*22ec0*/  PRMT R104, R85, 0x7610, R104 ;  /* 0x0000761055687816 */ /* 0x000fe40000000068 */
[----:B------:R-:W-:Y:S01]  /*22ed0*/  PRMT R252, R84, 0x7610, R252 ;  /* 0x0000761054fc7816 */ /* 0x000fe200000000fc */
[----:B-1----:R-:W2:Y:S04]  /*22ee0*/  LDL.LU.64 R26, [R1+0x98] ;  /* 0x00009800011a7983 */ /* 0x002ea80000300a00 */
[----:B------:R1:W-:Y:S04]  /*22ef0*/  @P6 STL.S16 [R1+0x264], R130 ;  /* 0x0002648201006387 */ /* 0x0003e80000100600 */
[----:B------:R3:W-:Y:S04]  /*22f00*/  @P4 STL.S16 [R1+0x25c], R107 ;  /* 0x00025c6b01004387 */ /* 0x0007e80000100600 */
[----:B------:R4:W-:Y:S04]  /*22f10*/  @P5 STL.S16 [R1+0x260], R85 ;  /* 0x0002605501005387 */ /* 0x0009e80000100600 */
[----:B------:R4:W-:Y:S01]  /*22f20*/  @!P0 STL.S16 [R1+0x258], R84 ;  /* 0x0002585401008387 */ /* 0x0009e20000100600 */
[----:B------:R-:W-:Y:S02]  /*22f30*/  ISETP.LE.U32.AND P0, PT, R53, UR7, PT ;  /* 0x0000000735007c0c */ /* 0x000fe4000bf03070 */
[----:B-1----:R-:W-:Y:S02]  /*22f40*/  SHF.R.U32.HI R130, RZ, 0x18, R202 ;  /* 0x00000018ff827819 */ /* 0x002fe400000116ca */
[----:B---3--:R-:W-:Y:S01]  /*22f50*/  LOP3.LUT R107, R49, 0xff, RZ, 0xc0, !PT ;  /* 0x000000ff316b7812 */ /* 0x008fe200078ec0ff */
[----:B------:R-:W-:Y:S01]  /*22f60*/  FADD.FTZ R49, R50, R73 ;  /* 0x0000004932317221 */ /* 0x000fe20000010000 */
[----:B----4-:R3:W4:Y:S04]  /*22f70*/  LDL.S16 R85, [R1+0x28c] ;  /* 0x00028c0001557983 */ /* 0x0107280000100600 */
[----:B------:R3:W3:Y:S01]  /*22f80*/  LDL.S16 R84, [R1+0x290] ;  /* 0x0002900001547983 */ /* 0x0006e20000100600 */
[C---:B--2---:R-:W-:Y:S02]  /*22f90*/  PRMT R202, R26.reuse, 0x7771, RZ ;  /* 0x000077711aca7816 */ /* 0x044fe400000000ff */
[----:B------:R-:W-:Y:S02]  /*22fa0*/  PRMT R195, R26, 0x7773, RZ ;  /* 0x000077731ac37816 */ /* 0x000fe400000000ff */
[----:B------:R-:W-:Y:S01]  /*22fb0*/  ISETP.GT.U32.AND P2, PT, R202, UR7, PT ;  /* 0x00000007ca007c0c */ /* 0x000fe2000bf44070 */
[----:B---3--:R-:W-:Y:S05]  /*22fc0*/  @!P0 HFMA2.BF16_V2 R84, -RZ.H0_H0, RZ.H0_H0, -R41.H0_H0 ;  /* 0x200000ffff548231 */ /* 0x008fea0000340929 */
[----:B------:R1:W-:Y:S01]  /*22fd0*/  @!P0 STL.S16 [R1+0x290], R84 ;  /* 0x0002905401008387 */ /* 0x0003e20000100600 */
[----:B------:R-:W-:Y:S02]  /*22fe0*/  ISETP.LE.U32.AND P0, PT, R107, UR7, PT ;  /* 0x000000076b007c0c */ /* 0x000fe4000bf03070 */
[----:B------:R-:W-:Y:S11]  /*22ff0*/  PRMT R75, R84, 0x7610, R75 ;  /* 0x00007610544b7816 */ /* 0x000ff6000000004b */
[----:B----4-:R-:W-:Y:S05]  /*23000*/  @!P0 HFMA2.BF16_V2 R85, -RZ.H0_H0, RZ.H0_H0, -R40.H0_H0 ;  /* 0x200000ffff558231 */ /* 0x010fea0000340928 */
[----:B------:R2:W-:Y:S01]  /*23010*/  @!P0 STL.S16 [R1+0x28c], R85 ;  /* 0x00028c5501008387 */ /* 0x0005e20000100600 */
[----:B------:R-:W-:Y:S02]  /*23020*/  ISETP.LE.U32.AND P0, PT, R130, UR7, PT ;  /* 0x0000000782007c0c */ /* 0x000fe4000bf03070 */
[----:B------:R-:W-:Y:S01]  /*23030*/  PRMT R109, R85, 0x7610, R109 ;  /* 0x00007610556d7816 */ /* 0x000fe2000000006d */
[----:B------:R3:W4:Y:S01]  /*23040*/  LDL.S16 R192, [R1+0x2a0] ;  /* 0x0002a00001c07983 */ /* 0x0007220000100600 */
[----:B-1----:R1:W1:Y:S03]  /*23050*/  MUFU.EX2 R84, R182 ;  /* 0x000000b600547308 */ /* 0x0022660000000800 */
[----:B------:R3:W3:Y:S06]  /*23060*/  LDL.S16 R179, [R1+0x2a4] ;  /* 0x0002a40001b37983 */ /* 0x0006ec0000100600 */
[----:B------:R-:W-:Y:S01]  /*23070*/  @P0 LOP3.LUT R213, R213, 0x400, RZ, 0xfc, !PT ;  /* 0x00000400d5d50812 */ /* 0x000fe200078efcff */
[----:B-1----:R1:W3:Y:S01]  /*23080*/  LDL.S16 R182, [R1+0x2a8] ;  /* 0x0002a80001b67983 */ /* 0x0022e20000100600 */
[C---:B------:R-:W-:Y:S01]  /*23090*/  F2FP.BF16.F32.PACK_AB R239, R84.reuse, R50 ;  /* 0x0000003254ef723e */ /* 0x040fe200000010ff */
[----:B------:R-:W-:Y:S01]  /*230a0*/  FADD.FTZ R84, R84, R49 ;  /* 0x0000003154547221 */ /* 0x000fe20000010000 */
[----:B------:R-:W1:Y:S01]  /*230b0*/  MUFU.EX2 R50, R122 ;  /* 0x0000007a00327308 */ /* 0x000e620000000800 */
[----:B--2---:R-:W-:Y:S09]  /*230c0*/  PRMT R85, R26, 0x7770, RZ ;  /* 0x000077701a557816 */ /* 0x004ff200000000ff */
[----:B------:R-:W2:Y:S01]  /*230d0*/  MUFU.EX2 R49, R123 ;  /* 0x0000007b00317308 */ /* 0x000ea20000000800 */
[----:B------:R-:W-:Y:S01]  /*230e0*/  ISETP.LE.U32.AND P1, PT, R85, UR7, PT ;  /* 0x0000000755007c0c */ /* 0x000fe2000bf23070 */
[----:B-1----:R-:W-:Y:S01]  /*230f0*/  FADD.FTZ R52, R50, R72 ;  /* 0x0000004832347221 */ /* 0x002fe20000010000 */
[----:B------:R-:W-:Y:S02]  /*23100*/  PRMT R122, R82, 0x7610, R122 ;  /* 0x00007610527a7816 */ /* 0x000fe4000000007a */
[C---:B--2---:R-:W-:Y:S01]  /*23110*/  F2FP.BF16.F32.PACK_AB R93, R49.reuse, R50 ;  /* 0x00000032315d723e */ /* 0x044fe200000010ff */
[----:B------:R-:W-:Y:S01]  /*23120*/  FADD.FTZ R241, R49, R52 ;  /* 0x0000003431f17221 */ /* 0x000fe20000010000 */
[----:B------:R-:W-:Y:S03]  /*23130*/  PRMT R50, R44, 0x5410, R43 ;  /* 0x000054102c327816 */ /* 0x000fe6000000002b */
[----:B------:R1:W-:Y:S01]  /*23140*/  MUFU.EX2 R52, R164 ;  /* 0x000000a400347308 */ /* 0x0003e20000000800 */
[----:B------:R-:W-:Y:S01]  /*23150*/  @P5 PRMT R44, R104, 0x5410, RZ ;  /* 0x00005410682c5816 */ /* 0x000fe200000000ff */
[----:B------:R-:W-:Y:S01]  /*23160*/  IMAD.MOV.U32 R104, RZ, RZ, R226 ;  /* 0x000000ffff687224 */ /* 0x000fe200078e00e2 */
[----:B------:R-:W-:Y:S01]  /*23170*/  @P4 PRMT R43, R105, 0x5410, RZ ;  /* 0x00005410692b4816 */ /* 0x000fe200000000ff */
[----:B------:R-:W-:Y:S01]  /*23180*/  IMAD.MOV.U32 R105, RZ, RZ, R227 ;  /* 0x000000ffff697224 */ /* 0x000fe200078e00e3 */
[C---:B------:R-:W-:Y:S01]  /*23190*/  PRMT R227, R56.reuse, 0x7772, RZ ;  /* 0x0000777238e37816 */ /* 0x040fe200000000ff */
[----:B------:R-:W-:Y:S01]  /*231a0*/  IMAD.MOV.U32 R105, RZ, RZ, R247 ;  /* 0x000000ffff697224 */ /* 0x000fe200078e00f7 */
[----:B------:R-:W-:Y:S02]  /*231b0*/  PRMT R226, R56, 0x7773, RZ ;  /* 0x0000777338e27816 */ /* 0x000fe400000000ff */
[----:B------:R-:W-:Y:S02]  /*231c0*/  PRMT R123, R83, 0x7632, R123 ;  /* 0x00007632537b7816 */ /* 0x000fe4000000007b */
[----:B-1----:R-:W-:Y:S04]  /*231d0*/  SHF.R.U32.HI R164, RZ, 0x8, R51 ;  /* 0x00000008ffa47819 */ /* 0x002fe80000011633 */
[----:B------:R-:W-:Y:S01]  /*231e0*/  LOP3.LUT R51, R164, 0xffff, RZ, 0xc0, !PT ;  /* 0x0000ffffa4337812 */ /* 0x000fe200078ec0ff */
[----:B----4-:R-:W-:Y:S02]  /*231f0*/  @!P0 HFMA2.BF16_V2 R192, -RZ.H0_H0, RZ.H0_H0, -R39.H0_H0 ;  /* 0x200000ffffc08231 */ /* 0x010fe40000340927 */
[----:B---3--:R-:W-:Y:S03]  /*23200*/  @P2 HFMA2.BF16_V2 R179, -RZ.H0_H0, RZ.H0_H0, -R0.H0_H0 ;  /* 0x200000ffffb32231 */ /* 0x008fe60000340900 */
[----:B------:R1:W-:Y:S01]  /*23210*/  @!P0 STL.S16 [R1+0x2a0], R192 ;  /* 0x0002a0c001008387 */ /* 0x0003e20000100600 */
[----:B------:R-:W-:Y:S02]  /*23220*/  ISETP.GT.U32.AND P0, PT, R195, UR7, PT ;  /* 0x00000007c3007c0c */ /* 0x000fe4000bf04070 */
[----:B------:R-:W-:Y:S02]  /*23230*/  PRMT R108, R192, 0x7610, R108 ;  /* 0x00007610c06c7816 */ /* 0x000fe4000000006c */
[----:B------:R-:W-:Y:S01]  /*23240*/  PRMT R95, R179, 0x7610, R95 ;  /* 0x00007610b35f7816 */ /* 0x000fe2000000005f */
[----:B------:R-:W-:Y:S05]  /*23250*/  @!P1 HFMA2.BF16_V2 R182, -RZ.H0_H0, RZ.H0_H0, -R38.H0_H0 ;  /* 0x200000ffffb69231 */ /* 0x000fea0000340926 */
[----:B------:R2:W-:Y:S01]  /*23260*/  @!P1 STL.S16 [R1+0x2a8], R182 ;  /* 0x0002a8b601009387 */ /* 0x0005e20000100600 */
[----:B------:R-:W-:Y:S03]  /*23270*/  PRMT R106, R182, 0x7610, R106 ;  /* 0x00007610b66a7816 */ /* 0x000fe6000000006a */
[----:B------:R3:W-:Y:S04]  /*23280*/  @P2 STL.S16 [R1+0x2a4], R179 ;  /* 0x0002a4b301002387 */ /* 0x0007e80000100600 */
[----:B------:R4:W4:Y:S01]  /*23290*/  LDL.S16 R120, [R1+0x2b4] ;  /* 0x0002b40001787983 */ /* 0x0009220000100600 */
[----:B-1----:R-:W-:Y:S03]  /*232a0*/  PRMT R192, R26, 0x7772, RZ ;  /* 0x000077721ac07816 */ /* 0x002fe600000000ff */
[----:B------:R1:W4:Y:S04]  /*232b0*/  LDL.S16 R121, [R1+0x2b0] ;  /* 0x0002b00001797983 */ /* 0x0003280000100600 */
[----:B------:R1:W4:Y:S01]  /*232c0*/  LDL.S16 R73, [R1+0x2c0] ;  /* 0x0002c00001497983 */ /* 0x0003220000100600 */
[----:B--2---:R-:W-:Y:S03]  /*232d0*/  LOP3.LUT R182, R55, 0xff, RZ, 0xc0, !PT ;  /* 0x000000ff37b67812 */ /* 0x004fe600078ec0ff */
[----:B---3--:R1:W2:Y:S01]  /*232e0*/  LDL.S16 R179, [R1+0x2ac] ;  /* 0x0002ac0001b37983 */ /* 0x0082a20000100600 */
[----:B------:R-:W-:Y:S11]  /*232f0*/  ISETP.LE.U32.AND P1, PT, R182, UR7, PT ;  /* 0x00000007b6007c0c */ /* 0x000ff6000bf23070 */
[----:B------:R-:W-:Y:S02]  /*23300*/  @!UPT UIADD3 URZ, UPT, UPT, URZ, URZ, URZ ;  /* 0x000000fffffff290 */ /* 0x000fe4000fffe0ff */
[----:B----4-:R-:W-:Y:S05]  /*23310*/  @!P1 HFMA2.BF16_V2 R120, -RZ.H0_H0, RZ.H0_H0, -R79.H0_H0 ;  /* 0x200000ffff789231 */ /* 0x010fea000034094f */
[----:B------:R-:W-:Y:S04]  /*23320*/  PRMT R49, R120, 0x7610, R49 ;  /* 0x0000761078317816 */ /* 0x000fe80000000031 */
[----:B------:R-:W-:Y:S02]  /*23330*/  @!P1 PRMT R161, R49, 0x5410, RZ ;  /* 0x0000541031a19816 */ /* 0x000fe400000000ff */
[----:B------:R-:W-:Y:S01]  /*23340*/  LOP3.LUT R49, R55, 0xffff, RZ, 0xc0, !PT ;  /* 0x0000ffff37317812 */ /* 0x000fe200078ec0ff */
[----:B--2---:R-:W-:Y:S05]  /*23350*/  @P0 HFMA2.BF16_V2 R179, -RZ.H0_H0, RZ.H0_H0, -R47.H0_H0 ;  /* 0x200000ffffb30231 */ /* 0x004fea000034092f */
[----:B------:R2:W-:Y:S01]  /*23360*/  @P0 STL.S16 [R1+0x2ac], R179 ;  /* 0x0002acb301000387 */ /* 0x0005e20000100600 */
[----:B------:R-:W-:Y:S02]  /*23370*/  ISETP.GT.U32.AND P0, PT, R192, UR7, PT ;  /* 0x00000007c0007c0c */ /* 0x000fe4000bf04070 */
[----:B------:R-:W-:Y:S11]  /*23380*/  PRMT R87, R179, 0x7610, R87 ;  /* 0x00007610b3577816 */ /* 0x000ff60000000057 */
[----:B------:R-:W-:Y:S05]  /*23390*/  @P0 HFMA2.BF16_V2 R121, -RZ.H0_H0, RZ.H0_H0, -R48.H0_H0 ;  /* 0x200000ffff790231 */ /* 0x000fea0000340930 */
[----:B------:R3:W-:Y:S01]  /*233a0*/  @P0 STL.S16 [R1+0x2b0], R121 ;  /* 0x0002b07901000387 */ /* 0x0007e20000100600 */
[----:B------:R-:W-:Y:S02]  /*233b0*/  ISETP.LE.U32.AND P0, PT, R53, UR7, PT ;  /* 0x0000000735007c0c */ /* 0x000fe4000bf03070 */
[----:B------:R-:W-:Y:S01]  /*233c0*/  PRMT R86, R121, 0x7610, R86 ;  /* 0x0000761079567816 */ /* 0x000fe20000000056 */
[----:B------:R-:W-:Y:S01]  /*233d0*/  @!P1 STL.S16 [R1+0x2b4], R120 ;  /* 0x0002b47801009387 */ /* 0x000fe20000100600 */
[----:B--2---:R-:W-:Y:S01]  /*233e0*/  IMAD.MOV.U32 R179, RZ, RZ, R181 ;  /* 0x000000ffffb37224 */ /* 0x004fe200078e00b5 */
[----:B------:R-:W-:Y:S03]  /*233f0*/  SHF.R.U32.HI R181, RZ, 0x8, R49 ;  /* 0x00000008ffb57819 */ /* 0x000fe60000011631 */
[----:B------:R-:W2:Y:S01]  /*23400*/  MUFU.EX2 R62, R179 ;  /* 0x000000b3003e7308 */ /* 0x000ea20000000800 */
[----:B------:R-:W-:Y:S04]  /*23410*/  LOP3.LUT R49, R181, 0xffff, RZ, 0xc0, !PT ;  /* 0x0000ffffb5317812 */ /* 0x000fe800078ec0ff */
[----:B------:R-:W-:Y:S02]  /*23420*/  ISETP.LE.U32.AND P1, PT, R49, UR7, PT ;  /* 0x0000000731007c0c */ /* 0x000fe4000bf23070 */
[----:B--2---:R-:W-:Y:S02]  /*23430*/  F2FP.BF16.F32.PACK_AB R231, R52, R62 ;  /* 0x0000003e34e7723e */ /* 0x004fe400000010ff */
[----:B---3--:R-:W-:Y:S09]  /*23440*/  SHF.R.U32.HI R121, RZ, 0x18, R215 ;  /* 0x00000018ff797819 */ /* 0x008ff200000116d7 */
[----:B------:R-:W-:Y:S05]  /*23450*/  @!P1 HFMA2.BF16_V2 R73, -RZ.H0_H0, RZ.H0_H0, -R79.H1_H1 ;  /* 0x200000ffff499231 */ /* 0x000fea000036094f */
[----:B------:R2:W-:Y:S01]  /*23460*/  @!P1 STL.S16 [R1+0x2c0], R73 ;  /* 0x0002c04901009387 */ /* 0x0005e20000100600 */
[----:B------:R-:W-:Y:S04]  /*23470*/  PRMT R49, R73, 0x7610, R49 ;  /* 0x0000761049317816 */ /* 0x000fe80000000031 */
[----:B------:R-:W-:Y:S02]  /*23480*/  @!P1 PRMT R160, R49, 0x5410, RZ ;  /* 0x0000541031a09816 */ /* 0x000fe400000000ff */
[----:B------:R-:W-:Y:S02]  /*23490*/  PRMT R49, R46, 0x5410, R45 ;  /* 0x000054102e317816 */ /* 0x000fe4000000002d */
[----:B------:R-:W-:Y:S01]  /*234a0*/  @!P3 PRMT R46, R199, 0x5410, RZ ;  /* 0x00005410c72eb816 */ /* 0x000fe200000000ff */
[----:B------:R-:W-:Y:S01]  /*234b0*/  IMAD.MOV.U32 R199, RZ, RZ, R165 ;  /* 0x000000ffffc77224 */ /* 0x000fe200078e00a5 */
[----:B------:R-:W-:Y:S01]  /*234c0*/  @P6 PRMT R45, R198, 0x5410, RZ ;  /* 0x00005410c62d6816 */ /* 0x000fe200000000ff */
[----:B------:R-:W-:Y:S01]  /*234d0*/  IMAD.MOV.U32 R198, RZ, RZ, R176 ;  /* 0x000000ffffc67224 */ /* 0x000fe200078e00b0 */
[----:B------:R-:W-:Y:S01]  /*234e0*/  ISETP.LE.U32.AND P6, PT, R51, UR7, PT ;  /* 0x0000000733007c0c */ /* 0x000fe2000bfc3070 */
[----:B------:R3:W-:Y:S01]  /*234f0*/  STG.E.U16 desc[UR20][R186.64+0x10], R46 ;  /* 0x0000102eba007986 */ /* 0x0007e2000c101514 */
[----:B------:R-:W-:Y:S02]  /*23500*/  IMAD.MOV.U32 R176, RZ, RZ, R171 ;  /* 0x000000ffffb07224 */ /* 0x000fe400078e00ab */
[----:B------:R-:W-:Y:S01]  /*23510*/  LOP3.LUT R198, R198, 0xff, RZ, 0xc0, !PT ;  /* 0x000000ffc6c67812 */ /* 0x000fe200078ec0ff */
[----:B------:R-:W-:Y:S01]  /*23520*/  STG.E.U16 desc[UR20][R186.64+0x12], R45 ;  /* 0x0000122dba007986 */ /* 0x000fe2000c101514 */
[----:B--2---:R-:W-:Y:S04]  /*23530*/  IMAD.WIDE R72, R242, -0x70, R250 ;  /* 0xffffff90f2487825 */ /* 0x004fe800078e02fa */
[----:B------:R-:W-:Y:S01]  /*23540*/  IMAD.MOV.U32 R251, RZ, RZ, R105 ;  /* 0x000000fffffb7224 */ /* 0x000fe200078e0069 */
[----:B------:R2:W-:Y:S04]  /*23550*/  STG.E.U16 desc[UR20][R72.64+0x10], R44 ;  /* 0x0000102c48007986 */ /* 0x0005e8000c101514 */
[----:B------:R4:W-:Y:S01]  /*23560*/  STG.E.U16 desc[UR20][R72.64+0x12], R43 ;  /* 0x0000122b48007986 */ /* 0x0009e2000c101514 */
[----:B---3--:R-:W-:Y:S01]  /*23570*/  FADD.FTZ R46, R62, R74 ;  /* 0x0000004a3e2e7221 */ /* 0x008fe20000010000 */
[----:B------:R-:W-:Y:S02]  /*23580*/  PRMT R74, R38, 0x5410, R0 ;  /* 0x00005410264a7816 */ /* 0x000fe40000000000 */
[----:B------:R-:W-:Y:S01]  /*23590*/  @P2 PRMT R0, R95, 0x5410, RZ ;  /* 0x000054105f002816 */ /* 0x000fe200000000ff */
[----:B------:R-:W-:Y:S01]  /*235a0*/  FADD.FTZ R46, R52, R46 ;  /* 0x0000002e342e7221 */ /* 0x000fe20000010000 */
[----:B------:R-:W-:Y:S04]  /*235b0*/  LOP3.LUT P2, RZ, R213, 0x100, RZ, 0xc0, !PT ;  /* 0x00000100d5ff7812 */ /* 0x000fe8000784c0ff */
[----:B------:R3:W-:Y:S01]  /*235c0*/  STL [R1+0x310], R46 ;  /* 0x0003102e01007387 */ /* 0x0007e20000100800 */
[----:B--2---:R-:W-:Y:S03]  /*235d0*/  IMAD.WIDE R44, R242, 0x70, R72 ;  /* 0x00000070f22c7825 */ /* 0x004fe600078e0248 */
[----:B----4-:R1:W2:Y:S01]  /*235e0*/  LDL.S16 R73, [R1+0x2bc] ;  /* 0x0002bc0001497983 */ /* 0x0102a20000100600 */
[----:B------:R-:W-:Y:S03]  /*235f0*/  LOP3.LUT R43, R99, 0xffff, RZ, 0xc0, !PT ;  /* 0x0000ffff632b7812 */ /* 0x000fe600078ec0ff */
[----:B------:R1:W4:Y:S01]  /*23600*/  LDL.S16 R72, [R1+0x2b8] ;  /* 0x0002b80001487983 */ /* 0x0003220000100600 */
[----:B------:R-:W-:Y:S02]  /*23610*/  SHF.R.U32.HI R167, RZ, 0x8, R43 ;  /* 0x00000008ffa77819 */ /* 0x000fe4000001162b */
[----:B------:R-:W-:Y:S01]  /*23620*/  LOP3.LUT R43, R215, 0xffff, RZ, 0xc0, !PT ;  /* 0x0000ffffd72b7812 */ /* 0x000fe200078ec0ff */
[----:B------:R-:W-:Y:S03]  /*23630*/  STG.E.U16 desc[UR20][R44.64+0x10], R235 ;  /* 0x000010eb2c007986 */ /* 0x000fe6000c101514 */
[----:B------:R-:W-:Y:S01]  /*23640*/  SHF.R.U32.HI R165, RZ, 0x8, R43 ;  /* 0x00000008ffa57819 */ /* 0x000fe2000001162b */
[----:B------:R-:W-:Y:S01]  /*23650*/  STG.E.U16 desc[UR20][R44.64+0x12], R236 ;  /* 0x000012ec2c007986 */ /* 0x000fe2000c101514 */
[----:B------:R-:W-:Y:S02]  /*23660*/  LOP3.LUT R43, R112, 0xffff, RZ, 0xc0, !PT ;  /* 0x0000ffff702b7812 */ /* 0x000fe400078ec0ff */
[----:B---3--:R-:W-:Y:S01]  /*23670*/  LOP3.LUT R46, R167, 0xffff, RZ, 0xc0, !PT ;  /* 0x0000ffffa72e7812 */ /* 0x008fe200078ec0ff */
[----:B------:R-:W-:Y:S01]  /*23680*/  STG.E.U16 desc[UR20][R188.64+0x10], R237 ;  /* 0x000010edbc007986 */ /* 0x000fe2000c101514 */
[----:B------:R-:W-:Y:S02]  /*23690*/  SHF.R.U32.HI R179, RZ, 0x8, R43 ;  /* 0x00000008ffb37819 */ /* 0x000fe4000001162b */
[----:B------:R-:W-:Y:S01]  /*236a0*/  ISETP.LE.U32.AND P4, PT, R46, UR7, PT ;  /* 0x000000072e007c0c */ /* 0x000fe2000bf83070 */
[----:B------:R3:W-:Y:S01]  /*236b0*/  STG.E.U16 desc[UR20][R188.64+0x12], R150 ;  /* 0x00001296bc007986 */ /* 0x0007e2000c101514 */
[----:B------:R-:W-:Y:S02]  /*236c0*/  LOP3.LUT R43, R179, 0xffff, RZ, 0xc0, !PT ;  /* 0x0000ffffb32b7812 */ /* 0x000fe400078ec0ff */
[----:B------:R-:W-:Y:S02]  /*236d0*/  LOP3.LUT R46, R165, 0xffff, RZ, 0xc0, !PT ;  /* 0x0000ffffa52e7812 */ /* 0x000fe400078ec0ff */
[----:B------:R-:W-:Y:S02]  /*236e0*/  ISETP.LE.U32.AND P3, PT, R43, UR7, PT ;  /* 0x000000072b007c0c */ /* 0x000fe4000bf63070 */
[----:B------:R-:W-:Y:S02]  /*236f0*/  PRMT R43, R55, 0x7632, R43 ;  /* 0x00007632372b7816 */ /* 0x000fe4000000002b */
[----:B------:R-:W-:Y:S01]  /*23700*/  ISETP.LE.U32.AND P5, PT, R46, UR7, PT ;  /* 0x000000072e007c0c */ /* 0x000fe2000bfa3070 */
[--C-:B------:R-:W-:Y:S01]  /*23710*/  IMAD.MOV.U32 R46, RZ, RZ, R56.reuse ;  /* 0x000000ffff2e7224 */ /* 0x100fe200078e0038 */
[----:B------:R-:W-:Y:S04]  /*23720*/  LOP3.LUT R171, R43, 0xff, RZ, 0xc0, !PT ;  /* 0x000000ff2bab7812 */ /* 0x000fe800078ec0ff */
[----:B------:R-:W-:Y:S02]  /*23730*/  ISETP.LE.U32.AND P1, PT, R171, UR7, PT ;  /* 0x00000007ab007c0c */ /* 0x000fe4000bf23070 */
[----:B---3--:R-:W-:Y:S11]  /*23740*/  PRMT R150, R54, 0x7771, RZ ;  /* 0x0000777136967816 */ /* 0x008ff600000000ff */
[--C-:B--2---:R-:W-:Y:S05]  /*23750*/  @!P1 HFMA2.BF16_V2 R73, -RZ.H0_H0, RZ.H0_H0, -R78.reuse.H0_H0 ;  /* 0x200000ffff499231 */ /* 0x104fea000034094e */
[----:B------:R2:W-:Y:S01]  /*23760*/  @!P1 STL.S16 [R1+0x2bc], R73 ;  /* 0x0002bc4901009387 */ /* 0x0005e20000100600 */
[----:B------:R-:W-:Y:S04]  /*23770*/  PRMT R56, R73, 0x7610, R56 ;  /* 0x0000761049387816 */ /* 0x000fe80000000038 */
[----:B------:R-:W-:Y:S02]  /*23780*/  @!P1 PRMT R156, R56, 0x5410, RZ ;  /* 0x00005410389c9816 */ /* 0x000fe400000000ff */
[----:B------:R-:W-:Y:S11]  /*23790*/  ISETP.LE.U32.AND P1, PT, R170, UR7, PT ;  /* 0x00000007aa007c0c */ /* 0x000ff6000bf23070 */
[----:B------:R-:W-:Y:S02]  /*237a0*/  @!UPT UIADD3 URZ, UPT, UPT, URZ, URZ, URZ ;  /* 0x000000fffffff290 */ /* 0x000fe4000fffe0ff */
[----:B----4-:R-:W-:Y:S05]  /*237b0*/  @!P1 HFMA2.BF16_V2 R72, -RZ.H0_H0, RZ.H0_H0, -R78.H1_H1 ;  /* 0x200000ffff489231 */ /* 0x010fea000036094e */
[----:B------:R3:W-:Y:S01]  /*237c0*/  @!P1 STL.S16 [R1+0x2b8], R72 ;  /* 0x0002b84801009387 */ /* 0x0007e20000100600 */
[----:B------:R-:W-:Y:S02]  /*237d0*/  PRMT R43, R72, 0x7610, R43 ;  /* 0x00007610482b7816 */ /* 0x000fe4000000002b */
[----:B--2---:R-:W-:Y:S01]  /*237e0*/  PRMT R73, R48, 0x5410, R47 ;  /* 0x0000541030497816 */ /* 0x004fe2000000002f */
[----:B------:R1:W2:Y:S01]  /*237f0*/  LDL.S16 R53, [R1+0x29c] ;  /* 0x00029c0001357983 */ /* 0x0002a20000100600 */
[----:B------:R-:W-:Y:S02]  /*23800*/  @!P1 PRMT R163, R43, 0x5410, RZ ;  /* 0x000054102ba39816 */ /* 0x000fe400000000ff */
[----:B------:R-:W-:Y:S01]  /*23810*/  ISETP.LE.U32.AND P1, PT, R113, UR7, PT ;  /* 0x0000000771007c0c */ /* 0x000fe2000bf23070 */
[----:B------:R1:W4:Y:S04]  /*23820*/  LDL.S16 R56, [R1+0x298] ;  /* 0x0002980001387983 */ /* 0x0003280000100600 */
[----:B------:R1:W4:Y:S01]  /*23830*/  LDL.S16 R55, [R1+0x294] ;  /* 0x0002940001377983 */ /* 0x0003220000100600 */
[----:B---3--:R-:W-:Y:S07]  /*23840*/  PRMT R72, R42, 0x5410, R41 ;  /* 0x000054102a487816 */ /* 0x008fee0000000029 */
[----:B------:R-:W-:Y:S02]  /*23850*/  @!P1 PRMT R42, R252, 0x5410, RZ ;  /* 0x00005410fc2a9816 */ /* 0x000fe400000000ff */
[----:B------:R-:W-:Y:S02]  /*23860*/  @!P0 PRMT R41, R75, 0x5410, RZ ;  /* 0x000054104b298816 */ /* 0x000fe400000000ff */
[----:B------:R-:W-:Y:S01]  /*23870*/  ISETP.LE.U32.AND P1, PT, R107, UR7, PT ;  /* 0x000000076b007c0c */ /* 0x000fe2000bf23070 */
[----:B------:R3:W-:Y:S01]  /*23880*/  STG.E.U16 desc[UR20][R186.64+0x20], R42 ;  /* 0x0000202aba007986 */ /* 0x0007e2000c101514 */
[----:B------:R-:W-:Y:S02]  /*23890*/  PRMT R75, R40, 0x5410, R39 ;  /* 0x00005410284b7816 */ /* 0x000fe40000000027 */
[----:B------:R-:W-:Y:S01]  /*238a0*/  LOP3.LUT P0, RZ, R213, 0x400, RZ, 0xc0, !PT ;  /* 0x00000400d5ff7812 */ /* 0x000fe2000780c0ff */
[----:B------:R-:W-:Y:S08]  /*238b0*/  STG.E.U16 desc[UR20][R186.64+0x22], R41 ;  /* 0x00002229ba007986 */ /* 0x000ff0000c101514 */
[----:B------:R-:W-:Y:S02]  /*238c0*/  @!P1 PRMT R40, R109, 0x5410, RZ ;  /* 0x000054106d289816 */ /* 0x000fe400000000ff */
[----:B------:R-:W-:Y:S02]  /*238d0*/  ISETP.LE.U32.AND P1, PT, R85, UR7, PT ;  /* 0x0000000755007c0c */ /* 0x000fe4000bf23070 */
[----:B------:R-:W-:Y:S02]  /*238e0*/  @!P0 PRMT R39, R108, 0x5410, RZ ;  /* 0x000054106c278816 */ /* 0x000fe400000000ff */
[----:B------:R-:W-:Y:S01]  /*238f0*/  LOP3.LUT P0, RZ, R213, 0x200, RZ, 0xc0, !PT ;  /* 0x00000200d5ff7812 */ /* 0x000fe2000780c0ff */
[----:B---3--:R-:W-:Y:S08]  /*23900*/  IMAD.WIDE R42, R242, -0x70, R44 ;  /* 0xffffff90f22a7825 */ /* 0x008ff000078e022c */
[----:B------:R-:W-:Y:S01]  /*23910*/  @!P1 PRMT R38, R106, 0x5410, RZ ;  /* 0x000054106a269816 */ /* 0x000fe200000000ff */
[----:B------:R-:W-:Y:S01]  /*23920*/  MUFU.EX2 R44, R243 ;  /* 0x000000f3002c7308 */ /* 0x000fe20000000800 */
[----:B------:R-:W-:Y:S01]  /*23930*/  ISETP.GT.U32.AND P1, PT, R195, UR7, PT ;  /* 0x00000007c3007c0c */ /* 0x000fe2000bf24070 */
[----:B------:R3:W-:Y:S04]  /*23940*/  STG.E.U16 desc[UR20][R42.64+0x20], R40 ;  /* 0x000020282a007986 */ /* 0x0007e8000c101514 */
[----:B------:R1:W-:Y:S08]  /*23950*/  STG.E.U16 desc[UR20][R42.64+0x22], R39 ;  /* 0x000022272a007986 */ /* 0x0003f0000c101514 */
[----:B------:R-:W-:Y:S01]  /*23960*/  @P1 PRMT R47, R87, 0x5410, RZ ;  /* 0x00005410572f1816 */ /* 0x000fe200000000ff */
[----:B------:R-:W-:Y:S01]  /*23970*/  IMAD.MOV.U32 R87, RZ, RZ, R199 ;  /* 0x000000ffff577224 */ /* 0x000fe200078e00c7 */
[----:B------:R-:W-:Y:S01]  /*23980*/  ISETP.GT.U32.AND P1, PT, R192, UR7, PT ;  /* 0x00000007c0007c0c */ /* 0x000fe2000bf24070 */
[----:B------:R-:W-:Y:S02]  /*23990*/  IMAD.MOV.U32 R199, RZ, RZ, R201 ;  /* 0x000000ffffc77224 */ /* 0x000fe400078e00c9 */
[----:B------:R-:W-:Y:S02]  /*239a0*/  IMAD.MOV.U32 R201, RZ, RZ, R176 ;  /* 0x000000ffffc97224 */ /* 0x000fe400078e00b0 */
[----:B------:R-:W-:Y:S08]  /*239b0*/  IMAD.MOV.U32 R176, RZ, RZ, R54 ;  /* 0x000000ffffb07224 */ /* 0x000ff000078e0036 */
[----:B------:R-:W-:Y:S01]  /*239c0*/  @P1 PRMT R48, R86, 0x5410, RZ ;  /* 0x0000541056301816 */ /* 0x000fe200000000ff */
[----:B---3--:R-:W-:Y:S01]  /*239d0*/  IMAD.WIDE R40, R242, 0x70, R42 ;  /* 0x00000070f2287825 */ /* 0x008fe200078e022a */
[----:B-1----:R-:W-:Y:S04]  /*239e0*/  PRMT R39, R166, 0x7610, R39 ;  /* 0x00007610a6277816 */ /* 0x002fe80000000027 */
[----:B------:R1:W-:Y:S01]  /*239f0*/  STG.E.U16 desc[UR20][R40.64+0x22], R146 ;  /* 0x0000229228007986 */ /* 0x0003e2000c101514 */
[----:B------:R-:W3:Y:S01]  /*23a00*/  MUFU.EX2 R43, R87 ;  /* 0x00000057002b7308 */ /* 0x000ee20000000800 */
[----:B------:R-:W-:Y:S02]  /*23a10*/  IMAD.U32 R42, RZ, RZ, UR11 ;  /* 0x0000000bff2a7e24 */ /* 0x000fe4000f8e00ff */
[----:B------:R1:W-:Y:S03]  /*23a20*/  STG.E.U16 desc[UR20][R40.64+0x20], R147 ;  /* 0x0000209328007986 */ /* 0x0003e6000c101514 */
[----:B------:R-:W-:Y:S01]  /*23a30*/  LOP3.LUT R42, R249, UR23, R42, 0x96, !PT ;  /* 0x00000017f92a7c12 */ /* 0x000fe2000f8e962a */
[----:B------:R1:W-:Y:S04]  /*23a40*/  STG.E.U16 desc[UR20][R188.64+0x20], R145 ;  /* 0x00002091bc007986 */ /* 0x0003e8000c101514 */
[----:B------:R-:W-:Y:S01]  /*23a50*/  STG.E.U16 desc[UR20][R188.64+0x22], R143 ;  /* 0x0000228fbc007986 */ /* 0x000fe2000c101514 */
[----:B---3--:R-:W-:Y:S03]  /*23a60*/  F2FP.BF16.F32.PACK_AB R230, R43, R44 ;  /* 0x0000002c2be6723e */ /* 0x008fe600000010ff */
[----:B------:R3:W-:Y:S04]  /*23a70*/  STG.E.U16 desc[UR20][R186.64+0x32], R0 ;  /* 0x00003200ba007986 */ /* 0x0007e8000c101514 */
[----:B------:R3:W-:Y:S01]  /*23a80*/  STG.E.U16 desc[UR20][R186.64+0x30], R38 ;  /* 0x00003026ba007986 */ /* 0x0007e2000c101514 */
[C---:B-1----:R-:W-:Y:S01]  /*23a90*/  LOP3.LUT R146, R245.reuse, 0xff, RZ, 0xc0, !PT ;  /* 0x000000fff5927812 */ /* 0x042fe200078ec0ff */
[----:B------:R-:W-:Y:S03]  /*23aa0*/  IMAD.WIDE R40, R242, -0x70, R40 ;  /* 0xffffff90f2287825 */ /* 0x000fe600078e0228 */
[----:B------:R-:W-:Y:S02]  /*23ab0*/  ISETP.LE.U32.AND P1, PT, R146, UR7, PT ;  /* 0x0000000792007c0c */ /* 0x000fe4000bf23070 */
[C---:B------:R-:W-:Y:S01]  /*23ac0*/  PRMT R147, R54.reuse, 0x7772, RZ ;  /* 0x0000777236937816 */ /* 0x040fe200000000ff */
[----:B------:R-:W-:Y:S01]  /*23ad0*/  STG.E.U16 desc[UR20][R40.64+0x32], R47 ;  /* 0x0000322f28007986 */ /* 0x000fe2000c101514 */
[----:B------:R-:W-:Y:S03]  /*23ae0*/  PRMT R145, R54, 0x7773, RZ ;  /* 0x0000777336917816 */ /* 0x000fe600000000ff */
[----:B------:R1:W-:Y:S01]  /*23af0*/  STG.E.U16 desc[UR20][R40.64+0x30], R48 ;  /* 0x0000303028007986 */ /* 0x0003e2000c101514 */
[----:B---3--:R-:W-:Y:S04]  /*23b00*/  PRMT R0, R245, 0x7632, R0 ;  /* 0x00007632f5007816 */ /* 0x008fe80000000000 */
[----:B------:R-:W-:Y:S01]  /*23b10*/  LOP3.LUT R143, R0, 0xff, RZ, 0xc0, !PT ;  /* 0x000000ff008f7812 */ /* 0x000fe200078ec0ff */
[----:B------:R-:W-:Y:S01]  /*23b20*/  FADD.FTZ R0, R44, R84 ;  /* 0x000000542c007221 */ /* 0x000fe20000010000 */
[----:B------:R-:W-:Y:S03]  /*23b30*/  PRMT R38, R166, 0x7632, R38 ;  /* 0x00007632a6267816 */ /* 0x000fe60000000026 */
[----:B------:R-:W-:Y:S01]  /*23b40*/  FADD.FTZ R43, R43, R0 ;  /* 0x000000002b2b7221 */ /* 0x000fe20000010000 */
[----:B------:R-:W-:Y:S02]  /*23b50*/  PRMT R87, R39, 0x5410, R38 ;  /* 0x0000541027577816 */ /* 0x000fe40000000026 */
[C---:B------:R-:W-:Y:S04]  /*23b60*/  PRMT R0, R37.reuse, 0x7632, R0 ;  /* 0x0000763225007816 */ /* 0x040fe80000000000 */
[----:B------:R-:W-:Y:S01]  /*23b70*/  PRMT R86, R37, 0x5410, R0 ;  /* 0x0000541025567816 */ /* 0x000fe20000000000 */
[C---:B-1----:R-:W-:Y:S05]  /*23b80*/  IMAD.WIDE R40, R242.reuse, 0x70, R40 ;  /* 0x00000070f2287825 */ /* 0x042fea00078e0228 */
[----:B------:R1:W-:Y:S04]  /*23b90*/  STG.E.U16 desc[UR20][R40.64+0x32], R140 ;  /* 0x0000328c28007986 */ /* 0x0003e8000c101514 */
[----:B------:R3:W-:Y:S04]  /*23ba0*/  STG.E.U16 desc[UR20][R40.64+0x30], R144 ;  /* 0x0000309028007986 */ /* 0x0007e8000c101514 */
[----:B------:R3:W-:Y:S04]  /*23bb0*/  STG.E.U16 desc[UR20][R188.64+0x30], R141 ;  /* 0x0000308dbc007986 */ /* 0x0007e8000c101514 */
[----:B------:R-:W-:Y:S01]  /*23bc0*/  STG.E.U16 desc[UR20][R188.64+0x32], R101 ;  /* 0x00003265bc007986 */ /* 0x000fe2000c101514 */
[----:B-1----:R-:W-:Y:S01]  /*23bd0*/  SHF.R.U32.HI R140, RZ, 0x18, R245 ;  /* 0x00000018ff8c7819 */ /* 0x002fe200000116f5 */
[----:B---3--:R-:W-:Y:S01]  /*23be0*/  IMAD.WIDE R40, R242, -0x70, R40 ;  /* 0xffffff90f2287825 */ /* 0x008fe200078e0228 */
[----:B------:R-:W-:Y:S03]  /*23bf0*/  PRMT R141, R83, 0x7610, R141 ;  /* 0x00007610538d7816 */ /* 0x000fe6000000008d */
[----:B--2---:R-:W-:Y:S02]  /*23c00*/  @!P1 HFMA2.BF16_V2 R53, -RZ.H0_H0, RZ.H0_H0, -R39.H0_H0 ;  /* 0x200000ffff359231 */ /* 0x004fe40000340927 */
[----:B----4-:R-:W-:Y:S03]  /*23c10*/  @!P6 HFMA2.BF16_V2 R56, -RZ.H0_H0, RZ.H0_H0, -R38.H0_H0 ;  /* 0x200000ffff38e231 */ /* 0x010fe60000340926 */
[----:B------:R1:W-:Y:S01]  /*23c20*/  @!P1 STL.S16 [R1+0x29c], R53 ;  /* 0x00029c3501009387 */ /* 0x0003e20000100600 */
[----:B------:R-:W-:Y:S03]  /*23c30*/  PRMT R52, R53, 0x7610, R52 ;  /* 0x0000761035347816 */ /* 0x000fe60000000034 */
[----:B------:R2:W-:Y:S01]  /*23c40*/  STL [R1+0x30c], R43 ;  /* 0x00030c2b01007387 */ /* 0x0005e20000100800 */
[----:B------:R-:W-:Y:S02]  /*23c50*/  @!P1 PRMT R39, R52, 0x5410, RZ ;  /* 0x0000541034279816 */ /* 0x000fe400000000ff */
[----:B------:R-:W-:Y:S01]  /*23c60*/  ISETP.LE.U32.AND P1, PT, R143, UR7, PT ;  /* 0x000000078f007c0c */ /* 0x000fe2000bf23070 */
[----:B------:R3:W4:Y:S01]  /*23c70*/  LDL.S16 R44, [R1+0x288] ;  /* 0x00028800012c7983 */ /* 0x0007220000100600 */
[----:B------:R-:W-:Y:S03]  /*23c80*/  PRMT R51, R56, 0x7610, R51 ;  /* 0x0000761038337816 */ /* 0x000fe60000000033 */
[----:B------:R3:W3:Y:S01]  /*23c90*/  LDL.S16 R47, [R1+0x27c] ;  /* 0x00027c00012f7983 */ /* 0x0006e20000100600 */
[----:B------:R-:W-:Y:S03]  /*23ca0*/  @!P6 PRMT R38, R51, 0x5410, RZ ;  /* 0x000054103326e816 */ /* 0x000fe600000000ff */
[----:B------:R-:W3:Y:S04]  /*23cb0*/  LDL.LU R248, [R1+0x2e8] ;  /* 0x0002e80001f87983 */ /* 0x000ee80000300800 */
[----:B------:R2:W-:Y:S01]  /*23cc0*/  @!P6 STL.S16 [R1+0x298], R56 ;  /* 0x000298380100e387 */ /* 0x0005e20000100600 */
[----:B------:R-:W-:Y:S01]  /*23cd0*/  @!P1 HFMA2.BF16_V2 R55, -RZ.H0_H0, RZ.H0_H0, -R37.H0_H0 ;  /* 0x200000ffff379231 */ /* 0x000fe20000340925 */
[----:B------:R-:W-:Y:S02]  /*23ce0*/  ISETP.LE.U32.AND P6, PT, R140, UR7, PT ;  /* 0x000000078c007c0c */ /* 0x000fe4000bfc3070 */
[----:B------:R-:W-:Y:S01]  /*23cf0*/  STG.E.U16 desc[UR20][R186.64+0x40], R39 ;  /* 0x00004027ba007986 */ /* 0x000fe2000c101514 */
[----:B-1----:R-:W-:Y:S01]  /*23d00*/  IMAD.WIDE.U32 R52, R42, -0x326172a9, RZ ;  /* 0xcd9e8d572a347825 */ /* 0x002fe200078e00ff */
[----:B------:R-:W-:Y:S02]  /*23d10*/  PRMT R45, R55, 0x7610, R45 ;  /* 0x00007610372d7816 */ /* 0x000fe4000000002d */
[----:B------:R-:W-:Y:S02]  /*23d20*/  @!P1 STL.S16 [R1+0x294], R55 ;  /* 0x0002943701009387 */ /* 0x000fe40000100600 */
[----:B------:R-:W-:Y:S02]  /*23d30*/  @!P1 PRMT R37, R45, 0x5410, RZ ;  /* 0x000054102d259816 */ /* 0x000fe400000000ff */
[----:B------:R1:W3:Y:S01]  /*23d40*/  LDL.S16 R51, [R1+0x280] ;  /* 0x0002800001337983 */ /* 0x0002e20000100600 */
[----:B------:R-:W-:Y:S02]  /*23d50*/  LOP3.LUT R42, R53, R201, RZ, 0x3c, !PT ;  /* 0x000000c9352a7212 */ /* 0x000fe400078e3cff */
[----:B------:R-:W-:Y:S01]  /*23d60*/  LOP3.LUT R201, R46, 0xff, RZ, 0xc0, !PT ;  /* 0x000000ff2ec97812 */ /* 0x000fe200078ec0ff */
[----:B------:R1:W-:Y:S02]  /*23d70*/  STG.E.U16 desc[UR20][R186.64+0x42], R38 ;  /* 0x00004226ba007986 */ /* 0x0003e4000c101514 */
[----:B--2---:R-:W-:Y:S01]  /*23d80*/  IMAD.WIDE.U32 R42, R42, -0x2daee0ad, RZ ;  /* 0xd2511f532a2a7825 */ /* 0x004fe200078e00ff */
[----:B------:R-:W-:Y:S01]  /*23d90*/  ISETP.LE.U32.AND P1, PT, R201, UR7, PT ;  /* 0x00000007c9007c0c */ /* 0x000fe2000bf23070 */
[----:B------:R-:W-:Y:S03]  /*23da0*/  STG.E.U16 desc[UR20][R40.64+0x40], R37 ;  /* 0x0000402528007986 */ /* 0x000fe6000c101514 */
[----:B------:R-:W-:Y:S01]  /*23db0*/  LOP3.LUT R43, R104, UR13, R43, 0x96, !PT ;  /* 0x0000000d682b7c12 */ /* 0x000fe2000f8e962b */
[----:B------:R-:W-:Y:S01]  /*23dc0*/  IMAD.MOV.U32 R104, RZ, RZ, R246 ;  /* 0x000000ffff687224 */ /* 0x000fe200078e00f6 */
[----:B------:R2:W2:Y:S03]  /*23dd0*/  LDL.S16 R56, [R1+0x284] ;  /* 0x0002840001387983 */ /* 0x0004a60000100600 */
[----:B------:R-:W-:Y:S01]  /*23de0*/  IMAD.MOV.U32 R250, RZ, RZ, R104 ;  /* 0x000000fffffa7224 */ /* 0x000fe200078e0068 */
[----:B------:R-:W2:Y:S04]  /*23df0*/  LDL.LU R247, [R1+0x2cc] ;  /* 0x0002cc0001f77983 */ /* 0x000ea80000300800 */
[----:B------:R-:W2:Y:S01]  /*23e00*/  LDL.LU R243, [R1+0x2d0] ;  /* 0x0002d00001f37983 */ /* 0x000ea20000300800 */
[----:B-1----:R-:W-:Y:S01]  /*23e10*/  IMAD.WIDE.U32 R38, R43, -0x326172a9, RZ ;  /* 0xcd9e8d572b267825 */ /* 0x002fe200078e00ff */
[----:B------:R-:W-:Y:S04]  /*23e20*/  LOP3.LUT R43, R52, R221, RZ, 0x3c, !PT ;  /* 0x000000dd342b7212 */ /* 0x000fe800078e3cff */
[----:B------:R-:W-:Y:S01]  /*23e30*/  LOP3.LUT R39, R214, UR15, R39, 0x96, !PT ;  /* 0x0000000fd6277c12 */ /* 0x000fe2000f8e9627 */
[----:B----4-:R-:W-:Y:S02]  /*23e40*/  @!P6 HFMA2.BF16_V2 R44, -RZ.H0_H0, RZ.H0_H0, -R0.H0_H0 ;  /* 0x200000ffff2ce231 */ /* 0x010fe40000340900 */
[----:B---3--:R-:W-:Y:S03]  /*23e50*/  @!P1 HFMA2.BF16_V2 R47, -RZ.H0_H0, RZ.H0_H0, -R83.H0_H0 ;  /* 0x200000ffff2f9231 */ /* 0x008fe60000340953 */
[----:B------:R-:W-:Y:S01]  /*23e60*/  PRMT R54, R44, 0x7610, R54 ;  /* 0x000076102c367816 */ /* 0x000fe20000000036 */
[----:B------:R1:W-:Y:S03]  /*23e70*/  @!P6 STL.S16 [R1+0x288], R44 ;  /* 0x0002882c0100e387 */ /* 0x0003e60000100600 */
[----:B------:R-:W-:Y:S01]  /*23e80*/  @!P6 PRMT R0, R54, 0x5410, RZ ;  /* 0x000054103600e816 */ /* 0x000fe200000000ff */
[----:B------:R3:W-:Y:S01]  /*23e90*/  @!P1 STL.S16 [R1+0x27c], R47 ;  /* 0x00027c2f01009387 */ /* 0x0007e20000100600 */
[----:B------:R-:W-:Y:S02]  /*23ea0*/  PRMT R62, R47, 0x7610, R62 ;  /* 0x000076102f3e7816 */ /* 0x000fe4000000003e */
[----:B------:R-:W-:Y:S01]  /*23eb0*/  ISETP.LE.U32.AND P6, PT, R198, UR7, PT ;  /* 0x00000007c6007c0c */ /* 0x000fe2000bfc3070 */
[----:B------:R4:W4:Y:S01]  /*23ec0*/  LDL.S16 R55, [R1+0x278] ;  /* 0x0002780001377983 */ /* 0x0009220000100600 */
[----:B------:R-:W-:Y:S02]  /*23ed0*/  @!P1 PRMT R141, R62, 0x5410, RZ ;  /* 0x000054103e8d9816 */ /* 0x000fe400000000ff */
[----:B------:R-:W-:Y:S01]  /*23ee0*/  ISETP.GT.U32.AND P1, PT, R248, UR7, PT ;  /* 0x00000007f8007c0c */ /* 0x000fe2000bf24070 */
[----:B------:R4:W4:Y:S01]  /*23ef0*/  LDL.S16 R54, [R1+0x274] ;  /* 0x0002740001367983 */ /* 0x0009220000100600 */
[----:B------:R-:W-:Y:S03]  /*23f00*/  PRMT R62, R94, 0x5410, R100 ;  /* 0x000054105e3e7816 */ /* 0x000fe60000000064 */
[----:B------:R2:W-:Y:S01]  /*23f10*/  STG.E.U16 desc[UR20][R40.64+0x42], R0 ;  /* 0x0000420028007986 */ /* 0x0005e2000c101514 */
[----:B-1----:R-:W-:Y:S04]  /*23f20*/  IMAD.WIDE.U32 R44, R43, -0x2daee0ad, RZ ;  /* 0xd2511f532b2c7825 */ /* 0x002fe800078e00ff */
[----:B---3--:R-:W-:Y:S01]  /*23f30*/  IMAD.WIDE.U32 R46, R39, -0x2daee0ad, RZ ;  /* 0xd2511f53272e7825 */ /* 0x008fe200078e00ff */
[----:B------:R-:W-:Y:S03]  /*23f40*/  LOP3.LUT R42, R42, UR12, R45, 0x96, !PT ;  /* 0x0000000c2a2a7c12 */ /* 0x000fe6000f8e962d */
[----:B--2---:R-:W-:Y:S01]  /*23f50*/  @!P6 HFMA2.BF16_V2 R56, -RZ.H0_H0, RZ.H0_H0, -R36.H0_H0 ;  /* 0x200000ffff38e231 */ /* 0x004fe20000340924 */
[----:B------:R-:W-:Y:S01]  /*23f60*/  LOP3.LUT R39, R44, UR10, R47, 0x96, !PT ;  /* 0x0000000a2c277c12 */ /* 0x000fe2000f8e962f */
[----:B------:R-:W-:Y:S03]  /*23f70*/  IMAD.WIDE.U32 R42, R42, -0x326172a9, RZ ;  /* 0xcd9e8d572a2a7825 */ /* 0x000fe600078e00ff */
[----:B------:R-:W-:Y:S01]  /*23f80*/  @!P6 STL.S16 [R1+0x284], R56 ;  /* 0x000284380100e387 */ /* 0x000fe20000100600 */
[----:B------:R-:W-:Y:S01]  /*23f90*/  PRMT R48, R56, 0x7610, R48 ;  /* 0x0000761038307816 */ /* 0x000fe20000000030 */
[----:B------:R-:W-:Y:S01]  /*23fa0*/  IMAD.WIDE.U32 R44, R39, -0x326172a9, RZ ;  /* 0xcd9e8d57272c7825 */ /* 0x000fe200078e00ff */
[----:B------:R-:W-:Y:S02]  /*23fb0*/  LOP3.LUT R38, R38, UR14, R43, 0x96, !PT ;  /* 0x0000000e26267c12 */ /* 0x000fe4000f8e962b */
[----:B------:R-:W-:Y:S01]  /*23fc0*/  PRMT R39, R168, 0x7610, R39 ;  /* 0x00007610a8277816 */ /* 0x000fe20000000027 */
[----:B------:R-:W-:Y:S01]  /*23fd0*/  IMAD.WIDE R40, R242, 0x70, R40 ;  /* 0x00000070f2287825 */ /* 0x000fe200078e0228 */
[----:B------:R-:W-:Y:S03]  /*23fe0*/  PRMT R0, R36, 0x7632, R0 ;  /* 0x0000763224007816 */ /* 0x000fe60000000000 */
[----:B------:R-:W-:Y:S01]  /*23ff0*/  IMAD.WIDE.U32 R108, R38, -0x2daee0ad, RZ ;  /* 0xd2511f53266c7825 */ /* 0x000fe200078e00ff */
[----:B------:R1:W-:Y:S02]  /*24000*/  STG.E.U16 desc[UR20][R40.64+0x42], R131 ;  /* 0x0000428328007986 */ /* 0x0003e4000c101514 */
[----:B------:R-:W-:Y:S01]  /*24010*/  PRMT R84, R36, 0x5410, R0 ;  /* 0x0000541024547816 */ /* 0x000fe20000000000 */
[----:B------:R-:W-:Y:S01]  /*24020*/  @P1 HFMA2.BF16_V2 R51, -RZ.H0_H0, RZ.H0_H0, -R0.H0_H0 ;  /* 0x200000ffff331231 */ /* 0x000fe20000340900 */
[----:B------:R-:W-:Y:S01]  /*24030*/  LOP3.LUT R37, R46, UR24, R109, 0x96, !PT ;  /* 0x000000182e257c12 */ /* 0x000fe2000f8e966d */
[----:B------:R2:W-:Y:S01]  /*24040*/  STG.E.U16 desc[UR20][R40.64+0x40], R142 ;  /* 0x0000408e28007986 */ /* 0x0005e2000c101514 */
[----:B------:R-:W-:Y:S02]  /*24050*/  @!P6 PRMT R36, R48, 0x5410, RZ ;  /* 0x000054103024e816 */ /* 0x000fe400000000ff */
[----:B------:R-:W-:Y:S01]  /*24060*/  PRMT R46, R51, 0x7610, R46 ;  /* 0x00007610332e7816 */ /* 0x000fe2000000002e */
[----:B------:R3:W-:Y:S01]  /*24070*/  @P1 STL.S16 [R1+0x280], R51 ;  /* 0x0002803301001387 */ /* 0x0007e20000100600 */
[----:B------:R-:W-:Y:S01]  /*24080*/  ISETP.GT.U32.AND P6, PT, R243, UR7, PT ;  /* 0x00000007f3007c0c */ /* 0x000fe2000bfc4070 */
[----:B------:R-:W-:Y:S01]  /*24090*/  IMAD.WIDE.U32 R104, R37, -0x326172a9, RZ ;  /* 0xcd9e8d5725687825 */ /* 0x000fe200078e00ff */
[----:B------:R-:W-:Y:S01]  /*240a0*/  @P1 PRMT R0, R46, 0x5410, RZ ;  /* 0x000054102e001816 */ /* 0x000fe200000000ff */
[----:B------:R4:W4:Y:S01]  /*240b0*/  LDL.S16 R48, [R1+0x250] ;  /* 0x0002500001307983 */ /* 0x0009220000100600 */
[----:B------:R-:W-:Y:S02]  /*240c0*/  ISETP.GT.U32.AND P1, PT, R247, UR7, PT ;  /* 0x00000007f7007c0c */ /* 0x000fe4000bf24070 */
[----:B------:R-:W-:Y:S01]  /*240d0*/  PRMT R38, R168, 0x7632, R38 ;  /* 0x00007632a8267816 */ /* 0x000fe20000000026 */
[----:B------:R-:W-:Y:S01]  /*240e0*/  STG.E.U16 desc[UR20][R188.64+0x40], R139 ;  /* 0x0000408bbc007986 */ /* 0x000fe2000c101514 */
[----:B------:R-:W-:Y:S02]  /*240f0*/  LOP3.LUT R109, R42, UR16, R45, 0x96, !PT ;  /* 0x000000102a6d7c12 */ /* 0x000fe4000f8e962d */
[----:B------:R-:W-:Y:S01]  /*24100*/  LOP3.LUT R106, R44, UR6, R105, 0x96, !PT ;  /* 0x000000062c6a7c12 */ /* 0x000fe2000f8e9669 */
[----:B------:R3:W-:Y:S01]  /*24110*/  STG.E.U16 desc[UR20][R188.64+0x42], R138 ;  /* 0x0000428abc007986 */ /* 0x0007e2000c101514 */
[----:B------:R-:W-:Y:S02]  /*24120*/  PRMT R85, R39, 0x5410, R38 ;  /* 0x0000541027557816 */ /* 0x000fe40000000026 */
[----:B------:R-:W-:Y:S01]  /*24130*/  LOP3.LUT R37, R106, 0xffff, RZ, 0xc0, !PT ;  /* 0x0000ffff6a257812 */ /* 0x000fe200078ec0ff */
[----:B------:R3:W-:Y:S01]  /*24140*/  STG.E.U16 desc[UR20][R186.64+0x50], R36 ;  /* 0x00005024ba007986 */ /* 0x0007e2000c101514 */
[----:B-1----:R-:W-:Y:S03]  /*24150*/  LOP3.LUT R131, R215, 0xff, RZ, 0xc0, !PT ;  /* 0x000000ffd7837812 */ /* 0x002fe600078ec0ff */
[----:B------:R1:W-:Y:S01]  /*24160*/  STG.E.U16 desc[UR20][R186.64+0x52], R0 ;  /* 0x00005200ba007986 */ /* 0x0003e2000c101514 */
[----:B--2---:R-:W-:Y:S03]  /*24170*/  IMAD.WIDE R40, R242, -0x70, R40 ;  /* 0xffffff90f2287825 */ /* 0x004fe600078e0228 */
[----:B---3--:R2:W3:Y:S01]  /*24180*/  LDL.S16 R51, [R1+0x254] ;  /* 0x0002540001337983 */ /* 0x0084e20000100600 */
[--C-:B------:R-:W-:Y:S02]  /*24190*/  SHF.R.U32.HI R138, RZ, 0x8, R37.reuse ;  /* 0x00000008ff8a7819 */ /* 0x100fe40000011625 */
[----:B------:R-:W-:Y:S02]  /*241a0*/  PRMT R37, R98, 0x7610, R37 ;  /* 0x0000761062257816 */ /* 0x000fe40000000025 */
[----:B------:R-:W-:Y:S02]  /*241b0*/  LOP3.LUT R36, R138, 0xffff, RZ, 0xc0, !PT ;  /* 0x0000ffff8a247812 */ /* 0x000fe400078ec0ff */
[----:B-1----:R-:W-:Y:S01]  /*241c0*/  LOP3.LUT R0, R52, R222, RZ, 0x3c, !PT ;  /* 0x000000de34007212 */ /* 0x002fe200078e3cff */
[----:B----4-:R-:W-:Y:S02]  /*241d0*/  @P6 HFMA2.BF16_V2 R55, -RZ.H0_H0, RZ.H0_H0, -R39.H0_H0 ;  /* 0x200000ffff376231 */ /* 0x010fe40000340927 */
[----:B------:R-:W-:Y:S03]  /*241e0*/  @P1 HFMA2.BF16_V2 R54, -RZ.H0_H0, RZ.H0_H0, -R38.H0_H0 ;  /* 0x200000ffff361231 */ /* 0x000fe60000340926 */
[----:B------:R-:W-:Y:S01]  /*241f0*/  PRMT R45, R55, 0x7610, R45 ;  /* 0x00007610372d7816 */ /* 0x000fe2000000002d */
[----:B------:R-:W-:Y:S03]  /*24200*/  @P6 STL.S16 [R1+0x278], R55 ;  /* 0x0002783701006387 */ /* 0x000fe60000100600 */
[----:B------:R-:W-:Y:S01]  /*24210*/  @P6 PRMT R39, R45, 0x5410, RZ ;  /* 0x000054102d276816 */ /* 0x000fe200000000ff */
[----:B------:R-:W-:Y:S01]  /*24220*/  @P1 STL.S16 [R1+0x274], R54 ;  /* 0x0002743601001387 */ /* 0x000fe20000100600 */
[----:B------:R-:W-:Y:S02]  /*24230*/  ISETP.LE.U32.AND P6, PT, R131, UR7, PT ;  /* 0x0000000783007c0c */ /* 0x000fe4000bfc3070 */
[----:B------:R-:W-:Y:S01]  /*24240*/  PRMT R42, R54, 0x7610, R42 ;  /* 0x00007610362a7816 */ /* 0x000fe2000000002a */
[----:B------:R2:W4:Y:S03]  /*24250*/  LDL.S16 R47, [R1+0x26c] ;  /* 0x00026c00012f7983 */ /* 0x0005260000100600 */
[----:B------:R-:W-:Y:S01]  /*24260*/  @P1 PRMT R38, R42, 0x5410, RZ ;  /* 0x000054102a261816 */ /* 0x000fe200000000ff */
[----:B------:R2:W2:Y:S01]  /*24270*/  LDL.S16 R46, [R1+0x270] ;  /* 0x00027000012e7983 */ /* 0x0004a20000100600 */
[----:B------:R-:W-:Y:S02]  /*24280*/  ISETP.LE.U32.AND P1, PT, R36, UR7, PT ;  /* 0x0000000724007c0c */ /* 0x000fe4000bf23070 */
[----:B------:R-:W-:Y:S01]  /*24290*/  PRMT R36, R98, 0x7632, R36 ;  /* 0x0000763262247816 */ /* 0x000fe20000000024 */
[----:B------:R1:W-:Y:S01]  /*242a0*/  STG.E.U16 desc[UR20][R40.64+0x50], R39 ;  /* 0x0000502728007986 */ /* 0x0003e2000c101514 */
[----:B------:R-:W-:Y:S02]  /*242b0*/  LOP3.LUT R42, R53, R199, RZ, 0x3c, !PT ;  /* 0x000000c7352a7212 */ /* 0x000fe400078e3cff */
[----:B------:R-:W-:Y:S01]  /*242c0*/  PRMT R98, R37, 0x5410, R36 ;  /* 0x0000541025627816 */ /* 0x000fe20000000024 */
[----:B------:R1:W-:Y:S01]  /*242d0*/  STG.E.U16 desc[UR20][R40.64+0x52], R38 ;  /* 0x0000522628007986 */ /* 0x0003e2000c101514 */
[----:B------:R-:W-:Y:S02]  /*242e0*/  LOP3.LUT R199, R174, 0xff, RZ, 0xc0, !PT ;  /* 0x000000ffaec77812 */ /* 0x000fe400078ec0ff */
[----:B-1----:R-:W-:Y:S04]  /*242f0*/  PRMT R39, R215, 0x7632, R39 ;  /* 0x00007632d7277816 */ /* 0x002fe80000000027 */
[----:B------:R-:W-:Y:S01]  /*24300*/  LOP3.LUT R120, R39, 0xff, RZ, 0xc0, !PT ;  /* 0x000000ff27787812 */ /* 0x000fe200078ec0ff */
[----:B------:R-:W-:Y:S02]  /*24310*/  @!P5 HFMA2.BF16_V2 R48, -RZ.H0_H0, RZ.H0_H0, -R36.H0_H0 ;  /* 0x200000ffff30d231 */ /* 0x000fe40000340924 */
[----:B------:R-:W-:Y:S03]  /*24320*/  IMAD.WIDE R40, R242, 0x70, R40 ;  /* 0x00000070f2287825 */ /* 0x000fe600078e0228 */
[----:B------:R-:W-:Y:S02]  /*24330*/  PRMT R43, R48, 0x7610, R43 ;  /* 0x00007610302b7816 */ /* 0x000fe4000000002b */
[----:B------:R-:W-:Y:S02]  /*24340*/  STG.E.U16 desc[UR20][R40.64+0x50], R102 ;  /* 0x0000506628007986 */ /* 0x000fe4000c101514 */
[----:B------:R-:W-:Y:S01]  /*24350*/  @!P5 PRMT R36, R43, 0x5410, RZ ;  /* 0x000054102b24d816 */ /* 0x000fe200000000ff */
[----:B------:R-:W-:Y:S01]  /*24360*/  IMAD.WIDE.U32 R42, R42, -0x2daee0ad, RZ ;  /* 0xd2511f532a2a7825 */ /* 0x000fe200078e00ff */
[----:B------:R1:W-:Y:S04]  /*24370*/  STG.E.U16 desc[UR20][R40.64+0x52], R103 ;  /* 0x0000526728007986 */ /* 0x0003e8000c101514 */
[----:B------:R1:W-:Y:S04]  /*24380*/  STG.E.U16 desc[UR20][R188.64+0x52], R97 ;  /* 0x00005261bc007986 */ /* 0x0003e8000c101514 */
[----:B------:R-:W-:Y:S01]  /*24390*/  STG.E.U16 desc[UR20][R188.64+0x50], R128 ;  /* 0x00005080bc007986 */ /* 0x000fe2000c101514 */
[----:B---3--:R-:W-:Y:S03]  /*243a0*/  @!P6 HFMA2.BF16_V2 R51, -RZ.H0_H0, RZ.H0_H0, -R37.H0_H0 ;  /* 0x200000ffff33e231 */ /* 0x008fe60000340925 */
[----:B------:R-:W-:Y:S02]  /*243b0*/  STG.E.U16 desc[UR20][R186.64+0x62], R36 ;  /* 0x00006224ba007986 */ /* 0x000fe4000c101514 */
[----:B------:R-:W-:Y:S02]  /*243c0*/  PRMT R44, R51, 0x7610, R44 ;  /* 0x00007610332c7816 */ /* 0x000fe4000000002c */
[----:B------:R-:W-:Y:S02]  /*243d0*/  @!P6 STL.S16 [R1+0x254], R51 ;  /* 0x000254330100e387 */ /* 0x000fe40000100600 */
[----:B------:R-:W-:Y:S01]  /*243e0*/  @!P6 PRMT R37, R44, 0x5410, RZ ;  /* 0x000054102c25e816 */ /* 0x000fe200000000ff */
[----:B------:R-:W-:Y:S01]  /*243f0*/  IMAD.WIDE.U32 R44, R0, -0x2daee0ad, RZ ;  /* 0xd2511f53002c7825 */ /* 0x000fe200078e00ff */
[----:B------:R-:W-:Y:S01]  /*24400*/  ISETP.GT.U32.AND P6, PT, R229, UR7, PT ;  /* 0x00000007e5007c0c */ /* 0x000fe2000bfc4070 */
[----:B------:R3:W-:Y:S01]  /*24410*/  @!P5 STL.S16 [R1+0x250], R48 ;  /* 0x000250300100d387 */ /* 0x0007e20000100600 */
[----:B------:R-:W-:Y:S02]  /*24420*/  ISETP.LE.U32.AND P5, PT, R120, UR7, PT ;  /* 0x0000000778007c0c */ /* 0x000fe4000bfa3070 */
[----:B------:R-:W-:Y:S01]  /*24430*/  LOP3.LUT R0, R250, UR13, R43, 0x96, !PT ;  /* 0x0000000dfa007c12 */ /* 0x000fe2000f8e962b */
[----:B------:R2:W2:Y:S01]  /*24440*/  LDL.S16 R55, [R1+0x248] ;  /* 0x0002480001377983 */ /* 0x0004a20000100600 */
[----:B------:R-:W-:Y:S01]  /*24450*/  LOP3.LUT R39, R42, UR12, R45, 0x96, !PT ;  /* 0x0000000c2a277c12 */ /* 0x000fe2000f8e962d */
[----:B-1----:R-:W-:Y:S02]  /*24460*/  IMAD.WIDE R40, R242, -0x70, R40 ;  /* 0xffffff90f2287825 */ /* 0x002fe400078e0228 */
[----:B------:R-:W-:Y:S02]  /*24470*/  STG.E.U16 desc[UR20][R186.64+0x60], R37 ;  /* 0x00006025ba007986 */ /* 0x000fe4000c101514 */
[----:B------:R-:W-:Y:S01]  /*24480*/  IMAD.WIDE.U32 R52, R0, -0x326172a9, RZ ;  /* 0xcd9e8d5700347825 */ /* 0x000fe200078e00ff */
[C---:B------:R-:W-:Y:S04]  /*24490*/  PRMT R0, R3.reuse, 0x7632, R0 ;  /* 0x0000763203007816 */ /* 0x040fe80000000000 */
[----:B------:R-:W-:Y:S02]  /*244a0*/  LOP3.LUT R38, R8, UR15, R53, 0x96, !PT ;  /* 0x0000000f08267c12 */ /* 0x000fe4000f8e9635 */
[----:B------:R-:W-:Y:S01]  /*244b0*/  PRMT R97, R3, 0x5410, R0 ;  /* 0x0000541003617816 */ /* 0x000fe20000000000 */
[----:B---3--:R3:W3:Y:S01]  /*244c0*/  LDL.S16 R48, [R1+0x24c] ;  /* 0x00024c0001307983 */ /* 0x0086e20000100600 */
[----:B----4-:R-:W-:Y:S02]  /*244d0*/  @P6 HFMA2.BF16_V2 R47, -RZ.H0_H0, RZ.H0_H0, -R83.H1_H1 ;  /* 0x200000ffff2f6231 */ /* 0x010fe40000360953 */
[----:B--2---:R-:W-:Y:S03]  /*244e0*/  @!P5 HFMA2.BF16_V2 R46, -RZ.H0_H0, RZ.H0_H0, -R3.H0_H0 ;  /* 0x200000ffff2ed231 */ /* 0x004fe60000340903 */
[----:B------:R-:W-:Y:S01]  /*244f0*/  PRMT R43, R47, 0x7610, R43 ;  /* 0x000076102f2b7816 */ /* 0x000fe2000000002b */
[----:B------:R-:W-:Y:S01]  /*24500*/  @P6 STL.S16 [R1+0x26c], R47 ;  /* 0x00026c2f01006387 */ /* 0x000fe20000100600 */
[----:B------:R-:W-:Y:S03]  /*24510*/  PRMT R42, R46, 0x7610, R42 ;  /* 0x000076102e2a7816 */ /* 0x000fe6000000002a */
[----:B------:R1:W-:Y:S01]  /*24520*/  @!P5 STL.S16 [R1+0x270], R46 ;  /* 0x0002702e0100d387 */ /* 0x0003e20000100600 */
[----:B------:R-:W-:Y:S02]  /*24530*/  @P6 PRMT R123, R43, 0x5410, RZ ;  /* 0x000054102b7b6816 */ /* 0x000fe400000000ff */
[----:B------:R-:W-:Y:S01]  /*24540*/  ISETP.GT.U32.AND P6, PT, R227, UR7, PT ;  /* 0x00000007e3007c0c */ /* 0x000fe2000bfc4070 */
[----:B------:R-:W2:Y:S01]  /*24550*/  LDL.LU.64 R8, [R1+0x388] ;  /* 0x0003880001087983 */ /* 0x000ea20000300a00 */
[----:B------:R-:W-:Y:S01]  /*24560*/  @!P5 PRMT R3, R42, 0x5410, RZ ;  /* 0x000054102a03d816 */ /* 0x000fe200000000ff */
[----:B------:R-:W-:Y:S01]  /*24570*/  IMAD.WIDE.U32 R42, R39, -0x326172a9, RZ ;  /* 0xcd9e8d57272a7825 */ /* 0x000fe200078e00ff */
[----:B------:R-:W-:Y:S01]  /*24580*/  ISETP.LE.U32.AND P5, PT, R121, UR7, PT ;  /* 0x0000000779007c0c */ /* 0x000fe2000bfa3070 */
[----:B------:R-:W4:Y:S03]  /*24590*/  LDL.LU R95, [R1+0x40] ;  /* 0x00004000015f7983 */ /* 0x000f260000300800 */
[----:B------:R-:W-:Y:S01]  /*245a0*/  LOP3.LUT R36, R52, UR14, R43, 0x96, !PT ;  /* 0x0000000e34247c12 */ /* 0x000fe2000f8e962b */
[----:B------:R2:W2:Y:S01]  /*245b0*/  LDL.S16 R54, [R1+0x244] ;  /* 0x0002440001367983 */ /* 0x0004a20000100600 */
[----:B------:R-:W-:Y:S03]  /*245c0*/  PRMT R52, R180, 0x7632, R52 ;  /* 0x00007632b4347816 */ /* 0x000fe60000000034 */
[----:B------:R2:W2:Y:S01]  /*245d0*/  LDL.S16 R51, [R1+0x240] ;  /* 0x0002400001337983 */ /* 0x0004a20000100600 */
[----:B------:R-:W-:Y:S01]  /*245e0*/  IMAD.WIDE.U32 R214, R36, -0x2daee0ad, RZ ;  /* 0xd2511f5324d67825 */ /* 0x000fe200078e00ff */
[----:B------:R-:W-:Y:S02]  /*245f0*/  PRMT R36, R169, 0x7610, R36 ;  /* 0x00007610a9247816 */ /* 0x000fe40000000024 */
[----:B------:R-:W2:Y:S04]  /*24600*/  LDL.LU R250, [R1+0x44] ;  /* 0x0000440001fa7983 */ /* 0x000ea80000300800 */
[----:B------:R-:W2:Y:S01]  /*24610*/  LDL.LU R251, [R1+0x2c8] ;  /* 0x0002c80001fb7983 */ /* 0x000ea20000300800 */
[----:B-1----:R-:W-:Y:S03]  /*24620*/  IMAD.WIDE.U32 R46, R38, -0x2daee0ad, RZ ;  /* 0xd2511f53262e7825 */ /* 0x002fe600078e00ff */
[----:B------:R-:W2:Y:S02]  /*24630*/  LDL.LU R233, [R1+0x28] ;  /* 0x0000280001e97983 */ /* 0x000ea40000300800 */
[----:B------:R-:W-:Y:S02]  /*24640*/  LOP3.LUT R37, R44, UR10, R47, 0x96, !PT ;  /* 0x0000000a2c257c12 */ /* 0x000fe4000f8e962f */
[----:B------:R-:W-:Y:S01]  /*24650*/  PRMT R47, R212, 0x5410, R204 ;  /* 0x00005410d42f7816 */ /* 0x000fe200000000cc */
[----:B------:R-:W2:Y:S02]  /*24660*/  LDL.LU R252, [R1+0x24] ;  /* 0x0000240001fc7983 */ /* 0x000ea40000300800 */
[----:B------:R-:W-:Y:S02]  /*24670*/  IMAD.WIDE.U32 R38, R37, -0x326172a9, RZ ;  /* 0xcd9e8d5725267825 */ /* 0x000fe400078e00ff */
[----:B------:R-:W2:Y:S03]  /*24680*/  LDL.LU R249, [R1+0x18] ;  /* 0x0000180001f97983 */ /* 0x000ea60000300800 */
[----:B------:R-:W-:Y:S01]  /*24690*/  LOP3.LUT R142, R42, UR16, R39, 0x96, !PT ;  /* 0x000000102a8e7c12 */ /* 0x000fe2000f8e9627 */
[----:B------:R-:W2:Y:S04]  /*246a0*/  LDL.LU R246, [R1+0x2c4] ;  /* 0x0002c40001f67983 */ /* 0x000ea80000300800 */
[----:B------:R1:W-:Y:S01]  /*246b0*/  STG.E.U16 desc[UR20][R40.64+0x60], R3 ;  /* 0x0000600328007986 */ /* 0x0003e2000c101514 */
[----:B------:R-:W-:Y:S05]  /*246c0*/  @P6 HFMA2.BF16_V2 R55, -RZ.H0_H0, RZ.H0_H0, -R82.H0_H0 ;  /* 0x200000ffff376231 */ /* 0x000fea0000340952 */
[----:B------:R-:W-:Y:S01]  /*246d0*/  PRMT R45, R55, 0x7610, R45 ;  /* 0x00007610372d7816 */ /* 0x000fe2000000002d */
[----:B------:R-:W-:Y:S01]  /*246e0*/  @P6 STL.S16 [R1+0x248], R55 ;  /* 0x0002483701006387 */ /* 0x000fe20000100600 */
[----:B-1----:R-:W-:Y:S02]  /*246f0*/  LOP3.LUT R3, R46, UR24, R215, 0x96, !PT ;  /* 0x000000182e037c12 */ /* 0x002fe4000f8e96d7 */
[----:B------:R-:W-:Y:S02]  /*24700*/  @P6 PRMT R122, R45, 0x5410, RZ ;  /* 0x000054102d7a6816 */ /* 0x000fe400000000ff */
[----:B------:R-:W-:Y:S01]  /*24710*/  ISETP.LE.U32.AND P6, PT, R199, UR7, PT ;  /* 0x00000007c7007c0c */ /* 0x000fe2000bfc3070 */
[----:B------:R-:W-:Y:S01]  /*24720*/  IMAD.WIDE.U32 R102, R3, -0x326172a9, RZ ;  /* 0xcd9e8d5703667825 */ /* 0x000fe200078e00ff */
[----:B------:R-:W-:Y:S02]  /*24730*/  PRMT R3, R169, 0x7632, R3 ;  /* 0x00007632a9037816 */ /* 0x000fe40000000003 */
[----:B------:R-:W-:Y:S02]  /*24740*/  PRMT R169, R104, 0x7772, RZ ;  /* 0x0000777268a97816 */ /* 0x000fe400000000ff */
[----:B------:R-:W-:Y:S01]  /*24750*/  LOP3.LUT R101, R38, UR6, R103, 0x96, !PT ;  /* 0x0000000626657c12 */ /* 0x000fe2000f8e9667 */
[----:B---3--:R-:W-:Y:S05]  /*24760*/  @!P5 HFMA2.BF16_V2 R48, -RZ.H0_H0, RZ.H0_H0, -R0.H0_H0 ;  /* 0x200000ffff30d231 */ /* 0x008fea0000340900 */
[----:B------:R-:W-:Y:S01]  /*24770*/  PRMT R44, R48, 0x7610, R44 ;  /* 0x00007610302c7816 */ /* 0x000fe2000000002c */
[----:B------:R-:W-:Y:S03]  /*24780*/  @!P5 STL.S16 [R1+0x24c], R48 ;  /* 0x00024c300100d387 */ /* 0x000fe60000100600 */
[----:B------:R-:W-:Y:S01]  /*24790*/  @!P5 PRMT R0, R44, 0x5410, RZ ;  /* 0x000054102c00d816 */ /* 0x000fe200000000ff */
[----:B------:R-:W3:Y:S01]  /*247a0*/  LDL.LU R174, [R1+0x384] ;  /* 0x0003840001ae7983 */ /* 0x000ee20000300800 */
[----:B------:R-:W-:Y:S03]  /*247b0*/  ISETP.GT.U32.AND P5, PT, R206, UR7, PT ;  /* 0x00000007ce007c0c */ /* 0x000fe6000bfa4070 */
[----:B------:R1:W-:Y:S02]  /*247c0*/  STG.E.U16 desc[UR20][R40.64+0x62], R0 ;  /* 0x0000620028007986 */ /* 0x0003e4000c101514 */
[----:B-1----:R-:W-:Y:S01]  /*247d0*/  PRMT R0, R2, 0x7632, R0 ;  /* 0x0000763202007816 */ /* 0x002fe20000000000 */
[----:B------:R-:W-:Y:S03]  /*247e0*/  IMAD.WIDE R40, R242, 0x70, R40 ;  /* 0x00000070f2287825 */ /* 0x000fe600078e0228 */
[----:B------:R-:W-:Y:S02]  /*247f0*/  PRMT R94, R2, 0x5410, R0 ;  /* 0x00005410025e7816 */ /* 0x000fe40000000000 */
[----:B------:R1:W-:Y:S04]  /*24800*/  STG.E.U16 desc[UR20][R40.64+0x60], R119 ;  /* 0x0000607728007986 */ /* 0x0003e8000c101514 */
[----:B------:R-:W-:Y:S04]  /*24810*/  STG.E.U16 desc[UR20][R40.64+0x62], R129 ;  /* 0x0000628128007986 */ /* 0x000fe8000c101514 */
[----:B------:R-:W-:Y:S04]  /*24820*/  STG.E.U16 desc[UR20][R188.64+0x60], R116 ;  /* 0x00006074bc007986 */ /* 0x000fe8000c101514 */
[----:B------:R-:W-:Y:S01]  /*24830*/  STG.E.U16 desc[UR20][R188.64+0x62], R114 ;  /* 0x00006272bc007986 */ /* 0x000fe2000c101514 */
[----:B-1----:R-:W-:Y:S02]  /*24840*/  LOP3.LUT R119, R99, 0xff, RZ, 0xc0, !PT ;  /* 0x000000ff63777812 */ /* 0x002fe400078ec0ff */
[----:B----4-:R-:W-:Y:S02]  /*24850*/  PRMT R56, R95, 0x5410, R175 ;  /* 0x000054105f387816 */ /* 0x010fe400000000af */
[----:B------:R-:W-:Y:S01]  /*24860*/  PRMT R95, R36, 0x5410, R3 ;  /* 0x00005410245f7816 */ /* 0x000fe20000000003 */
[----:B------:R-:W3:Y:S01]  /*24870*/  LDL.LU R175, [R1+0x380] ;  /* 0x0003800001af7983 */ /* 0x000ee20000300800 */
[----:B--2---:R-:W-:Y:S03]  /*24880*/  @!P6 HFMA2.BF16_V2 R54, -RZ.H0_H0, RZ.H0_H0, -R36.H0_H0 ;  /* 0x200000ffff36e231 */ /* 0x004fe60000340924 */
[----:B------:R2:W4:Y:S01]  /*24890*/  LDL.S16 R48, [R1+0x23c] ;  /* 0x00023c0001307983 */ /* 0x0005220000100600 */
[----:B------:R-:W-:Y:S01]  /*248a0*/  @P5 HFMA2.BF16_V2 R51, -RZ.H0_H0, RZ.H0_H0, -R3.H0_H0 ;  /* 0x200000ffff335231 */ /* 0x000fe20000340903 */
[----:B------:R-:W-:Y:S02]  /*248b0*/  PRMT R42, R54, 0x7610, R42 ;  /* 0x00007610362a7816 */ /* 0x000fe4000000002a */
[----:B------:R2:W2:Y:S02]  /*248c0*/  LDL.S16 R43, [R1+0x238] ;  /* 0x00023800012b7983 */ /* 0x0004a40000100600 */
[----:B------:R-:W-:Y:S02]  /*248d0*/  @!P6 PRMT R36, R42, 0x5410, RZ ;  /* 0x000054102a24e816 */ /* 0x000fe400000000ff */
[----:B------:R-:W-:Y:S01]  /*248e0*/  PRMT R37, R51, 0x7610, R37 ;  /* 0x0000761033257816 */ /* 0x000fe20000000025 */
[----:B------:R-:W-:Y:S01]  /*248f0*/  @!P6 STL.S16 [R1+0x244], R54 ;  /* 0x000244360100e387 */ /* 0x000fe20000100600 */
[----:B------:R-:W-:Y:S02]  /*24900*/  ISETP.GT.U32.AND P6, PT, R209, UR7, PT ;  /* 0x00000007d1007c0c */ /* 0x000fe4000bfc4070 */
[----:B------:R-:W-:Y:S01]  /*24910*/  @P5 PRMT R3, R37, 0x5410, RZ ;  /* 0x0000541025035816 */ /* 0x000fe200000000ff */
[----:B------:R1:W-:Y:S01]  /*24920*/  @P5 STL.S16 [R1+0x240], R51 ;  /* 0x0002403301005387 */ /* 0x0003e20000100600 */
[----:B------:R-:W-:Y:S02]  /*24930*/  ISETP.GT.U32.AND P5, PT, R220, UR7, PT ;  /* 0x00000007dc007c0c */ /* 0x000fe4000bfa4070 */
[----:B------:R-:W-:Y:S01]  /*24940*/  LOP3.LUT R37, R101, 0xffff, RZ, 0xc0, !PT ;  /* 0x0000ffff65257812 */ /* 0x000fe200078ec0ff */
[----:B------:R2:W2:Y:S01]  /*24950*/  LDL.S16 R42, [R1+0x20c] ;  /* 0x00020c00012a7983 */ /* 0x0004a20000100600 */
[----:B------:R-:W-:Y:S02]  /*24960*/  PRMT R44, R252, 0x5410, R233 ;  /* 0x00005410fc2c7816 */ /* 0x000fe400000000e9 */
[----:B------:R-:W-:Y:S01]  /*24970*/  SHF.R.U32.HI R128, RZ, 0x8, R37 ;  /* 0x00000008ff807819 */ /* 0x000fe20000011625 */
[----:B------:R1:W-:Y:S01]  /*24980*/  STG.E.U16 desc[UR20][R186.64+0x72], R3 ;  /* 0x00007203ba007986 */ /* 0x0003e2000c101514 */
[----:B------:R-:W-:Y:S03]  /*24990*/  PRMT R53, R251, 0x5410, R250 ;  /* 0x00005410fb357816 */ /* 0x000fe600000000fa */
[----:B------:R1:W-:Y:S01]  /*249a0*/  STG.E.U16 desc[UR20][R186.64+0x70], R36 ;  /* 0x00007024ba007986 */ /* 0x0003e2000c101514 */
[----:B------:R-:W-:Y:S01]  /*249b0*/  PRMT R45, R246, 0x5410, R249 ;  /* 0x00005410f62d7816 */ /* 0x000fe200000000f9 */
[----:B-1----:R-:W-:Y:S01]  /*249c0*/  IMAD.MOV.U32 R51, RZ, RZ, R173 ;  /* 0x000000ffff337224 */ /* 0x002fe200078e00ad */
[----:B------:R-:W-:Y:S02]  /*249d0*/  PRMT R173, R102, 0x7771, RZ ;  /* 0x0000777166ad7816 */ /* 0x000fe400000000ff */
[----:B------:R-:W-:Y:S02]  /*249e0*/  PRMT R3, R177, 0x7610, R3 ;  /* 0x00007610b1037816 */ /* 0x000fe40000000003 */
[----:B------:R-:W-:Y:S02]  /*249f0*/  LOP3.LUT R36, R128, 0xffff, RZ, 0xc0, !PT ;  /* 0x0000ffff80247812 */ /* 0x000fe400078ec0ff */
[----:B---3--:R-:W-:Y:S02]  /*24a00*/  PRMT R46, R175, 0x5410, R174 ;  /* 0x00005410af2e7816 */ /* 0x008fe400000000ae */
[----:B------:R-:W3:Y:S01]  /*24a10*/  LDL.LU R174, [R1+0x37c] ;  /* 0x00037c0001ae7983 */ /* 0x000ee20000300800 */
[----:B----4-:R-:W-:Y:S03]  /*24a20*/  @P6 HFMA2.BF16_V2 R48, -RZ.H0_H0, RZ.H0_H0, -R2.H0_H0 ;  /* 0x200000ffff306231 */ /* 0x010fe60000340902 */
[----:B------:R-:W4:Y:S01]  /*24a30*/  LDL.LU R175, [R1+0x378] ;  /* 0x0003780001af7983 */ /* 0x000f220000300800 */
[----:B--2---:R-:W-:Y:S01]  /*24a40*/  @P5 HFMA2.BF16_V2 R43, -RZ.H0_H0, RZ.H0_H0, -R0.H0_H0 ;  /* 0x200000ffff2b5231 */ /* 0x004fe20000340900 */
[----:B------:R-:W-:Y:S02]  /*24a50*/  PRMT R39, R48, 0x7610, R39 ;  /* 0x0000761030277816 */ /* 0x000fe40000000027 */
[----:B------:R-:W2:Y:S02]  /*24a60*/  LDL.LU R204, [R1+0x374] ;  /* 0x0003740001cc7983 */ /* 0x000ea40000300800 */
[----:B------:R-:W-:Y:S02]  /*24a70*/  PRMT R38, R43, 0x7610, R38 ;  /* 0x000076102b267816 */ /* 0x000fe40000000026 */
[----:B------:R-:W2:Y:S01]  /*24a80*/  LDL.LU R212, [R1+0x370] ;  /* 0x0003700001d47983 */ /* 0x000ea20000300800 */
[----:B------:R-:W-:Y:S02]  /*24a90*/  @P6 PRMT R2, R39, 0x5410, RZ ;  /* 0x0000541027026816 */ /* 0x000fe400000000ff */
[----:B------:R-:W-:Y:S01]  /*24aa0*/  @P5 PRMT R0, R38, 0x5410, RZ ;  /* 0x0000541026005816 */ /* 0x000fe200000000ff */
[----:B------:R1:W-:Y:S01]  /*24ab0*/  @P6 STL.S16 [R1+0x23c], R48 ;  /* 0x00023c3001006387 */ /* 0x0003e20000100600 */
[----:B------:R-:W-:Y:S01]  /*24ac0*/  ISETP.LE.U32.AND P6, PT, R119, UR7, PT ;  /* 0x0000000777007c0c */ /* 0x000fe2000bfc3070 */
[----:B------:R-:W-:Y:S01]  /*24ad0*/  IMAD.WIDE R38, R242, -0x70, R40 ;  /* 0xffffff90f2267825 */ /* 0x000fe200078e0228 */
[----:B------:R-:W-:Y:S01]  /*24ae0*/  PRMT R40, R99, 0x7632, R40 ;  /* 0x0000763263287816 */ /* 0x000fe20000000028 */
[----:B------:R-:W-:Y:S01]  /*24af0*/  @P5 STL.S16 [R1+0x238], R43 ;  /* 0x0002382b01005387 */ /* 0x000fe20000100600 */
[----:B------:R-:W-:Y:S02]  /*24b00*/  ISETP.LE.U32.AND P5, PT, R36, UR7, PT ;  /* 0x0000000724007c0c */ /* 0x000fe4000bfa3070 */
[----:B------:R-:W-:Y:S01]  /*24b10*/  LOP3.LUT R116, R40, 0xff, RZ, 0xc0, !PT ;  /* 0x000000ff28747812 */ /* 0x000fe200078ec0ff */
[----:B------:R1:W-:Y:S01]  /*24b20*/  STG.E.U16 desc[UR20][R38.64+0x70], R2 ;  /* 0x0000700226007986 */ /* 0x0003e2000c101514 */
[----:B------:R-:W-:Y:S03]  /*24b30*/  IMAD.WIDE R54, R242, 0x70, R38 ;  /* 0x00000070f2367825 */ /* 0x000fe600078e0226 */
[----:B------:R2:W2:Y:S02]  /*24b40*/  LDL.S16 R168, [R1+0x214] ;  /* 0x0002140001a87983 */ /* 0x0004a40000100600 */
[----:B------:R-:W-:Y:S02]  /*24b50*/  @!P6 HFMA2.BF16_V2 R42, -RZ.H0_H0, RZ.H0_H0, -R3.H0_H0 ;  /* 0x200000ffff2ae231 */ /* 0x000fe40000340903 */
[----:B------:R2:W2:Y:S03]  /*24b60*/  LDL.S16 R166, [R1+0x210] ;  /* 0x0002100001a67983 */ /* 0x0004a60000100600 */
[----:B------:R-:W-:Y:S01]  /*24b70*/  PRMT R114, R42, 0x7610, R114 ;  /* 0x000076102a727816 */ /* 0x000fe20000000072 */
[----:B------:R-:W2:Y:S04]  /*24b80*/  LDL R144, [R1+0x314] ;  /* 0x0003140001907983 */ /* 0x000ea80000100800 */
[----:B------:R-:W-:Y:S01]  /*24b90*/  @!P6 STL.S16 [R1+0x20c], R42 ;  /* 0x00020c2a0100e387 */ /* 0x000fe20000100600 */
[----:B-1----:R-:W-:Y:S01]  /*24ba0*/  IMAD.MOV.U32 R48, RZ, RZ, R172 ;  /* 0x000000ffff307224 */ /* 0x002fe200078e00ac */
[----:B------:R-:W-:Y:S02]  /*24bb0*/  PRMT R172, R104, 0x7771, RZ ;  /* 0x0000777168ac7816 */ /* 0x000fe400000000ff */
[----:B------:R1:W2:Y:S04]  /*24bc0*/  LDL.S16 R129, [R1+0x204] ;  /* 0x0002040001817983 */ /* 0x0002a80000100600 */
[----:B------:R1:W-:Y:S01]  /*24bd0*/  STG.E.U16 desc[UR20][R38.64+0x72], R0 ;  /* 0x0000720026007986 */ /* 0x0003e2000c101514 */
[----:B------:R-:W-:Y:S03]  /*24be0*/  PRMT R2, R177, 0x7632, R2 ;  /* 0x00007632b1027816 */ /* 0x000fe60000000002 */
[----:B------:R-:W-:Y:S01]  /*24bf0*/  STG.E.U16 desc[UR20][R54.64+0x70], R133 ;  /* 0x0000708536007986 */ /* 0x000fe2000c101514 */
[----:B------:R-:W-:Y:S03]  /*24c00*/  PRMT R100, R3, 0x5410, R2 ;  /* 0x0000541003647816 */ /* 0x000fe60000000002 */
[----:B------:R1:W-:Y:S01]  /*24c10*/  STG.E.U16 desc[UR20][R54.64+0x72], R115 ;  /* 0x0000727336007986 */ /* 0x0003e2000c101514 */
[----:B------:R-:W-:Y:S02]  /*24c20*/  @!P6 PRMT R3, R114, 0x5410, RZ ;  /* 0x000054107203e816 */ /* 0x000fe400000000ff */
[----:B------:R-:W-:Y:S01]  /*24c30*/  ISETP.LE.U32.AND P6, PT, R116, UR7, PT ;  /* 0x0000000774007c0c */ /* 0x000fe2000bfc3070 */
[----:B------:R2:W2:Y:S04]  /*24c40*/  LDL.S16 R114, [R1+0x208] ;  /* 0x0002080001727983 */ /* 0x0004a80000100600 */
[----:B------:R-:W-:Y:S04]  /*24c50*/  STG.E.U16 desc[UR20][R188.64+0x70], R118 ;  /* 0x00007076bc007986 */ /* 0x000fe8000c101514 */
[----:B------:R1:W-:Y:S04]  /*24c60*/  STG.E.U16 desc[UR20][R188.64+0x72], R117 ;  /* 0x00007275bc007986 */ /* 0x0003e8000c101514 */
[----:B------:R1:W-:Y:S02]  /*24c70*/  STG.E.U16 desc[UR20][R186.64+0x80], R3 ;  /* 0x00008003ba007986 */ /* 0x0003e4000c101514 */
[----:B-1----:R-:W-:Y:S02]  /*24c80*/  PRMT R0, R180, 0x7610, R0 ;  /* 0x00007610b4007816 */ /* 0x002fe40000000000 */
[----:B------:R-:W-:Y:S02]  /*24c90*/  LOP3.LUT R39, R62, 0xff00ff, RZ, 0xc0, !PT ;  /* 0x00ff00ff3e277812 */ /* 0x000fe400078ec0ff */
[----:B------:R-:W-:Y:S01]  /*24ca0*/  SHF.R.U32.HI R115, RZ, 0x18, R99 ;  /* 0x00000018ff737819 */ /* 0x000fe20000011663 */
[----:B------:R-:W-:Y:S01]  /*24cb0*/  IMAD.WIDE R54, R242, -0x70, R54 ;  /* 0xffffff90f2367825 */ /* 0x000fe200078e0236 */
[----:B------:R-:W-:Y:S02]  /*24cc0*/  PRMT R99, R0, 0x5410, R52 ;  /* 0x0000541000637816 */ /* 0x000fe40000000034 */
[----:B------:R-:W-:Y:S02]  /*24cd0*/  PRMT R117, R243, 0x5410, R247 ;  /* 0x00005410f3757816 */ /* 0x000fe400000000f7 */
[----:B------:R-:W-:Y:S01]  /*24ce0*/  PRMT R3, R191, 0x7610, R3 ;  /* 0x00007610bf037816 */ /* 0x000fe20000000003 */
[----:B---3--:R-:W-:Y:S02]  /*24cf0*/  IMAD.MOV.U32 R37, RZ, RZ, R174 ;  /* 0x000000ffff257224 */ /* 0x008fe400078e00ae */
[----:B------:R-:W-:Y:S02]  /*24d00*/  IMAD.MOV.U32 R174, RZ, RZ, R104 ;  /* 0x000000ffffae7224 */ /* 0x000fe400078e0068 */
[----:B----4-:R-:W-:Y:S01]  /*24d10*/  IMAD.MOV.U32 R36, RZ, RZ, R175 ;  /* 0x000000ffff247224 */ /* 0x010fe200078e00af */
[----:B--2---:R-:W1:Y:S01]  /*24d20*/  LDSM.16.MT88.4 R40, [R204+0x4000] ;  /* 0x00400000cc28783b */ /* 0x004e620000004200 */
[----:B------:R-:W-:Y:S01]  /*24d30*/  VIADD R62, R204, 0x4020 ;  /* 0x00004020cc3e7836 */ /* 0x000fe20000000000 */
[--C-:B------:R-:W-:Y:S02]  /*24d40*/  HSET2.LE.AND R45, R45, R212.reuse, PT ;  /* 0x000000d42d2d7233 */ /* 0x100fe40003803000 */
[--C-:B------:R-:W-:Y:S02]  /*24d50*/  HSET2.LE.AND R44, R44, R212.reuse, PT ;  /* 0x000000d42c2c7233 */ /* 0x100fe40003803000 */
[--C-:B------:R-:W-:Y:S02]  /*24d60*/  HSET2.LE.AND R38, R194, R212.reuse, PT ;  /* 0x000000d4c2267233 */ /* 0x100fe40003803000 */
[----:B------:R-:W-:Y:S02]  /*24d70*/  LOP3.LUT R45, R37, R45, RZ, 0xc0, !PT ;  /* 0x0000002d252d7212 */ /* 0x000fe400078ec0ff */
[--C-:B------:R-:W-:Y:S02]  /*24d80*/  HSET2.LE.AND R37, R47, R212.reuse, PT ;  /* 0x000000d42f257233 */ /* 0x100fe40003803000 */
[----:B------:R-:W-:Y:S02]  /*24d90*/  LOP3.LUT R44, R36, R44, RZ, 0xc0, !PT ;  /* 0x0000002c242c7212 */ /* 0x000fe400078ec0ff */
[--C-:B------:R-:W-:Y:S02]  /*24da0*/  HSET2.LE.AND R36, R46, R212.reuse, PT ;  /* 0x000000d42e247233 */ /* 0x100fe40003803000 */
[----:B------:R-:W-:Y:S02]  /*24db0*/  LOP3.LUT R37, R96, R37, RZ, 0xc0, !PT ;  /* 0x0000002560257212 */ /* 0x000fe400078ec0ff */
[----:B------:R-:W-:Y:S01]  /*24dc0*/  HSET2.LE.AND R46, R53, R212, PT ;  /* 0x000000d4352e7233 */ /* 0x000fe20003803000 */
[----:B------:R-:W-:Y:S01]  /*24dd0*/  @!P4 HFMA2.BF16_V2 R168, -RZ.H0_H0, RZ.H0_H0, -R2.H0_H0 ;  /* 0x200000ffffa8c231 */ /* 0x000fe20000340902 */
[----:B------:R-:W-:Y:S02]  /*24de0*/  HSET2.LE.AND R39, R39, R212, PT ;  /* 0x000000d427277233 */ /* 0x000fe40003803000 */
[----:B------:R-:W-:Y:S01]  /*24df0*/  LOP3.LUT R47, R56, 0xff00ff, RZ, 0xc0, !PT ;  /* 0x00ff00ff382f7812 */ /* 0x000fe200078ec0ff */
[----:B------:R-:W-:Y:S01]  /*24e00*/  @!P6 HFMA2.BF16_V2 R166, -RZ.H0_H0, RZ.H0_H0, -R0.H0_H0 ;  /* 0x200000ffffa6e231 */ /* 0x000fe20000340900 */
[----:B------:R-:W-:Y:S01]  /*24e10*/  PRMT R139, R168, 0x7610, R139 ;  /* 0x00007610a88b7816 */ /* 0x000fe2000000008b */
[----:B------:R2:W-:Y:S01]  /*24e20*/  @!P4 STL.S16 [R1+0x214], R168 ;  /* 0x000214a80100c387 */ /* 0x0005e20000100600 */
[----:B------:R-:W-:Y:S01]  /*24e30*/  LOP3.LUT R36, R178, R36, RZ, 0xc0, !PT ;  /* 0x00000024b2247212 */ /* 0x000fe200078ec0ff */
[----:B------:R-:W-:Y:S01]  /*24e40*/  @P0 VIADD R62, R144, 0xffffffe0 ;  /* 0xffffffe0903e0836 */ /* 0x000fe20000000000 */
[----:B------:R-:W-:Y:S01]  /*24e50*/  PRMT R133, R166, 0x7610, R133 ;  /* 0x00007610a6857816 */ /* 0x000fe20000000085 */
[----:B------:R3:W-:Y:S01]  /*24e60*/  @!P6 STL.S16 [R1+0x210], R166 ;  /* 0x000210a60100e387 */ /* 0x0007e20000100600 */
[----:B------:R-:W-:Y:S01]  /*24e70*/  @!P4 PRMT R2, R139, 0x5410, RZ ;  /* 0x000054108b02c816 */ /* 0x000fe200000000ff */
[----:B------:R-:W-:Y:S01]  /*24e80*/  IMAD.MOV.U32 R139, RZ, RZ, R102 ;  /* 0x000000ffff8b7224 */ /* 0x000fe200078e0066 */
[----:B------:R-:W-:Y:S01]  /*24e90*/  ISETP.GT.U32.AND P4, PT, R226, UR7, PT ;  /* 0x00000007e2007c0c */ /* 0x000fe2000bf84070 */
[----:B------:R4:W4:Y:S01]  /*24ea0*/  LDL.S16 R96, [R1+0x200] ;  /* 0x0002000001607983 */ /* 0x0009220000100600 */
[----:B------:R-:W-:Y:S02]  /*24eb0*/  @!P6 PRMT R0, R133, 0x5410, RZ ;  /* 0x000054108500e816 */ /* 0x000fe400000000ff */
[----:B------:R-:W-:Y:S01]  /*24ec0*/  ISETP.LE.U32.AND P6, PT, R115, UR7, PT ;  /* 0x0000000773007c0c */ /* 0x000fe2000bfc3070 */
[----:B------:R3:W4:Y:S01]  /*24ed0*/  LDL.S16 R53, [R1+0x1fc] ;  /* 0x0001fc0001357983 */ /* 0x0007220000100600 */
[----:B------:R-:W-:Y:S02]  /*24ee0*/  PRMT R133, R24, 0x5410, R25 ;  /* 0x0000541018857816 */ /* 0x000fe40000000019 */
[----:B------:R-:W-:Y:S01]  /*24ef0*/  LOP3.LUT R38, R49, R38, RZ, 0xc0, !PT ;  /* 0x0000002631267212 */ /* 0x000fe200078ec0ff */
[----:B------:R-:W-:Y:S01]  /*24f00*/  STG.E.U16 desc[UR20][R186.64+0x82], R2 ;  /* 0x00008202ba007986 */ /* 0x000fe2000c101514 */
[----:B------:R-:W-:Y:S02]  /*24f10*/  LOP3.LUT R39, R50, R39, RZ, 0xc0, !PT ;  /* 0x0000002732277212 */ /* 0x000fe400078ec0ff */
[----:B------:R-:W-:Y:S01]  /*24f20*/  HSET2.LE.AND R47, R47, R212, PT ;  /* 0x000000d42f2f7233 */ /* 0x000fe20003803000 */
[----:B------:R-:W-:Y:S01]  /*24f30*/  @P4 HFMA2.BF16_V2 R129, -RZ.H0_H0, RZ.H0_H0, -R82.H1_H1 ;  /* 0x200000ffff814231 */ /* 0x000fe20000360952 */
[----:B------:R-:W-:Y:S01]  /*24f40*/  LOP3.LUT R46, R51, R46, RZ, 0xc0, !PT ;  /* 0x0000002e332e7212 */ /* 0x000fe200078ec0ff */
[----:B------:R3:W-:Y:S01]  /*24f50*/  STG.E.U16 desc[UR20][R54.64+0x80], R0 ;  /* 0x0000800036007986 */ /* 0x0007e2000c101514 */
[----:B------:R-:W-:Y:S01]  /*24f60*/  PRMT R56, R191, 0x7632, R56 ;  /* 0x00007632bf387816 */ /* 0x000fe20000000038 */
[-C--:B-1----:R-:W-:Y:S02]  /*24f70*/  HMMA.16816.F32.BF16 R4, R36, R40.reuse, R4 ;  /* 0x000000282404723c */ /* 0x082fe40000041804 */
[----:B------:R-:W-:Y:S03]  /*24f80*/  @P4 STL.S16 [R1+0x204], R129 ;  /* 0x0002048101004387 */ /* 0x000fe60000100600 */
[----:B------:R-:W-:Y:S01]  /*24f90*/  PRMT R105, R129, 0x7610, R105 ;  /* 0x0000761081697816 */ /* 0x000fe20000000069 */
[----:B------:R-:W-:Y:S01]  /*24fa0*/  @!P6 HFMA2.BF16_V2 R114, -RZ.H0_H0, RZ.H0_H0, -R52.H0_H0 ;  /* 0x200000ffff72e231 */ /* 0x000fe20000340934 */
[----:B--2---:R-:W-:Y:S02]  /*24fb0*/  PRMT R168, R104, 0x7773, RZ ;  /* 0x0000777368a87816 */ /* 0x004fe400000000ff */
[----:B------:R-:W-:Y:S02]  /*24fc0*/  @P4 PRMT R110, R105, 0x5410, RZ ;  /* 0x00005410696e4816 */ /* 0x000fe400000000ff */
[----:B------:R-:W-:Y:S01]  /*24fd0*/  PRMT R105, R137, 0x5410, R136 ;  /* 0x0000541089697816 */ /* 0x000fe20000000088 */
[----:B------:R1:W-:Y:S01]  /*24fe0*/  @!P6 STL.S16 [R1+0x208], R114 ;  /* 0x000208720100e387 */ /* 0x0003e20000100600 */
[----:B------:R-:W-:Y:S02]  /*24ff0*/  PRMT R104, R114, 0x7610, R104 ;  /* 0x0000761072687816 */ /* 0x000fe40000000068 */
[----:B------:R-:W-:Y:S01]  /*25000*/  LOP3.LUT R47, R48, R47, RZ, 0xc0, !PT ;  /* 0x0000002f302f7212 */ /* 0x000fe200078ec0ff */
[----:B------:R-:W2:Y:S01]  /*25010*/  LDL.LU R246, [R1+0x78] ;  /* 0x0000780001f67983 */ /* 0x000ea20000300800 */
[----:B------:R-:W-:Y:S02]  /*25020*/  @!P6 PRMT R52, R104, 0x5410, RZ ;  /* 0x000054106834e816 */ /* 0x000fe400000000ff */
[----:B------:R-:W-:Y:S01]  /*25030*/  ISETP.GT.U32.AND P6, PT, R197, UR7, PT ;  /* 0x00000007c5007c0c */ /* 0x000fe2000bfc4070 */
[----:B------:R-:W1:Y:S01]  /*25040*/  LDSM.16.MT88.4 R48, [R62] ;  /* 0x000000003e30783b */ /* 0x000e620000004200 */
[----:B------:R-:W-:Y:S01]  /*25050*/  PRMT R104, R28, 0x5410, R29 ;  /* 0x000054101c687816 */ /* 0x000fe2000000001d */
[C---:B------:R-:W-:Y:S02]  /*25060*/  HMMA.16816.F32.BF16 R8, R44.reuse, R40, R8 ;  /* 0x000000282c08723c */ /* 0x040fe40000041808 */
[----:B------:R-:W-:Y:S02]  /*25070*/  STG.E.U16 desc[UR20][R54.64+0x82], R52 ;  /* 0x0000823436007986 */ /* 0x000fe4000c101514 */
[C---:B---3--:R-:W-:Y:S01]  /*25080*/  PRMT R166, R102.reuse, 0x7772, RZ ;  /* 0x0000777266a67816 */ /* 0x048fe200000000ff */
[----:B------:R-:W-:Y:S01]  /*25090*/  IMAD.MOV.U32 R0, RZ, RZ, R26 ;  /* 0x000000ffff007224 */ /* 0x000fe200078e001a */
[----:B------:R-:W-:Y:S01]  /*250a0*/  PRMT R144, R102, 0x7773, RZ ;  /* 0x0000777366907816 */ /* 0x000fe200000000ff */
[----:B------:R-:W3:Y:S01]  /*250b0*/  LDL.LU.64 R26, [R1+0x368] ;  /* 0x00036800011a7983 */ /* 0x000ee20000300a00 */
[----:B------:R-:W-:Y:S01]  /*250c0*/  PRMT R41, R107, 0x5410, R130 ;  /* 0x000054106b297816 */ /* 0x000fe20000000082 */
[-C--:B------:R-:W-:Y:S02]  /*250d0*/  HMMA.16816.F32.BF16 R12, R44, R42.reuse, R12 ;  /* 0x0000002a2c0c723c */ /* 0x080fe4000004180c */
[----:B------:R-:W3:Y:S01]  /*250e0*/  LDL.LU R136, [R1+0x364] ;  /* 0x0003640001887983 */ /* 0x000ee20000300800 */
[----:B------:R-:W-:Y:S01]  /*250f0*/  IMAD.WIDE R102, R242, 0x70, R54 ;  /* 0x00000070f2667825 */ /* 0x000fe200078e0236 */
[--C-:B------:R-:W-:Y:S02]  /*25100*/  HSET2.LE.AND R41, R41, R212.reuse, PT ;  /* 0x000000d429297233 */ /* 0x100fe40003803000 */
[----:B-1----:R-:W-:Y:S01]  /*25110*/  LOP3.LUT R114, R200, 0xff, RZ, 0xc0, !PT ;  /* 0x000000ffc8727812 */ /* 0x002fe200078ec0ff */
[----:B------:R-:W3:Y:S01]  /*25120*/  LDL.LU R137, [R1+0x360] ;  /* 0x0003600001897983 */ /* 0x000ee20000300800 */
[C---:B------:R-:W-:Y:S03]  /*25130*/  HMMA.16816.F32.BF16 R16, R36.reuse, R42, R16 ;  /* 0x0000002a2410723c */ /* 0x040fe60000041810 */
[----:B------:R-:W3:Y:S01]  /*25140*/  LDL.LU R25, [R1+0x358] ;  /* 0x0003580001197983 */ /* 0x000ee20000300800 */
[----:B------:R-:W-:Y:S02]  /*25150*/  ISETP.LE.U32.AND P4, PT, R114, UR7, PT ;  /* 0x0000000772007c0c */ /* 0x000fe4000bf83070 */
[----:B------:R-:W-:Y:S01]  /*25160*/  LOP3.LUT R42, R0, 0xff, RZ, 0xc0, !PT ;  /* 0x000000ff002a7812 */ /* 0x000fe200078ec0ff */
[----:B------:R-:W3:Y:S01]  /*25170*/  LDL.LU R24, [R1+0x354] ;  /* 0x0003540001187983 */ /* 0x000ee20000300800 */
[----:B------:R-:W-:Y:S02]  /*25180*/  PRMT R43, R192, 0x5410, R195 ;  /* 0x00005410c02b7816 */ /* 0x000fe400000000c3 */
[----:B------:R-:W-:Y:S01]  /*25190*/  PRMT R42, R42, 0x5410, R202 ;  /* 0x000054102a2a7816 */ /* 0x000fe200000000ca */
[----:B------:R-:W-:Y:S01]  /*251a0*/  STG.E.U16 desc[UR20][R102.64+0x80], R132 ;  /* 0x0000808466007986 */ /* 0x000fe2000c101514 */
[----:B------:R-:W-:Y:S02]  /*251b0*/  LOP3.LUT R43, R43, 0xff00ff, RZ, 0xc0, !PT ;  /* 0x00ff00ff2b2b7812 */ /* 0x000fe400078ec0ff */
[----:B------:R-:W-:Y:S01]  /*251c0*/  LOP3.LUT R41, R75, R41, RZ, 0xc0, !PT ;  /* 0x000000294b297212 */ /* 0x000fe200078ec0ff */
[----:B------:R-:W-:Y:S01]  /*251d0*/  STG.E.U16 desc[UR20][R102.64+0x82], R152 ;  /* 0x0000829866007986 */ /* 0x000fe2000c101514 */
[--C-:B------:R-:W-:Y:S02]  /*251e0*/  HSET2.LE.AND R42, R42, R212.reuse, PT ;  /* 0x000000d42a2a7233 */ /* 0x100fe40003803000 */
[----:B------:R-:W-:Y:S01]  /*251f0*/  HSET2.LE.AND R43, R43, R212, PT ;  /* 0x000000d42b2b7233 */ /* 0x000fe20003803000 */
[----:B------:R-:W-:Y:S02]  /*25200*/  STG.E.U16 desc[UR20][R188.64+0x80], R155 ;  /* 0x0000809bbc007986 */ /* 0x000fe4000c101514 */
[----:B------:R-:W-:Y:S01]  /*25210*/  LOP3.LUT R42, R74, R42, RZ, 0xc0, !PT ;  /* 0x0000002a4a2a7212 */ /* 0x000fe200078ec0ff */
[-C--:B------:R-:W-:Y:S01]  /*25220*/  HMMA.16816.F32.BF16 R20, R36, R48.reuse, R20 ;  /* 0x000000302414723c */ /* 0x080fe20000041814 */
[----:B------:R-:W-:Y:S02]  /*25230*/  STG.E.U16 desc[UR20][R188.64+0x82], R154 ;  /* 0x0000829abc007986 */ /* 0x000fe4000c101514 */
[----:B------:R-:W-:Y:S02]  /*25240*/  LOP3.LUT R43, R73, R43, RZ, 0xc0, !PT ;  /* 0x0000002b492b7212 */ /* 0x000fe400078ec0ff */
[----:B------:R-:W-:Y:S01]  /*25250*/  PRMT R73, R135, 0x5410, R126 ;  /* 0x0000541087497816 */ /* 0x000fe2000000007e */
[----:B----4-:R-:W-:Y:S02]  /*25260*/  @!P4 HFMA2.BF16_V2 R96, -RZ.H0_H0, RZ.H0_H0, -R3.H0_H0 ;  /* 0x200000ffff60c231 */ /* 0x010fe40000340903 */
[----:B------:R-:W-:Y:S03]  /*25270*/  @P6 HFMA2.BF16_V2 R53, -RZ.H0_H0, RZ.H0_H0, -R56.H0_H0 ;  /* 0x200000ffff356231 */ /* 0x000fe60000340938 */
[----:B------:R-:W-:Y:S01]  /*25280*/  PRMT R40, R96, 0x7610, R40 ;  /* 0x0000761060287816 */ /* 0x000fe20000000028 */
[----:B------:R1:W-:Y:S01]  /*25290*/  @!P4 STL.S16 [R1+0x200], R96 ;  /* 0x000200600100c387 */ /* 0x0003e20000100600 */
[----:B------:R-:W-:Y:S03]  /*252a0*/  PRMT R2, R53, 0x7610, R2 ;  /* 0x0000761035027816 */ /* 0x000fe60000000002 */
[----:B------:R-:W-:Y:S04]  /*252b0*/  @P6 STL.S16 [R1+0x1fc], R53 ;  /* 0x0001fc3501006387 */ /* 0x000fe80000100600 */
[----:B------:R-:W4:Y:S04]  /*252c0*/  LDL.LU R29, [R1+0x350] ;  /* 0x00035000011d7983 */ /* 0x000f280000300800 */
[----:B------:R-:W4:Y:S04]  /*252d0*/  LDL.LU R28, [R1+0x34c] ;  /* 0x00034c00011c7983 */ /* 0x000f280000300800 */
[----:B------:R-:W4:Y:S01]  /*252e0*/  LDSM.16.MT88.4 R52, [R204+0x4400] ;  /* 0x00440000cc34783b */ /* 0x000f220000004200 */
[----:B-1----:R-:W-:Y:S02]  /*252f0*/  PRMT R96, R3, 0x5410, R56 ;  /* 0x0000541003607816 */ /* 0x002fe40000000038 */
[----:B--2---:R-:W-:Y:S02]  /*25300*/  PRMT R0, R134, 0x5410, R246 ;  /* 0x0000541086007816 */ /* 0x004fe400000000f6 */
[----:B------:R-:W-:Y:S01]  /*25310*/  @P6 PRMT R56, R2, 0x5410, RZ ;  /* 0x0000541002386816 */ /* 0x000fe200000000ff */
[----:B------:R-:W2:Y:S01]  /*25320*/  LDL.LU R134, [R1+0x348] ;  /* 0x0003480001867983 */ /* 0x000ea20000300800 */
[----:B------:R-:W-:Y:S02]  /*25330*/  PRMT R2, R244, 0x5410, R127 ;  /* 0x00005410f4027816 */ /* 0x000fe4000000007f */
[----:B------:R-:W-:Y:S01]  /*25340*/  @!P4 PRMT R3, R40, 0x5410, RZ ;  /* 0x000054102803c816 */ /* 0x000fe200000000ff */
[----:B------:R-:W2:Y:S01]  /*25350*/  LDL.LU R127, [R1+0x344] ;  /* 0x00034400017f7983 */ /* 0x000ea20000300800 */
[----:B------:R-:W-:Y:S02]  /*25360*/  PRMT R40, R113, 0x5410, R111 ;  /* 0x0000541071287816 */ /* 0x000fe4000000006f */
[----:B------:R-:W-:Y:S01]  /*25370*/  ISETP.GT.U32.AND P4, PT, R158, UR7, PT ;  /* 0x000000079e007c0c */ /* 0x000fe2000bf84070 */
[----:B------:R1:W2:Y:S01]  /*25380*/  LDL.S16 R129, [R1+0x19c] ;  /* 0x00019c0001817983 */ /* 0x0002a20000100600 */
[----:B------:R-:W-:Y:S02]  /*25390*/  ISETP.GT.U32.AND P6, PT, R157, UR7, PT ;  /* 0x000000079d007c0c */ /* 0x000fe4000bfc4070 */
[--C-:B------:R-:W-:Y:S01]  /*253a0*/  HSET2.LE.AND R40, R40, R212.reuse, PT ;  /* 0x000000d428287233 */ /* 0x100fe20003803000 */
[----:B------:R1:W2:Y:S01]  /*253b0*/  LDL.S16 R118, [R1+0x18c] ;  /* 0x00018c0001767983 */ /* 0x0002a20000100600 */
[----:B------:R-:W-:Y:S02]  /*253c0*/  LOP3.LUT R111, R101, 0xff, RZ, 0xc0, !PT ;  /* 0x000000ff656f7812 */ /* 0x000fe400078ec0ff */
[----:B------:R-:W-:Y:S01]  /*253d0*/  LOP3.LUT R113, R112, 0xff, RZ, 0xc0, !PT ;  /* 0x000000ff70717812 */ /* 0x000fe200078ec0ff */
[----:B------:R-:W2:Y:S01]  /*253e0*/  LDL.LU R246, [R1+0x88] ;  /* 0x0000880001f67983 */ /* 0x000ea20000300800 */
[----:B------:R-:W-:Y:S02]  /*253f0*/  LOP3.LUT R40, R72, R40, RZ, 0xc0, !PT ;  /* 0x0000002848287212 */ /* 0x000fe400078ec0ff */
[----:B------:R-:W-:Y:S01]  /*25400*/  PRMT R72, R198, 0x5410, R248 ;  /* 0x00005410c6487816 */ /* 0x000fe200000000f8 */
[----:B------:R1:W-:Y:S01]  /*25410*/  STG.E.U16 desc[UR20][R186.64+0x90], R3 ;  /* 0x00009003ba007986 */ /* 0x0003e2000c101514 */
[----:B------:R-:W-:Y:S03]  /*25420*/  PRMT R157, R158, 0x5410, R157 ;  /* 0x000054109e9d7816 */ /* 0x000fe6000000009d */
[----:B------:R1:W-:Y:S01]  /*25430*/  STG.E.U16 desc[UR20][R186.64+0x92], R56 ;  /* 0x00009238ba007986 */ /* 0x0003e2000c101514 */
[C---:B---3--:R-:W-:Y:S03]  /*25440*/  HMMA.16816.F32.BF16 R24, R44.reuse, R48, R24 ;  /* 0x000000302c18723c */ /* 0x048fe60000041818 */
[----:B------:R3:W3:Y:S04]  /*25450*/  LDL.S16 R48, [R1+0x16c] ;  /* 0x00016c0001307983 */ /* 0x0006e80000100600 */
[----:B------:R-:W3:Y:S04]  /*25460*/  LDL.LU R126, [R1+0x340] ;  /* 0x00034000017e7983 */ /* 0x000ee80000300800 */
[----:B------:R-:W3:Y:S01]  /*25470*/  LDL.LU R135, [R1+0x33c] ;  /* 0x00033c0001877983 */ /* 0x000ee20000300800 */
[----:B-1----:R-:W-:Y:S02]  /*25480*/  PRMT R3, R218, 0x7632, R3 ;  /* 0x00007632da037816 */ /* 0x002fe40000000003 */
[----:B------:R-:W-:Y:S01]  /*25490*/  PRMT R56, R57, 0x7632, R56 ;  /* 0x0000763239387816 */ /* 0x000fe20000000038 */
[-C--:B----4-:R-:W-:Y:S01]  /*254a0*/  HMMA.16816.F32.BF16 R28, R44, R50.reuse, R28 ;  /* 0x000000322c1c723c */ /* 0x090fe2000004181c */
[----:B------:R-:W1:Y:S07]  /*254b0*/  LDSM.16.MT88.4 R44, [R62+0x400] ;  /* 0x000400003e2c783b */ /* 0x000e6e0000004200 */
[----:B------:R-:W-:Y:S01]  /*254c0*/  HMMA.16816.F32.BF16 R32, R36, R50, R32 ;  /* 0x000000322420723c */ /* 0x000fe20000041820 */
[----:B------:R4:W4:Y:S03]  /*254d0*/  LDL.S16 R50, [R1+0x168] ;  /* 0x0001680001327983 */ /* 0x0009260000100600 */
[----:B------:R-:W-:Y:S02]  /*254e0*/  LOP3.LUT R39, R105, 0xff00ff, RZ, 0xc0, !PT ;  /* 0x00ff00ff69277812 */ /* 0x000fe400078ec0ff */
[--C-:B------:R-:W-:Y:S02]  /*254f0*/  HSET2.LE.AND R36, R0, R212.reuse, PT ;  /* 0x000000d400247233 */ /* 0x100fe40003803000 */
[----:B------:R-:W-:Y:S01]  /*25500*/  PRMT R0, R217, 0x7610, R0 ;  /* 0x00007610d9007816 */ /* 0x000fe20000000000 */
[-C--:B------:R-:W-:Y:S05]  /*25510*/  HMMA.16816.F32.BF16 R4, R40, R52.reuse, R4 ;  /* 0x000000342804723c */ /* 0x080fea0000041804 */
[--C-:B------:R-:W-:Y:S02]  /*25520*/  HSET2.LE.AND R37, R2, R212.reuse, PT ;  /* 0x000000d402257233 */ /* 0x100fe40003803000 */
[--C-:B------:R-:W-:Y:S01]  /*25530*/  HSET2.LE.AND R38, R104, R212.reuse, PT ;  /* 0x000000d468267233 */ /* 0x100fe20003803000 */
[----:B------:R-:W-:Y:S01]  /*25540*/  IMAD.WIDE.U32 R104, R109, -0x2daee0ad, RZ ;  /* 0xd2511f536d687825 */ /* 0x000fe200078e00ff */
[----:B------:R-:W-:Y:S02]  /*25550*/  HSET2.LE.AND R39, R39, R212, PT ;  /* 0x000000d427277233 */ /* 0x000fe40003803000 */
[----:B------:R-:W-:Y:S01]  /*25560*/  PRMT R2, R217, 0x7632, R2 ;  /* 0x00007632d9027816 */ /* 0x000fe20000000002 */
[----:B--2---:R-:W-:Y:S01]  /*25570*/  @P4 HFMA2.BF16_V2 R129, -RZ.H0_H0, RZ.H0_H0, -R0.H0_H0 ;  /* 0x200000ffff814231 */ /* 0x004fe20000340900 */
[----:B------:R-:W-:Y:S02]  /*25580*/  LOP3.LUT R36, R59, R36, RZ, 0xc0, !PT ;  /* 0x000000243b247212 */ /* 0x000fe400078ec0ff */
[----:B------:R-:W-:Y:S01]  /*25590*/  LOP3.LUT R37, R58, R37, RZ, 0xc0, !PT ;  /* 0x000000253a257212 */ /* 0x000fe200078ec0ff */
[----:B------:R-:W-:Y:S01]  /*255a0*/  @P6 HFMA2.BF16_V2 R118, -RZ.H0_H0, RZ.H0_H0, -R2.H0_H0 ;  /* 0x200000ffff766231 */ /* 0x000fe20000340902 */
[----:B------:R-:W-:Y:S01]  /*255b0*/  LOP3.LUT R38, R60, R38, RZ, 0xc0, !PT ;  /* 0x000000263c267212 */ /* 0x000fe200078ec0ff */
[----:B------:R-:W-:Y:S01]  /*255c0*/  @P4 STL.S16 [R1+0x19c], R129 ;  /* 0x00019c8101004387 */ /* 0x000fe20000100600 */
[----:B------:R-:W-:Y:S02]  /*255d0*/  LOP3.LUT R39, R63, R39, RZ, 0xc0, !PT ;  /* 0x000000273f277212 */ /* 0x000fe400078ec0ff */
[----:B------:R-:W-:Y:S01]  /*255e0*/  PRMT R63, R125, 0x5410, R246 ;  /* 0x000054107d3f7816 */ /* 0x000fe200000000f6 */
[----:B------:R2:W-:Y:S01]  /*255f0*/  @P6 STL.S16 [R1+0x18c], R118 ;  /* 0x00018c7601006387 */ /* 0x0005e20000100600 */
[----:B------:R-:W-:Y:S02]  /*25600*/  PRMT R51, R129, 0x7610, R51 ;  /* 0x0000761081337816 */ /* 0x000fe40000000033 */
[----:B------:R-:W-:Y:S01]  /*25610*/  PRMT R49, R118, 0x7610, R49 ;  /* 0x0000761076317816 */ /* 0x000fe20000000031 */
[C---:B------:R-:W-:Y:S01]  /*25620*/  HMMA.16816.F32.BF16 R8, R36.reuse, R52, R8 ;  /* 0x000000342408723c */ /* 0x040fe20000041808 */
[----:B------:R-:W4:Y:S03]  /*25630*/  LDL.LU R125, [R1+0x338] ;  /* 0x00033800017d7983 */ /* 0x000f260000300800 */
[----:B------:R-:W-:Y:S02]  /*25640*/  PRMT R74, R0, 0x5410, R2 ;  /* 0x00005410004a7816 */ /* 0x000fe40000000002 */
[----:B------:R-:W-:Y:S02]  /*25650*/  @P4 PRMT R0, R51, 0x5410, RZ ;  /* 0x0000541033004816 */ /* 0x000fe400000000ff */
[----:B------:R-:W-:Y:S01]  /*25660*/  ISETP.LE.U32.AND P4, PT, R111, UR7, PT ;  /* 0x000000076f007c0c */ /* 0x000fe2000bf83070 */
[-C--:B------:R-:W-:Y:S03]  /*25670*/  HMMA.16816.F32.BF16 R12, R36, R54.reuse, R12 ;  /* 0x00000036240c723c */ /* 0x080fe6000004180c */
[----:B------:R-:W-:Y:S02]  /*25680*/  LOP3.LUT R105, R108, UR17, R105, 0x96, !PT ;  /* 0x000000116c697c12 */ /* 0x000fe4000f8e9669 */
[----:B------:R-:W-:Y:S02]  /*25690*/  @P6 PRMT R2, R49, 0x5410, RZ ;  /* 0x0000541031026816 */ /* 0x000fe400000000ff */
[----:B------:R-:W-:Y:S01]  /*256a0*/  ISETP.LE.U32.AND P6, PT, R113, UR7, PT ;  /* 0x0000000771007c0c */ /* 0x000fe2000bfc3070 */
[C---:B------:R-:W-:Y:S04]  /*256b0*/  HMMA.16816.F32.BF16 R16, R40.reuse, R54, R16 ;  /* 0x000000362810723c */ /* 0x040fe80000041810 */
[----:B------:R-:W-:Y:S01]  /*256c0*/  PRMT R54, R210, 0x5410, R124 ;  /* 0x00005410d2367816 */ /* 0x000fe2000000007c */
[----:B---3--:R-:W-:Y:S01]  /*256d0*/  @!P4 HFMA2.BF16_V2 R48, -RZ.H0_H0, RZ.H0_H0, -R90.H0_H0 ;  /* 0x200000ffff30c231 */ /* 0x008fe2000034095a */
[----:B--2---:R-:W-:Y:S01]  /*256e0*/  PRMT R118, R209, 0x5410, R220 ;  /* 0x00005410d1767816 */ /* 0x004fe200000000dc */
[----:B------:R-:W2:Y:S01]  /*256f0*/  LDL.LU R124, [R1+0x334] ;  /* 0x00033400017c7983 */ /* 0x000ea20000300800 */
[----:B------:R-:W-:Y:S01]  /*25700*/  PRMT R129, R207, 0x5410, R208 ;  /* 0x00005410cf817816 */ /* 0x000fe200000000d0 */
[-C--:B-1----:R-:W-:Y:S02]  /*25710*/  HMMA.16816.F32.BF16 R20, R40, R44.reuse, R20 ;  /* 0x0000002c2814723c */ /* 0x082fe40000041814 */
[----:B------:R-:W3:Y:S01]  /*25720*/  LDL.LU R210, [R1+0x330] ;  /* 0x0003300001d27983 */ /* 0x000ee20000300800 */
[----:B------:R-:W-:Y:S02]  /*25730*/  PRMT R107, R48, 0x7610, R107 ;  /* 0x00007610306b7816 */ /* 0x000fe4000000006b */
[----:B------:R-:W-:Y:S01]  /*25740*/  PRMT R52, R218, 0x7610, R52 ;  /* 0x00007610da347816 */ /* 0x000fe20000000034 */
[----:B------:R1:W5:Y:S01]  /*25750*/  LDL.LU R220, [R1+0x32c] ;  /* 0x00032c0001dc7983 */ /* 0x0003620000300800 */
[----:B------:R-:W-:Y:S01]  /*25760*/  PRMT R60, R143, 0x5410, R140 ;  /* 0x000054108f3c7816 */ /* 0x000fe2000000008c */
[C---:B------:R-:W-:Y:S02]  /*25770*/  HMMA.16816.F32.BF16 R24, R36.reuse, R44, R24 ;  /* 0x0000002c2418723c */ /* 0x040fe40000041818 */
[----:B------:R1:W5:Y:S02]  /*25780*/  LDL.LU R209, [R1+0x328] ;  /* 0x0003280001d17983 */ /* 0x0003640000300800 */
[----:B------:R-:W-:Y:S02]  /*25790*/  PRMT R75, R52, 0x5410, R3 ;  /* 0x00005410344b7816 */ /* 0x000fe40000000003 */
[----:B------:R-:W-:Y:S01]  /*257a0*/  PRMT R53, R146, 0x5410, R164 ;  /* 0x0000541092357816 */ /* 0x000fe200000000a4 */
[----:B------:R1:W2:Y:S01]  /*257b0*/  LDL.S16 R130, [R1+0x164] ;  /* 0x0001640001827983 */ /* 0x0002a20000100600 */
[----:B------:R-:W-:Y:S01]  /*257c0*/  LOP3.LUT R44, R117, 0xff00ff, RZ, 0xc0, !PT ;  /* 0x00ff00ff752c7812 */ /* 0x000fe200078ec0ff */
[-C--:B------:R-:W-:Y:S02]  /*257d0*/  HMMA.16816.F32.BF16 R28, R36, R46.reuse, R28 ;  /* 0x0000002e241c723c */ /* 0x080fe4000004181c */
[----:B------:R1:W5:Y:S01]  /*257e0*/  LDL.LU R208, [R1+0x324] ;  /* 0x0003240001d07983 */ /* 0x0003620000300800 */
[--C-:B------:R-:W-:Y:S02]  /*257f0*/  HSET2.LE.AND R36, R53, R212.reuse, PT ;  /* 0x000000d435247233 */ /* 0x100fe40003803000 */
[--C-:B------:R-:W-:Y:S01]  /*25800*/  HSET2.LE.AND R37, R60, R212.reuse, PT ;  /* 0x000000d43c257233 */ /* 0x100fe20003803000 */
[----:B------:R1:W5:Y:S01]  /*25810*/  LDL.LU R207, [R1+0x320] ;  /* 0x0003200001cf7983 */ /* 0x0003620000300800 */
[--C-:B------:R-:W-:Y:S01]  /*25820*/  HSET2.LE.AND R38, R72, R212.reuse, PT ;  /* 0x000000d448267233 */ /* 0x100fe20003803000 */
[----:B------:R-:W-:Y:S02]  /*25830*/  HMMA.16816.F32.BF16 R32, R40, R46, R32 ;  /* 0x0000002e2820723c */ /* 0x000fe40000041820 */
[----:B------:R1:W-:Y:S02]  /*25840*/  @!P4 STL.S16 [R1+0x16c], R48 ;  /* 0x00016c300100c387 */ /* 0x0003e40000100600 */
[----:B------:R-:W-:Y:S02]  /*25850*/  LOP3.LUT R36, R87, R36, RZ, 0xc0, !PT ;  /* 0x0000002457247212 */ /* 0x000fe400078ec0ff */
[--C-:B------:R-:W-:Y:S01]  /*25860*/  HSET2.LE.AND R39, R44, R212.reuse, PT ;  /* 0x000000d42c277233 */ /* 0x100fe20003803000 */
[----:B------:R2:W2:Y:S01]  /*25870*/  LDL.S16 R108, [R1+0x160] ;  /* 0x00016000016c7983 */ /* 0x0004a20000100600 */
[----:B------:R-:W-:Y:S02]  /*25880*/  LOP3.LUT R43, R133, 0xff00ff, RZ, 0xc0, !PT ;  /* 0x00ff00ff852b7812 */ /* 0x000fe400078ec0ff */
[----:B------:R-:W-:Y:S02]  /*25890*/  LOP3.LUT R37, R86, R37, RZ, 0xc0, !PT ;  /* 0x0000002556257212 */ /* 0x000fe400078ec0ff */
[----:B------:R-:W-:Y:S02]  /*258a0*/  LOP3.LUT R38, R84, R38, RZ, 0xc0, !PT ;  /* 0x0000002654267212 */ /* 0x000fe400078ec0ff */
[----:B------:R-:W-:Y:S02]  /*258b0*/  LOP3.LUT R39, R85, R39, RZ, 0xc0, !PT ;  /* 0x0000002755277212 */ /* 0x000fe400078ec0ff */
[--C-:B------:R-:W-:Y:S02]  /*258c0*/  HSET2.LE.AND R42, R73, R212.reuse, PT ;  /* 0x000000d4492a7233 */ /* 0x100fe40003803000 */
[--C-:B------:R-:W-:Y:S02]  /*258d0*/  HSET2.LE.AND R43, R43, R212.reuse, PT ;  /* 0x000000d42b2b7233 */ /* 0x100fe40003803000 */
[--C-:B------:R-:W-:Y:S02]  /*258e0*/  HSET2.LE.AND R40, R63, R212.reuse, PT ;  /* 0x000000d43f287233 */ /* 0x100fe40003803000 */
[----:B------:R-:W-:Y:S02]  /*258f0*/  HSET2.LE.AND R41, R54, R212, PT ;  /* 0x000000d436297233 */ /* 0x000fe40003803000 */
[----:B------:R-:W-:Y:S02]  /*25900*/  LOP3.LUT R42, R65, R42, RZ, 0xc0, !PT ;  /* 0x0000002a412a7212 */ /* 0x000fe400078ec0ff */
[----:B------:R-:W-:Y:S01]  /*25910*/  LOP3.LUT R40, R64, R40, RZ, 0xc0, !PT ;  /* 0x0000002840287212 */ /* 0x000fe200078ec0ff */
[----:B-1----:R-:W-:Y:S01]  /*25920*/  IMAD.WIDE R48, R242, -0x70, R102 ;  /* 0xffffff90f2307825 */ /* 0x002fe200078e0266 */
[----:B------:R-:W-:Y:S02]  /*25930*/  LOP3.LUT R41, R66, R41, RZ, 0xc0, !PT ;  /* 0x0000002942297212 */ /* 0x000fe400078ec0ff */
[----:B------:R-:W-:Y:S02]  /*25940*/  PRMT R54, R225, 0x7610, R54 ;  /* 0x00007610e1367816 */ /* 0x000fe40000000036 */
[----:B------:R-:W-:Y:S01]  /*25950*/  PRMT R103, R90, 0x7610, R103 ;  /* 0x000076105a677816 */ /* 0x000fe20000000067 */
[----:B------:R1:W-:Y:S01]  /*25960*/  STG.E.U16 desc[UR20][R48.64+0x90], R0 ;  /* 0x0000900030007986 */ /* 0x0003e2000c101514 */
[----:B------:R-:W-:Y:S01]  /*25970*/  @!P4 PRMT R103, R107, 0x5410, RZ ;  /* 0x000054106b67c816 */ /* 0x000fe200000000ff */
[----:B------:R-:W-:Y:S01]  /*25980*/  IMAD.WIDE R58, R242, 0x70, R48 ;  /* 0x00000070f23a7825 */ /* 0x000fe200078e0230 */
[----:B------:R-:W-:Y:S01]  /*25990*/  ISETP.GT.U32.AND P4, PT, R150, UR7, PT ;  /* 0x0000000796007c0c */ /* 0x000fe2000bf84070 */
[----:B------:R1:W-:Y:S01]  /*259a0*/  STG.E.U16 desc[UR20][R48.64+0x92], R2 ;  /* 0x0000920230007986 */ /* 0x0003e2000c101514 */
[----:B------:R-:W-:Y:S02]  /*259b0*/  SHF.R.U32.HI R107, RZ, 0x18, R101 ;  /* 0x00000018ff6b7819 */ /* 0x000fe40000011665 */
[----:B------:R-:W-:Y:S01]  /*259c0*/  PRMT R53, R225, 0x7632, R53 ;  /* 0x00007632e1357816 */ /* 0x000fe20000000035 */
[----:B------:R-:W-:Y:S01]  /*259d0*/  STG.E.U16 desc[UR20][R58.64+0x90], R148 ;  /* 0x000090943a007986 */ /* 0x000fe2000c101514 */
[----:B------:R-:W-:Y:S02]  /*259e0*/  PRMT R102, R90, 0x7632, R102 ;  /* 0x000076325a667816 */ /* 0x000fe40000000066 */
[----:B------:R-:W-:Y:S01]  /*259f0*/  LOP3.LUT R117, R139, 0xff, RZ, 0xc0, !PT ;  /* 0x000000ff8b757812 */ /* 0x000fe200078ec0ff */
[----:B------:R-:W-:Y:S01]  /*25a00*/  STG.E.U16 desc[UR20][R58.64+0x92], R153 ;  /* 0x000092993a007986 */ /* 0x000fe2000c101514 */
[----:B------:R-:W-:Y:S02]  /*25a10*/  PRMT R66, R199, 0x5410, R206 ;  /* 0x00005410c7427816 */ /* 0x000fe400000000ce */
[----:B------:R-:W-:Y:S01]  /*25a20*/  PRMT R72, R54, 0x5410, R53 ;  /* 0x0000541036487816 */ /* 0x000fe20000000035 */
[----:B------:R1:W-:Y:S01]  /*25a30*/  STG.E.U16 desc[UR20][R188.64+0x90], R159 ;  /* 0x0000909fbc007986 */ /* 0x0003e2000c101514 */
[C---:B------:R-:W-:Y:S02]  /*25a40*/  PRMT R86, R89.reuse, 0x7610, R86 ;  /* 0x0000761059567816 */ /* 0x040fe40000000056 */
[----:B------:R-:W-:Y:S01]  /*25a50*/  PRMT R85, R89, 0x7632, R85 ;  /* 0x0000763259557816 */ /* 0x000fe20000000055 */
[----:B------:R-:W-:Y:S01]  /*25a60*/  STG.E.U16 desc[UR20][R188.64+0x92], R162 ;  /* 0x000092a2bc007986 */ /* 0x000fe2000c101514 */
[----:B-1----:R-:W-:Y:S02]  /*25a70*/  PRMT R0, R112, 0x7632, R0 ;  /* 0x0000763270007816 */ /* 0x002fe40000000000 */
[----:B------:R-:W-:Y:S02]  /*25a80*/  SHF.R.U32.HI R112, RZ, 0x18, R112 ;  /* 0x00000018ff707819 */ /* 0x000fe40000011670 */
[----:B------:R-:W-:Y:S02]  /*25a90*/  LOP3.LUT R109, R0, 0xff, RZ, 0xc0, !PT ;  /* 0x000000ff006d7812 */ /* 0x000fe400078ec0ff */
[C---:B------:R-:W-:Y:S02]  /*25aa0*/  PRMT R0, R219.reuse, 0x7610, R0 ;  /* 0x00007610db007816 */ /* 0x040fe40000000000 */
[----:B------:R-:W-:Y:S04]  /*25ab0*/  PRMT R2, R219, 0x7632, R2 ;  /* 0x00007632db027816 */ /* 0x000fe80000000002 */
[----:B------:R-:W-:Y:S02]  /*25ac0*/  PRMT R73, R0, 0x5410, R2 ;  /* 0x0000541000497816 */ /* 0x000fe40000000002 */
[----:B------:R-:W-:Y:S01]  /*25ad0*/  PRMT R159, R104, 0x7772, RZ ;  /* 0x00007772689f7816 */ /* 0x000fe200000000ff */
[----:B----4-:R-:W-:Y:S05]  /*25ae0*/  @!P6 HFMA2.BF16_V2 R50, -RZ.H0_H0, RZ.H0_H0, -R52.H0_H0 ;  /* 0x200000ffff32e231 */ /* 0x010fea0000340934 */
[----:B------:R-:W-:Y:S01]  /*25af0*/  PRMT R140, R50, 0x7610, R140 ;  /* 0x00007610328c7816 */ /* 0x000fe2000000008c */
[----:B------:R-:W-:Y:S03]  /*25b00*/  @!P6 STL.S16 [R1+0x168], R50 ;  /* 0x000168320100e387 */ /* 0x000fe60000100600 */
[----:B------:R-:W-:Y:S01]  /*25b10*/  @!P6 PRMT R52, R140, 0x5410, RZ ;  /* 0x000054108c34e816 */ /* 0x000fe200000000ff */
[----:B------:R4:W4:Y:S01]  /*25b20*/  LDL.S16 R45, [R1+0x13c] ;  /* 0x00013c00012d7983 */ /* 0x0009220000100600 */
[----:B------:R-:W-:Y:S03]  /*25b30*/  ISETP.LE.U32.AND P6, PT, R109, UR7, PT ;  /* 0x000000076d007c0c */ /* 0x000fe6000bfc3070 */
[----:B------:R1:W4:Y:S04]  /*25b40*/  LDL.S16 R146, [R1+0x148] ;  /* 0x0001480001927983 */ /* 0x0003280000100600 */
[----:B------:R1:W4:Y:S04]  /*25b50*/  LDL.S16 R143, [R1+0x144] ;  /* 0x00014400018f7983 */ /* 0x0003280000100600 */
[----:B------:R-:W1:Y:S04]  /*25b60*/  LDSM.16.MT88.4 R48, [R204+0x4800] ;  /* 0x00480000cc30783b */ /* 0x000e680000004200 */
[----:B------:R1:W-:Y:S02]  /*25b70*/  STG.E.U16 desc[UR20][R186.64+0xa0], R52 ;  /* 0x0000a034ba007986 */ /* 0x0003e4000c101514 */
[----:B-1----:R-:W-:Y:S02]  /*25b80*/  PRMT R52, R228, 0x7632, R52 ;  /* 0x00007632e4347816 */ /* 0x002fe40000000034 */
[----:B---3--:R-:W-:Y:S01]  /*25b90*/  PRMT R65, R223, 0x5410, R210 ;  /* 0x00005410df417816 */ /* 0x008fe200000000d2 */
[-C--:B------:R-:W-:Y:S05]  /*25ba0*/  HMMA.16816.F32.BF16 R4, R36, R48.reuse, R4 ;  /* 0x000000302404723c */ /* 0x080fea0000041804 */
[----:B--2---:R-:W-:Y:S05]  /*25bb0*/  @!P3 HFMA2.BF16_V2 R130, -RZ.H0_H0, RZ.H0_H0, -R3.H0_H0 ;  /* 0x200000ffff82b231 */ /* 0x004fea0000340903 */
[----:B------:R-:W-:Y:S01]  /*25bc0*/  PRMT R55, R130, 0x7610, R55 ;  /* 0x0000761082377816 */ /* 0x000fe20000000037 */
[----:B------:R1:W-:Y:S03]  /*25bd0*/  @!P3 STL.S16 [R1+0x164], R130 ;  /* 0x000164820100b387 */ /* 0x0003e60000100600 */
[----:B------:R-:W-:Y:S02]  /*25be0*/  @!P3 PRMT R3, R55, 0x5410, RZ ;  /* 0x000054103703b816 */ /* 0x000fe400000000ff */
[----:B------:R-:W-:Y:S03]  /*25bf0*/  ISETP.LE.U32.AND P3, PT, R112, UR7, PT ;  /* 0x0000000770007c0c */ /* 0x000fe6000bf63070 */
[----:B------:R2:W-:Y:S01]  /*25c00*/  STG.E.U16 desc[UR20][R186.64+0xa2], R3 ;  /* 0x0000a203ba007986 */ /* 0x0005e2000c101514 */
[----:B------:R-:W-:Y:S05]  /*25c10*/  @!P6 HFMA2.BF16_V2 R108, -RZ.H0_H0, RZ.H0_H0, -R0.H0_H0 ;  /* 0x200000ffff6ce231 */ /* 0x000fea0000340900 */
[----:B------:R-:W-:Y:S01]  /*25c20*/  PRMT R44, R108, 0x7610, R44 ;  /* 0x000076106c2c7816 */ /* 0x000fe2000000002c */
[----:B------:R3:W-:Y:S03]  /*25c30*/  @!P6 STL.S16 [R1+0x160], R108 ;  /* 0x0001606c0100e387 */ /* 0x0007e60000100600 */
[----:B------:R-:W-:Y:S01]  /*25c40*/  @!P6 PRMT R0, R44, 0x5410, RZ ;  /* 0x000054102c00e816 */ /* 0x000fe200000000ff */
[----:B------:R4:W4:Y:S01]  /*25c50*/  LDL.S16 R55, [R1+0x140] ;  /* 0x0001400001377983 */ /* 0x0009220000100600 */
[----:B------:R-:W-:Y:S01]  /*25c60*/  IMAD.MOV.U32 R44, RZ, RZ, R67 ;  /* 0x000000ffff2c7224 */ /* 0x000fe200078e0043 */
[----:B------:R-:W-:Y:S02]  /*25c70*/  PRMT R67, R211, 0x5410, R205 ;  /* 0x00005410d3437816 */ /* 0x000fe400000000cd */
[----:B------:R4:W4:Y:S02]  /*25c80*/  LDL.S16 R140, [R1+0x138] ;  /* 0x00013800018c7983 */ /* 0x0009240000100600 */
[----:B------:R-:W-:Y:S02]  /*25c90*/  LOP3.LUT R43, R44, R43, RZ, 0xc0, !PT ;  /* 0x0000002b2c2b7212 */ /* 0x000fe400078ec0ff */
[----:B-1----:R1:W4:Y:S04]  /*25ca0*/  LDL.S16 R130, [R1+0x134] ;  /* 0x0001340001827983 */ /* 0x0023280000100600 */
[----:B------:R1:W4:Y:S01]  /*25cb0*/  LDL.S16 R87, [R1+0x130] ;  /* 0x0001300001577983 */ /* 0x0003220000100600 */
[C---:B------:R-:W-:Y:S01]  /*25cc0*/  HMMA.16816.F32.BF16 R8, R40.reuse, R48, R8 ;  /* 0x000000302808723c */ /* 0x040fe20000041808 */
[----:B------:R-:W1:Y:S03]  /*25cd0*/  S2R R211, SR_TID.X ;  /* 0x0000000000d37919 */ /* 0x000e660000002100 */
[----:B--2---:R-:W-:Y:S01]  /*25ce0*/  PRMT R3, R228, 0x7610, R3 ;  /* 0x00007610e4037816 */ /* 0x004fe20000000003 */
[----:B------:R-:W-:Y:S01]  /*25cf0*/  IMAD.WIDE R48, R242, -0x70, R58 ;  /* 0xffffff90f2307825 */ /* 0x000fe200078e023a */
[----:B---3--:R-:W-:Y:S02]  /*25d00*/  LOP3.LUT R108, R176, 0xff, RZ, 0xc0, !PT ;  /* 0x000000ffb06c7812 */ /* 0x008fe400078ec0ff */
[-C--:B------:R-:W-:Y:S02]  /*25d10*/  HMMA.16816.F32.BF16 R12, R40, R50.reuse, R12 ;  /* 0x00000032280c723c */ /* 0x080fe4000004180c */
[----:B------:R2:W-:Y:S01]  /*25d20*/  STG.E.U16 desc[UR20][R48.64+0xa0], R0 ;  /* 0x0000a00030007986 */ /* 0x0005e2000c101514 */
[----:B------:R-:W-:Y:S05]  /*25d30*/  ISETP.LE.U32.AND P6, PT, R108, UR7, PT ;  /* 0x000000076c007c0c */ /* 0x000fea000bfc3070 */
[C---:B------:R-:W-:Y:S04]  /*25d40*/  HMMA.16816.F32.BF16 R16, R36.reuse, R50, R16 ;  /* 0x000000322410723c */ /* 0x040fe80000041810 */
[----:B-1----:R-:W-:Y:S01]  /*25d50*/  IMAD.SHL.U32 R210, R211, 0x20, RZ ;  /* 0x00000020d3d27824 */ /* 0x002fe200078e00ff */
[----:B--2---:R-:W-:Y:S04]  /*25d60*/  PRMT R0, R101, 0x7632, R0 ;  /* 0x0000763265007816 */ /* 0x004fe80000000000 */
[----:B------:R-:W-:Y:S02]  /*25d70*/  LOP3.LUT R101, R0, 0xff, RZ, 0xc0, !PT ;  /* 0x000000ff00657812 */ /* 0x000fe400078ec0ff */
[----:B------:R-:W-:Y:S01]  /*25d80*/  PRMT R0, R232, 0x7610, R0 ;  /* 0x00007610e8007816 */ /* 0x000fe20000000000 */
[----:B----4-:R-:W-:Y:S02]  /*25d90*/  @!P5 HFMA2.BF16_V2 R45, -RZ.H0_H0, RZ.H0_H0, -R90.H1_H1 ;  /* 0x200000ffff2dd231 */ /* 0x010fe4000036095a */
[----:B------:R-:W-:Y:S03]  /*25da0*/  @!P3 HFMA2.BF16_V2 R146, -RZ.H0_H0, RZ.H0_H0, -R2.H0_H0 ;  /* 0x200000ffff92b231 */ /* 0x000fe60000340902 */
[----:B------:R-:W-:Y:S01]  /*25db0*/  PRMT R64, R45, 0x7610, R64 ;  /* 0x000076102d407816 */ /* 0x000fe20000000040 */
[----:B------:R-:W-:Y:S01]  /*25dc0*/  @!P5 STL.S16 [R1+0x13c], R45 ;  /* 0x00013c2d0100d387 */ /* 0x000fe20000100600 */
[----:B------:R-:W-:Y:S01]  /*25dd0*/  @!P6 HFMA2.BF16_V2 R143, -RZ.H0_H0, RZ.H0_H0, -R54.H0_H0 ;  /* 0x200000ffff8fe231 */ /* 0x000fe20000340936 */
[----:B------:R-:W-:Y:S02]  /*25de0*/  PRMT R63, R146, 0x7610, R63 ;  /* 0x00007610923f7816 */ /* 0x000fe4000000003f */
[----:B------:R-:W-:Y:S01]  /*25df0*/  @!P3 STL.S16 [R1+0x148], R146 ;  /* 0x000148920100b387 */ /* 0x000fe20000100600 */
[----:B------:R-:W-:Y:S02]  /*25e00*/  @!P5 PRMT R102, R64, 0x5410, RZ ;  /* 0x000054104066d816 */ /* 0x000fe400000000ff */
[----:B------:R-:W-:Y:S01]  /*25e10*/  @!P3 PRMT R2, R63, 0x5410, RZ ;  /* 0x000054103f02b816 */ /* 0x000fe200000000ff */
[----:B------:R-:W-:Y:S01]  /*25e20*/  @!P6 STL.S16 [R1+0x144], R143 ;  /* 0x0001448f0100e387 */ /* 0x000fe20000100600 */
[----:B------:R-:W-:Y:S02]  /*25e30*/  ISETP.LE.U32.AND P3, PT, R101, UR7, PT ;  /* 0x0000000765007c0c */ /* 0x000fe4000bf63070 */
[----:B------:R-:W-:Y:S01]  /*25e40*/  PRMT R60, R143, 0x7610, R60 ;  /* 0x000076108f3c7816 */ /* 0x000fe2000000003c */
[----:B------:R2:W3:Y:S01]  /*25e50*/  LDL.S16 R63, [R1+0x12c] ;  /* 0x00012c00013f7983 */ /* 0x0004e20000100600 */
[----:B------:R-:W-:Y:S02]  /*25e60*/  ISETP.LE.U32.AND P5, PT, R107, UR7, PT ;  /* 0x000000076b007c0c */ /* 0x000fe4000bfa3070 */
[----:B------:R-:W-:Y:S01]  /*25e70*/  @!P6 PRMT R54, R60, 0x5410, RZ ;  /* 0x000054103c36e816 */ /* 0x000fe200000000ff */
[----:B------:R2:W5:Y:S01]  /*25e80*/  LDL.LU R206, [R1+0x31c] ;  /* 0x00031c0001ce7983 */ /* 0x0005620000300800 */
[----:B------:R-:W-:Y:S02]  /*25e90*/  ISETP.LE.U32.AND P6, PT, R117, UR7, PT ;  /* 0x0000000775007c0c */ /* 0x000fe4000bfc3070 */
[----:B------:R-:W-:Y:S01]  /*25ea0*/  PRMT R60, R120, 0x5410, R121 ;  /* 0x00005410783c7816 */ /* 0x000fe20000000079 */
[----:B------:R-:W1:Y:S01]  /*25eb0*/  LDSM.16.MT88.4 R44, [R62+0x800] ;  /* 0x000800003e2c783b */ /* 0x000e620000004200 */
[----:B------:R-:W-:Y:S02]  /*25ec0*/  PRMT R64, R196, 0x5410, R203 ;  /* 0x00005410c4407816 */ /* 0x000fe400000000cb */
[----:B------:R-:W-:Y:S01]  /*25ed0*/  PRMT R101, R101, 0x5410, R107 ;  /* 0x0000541065657816 */ /* 0x000fe2000000006b */
[----:B------:R4:W-:Y:S02]  /*25ee0*/  STG.E.U16 desc[UR20][R48.64+0xa2], R2 ;  /* 0x0000a20230007986 */ /* 0x0009e4000c101514 */
[----:B----4-:R-:W-:Y:S01]  /*25ef0*/  PRMT R2, R232, 0x7632, R2 ;  /* 0x00007632e8027816 */ /* 0x010fe20000000002 */
[-C--:B-1----:R-:W-:Y:S08]  /*25f00*/  HMMA.16816.F32.BF16 R20, R36, R44.reuse, R20 ;  /* 0x0000002c2414723c */ /* 0x082ff00000041814 */
[C---:B------:R-:W-:Y:S04]  /*25f10*/  HMMA.16816.F32.BF16 R24, R40.reuse, R44, R24 ;  /* 0x0000002c2818723c */ /* 0x040fe80000041818 */
[----:B------:R-:W-:Y:S02]  /*25f20*/  LOP3.LUT R44, R118, 0xff00ff, RZ, 0xc0, !PT ;  /* 0x00ff00ff762c7812 */ /* 0x000fe400078ec0ff */
[----:B------:R-:W-:Y:S02]  /*25f30*/  PRMT R118, R169, 0x5410, R168 ;  /* 0x00005410a9767816 */ /* 0x000fe400000000a8 */
[-C--:B------:R-:W-:Y:S03]  /*25f40*/  HMMA.16816.F32.BF16 R28, R40, R46.reuse, R28 ;  /* 0x0000002e281c723c */ /* 0x080fe6000004181c */
[--C-:B------:R-:W-:Y:S02]  /*25f50*/  HSET2.LE.AND R43, R44, R212.reuse, PT ;  /* 0x000000d42c2b7233 */ /* 0x100fe40003803000 */
[--C-:B------:R-:W-:Y:S02]  /*25f60*/  HSET2.LE.AND R42, R66, R212.reuse, PT ;  /* 0x000000d4422a7233 */ /* 0x100fe40003803000 */
[----:B------:R-:W-:Y:S01]  /*25f70*/  PRMT R66, R3, 0x5410, R52 ;  /* 0x0000541003427816 */ /* 0x000fe20000000034 */
[----:B------:R-:W-:Y:S04]  /*25f80*/  HMMA.16816.F32.BF16 R32, R36, R46, R32 ;  /* 0x0000002e2420723c */ /* 0x000fe80000041820 */
[----:B------:R-:W-:Y:S01]  /*25f90*/  LOP3.LUT R39, R129, 0xff00ff, RZ, 0xc0, !PT ;  /* 0x00ff00ff81277812 */ /* 0x000fe200078ec0ff */
[----:B------:R-:W-:Y:S01]  /*25fa0*/  @P4 HFMA2.BF16_V2 R55, -RZ.H0_H0, RZ.H0_H0, -R53.H0_H0 ;  /* 0x200000ffff374231 */ /* 0x000fe20000340935 */
[----:B------:R-:W-:Y:S01]  /*25fb0*/  LOP3.LUT R43, R94, R43, RZ, 0xc0, !PT ;  /* 0x0000002b5e2b7212 */ /* 0x000fe200078ec0ff */
[--C-:B------:R-:W-:Y:S01]  /*25fc0*/  @!P3 HFMA2.BF16_V2 R140, -RZ.H0_H0, RZ.H0_H0, -R89.reuse.H0_H0 ;  /* 0x200000ffff8cb231 */ /* 0x100fe20000340959 */
[--C-:B------:R-:W-:Y:S02]  /*25fd0*/  HSET2.LE.AND R38, R67, R212.reuse, PT ;  /* 0x000000d443267233 */ /* 0x100fe40003803000 */
[----:B------:R-:W-:Y:S01]  /*25fe0*/  PRMT R58, R55, 0x7610, R58 ;  /* 0x00007610373a7816 */ /* 0x000fe2000000003a */
[----:B------:R1:W-:Y:S01]  /*25ff0*/  @P4 STL.S16 [R1+0x140], R55 ;  /* 0x0001403701004387 */ /* 0x0003e20000100600 */
[----:B------:R-:W-:Y:S01]  /*26000*/  PRMT R133, R140, 0x7610, R133 ;  /* 0x000076108c857816 */ /* 0x000fe20000000085 */
[----:B------:R-:W-:Y:S01]  /*26010*/  @!P5 HFMA2.BF16_V2 R130, -RZ.H0_H0, RZ.H0_H0, -R89.H1_H1 ;  /* 0x200000ffff82d231 */ /* 0x000fe20000360959 */
[----:B------:R-:W-:Y:S01]  /*26020*/  @P4 PRMT R53, R58, 0x5410, RZ ;  /* 0x000054103a354816 */ /* 0x000fe200000000ff */
[----:B------:R2:W5:Y:S01]  /*26030*/  LDL.LU R205, [R1+0x318] ;  /* 0x0003180001cd7983 */ /* 0x0005620000300800 */
[----:B------:R-:W-:Y:S01]  /*26040*/  ISETP.GT.U32.AND P4, PT, R147, UR7, PT ;  /* 0x0000000793007c0c */ /* 0x000fe2000bf84070 */
[----:B------:R-:W-:Y:S01]  /*26050*/  @!P6 HFMA2.BF16_V2 R87, -RZ.H0_H0, RZ.H0_H0, -R91.H0_H0 ;  /* 0x200000ffff57e231 */ /* 0x000fe2000034095b */
[----:B------:R-:W-:Y:S01]  /*26060*/  PRMT R132, R130, 0x7610, R132 ;  /* 0x0000761082847816 */ /* 0x000fe20000000084 */
[----:B------:R-:W-:Y:S01]  /*26070*/  @!P3 STL.S16 [R1+0x138], R140 ;  /* 0x0001388c0100b387 */ /* 0x000fe20000100600 */
[----:B------:R-:W-:Y:S01]  /*26080*/  @!P3 PRMT R86, R133, 0x5410, RZ ;  /* 0x000054108556b816 */ /* 0x000fe200000000ff */
[----:B------:R-:W-:Y:S01]  /*26090*/  IMAD.WIDE R58, R242, 0x70, R48 ;  /* 0x00000070f23a7825 */ /* 0x000fe200078e0230 */
[----:B------:R-:W-:Y:S01]  /*260a0*/  PRMT R84, R87, 0x7610, R84 ;  /* 0x0000761057547816 */ /* 0x000fe20000000054 */
[----:B------:R-:W-:Y:S01]  /*260b0*/  @!P5 STL.S16 [R1+0x134], R130 ;  /* 0x000134820100d387 */ /* 0x000fe20000100600 */
[--C-:B------:R-:W-:Y:S01]  /*260c0*/  HSET2.LE.AND R39, R39, R212.reuse, PT ;  /* 0x000000d427277233 */ /* 0x100fe20003803000 */
[----:B------:R-:W-:Y:S01]  /*260d0*/  IMAD.MOV.U32 R133, RZ, RZ, R136 ;  /* 0x000000ffff857224 */ /* 0x000fe200078e0088 */
[----:B------:R-:W-:Y:S01]  /*260e0*/  LOP3.LUT R42, R95, R42, RZ, 0xc0, !PT ;  /* 0x0000002a5f2a7212 */ /* 0x000fe200078ec0ff */
[----:B------:R4:W-:Y:S01]  /*260f0*/  @!P6 STL.S16 [R1+0x130], R87 ;  /* 0x000130570100e387 */ /* 0x0009e20000100600 */
[----:B------:R-:W-:Y:S01]  /*26100*/  @!P5 PRMT R85, R132, 0x5410, RZ ;  /* 0x000054108455d816 */ /* 0x000fe200000000ff */
[----:B------:R-:W-:Y:S01]  /*26110*/  IMAD.WIDE R44, R242, -0x70, R58 ;  /* 0xffffff90f22c7825 */ /* 0x000fe200078e023a */
[----:B------:R-:W-:Y:S01]  /*26120*/  SHF.R.U32.HI R95, RZ, 0x18, R106 ;  /* 0x00000018ff5f7819 */ /* 0x000fe2000001166a */
[----:B------:R-:W-:Y:S01]  /*26130*/  STG.E.U16 desc[UR20][R58.64+0xa0], R161 ;  /* 0x0000a0a13a007986 */ /* 0x000fe2000c101514 */
[----:B------:R-:W-:Y:S01]  /*26140*/  LOP3.LUT R38, R69, R38, RZ, 0xc0, !PT ;  /* 0x0000002645267212 */ /* 0x000fe200078ec0ff */
[----:B------:R-:W-:Y:S01]  /*26150*/  IMAD.MOV.U32 R132, RZ, RZ, R137 ;  /* 0x000000ffff847224 */ /* 0x000fe200078e0089 */
[----:B------:R-:W-:Y:S01]  /*26160*/  LOP3.LUT R39, R68, R39, RZ, 0xc0, !PT ;  /* 0x0000002744277212 */ /* 0x000fe200078ec0ff */
[----:B------:R-:W-:Y:S01]  /*26170*/  STG.E.U16 desc[UR20][R58.64+0xa2], R160 ;  /* 0x0000a2a03a007986 */ /* 0x000fe2000c101514 */
[----:B-1----:R-:W-:Y:S01]  /*26180*/  PRMT R55, R131, 0x5410, R165 ;  /* 0x0000541083377816 */ /* 0x002fe200000000a5 */
[----:B------:R-:W-:Y:S01]  /*26190*/  IMAD.WIDE R68, R242, 0x70, R44 ;  /* 0x00000070f2447825 */ /* 0x000fe200078e022c */
[--C-:B------:R-:W-:Y:S01]  /*261a0*/  HSET2.LE.AND R37, R64, R212.reuse, PT ;  /* 0x000000d440257233 */ /* 0x100fe20003803000 */
[----:B------:R1:W-:Y:S01]  /*261b0*/  STG.E.U16 desc[UR20][R188.64+0xa0], R156 ;  /* 0x0000a09cbc007986 */ /* 0x0003e2000c101514 */
[--C-:B------:R-:W-:Y:S02]  /*261c0*/  HSET2.LE.AND R41, R60, R212.reuse, PT ;  /* 0x000000d43c297233 */ /* 0x100fe40003803000 */
[--C-:B------:R-:W-:Y:S01]  /*261d0*/  HSET2.LE.AND R40, R55, R212.reuse, PT ;  /* 0x000000d437287233 */ /* 0x100fe20003803000 */
[----:B------:R-:W-:Y:S01]  /*261e0*/  STG.E.U16 desc[UR20][R188.64+0xa2], R163 ;  /* 0x0000a2a3bc007986 */ /* 0x000fe2000c101514 */
[----:B------:R-:W-:Y:S02]  /*261f0*/  PRMT R60, R61, 0x7632, R60 ;  /* 0x000076323d3c7816 */ /* 0x000fe4000000003c */
[----:B------:R-:W-:Y:S01]  /*26200*/  LOP3.LUT R41, R97, R41, RZ, 0xc0, !PT ;  /* 0x0000002961297212 */ /* 0x000fe200078ec0ff */
[----:B------:R-:W-:Y:S01]  /*26210*/  STG.E.U16 desc[UR20][R186.64+0xb2], R53 ;  /* 0x0000b235ba007986 */ /* 0x000fe2000c101514 */
[----:B------:R-:W-:Y:S02]  /*26220*/  LOP3.LUT R40, R98, R40, RZ, 0xc0, !PT ;  /* 0x0000002862287212 */ /* 0x000fe400078ec0ff */
[----:B------:R-:W-:Y:S01]  /*26230*/  PRMT R98, R91, 0x7610, R98 ;  /* 0x000076105b627816 */ /* 0x000fe20000000062 */
[----:B------:R-:W-:Y:S01]  /*26240*/  STG.E.U16 desc[UR20][R186.64+0xb0], R54 ;  /* 0x0000b036ba007986 */ /* 0x000fe2000c101514 */
[----:B------:R-:W-:Y:S02]  /*26250*/  @!P6 PRMT R98, R84, 0x5410, RZ ;  /* 0x000054105462e816 */ /* 0x000fe400000000ff */
[----:B------:R-:W-:Y:S01]  /*26260*/  HSET2.LE.AND R36, R65, R212, PT ;  /* 0x000000d441247233 */ /* 0x000fe20003803000 */
[----:B----4-:R2:W4:Y:S01]  /*26270*/  LDL.S16 R87, [R1+0x128] ;  /* 0x0001280001577983 */ /* 0x0105220000100600 */
[----:B------:R-:W-:Y:S02]  /*26280*/  LOP3.LUT R37, R71, R37, RZ, 0xc0, !PT ;  /* 0x0000002547257212 */ /* 0x000fe400078ec0ff */
[----:B------:R-:W-:Y:S02]  /*26290*/  PRMT R67, R57, 0x5410, R56 ;  /* 0x0000541039437816 */ /* 0x000fe40000000038 */
[----:B------:R-:W-:Y:S01]  /*262a0*/  LOP3.LUT R36, R70, R36, RZ, 0xc0, !PT ;  /* 0x0000002446247212 */ /* 0x000fe200078ec0ff */
[----:B------:R-:W-:Y:S01]  /*262b0*/  IMAD.WIDE.U32 R70, R142, -0x2daee0ad, RZ ;  /* 0xd2511f538e467825 */ /* 0x000fe200078e00ff */
[----:B------:R-:W-:Y:S02]  /*262c0*/  PRMT R65, R61, 0x5410, R60 ;  /* 0x000054103d417816 */ /* 0x000fe4000000003c */
[----:B------:R-:W-:Y:S01]  /*262d0*/  PRMT R97, R114, 0x5410, R197 ;  /* 0x0000541072617816 */ /* 0x000fe200000000c5 */
[----:B------:R-:W-:Y:S01]  /*262e0*/  IMAD.MOV.U32 R114, RZ, RZ, R70 ;  /* 0x000000ffff727224 */ /* 0x000fe200078e0046 */
[----:B------:R-:W-:Y:S02]  /*262f0*/  LOP3.LUT R84, R214, UR17, R71, 0x96, !PT ;  /* 0x00000011d6547c12 */ /* 0x000fe4000f8e9647 */
[----:B------:R-:W-:Y:S02]  /*26300*/  PRMT R71, R116, 0x5410, R115 ;  /* 0x0000541074477816 */ /* 0x000fe40000000073 */
[----:B-1----:R-:W-:Y:S01]  /*26310*/  LOP3.LUT R156, R105, 0xff, RZ, 0xc0, !PT ;  /* 0x000000ff699c7812 */ /* 0x002fe200078ec0ff */
[----:B---3--:R-:W-:Y:S05]  /*26320*/  @P4 HFMA2.BF16_V2 R63, -RZ.H0_H0, RZ.H0_H0, -R0.H0_H0 ;  /* 0x200000ffff3f4231 */ /* 0x008fea0000340900 */
[----:B------:R-:W-:Y:S01]  /*26330*/  PRMT R48, R63, 0x7610, R48 ;  /* 0x000076103f307816 */ /* 0x000fe20000000030 */
[----:B------:R1:W-:Y:S04]  /*26340*/  @P4 STL.S16 [R1+0x12c], R63 ;  /* 0x00012c3f01004387 */ /* 0x0003e80000100600 */
[----:B------:R2:W3:Y:S04]  /*26350*/  LDL.S16 R131, [R1+0x11c] ;  /* 0x00011c0001837983 */ /* 0x0004e80000100600 */
[----:B------:R2:W2:Y:S04]  /*26360*/  LDL.S16 R130, [R1+0x118] ;  /* 0x0001180001827983 */ /* 0x0004a80000100600 */
[----:B------:R2:W2:Y:S04]  /*26370*/  LDL.S16 R121, [R1+0x114] ;  /* 0x0001140001797983 */ /* 0x0004a80000100600 */
[----:B------:R2:W2:Y:S01]  /*26380*/  LDL.S16 R120, [R1+0x110] ;  /* 0x0001100001787983 */ /* 0x0004a20000100600 */
[----:B-1----:R-:W-:Y:S02]  /*26390*/  PRMT R63, R0, 0x5410, R2 ;  /* 0x00005410003f7816 */ /* 0x002fe40000000002 */
[----:B------:R-:W-:Y:S02]  /*263a0*/  @P4 PRMT R0, R48, 0x5410, RZ ;  /* 0x0000541030004816 */ /* 0x000fe400000000ff */
[----:B------:R-:W-:Y:S01]  /*263b0*/  ISETP.GT.U32.AND P4, PT, R145, UR7, PT ;  /* 0x0000000791007c0c */ /* 0x000fe2000bf84070 */
[----:B------:R-:W1:Y:S04]  /*263c0*/  LDSM.16.MT88.4 R48, [R204+0x4c00] ;  /* 0x004c0000cc30783b */ /* 0x000e680000004200 */
[----:B------:R1:W-:Y:S02]  /*263d0*/  STG.E.U16 desc[UR20][R44.64+0xb0], R0 ;  /* 0x0000b0002c007986 */ /* 0x0003e4000c101514 */
[----:B-1----:R-:W-:Y:S04]  /*263e0*/  PRMT R0, R106, 0x7632, R0 ;  /* 0x000076326a007816 */ /* 0x002fe80000000000 */
[----:B------:R-:W-:Y:S02]  /*263f0*/  LOP3.LUT R94, R0, 0xff, RZ, 0xc0, !PT ;  /* 0x000000ff005e7812 */ /* 0x000fe400078ec0ff */
[----:B------:R-:W-:Y:S02]  /*26400*/  LOP3.LUT R0, R105, 0xffff, RZ, 0xc0, !PT ;  /* 0x0000ffff69007812 */ /* 0x000fe400078ec0ff */
[C---:B------:R-:W-:Y:S01]  /*26410*/  ISETP.LE.U32.AND P5, PT, R94.reuse, UR7, PT ;  /* 0x000000075e007c0c */ /* 0x040fe2000bfa3070 */
[-C--:B------:R-:W-:Y:S05]  /*26420*/  HMMA.16816.F32.BF16 R4, R40, R48.reuse, R4 ;  /* 0x000000302804723c */ /* 0x080fea0000041804 */
[----:B------:R-:W-:Y:S03]  /*26430*/  PRMT R94, R94, 0x5410, R95 ;  /* 0x000054105e5e7816 */ /* 0x000fe6000000005f */
[C---:B------:R-:W-:Y:S08]  /*26440*/  HMMA.16816.F32.BF16 R8, R36.reuse, R48, R8 ;  /* 0x000000302408723c */ /* 0x040ff00000041808 */
[-C--:B------:R-:W-:Y:S08]  /*26450*/  HMMA.16816.F32.BF16 R12, R36, R50.reuse, R12 ;  /* 0x00000032240c723c */ /* 0x080ff0000004180c */
[C---:B------:R-:W-:Y:S04]  /*26460*/  HMMA.16816.F32.BF16 R16, R40.reuse, R50, R16 ;  /* 0x000000322810723c */ /* 0x040fe80000041810 */
[----:B----4-:R-:W-:Y:S05]  /*26470*/  @P4 HFMA2.BF16_V2 R87, -RZ.H0_H0, RZ.H0_H0, -R2.H0_H0 ;  /* 0x200000ffff574231 */ /* 0x010fea0000340902 */
[----:B------:R-:W-:Y:S01]  /*26480*/  PRMT R55, R87, 0x7610, R55 ;  /* 0x0000761057377816 */ /* 0x000fe20000000037 */
[----:B------:R1:W-:Y:S03]  /*26490*/  @P4 STL.S16 [R1+0x128], R87 ;  /* 0x0001285701004387 */ /* 0x0003e60000100600 */
[----:B------:R-:W-:Y:S01]  /*264a0*/  @P4 PRMT R2, R55, 0x5410, RZ ;  /* 0x0000541037024816 */ /* 0x000fe200000000ff */
[----:B------:R4:W4:Y:S01]  /*264b0*/  LDL.S16 R53, [R1+0x120] ;  /* 0x0001200001357983 */ /* 0x0009220000100600 */
[----:B------:R-:W-:Y:S03]  /*264c0*/  ISETP.LE.U32.AND P4, PT, R95, UR7, PT ;  /* 0x000000075f007c0c */ /* 0x000fe6000bf83070 */
[----:B------:R2:W4:Y:S04]  /*264d0*/  LDL.S16 R55, [R1+0x124] ;  /* 0x0001240001377983 */ /* 0x0005280000100600 */
[----:B------:R1:W-:Y:S04]  /*264e0*/  STG.E.U16 desc[UR20][R44.64+0xb2], R2 ;  /* 0x0000b2022c007986 */ /* 0x0003e8000c101514 */
[----:B------:R-:W1:Y:S04]  /*264f0*/  LDSM.16.MT88.4 R44, [R62+0xc00] ;  /* 0x000c00003e2c783b */ /* 0x000e680000004200 */
[----:B------:R-:W-:Y:S04]  /*26500*/  STG.E.U16 desc[UR20][R68.64+0xb0], R141 ;  /* 0x0000b08d44007986 */ /* 0x000fe8000c101514 */
[----:B------:R-:W-:Y:S01]  /*26510*/  STG.E.U16 desc[UR20][R68.64+0xb2], R123 ;  /* 0x0000b27b44007986 */ /* 0x000fe2000c101514 */
[----:B-1----:R-:W-:Y:S02]  /*26520*/  LOP3.LUT R87, R106, 0xff, RZ, 0xc0, !PT ;  /* 0x000000ff6a577812 */ /* 0x002fe400078ec0ff */
[----:B------:R-:W-:Y:S01]  /*26530*/  SHF.R.U32.HI R106, RZ, 0x8, R0 ;  /* 0x00000008ff6a7819 */ /* 0x000fe20000011600 */
[----:B------:R-:W-:Y:S01]  /*26540*/  STG.E.U16 desc[UR20][R188.64+0xb0], R122 ;  /* 0x0000b07abc007986 */ /* 0x000fe2000c101514 */
[C---:B------:R-:W-:Y:S02]  /*26550*/  ISETP.LE.U32.AND P3, PT, R87.reuse, UR7, PT ;  /* 0x0000000757007c0c */ /* 0x040fe4000bf63070 */
[----:B------:R-:W-:Y:S01]  /*26560*/  LOP3.LUT R0, R106, 0xffff, RZ, 0xc0, !PT ;  /* 0x0000ffff6a007812 */ /* 0x000fe200078ec0ff */
[----:B------:R1:W-:Y:S01]  /*26570*/  STG.E.U16 desc[UR20][R188.64+0xb2], R110 ;  /* 0x0000b26ebc007986 */ /* 0x0003e2000c101514 */
[----:B------:R-:W-:Y:S02]  /*26580*/  PRMT R87, R87, 0x5410, R138 ;  /* 0x0000541057577816 */ /* 0x000fe4000000008a */
[----:B------:R-:W-:Y:S04]  /*26590*/  LOP3.LUT R2, R174, 0xff, RZ, 0xc0, !PT ;  /* 0x000000ffae027812 */ /* 0x000fe800078ec0ff */
[C---:B------:R-:W-:Y:S01]  /*265a0*/  ISETP.LE.U32.AND P6, PT, R2.reuse, UR7, PT ;  /* 0x0000000702007c0c */ /* 0x040fe2000bfc3070 */
[-C--:B------:R-:W-:Y:S03]  /*265b0*/  HMMA.16816.F32.BF16 R20, R40, R44.reuse, R20 ;  /* 0x0000002c2814723c */ /* 0x080fe60000041814 */
[----:B-1----:R-:W-:Y:S02]  /*265c0*/  PRMT R110, R2, 0x5410, R172 ;  /* 0x00005410026e7816 */ /* 0x002fe400000000ac */
[----:B------:R-:W-:Y:S03]  /*265d0*/  PRMT R2, R184, 0x5410, R216 ;  /* 0x00005410b8027816 */ /* 0x000fe600000000d8 */
[C---:B------:R-:W-:Y:S04]  /*265e0*/  HMMA.16816.F32.BF16 R24, R36.reuse, R44, R24 ;  /* 0x0000002c2418723c */ /* 0x040fe80000041818 */
[C---:B------:R-:W-:Y:S04]  /*265f0*/  IMAD.WIDE R44, R242.reuse, -0x70, R68 ;  /* 0xffffff90f22c7825 */ /* 0x040fe800078e0244 */
[-C--:B------:R-:W-:Y:S03]  /*26600*/  HMMA.16816.F32.BF16 R28, R36, R46.reuse, R28 ;  /* 0x0000002e241c723c */ /* 0x080fe6000004181c */
[----:B------:R-:W-:Y:S01]  /*26610*/  LOP3.LUT R39, R157, 0xff00ff, RZ, 0xc0, !PT ;  /* 0x00ff00ff9d277812 */ /* 0x000fe200078ec0ff */
[----:B------:R-:W-:Y:S01]  /*26620*/  IMAD.WIDE R68, R242, 0x70, R44 ;  /* 0x00000070f2447825 */ /* 0x000fe200078e022c */
[--C-:B------:R-:W-:Y:S02]  /*26630*/  HSET2.LE.AND R37, R71, R212.reuse, PT ;  /* 0x000000d447257233 */ /* 0x100fe40003803000 */
[--C-:B------:R-:W-:Y:S01]  /*26640*/  HSET2.LE.AND R38, R97, R212.reuse, PT ;  /* 0x000000d461267233 */ /* 0x100fe20003803000 */
[----:B------:R-:W-:Y:S01]  /*26650*/  HMMA.16816.F32.BF16 R32, R40, R46, R32 ;  /* 0x0000002e2820723c */ /* 0x000fe20000041820 */
[----:B------:R-:W-:Y:S03]  /*26660*/  LDSM.16.MT88.4 R40, [R62+0x1000] ;  /* 0x001000003e28783b */ /* 0x000fe60000004200 */
[--C-:B------:R-:W-:Y:S02]  /*26670*/  HSET2.LE.AND R39, R39, R212.reuse, PT ;  /* 0x000000d427277233 */ /* 0x100fe40003803000 */
[----:B------:R-:W-:Y:S02]  /*26680*/  LOP3.LUT R37, R99, R37, RZ, 0xc0, !PT ;  /* 0x0000002563257212 */ /* 0x000fe400078ec0ff */
[----:B------:R-:W-:Y:S02]  /*26690*/  LOP3.LUT R38, R96, R38, RZ, 0xc0, !PT ;  /* 0x0000002660267212 */ /* 0x000fe400078ec0ff */
[----:B------:R-:W-:Y:S02]  /*266a0*/  LOP3.LUT R39, R74, R39, RZ, 0xc0, !PT ;  /* 0x000000274a277212 */ /* 0x000fe400078ec0ff */
[----:B------:R-:W-:Y:S02]  /*266b0*/  PRMT R71, R227, 0x5410, R226 ;  /* 0x00005410e3477816 */ /* 0x000fe400000000e2 */
[----:B------:R-:W-:Y:S02]  /*266c0*/  PRMT R74, R104, 0x7771, RZ ;  /* 0x00007771684a7816 */ /* 0x000fe400000000ff */
[C---:B------:R-:W-:Y:S02]  /*266d0*/  PRMT R99, R70.reuse, 0x7773, RZ ;  /* 0x0000777346637816 */ /* 0x040fe400000000ff */
[----:B------:R-:W-:Y:S02]  /*266e0*/  PRMT R97, R70, 0x7771, RZ ;  /* 0x0000777146617816 */ /* 0x000fe400000000ff */
[----:B------:R-:W-:Y:S02]  /*266f0*/  PRMT R47, R147, 0x5410, R145 ;  /* 0x00005410932f7816 */ /* 0x000fe40000000091 */
[----:B------:R-:W-:Y:S02]  /*26700*/  PRMT R96, R117, 0x5410, R173 ;  /* 0x0000541075607816 */ /* 0x000fe400000000ad */
[----:B------:R-:W-:Y:S05]  /*26710*/  LOP3.LUT R47, R47, 0xff00ff, RZ, 0xc0, !PT ;  /* 0x00ff00ff2f2f7812 */ /* 0x000fea00078ec0ff */
[----:B------:R-:W-:Y:S05]  /*26720*/  HSET2.LE.AND R47, R47, R212, PT ;  /* 0x000000d42f2f7233 */ /* 0x000fea0003803000 */
[----:B------:R-:W-:Y:S01]  /*26730*/  LOP3.LUT R47, R63, R47, RZ, 0xc0, !PT ;  /* 0x0000002f3f2f7212 */ /* 0x000fe200078ec0ff */
[----:B------:R-:W-:Y:S02]  /*26740*/  IMAD.MOV.U32 R63, RZ, RZ, R88 ;  /* 0x000000ffff3f7224 */ /* 0x000fe400078e0058 */
[----:B---3--:R-:W-:Y:S02]  /*26750*/  @!P3 HFMA2.BF16_V2 R131, -RZ.H0_H0, RZ.H0_H0, -R3.H0_H0 ;  /* 0x200000ffff83b231 */ /* 0x008fe40000340903 */
[----:B--2---:R-:W-:Y:S03]  /*26760*/  @!P1 HFMA2.BF16_V2 R130, -RZ.H0_H0, RZ.H0_H0, -R52.H0_H0 ;  /* 0x200000ffff829231 */ /* 0x004fe60000340934 */
[----:B------:R-:W-:Y:S01]  /*26770*/  PRMT R64, R131, 0x7610, R64 ;  /* 0x0000761083407816 */ /* 0x000fe20000000040 */
[----:B------:R-:W-:Y:S01]  /*26780*/  @!P3 STL.S16 [R1+0x11c], R131 ;  /* 0x00011c830100b387 */ /* 0x000fe20000100600 */
[----:B------:R-:W-:Y:S02]  /*26790*/  @!P5 HFMA2.BF16_V2 R121, -RZ.H0_H0, RZ.H0_H0, -R57.H0_H0 ;  /* 0x200000ffff79d231 */ /* 0x000fe40000340939 */
[----:B------:R-:W-:Y:S01]  /*267a0*/  @!P3 PRMT R3, R64, 0x5410, RZ ;  /* 0x000054104003b816 */ /* 0x000fe200000000ff */
[----:B------:R-:W-:Y:S01]  /*267b0*/  @!P1 STL.S16 [R1+0x118], R130 ;  /* 0x0001188201009387 */ /* 0x000fe20000100600 */
[----:B------:R-:W-:Y:S01]  /*267c0*/  ISETP.GT.U32.AND P3, PT, R172, UR7, PT ;  /* 0x00000007ac007c0c */ /* 0x000fe2000bf64070 */
[----:B------:R-:W-:Y:S01]  /*267d0*/  @!P4 HFMA2.BF16_V2 R120, -RZ.H0_H0, RZ.H0_H0, -R56.H0_H0 ;  /* 0x200000ffff78c231 */ /* 0x000fe20000340938 */
[----:B------:R-:W-:Y:S01]  /*267e0*/  PRMT R59, R130, 0x7610, R59 ;  /* 0x00007610823b7816 */ /* 0x000fe2000000003b */
[----:B------:R-:W-:Y:S01]  /*267f0*/  @!P5 STL.S16 [R1+0x114], R121 ;  /* 0x000114790100d387 */ /* 0x000fe20000100600 */
[----:B------:R-:W-:Y:S02]  /*26800*/  PRMT R58, R121, 0x7610, R58 ;  /* 0x00007610793a7816 */ /* 0x000fe4000000003a */
[----:B------:R-:W-:Y:S01]  /*26810*/  @!P1 PRMT R52, R59, 0x5410, RZ ;  /* 0x000054103b349816 */ /* 0x000fe200000000ff */
[----:B------:R1:W-:Y:S01]  /*26820*/  @!P4 STL.S16 [R1+0x110], R120 ;  /* 0x000110780100c387 */ /* 0x0003e20000100600 */
[----:B------:R-:W-:Y:S01]  /*26830*/  PRMT R54, R120, 0x7610, R54 ;  /* 0x0000761078367816 */ /* 0x000fe20000000036 */
[----:B------:R-:W-:Y:S01]  /*26840*/  IMAD.MOV.U32 R59, RZ, RZ, R76 ;  /* 0x000000ffff3b7224 */ /* 0x000fe200078e004c */
[----:B------:R-:W-:Y:S01]  /*26850*/  @!P5 PRMT R57, R58, 0x5410, RZ ;  /* 0x000054103a39d816 */ /* 0x000fe200000000ff */
[----:B------:R2:W-:Y:S01]  /*26860*/  STG.E.U16 desc[UR20][R186.64+0xc2], R52 ;  /* 0x0000c234ba007986 */ /* 0x0005e2000c101514 */
[----:B------:R-:W-:Y:S01]  /*26870*/  @!P4 PRMT R56, R54, 0x5410, RZ ;  /* 0x000054103638c816 */ /* 0x000fe200000000ff */
[----:B------:R-:W-:Y:S01]  /*26880*/  IMAD.MOV.U32 R58, RZ, RZ, R77 ;  /* 0x000000ffff3a7224 */ /* 0x000fe200078e004d */
[----:B------:R-:W-:Y:S01]  /*26890*/  ISETP.GT.U32.AND P1, PT, R169, UR7, PT ;  /* 0x00000007a9007c0c */ /* 0x000fe2000bf24070 */
[----:B------:R3:W-:Y:S01]  /*268a0*/  STG.E.U16 desc[UR20][R186.64+0xc0], R3 ;  /* 0x0000c003ba007986 */ /* 0x0007e2000c101514 */
[----:B------:R-:W-:Y:S01]  /*268b0*/  ISETP.GT.U32.AND P5, PT, R168, UR7, PT ;  /* 0x00000007a8007c0c */ /* 0x000fe2000bfa4070 */
[----:B------:R-:W-:Y:S01]  /*268c0*/  IMAD.MOV.U32 R77, RZ, RZ, R104 ;  /* 0x000000ffff4d7224 */ /* 0x000fe200078e0068 */
[----:B------:R-:W-:Y:S01]  /*268d0*/  ISETP.LE.U32.AND P4, PT, R0, UR7, PT ;  /* 0x0000000700007c0c */ /* 0x000fe2000bf83070 */
[----:B------:R3:W-:Y:S01]  /*268e0*/  STG.E.U16 desc[UR20][R44.64+0xc0], R57 ;  /* 0x0000c0392c007986 */ /* 0x0007e2000c101514 */
[----:B------:R-:W-:Y:S02]  /*268f0*/  PRMT R64, R119, 0x5410, R167 ;  /* 0x0000541077407816 */ /* 0x000fe400000000a7 */
[----:B------:R-:W-:Y:S01]  /*26900*/  PRMT R54, R183, 0x5410, R193 ;  /* 0x00005410b7367816 */ /* 0x000fe200000000c1 */
[----:B------:R3:W-:Y:S04]  /*26910*/  STG.E.U16 desc[UR20][R44.64+0xc2], R56 ;  /* 0x0000c2382c007986 */ /* 0x0007e8000c101514 */
[--C-:B------:R-:W-:Y:S01]  /*26920*/  HSET2.LE.AND R54, R54, R212.reuse, PT ;  /* 0x000000d436367233 */ /* 0x100fe20003803000 */
[----:B------:R-:W-:Y:S04]  /*26930*/  STG.E.U16 desc[UR20][R68.64+0xc2], R102 ;  /* 0x0000c26644007986 */ /* 0x000fe8000c101514 */
[----:B------:R-:W-:Y:S01]  /*26940*/  LOP3.LUT R54, R58, R54, RZ, 0xc0, !PT ;  /* 0x000000363a367212 */ /* 0x000fe200078ec0ff */
[----:B------:R-:W-:Y:S01]  /*26950*/  STG.E.U16 desc[UR20][R68.64+0xc0], R103 ;  /* 0x0000c06744007986 */ /* 0x000fe2000c101514 */
[----:B------:R-:W-:Y:S02]  /*26960*/  PRMT R58, R201, 0x5410, R229 ;  /* 0x00005410c93a7816 */ /* 0x000fe400000000e5 */
[----:B-1----:R-:W-:Y:S01]  /*26970*/  PRMT R120, R166, 0x5410, R144 ;  /* 0x00005410a6787816 */ /* 0x002fe20000000090 */
[----:B------:R-:W-:Y:S01]  /*26980*/  STG.E.U16 desc[UR20][R188.64+0xc0], R86 ;  /* 0x0000c056bc007986 */ /* 0x000fe2000c101514 */
[--C-:B--2---:R-:W-:Y:S02]  /*26990*/  HSET2.LE.AND R52, R2, R212.reuse, PT ;  /* 0x000000d402347233 */ /* 0x104fe40003803000 */
[C---:B------:R-:W-:Y:S01]  /*269a0*/  PRMT R2, R234.reuse, 0x7610, R2 ;  /* 0x00007610ea027816 */ /* 0x040fe20000000002 */
[----:B------:R-:W-:Y:S01]  /*269b0*/  STG.E.U16 desc[UR20][R188.64+0xc2], R85 ;  /* 0x0000c255bc007986 */ /* 0x000fe2000c101514 */
[----:B---3--:R-:W-:Y:S02]  /*269c0*/  PRMT R3, R234, 0x7632, R3 ;  /* 0x00007632ea037816 */ /* 0x008fe40000000003 */
[--C-:B------:R-:W-:Y:S02]  /*269d0*/  HSET2.LE.AND R58, R58, R212.reuse, PT ;  /* 0x000000d43a3a7233 */ /* 0x100fe40003803000 */
[----:B------:R-:W-:Y:S02]  /*269e0*/  PRMT R57, R171, 0x5410, R170 ;  /* 0x00005410ab397816 */ /* 0x000fe400000000aa */
[----:B------:R-:W-:Y:S03]  /*269f0*/  PRMT R56, R182, 0x5410, R181 ;  /* 0x00005410b6387816 */ /* 0x000fe600000000b5 */
[--C-:B------:R-:W-:Y:S02]  /*26a00*/  HSET2.LE.AND R57, R57, R212.reuse, PT ;  /* 0x000000d439397233 */ /* 0x100fe40003803000 */
[----:B------:R-:W-:Y:S01]  /*26a10*/  HSET2.LE.AND R56, R56, R212, PT ;  /* 0x000000d438387233 */ /* 0x000fe20003803000 */
[----:B----4-:R-:W-:Y:S02]  /*26a20*/  @P3 HFMA2.BF16_V2 R53, -RZ.H0_H0, RZ.H0_H0, -R60.H0_H0 ;  /* 0x200000ffff353231 */ /* 0x010fe4000034093c */
[----:B------:R-:W-:Y:S03]  /*26a30*/  @!P6 HFMA2.BF16_V2 R55, -RZ.H0_H0, RZ.H0_H0, -R61.H0_H0 ;  /* 0x200000ffff37e231 */ /* 0x000fe6000034093d */
[----:B------:R-:W-:Y:S04]  /*26a40*/  PRMT R0, R53, 0x7610, R0 ;  /* 0x0000761035007816 */ /* 0x000fe80000000000 */
[----:B------:R-:W-:Y:S01]  /*26a50*/  @P3 PRMT R60, R0, 0x5410, RZ ;  /* 0x00005410003c3816 */ /* 0x000fe200000000ff */
[----:B------:R1:W-:Y:S01]  /*26a60*/  @!P6 STL.S16 [R1+0x124], R55 ;  /* 0x000124370100e387 */ /* 0x0003e20000100600 */
[----:B------:R-:W-:Y:S01]  /*26a70*/  PRMT R48, R55, 0x7610, R48 ;  /* 0x0000761037307816 */ /* 0x000fe20000000030 */
[----:B------:R-:W-:Y:S01]  /*26a80*/  IMAD.MOV.U32 R0, RZ, RZ, R81 ;  /* 0x000000ffff007224 */ /* 0x000fe200078e0051 */
[----:B------:R-:W-:Y:S01]  /*26a90*/  PRMT R81, R104, 0x7773, RZ ;  /* 0x0000777368517816 */ /* 0x000fe200000000ff */
[----:B------:R2:W-:Y:S01]  /*26aa0*/  @P3 STL.S16 [R1+0x120], R53 ;  /* 0x0001203501003387 */ /* 0x0005e20000100600 */
[----:B------:R-:W-:Y:S02]  /*26ab0*/  @!P6 PRMT R61, R48, 0x5410, RZ ;  /* 0x00005410303de816 */ /* 0x000fe400000000ff */
[----:B------:R-:W-:Y:S01]  /*26ac0*/  LOP3.LUT R52, R0, R52, RZ, 0xc0, !PT ;  /* 0x0000003400347212 */ /* 0x000fe200078ec0ff */
[----:B------:R3:W4:Y:S01]  /*26ad0*/  LDL.S16 R123, [R1+0x10c] ;  /* 0x00010c00017b7983 */ /* 0x0007220000100600 */
[--C-:B------:R-:W-:Y:S02]  /*26ae0*/  HSET2.LE.AND R0, R64, R212.reuse, PT ;  /* 0x000000d440007233 */ /* 0x100fe40003803000 */
[----:B------:R-:W-:Y:S01]  /*26af0*/  PRMT R64, R2, 0x5410, R3 ;  /* 0x0000541002407816 */ /* 0x000fe20000000003 */
[----:B------:R3:W3:Y:S01]  /*26b00*/  LDL.S16 R122, [R1+0x108] ;  /* 0x00010800017a7983 */ /* 0x0006e20000100600 */
[----:B------:R-:W-:Y:S02]  /*26b10*/  ISETP.GT.U32.AND P6, PT, R166, UR7, PT ;  /* 0x00000007a6007c0c */ /* 0x000fe4000bfc4070 */
[----:B------:R-:W-:Y:S01]  /*26b20*/  ISETP.GT.U32.AND P3, PT, R144, UR7, PT ;  /* 0x0000000790007c0c */ /* 0x000fe2000bf64070 */
[----:B------:R3:W3:Y:S01]  /*26b30*/  LDL.S16 R121, [R1+0x104] ;  /* 0x0001040001797983 */ /* 0x0006e20000100600 */
[----:B------:R-:W-:Y:S02]  /*26b40*/  LOP3.LUT R36, R100, R0, RZ, 0xc0, !PT ;  /* 0x0000000064247212 */ /* 0x000fe400078ec0ff */
[----:B------:R-:W-:Y:S01]  /*26b50*/  LOP3.LUT R0, R84, 0xffff, RZ, 0xc0, !PT ;  /* 0x0000ffff54007812 */ /* 0x000fe200078ec0ff */
[----:B------:R-:W2:Y:S01]  /*26b60*/  LDSM.16.MT88.4 R48, [R204+0x5000] ;  /* 0x00500000cc30783b */ /* 0x000ea20000004200 */
[----:B------:R-:W-:Y:S02]  /*26b70*/  PRMT R100, R70, 0x7772, RZ ;  /* 0x0000777246647816 */ /* 0x000fe400000000ff */
[----:B------:R-:W-:Y:S01]  /*26b80*/  SHF.R.U32.HI R76, RZ, 0x8, R0 ;  /* 0x00000008ff4c7819 */ /* 0x000fe20000011600 */
[----:B------:R-:W-:Y:S01]  /*26b90*/  LDSM.16.MT88.4 R164, [R204+0x5c00] ;  /* 0x005c0000cca4783b */ /* 0x000fe20000004200 */
[----:B------:R-:W-:Y:S01]  /*26ba0*/  PRMT R70, R108, 0x5410, R150 ;  /* 0x000054106c467816 */ /* 0x000fe20000000096 */
[----:B-1----:R-:W-:Y:S01]  /*26bb0*/  IMAD.MOV.U32 R55, RZ, RZ, R80 ;  /* 0x000000ffff377224 */ /* 0x002fe200078e0050 */
[----:B------:R-:W-:Y:S01]  /*26bc0*/  LOP3.LUT R0, R76, 0xffff, RZ, 0xc0, !PT ;  /* 0x0000ffff4c007812 */ /* 0x000fe200078ec0ff */
[----:B------:R1:W-:Y:S01]  /*26bd0*/  STG.E.U16 desc[UR20][R186.64+0xd0], R61 ;  /* 0x0000d03dba007986 */ /* 0x0003e2000c101514 */
[----:B--2---:R-:W-:Y:S02]  /*26be0*/  PRMT R53, R185, 0x5410, R190 ;  /* 0x00005410b9357816 */ /* 0x004fe400000000be */
[----:B------:R-:W-:Y:S01]  /*26bf0*/  PRMT R80, R111, 0x5410, R128 ;  /* 0x000054106f507816 */ /* 0x000fe20000000080 */
[----:B------:R-:W-:Y:S01]  /*26c00*/  STG.E.U16 desc[UR20][R186.64+0xd2], R60 ;  /* 0x0000d23cba007986 */ /* 0x000fe2000c101514 */
[----:B------:R-:W-:Y:S02]  /*26c10*/  PRMT R143, R100, 0x5410, R99 ;  /* 0x00005410648f7816 */ /* 0x000fe40000000063 */
[--C-:B------:R-:W-:Y:S02]  /*26c20*/  HSET2.LE.AND R53, R53, R212.reuse, PT ;  /* 0x000000d435357233 */ /* 0x100fe40003803000 */
[----:B------:R-:W-:Y:S03]  /*26c30*/  LOP3.LUT R143, R143, 0xff00ff, RZ, 0xc0, !PT ;  /* 0x00ff00ff8f8f7812 */ /* 0x000fe600078ec0ff */
[----:B------:R-:W-:Y:S02]  /*26c40*/  LOP3.LUT R53, R55, R53, RZ, 0xc0, !PT ;  /* 0x0000003537357212 */ /* 0x000fe400078ec0ff */
[----:B------:R-:W-:Y:S02]  /*26c50*/  LOP3.LUT R55, R149, 0xff00ff, RZ, 0xc0, !PT ;  /* 0x00ff00ff95377812 */ /* 0x000fe400078ec0ff */
[--C-:B------:R-:W-:Y:S03]  /*26c60*/  HSET2.LE.AND R143, R143, R212.reuse, PT ;  /* 0x000000d48f8f7233 */ /* 0x100fe60003803000 */
[----:B------:R-:W-:Y:S05]  /*26c70*/  HSET2.LE.AND R55, R55, R212, PT ;  /* 0x000000d437377233 */ /* 0x000fea0003803000 */
[----:B------:R-:W-:Y:S02]  /*26c80*/  LOP3.LUT R55, R59, R55, RZ, 0xc0, !PT ;  /* 0x000000373b377212 */ /* 0x000fe400078ec0ff */
[----:B------:R-:W-:Y:S01]  /*26c90*/  PRMT R59, R109, 0x5410, R112 ;  /* 0x000054106d3b7816 */ /* 0x000fe20000000070 */
[----:B-1----:R-:W-:Y:S01]  /*26ca0*/  IMAD.MOV.U32 R61, RZ, RZ, R89 ;  /* 0x000000ffff3d7224 */ /* 0x002fe200078e0059 */
[-C--:B------:R-:W-:Y:S08]  /*26cb0*/  HMMA.16816.F32.BF16 R4, R36, R48.reuse, R4 ;  /* 0x000000302404723c */ /* 0x080ff00000041804 */
[C---:B------:R-:W-:Y:S08]  /*26cc0*/  HMMA.16816.F32.BF16 R8, R52.reuse, R48, R8 ;  /* 0x000000303408723c */ /* 0x040ff00000041808 */
[-C--:B------:R-:W-:Y:S08]  /*26cd0*/  HMMA.16816.F32.BF16 R12, R52, R50.reuse, R12 ;  /* 0x00000032340c723c */ /* 0x080ff0000004180c */
[C---:B------:R-:W-:Y:S01]  /*26ce0*/  HMMA.16816.F32.BF16 R16, R36.reuse, R50, R16 ;  /* 0x000000322410723c */ /* 0x040fe20000041810 */
[----:B------:R-:W1:Y:S07]  /*26cf0*/  LDSM.16.MT88.4 R48, [R204+0x5400] ;  /* 0x00540000cc30783b */ /* 0x000e6e0000004200 */
[-C--:B------:R-:W-:Y:S08]  /*26d00*/  HMMA.16816.F32.BF16 R20, R36, R40.reuse, R20 ;  /* 0x000000282414723c */ /* 0x080ff00000041814 */
[C---:B------:R-:W-:Y:S04]  /*26d10*/  HMMA.16816.F32.BF16 R24, R52.reuse, R40, R24 ;  /* 0x000000283418723c */ /* 0x040fe80000041818 */
[----:B------:R-:W-:Y:S01]  /*26d20*/  PRMT R41, R88, 0x7610, R41 ;  /* 0x0000761058297816 */ /* 0x000fe20000000029 */
[----:B------:R-:W-:Y:S03]  /*26d30*/  IMAD.MOV.U32 R40, RZ, RZ, R82 ;  /* 0x000000ffff287224 */ /* 0x000fe600078e0052 */
[-C--:B------:R-:W-:Y:S01]  /*26d40*/  HMMA.16816.F32.BF16 R28, R52, R42.reuse, R28 ;  /* 0x0000002a341c723c */ /* 0x080fe2000004181c */
[----:B------:R-:W2:Y:S02]  /*26d50*/  MUFU.EX2 R53, R124 ;  /* 0x0000007c00357308 */ /* 0x000ea40000000800 */
[----:B------:R-:W-:Y:S05]  /*26d60*/  PRMT R52, R239, 0x7632, R52 ;  /* 0x00007632ef347816 */ /* 0x000fea0000000034 */
[----:B------:R-:W-:Y:S01]  /*26d70*/  HMMA.16816.F32.BF16 R32, R36, R42, R32 ;  /* 0x0000002a2420723c */ /* 0x000fe20000041820 */
[----:B------:R-:W1:Y:S03]  /*26d80*/  LDSM.16.MT88.4 R36, [R62+0x1400] ;  /* 0x001400003e24783b */ /* 0x000e660000004200 */
[C---:B------:R-:W-:Y:S04]  /*26d90*/  IMAD.WIDE R42, R242.reuse, -0x70, R68 ;  /* 0xffffff90f22a7825 */ /* 0x040fe800078e0244 */
[----:B------:R-:W-:Y:S04]  /*26da0*/  IMAD.WIDE R68, R242, 0x70, R42 ;  /* 0x00000070f2447825 */ /* 0x000fe800078e022a */
[----:B----4-:R-:W-:Y:S02]  /*26db0*/  @P1 HFMA2.BF16_V2 R123, -RZ.H0_H0, RZ.H0_H0, -R2.H0_H0 ;  /* 0x200000ffff7b1231 */ /* 0x010fe40000340902 */
[----:B---3--:R-:W-:Y:S03]  /*26dc0*/  @P5 HFMA2.BF16_V2 R122, -RZ.H0_H0, RZ.H0_H0, -R3.H0_H0 ;  /* 0x200000ffff7a5231 */ /* 0x008fe60000340903 */
[----:B------:R-:W-:Y:S01]  /*26dd0*/  PRMT R44, R123, 0x7610, R44 ;  /* 0x000076107b2c7816 */ /* 0x000fe2000000002c */
[----:B------:R-:W-:Y:S03]  /*26de0*/  @P1 STL.S16 [R1+0x10c], R123 ;  /* 0x00010c7b01001387 */ /* 0x000fe60000100600 */
[----:B------:R-:W-:Y:S01]  /*26df0*/  @P1 PRMT R2, R44, 0x5410, RZ ;  /* 0x000054102c021816 */ /* 0x000fe200000000ff */
[----:B------:R-:W-:Y:S01]  /*26e00*/  @P5 STL.S16 [R1+0x108], R122 ;  /* 0x0001087a01005387 */ /* 0x000fe20000100600 */
[----:B------:R-:W-:Y:S02]  /*26e10*/  ISETP.GT.U32.AND P1, PT, R173, UR7, PT ;  /* 0x00000007ad007c0c */ /* 0x000fe4000bf24070 */
[----:B------:R-:W-:Y:S01]  /*26e20*/  PRMT R46, R122, 0x7610, R46 ;  /* 0x000076107a2e7816 */ /* 0x000fe2000000002e */
[----:B------:R3:W4:Y:S03]  /*26e30*/  LDL.S16 R45, [R1+0x100] ;  /* 0x00010000012d7983 */ /* 0x0007260000100600 */
[----:B------:R-:W-:Y:S01]  /*26e40*/  @P5 PRMT R3, R46, 0x5410, RZ ;  /* 0x000054102e035816 */ /* 0x000fe200000000ff */
[----:B------:R3:W2:Y:S01]  /*26e50*/  LDL.S16 R44, [R1+0xfc] ;  /* 0x0000fc00012c7983 */ /* 0x0006a20000100600 */
[----:B------:R-:W-:Y:S01]  /*26e60*/  ISETP.LE.U32.AND P5, PT, R0, UR7, PT ;  /* 0x0000000700007c0c */ /* 0x000fe2000bfa3070 */
[----:B------:R-:W-:Y:S01]  /*26e70*/  IMAD.MOV.U32 R0, RZ, RZ, R83 ;  /* 0x000000ffff007224 */ /* 0x000fe200078e0053 */
[----:B------:R-:W-:Y:S01]  /*26e80*/  PRMT R46, R113, 0x5410, R179 ;  /* 0x00005410712e7816 */ /* 0x000fe200000000b3 */
[----:B------:R1:W-:Y:S02]  /*26e90*/  STG.E.U16 desc[UR20][R42.64+0xd0], R2 ;  /* 0x0000d0022a007986 */ /* 0x0003e4000c101514 */
[----:B------:R-:W-:Y:S01]  /*26ea0*/  @P1 HFMA2.BF16_V2 R121, -RZ.H0_H0, RZ.H0_H0, -R91.H1_H1 ;  /* 0x200000ffff791231 */ /* 0x000fe2000036095b */
[----:B------:R-:W-:Y:S01]  /*26eb0*/  LOP3.LUT R58, R0, R58, RZ, 0xc0, !PT ;  /* 0x0000003a003a7212 */ /* 0x000fe200078ec0ff */
[----:B------:R3:W-:Y:S01]  /*26ec0*/  STG.E.U16 desc[UR20][R42.64+0xd2], R3 ;  /* 0x0000d2032a007986 */ /* 0x0007e2000c101514 */
[----:B------:R-:W2:Y:S02]  /*26ed0*/  MUFU.EX2 R0, R125 ;  /* 0x0000007d00007308 */ /* 0x000ea40000000800 */
[----:B------:R-:W-:Y:S01]  /*26ee0*/  PRMT R104, R121, 0x7610, R104 ;  /* 0x0000761079687816 */ /* 0x000fe20000000068 */
[----:B------:R-:W-:Y:S04]  /*26ef0*/  @P1 STL.S16 [R1+0x104], R121 ;  /* 0x0001047901001387 */ /* 0x000fe80000100600 */
[----:B------:R-:W-:Y:S01]  /*26f00*/  STG.E.U16 desc[UR20][R68.64+0xd0], R98 ;  /* 0x0000d06244007986 */ /* 0x000fe2000c101514 */
[----:B-1----:R-:W-:Y:S02]  /*26f10*/  PRMT R2, R105, 0x7632, R2 ;  /* 0x0000763269027816 */ /* 0x002fe40000000002 */
[----:B---3--:R-:W-:Y:S01]  /*26f20*/  PRMT R3, R240, 0x7632, R3 ;  /* 0x00007632f0037816 */ /* 0x008fe20000000003 */
[--C-:B----4-:R-:W-:Y:S02]  /*26f30*/  @P6 HFMA2.BF16_V2 R45, -RZ.H0_H0, RZ.H0_H0, -R88.reuse.H0_H0 ;  /* 0x200000ffff2d6231 */ /* 0x110fe40000340958 */
[----:B--2---:R-:W-:Y:S03]  /*26f40*/  @P3 HFMA2.BF16_V2 R44, -RZ.H0_H0, RZ.H0_H0, -R88.H1_H1 ;  /* 0x200000ffff2c3231 */ /* 0x004fe60000360958 */
[----:B------:R-:W-:Y:S01]  /*26f50*/  PRMT R103, R45, 0x7610, R103 ;  /* 0x000076102d677816 */ /* 0x000fe20000000067 */
[----:B------:R1:W-:Y:S03]  /*26f60*/  @P6 STL.S16 [R1+0x100], R45 ;  /* 0x0001002d01006387 */ /* 0x0003e60000100600 */
[----:B------:R-:W-:Y:S01]  /*26f70*/  @P6 PRMT R41, R103, 0x5410, RZ ;  /* 0x0000541067296816 */ /* 0x000fe200000000ff */
[----:B------:R2:W-:Y:S01]  /*26f80*/  @P3 STL.S16 [R1+0xfc], R44 ;  /* 0x0000fc2c01003387 */ /* 0x0005e20000100600 */
[----:B------:R-:W-:Y:S03]  /*26f90*/  PRMT R85, R44, 0x7610, R85 ;  /* 0x000076102c557816 */ /* 0x000fe60000000055 */
[----:B------:R3:W4:Y:S04]  /*26fa0*/  LDL.S16 R102, [R1+0xf8] ;  /* 0x0000f80001667983 */ /* 0x0007280000100600 */
[----:B------:R3:W3:Y:S04]  /*26fb0*/  LDL.S16 R95, [R1+0xf4] ;  /* 0x0000f400015f7983 */ /* 0x0006e80000100600 */
[----:B------:R3:W3:Y:S04]  /*26fc0*/  LDL.S16 R86, [R1+0xf0] ;  /* 0x0000f00001567983 */ /* 0x0006e80000100600 */
[----:B------:R3:W3:Y:S01]  /*26fd0*/  LDL.S16 R43, [R1+0xec] ;  /* 0x0000ec00012b7983 */ /* 0x0006e20000100600 */
[----:B-1----:R-:W-:Y:S02]  /*26fe0*/  IMAD.MOV.U32 R45, RZ, RZ, R78 ;  /* 0x000000ffff2d7224 */ /* 0x002fe400078e004e */
[----:B--2---:R-:W-:Y:S03]  /*26ff0*/  IMAD.MOV.U32 R44, RZ, RZ, R79 ;  /* 0x000000ffff2c7224 */ /* 0x004fe600078e004f */
[----:B------:R-:W-:Y:S02]  /*27000*/  LOP3.LUT R57, R45, R57, RZ, 0xc0, !PT ;  /* 0x000000392d397212 */ /* 0x000fe400078ec0ff */
[--C-:B------:R-:W-:Y:S02]  /*27010*/  HSET2.LE.AND R45, R59, R212.reuse, PT ;  /* 0x000000d43b2d7233 */ /* 0x100fe40003803000 */
[----:B------:R-:W-:Y:S02]  /*27020*/  LOP3.LUT R59, R71, 0xff00ff, RZ, 0xc0, !PT ;  /* 0x00ff00ff473b7812 */ /* 0x000fe400078ec0ff */
[----:B------:R-:W-:Y:S01]  /*27030*/  LOP3.LUT R71, R2, 0xff, RZ, 0xc0, !PT ;  /* 0x000000ff02477812 */ /* 0x000fe200078ec0ff */
[----:B------:R-:W-:Y:S01]  /*27040*/  FADD.FTZ R2, R53, R238 ;  /* 0x000000ee35027221 */ /* 0x000fe20000010000 */
[C---:B------:R-:W-:Y:S02]  /*27050*/  F2FP.BF16.F32.PACK_AB R53, R0.reuse, R53 ;  /* 0x000000350035723e */ /* 0x040fe400000010ff */
[--C-:B------:R-:W-:Y:S01]  /*27060*/  HSET2.LE.AND R59, R59, R212.reuse, PT ;  /* 0x000000d43b3b7233 */ /* 0x100fe20003803000 */
[----:B------:R-:W-:Y:S01]  /*27070*/  FADD.FTZ R42, R0, R2 ;  /* 0x00000002002a7221 */ /* 0x000fe20000010000 */
[----:B------:R-:W-:Y:S02]  /*27080*/  ISETP.LE.U32.AND P6, PT, R71, UR7, PT ;  /* 0x0000000747007c0c */ /* 0x000fe4000bfc3070 */
[----:B------:R-:W-:Y:S02]  /*27090*/  PRMT R0, R240, 0x7610, R0 ;  /* 0x00007610f0007816 */ /* 0x000fe40000000000 */
[----:B------:R-:W-:Y:S01]  /*270a0*/  LOP3.LUT R59, R40, R59, RZ, 0xc0, !PT ;  /* 0x0000003b283b7212 */ /* 0x000fe200078ec0ff */
[----:B------:R-:W-:Y:S01]  /*270b0*/  STL [R1+0x54], R42 ;  /* 0x0000542a01007387 */ /* 0x000fe20000100800 */
[----:B------:R-:W-:Y:S02]  /*270c0*/  PRMT R40, R91, 0x7632, R40 ;  /* 0x000076325b287816 */ /* 0x000fe40000000028 */
[----:B------:R-:W-:Y:S02]  /*270d0*/  @P1 PRMT R40, R104, 0x5410, RZ ;  /* 0x0000541068281816 */ /* 0x000fe400000000ff */
[----:B------:R-:W-:Y:S02]  /*270e0*/  ISETP.LE.U32.AND P1, PT, R156, UR7, PT ;  /* 0x000000079c007c0c */ /* 0x000fe4000bf23070 */
[----:B------:R-:W-:Y:S01]  /*270f0*/  PRMT R2, R239, 0x7610, R2 ;  /* 0x00007610ef027816 */ /* 0x000fe20000000002 */
[----:B------:R1:W-:Y:S01]  /*27100*/  STG.E.U16 desc[UR20][R68.64+0xd2], R40 ;  /* 0x0000d22844007986 */ /* 0x0003e2000c101514 */
[----:B------:R-:W-:Y:S02]  /*27110*/  LOP3.LUT R56, R44, R56, RZ, 0xc0, !PT ;  /* 0x000000382c387212 */ /* 0x000fe400078ec0ff */
[--C-:B------:R-:W-:Y:S01]  /*27120*/  HSET2.LE.AND R44, R46, R212.reuse, PT ;  /* 0x000000d42e2c7233 */ /* 0x100fe20003803000 */
[----:B------:R2:W-:Y:S01]  /*27130*/  STG.E.U16 desc[UR20][R188.64+0xd0], R41 ;  /* 0x0000d029bc007986 */ /* 0x0005e2000c101514 */
[----:B------:R-:W-:Y:S02]  /*27140*/  LOP3.LUT R45, R73, R45, RZ, 0xc0, !PT ;  /* 0x0000002d492d7212 */ /* 0x000fe400078ec0ff */
[--C-:B------:R-:W-:Y:S02]  /*27150*/  HSET2.LE.AND R46, R70, R212.reuse, PT ;  /* 0x000000d4462e7233 */ /* 0x100fe40003803000 */
[----:B------:R-:W-:Y:S02]  /*27160*/  LOP3.LUT R44, R75, R44, RZ, 0xc0, !PT ;  /* 0x0000002c4b2c7212 */ /* 0x000fe400078ec0ff */
[----:B------:R-:W-:Y:S02]  /*27170*/  PRMT R55, R0, 0x5410, R3 ;  /* 0x0000541000377816 */ /* 0x000fe40000000003 */
[----:B------:R-:W-:Y:S02]  /*27180*/  LOP3.LUT R46, R72, R46, RZ, 0xc0, !PT ;  /* 0x0000002e482e7212 */ /* 0x000fe400078ec0ff */
[----:B------:R-:W-:Y:S02]  /*27190*/  SHF.R.U32.HI R70, RZ, 0x18, R105 ;  /* 0x00000018ff467819 */ /* 0x000fe40000011669 */
[----:B------:R-:W-:Y:S02]  /*271a0*/  PRMT R60, R2, 0x5410, R52 ;  /* 0x00005410023c7816 */ /* 0x000fe40000000034 */
[----:B------:R-:W-:Y:S01]  /*271b0*/  PRMT R156, R156, 0x5410, R106 ;  /* 0x000054109c9c7816 */ /* 0x000fe2000000006a */
[-C--:B------:R-:W-:Y:S05]  /*271c0*/  HMMA.16816.F32.BF16 R4, R44, R48.reuse, R4 ;  /* 0x000000302c04723c */ /* 0x080fea0000041804 */
[----:B------:R-:W-:Y:S02]  /*271d0*/  PRMT R157, R71, 0x5410, R70 ;  /* 0x00005410479d7816 */ /* 0x000fe40000000046 */
[----:B-1----:R-:W-:Y:S01]  /*271e0*/  PRMT R40, R88, 0x7632, R40 ;  /* 0x0000763258287816 */ /* 0x002fe20000000028 */
[C---:B------:R-:W-:Y:S04]  /*271f0*/  HMMA.16816.F32.BF16 R8, R56.reuse, R48, R8 ;  /* 0x000000303808723c */ /* 0x040fe80000041808 */
[----:B------:R-:W-:Y:S02]  /*27200*/  @P3 PRMT R40, R85, 0x5410, RZ ;  /* 0x0000541055283816 */ /* 0x000fe400000000ff */
[----:B--2---:R-:W-:Y:S02]  /*27210*/  LOP3.LUT R41, R84, 0xff, RZ, 0xc0, !PT ;  /* 0x000000ff54297812 */ /* 0x004fe400078ec0ff */
[--C-:B------:R-:W-:Y:S01]  /*27220*/  HSET2.LE.AND R156, R156, R212.reuse, PT ;  /* 0x000000d49c9c7233 */ /* 0x100fe20003803000 */
[----:B------:R1:W-:Y:S01]  /*27230*/  STG.E.U16 desc[UR20][R188.64+0xd2], R40 ;  /* 0x0000d228bc007986 */ /* 0x0003e2000c101514 */
[C---:B------:R-:W-:Y:S01]  /*27240*/  ISETP.LE.U32.AND P3, PT, R41.reuse, UR7, PT ;  /* 0x0000000729007c0c */ /* 0x040fe2000bf63070 */
[-C--:B------:R-:W-:Y:S03]  /*27250*/  HMMA.16816.F32.BF16 R12, R56, R50.reuse, R12 ;  /* 0x00000032380c723c */ /* 0x080fe6000004180c */
[----:B------:R-:W-:Y:S02]  /*27260*/  PRMT R140, R41, 0x5410, R76 ;  /* 0x00005410298c7816 */ /* 0x000fe4000000004c */
[--C-:B------:R-:W-:Y:S02]  /*27270*/  HSET2.LE.AND R41, R94, R212.reuse, PT ;  /* 0x000000d45e297233 */ /* 0x100fe40003803000 */
[--C-:B------:R-:W-:Y:S01]  /*27280*/  HSET2.LE.AND R157, R157, R212.reuse, PT ;  /* 0x000000d49d9d7233 */ /* 0x100fe20003803000 */
[C---:B------:R-:W-:Y:S04]  /*27290*/  HMMA.16816.F32.BF16 R16, R44.reuse, R50, R16 ;  /* 0x000000322c10723c */ /* 0x040fe80000041810 */
[----:B------:R-:W-:Y:S02]  /*272a0*/  LOP3.LUT R41, R67, R41, RZ, 0xc0, !PT ;  /* 0x0000002943297212 */ /* 0x000fe400078ec0ff */
[--C-:B------:R-:W-:Y:S02]  /*272b0*/  HSET2.LE.AND R140, R140, R212.reuse, PT ;  /* 0x000000d48c8c7233 */ /* 0x100fe40003803000 */
[-C--:B------:R-:W-:Y:S03]  /*272c0*/  HMMA.16816.F32.BF16 R20, R44, R36.reuse, R20 ;  /* 0x000000242c14723c */ /* 0x080fe60000041814 */
[----:B------:R-:W-:Y:S02]  /*272d0*/  LOP3.LUT R156, R55, R156, RZ, 0xc0, !PT ;  /* 0x0000009c379c7212 */ /* 0x000fe400078ec0ff */
[----:B------:R-:W-:Y:S03]  /*272e0*/  LOP3.LUT R157, R60, R157, RZ, 0xc0, !PT ;  /* 0x0000009d3c9d7212 */ /* 0x000fe600078ec0ff */
[C---:B------:R-:W-:Y:S04]  /*272f0*/  HMMA.16816.F32.BF16 R24, R56.reuse, R36, R24 ;  /* 0x000000243818723c */ /* 0x040fe80000041818 */
[----:B-1----:R-:W-:Y:S01]  /*27300*/  IMAD.MOV.U32 R40, RZ, RZ, R90 ;  /* 0x000000ffff287224 */ /* 0x002fe200078e005a */
[--C-:B------:R-:W-:Y:S03]  /*27310*/  HSET2.LE.AND R37, R101, R212.reuse, PT ;  /* 0x000000d465257233 */ /* 0x100fe60003803000 */
[-C--:B------:R-:W-:Y:S03]  /*27320*/  HMMA.16816.F32.BF16 R28, R56, R38.reuse, R28 ;  /* 0x00000026381c723c */ /* 0x080fe6000004181c */
[----:B------:R-:W-:Y:S01]  /*27330*/  PRMT R58, R84, 0x7632, R58 ;  /* 0x00007632543a7816 */ /* 0x000fe2000000003a */
[----:B------:R-:W-:Y:S01]  /*27340*/  IMAD.WIDE R56, R242, -0x70, R68 ;  /* 0xffffff90f2387825 */ /* 0x000fe200078e0244 */
[----:B------:R-:W-:Y:S02]  /*27350*/  PRMT R59, R92, 0x7610, R59 ;  /* 0x000076105c3b7816 */ /* 0x000fe4000000003b */
[----:B------:R-:W-:Y:S01]  /*27360*/  LOP3.LUT R58, R58, 0xff, RZ, 0xc0, !PT ;  /* 0x000000ff3a3a7812 */ /* 0x000fe200078ec0ff */
[----:B------:R-:W-:Y:S01]  /*27370*/  HMMA.16816.F32.BF16 R32, R44, R38, R32 ;  /* 0x000000262c20723c */ /* 0x000fe20000041820 */
[----:B------:R-:W-:Y:S03]  /*27380*/  LDSM.16.MT88.4 R44, [R62+0x1800] ;  /* 0x001800003e2c783b */ /* 0x000fe60000004200 */
[----:B------:R-:W-:Y:S02]  /*27390*/  LOP3.LUT R39, R120, 0xff00ff, RZ, 0xc0, !PT ;  /* 0x00ff00ff78277812 */ /* 0x000fe400078ec0ff */
[--C-:B------:R-:W-:Y:S02]  /*273a0*/  HSET2.LE.AND R38, R96, R212.reuse, PT ;  /* 0x000000d460267233 */ /* 0x100fe40003803000 */
[----:B------:R-:W-:Y:S02]  /*273b0*/  LOP3.LUT R37, R61, R37, RZ, 0xc0, !PT ;  /* 0x000000253d257212 */ /* 0x000fe400078ec0ff */
[----:B------:R-:W-:Y:S05]  /*273c0*/  HSET2.LE.AND R39, R39, R212, PT ;  /* 0x000000d427277233 */ /* 0x000fea0003803000 */
[----:B------:R-:W-:Y:S01]  /*273d0*/  LOP3.LUT R39, R63, R39, RZ, 0xc0, !PT ;  /* 0x000000273f277212 */ /* 0x000fe200078ec0ff */
[----:B----4-:R-:W-:Y:S02]  /*273e0*/  @!P1 HFMA2.BF16_V2 R102, -RZ.H0_H0, RZ.H0_H0, -R0.H0_H0 ;  /* 0x200000ffff669231 */ /* 0x010fe40000340900 */
[----:B---3--:R-:W-:Y:S03]  /*273f0*/  @!P4 HFMA2.BF16_V2 R95, -RZ.H0_H0, RZ.H0_H0, -R3.H0_H0 ;  /* 0x200000ffff5fc231 */ /* 0x008fe60000340903 */
[----:B------:R-:W-:Y:S01]  /*27400*/  @!P1 STL.S16 [R1+0xf8], R102 ;  /* 0x0000f86601009387 */ /* 0x000fe20000100600 */
[----:B------:R-:W-:Y:S01]  /*27410*/  PRMT R54, R102, 0x7610, R54 ;  /* 0x0000761066367816 */ /* 0x000fe20000000036 */
[----:B------:R-:W-:Y:S02]  /*27420*/  @!P6 HFMA2.BF16_V2 R86, -RZ.H0_H0, RZ.H0_H0, -R2.H0_H0 ;  /* 0x200000ffff56e231 */ /* 0x000fe40000340902 */
[----:B------:R-:W-:Y:S01]  /*27430*/  @!P4 STL.S16 [R1+0xf4], R95 ;  /* 0x0000f45f0100c387 */ /* 0x000fe20000100600 */
[----:B------:R-:W-:Y:S01]  /*27440*/  @!P1 PRMT R0, R54, 0x5410, RZ ;  /* 0x0000541036009816 */ /* 0x000fe200000000ff */
[----:B------:R-:W-:Y:S01]  /*27450*/  IMAD.MOV.U32 R54, RZ, RZ, R91 ;  /* 0x000000ffff367224 */ /* 0x000fe200078e005b */
[----:B------:R-:W-:Y:S01]  /*27460*/  PRMT R49, R95, 0x7610, R49 ;  /* 0x000076105f317816 */ /* 0x000fe20000000031 */
[----:B------:R-:W-:Y:S01]  /*27470*/  @!P6 STL.S16 [R1+0xf0], R86 ;  /* 0x0000f0560100e387 */ /* 0x000fe20000100600 */
[----:B------:R-:W-:Y:S01]  /*27480*/  @!P3 HFMA2.BF16_V2 R43, -RZ.H0_H0, RZ.H0_H0, -R92.H0_H0 ;  /* 0x200000ffff2bb231 */ /* 0x000fe2000034095c */
[----:B------:R-:W-:Y:S02]  /*27490*/  PRMT R48, R86, 0x7610, R48 ;  /* 0x0000761056307816 */ /* 0x000fe40000000030 */
[----:B------:R2:W3:Y:S01]  /*274a0*/  LDL.S16 R42, [R1+0xe8] ;  /* 0x0000e800012a7983 */ /* 0x0004e20000100600 */
[----:B------:R-:W-:Y:S02]  /*274b0*/  @!P4 PRMT R3, R49, 0x5410, RZ ;  /* 0x000054103103c816 */ /* 0x000fe400000000ff */
[----:B------:R-:W-:Y:S01]  /*274c0*/  ISETP.LE.U32.AND P4, PT, R70, UR7, PT ;  /* 0x0000000746007c0c */ /* 0x000fe2000bf83070 */
[----:B------:R2:W4:Y:S01]  /*274d0*/  LDL.S16 R75, [R1+0xe4] ;  /* 0x0000e400014b7983 */ /* 0x0005220000100600 */
[----:B------:R-:W-:Y:S02]  /*274e0*/  ISETP.GT.U32.AND P1, PT, R74, UR7, PT ;  /* 0x000000074a007c0c */ /* 0x000fe4000bf24070 */
[----:B------:R-:W-:Y:S01]  /*274f0*/  @!P6 PRMT R2, R48, 0x5410, RZ ;  /* 0x000054103002e816 */ /* 0x000fe200000000ff */
[----:B------:R2:W2:Y:S01]  /*27500*/  LDL.S16 R73, [R1+0xe0] ;  /* 0x0000e00001497983 */ /* 0x0004a20000100600 */
[----:B------:R-:W-:Y:S01]  /*27510*/  LOP3.LUT R38, R54, R38, RZ, 0xc0, !PT ;  /* 0x0000002636267212 */ /* 0x000fe200078ec0ff */
[----:B------:R-:W-:Y:S02]  /*27520*/  IMAD.MOV.U32 R54, RZ, RZ, R92 ;  /* 0x000000ffff367224 */ /* 0x000fe400078e005c */
[----:B------:R1:W2:Y:S03]  /*27530*/  LDL.S16 R72, [R1+0xdc] ;  /* 0x0000dc0001487983 */ /* 0x0002a60000100600 */
[----:B------:R-:W-:Y:S01]  /*27540*/  LOP3.LUT R140, R54, R140, RZ, 0xc0, !PT ;  /* 0x0000008c368c7212 */ /* 0x000fe200078ec0ff */
[----:B------:R-:W1:Y:S04]  /*27550*/  LDSM.16.MT88.4 R48, [R204+0x5800] ;  /* 0x00580000cc30783b */ /* 0x000e680000004200 */
[----:B------:R1:W-:Y:S04]  /*27560*/  STG.E.U16 desc[UR20][R186.64+0xe2], R3 ;  /* 0x0000e203ba007986 */ /* 0x0003e8000c101514 */
[----:B------:R1:W-:Y:S04]  /*27570*/  STG.E.U16 desc[UR20][R186.64+0xe0], R0 ;  /* 0x0000e000ba007986 */ /* 0x0003e8000c101514 */
[----:B------:R1:W-:Y:S04]  /*27580*/  STG.E.U16 desc[UR20][R56.64+0xe0], R2 ;  /* 0x0000e00238007986 */ /* 0x0003e8000c101514 */
[----:B------:R1:W-:Y:S02]  /*27590*/  @!P3 STL.S16 [R1+0xec], R43 ;  /* 0x0000ec2b0100b387 */ /* 0x0003e40000100600 */
[----:B-1----:R-:W-:Y:S02]  /*275a0*/  SHF.R.U32.HI R3, RZ, 0x18, R84 ;  /* 0x00000018ff037819 */ /* 0x002fe40000011654 */
[----:B------:R-:W-:Y:S02]  /*275b0*/  LOP3.LUT R0, R77, 0xff, RZ, 0xc0, !PT ;  /* 0x000000ff4d007812 */ /* 0x000fe400078ec0ff */
[----:B------:R-:W-:Y:S02]  /*275c0*/  PRMT R141, R58, 0x5410, R3 ;  /* 0x000054103a8d7816 */ /* 0x000fe40000000003 */
[C-C-:B------:R-:W-:Y:S01]  /*275d0*/  PRMT R158, R0.reuse, 0x5410, R74.reuse ;  /* 0x00005410009e7816 */ /* 0x140fe2000000004a */
[----:B------:R-:W1:Y:S01]  /*275e0*/  MUFU.EX2 R2, R126 ;  /* 0x0000007e00027308 */ /* 0x000e620000000800 */
[----:B------:R-:W-:Y:S02]  /*275f0*/  PRMT R74, R43, 0x7610, R74 ;  /* 0x000076102b4a7816 */ /* 0x000fe4000000004a */
[----:B------:R-:W-:Y:S02]  /*27600*/  ISETP.LE.U32.AND P6, PT, R0, UR7, PT ;  /* 0x0000000700007c0c */ /* 0x000fe4000bfc3070 */
[--C-:B------:R-:W-:Y:S02]  /*27610*/  HSET2.LE.AND R0, R80, R212.reuse, PT ;  /* 0x000000d450007233 */ /* 0x100fe40003803000 */
[----:B------:R-:W-:Y:S02]  /*27620*/  @!P3 PRMT R59, R74, 0x5410, RZ ;  /* 0x000054104a3bb816 */ /* 0x000fe400000000ff */
[----:B------:R-:W-:Y:S02]  /*27630*/  ISETP.LE.U32.AND P3, PT, R58, UR7, PT ;  /* 0x000000073a007c0c */ /* 0x000fe4000bf63070 */
[----:B------:R-:W-:Y:S02]  /*27640*/  LOP3.LUT R36, R40, R0, RZ, 0xc0, !PT ;  /* 0x0000000028247212 */ /* 0x000fe400078ec0ff */
[--C-:B------:R-:W-:Y:S02]  /*27650*/  HSET2.LE.AND R40, R87, R212.reuse, PT ;  /* 0x000000d457287233 */ /* 0x100fe40003803000 */
[----:B------:R-:W-:Y:S02]  /*27660*/  LOP3.LUT R43, R118, 0xff00ff, RZ, 0xc0, !PT ;  /* 0x00ff00ff762b7812 */ /* 0x000fe400078ec0ff */
[--C-:B------:R-:W-:Y:S02]  /*27670*/  HSET2.LE.AND R141, R141, R212.reuse, PT ;  /* 0x000000d48d8d7233 */ /* 0x100fe40003803000 */
[----:B------:R-:W-:Y:S02]  /*27680*/  LOP3.LUT R40, R66, R40, RZ, 0xc0, !PT ;  /* 0x0000002842287212 */ /* 0x000fe400078ec0ff */
[--C-:B------:R-:W-:Y:S02]  /*27690*/  HSET2.LE.AND R43, R43, R212.reuse, PT ;  /* 0x000000d42b2b7233 */ /* 0x100fe40003803000 */
[----:B------:R-:W-:Y:S02]  /*276a0*/  PRMT R58, R93, 0x7632, R58 ;  /* 0x000076325d3a7816 */ /* 0x000fe4000000003a */
[----:B------:R-:W-:Y:S02]  /*276b0*/  HSET2.LE.AND R158, R158, R212, PT ;  /* 0x000000d49e9e7233 */ /* 0x000fe40003803000 */
[----:B------:R-:W-:Y:S01]  /*276c0*/  LOP3.LUT R43, R64, R43, RZ, 0xc0, !PT ;  /* 0x0000002b402b7212 */ /* 0x000fe200078ec0ff */
[----:B---3--:R-:W-:Y:S02]  /*276d0*/  @!P4 HFMA2.BF16_V2 R42, -RZ.H0_H0, RZ.H0_H0, -R52.H0_H0 ;  /* 0x200000ffff2ac231 */ /* 0x008fe40000340934 */
[----:B----4-:R-:W-:Y:S03]  /*276e0*/  @!P5 HFMA2.BF16_V2 R75, -RZ.H0_H0, RZ.H0_H0, -R92.H1_H1 ;  /* 0x200000ffff4bd231 */ /* 0x010fe6000036095c */
[----:B------:R3:W-:Y:S01]  /*276f0*/  @!P4 STL.S16 [R1+0xe8], R42 ;  /* 0x0000e82a0100c387 */ /* 0x0007e20000100600 */
[----:B------:R-:W-:Y:S01]  /*27700*/  PRMT R0, R42, 0x7610, R0 ;  /* 0x000076102a007816 */ /* 0x000fe20000000000 */
[--C-:B--2---:R-:W-:Y:S02]  /*27710*/  @!P3 HFMA2.BF16_V2 R73, -RZ.H0_H0, RZ.H0_H0, -R93.reuse.H0_H0 ;  /* 0x200000ffff49b231 */ /* 0x104fe4000034095d */
[----:B------:R-:W-:Y:S01]  /*27720*/  @!P5 STL.S16 [R1+0xe4], R75 ;  /* 0x0000e44b0100d387 */ /* 0x000fe20000100600 */
[----:B------:R-:W-:Y:S02]  /*27730*/  @!P4 PRMT R52, R0, 0x5410, RZ ;  /* 0x000054100034c816 */ /* 0x000fe400000000ff */
[----:B------:R-:W-:Y:S01]  /*27740*/  ISETP.LE.U32.AND P4, PT, R3, UR7, PT ;  /* 0x0000000703007c0c */ /* 0x000fe2000bf83070 */
[----:B------:R-:W-:Y:S01]  /*27750*/  @!P3 STL.S16 [R1+0xe0], R73 ;  /* 0x0000e0490100b387 */ /* 0x000fe20000100600 */
[----:B------:R-:W2:Y:S01]  /*27760*/  MUFU.EX2 R0, R127 ;  /* 0x0000007f00007308 */ /* 0x000ea20000000800 */
[----:B-1----:R-:W-:Y:S01]  /*27770*/  FADD.FTZ R3, R2, R241 ;  /* 0x000000f102037221 */ /* 0x002fe20000010000 */
[----:B------:R-:W-:Y:S01]  /*27780*/  PRMT R67, R75, 0x7610, R67 ;  /* 0x000076104b437816 */ /* 0x000fe20000000043 */
[----:B------:R4:W4:Y:S01]  /*27790*/  LDL.S16 R66, [R1+0xd8] ;  /* 0x0000d80001427983 */ /* 0x0009220000100600 */
[----:B------:R-:W-:Y:S02]  /*277a0*/  PRMT R92, R92, 0x7632, R92 ;  /* 0x000076325c5c7816 */ /* 0x000fe4000000005c */
[----:B------:R-:W-:Y:S01]  /*277b0*/  @!P5 PRMT R92, R67, 0x5410, RZ ;  /* 0x00005410435cd816 */ /* 0x000fe200000000ff */
[----:B------:R2:W-:Y:S01]  /*277c0*/  STG.E.U16 desc[UR20][R56.64+0xe2], R52 ;  /* 0x0000e23438007986 */ /* 0x0005e2000c101514 */
[----:B------:R-:W-:Y:S02]  /*277d0*/  ISETP.GT.U32.AND P5, PT, R159, UR7, PT ;  /* 0x000000079f007c0c */ /* 0x000fe4000bfa4070 */
[----:B------:R-:W-:Y:S01]  /*277e0*/  PRMT R64, R73, 0x7610, R64 ;  /* 0x0000761049407816 */ /* 0x000fe20000000040 */
[----:B------:R-:W-:Y:S01]  /*277f0*/  @!P4 HFMA2.BF16_V2 R72, -RZ.H0_H0, RZ.H0_H0, -R93.H1_H1 ;  /* 0x200000ffff48c231 */ /* 0x000fe2000036095d */
[----:B------:R-:W-:Y:S02]  /*27800*/  PRMT R159, R159, 0x5410, R81 ;  /* 0x000054109f9f7816 */ /* 0x000fe40000000051 */
[--C-:B---3--:R-:W-:Y:S02]  /*27810*/  HSET2.LE.AND R42, R110, R212.reuse, PT ;  /* 0x000000d46e2a7233 */ /* 0x108fe40003803000 */
[----:B------:R-:W-:Y:S01]  /*27820*/  @!P4 STL.S16 [R1+0xdc], R72 ;  /* 0x0000dc480100c387 */ /* 0x000fe20000100600 */
[----:B------:R-:W-:Y:S02]  /*27830*/  PRMT R63, R72, 0x7610, R63 ;  /* 0x00007610483f7816 */ /* 0x000fe4000000003f */
[----:B------:R-:W-:Y:S02]  /*27840*/  LOP3.LUT R159, R159, 0xff00ff, RZ, 0xc0, !PT ;  /* 0x00ff00ff9f9f7812 */ /* 0x000fe400078ec0ff */
[----:B------:R-:W-:Y:S02]  /*27850*/  LOP3.LUT R42, R65, R42, RZ, 0xc0, !PT ;  /* 0x0000002a412a7212 */ /* 0x000fe400078ec0ff */
[----:B------:R3:W3:Y:S01]  /*27860*/  LDL.S16 R65, [R1+0xd4] ;  /* 0x0000d40001417983 */ /* 0x0006e20000100600 */
[----:B------:R-:W-:Y:S02]  /*27870*/  @!P4 PRMT R58, R63, 0x5410, RZ ;  /* 0x000054103f3ac816 */ /* 0x000fe400000000ff */
[--C-:B------:R-:W-:Y:S02]  /*27880*/  HSET2.LE.AND R159, R159, R212.reuse, PT ;  /* 0x000000d49f9f7233 */ /* 0x100fe40003803000 */
[-C--:B------:R-:W-:Y:S05]  /*27890*/  HMMA.16816.F32.BF16 R4, R40, R48.reuse, R4 ;  /* 0x000000302804723c */ /* 0x080fea0000041804 */
[----:B--2---:R-:W-:Y:S01]  /*278a0*/  FADD.FTZ R52, R0, R3 ;  /* 0x0000000300347221 */ /* 0x004fe20000010000 */
[----:B------:R-:W-:Y:S01]  /*278b0*/  IMAD.WIDE R56, R242, 0x70, R56 ;  /* 0x00000070f2387825 */ /* 0x000fe200078e0238 */
[----:B------:R-:W-:Y:S01]  /*278c0*/  PRMT R3, R230, 0x7610, R3 ;  /* 0x00007610e6037816 */ /* 0x000fe20000000003 */
[C---:B------:R-:W-:Y:S02]  /*278d0*/  HMMA.16816.F32.BF16 R8, R36.reuse, R48, R8 ;  /* 0x000000302408723c */ /* 0x040fe40000041808 */
[----:B------:R1:W-:Y:S02]  /*278e0*/  STL [R1+0x4c], R52 ;  /* 0x00004c3401007387 */ /* 0x0003e40000100800 */
[----:B------:R-:W-:Y:S02]  /*278f0*/  F2FP.BF16.F32.PACK_AB R49, R0, R2 ;  /* 0x000000020031723e */ /* 0x000fe400000010ff */
[C---:B------:R-:W-:Y:S01]  /*27900*/  PRMT R2, R231.reuse, 0x7610, R2 ;  /* 0x00007610e7027816 */ /* 0x040fe20000000002 */
[----:B------:R-:W-:Y:S01]  /*27910*/  STG.E.U16 desc[UR20][R56.64+0xe0], R59 ;  /* 0x0000e03b38007986 */ /* 0x000fe2000c101514 */
[-C--:B------:R-:W-:Y:S03]  /*27920*/  HMMA.16816.F32.BF16 R12, R36, R50.reuse, R12 ;  /* 0x00000032240c723c */ /* 0x080fe6000004180c */
[----:B------:R-:W-:Y:S01]  /*27930*/  PRMT R0, R231, 0x7632, R0 ;  /* 0x00007632e7007816 */ /* 0x000fe20000000000 */
[----:B------:R-:W-:Y:S01]  /*27940*/  STG.E.U16 desc[UR20][R56.64+0xe2], R92 ;  /* 0x0000e25c38007986 */ /* 0x000fe2000c101514 */
[----:B------:R-:W-:Y:S02]  /*27950*/  PRMT R48, R230, 0x7632, R48 ;  /* 0x00007632e6307816 */ /* 0x000fe40000000030 */
[----:B------:R-:W-:Y:S01]  /*27960*/  LOP3.LUT R143, R49, R143, RZ, 0xc0, !PT ;  /* 0x0000008f318f7212 */ /* 0x000fe200078ec0ff */
[C---:B------:R-:W-:Y:S01]  /*27970*/  HMMA.16816.F32.BF16 R16, R40.reuse, R50, R16 ;  /* 0x000000322810723c */ /* 0x040fe20000041810 */
[----:B------:R-:W-:Y:S07]  /*27980*/  STG.E.U16 desc[UR20][R188.64+0xe2], R58 ;  /* 0x0000e23abc007986 */ /* 0x000fee000c101514 */
[-C--:B------:R-:W-:Y:S03]  /*27990*/  HMMA.16816.F32.BF16 R20, R40, R44.reuse, R20 ;  /* 0x0000002c2814723c */ /* 0x080fe60000041814 */
[----:B-1----:R-:W-:Y:S01]  /*279a0*/  IMAD.MOV.U32 R52, RZ, RZ, R93 ;  /* 0x000000ffff347224 */ /* 0x002fe200078e005d */
[----:B------:R-:W-:Y:S02]  /*279b0*/  @!P3 PRMT R93, R64, 0x5410, RZ ;  /* 0x00005410405db816 */ /* 0x000fe400000000ff */
[----:B------:R-:W-:Y:S02]  /*279c0*/  ISETP.GT.U32.AND P3, PT, R97, UR7, PT ;  /* 0x0000000761007c0c */ /* 0x000fe4000bf64070 */
[C---:B------:R-:W-:Y:S01]  /*279d0*/  HMMA.16816.F32.BF16 R24, R36.reuse, R44, R24 ;  /* 0x0000002c2418723c */ /* 0x040fe20000041818 */
[----:B------:R-:W-:Y:S03]  /*279e0*/  STG.E.U16 desc[UR20][R188.64+0xe0], R93 ;  /* 0x0000e05dbc007986 */ /* 0x000fe6000c101514 */
[----:B------:R-:W-:Y:S02]  /*279f0*/  LOP3.LUT R141, R52, R141, RZ, 0xc0, !PT ;  /* 0x0000008d348d7212 */ /* 0x000fe400078ec0ff */
[----:B------:R-:W-:Y:S02]  /*27a00*/  PRMT R44, R2, 0x5410, R0 ;  /* 0x00005410022c7816 */ /* 0x000fe40000000000 */
[-C--:B------:R-:W-:Y:S01]  /*27a10*/  HMMA.16816.F32.BF16 R28, R36, R46.reuse, R28 ;  /* 0x0000002e241c723c */ /* 0x080fe2000004181c */
[----:B------:R-:W1:Y:S02]  /*27a20*/  LDSM.16.MT88.4 R36, [R62+0x1c00] ;  /* 0x001c00003e24783b */ /* 0x000e640000004200 */
[----:B------:R-:W-:Y:S02]  /*27a30*/  LOP3.LUT R45, R114, 0xff, RZ, 0xc0, !PT ;  /* 0x000000ff722d7812 */ /* 0x000fe400078ec0ff */
[----:B------:R-:W-:Y:S02]  /*27a40*/  LOP3.LUT R158, R44, R158, RZ, 0xc0, !PT ;  /* 0x0000009e2c9e7212 */ /* 0x000fe400078ec0ff */
[----:B------:R-:W-:Y:S01]  /*27a50*/  PRMT R44, R3, 0x5410, R48 ;  /* 0x00005410032c7816 */ /* 0x000fe20000000030 */
[----:B------:R-:W-:Y:S04]  /*27a60*/  HMMA.16816.F32.BF16 R32, R40, R46, R32 ;  /* 0x0000002e2820723c */ /* 0x000fe80000041820 */
[C---:B------:R-:W-:Y:S02]  /*27a70*/  PRMT R142, R45.reuse, 0x5410, R97 ;  /* 0x000054102d8e7816 */ /* 0x040fe40000000061 */
[----:B------:R-:W-:Y:S02]  /*27a80*/  LOP3.LUT R159, R44, R159, RZ, 0xc0, !PT ;  /* 0x0000009f2c9f7212 */ /* 0x000fe400078ec0ff */
[----:B------:R-:W-:Y:S02]  /*27a90*/  ISETP.LE.U32.AND P4, PT, R45, UR7, PT ;  /* 0x000000072d007c0c */ /* 0x000fe4000bf83070 */
[----:B------:R-:W-:Y:S03]  /*27aa0*/  HSET2.LE.AND R142, R142, R212, PT ;  /* 0x000000d48e8e7233 */ /* 0x000fe60003803000 */
[-C--:B------:R-:W-:Y:S05]  /*27ab0*/  HMMA.16816.F32.BF16 R168, R156, R164.reuse, R4 ;  /* 0x000000a49ca8723c */ /* 0x080fea0000041804 */
[----:B------:R-:W-:Y:S07]  /*27ac0*/  LOP3.LUT R142, R53, R142, RZ, 0xc0, !PT ;  /* 0x0000008e358e7212 */ /* 0x000fee00078ec0ff */
[C---:B------:R-:W-:Y:S08]  /*27ad0*/  HMMA.16816.F32.BF16 R152, R140.reuse, R164, R8 ;  /* 0x000000a48c98723c */ /* 0x040ff00000041808 */
[-C--:B------:R-:W-:Y:S08]  /*27ae0*/  HMMA.16816.F32.BF16 R148, R140, R166.reuse, R12 ;  /* 0x000000a68c94723c */ /* 0x080ff0000004180c */
[C---:B------:R-:W-:Y:S08]  /*27af0*/  HMMA.16816.F32.BF16 R164, R156.reuse, R166, R16 ;  /* 0x000000a69ca4723c */ /* 0x040ff00000041810 */
[-C--:B-1----:R-:W-:Y:S08]  /*27b00*/  HMMA.16816.F32.BF16 R160, R156, R36.reuse, R20 ;  /* 0x000000249ca0723c */ /* 0x082ff00000041814 */
[C---:B------:R-:W-:Y:S08]  /*27b10*/  HMMA.16816.F32.BF16 R144, R140.reuse, R36, R24 ;  /* 0x000000248c90723c */ /* 0x040ff00000041818 */
[-C--:B------:R-:W-:Y:S08]  /*27b20*/  HMMA.16816.F32.BF16 R140, R140, R38.reuse, R28 ;  /* 0x000000268c8c723c */ /* 0x080ff0000004181c */
[----:B------:R-:W-:Y:S04]  /*27b30*/  HMMA.16816.F32.BF16 R156, R156, R38, R32 ;  /* 0x000000269c9c723c */ /* 0x000fe80000041820 */
[----:B----4-:R-:W-:Y:S05]  /*27b40*/  @!P6 HFMA2.BF16_V2 R66, -RZ.H0_H0, RZ.H0_H0, -R2.H0_H0 ;  /* 0x200000ffff42e231 */ /* 0x010fea0000340902 */
[----:B------:R-:W-:Y:S01]  /*27b50*/  @!P6 STL.S16 [R1+0xd8], R66 ;  /* 0x0000d8420100e387 */ /* 0x000fe20000100600 */
[----:B------:R-:W-:Y:S04]  /*27b60*/  PRMT R61, R66, 0x7610, R61 ;  /* 0x00007610423d7816 */ /* 0x000fe8000000003d */
[----:B------:R-:W-:Y:S02]  /*27b70*/  @!P6 PRMT R2, R61, 0x5410, RZ ;  /* 0x000054103d02e816 */ /* 0x000fe400000000ff */
[----:B------:R-:W-:Y:S03]  /*27b80*/  ISETP.GT.U32.AND P6, PT, R81, UR7, PT ;  /* 0x0000000751007c0c */ /* 0x000fe6000bfc4070 */
[----:B------:R1:W-:Y:S01]  /*27b90*/  STG.E.U16 desc[UR20][R186.64+0xf0], R2 ;  /* 0x0000f002ba007986 */ /* 0x0003e2000c101514 */
[----:B---3--:R-:W-:Y:S05]  /*27ba0*/  @P1 HFMA2.BF16_V2 R65, -RZ.H0_H0, RZ.H0_H0, -R0.H0_H0 ;  /* 0x200000ffff411231 */ /* 0x008fea0000340900 */
[----:B------:R-:W-:Y:S01]  /*27bb0*/  @P1 STL.S16 [R1+0xd4], R65 ;  /* 0x0000d44101001387 */ /* 0x000fe20000100600 */
[----:B------:R-:W-:Y:S03]  /*27bc0*/  PRMT R59, R65, 0x7610, R59 ;  /* 0x00007610413b7816 */ /* 0x000fe6000000003b */
[----:B------:R2:W3:Y:S01]  /*27bd0*/  LDL.S16 R54, [R1+0xc0] ;  /* 0x0000c00001367983 */ /* 0x0004e20000100600 */
[----:B------:R-:W-:Y:S02]  /*27be0*/  @P1 PRMT R0, R59, 0x5410, RZ ;  /* 0x000054103b001816 */ /* 0x000fe400000000ff */
[----:B------:R-:W-:Y:S01]  /*27bf0*/  ISETP.GT.U32.AND P1, PT, R100, UR7, PT ;  /* 0x0000000764007c0c */ /* 0x000fe2000bf24070 */
[----:B------:R2:W4:Y:S04]  /*27c00*/  LDL.S16 R50, [R1+0xb4] ;  /* 0x0000b40001327983 */ /* 0x0005280000100600 */
[----:B------:R2:W2:Y:S04]  /*27c10*/  LDL.S16 R52, [R1+0xbc] ;  /* 0x0000bc0001347983 */ /* 0x0004a80000100600 */
[----:B------:R2:W2:Y:S01]  /*27c20*/  LDL.S16 R51, [R1+0xb8] ;  /* 0x0000b80001337983 */ /* 0x0004a20000100600 */
[----:B-1----:R-:W-:Y:S03]  /*27c30*/  PRMT R2, R53, 0x7632, R2 ;  /* 0x0000763235027816 */ /* 0x002fe60000000002 */
[----:B------:R1:W2:Y:S04]  /*27c40*/  LDL.S16 R40, [R1+0xac] ;  /* 0x0000ac0001287983 */ /* 0x0002a80000100600 */
[----:B------:R1:W2:Y:S04]  /*27c50*/  LDL.S16 R41, [R1+0xb0] ;  /* 0x0000b00001297983 */ /* 0x0002a80000100600 */
[----:B------:R1:W-:Y:S02]  /*27c60*/  STG.E.U16 desc[UR20][R186.64+0xf2], R0 ;  /* 0x0000f200ba007986 */ /* 0x0003e4000c101514 */
[----:B-1----:R-:W-:Y:S01]  /*27c70*/  PRMT R0, R49, 0x7632, R0 ;  /* 0x0000763231007816 */ /* 0x002fe20000000000 */
[----:B---3--:R-:W-:Y:S02]  /*27c80*/  @P5 HFMA2.BF16_V2 R54, -RZ.H0_H0, RZ.H0_H0, -R3.H0_H0 ;  /* 0x200000ffff365231 */ /* 0x008fe40000340903 */
[----:B----4-:R-:W-:Y:S03]  /*27c90*/  @P6 HFMA2.BF16_V2 R50, -RZ.H0_H0, RZ.H0_H0, -R48.H0_H0 ;  /* 0x200000ffff326231 */ /* 0x010fe60000340930 */
[----:B------:R-:W-:Y:S01]  /*27ca0*/  @P5 STL.S16 [R1+0xc0], R54 ;  /* 0x0000c03601005387 */ /* 0x000fe20000100600 */
[----:B------:R-:W-:Y:S01]  /*27cb0*/  PRMT R4, R54, 0x7610, R4 ;  /* 0x0000761036047816 */ /* 0x000fe20000000004 */
[--C-:B--2---:R-:W-:Y:S01]  /*27cc0*/  @!P4 HFMA2.BF16_V2 R52, -RZ.H0_H0, RZ.H0_H0, -R53.reuse.H0_H0 ;  /* 0x200000ffff34c231 */ /* 0x104fe20000340935 */
[----:B------:R-:W-:Y:S02]  /*27cd0*/  PRMT R9, R50, 0x7610, R9 ;  /* 0x0000761032097816 */ /* 0x000fe40000000009 */
[----:B------:R-:W-:Y:S01]  /*27ce0*/  @P5 PRMT R3, R4, 0x5410, RZ ;  /* 0x0000541004035816 */ /* 0x000fe200000000ff */
[----:B------:R-:W-:Y:S01]  /*27cf0*/  IMAD.WIDE R4, R242, -0x70, R56 ;  /* 0xffffff90f2047825 */ /* 0x000fe200078e0238 */
[----:B------:R-:W-:Y:S01]  /*27d00*/  @!P4 STL.S16 [R1+0xbc], R52 ;  /* 0x0000bc340100c387 */ /* 0x000fe20000100600 */
[----:B------:R-:W-:Y:S02]  /*27d10*/  ISETP.GT.U32.AND P5, PT, R99, UR7, PT ;  /* 0x0000000763007c0c */ /* 0x000fe4000bfa4070 */
[----:B------:R-:W-:Y:S01]  /*27d20*/  @P3 HFMA2.BF16_V2 R51, -RZ.H0_H0, RZ.H0_H0, -R53.H1_H1 ;  /* 0x200000ffff333231 */ /* 0x000fe20000360935 */
[----:B------:R-:W-:Y:S01]  /*27d30*/  @P6 PRMT R48, R9, 0x5410, RZ ;  /* 0x0000541009306816 */ /* 0x000fe200000000ff */
[----:B------:R1:W-:Y:S01]  /*27d40*/  STG.E.U16 desc[UR20][R4.64+0xf0], R3 ;  /* 0x0000f00304007986 */ /* 0x0003e2000c101514 */
[----:B------:R-:W-:Y:S01]  /*27d50*/  PRMT R8, R52, 0x7610, R8 ;  /* 0x0000761034087816 */ /* 0x000fe20000000008 */
[--C-:B------:R-:W-:Y:S02]  /*27d60*/  @P1 HFMA2.BF16_V2 R41, -RZ.H0_H0, RZ.H0_H0, -R49.reuse.H0_H0 ;  /* 0x200000ffff291231 */ /* 0x100fe40000340931 */
[----:B------:R2:W-:Y:S01]  /*27d70*/  STG.E.U16 desc[UR20][R4.64+0xf2], R48 ;  /* 0x0000f23004007986 */ /* 0x0005e2000c101514 */
[----:B------:R-:W-:Y:S02]  /*27d80*/  PRMT R7, R51, 0x7610, R7 ;  /* 0x0000761033077816 */ /* 0x000fe40000000007 */
[----:B------:R-:W-:Y:S01]  /*27d90*/  @!P4 PRMT R53, R8, 0x5410, RZ ;  /* 0x000054100835c816 */ /* 0x000fe200000000ff */
[----:B------:R-:W-:Y:S01]  /*27da0*/  @P3 STL.S16 [R1+0xb8], R51 ;  /* 0x0000b83301003387 */ /* 0x000fe20000100600 */
[----:B------:R-:W-:Y:S01]  /*27db0*/  @P3 PRMT R2, R7, 0x5410, RZ ;  /* 0x0000541007023816 */ /* 0x000fe200000000ff */
[----:B------:R-:W-:Y:S01]  /*27dc0*/  @P5 HFMA2.BF16_V2 R40, -RZ.H0_H0, RZ.H0_H0, -R49.H1_H1 ;  /* 0x200000ffff285231 */ /* 0x000fe20000360931 */
[----:B------:R-:W-:Y:S01]  /*27dd0*/  PRMT R6, R41, 0x7610, R6 ;  /* 0x0000761029067816 */ /* 0x000fe20000000006 */
[----:B------:R-:W-:Y:S03]  /*27de0*/  @P6 STL.S16 [R1+0xb4], R50 ;  /* 0x0000b43201006387 */ /* 0x000fe60000100600 */
[----:B------:R-:W-:Y:S01]  /*27df0*/  @P1 PRMT R49, R6, 0x5410, RZ ;  /* 0x0000541006311816 */ /* 0x000fe200000000ff */
[----:B------:R-:W-:Y:S01]  /*27e00*/  @P1 STL.S16 [R1+0xb0], R41 ;  /* 0x0000b02901001387 */ /* 0x000fe20000100600 */
[----:B------:R-:W-:Y:S03]  /*27e10*/  IADD3 R224, P1, PT, R186, -0x100, RZ ;  /* 0xffffff00bae07810 */ /* 0x000fe60007f3e0ff */
[----:B------:R-:W-:Y:S01]  /*27e20*/  @P5 STL.S16 [R1+0xac], R40 ;  /* 0x0000ac2801005387 */ /* 0x000fe20000100600 */
[----:B------:R-:W-:Y:S02]  /*27e30*/  IADD3.X R223, PT, PT, R187, -0x1, RZ, P1, !PT ;  /* 0xffffffffbbdf7810 */ /* 0x000fe40000ffe4ff */
[----:B-1----:R-:W-:Y:S01]  /*27e40*/  PRMT R3, R40, 0x7610, R3 ;  /* 0x0000761028037816 */ /* 0x002fe20000000003 */
[----:B--2---:R-:W-:Y:S03]  /*27e50*/  IMAD.WIDE R4, R242, 0x70, R4 ;  /* 0x00000070f2047825 */ /* 0x004fe600078e0204 */
[----:B------:R-:W-:Y:S02]  /*27e60*/  @P5 PRMT R0, R3, 0x5410, RZ ;  /* 0x0000541003005816 */ /* 0x000fe400000000ff */
[----:B------:R-:W-:Y:S04]  /*27e70*/  STG.E.U16 desc[UR20][R4.64+0xf0], R53 ;  /* 0x0000f03504007986 */ /* 0x000fe8000c101514 */
[----:B------:R1:W-:Y:S04]  /*27e80*/  STG.E.U16 desc[UR20][R4.64+0xf2], R2 ;  /* 0x0000f20204007986 */ /* 0x0003e8000c101514 */
[----:B------:R2:W-:Y:S04]  /*27e90*/  STG.E.U16 desc[UR20][R188.64+0xf2], R0 ;  /* 0x0000f200bc007986 */ /* 0x0005e8000c101514 */
[----:B------:R3:W-:Y:S01]  /*27ea0*/  STG.E.U16 desc[UR20][R188.64+0xf0], R49 ;  /* 0x0000f031bc007986 */ /* 0x0007e2000c101514 */
[----:B-1----:R-:W-:Y:S02]  /*27eb0*/  IMAD.MOV.U32 R2, RZ, RZ, R134 ;  /* 0x000000ffff027224 */ /* 0x002fe400078e0086 */
[----:B--2---:R-:W-:Y:S01]  /*27ec0*/  IMAD.MOV.U32 R0, RZ, RZ, R135 ;  /* 0x000000ffff007224 */ /* 0x004fe200078e0087 */
[----:B------:R-:W-:Y:S06]  /*27ed0*/  BRA.U UP0, `(.L_x_502) ;  /* 0xffffff5100587547 */ /* 0x000fec000b83ffff */
.L_x_501:
[----:B------:R-:W2:Y:S01]  /*27ee0*/  LDL.LU R4, [R1+0x54] ;  /* 0x0000540001047983 */ /* 0x000ea20000300800 */
[----:B------:R-:W1:Y:S03]  /*27ef0*/  LDCU UR4, c[0x0][0x4fc] ;  /* 0x00009f80ff0477ac */ /* 0x000e660008000800 */
[----:B------:R-:W4:Y:S01]  /*27f00*/  LDL.LU R3, [R1+0x4c] ;  /* 0x00004c0001037983 */ /* 0x000f220000300800 */
[----:B------:R-:W3:Y:S01]  /*27f10*/  S2R R25, SR_TID.X ;  /* 0x0000000000197919 */ /* 0x000ee20000002100 */
[----:B------:R-:W-:Y:S01]  /*27f20*/  UISETP.NE.AND UP3, UPT, UR18, -0x1, UPT ;  /* 0xffffffff1200788c */ /* 0x000fe2000bf65270 */
[----:B------:R-:W1:Y:S08]  /*27f30*/  S2UR UR9, SR_CgaCtaId ;  /* 0x00000000000979c3 */ /* 0x000e700000008800 */
[----:B------:R-:W4:Y:S01]  /*27f40*/  S2UR UR10, SR_CTAID.Y ;  /* 0x00000000000a79c3 */ /* 0x000f220000002600 */
[----:B------:R-:W4:Y:S01]  /*27f50*/  LDL.LU R8, [R1+0x310] ;  /* 0x0003100001087983 */ /* 0x000f220000300800 */
[----:B------:R-:W-:Y:S01]  /*27f60*/  UMOV UR6, 0x400 ;  /* 0x0000040000067882 */ /* 0x000fe20000000000 */
[----:B------:R-:W3:Y:S02]  /*27f70*/  LDCU.U8 UR12, c[0x0][0x549] ;  /* 0x0000a920ff0c77ac */ /* 0x000ee40008000000 */
[----:B------:R-:W4:Y:S01]  /*27f80*/  LDL.LU R5, [R1+0x30c] ;  /* 0x00030c0001057983 */ /* 0x000f220000300800 */
[----:B------:R-:W3:Y:S02]  /*27f90*/  LDCU.U8 UR7, c[0x0][0x548] ;  /* 0x0000a900ff0777ac */ /* 0x000ee40008000000 */
[----:B------:R-:W2:Y:S01]  /*27fa0*/  S2UR UR14, SR_CTAID.Z ;  /* 0x00000000000e79c3 */ /* 0x000ea20000002700 */
[----:B------:R-:W2:Y:S01]  /*27fb0*/  S2R R26, SR_CTAID.X ;  /* 0x00000000001a7919 */ /* 0x000ea20000002500 */
[----:B------:R-:W-:-:S02]  /*27fc0*/  UISETP.NE.AND UP2, UPT, UR18, -0x1, UPT ;  /* 0xffffffff1200788c */ /* 0x000fc4000bf45270 */
[----:B-1----:R-:W-:Y:S01]  /*27fd0*/  ULEA UR9, UR9, UR6, 0x18 ;  /* 0x0000000609097291 */ /* 0x002fe2000f8ec0ff */
[----:B------:R-:W1:Y:S01]  /*27fe0*/  LDCU UR6, c[0x0][0x434] ;  /* 0x00008680ff0677ac */ /* 0x000e620008000800 */
[----:B---3--:R-:W-:Y:S01]  /*27ff0*/  SHF.L.U32 R24, R25, 0x3, RZ ;  /* 0x0000000319187819 */ /* 0x008fe200000006ff */
[----:B------:R-:W-:Y:S01]  /*28000*/  UISETP.NE.AND UP1, UPT, UR12, URZ, UPT ;  /* 0x000000ff0c00728c */ /* 0x000fe2000bf25270 */
[----:B------:R-:W1:Y:S03]  /*28010*/  LDCU UR12, c[0x0][0x434] ;  /* 0x00008680ff0c77ac */ /* 0x000e660008000800 */
[----:B------:R-:W-:-:S07]  /*28020*/  UISETP.NE.AND UP0, UPT, UR7, URZ, !UP1 ;  /* 0x000000ff0700728c */ /* 0x000fce000cf05270 */
[----:B------:R-:W1:Y:S01]  /*28030*/  @UP1 LDCU UR13, c[0x0][0x430] ;  /* 0x00008600ff0d17ac */ /* 0x000e620008000800 */
[----:B------:R-:W3:Y:S01]  /*28040*/  @UP1 LDCU UR15, c[0x0][0x430] ;  /* 0x00008600ff0f17ac */ /* 0x000ee20008000800 */
[----:B-1----:R-:W-:Y:S01]  /*28050*/  @UP1 UIMAD UR12, UR13, UR6, URZ ;  /* 0x000000060d0c12a4 */ /* 0x002fe2000f8e02ff */
[----:B--2---:R-:W-:Y:S02]  /*28060*/  MOV R7, R4 ;  /* 0x0000000400077202 */ /* 0x004fe40000000f00 */
[----:B----4-:R-:W-:-:S03]  /*28070*/  MOV R6, R3 ;  /* 0x0000000300067202 */ /* 0x010fc60000000f00 */
[----:B------:R-:W1:Y:S04]  /*28080*/  SHFL.BFLY PT, R2, R7, 0x2, 0x1f ;  /* 0x0c401f0007027f89 */ /* 0x000e6800000e0000 */
[----:B------:R-:W2:Y:S04]  /*28090*/  SHFL.BFLY PT, R0, R6, 0x2, 0x1f ;  /* 0x0c401f0006007f89 */ /* 0x000ea800000e0000 */
[----:B------:R-:W4:Y:S04]  /*280a0*/  SHFL.BFLY PT, R4, R8, 0x2, 0x1f ;  /* 0x0c401f0008047f89 */ /* 0x000f2800000e0000 */
[----:B------:R-:W3:Y:S01]  /*280b0*/  SHFL.BFLY PT, R3, R5, 0x2, 0x1f ;  /* 0x0c401f0005037f89 */ /* 0x000ee200000e0000 */
[----:B-1----:R-:W-:Y:S01]  /*280c0*/  FADD.FTZ R2, R2, R7 ;  /* 0x0000000702027221 */ /* 0x002fe20000010000 */
[----:B--2---:R-:W-:-:S04]  /*280d0*/  FADD.FTZ R0, R0, R6 ;  /* 0x0000000600007221 */ /* 0x004fc80000010000 */
[----:B------:R-:W1:Y:S04]  /*280e0*/  SHFL.BFLY PT, R22, R2, 0x1, 0x1f ;  /* 0x0c201f0002167f89 */ /* 0x000e6800000e0000 */
[----:B------:R-:W2:Y:S01]  /*280f0*/  SHFL.BFLY PT, R23, R0, 0x1, 0x1f ;  /* 0x0c201f0000177f89 */ /* 0x000ea200000e0000 */
[----:B----4-:R-:W-:Y:S01]  /*28100*/  FADD.FTZ R4, R4, R8 ;  /* 0x0000000804047221 */ /* 0x010fe20000010000 */
[C---:B-----5:R-:W-:Y:S02]  /*28110*/  LOP3.LUT R8, R206.reuse, 0x20, RZ, 0xc0, !PT ;  /* 0x00000020ce087812 */ /* 0x060fe400078ec0ff */
[----:B------:R-:W-:Y:S01]  /*28120*/  LOP3.LUT R206, R206, 0x40, RZ, 0xc0, !PT ;  /* 0x00000040cece7812 */ /* 0x000fe200078ec0ff */
[----:B---3--:R-:W-:Y:S02]  /*28130*/  FADD.FTZ R3, R3, R5 ;  /* 0x0000000503037221 */ /* 0x008fe40000010000 */
[----:B------:R-:W3:Y:S04]  /*28140*/  SHFL.BFLY PT, R5, R4, 0x1, 0x1f ;  /* 0x0c201f0004057f89 */ /* 0x000ee800000e0000 */
[----:B------:R-:W4:Y:S01]  /*28150*/  SHFL.BFLY PT, R20, R3, 0x1, 0x1f ;  /* 0x0c201f0003147f89 */ /* 0x000f2200000e0000 */
[----:B-1----:R-:W-:Y:S01]  /*28160*/  FADD.FTZ R22, R2, R22 ;  /* 0x0000001602167221 */ /* 0x002fe20000010000 */
[----:B--2---:R-:W-:-:S04]  /*28170*/  FADD.FTZ R23, R0, R23 ;  /* 0x0000001700177221 */ /* 0x004fc80000010000 */
[----:B------:R-:W-:Y:S02]  /*28180*/  FSETP.NE.FTZ.AND P1, PT, R22, RZ, PT ;  /* 0x000000ff1600720b */ /* 0x000fe40003f35000 */
[----:B------:R-:W-:Y:S01]  /*28190*/  FSETP.NE.FTZ.AND P0, PT, R23, RZ, PT ;  /* 0x000000ff1700720b */ /* 0x000fe20003f15000 */
[----:B---3--:R-:W-:Y:S02]  /*281a0*/  FADD.FTZ R21, R4, R5 ;  /* 0x0000000504157221 */ /* 0x008fe40000010000 */
[----:B------:R-:W1:Y:S01]  /*281b0*/  MUFU.RCP R5, R22 ;  /* 0x0000001600057308 */ /* 0x000e620000001000 */
[----:B----4-:R-:W-:Y:S01]  /*281c0*/  FADD.FTZ R20, R3, R20 ;  /* 0x0000001403147221 */ /* 0x010fe20000010000 */
[----:B------:R-:W-:Y:S02]  /*281d0*/  SHF.L.U32 R3, R25, 0x1, RZ ;  /* 0x0000000119037819 */ /* 0x000fe400000006ff */
[----:B------:R-:W-:Y:S02]  /*281e0*/  FSETP.NE.FTZ.AND P3, PT, R21, RZ, PT ;  /* 0x000000ff1500720b */ /* 0x000fe40003f75000 */
[----:B------:R-:W-:-:S02]  /*281f0*/  FSETP.NE.FTZ.AND P2, PT, R20, RZ, PT ;  /* 0x000000ff1400720b */ /* 0x000fc40003f55000 */
[----:B------:R-:W2:Y:S01]  /*28200*/  MUFU.RCP R4, R20 ;  /* 0x0000001400047308 */ /* 0x000ea20000001000 */
[----:B------:R-:W-:Y:S02]  /*28210*/  LOP3.LUT R207, R207, 0x6, R3, 0xf8, !PT ;  /* 0x00000006cfcf7812 */ /* 0x000fe400078ef803 */
[----:B------:R-:W-:Y:S02]  /*28220*/  LOP3.LUT R3, R24, 0xc0, RZ, 0xc0, !PT ;  /* 0x000000c018037812 */ /* 0x000fe400078ec0ff */
[----:B------:R-:W-:Y:S02]  /*28230*/  LOP3.LUT R207, R207, 0x20, R24, 0xf8, !PT ;  /* 0x00000020cfcf7812 */ /* 0x000fe400078ef818 */
[----:B------:R-:W-:Y:S01]  /*28240*/  LOP3.LUT R3, R3, 0x18, R25, 0xf8, !PT ;  /* 0x0000001803037812 */ /* 0x000fe200078ef819 */
[----:B------:R-:W3:Y:S03]  /*28250*/  MUFU.RCP R6, R21 ;  /* 0x0000001500067308 */ /* 0x000ee60000001000 */
[----:B------:R-:W-:-:S02]  /*28260*/  LOP3.LUT R207, R207, R3, RZ, 0xfc, !PT ;  /* 0x00000003cfcf7212 */ /* 0x000fc400078efcff */
[----:B-1----:R-:W-:Y:S02]  /*28270*/  FSEL R3, R5, 1, P1 ;  /* 0x3f80000005037808 */ /* 0x002fe40000800000 */
[----:B--2---:R-:W-:Y:S02]  /*28280*/  FSEL R0, R4, 1, P2 ;  /* 0x3f80000004007808 */ /* 0x004fe40001000000 */
[----:B------:R-:W1:Y:S03]  /*28290*/  MUFU.RCP R4, R23 ;  /* 0x0000001700047308 */ /* 0x000e660000001000 */
[----:B------:R-:W-:Y:S01]  /*282a0*/  FMUL.FTZ R0, R0, UR4 ;  /* 0x0000000400007c20 */ /* 0x000fe20008410000 */
[----:B---3--:R-:W-:-:S03]  /*282b0*/  FSEL R2, R6, 1, P3 ;  /* 0x3f80000006027808 */ /* 0x008fc60001800000 */
[C---:B------:R-:W-:Y:S01]  /*282c0*/  FMUL.FTZ R170, R0.reuse, R170 ;  /* 0x000000aa00aa7220 */ /* 0x040fe20000410000 */
[C---:B------:R-:W-:Y:S01]  /*282d0*/  FMUL.FTZ R6, R0.reuse, R171 ;  /* 0x000000ab00067220 */ /* 0x040fe20000410000 */
[C---:B------:R-:W-:Y:S01]  /*282e0*/  FMUL.FTZ R166, R0.reuse, R166 ;  /* 0x000000a600a67220 */ /* 0x040fe20000410000 */
[----:B------:R-:W-:Y:S01]  /*282f0*/  FMUL.FTZ R167, R0, R167 ;  /* 0x000000a700a77220 */ /* 0x000fe20000410000 */
[----:B------:R-:W-:Y:S01]  /*28300*/  FMUL.FTZ R2, R2, UR4 ;  /* 0x0000000402027c20 */ /* 0x000fe20008410000 */
        /* <DEDUP_REMOVED lines=11> */
[----:B-1----:R-:W-:Y:S01]  /*283c0*/  FSEL R2, R4, 1, P0 ;  /* 0x3f80000004027808 */ /* 0x002fe20000000000 */
[----:B------:R-:W-:Y:S01]  /*283d0*/  FMUL.FTZ R12, R0, R159 ;  /* 0x0000009f000c7220 */ /* 0x000fe20000410000 */
[----:B------:R-:W-:Y:S01]  /*283e0*/  FMUL.FTZ R0, R3, UR4 ;  /* 0x0000000403007c20 */ /* 0x000fe20008410000 */
[----:B------:R-:W-:-:S02]  /*283f0*/  F2FP.BF16.F32.PACK_AB R7, R7, R168 ;  /* 0x000000a80707723e */ /* 0x000fc400000010ff */
[----:B------:R-:W-:Y:S01]  /*28400*/  FMUL.FTZ R2, R2, UR4 ;  /* 0x0000000402027c20 */ /* 0x000fe20008410000 */
[----:B------:R-:W1:Y:S01]  /*28410*/  @!UP3 LDCU.64 UR4, c[0x0][0x400] ;  /* 0x00008000ff04b7ac */ /* 0x000e620008000a00 */
        /* <DEDUP_REMOVED lines=17> */
[----:B-1----:R-:W-:Y:S01]  /*28530*/  @!UP3 UIMAD.WIDE.U32 UR16, UR10, UR4, URZ ;  /* 0x000000040a10b2a5 */ /* 0x002fe2000f8e00ff */
[----:B------:R-:W-:Y:S01]  /*28540*/  F2FP.BF16.F32.PACK_AB R6, R6, R170 ;  /* 0x000000aa0606723e */ /* 0x000fe200000010ff */
[----:B------:R-:W-:Y:S01]  /*28550*/  STS [R2], R7 ;  /* 0x0000000702007388 */ /* 0x000fe20000000800 */
[----:B------:R-:W-:Y:S01]  /*28560*/  F2FP.BF16.F32.PACK_AB R0, R167, R166 ;  /* 0x000000a6a700723e */ /* 0x000fe200000010ff */
[----:B------:R-:W-:Y:S01]  /*28570*/  @!UP3 UIMAD UR11, UR10, UR5, UR17 ;  /* 0x000000050a0bb2a4 */ /* 0x000fe2000f8e0211 */
[----:B------:R-:W-:Y:S01]  /*28580*/  IADD3 R3, PT, PT, R2, -R8, RZ ;  /* 0x8000000802037210 */ /* 0x000fe20007ffe0ff */
[----:B------:R-:W1:Y:S01]  /*28590*/  @UP3 LDCU.64 UR4, c[0x0][0x408] ;  /* 0x00008100ff0437ac */ /* 0x000e620008000a00 */
        /* <DEDUP_REMOVED lines=8> */
[----:B------:R-:W-:Y:S02]  /*28620*/  F2FP.BF16.F32.PACK_AB R17, R17, R160 ;  /* 0x000000a01111723e */ /* 0x000fe400000010ff */
[----:B------:R-:W-:Y:S01]  /*28630*/  F2FP.BF16.F32.PACK_AB R16, R16, R162 ;  /* 0x000000a21010723e */ /* 0x000fe200000010ff */
[----:B------:R4:W-:Y:S01]  /*28640*/  STS [R2+0x1000], R5 ;  /* 0x0010000502007388 */ /* 0x0009e20000000800 */
[----:B------:R-:W-:-:S02]  /*28650*/  F2FP.BF16.F32.PACK_AB R13, R13, R156 ;  /* 0x0000009c0d0d723e */ /* 0x000fc400000010ff */
[----:B------:R-:W-:Y:S01]  /*28660*/  F2FP.BF16.F32.PACK_AB R12, R12, R158 ;  /* 0x0000009e0c0c723e */ /* 0x000fe200000010ff */
[----:B------:R4:W-:Y:S01]  /*28670*/  STS [R2+0x1200], R11 ;  /* 0x0012000b02007388 */ /* 0x0009e20000000800 */
[----:B------:R-:W-:Y:S01]  /*28680*/  F2FP.BF16.F32.PACK_AB R15, R15, R144 ;  /* 0x000000900f0f723e */ /* 0x000fe200000010ff */
[----:B-1----:R-:W-:Y:S01]  /*28690*/  @UP3 UIMAD.WIDE.U32 UR22, UR18, UR4, URZ ;  /* 0x00000004121632a5 */ /* 0x002fe2000f8e00ff */
[----:B------:R-:W-:Y:S01]  /*286a0*/  F2FP.BF16.F32.PACK_AB R14, R14, R146 ;  /* 0x000000920e0e723e */ /* 0x000fe200000010ff */
[----:B------:R-:W-:Y:S01]  /*286b0*/  STS [R3+0x1010], R10 ;  /* 0x0010100a03007388 */ /* 0x000fe20000000800 */
[----:B------:R-:W1:Y:S01]  /*286c0*/  S2UR UR4, SR_CTAID.X ;  /* 0x00000000000479c3 */ /* 0x000e620000002500 */
[----:B------:R-:W-:Y:S01]  /*286d0*/  F2FP.BF16.F32.PACK_AB R19, R19, R140 ;  /* 0x0000008c1313723e */ /* 0x000fe200000010ff */
[----:B------:R-:W-:Y:S01]  /*286e0*/  @UP3 UIMAD UR11, UR18, UR5, UR23 ;  /* 0x00000005120b32a4 */ /* 0x000fe2000f8e0217 */
[----:B------:R1:W-:Y:S01]  /*286f0*/  STS [R3+0x1210], R9 ;  /* 0x0012100903007388 */ /* 0x0003e20000000800 */
[----:B--2---:R-:W-:Y:S01]  /*28700*/  @P0 MUFU.LG2 R6, R23 ;  /* 0x0000001700060308 */ /* 0x004fe20000000c00 */
[----:B------:R-:W-:Y:S01]  /*28710*/  F2FP.BF16.F32.PACK_AB R18, R18, R142 ;  /* 0x0000008e1212723e */ /* 0x000fe200000010ff */
[----:B------:R-:W-:Y:S01]  /*28720*/  @!UP2 UIMAD UR18, UR10, UR6, URZ ;  /* 0x000000060a12a2a4 */ /* 0x000fe2000f8e02ff */
[----:B---3--:R-:W-:Y:S01]  /*28730*/  IADD3 R0, PT, PT, R2, -R206, RZ ;  /* 0x800000ce02007210 */ /* 0x008fe20007ffe0ff */
[----:B------:R-:W2:Y:S01]  /*28740*/  @P0 LDC R7, c[0x0][0x458] ;  /* 0x00011600ff070b82 */ /* 0x000ea20000000800 */
[----:B------:R-:W-:Y:S01]  /*28750*/  @UP1 UMOV UR5, 0x1 ;  /* 0x0000000100051882 */ /* 0x000fe20000000000 */
[----:B------:R-:W-:Y:S01]  /*28760*/  @UP3 UMOV UR16, UR22 ;  /* 0x0000001600103c82 */ /* 0x000fe20008000000 */
[----:B------:R-:W-:Y:S01]  /*28770*/  USHF.R.S32.HI UR13, URZ, 0x1f, UR18 ;  /* 0x0000001fff0d7899 */ /* 0x000fe20008011412 */
[----:B------:R3:W-:Y:S01]  /*28780*/  STS [R0+0x20], R17 ;  /* 0x0000201100007388 */ /* 0x0007e20000000800 */
[----:B----4-:R-:W-:Y:S03]  /*28790*/  @P1 MUFU.LG2 R5, R22 ;  /* 0x0000001600051308 */ /* 0x010fe60000000c00 */
[----:B------:R-:W-:Y:S01]  /*287a0*/  STS [R0+0x220], R16 ;  /* 0x0002201000007388 */ /* 0x000fe20000000800 */
[----:B------:R-:W4:Y:S01]  /*287b0*/  @P3 LDC R4, c[0x0][0x458] ;  /* 0x00011600ff043b82 */ /* 0x000f220000000800 */
[----:B------:R-:W-:-:S05]  /*287c0*/  IADD3 R2, PT, PT, -R8, R0, RZ ;  /* 0x0000000008027210 */ /* 0x000fca0007ffe1ff */
[----:B------:R-:W-:Y:S02]  /*287d0*/  STS [R2+0x30], R13 ;  /* 0x0000300d02007388 */ /* 0x000fe40000000800 */
[----:B------:R-:W2:Y:S01]  /*287e0*/  @P1 LDC R8, c[0x0][0x458] ;  /* 0x00011600ff081b82 */ /* 0x000ea20000000800 */
[----:B-1----:R-:W1:Y:S01]  /*287f0*/  @P3 MUFU.LG2 R9, R21 ;  /* 0x0000001500093308 */ /* 0x002e620000000c00 */
[----:B------:R-:W-:Y:S04]  /*28800*/  STS [R2+0x230], R12 ;  /* 0x0002300c02007388 */ /* 0x000fe80000000800 */
[----:B------:R-:W-:Y:S02]  /*28810*/  STS [R0+0x1020], R15 ;  /* 0x0010200f00007388 */ /* 0x000fe40000000800 */
[----:B------:R-:W2:Y:S02]  /*28820*/  @P2 LDC R3, c[0x0][0x458] ;  /* 0x00011600ff032b82 */ /* 0x000ea40000000800 */
[----:B------:R1:W-:Y:S01]  /*28830*/  STS [R0+0x1220], R14 ;  /* 0x0012200e00007388 */ /* 0x0003e20000000800 */
[----:B---3--:R-:W-:-:S03]  /*28840*/  MOV R17, 0x7f800000 ;  /* 0x7f80000000117802 */ /* 0x008fc60000000f00 */
[----:B------:R-:W-:Y:S04]  /*28850*/  STS [R2+0x1030], R19 ;  /* 0x0010301302007388 */ /* 0x000fe80000000800 */
[----:B------:R3:W-:Y:S01]  /*28860*/  STS [R2+0x1230], R18 ;  /* 0x0012301202007388 */ /* 0x0007e20000000800 */
[----:B-1----:R-:W1:Y:S01]  /*28870*/  @P2 MUFU.LG2 R0, R20 ;  /* 0x0000001400002308 */ /* 0x002e620000000c00 */
[----:B---3--:R-:W-:Y:S01]  /*28880*/  @P3 FMUL.FTZ R2, R9, 0.69314718246459960938 ;  /* 0x3f31721809023820 */ /* 0x008fe20000410000 */
[----:B-1----:R-:W-:Y:S01]  /*28890*/  @P2 FMUL.FTZ R0, R0, 0.69314718246459960938 ;  /* 0x3f31721800002820 */ /* 0x002fe20000410000 */
[----:B------:R-:W-:Y:S02]  /*288a0*/  MOV R20, 0x7f800000 ;  /* 0x7f80000000147802 */ /* 0x000fe40000000f00 */
[----:B----4-:R-:W-:Y:S01]  /*288b0*/  @P3 FFMA.FTZ R20, R137, R4, R2 ;  /* 0x0000000489143223 */ /* 0x010fe20000010002 */
[----:B--2---:R-:W-:Y:S01]  /*288c0*/  @P2 FFMA.FTZ R17, R136, R3, R0 ;  /* 0x0000000388112223 */ /* 0x004fe20000010000 */
[----:B------:R-:W-:Y:S06]  /*288d0*/  BRA.U UP1, `(.L_x_505) ;  /* 0x0000000101207547 */ /* 0x000fec000b800000 */
[----:B------:R-:W-:Y:S01]  /*288e0*/  UISETP.NE.AND UP1, UPT, UR7, URZ, UPT ;  /* 0x000000ff0700728c */ /* 0x000fe2000bf25270 */
[----:B------:R-:W1:Y:S10]  /*288f0*/  LDCU UR7, c[0x0][0x3e0] ;  /* 0x00007c00ff0777ac */ /* 0x000e740008000800 */
[----:B------:R-:W1:Y:S01]  /*28900*/  @UP1 LDCU UR5, c[0x0][0x454] ;  /* 0x00008a80ff0517ac */ /* 0x000e620008000800 */
[----:B------:R-:W-:Y:S01]  /*28910*/  @UP1 UMOV UR15, 0x1 ;  /* 0x00000001000f1882 */ /* 0x000fe20000000000 */
[----:B------:R-:W2:Y:S01]  /*28920*/  @UP1 LDCU UR12, c[0x0][0x454] ;  /* 0x00008a80ff0c17ac */ /* 0x000ea20008000800 */
[----:B------:R-:W-:Y:S01]  /*28930*/  @!UP1 UMOV UR15, 0x1 ;  /* 0x00000001000f9882 */ /* 0x000fe20000000000 */
[----:B-1----:R-:W-:-:S02]  /*28940*/  @UP1 UIMAD UR5, UR7, UR5, URZ ;  /* 0x00000005070512a4 */ /* 0x002fc4000f8e02ff */
[----:B--2---:R-:W-:-:S12]  /*28950*/  @!UP1 UIMAD UR5, UR7, UR6, URZ ;  /* 0x00000006070592a4 */ /* 0x004fd8000f8e02ff */
.L_x_505:
[----:B------:R-:W-:Y:S01]  /*28960*/  UIMAD UR12, UR14, UR12, URZ ;  /* 0x0000000c0e0c72a4 */ /* 0x000fe2000f8e02ff */
[----:B------:R-:W-:Y:S01]  /*28970*/  LOP3.LUT R0, R24, 0xd8, RZ, 0xc0, !PT ;  /* 0x000000d818007812 */ /* 0x000fe200078ec0ff */
[----:B------:R-:W-:Y:S01]  /*28980*/  UIMAD UR7, UR4, UR15, URZ ;  /* 0x0000000f040772a4 */ /* 0x000fe2000f8e02ff */
[----:B------:R-:W-:Y:S01]  /*28990*/  LOP3.LUT P2, RZ, R25, 0x3, RZ, 0xc0, !PT ;  /* 0x0000000319ff7812 */ /* 0x000fe2000784c0ff */
[----:B------:R-:W-:Y:S01]  /*289a0*/  USEL UR18, UR18, URZ, UP0 ;  /* 0x000000ff12127287 */ /* 0x000fe20008000000 */
[----:B------:R-:W-:Y:S01]  /*289b0*/  LOP3.LUT R0, R0, 0x18, R25, 0x78, !PT ;  /* 0x0000001800007812 */ /* 0x000fe200078e7819 */
[----:B------:R-:W-:Y:S01]  /*289c0*/  @!UP0 UIMAD UR12, UR10, UR5, UR12 ;  /* 0x000000050a0c82a4 */ /* 0x000fe2000f8e020c */
[----:B------:R-:W-:Y:S01]  /*289d0*/  @P1 FMUL.FTZ R3, R5, 0.69314718246459960938 ;  /* 0x3f31721805031820 */ /* 0x000fe20000410000 */
[----:B------:R-:W-:Y:S01]  /*289e0*/  USHF.L.U32 UR7, UR7, 0x7, URZ ;  /* 0x0000000707077899 */ /* 0x000fe200080006ff */
[----:B------:R-:W-:Y:S01]  /*289f0*/  LOP3.LUT R0, R0, 0x1f20, R24, 0xf8, !PT ;  /* 0x00001f2000007812 */ /* 0x000fe200078ef818 */
[----:B------:R-:W-:Y:S01]  /*28a00*/  USEL UR13, UR13, URZ, UP0 ;  /* 0x000000ff0d0d7287 */ /* 0x000fe20008000000 */
[----:B------:R-:W-:Y:S01]  /*28a10*/  @P0 FMUL.FTZ R2, R6, 0.69314718246459960938 ;  /* 0x3f31721806020820 */ /* 0x000fe20000410000 */
[----:B------:R-:W-:Y:S01]  /*28a20*/  USHF.R.S32.HI UR6, URZ, 0x1f, UR12 ;  /* 0x0000001fff067899 */ /* 0x000fe2000801140c */
[----:B------:R-:W-:Y:S01]  /*28a30*/  LEA R16, R0, UR9, 0x1 ;  /* 0x0000000900107c11 */ /* 0x000fe2000f8e08ff */
[----:B------:R-:W-:Y:S01]  /*28a40*/  USHF.R.S32.HI UR5, URZ, 0x1f, UR7 ;  /* 0x0000001fff057899 */ /* 0x000fe20008011407 */
[----:B------:R-:W-:Y:S01]  /*28a50*/  BAR.SYNC.DEFER_BLOCKING 0x0 ;  /* 0x0000000000007b1d */ /* 0x000fe20000010000 */
[----:B------:R-:W-:Y:S01]  /*28a60*/  UIADD3 UR18, UP1, UP0, UR7, UR18, UR12 ;  /* 0x0000001207127290 */ /* 0x000fe2000f83e00c */
[----:B------:R-:W-:Y:S01]  /*28a70*/  IMAD.MOV.U32 R15, RZ, RZ, 0x7f800000 ;  /* 0x7f800000ff0f7424 */ /* 0x000fe200078e00ff */
[----:B------:R-:W-:Y:S01]  /*28a80*/  MOV R14, 0x7f800000 ;  /* 0x7f800000000e7802 */ /* 0x000fe20000000f00 */
[----:B------:R-:W-:Y:S01]  /*28a90*/  @P1 FFMA.FTZ R15, R135, R8, R3 ;  /* 0x00000008870f1223 */ /* 0x000fe20000010003 */
[----:B------:R-:W-:Y:S01]  /*28aa0*/  UIADD3.X UR5, UPT, UPT, UR5, UR13, UR6, UP1, UP0 ;  /* 0x0000000d05057290 */ /* 0x000fe20008fe0406 */
[----:B------:R-:W-:Y:S01]  /*28ab0*/  BSSY.RECONVERGENT B0, `(.L_x_506) ;  /* 0x0000029000007945 */ /* 0x000fe20003800200 */
[----:B------:R-:W-:-:S03]  /*28ac0*/  @P0 FFMA.FTZ R14, R134, R7, R2 ;  /* 0x00000007860e0223 */ /* 0x000fc60000010002 */
[----:B------:R-:W-:Y:S07]  /*28ad0*/  @P2 BRA `(.L_x_507) ;  /* 0x0000000000982947 */ /* 0x000fee0003800000 */
[----:B------:R-:W-:Y:S02]  /*28ae0*/  LOP3.LUT R0, R205, 0x30, RZ, 0xc0, !PT ;  /* 0x00000030cd007812 */ /* 0x000fe400078ec0ff */
[----:B------:R-:W-:-:S04]  /*28af0*/  LOP3.LUT R2, R25, 0x1f, RZ, 0xc0, !PT ;  /* 0x0000001f19027812 */ /* 0x000fc800078ec0ff */
[----:B------:R-:W-:-:S04]  /*28b00*/  LEA.HI R0, R2, R0, RZ, 0x1e ;  /* 0x0000000002007211 */ /* 0x000fc800078ff0ff */
[C---:B------:R-:W-:Y:S01]  /*28b10*/  ISETP.GE.AND P6, PT, R0.reuse, UR8, PT ;  /* 0x0000000800007c0c */ /* 0x040fe2000bfc6270 */
[C---:B------:R-:W-:Y:S02]  /*28b20*/  VIADD R2, R0.reuse, 0x8 ;  /* 0x0000000800027836 */ /* 0x040fe40000000000 */
[C---:B------:R-:W-:Y:S02]  /*28b30*/  VIADD R5, R0.reuse, 0x40 ;  /* 0x0000004000057836 */ /* 0x040fe40000000000 */
[----:B------:R-:W-:Y:S01]  /*28b40*/  VIADD R4, R0, 0x48 ;  /* 0x0000004800047836 */ /* 0x000fe20000000000 */
        /* <DEDUP_REMOVED lines=10> */
[----:B------:R-:W-:Y:S01]  /*28bf0*/  @!P3 IMAD R4, R4, UR15, RZ ;  /* 0x0000000f0404bc24 */ /* 0x000fe2000f8e02ff */
[----:B------:R-:W-:-:S04]  /*28c00*/  @!P5 IADD3 R3, P0, PT, R2, UR18, RZ ;  /* 0x000000120203dc10 */ /* 0x000fc8000ff1e0ff */
[----:B------:R-:W3:Y:S01]  /*28c10*/  @!P4 LDC.64 R12, c[0x0][0x420] ;  /* 0x00010800ff0ccb82 */ /* 0x000ee20000000a00 */
[----:B------:R-:W-:-:S07]  /*28c20*/  @!P5 LEA.HI.X.SX32 R2, R2, UR5, 0x1, P0 ;  /* 0x000000050202dc11 */ /* 0x000fce00080f0eff */
[----:B------:R-:W4:Y:S01]  /*28c30*/  @!P3 LDC.64 R18, c[0x0][0x420] ;  /* 0x00010800ff12bb82 */ /* 0x000f220000000a00 */
[----:B-1----:R-:W-:-:S04]  /*28c40*/  @!P6 LEA R8, P1, R0, R8, 0x2 ;  /* 0x000000080008e211 */ /* 0x002fc800078210ff */
[----:B------:R-:W-:Y:S02]  /*28c50*/  @!P6 LEA.HI.X R9, R0, R9, R6, 0x2, P1 ;  /* 0x000000090009e211 */ /* 0x000fe400008f1406 */
[----:B------:R-:W-:Y:S02]  /*28c60*/  @!P4 IADD3 R0, P1, PT, R5, UR18, RZ ;  /* 0x000000120500cc10 */ /* 0x000fe4000ff3e0ff */
[C---:B--2---:R-:W-:Y:S01]  /*28c70*/  @!P5 LEA R6, P2, R3.reuse, R10, 0x2 ;  /* 0x0000000a0306d211 */ /* 0x044fe200078410ff */
[----:B------:R1:W-:Y:S01]  /*28c80*/  @!P6 STG.E desc[UR20][R8.64], R20 ;  /* 0x000000140800e986 */ /* 0x0003e2000c101914 */
[----:B------:R-:W-:Y:S02]  /*28c90*/  @!P3 IADD3 R10, P0, PT, R4, UR18, RZ ;  /* 0x00000012040abc10 */ /* 0x000fe4000ff1e0ff */
[----:B------:R-:W-:Y:S02]  /*28ca0*/  @!P5 LEA.HI.X R7, R3, R11, R2, 0x2, P2 ;  /* 0x0000000b0307d211 */ /* 0x000fe400010f1402 */
[----:B------:R-:W-:-:S02]  /*28cb0*/  @!P4 LEA.HI.X.SX32 R5, R5, UR5, 0x1, P1 ;  /* 0x000000050505cc11 */ /* 0x000fc400088f0eff */
[----:B------:R-:W-:Y:S01]  /*28cc0*/  @!P3 LEA.HI.X.SX32 R3, R4, UR5, 0x1, P0 ;  /* 0x000000050403bc11 */ /* 0x000fe200080f0eff */
[----:B------:R1:W-:Y:S01]  /*28cd0*/  @!P5 STG.E desc[UR20][R6.64], R17 ;  /* 0x000000110600d986 */ /* 0x0003e2000c101914 */
[----:B---3--:R-:W-:-:S04]  /*28ce0*/  @!P4 LEA R4, P1, R0, R12, 0x2 ;  /* 0x0000000c0004c211 */ /* 0x008fc800078210ff */
[----:B------:R-:W-:Y:S02]  /*28cf0*/  @!P4 LEA.HI.X R5, R0, R13, R5, 0x2, P1 ;  /* 0x0000000d0005c211 */ /* 0x000fe400008f1405 */
[----:B----4-:R-:W-:-:S03]  /*28d00*/  @!P3 LEA R2, P0, R10, R18, 0x2 ;  /* 0x000000120a02b211 */ /* 0x010fc600078010ff */
[----:B------:R1:W-:Y:S01]  /*28d10*/  @!P4 STG.E desc[UR20][R4.64], R15 ;  /* 0x0000000f0400c986 */ /* 0x0003e2000c101914 */
[----:B------:R-:W-:-:S05]  /*28d20*/  @!P3 LEA.HI.X R3, R10, R19, R3, 0x2, P0 ;  /* 0x000000130a03b211 */ /* 0x000fca00000f1403 */
[----:B------:R1:W-:Y:S04]  /*28d30*/  @!P3 STG.E desc[UR20][R2.64], R14 ;  /* 0x0000000e0200b986 */ /* 0x0003e8000c101914 */
.L_x_507:
[----:B------:R-:W-:Y:S05]  /*28d40*/  BSYNC.RECONVERGENT B0 ;  /* 0x0000000000007941 */ /* 0x000fea0003800200 */
.L_x_506:
[----:B------:R-:W2:Y:S01]  /*28d50*/  LDCU UR6, c[0x0][0x440] ;  /* 0x00008800ff0677ac */ /* 0x000ea20008000800 */
[----:B-1----:R1:W3:Y:S01]  /*28d60*/  LDS.128 R20, [R16+0x1800] ;  /* 0x0018000010147984 */ /* 0x0022e20000000c00 */
[----:B------:R-:W-:Y:S01]  /*28d70*/  LOP3.LUT R4, R24, 0x18, RZ, 0xc0, !PT ;  /* 0x0000001818047812 */ /* 0x000fe200078ec0ff */
[----:B------:R-:W-:Y:S01]  /*28d80*/  BSSY.RECONVERGENT B0, `(.L_x_508) ;  /* 0x000001f000007945 */ /* 0x000fe20003800200 */
[----:B------:R-:W4:Y:S01]  /*28d90*/  LDCU.64 UR4, c[0x0][0x410] ;  /* 0x00008200ff0477ac */ /* 0x000f220008000a00 */
[----:B------:R1:W1:Y:S01]  /*28da0*/  LDS.128 R12, [R16] ;  /* 0x00000000100c7984 */ /* 0x0002620000000c00 */
[----:B------:R-:W-:-:S05]  /*28db0*/  SHF.R.U32.HI R2, RZ, 0x2, R25 ;  /* 0x00000002ff027819 */ /* 0x000fca0000011619 */
[C---:B------:R-:W-:Y:S02]  /*28dc0*/  VIADD R3, R2.reuse, 0x20 ;  /* 0x0000002002037836 */ /* 0x040fe40000000000 */
[----:B------:R-:W-:Y:S01]  /*28dd0*/  VIADD R0, R2, 0x40 ;  /* 0x0000004002007836 */ /* 0x000fe20000000000 */
[C---:B--2---:R-:W-:Y:S02]  /*28de0*/  ISETP.GE.AND P0, PT, R4.reuse, UR6, PT ;  /* 0x0000000604007c0c */ /* 0x044fe4000bf06270 */
[----:B------:R-:W-:Y:S02]  /*28df0*/  IADD3 R4, P3, PT, R4, UR16, RZ ;  /* 0x0000001004047c10 */ /* 0x000fe4000ff7e0ff */
[----:B------:R-:W-:Y:S01]  /*28e00*/  ISETP.GE.OR P2, PT, R3, UR8, P0 ;  /* 0x0000000803007c0c */ /* 0x000fe20008746670 */
[C---:B------:R-:W-:Y:S01]  /*28e10*/  VIADD R3, R2.reuse, 0x60 ;  /* 0x0000006002037836 */ /* 0x040fe20000000000 */
[----:B------:R-:W-:Y:S01]  /*28e20*/  IADD3.X R5, PT, PT, RZ, UR11, RZ, P3, !PT ;  /* 0x0000000bff057c10 */ /* 0x000fe20009ffe4ff */
[----:B----4-:R-:W-:Y:S01]  /*28e30*/  IMAD.U32 R6, RZ, RZ, UR5 ;  /* 0x00000005ff067e24 */ /* 0x010fe2000f8e00ff */
[----:B------:R-:W-:-:S02]  /*28e40*/  ISETP.GE.OR P3, PT, R2, UR8, P0 ;  /* 0x0000000802007c0c */ /* 0x000fc40008766670 */
[----:B------:R-:W-:Y:S01]  /*28e50*/  ISETP.GE.OR P1, PT, R0, UR8, P0 ;  /* 0x0000000800007c0c */ /* 0x000fe20008726670 */
[----:B------:R-:W-:Y:S01]  /*28e60*/  IMAD.U32 R0, RZ, RZ, UR4 ;  /* 0x00000004ff007e24 */ /* 0x000fe2000f8e00ff */
[----:B------:R-:W-:Y:S02]  /*28e70*/  ISETP.GE.OR P0, PT, R3, UR8, P0 ;  /* 0x0000000803007c0c */ /* 0x000fe40008706670 */
[----:B------:R-:W-:Y:S01]  /*28e80*/  MOV R3, RZ ;  /* 0x000000ff00037202 */ /* 0x000fe20000000f00 */
[----:B------:R-:W-:-:S04]  /*28e90*/  IMAD.WIDE.U32 R8, R0, UR14, R4 ;  /* 0x0000000e00087c25 */ /* 0x000fc8000f8e0004 */
[----:B------:R-:W-:-:S04]  /*28ea0*/  IMAD.WIDE.U32 R2, R26, 0x80, R2 ;  /* 0x000000801a027825 */ /* 0x000fc800078e0002 */
[----:B------:R-:W-:Y:S01]  /*28eb0*/  IMAD R5, R6, UR14, R9 ;  /* 0x0000000e06057c24 */ /* 0x000fe2000f8e0209 */
[----:B---3--:R-:W-:Y:S06]  /*28ec0*/  @P3 BRA `(.L_x_509) ;  /* 0x0000000000283947 */ /* 0x008fec0003800000 */
        /* <DEDUP_REMOVED lines=9> */
[----:B-1----:R2:W-:Y:S02]  /*28f60*/  STG.E.128 desc[UR20][R10.64], R12 ;  /* 0x0000000c0a007986 */ /* 0x0025e4000c101d14 */
.L_x_509:
[----:B------:R-:W-:Y:S05]  /*28f70*/  BSYNC.RECONVERGENT B0 ;  /* 0x0000000000007941 */ /* 0x000fea0003800200 */
.L_x_508:
[----:B-12---:R1:W2:Y:S01]  /*28f80*/  LDS.128 R12, [R16+0x800] ;  /* 0x00080000100c7984 */ /* 0x0062a20000000c00 */
        /* <DEDUP_REMOVED lines=15> */
.L_x_511:
[----:B------:R-:W-:Y:S05]  /*29080*/  BSYNC.RECONVERGENT B0 ;  /* 0x0000000000007941 */ /* 0x000fea0003800200 */
.L_x_510:
        /* <DEDUP_REMOVED lines=16> */
.L_x_513:
[----:B------:R-:W-:Y:S05]  /*29190*/  BSYNC.RECONVERGENT B0 ;  /* 0x0000000000007941 */ /* 0x000fea0003800200 */
.L_x_512:
[----:B------:R-:W-:Y:S05]  /*291a0*/  @P0 EXIT ;  /* 0x000000000000094d */ /* 0x000fea0003800000 */
[----:B------:R-:W5:Y:S01]  /*291b0*/  LDCU.64 UR6, c[0x0][0x408] ;  /* 0x00008100ff0677ac */ /* 0x000f620008000a00 */
[----:B------:R-:W-:Y:S01]  /*291c0*/  IADD3 R0, P0, PT, R2, 0x60, RZ ;  /* 0x0000006002007810 */ /* 0x000fe20007f1e0ff */
[----:B------:R-:W1:Y:S04]  /*291d0*/  LDCU.64 UR4, c[0x0][0x3f0] ;  /* 0x00007e00ff0477ac */ /* 0x000e680008000a00 */
[----:B------:R-:W-:Y:S01]  /*291e0*/  IMAD.X R2, RZ, RZ, R3, P0 ;  /* 0x000000ffff027224 */ /* 0x000fe200000e0603 */
[----:B------:R-:W-:-:S03]  /*291f0*/  MOV R3, R5 ;  /* 0x0000000500037202 */ /* 0x000fc60000000f00 */
[----:B-----5:R-:W-:Y:S02]  /*29200*/  IMAD R6, R2, UR6, RZ ;  /* 0x0000000602067c24 */ /* 0x020fe4000f8e02ff */
[----:B------:R-:W-:-:S04]  /*29210*/  IMAD.MOV.U32 R2, RZ, RZ, R8 ;  /* 0x000000ffff027224 */ /* 0x000fc800078e0008 */
[----:B------:R-:W-:-:S04]  /*29220*/  IMAD.WIDE.U32 R4, R0, UR6, R2 ;  /* 0x0000000600047c25 */ /* 0x000fc8000f8e0002 */
[----:B------:R-:W-:Y:S01]  /*29230*/  IMAD R0, R0, UR7, R6 ;  /* 0x0000000700007c24 */ /* 0x000fe2000f8e0206 */
[----:B-1----:R-:W-:-:S04]  /*29240*/  LEA R2, P0, R4, UR4, 0x1 ;  /* 0x0000000404027c11 */ /* 0x002fc8000f8008ff */
[----:B------:R-:W-:-:S04]  /*29250*/  IADD3 R0, PT, PT, R0, R5, RZ ;  /* 0x0000000500007210 */ /* 0x000fc80007ffe0ff */
[----:B------:R-:W-:-:S05]  /*29260*/  LEA.HI.X R3, R4, UR5, R0, 0x1, P0 ;  /* 0x0000000504037c11 */ /* 0x000fca00080f0c00 */
[----:B------:R-:W-:Y:S01]  /*29270*/  STG.E.128 desc[UR20][R2.64], R20 ;  /* 0x0000001402007986 */ /* 0x000fe2000c101d14 */
[----:B------:R-:W-:Y:S05]  /*29280*/  EXIT ;  /* 0x000000000000794d */ /* 0x000fea0003800000 */
.L_x_514:
        /* <DEDUP_REMOVED lines=15> */
.L_x_735:


//--------------------- .text._ZN5flash16flash_fwd_kernelI23Flash_fwd_kernel_traitsILi32ELi128ELi128ELi4ELb0ELb0EN7cutlass10bfloat16_tE19Flash_kernel_traitsILi32ELi128ELi128ELi4ES3_EELb0ELb1ELb0ELb0ELb0ELb0ELb1ELb0EEEvNS_16Flash_fwd_paramsE --------------------------
	.section	.text._ZN5flash16flash_fwd_kernelI23Flash_fwd_kernel_traitsILi32ELi128ELi128ELi4ELb0ELb0EN7cutlass10bfloat16_tE19Flash_kernel_traitsILi32ELi128ELi128ELi4ES3_EELb0ELb1ELb0ELb0ELb0ELb0ELb1ELb0EEEvNS_16Flash_fwd_paramsE,"ax",@progbits
	.align	128
        .global         _ZN5flash16flash_fwd_kernelI23Flash_fwd_kernel_traitsILi32ELi128ELi128ELi4ELb0ELb0EN7cutlass10bfloat16_tE19Flash_kernel_traitsILi32ELi128ELi128ELi4ES3_EELb0ELb1ELb0ELb0ELb0ELb0ELb1ELb0EEEvNS_16Flash_fwd_paramsE
        .type           _ZN5flash16flash_fwd_kernelI23Flash_fwd_kernel_traitsILi32ELi128ELi128ELi4ELb0ELb0EN7cutlass10bfloat16_tE19Flash_kernel_traitsILi32ELi128ELi128ELi4ES3_EELb0ELb1ELb0ELb0ELb0ELb0ELb1ELb0EEEvNS_16Flash_fwd_paramsE,@function
        .size           _ZN5flash16flash_fwd_kernelI23Flash_fwd_kernel_traitsILi32ELi128ELi128ELi4ELb0ELb0EN7cutlass10bfloat16_tE19Flash_kernel_traitsILi32ELi128ELi128ELi4ES3_EELb0ELb1ELb0ELb0ELb0ELb0ELb1ELb0EEEvNS_16Flash_fwd_paramsE,(.L_x_736 - _ZN5flash16flash_fwd_kernelI23Flash_fwd_kernel_traitsILi32ELi128ELi128ELi4ELb0ELb0EN7cutlass10bfloat16_tE19Flash_kernel_traitsILi32ELi128ELi128ELi4ES3_EELb0ELb1ELb0ELb0ELb0ELb0ELb1ELb0EEEvNS_16Flash_fwd_paramsE)
        .other          _ZN5flash16flash_fwd_kernelI23Flash_fwd_kernel_traitsILi32ELi128ELi128ELi4ELb0ELb0EN7cutlass10bfloat16_tE19Flash_kernel_traitsILi32ELi128ELi128ELi4ES3_EELb0ELb1ELb0ELb0ELb0ELb0ELb1ELb0EEEvNS_16Flash_fwd_paramsE,@"STO_CUDA_ENTRY STV_DEFAULT"
_ZN5flash16flash_fwd_kernelI23Flash_fwd_kernel_traitsILi32ELi128ELi128ELi4ELb0ELb0EN7cutlass10bfloat16_tE19Flash_kernel_traitsILi32ELi128ELi128ELi4ES3_EELb0ELb1ELb0ELb0ELb0ELb0ELb1ELb0EEEvNS_16Flash_fwd_paramsE:
.text._ZN5flash16flash_fwd_kernelI23Flash_fwd_kernel_traitsILi32ELi128ELi128ELi4ELb0ELb0EN7cutlass10bfloat16_tE19Flash_kernel_traitsILi32ELi128ELi128ELi4ES3_EELb0ELb1ELb0ELb0ELb0ELb0ELb1ELb0EEEvNS_16Flash_fwd_paramsE:
        /* <DEDUP_REMOVED lines=53> */
.L_x_515:
        /* <DEDUP_REMOVED lines=25> */
[----:B------:R-:W3:Y:S01]  /*04e0*/  LDC R7, c[0x0][0x434] ;  /* 0x00010d00ff077b82 */ /* 0x000ee20000000800 */
[----:B-1----:R-:W-:-:S07]  /*04f0*/  ISETP.NE.AND P0, PT, R0, RZ, PT ;  /* 0x000000ff0000720c */ /* 0x002fce0003f05270 */
[----:B------:R-:W1:Y:S01]  /*0500*/  @!P1 LDC.64 R8, c[0x0][0x400] ;  /* 0x00010000ff089b82 */ /* 0x000e620000000a00 */
[----:B--2---:R-:W-:-:S07]  /*0510*/  ISETP.NE.AND P2, PT, R4, RZ, !P0 ;  /* 0x000000ff0400720c */ /* 0x004fce0004745270 */
[----:B------:R-:W2:Y:S01]  /*0520*/  @P1 LDC.64 R10, c[0x0][0x408] ;  /* 0x00010200ff0a1b82 */ /* 0x000ea20000000a00 */
[----:B------:R-:W-:-:S07]  /*0530*/  @P0 IMAD.MOV.U32 R0, RZ, RZ, 0x1 ;  /* 0x00000001ff000424 */ /* 0x000fce00078e00ff */
[----:B------:R-:W4:Y:S08]  /*0540*/  @P0 LDC.64 R2, c[0x0][0x430] ;  /* 0x00010c00ff020b82 */ /* 0x000f300000000a00 */
[----:B------:R-:W1:Y:S01]  /*0550*/  @P0 LDC R16, c[0x0][0x430] ;  /* 0x00010c00ff100b82 */ /* 0x000e620000000800 */
[----:B----4-:R-:W-:Y:S01]  /*0560*/  @P0 IMAD R6, R2, R3, RZ ;  /* 0x0000000302060224 */ /* 0x010fe200078e02ff */
        /* <DEDUP_REMOVED lines=11> */
.L_x_517:
[----:B------:R-:W2:Y:S01]  /*0620*/  LDCU UR4, c[0x0][0x440] ;  /* 0x00008800ff0477ac */ /* 0x000ea20008000800 */
[C---:B-1----:R-:W-:Y:S01]  /*0630*/  @!P1 IMAD.WIDE.U32 R4, R25.reuse, R8, RZ ;  /* 0x0000000819049225 */ /* 0x042fe200078e00ff */
[C---:B------:R-:W-:Y:S01]  /*0640*/  ISETP.NE.AND P4, PT, R26.reuse, -0x1, PT ;  /* 0xffffffff1a00780c */ /* 0x040fe20003f85270 */
[----:B------:R-:W-:Y:S02]  /*0650*/  BSSY.RECONVERGENT B0, `(.L_x_518) ;  /* 0x000002d000007945 */ /* 0x000fe40003800200 */
[----:B------:R-:W-:Y:S02]  /*0660*/  @!P1 IMAD R9, R25, R9, R5 ;  /* 0x0000000919099224 */ /* 0x000fe400078e0205 */
[----:B------:R-:W-:-:S04]  /*0670*/  @P1 IMAD.WIDE.U32 R2, R26, R10, RZ ;  /* 0x0000000a1a021225 */ /* 0x000fc800078e00ff */
[----:B------:R-:W-:Y:S02]  /*0680*/  IMAD.SHL.U32 R5, R185, 0x8, RZ ;  /* 0x00000008b9057824 */ /* 0x000fe400078e00ff */
[----:B------:R-:W-:Y:S02]  /*0690*/  @P1 IMAD R9, R26, R11, R3 ;  /* 0x0000000b1a091224 */ /* 0x000fe400078e0203 */
[----:B------:R-:W-:Y:S01]  /*06a0*/  @P1 IMAD.MOV.U32 R4, RZ, RZ, R2 ;  /* 0x000000ffff041224 */ /* 0x000fe200078e0002 */
[----:B------:R-:W-:Y:S01]  /*06b0*/  LOP3.LUT R3, R5, 0x18, RZ, 0xc0, !PT ;  /* 0x0000001805037812 */ /* 0x000fe200078ec0ff */
[----:B------:R-:W-:Y:S01]  /*06c0*/  IMAD R2, R25, R7, RZ ;  /* 0x0000000719027224 */ /* 0x000fe200078e02ff */
[----:B------:R-:W-:Y:S01]  /*06d0*/  MOV R5, RZ ;  /* 0x000000ff00057202 */ /* 0x000fe20000000f00 */
[----:B----4-:R-:W-:Y:S01]  /*06e0*/  IMAD R14, R22, R6, RZ ;  /* 0x00000006160e7224 */ /* 0x010fe200078e02ff */
[----:B--2---:R-:W-:Y:S01]  /*06f0*/  ISETP.GE.AND P0, PT, R3, UR4, PT ;  /* 0x0000000403007c0c */ /* 0x004fe2000bf06270 */
[----:B------:R-:W1:Y:S01]  /*0700*/  LDCU.64 UR4, c[0x0][0x410] ;  /* 0x00008200ff0477ac */ /* 0x000e620008000a00 */
[----:B------:R-:W-:Y:S01]  /*0710*/  SEL R2, R2, R26, !P4 ;  /* 0x0000001a02027207 */ /* 0x000fe20006000000 */
[----:B------:R-:W-:Y:S01]  /*0720*/  @!P2 IMAD R14, R25, R0, R14 ;  /* 0x00000000190ea224 */ /* 0x000fe200078e020e */
[----:B------:R-:W-:Y:S01]  /*0730*/  ISETP.NE.AND P3, PT, R3, RZ, PT ;  /* 0x000000ff0300720c */ /* 0x000fe20003f65270 */
[----:B------:R-:W-:Y:S01]  /*0740*/  IMAD.IADD R0, R15, 0x1, -R24 ;  /* 0x000000010f007824 */ /* 0x000fe200078e0a18 */
[----:B------:R-:W-:-:S02]  /*0750*/  IADD3 R8, P1, PT, R3, R4, RZ ;  /* 0x0000000403087210 */ /* 0x000fc40007f3e0ff */
[----:B------:R-:W-:Y:S02]  /*0760*/  SHF.R.S32.HI R3, RZ, 0x1f, R2 ;  /* 0x0000001fff037819 */ /* 0x000fe40000011402 */
[----:B------:R-:W-:Y:S01]  /*0770*/  SHF.R.U32.HI R4, RZ, 0x2, R185 ;  /* 0x00000002ff047819 */ /* 0x000fe200000116b9 */
[----:B------:R-:W-:Y:S01]  /*0780*/  IMAD.X R9, RZ, RZ, R9, P1 ;  /* 0x000000ffff097224 */ /* 0x000fe200008e0609 */
[----:B------:R-:W-:Y:S02]  /*0790*/  SEL R20, R2, RZ, P2 ;  /* 0x000000ff02147207 */ /* 0x000fe40001000000 */
[----:B------:R-:W-:Y:S01]  /*07a0*/  SEL R21, R3, RZ, P2 ;  /* 0x000000ff03157207 */ /* 0x000fe20001000000 */
[C---:B------:R-:W-:Y:S01]  /*07b0*/  VIADD R17, R4.reuse, 0x20 ;  /* 0x0000002004117836 */ /* 0x040fe20000000000 */
[CC--:B------:R-:W-:Y:S01]  /*07c0*/  ISETP.GE.OR P2, PT, R4.reuse, R0.reuse, P0 ;  /* 0x000000000400720c */ /* 0x0c0fe20000746670 */
[C---:B------:R-:W-:Y:S01]  /*07d0*/  VIADD R19, R4.reuse, 0x60 ;  /* 0x0000006004137836 */ /* 0x040fe20000000000 */
[----:B------:R-:W-:Y:S01]  /*07e0*/  IADD3 R18, PT, PT, R4, 0x40, RZ ;  /* 0x0000004004127810 */ /* 0x000fe20007ffe0ff */
[----:B-1----:R-:W-:Y:S01]  /*07f0*/  IMAD.WIDE.U32 R8, R22, UR4, R8 ;  /* 0x0000000416087c25 */ /* 0x002fe2000f8e0008 */
[----:B------:R-:W-:-:S02]  /*0800*/  ISETP.GE.OR P6, PT, R4, R0, P3 ;  /* 0x000000000400720c */ /* 0x000fc40001fc6670 */
[-C--:B------:R-:W-:Y:S01]  /*0810*/  ISETP.GE.OR P5, PT, R17, R0.reuse, P3 ;  /* 0x000000001100720c */ /* 0x080fe20001fa6670 */
[----:B------:R-:W-:Y:S01]  /*0820*/  IMAD R7, R22, UR5, R9 ;  /* 0x0000000516077c24 */ /* 0x000fe2000f8e0209 */
[-C--:B------:R-:W-:Y:S01]  /*0830*/  ISETP.GE.OR P4, PT, R18, R0.reuse, P3 ;  /* 0x000000001200720c */ /* 0x080fe20001f86670 */
[----:B------:R-:W-:Y:S01]  /*0840*/  IMAD.WIDE.U32 R2, R23, 0x80, R4 ;  /* 0x0000008017027825 */ /* 0x000fe200078e0004 */
[-C--:B------:R-:W-:Y:S02]  /*0850*/  ISETP.GE.OR P3, PT, R19, R0.reuse, P3 ;  /* 0x000000001300720c */ /* 0x080fe40001f66670 */
        /* <DEDUP_REMOVED lines=12> */
.L_x_519:
[----:B------:R-:W-:Y:S05]  /*0920*/  BSYNC.RECONVERGENT B0 ;  /* 0x0000000000007941 */ /* 0x000fea0003800200 */
.L_x_518:
[----:B------:R-:W-:Y:S01]  /*0930*/  BSSY.RECONVERGENT B0, `(.L_x_520) ;  /* 0x0000012000007945 */ /* 0x000fe20003800200 */
[----:B------:R-:W-:Y:S01]  /*0940*/  ISETP.GE.OR P2, PT, R18, R0, P0 ;  /* 0x000000001200720c */ /* 0x000fe20000746670 */
[----:B------:R-:W-:Y:S01]  /*0950*/  IMAD R15, R24, R16, RZ ;  /* 0x00000010180f7224 */ /* 0x000fe200078e02ff */
[----:B------:R-:W-:Y:S01]  /*0960*/  ISETP.GE.OR P0, PT, R19, R0, P0 ;  /* 0x000000001300720c */ /* 0x000fe20000706670 */
        /* <DEDUP_REMOVED lines=14> */
.L_x_521:
[----:B------:R-:W-:Y:S05]  /*0a50*/  BSYNC.RECONVERGENT B0 ;  /* 0x0000000000007941 */ /* 0x000fea0003800200 */
.L_x_520:
        /* <DEDUP_REMOVED lines=15> */
.L_x_523:
[----:B------:R-:W-:Y:S05]  /*0b50*/  BSYNC.RECONVERGENT B0 ;  /* 0x0000000000007941 */ /* 0x000fea0003800200 */
.L_x_522:
        /* <DEDUP_REMOVED lines=17> */
.L_x_525:
[----:B------:R-:W-:Y:S05]  /*0c70*/  BSYNC.RECONVERGENT B0 ;  /* 0x0000000000007941 */ /* 0x000fea0003800200 */
.L_x_524:
        /* <DEDUP_REMOVED lines=11> */
.L_x_527:
[----:B------:R-:W-:Y:S05]  /*0d30*/  BSYNC.RECONVERGENT B0 ;  /* 0x0000000000007941 */ /* 0x000fea0003800200 */
.L_x_526:
        /* <DEDUP_REMOVED lines=10> */
.L_x_529:
[----:B------:R-:W-:Y:S05]  /*0de0*/  BSYNC.RECONVERGENT B0 ;  /* 0x0000000000007941 */ /* 0x000fea0003800200 */
.L_x_528:
        /* <DEDUP_REMOVED lines=10> */
.L_x_531:
[----:B------:R-:W-:Y:S05]  /*0e90*/  BSYNC.RECONVERGENT B0 ;  /* 0x0000000000007941 */ /* 0x000fea0003800200 */
.L_x_530:
        /* <DEDUP_REMOVED lines=10> */
.L_x_516:
[----:B------:R-:W-:Y:S02]  /*0f40*/  ISETP.NE.AND P0, PT, R26, -0x1, PT ;  /* 0xffffffff1a00780c */ /* 0x000fe40003f05270 */
[----:B------:R-:W-:-:S11]  /*0f50*/  ISETP.NE.AND P2, PT, R11, -0x1, PT ;  /* 0xffffffff0b00780c */ /* 0x000fd60003f45270 */
[----:B------:R-:W1:Y:S08]  /*0f60*/  @!P0 LDC.64 R6, c[0x0][0x398] ;  /* 0x0000e600ff068b82 */ /* 0x000e700000000a00 */
[----:B------:R-:W2:Y:S01]  /*0f70*/  @P0 LDC.64 R8, c[0x0][0x3b0] ;  /* 0x0000ec00ff080b82 */ /* 0x000ea20000000a00 */
[----:B-1----:R-:W-:-:S04]  /*0f80*/  @!P0 IMAD.WIDE.U32 R4, R25, R6, RZ ;  /* 0x0000000619048225 */ /* 0x002fc800078e00ff */
[----:B------:R-:W-:Y:S01]  /*0f90*/  @!P0 IMAD R13, R25, R7, R5 ;  /* 0x00000007190d8224 */ /* 0x000fe200078e0205 */
[----:B------:R-:W-:Y:S01]  /*0fa0*/  @!P0 MOV R12, R4 ;  /* 0x00000004000c8202 */ /* 0x000fe20000000f00 */
[----:B--2---:R-:W-:-:S04]  /*0fb0*/  @P0 IMAD.WIDE.U32 R2, R26, R8, RZ ;  /* 0x000000081a020225 */ /* 0x004fc800078e00ff */
        /* <DEDUP_REMOVED lines=16> */
.L_x_532:
[----:B------:R-:W1:Y:S01]  /*10c0*/  LDC.64 R112, c[0x0][0x3b8] ;  /* 0x0000ee00ff707b82 */ /* 0x000e620000000a00 */
[----:B------:R-:W-:-:S05]  /*10d0*/  IADD3 R2, PT, PT, R10, R11, RZ ;  /* 0x0000000b0a027210 */ /* 0x000fca0007ffe0ff */
[C---:B-1----:R-:W-:Y:S02]  /*10e0*/  IMAD R0, R2.reuse, R113, RZ ;  /* 0x0000007102007224 */ /* 0x042fe400078e02ff */
[----:B------:R-:W-:-:S05]  /*10f0*/  IMAD.WIDE.U32 R2, R2, R112, RZ ;  /* 0x0000007002027225 */ /* 0x000fca00078e00ff */
[----:B------:R-:W-:Y:S02]  /*1100*/  IADD3 R6, PT, PT, R3, R0, RZ ;  /* 0x0000000003067210 */ /* 0x000fe40007ffe0ff */
[----:B------:R-:W-:-:S07]  /*1110*/  MOV R5, R2 ;  /* 0x0000000200057202 */ /* 0x000fce0000000f00 */
.L_x_533:
        /* <DEDUP_REMOVED lines=39> */
.L_x_534:
[----:B------:R-:W1:Y:S01]  /*1390*/  LDC.64 R90, c[0x0][0x3c0] ;  /* 0x0000f000ff5a7b82 */ /* 0x000e620000000a00 */
[----:B------:R-:W-:-:S05]  /*13a0*/  IADD3 R0, PT, PT, R10, R11, RZ ;  /* 0x0000000b0a007210 */ /* 0x000fca0007ffe0ff */
[C---:B-1----:R-:W-:Y:S02]  /*13b0*/  IMAD R4, R0.reuse, R91, RZ ;  /* 0x0000005b00047224 */ /* 0x042fe400078e02ff */
[----:B------:R-:W-:-:S05]  /*13c0*/  IMAD.WIDE.U32 R2, R0, R90, RZ ;  /* 0x0000005a00027225 */ /* 0x000fca00078e00ff */
[----:B------:R-:W-:-:S07]  /*13d0*/  IADD3 R0, PT, PT, R3, R4, RZ ;  /* 0x0000000403007210 */ /* 0x000fce0007ffe0ff */
.L_x_535:
[C---:B------:R-:W-:Y:S01]  /*13e0*/  IMAD.SHL.U32 R189, R185.reuse, 0x8, RZ ;  /* 0x00000008b9bd7824 */ /* 0x040fe200078e00ff */
[----:B------:R-:W1:Y:S01]  /*13f0*/  LDCU.128 UR4, c[0x0][0x3d0] ;  /* 0x00007a00ff0477ac */ /* 0x000e620008000c00 */
[C---:B------:R-:W-:Y:S01]  /*1400*/  IMAD.SHL.U32 R16, R185.reuse, 0x20, RZ ;  /* 0x00000020b9107824 */ /* 0x040fe200078e00ff */
[----:B------:R-:W-:Y:S01]  /*1410*/  SHF.R.U32.HI R26, RZ, 0x2, R185 ;  /* 0x00000002ff1a7819 */ /* 0x000fe200000116b9 */
[----:B------:R-:W-:Y:S01]  /*1420*/  IMAD.SHL.U32 R3, R185, 0x4, RZ ;  /* 0x00000004b9037824 */ /* 0x000fe200078e00ff */
[----:B------:R-:W-:Y:S01]  /*1430*/  LOP3.LUT R191, R189, 0x18, RZ, 0xc0, !PT ;  /* 0x00000018bdbf7812 */ /* 0x000fe200078ec0ff */
[----:B------:R-:W2:Y:S01]  /*1440*/  LDCU.64 UR12, c[0x0][0x388] ;  /* 0x00007100ff0c77ac */ /* 0x000ea20008000a00 */
[----:B------:R-:W-:Y:S01]  /*1450*/  LOP3.LUT R14, R16, 0xc0, RZ, 0xc0, !PT ;  /* 0x000000c0100e7812 */ /* 0x000fe200078ec0ff */
[----:B------:R-:W3:Y:S01]  /*1460*/  S2UR UR16, SR_CgaCtaId ;  /* 0x00000000001079c3 */ /* 0x000ee20000008800 */
[C---:B------:R-:W-:Y:S01]  /*1470*/  IADD3 R2, P0, PT, R191.reuse, R2, RZ ;  /* 0x00000002bf027210 */ /* 0x040fe20007f1e0ff */
[----:B------:R-:W4:Y:S01]  /*1480*/  LDCU.64 UR10, c[0x0][0x390] ;  /* 0x00007200ff0a77ac */ /* 0x000f220008000a00 */
[----:B------:R-:W-:Y:S01]  /*1490*/  LOP3.LUT R14, R14, 0x18, R3, 0xf8, !PT ;  /* 0x000000180e0e7812 */ /* 0x000fe200078ef803 */
[----:B------:R-:W-:Y:S01]  /*14a0*/  BSSY.RECONVERGENT B0, `(.L_x_536) ;  /* 0x0000040000007945 */ /* 0x000fe20003800200 */
[----:B------:R-:W-:Y:S01]  /*14b0*/  IADD3 R4, P1, PT, R191, R5, RZ ;  /* 0x00000005bf047210 */ /* 0x000fe20007f3e0ff */
[----:B------:R-:W-:Y:S01]  /*14c0*/  IMAD.X R3, RZ, RZ, R0, P0 ;  /* 0x000000ffff037224 */ /* 0x000fe200000e0600 */
[----:B------:R-:W-:Y:S01]  /*14d0*/  LOP3.LUT R0, R189, 0xd8, RZ, 0xc0, !PT ;  /* 0x000000d8bd007812 */ /* 0x000fe200078ec0ff */
[----:B------:R-:W5:Y:S01]  /*14e0*/  LDCU.64 UR8, c[0x0][0x3c8] ;  /* 0x00007900ff0877ac */ /* 0x000f620008000a00 */
[----:B------:R-:W-:Y:S01]  /*14f0*/  MOV R27, RZ ;  /* 0x000000ff001b7202 */ /* 0x000fe20000000f00 */
[----:B------:R-:W-:Y:S01]  /*1500*/  IMAD.X R5, RZ, RZ, R6, P1 ;  /* 0x000000ffff057224 */ /* 0x000fe200008e0606 */
[----:B------:R-:W-:Y:S01]  /*1510*/  LOP3.LUT R0, R0, 0x18, R185, 0x78, !PT ;  /* 0x0000001800007812 */ /* 0x000fe200078e78b9 */
[----:B------:R-:W-:Y:S01]  /*1520*/  IMAD.WIDE.U32 R2, R26, R90, R2 ;  /* 0x0000005a1a027225 */ /* 0x000fe200078e0002 */
[----:B------:R-:W-:Y:S01]  /*1530*/  IADD3 R6, P0, PT, R191, R12, RZ ;  /* 0x0000000cbf067210 */ /* 0x000fe20007f1e0ff */
[----:B------:R4:W-:Y:S01]  /*1540*/  STL.64 [R1+0x30], R26 ;  /* 0x0000301a01007387 */ /* 0x0009e20000100a00 */
[----:B------:R-:W-:Y:S01]  /*1550*/  LOP3.LUT R189, R0, 0x1f20, R189, 0xf8, !PT ;  /* 0x00001f2000bd7812 */ /* 0x000fe200078ef8bd */
[----:B------:R-:W-:Y:S01]  /*1560*/  IMAD.WIDE.U32 R4, R26, R112, R4 ;  /* 0x000000701a047225 */ /* 0x000fe200078e0004 */
[----:B------:R-:W-:Y:S01]  /*1570*/  SHF.R.S32.HI R0, RZ, 0x1f, R8 ;  /* 0x0000001fff007819 */ /* 0x000fe20000011408 */
[----:B------:R-:W-:Y:S01]  /*1580*/  UMOV UR17, 0x400 ;  /* 0x0000040000117882 */ /* 0x000fe20000000000 */
[----:B------:R-:W-:Y:S01]  /*1590*/  IADD3 R11, PT, PT, -R24, R15, RZ ;  /* 0x0000000f180b7210 */ /* 0x000fe20007ffe1ff */
[----:B------:R-:W-:Y:S01]  /*15a0*/  IMAD R5, R26, R113, R5 ;  /* 0x000000711a057224 */ /* 0x000fe200078e0205 */
[----:B------:R-:W-:Y:S01]  /*15b0*/  SHF.R.U32.HI R17, RZ, 0x1, R185 ;  /* 0x00000001ff117819 */ /* 0x000fe200000116b9 */
[----:B-1----:R-:W-:Y:S01]  /*15c0*/  IMAD R7, R0, UR4, RZ ;  /* 0x0000000400077c24 */ /* 0x002fe2000f8e02ff */
[C---:B------:R-:W-:Y:S01]  /*15d0*/  ISETP.GE.AND P2, PT, R26.reuse, R11, PT ;  /* 0x0000000b1a00720c */ /* 0x040fe20003f46270 */
[----:B------:R-:W-:Y:S01]  /*15e0*/  IMAD R3, R26, R91, R3 ;  /* 0x0000005b1a037224 */ /* 0x000fe200078e0203 */
[----:B------:R-:W-:Y:S01]  /*15f0*/  LOP3.LUT R179, R14, 0x8, R17, 0x78, !PT ;  /* 0x000000080eb37812 */ /* 0x000fe200078e7811 */
[----:B------:R-:W-:-:S02]  /*1600*/  IMAD R0, R0, UR6, RZ ;  /* 0x0000000600007c24 */ /* 0x000fc4000f8e02ff */
[C---:B------:R-:W-:Y:S02]  /*1610*/  IMAD R10, R8.reuse, UR5, R7 ;  /* 0x00000005080a7c24 */ /* 0x040fe4000f8e0207 */
[----:B------:R-:W-:Y:S01]  /*1620*/  IMAD.WIDE.U32 R4, R8, UR4, R4 ;  /* 0x0000000408047c25 */ /* 0x000fe2000f8e0004 */
[----:B---3--:R-:W-:-:S03]  /*1630*/  ULEA UR4, UR16, UR17, 0x18 ;  /* 0x0000001110047291 */ /* 0x008fc6000f8ec0ff */
[----:B------:R-:W-:Y:S01]  /*1640*/  IMAD R9, R8, UR7, R0 ;  /* 0x0000000708097c24 */ /* 0x000fe2000f8e0200 */
[----:B--2---:R-:W-:Y:S01]  /*1650*/  LEA R183, P1, R4, UR12, 0x1 ;  /* 0x0000000c04b77c11 */ /* 0x004fe2000f8208ff */
[----:B------:R-:W-:Y:S01]  /*1660*/  IMAD.WIDE.U32 R2, R8, UR6, R2 ;  /* 0x0000000608027c25 */ /* 0x000fe2000f8e0002 */
[----:B------:R-:W-:-:S03]  /*1670*/  LEA R189, R189, UR4, 0x1 ;  /* 0x00000004bdbd7c11 */ /* 0x000fc6000f8e08ff */
[----:B------:R-:W-:Y:S01]  /*1680*/  IMAD.IADD R0, R5, 0x1, R10 ;  /* 0x0000000105007824 */ /* 0x000fe200078e020a */
[----:B------:R-:W-:Y:S01]  /*1690*/  IADD3 R3, PT, PT, R3, R9, RZ ;  /* 0x0000000903037210 */ /* 0x000fe20007ffe0ff */
[----:B------:R-:W-:-:S03]  /*16a0*/  IMAD.WIDE.U32 R28, R23, 0x80, R26 ;  /* 0x00000080171c7825 */ /* 0x000fc600078e001a */
[----:B------:R-:W-:Y:S01]  /*16b0*/  LEA.HI.X R182, R4, UR13, R0, 0x1, P1 ;  /* 0x0000000d04b67c11 */ /* 0x000fe200088f0c00 */
[----:B------:R-:W-:Y:S01]  /*16c0*/  IMAD.X R7, RZ, RZ, R13, P0 ;  /* 0x000000ffff077224 */ /* 0x000fe200000e060d */
[----:B----4-:R-:W-:Y:S01]  /*16d0*/  LEA R19, P0, R2, UR10, 0x1 ;  /* 0x0000000a02137c11 */ /* 0x010fe2000f8008ff */
[----:B------:R1:W-:Y:S01]  /*16e0*/  STL.64 [R1+0x20], R28 ;  /* 0x0000201c01007387 */ /* 0x0003e20000100a00 */
[----:B-----5:R-:W-:Y:S02]  /*16f0*/  IMAD.WIDE.U32 R8, R22, UR8, R6 ;  /* 0x0000000816087c25 */ /* 0x020fe4000f8e0006 */
[----:B------:R-:W-:Y:S01]  /*1700*/  LEA.HI.X R18, R2, UR11, R3, 0x1, P0 ;  /* 0x0000000b02127c11 */ /* 0x000fe200080f0c03 */
[----:B------:R1:W-:Y:S01]  /*1710*/  STL [R1+0x2c], R11 ;  /* 0x00002c0b01007387 */ /* 0x0003e20000100800 */
[----:B------:R-:W-:-:S03]  /*1720*/  IMAD R7, R22, UR9, R9 ;  /* 0x0000000916077c24 */ /* 0x000fc6000f8e0209 */
[----:B------:R1:W-:Y:S04]  /*1730*/  STL [R1+0x4], R183 ;  /* 0x000004b701007387 */ /* 0x0003e80000100800 */
[----:B------:R1:W-:Y:S04]  /*1740*/  STL [R1+0xc], R19 ;  /* 0x00000c1301007387 */ /* 0x0003e80000100800 */
[----:B------:R1:W-:Y:S04]  /*1750*/  STL [R1], R182 ;  /* 0x000000b601007387 */ /* 0x0003e80000100800 */
        /* <DEDUP_REMOVED lines=19> */
.L_x_538:
[----:B------:R2:W-:Y:S02]  /*1890*/  STS.128 [R189], RZ ;  /* 0x000000ffbd007388 */ /* 0x0005e40000000c00 */
.L_x_537:
[----:B------:R-:W-:Y:S05]  /*18a0*/  BSYNC.RECONVERGENT B0 ;  /* 0x0000000000007941 */ /* 0x000fea0003800200 */
.L_x_536:
[C---:B------:R-:W-:Y:S01]  /*18b0*/  IADD3 R22, PT, PT, R26.reuse, 0x20, RZ ;  /* 0x000000201a167810 */ /* 0x040fe20007ffe0ff */
[C---:B------:R-:W-:Y:S01]  /*18c0*/  VIADD R21, R26.reuse, 0x40 ;  /* 0x000000401a157836 */ /* 0x040fe20000000000 */
[----:B------:R-:W-:Y:S01]  /*18d0*/  IADD3 R20, PT, PT, R26, 0x60, RZ ;  /* 0x000000601a147810 */ /* 0x000fe20007ffe0ff */
[----:B------:R-:W-:Y:S01]  /*18e0*/  VIADD R89, R211, 0xffffffff ;  /* 0xffffffffd3597836 */ /* 0x000fe20000000000 */
[-C--:B------:R-:W-:Y:S01]  /*18f0*/  ISETP.GE.AND P0, PT, R22, R11.reuse, PT ;  /* 0x0000000b1600720c */ /* 0x080fe20003f06270 */
[----:B------:R4:W-:Y:S01]  /*1900*/  STL [R1+0x38], R22 ;  /* 0x0000381601007387 */ /* 0x0009e20000100800 */
[C---:B------:R-:W-:Y:S01]  /*1910*/  SHF.L.U64.HI R0, R112.reuse, 0x7, R113 ;  /* 0x0000000770007819 */ /* 0x040fe20000010271 */
[----:B------:R-:W-:Y:S01]  /*1920*/  IMAD R12, R89, -0x80, R88 ;  /* 0xffffff80590c7824 */ /* 0x000fe200078e0258 */
[----:B------:R-:W-:Y:S01]  /*1930*/  BSSY.RECONVERGENT B0, `(.L_x_539) ;  /* 0x000001e000007945 */ /* 0x000fe20003800200 */
[----:B------:R4:W-:Y:S01]  /*1940*/  STL [R1+0x40], R21 ;  /* 0x0000401501007387 */ /* 0x0009e20000100800 */
[----:B------:R-:W-:Y:S01]  /*1950*/  IMAD.SHL.U32 R2, R112, 0x80, RZ ;  /* 0x0000008070027824 */ /* 0x000fe200078e00ff */
[----:B------:R-:W-:Y:S01]  /*1960*/  ISETP.GE.AND P2, PT, R21, R11, PT ;  /* 0x0000000b1500720c */ /* 0x000fe20003f46270 */
[----:B------:R-:W-:Y:S01]  /*1970*/  IMAD R13, R0, R89, RZ ;  /* 0x00000059000d7224 */ /* 0x000fe200078e02ff */
[----:B------:R4:W-:Y:S01]  /*1980*/  STL [R1+0x3c], R20 ;  /* 0x00003c1401007387 */ /* 0x0009e20000100800 */
[----:B------:R-:W-:Y:S01]  /*1990*/  ISETP.GE.AND P1, PT, R20, R11, PT ;  /* 0x0000000b1400720c */ /* 0x000fe20003f26270 */
[----:B-1----:R-:W-:Y:S01]  /*19a0*/  IMAD.WIDE.U32 R10, R2, R89, RZ ;  /* 0x00000059020a7225 */ /* 0x002fe200078e00ff */
[----:B------:R-:W-:Y:S01]  /*19b0*/  ISETP.GE.AND P3, PT, R26, R12, PT ;  /* 0x0000000c1a00720c */ /* 0x000fe20003f66270 */
[----:B------:R-:W-:-:S12]  /*19c0*/  @P0 BRA `(.L_x_540) ;  /* 0x0000000000500947 */ /* 0x000fd80003800000 */
[----:B------:R-:W1:Y:S02]  /*19d0*/  LDCU UR5, c[0x0][0x440] ;  /* 0x00008800ff0577ac */ /* 0x000e640008000800 */
[----:B-1----:R-:W-:-:S13]  /*19e0*/  ISETP.GE.AND P0, PT, R191, UR5, PT ;  /* 0x00000005bf007c0c */ /* 0x002fda000bf06270 */
[----:B------:R1:W-:Y:S01]  /*19f0*/  @P0 STS.128 [R189+0x800], RZ ;  /* 0x000800ffbd000388 */ /* 0x0003e20000000c00 */
[----:B------:R-:W-:Y:S05]  /*1a00*/  @P0 BRA `(.L_x_540) ;  /* 0x0000000000400947 */ /* 0x000fea0003800000 */
[----:B------:R-:W5:Y:S01]  /*1a10*/  LDCU.64 UR8, c[0x0][0x3b0] ;  /* 0x00007600ff0877ac */ /* 0x000f620008000a00 */
[----:B---3--:R-:W-:Y:S01]  /*1a20*/  IADD3 R4, P0, PT, R28, 0x20, RZ ;  /* 0x000000201c047810 */ /* 0x008fe20007f1e0ff */
        /* <DEDUP_REMOVED lines=14> */
.L_x_540:
[----:B------:R-:W-:Y:S05]  /*1b10*/  BSYNC.RECONVERGENT B0 ;  /* 0x0000000000007941 */ /* 0x000fea0003800200 */
.L_x_539:
[----:B------:R-:W-:Y:S04]  /*1b20*/  BSSY.RECONVERGENT B0, `(.L_x_541) ;  /* 0x0000016000007945 */ /* 0x000fe80003800200 */
[----:B------:R-:W-:Y:S05]  /*1b30*/  @P2 BRA `(.L_x_542) ;  /* 0x0000000000502947 */ /* 0x000fea0003800000 */
[----:B------:R-:W5:Y:S02]  /*1b40*/  LDCU UR5, c[0x0][0x440] ;  /* 0x00008800ff0577ac */ /* 0x000f640008000800 */
[----:B-----5:R-:W-:-:S13]  /*1b50*/  ISETP.GE.AND P0, PT, R191, UR5, PT ;  /* 0x00000005bf007c0c */ /* 0x020fda000bf06270 */
        /* <DEDUP_REMOVED lines=18> */
.L_x_542:
[----:B------:R-:W-:Y:S05]  /*1c80*/  BSYNC.RECONVERGENT B0 ;  /* 0x0000000000007941 */ /* 0x000fea0003800200 */
.L_x_541:
[----:B------:R-:W-:Y:S04]  /*1c90*/  BSSY.RECONVERGENT B0, `(.L_x_543) ;  /* 0x0000016000007945 */ /* 0x000fe80003800200 */
[----:B------:R-:W-:Y:S05]  /*1ca0*/  @P1 BRA `(.L_x_544) ;  /* 0x0000000000501947 */ /* 0x000fea0003800000 */
[----:B------:R-:W5:Y:S02]  /*1cb0*/  LDCU UR5, c[0x0][0x440] ;  /* 0x00008800ff0577ac */ /* 0x000f640008000800 */
[----:B-----5:R-:W-:-:S13]  /*1cc0*/  ISETP.GE.AND P0, PT, R191, UR5, PT ;  /* 0x00000005bf007c0c */ /* 0x020fda000bf06270 */
[----:B------:R1:W-:Y:S01]  /*1cd0*/  @P0 STS.128 [R189+0x1800], RZ ;  /* 0x001800ffbd000388 */ /* 0x0003e20000000c00 */
[----:B------:R-:W-:Y:S05]  /*1ce0*/  @P0 BRA `(.L_x_544) ;  /* 0x0000000000400947 */ /* 0x000fea0003800000 */
[----:B------:R-:W5:Y:S01]  /*1cf0*/  LDCU.64 UR8, c[0x0][0x3b0] ;  /* 0x00007600ff0877ac */ /* 0x000f620008000a00 */
[----:B------:R-:W-:Y:S01]  /*1d00*/  IADD3 R6, P0, PT, R28, 0x60, RZ ;  /* 0x000000601c067810 */ /* 0x000fe20007f1e0ff */
[----:B------:R-:W-:Y:S01]  /*1d10*/  IMAD.MOV.U32 R2, RZ, RZ, R8 ;  /* 0x000000ffff027224 */ /* 0x000fe200078e0008 */
[----:B------:R-:W-:Y:S01]  /*1d20*/  MOV R3, R7 ;  /* 0x0000000700037202 */ /* 0x000fe20000000f00 */
[----:B------:R-:W2:Y:S02]  /*1d30*/  LDCU.64 UR6, c[0x0][0x380] ;  /* 0x00007000ff0677ac */ /* 0x000ea40008000a00 */
[----:B------:R-:W-:-:S04]  /*1d40*/  IMAD.X R0, RZ, RZ, R29, P0 ;  /* 0x000000ffff007224 */ /* 0x000fc800000e061d */
[----:B-----5:R-:W-:Y:S02]  /*1d50*/  IMAD R0, R0, UR8, RZ ;  /* 0x0000000800007c24 */ /* 0x020fe4000f8e02ff */
[----:B---3--:R-:W-:-:S04]  /*1d60*/  IMAD.WIDE.U32 R4, R6, UR8, R2 ;  /* 0x0000000806047c25 */ /* 0x008fc8000f8e0002 */
        /* <DEDUP_REMOVED lines=8> */
.L_x_544:
[----:B------:R-:W-:Y:S05]  /*1df0*/  BSYNC.RECONVERGENT B0 ;  /* 0x0000000000007941 */ /* 0x000fea0003800200 */
.L_x_543:
[----:B------:R-:W-:Y:S01]  /*1e00*/  BSSY.RECONVERGENT B0, `(.L_x_545) ;  /* 0x000000e000007945 */ /* 0x000fe20003800200 */
[----:B---3--:R-:W-:-:S03]  /*1e10*/  IADD3 R5, PT, PT, R11, R13, RZ ;  /* 0x0000000d0b057210 */ /* 0x008fc60007ffe0ff */
[----:B------:R-:W-:Y:S05]  /*1e20*/  @P3 BRA `(.L_x_546) ;  /* 0x00000000002c3947 */ /* 0x000fea0003800000 */
[----:B------:R-:W3:Y:S02]  /*1e30*/  LDCU UR5, c[0x0][0x440] ;  /* 0x00008800ff0577ac */ /* 0x000ee40008000800 */
[----:B---3--:R-:W-:-:S13]  /*1e40*/  ISETP.GE.AND P0, PT, R191, UR5, PT ;  /* 0x00000005bf007c0c */ /* 0x008fda000bf06270 */
        /* <DEDUP_REMOVED lines=8> */
.L_x_547:
[----:B------:R3:W-:Y:S02]  /*1ed0*/  STS.128 [R189+0x2000], RZ ;  /* 0x002000ffbd007388 */ /* 0x0007e40000000c00 */
.L_x_546:
[----:B------:R-:W-:Y:S05]  /*1ee0*/  BSYNC.RECONVERGENT B0 ;  /* 0x0000000000007941 */ /* 0x000fea0003800200 */
.L_x_545:
        /* <DEDUP_REMOVED lines=9> */
[----:B--23--:R-:W-:-:S04]  /*1f80*/  IMAD.WIDE.U32 R2, R112, 0x20, RZ ;  /* 0x0000002070027825 */ /* 0x00cfc800078e00ff */
        /* <DEDUP_REMOVED lines=9> */
.L_x_549:
[----:B------:R-:W-:Y:S05]  /*2020*/  BSYNC.RECONVERGENT B0 ;  /* 0x0000000000007941 */ /* 0x000fea0003800200 */
.L_x_548:
[----:B------:R-:W-:Y:S04]  /*2030*/  BSSY.RECONVERGENT B0, `(.L_x_550) ;  /* 0x000000e000007945 */ /* 0x000fe80003800200 */
[----:B------:R-:W-:Y:S05]  /*2040*/  @P2 BRA `(.L_x_551) ;  /* 0x0000000000302947 */ /* 0x000fea0003800000 */
[----:B------:R-:W5:Y:S02]  /*2050*/  LDCU UR5, c[0x0][0x440] ;  /* 0x00008800ff0577ac */ /* 0x000f640008000800 */
[----:B-----5:R-:W-:-:S13]  /*2060*/  ISETP.GE.AND P0, PT, R191, UR5, PT ;  /* 0x00000005bf007c0c */ /* 0x020fda000bf06270 */
[----:B------:R1:W-:Y:S01]  /*2070*/  @P0 STS.128 [R189+0x3000], RZ ;  /* 0x003000ffbd000388 */ /* 0x0003e20000000c00 */
[----:B------:R-:W-:Y:S05]  /*2080*/  @P0 BRA `(.L_x_551) ;  /* 0x0000000000200947 */ /* 0x000fea0003800000 */
[----:B------:R-:W-:-:S04]  /*2090*/  LEA R0, P0, R112, R10, 0x6 ;  /* 0x0000000a70007211 */ /* 0x000fc800078030ff */
[----:B--23--:R-:W-:Y:S02]  /*20a0*/  LEA.HI.X R3, R112, R5, R113, 0x6, P0 ;  /* 0x0000000570037211 */ /* 0x00cfe400000f3471 */
[----:B------:R-:W-:-:S04]  /*20b0*/  LEA R2, P0, R0, R183, 0x1 ;  /* 0x000000b700027211 */ /* 0x000fc800078008ff */
[----:B------:R-:W-:-:S05]  /*20c0*/  LEA.HI.X R3, R0, R182, R3, 0x1, P0 ;  /* 0x000000b600037211 */ /* 0x000fca00000f0c03 */
[----:B------:R-:W-:Y:S01]  /*20d0*/  @!PT LDS RZ, [RZ] ;  /* 0x00000000fffff984 */ /* 0x000fe20000000800 */
[----:B------:R-:W-:Y:S01]  /*20e0*/  @!PT LDS RZ, [RZ] ;  /* 0x00000000fffff984 */ /* 0x000fe20000000800 */
[----:B------:R-:W-:Y:S01]  /*20f0*/  @!PT LDS RZ, [RZ] ;  /* 0x00000000fffff984 */ /* 0x000fe20000000800 */
[----:B------:R2:W-:Y:S04]  /*2100*/  LDGSTS.E.BYPASS.LTC128B.128 [R189+0x3000], desc[UR14][R2.64] ;  /* 0x0300000002bd7fae */ /* 0x0005e8000b981a0e */
.L_x_551:
[----:B------:R-:W-:Y:S05]  /*2110*/  BSYNC.RECONVERGENT B0 ;  /* 0x0000000000007941 */ /* 0x000fea0003800200 */
.L_x_550:
        /* <DEDUP_REMOVED lines=8> */
[----:B--23--:R-:W-:-:S05]  /*21a0*/  IMAD.WIDE.U32 R2, R112, 0x60, R4 ;  /* 0x0000006070027825 */ /* 0x00cfca00078e0004 */
[----:B------:R-:W-:Y:S02]  /*21b0*/  IADD3 R0, PT, PT, R3, R0, RZ ;  /* 0x0000000003007210 */ /* 0x000fe40007ffe0ff */
[----:B------:R-:W-:-:S04]  /*21c0*/  LEA R4, P0, R2, R183, 0x1 ;  /* 0x000000b702047211 */ /* 0x000fc800078008ff */
[----:B------:R-:W-:-:S05]  /*21d0*/  LEA.HI.X R5, R2, R182, R0, 0x1, P0 ;  /* 0x000000b602057211 */ /* 0x000fca00000f0c00 */
[----:B------:R-:W-:Y:S01]  /*21e0*/  @!PT LDS RZ, [RZ] ;  /* 0x00000000fffff984 */ /* 0x000fe20000000800 */
[----:B------:R-:W-:Y:S01]  /*21f0*/  @!PT LDS RZ, [RZ] ;  /* 0x00000000fffff984 */ /* 0x000fe20000000800 */
[----:B------:R-:W-:Y:S01]  /*2200*/  @!PT LDS RZ, [RZ] ;  /* 0x00000000fffff984 */ /* 0x000fe20000000800 */
[----:B------:R2:W-:Y:S04]  /*2210*/  LDGSTS.E.BYPASS.LTC128B.128 [R189+0x3800], desc[UR14][R4.64] ;  /* 0x0380000004bd7fae */ /* 0x0005e8000b981a0e */
.L_x_553:
[----:B------:R-:W-:Y:S05]  /*2220*/  BSYNC.RECONVERGENT B0 ;  /* 0x0000000000007941 */ /* 0x000fea0003800200 */
.L_x_552:
[----:B------:R-:W0:Y:S01]  /*2230*/  LDGDEPBAR ;  /* 0x00000000000079af */ /* 0x000e220000000000 */
[----:B--23--:R-:W-:Y:S01]  /*2240*/  LOP3.LUT R2, R17, 0x1f0, RZ, 0xc0, !PT ;  /* 0x000001f011027812 */ /* 0x00cfe200078ec0ff */
[C---:B------:R-:W-:Y:S01]  /*2250*/  IMAD.SHL.U32 R4, R90.reuse, 0x80, RZ ;  /* 0x000000805a047824 */ /* 0x040fe200078e00ff */
        /* <DEDUP_REMOVED lines=22> */
.L_x_556:
[----:B------:R3:W-:Y:S01]  /*23c0*/  STS.128 [R189+0x4000], RZ ;  /* 0x004000ffbd007388 */ /* 0x0007e20000000c00 */
[----:B------:R-:W-:Y:S05]  /*23d0*/  BRA `(.L_x_557) ;  /* 0x0000000000047947 */ /* 0x000fea0003800000 */
.L_x_555:
[----:B------:R2:W-:Y:S02]  /*23e0*/  STS.128 [R189+0x4000], RZ ;  /* 0x004000ffbd007388 */ /* 0x0005e40000000c00 */
.L_x_557:
[----:B------:R-:W-:Y:S05]  /*23f0*/  BSYNC.RECONVERGENT B0 ;  /* 0x0000000000007941 */ /* 0x000fea0003800200 */
.L_x_554:
[----:B------:R-:W-:Y:S01]  /*2400*/  ISETP.GE.AND P0, PT, R22, R12, PT ;  /* 0x0000000c1600720c */ /* 0x000fe20003f06270 */
[----:B--2---:R-:W-:Y:S01]  /*2410*/  IMAD.SHL.U32 R2, R185, 0x10, RZ ;  /* 0x00000010b9027824 */ /* 0x004fe200078e00ff */
        /* <DEDUP_REMOVED lines=26> */
.L_x_559:
[----:B------:R-:W-:Y:S05]  /*25c0*/  BSYNC.RECONVERGENT B0 ;  /* 0x0000000000007941 */ /* 0x000fea0003800200 */
.L_x_558:
        /* <DEDUP_REMOVED lines=11> */
[----:B------:R-:W-:-:S04]  /*2680*/  LEA R2, P0, R0, R19, 0x1 ;  /* 0x0000001300027211 */ /* 0x000fc800078008ff */
[----:B------:R-:W-:-:S05]  /*2690*/  LEA.HI.X R3, R0, R18, R3, 0x1, P0 ;  /* 0x0000001200037211 */ /* 0x000fca00000f0c03 */
[----:B------:R-:W-:Y:S01]  /*26a0*/  @!PT LDS RZ, [RZ] ;  /* 0x00000000fffff984 */ /* 0x000fe20000000800 */
[----:B------:R-:W-:Y:S01]  /*26b0*/  @!PT LDS RZ, [RZ] ;  /* 0x00000000fffff984 */ /* 0x000fe20000000800 */
[----:B------:R-:W-:Y:S01]  /*26c0*/  @!PT LDS RZ, [RZ] ;  /* 0x00000000fffff984 */ /* 0x000fe20000000800 */
[----:B------:R1:W-:Y:S04]  /*26d0*/  LDGSTS.E.BYPASS.LTC128B.128 [R189+0x5000], desc[UR14][R2.64] ;  /* 0x0500000002bd7fae */ /* 0x0003e8000b981a0e */
.L_x_561:
[----:B------:R-:W-:Y:S05]  /*26e0*/  BSYNC.RECONVERGENT B0 ;  /* 0x0000000000007941 */ /* 0x000fea0003800200 */
.L_x_560:
        /* <DEDUP_REMOVED lines=9> */
[----:B-1----:R-:W-:-:S05]  /*2780*/  IMAD.WIDE.U32 R2, R90, 0x60, R6 ;  /* 0x000000605a027825 */ /* 0x002fca00078e0006 */
[----:B------:R-:W-:Y:S02]  /*2790*/  IADD3 R0, PT, PT, R3, R0, RZ ;  /* 0x0000000003007210 */ /* 0x000fe40007ffe0ff */
[----:B------:R-:W-:-:S04]  /*27a0*/  LEA R4, P0, R2, R19, 0x1 ;  /* 0x0000001302047211 */ /* 0x000fc800078008ff */
[----:B------:R-:W-:-:S05]  /*27b0*/  LEA.HI.X R5, R2, R18, R0, 0x1, P0 ;  /* 0x0000001202057211 */ /* 0x000fca00000f0c00 */
[----:B------:R-:W-:Y:S01]  /*27c0*/  @!PT LDS RZ, [RZ] ;  /* 0x00000000fffff984 */ /* 0x000fe20000000800 */
[----:B------:R-:W-:Y:S01]  /*27d0*/  @!PT LDS RZ, [RZ] ;  /* 0x00000000fffff984 */ /* 0x000fe20000000800 */
[----:B------:R-:W-:Y:S01]  /*27e0*/  @!PT LDS RZ, [RZ] ;  /* 0x00000000fffff984 */ /* 0x000fe20000000800 */
[----:B------:R1:W-:Y:S04]  /*27f0*/  LDGSTS.E.BYPASS.LTC128B.128 [R189+0x5800], desc[UR14][R4.64] ;  /* 0x0580000004bd7fae */ /* 0x0003e8000b981a0e */
.L_x_563:
[----:B------:R-:W-:Y:S05]  /*2800*/  BSYNC.RECONVERGENT B0 ;  /* 0x0000000000007941 */ /* 0x000fea0003800200 */
.L_x_562:
[----:B------:R-:W-:Y:S01]  /*2810*/  LDSM.16.M88.4 R16, [R187] ;  /* 0x00000000bb10783b */ /* 0x000fe20000000200 */
[----:B------:R-:W-:Y:S01]  /*2820*/  LOP3.LUT P0, RZ, R185, 0x4, RZ, 0xc0, !PT ;  /* 0x00000004b9ff7812 */ /* 0x000fe2000780c0ff */
[----:B------:R-:W5:Y:S01]  /*2830*/  LDCU UR6, c[0x0][0x50c] ;  /* 0x0000a180ff0677ac */ /* 0x000f620008000800 */
[----:B------:R-:W-:Y:S01]  /*2840*/  MOV R0, 0x20 ;  /* 0x0000002000007802 */ /* 0x000fe20000000f00 */
[----:B------:R-:W4:Y:S01]  /*2850*/  LDSM.16.M88.4 R44, [R184+0x2000] ;  /* 0x00200000b82c783b */ /* 0x000f220000000200 */
[----:B------:R-:W-:Y:S02]  /*2860*/  ISETP.NE.AND P6, PT, R211, 0x1, PT ;  /* 0x00000001d300780c */ /* 0x000fe40003fc5270 */
[----:B------:R-:W-:Y:S01]  /*2870*/  SEL R0, R0, 0xffffffe0, !P0 ;  /* 0xffffffe000007807 */ /* 0x000fe20004000000 */
[----:B------:R-:W2:Y:S03]  /*2880*/  LDSM.16.M88.4 R12, [R187+0x1000] ;  /* 0x00100000bb0c783b */ /* 0x000ea60000000200 */
[-C--:B------:R-:W-:Y:S01]  /*2890*/  IADD3 R188, PT, PT, R187, R0.reuse, RZ ;  /* 0x00000000bbbc7210 */ /* 0x080fe20007ffe0ff */
[----:B------:R-:W3:Y:S01]  /*28a0*/  LDSM.16.M88.4 R84, [R184+0x2400] ;  /* 0x00240000b854783b */ /* 0x000ee20000000200 */
[----:B------:R-:W-:-:S03]  /*28b0*/  IADD3 R186, PT, PT, R184, R0, RZ ;  /* 0x00000000b8ba7210 */ /* 0x000fc60007ffe0ff */
[----:B-1----:R-:W-:Y:S04]  /*28c0*/  LDSM.16.M88.4 R8, [R188] ;  /* 0x00000000bc08783b */ /* 0x002fe80000000200 */
[----:B------:R-:W1:Y:S04]  /*28d0*/  LDSM.16.M88.4 R64, [R186+0x2000] ;  /* 0x00200000ba40783b */ /* 0x000e680000000200 */
[----:B------:R-:W5:Y:S04]  /*28e0*/  LDSM.16.M88.4 R4, [R188+0x1000] ;  /* 0x00100000bc04783b */ /* 0x000f680000000200 */
[----:B------:R-:W5:Y:S04]  /*28f0*/  LDSM.16.M88.4 R100, [R186+0x2400] ;  /* 0x00240000ba64783b */ /* 0x000f680000000200 */
[----:B------:R-:W5:Y:S04]  /*2900*/  LDSM.16.M88.4 R76, [R184+0x2800] ;  /* 0x00280000b84c783b */ /* 0x000f680000000200 */
[----:B------:R-:W5:Y:S04]  /*2910*/  LDSM.16.M88.4 R80, [R186+0x2800] ;  /* 0x00280000ba50783b */ /* 0x000f680000000200 */
[----:B------:R-:W5:Y:S01]  /*2920*/  LDSM.16.M88.4 R96, [R184+0x2c00] ;  /* 0x002c0000b860783b */ /* 0x000f620000000200 */
[-C--:B----4-:R-:W-:Y:S03]  /*2930*/  HMMA.16816.F32.BF16 R20, R16, R44.reuse, RZ ;  /* 0x0000002c1014723c */ /* 0x090fe600000418ff */
[----:B------:R-:W4:Y:S04]  /*2940*/  LDSM.16.M88.4 R92, [R186+0x2c00] ;  /* 0x002c0000ba5c783b */ /* 0x000f280000000200 */
[----:B------:R-:W4:Y:S01]  /*2950*/  LDSM.16.M88.4 R72, [R184+0x3000] ;  /* 0x00300000b848783b */ /* 0x000f220000000200 */
[----:B--2---:R-:W-:Y:S03]  /*2960*/  HMMA.16816.F32.BF16 R28, R12, R44, RZ ;  /* 0x0000002c0c1c723c */ /* 0x004fe600000418ff */
[----:B------:R-:W2:Y:S04]  /*2970*/  LDSM.16.M88.4 R68, [R186+0x3000] ;  /* 0x00300000ba44783b */ /* 0x000ea80000000200 */
[----:B------:R-:W2:Y:S01]  /*2980*/  LDSM.16.M88.4 R48, [R184+0x3400] ;  /* 0x00340000b830783b */ /* 0x000ea20000000200 */
[----:B---3--:R-:W-:Y:S03]  /*2990*/  HMMA.16816.F32.BF16 R24, R16, R84, RZ ;  /* 0x000000541018723c */ /* 0x008fe600000418ff */
[----:B------:R-:W3:Y:S04]  /*29a0*/  LDSM.16.M88.4 R56, [R186+0x3400] ;  /* 0x00340000ba38783b */ /* 0x000ee80000000200 */
[----:B------:R-:W3:Y:S01]  /*29b0*/  LDSM.16.M88.4 R60, [R184+0x3800] ;  /* 0x00380000b83c783b */ /* 0x000ee20000000200 */
[-C--:B-1----:R-:W-:Y:S03]  /*29c0*/  HMMA.16816.F32.BF16 R20, R8, R64.reuse, R20 ;  /* 0x000000400814723c */ /* 0x082fe60000041814 */
[----:B------:R-:W1:Y:S04]  /*29d0*/  LDSM.16.M88.4 R52, [R186+0x3800] ;  /* 0x00380000ba34783b */ /* 0x000e680000000200 */
[----:B------:R-:W1:Y:S01]  /*29e0*/  LDSM.16.M88.4 R40, [R184+0x3c00] ;  /* 0x003c0000b828783b */ /* 0x000e620000000200 */
[----:B-----5:R-:W-:Y:S03]  /*29f0*/  HMMA.16816.F32.BF16 R28, R4, R64, R28 ;  /* 0x00000040041c723c */ /* 0x020fe6000004181c */
[----:B------:R-:W5:Y:S04]  /*2a00*/  LDSM.16.M88.4 R36, [R186+0x3c00] ;  /* 0x003c0000ba24783b */ /* 0x000f680000000200 */
[----:B------:R-:W0:Y:S04]  /*2a10*/  LDGDEPBAR ;  /* 0x00000000000079af */ /* 0x000e280000000000 */
[----:B------:R-:W-:-:S04]  /*2a20*/  FMUL.FTZ R2, R20, UR6 ;  /* 0x0000000614027c20 */ /* 0x000fc80008410000 */
[----:B------:R4:W1:Y:S01]  /*2a30*/  MUFU.TANH R178, R2 ;  /* 0x0000000200b27308 */ /* 0x0008620000002400 */
[----:B------:R-:W-:-:S04]  /*2a40*/  DEPBAR.LE SB0, 0x0 ;  /* 0x000080000000791a */ /* 0x000fc80000000000 */
[----:B----4-:R-:W-:-:S04]  /*2a50*/  FMUL.FTZ R2, R21, UR6 ;  /* 0x0000000615027c20 */ /* 0x010fc80008410000 */
[----:B------:R4:W1:Y:S02]  /*2a60*/  MUFU.TANH R174, R2 ;  /* 0x0000000200ae7308 */ /* 0x0008640000002400 */
[----:B----4-:R-:W-:-:S06]  /*2a70*/  FMUL.FTZ R2, R22, UR6 ;  /* 0x0000000616027c20 */ /* 0x010fcc0008410000 */
[----:B------:R4:W1:Y:S02]  /*2a80*/  MUFU.TANH R180, R2 ;  /* 0x0000000200b47308 */ /* 0x0008640000002400 */
[----:B----4-:R-:W-:Y:S02]  /*2a90*/  FMUL.FTZ R2, R23, UR6 ;  /* 0x0000000617027c20 */ /* 0x010fe40008410000 */
[----:B------:R-:W-:Y:S04]  /*2aa0*/  HMMA.16816.F32.BF16 R20, R8, R100, R24 ;  /* 0x000000640814723c */ /* 0x000fe80000041818 */
[----:B------:R4:W1:Y:S04]  /*2ab0*/  MUFU.TANH R173, R2 ;  /* 0x0000000200ad7308 */ /* 0x0008680000002400 */
[----:B------:R-:W-:Y:S01]  /*2ac0*/  HMMA.16816.F32.BF16 R24, R12, R84, RZ ;  /* 0x000000540c18723c */ /* 0x000fe200000418ff */
[----:B----4-:R-:W-:-:S04]  /*2ad0*/  FMUL.FTZ R2, R28, UR6 ;  /* 0x000000061c027c20 */ /* 0x010fc80008410000 */
[----:B------:R4:W1:-:S15]  /*2ae0*/  MUFU.TANH R176, R2 ;  /* 0x0000000200b07308 */ /* 0x00085e0000002400 */
[----:B------:R-:W-:Y:S08]  /*2af0*/  HMMA.16816.F32.BF16 R32, R4, R100, R24 ;  /* 0x000000640420723c */ /* 0x000ff00000041818 */
[----:B------:R-:W-:Y:S01]  /*2b00*/  HMMA.16816.F32.BF16 R24, R16, R76, RZ ;  /* 0x0000004c1018723c */ /* 0x000fe200000418ff */
[----:B----4-:R-:W-:-:S04]  /*2b10*/  FMUL.FTZ R2, R29, UR6 ;  /* 0x000000061d027c20 */ /* 0x010fc80008410000 */
[----:B------:R4:W1:Y:S02]  /*2b20*/  MUFU.TANH R170, R2 ;  /* 0x0000000200aa7308 */ /* 0x0008640000002400 */
[----:B----4-:R-:W-:-:S06]  /*2b30*/  FMUL.FTZ R2, R30, UR6 ;  /* 0x000000061e027c20 */ /* 0x010fcc0008410000 */
[----:B------:R4:W1:Y:S02]  /*2b40*/  MUFU.TANH R177, R2 ;  /* 0x0000000200b17308 */ /* 0x0008640000002400 */
[----:B----4-:R-:W-:-:S05]  /*2b50*/  FMUL.FTZ R2, R31, UR6 ;  /* 0x000000061f027c20 */ /* 0x010fca0008410000 */
[----:B------:R-:W-:Y:S01]  /*2b60*/  HMMA.16816.F32.BF16 R28, R8, R80, R24 ;  /* 0x00000050081c723c */ /* 0x000fe20000041818 */
[----:B------:R4:W1:Y:S07]  /*2b70*/  MUFU.TANH R168, R2 ;  /* 0x0000000200a87308 */ /* 0x00086e0000002400 */
[----:B------:R-:W-:Y:S01]  /*2b80*/  HMMA.16816.F32.BF16 R24, R16, R96, RZ ;  /* 0x000000601018723c */ /* 0x000fe200000418ff */
[----:B----4-:R-:W-:-:S04]  /*2b90*/  FMUL.FTZ R2, R20, UR6 ;  /* 0x0000000614027c20 */ /* 0x010fc80008410000 */
[----:B------:R4:W1:Y:S02]  /*2ba0*/  MUFU.TANH R172, R2 ;  /* 0x0000000200ac7308 */ /* 0x0008640000002400 */
[----:B----4-:R-:W-:-:S06]  /*2bb0*/  FMUL.FTZ R2, R21, UR6 ;  /* 0x0000000615027c20 */ /* 0x010fcc0008410000 */
[----:B------:R4:W1:Y:S02]  /*2bc0*/  MUFU.TANH R171, R2 ;  /* 0x0000000200ab7308 */ /* 0x0008640000002400 */
[----:B----4-:R-:W-:-:S06]  /*2bd0*/  FMUL.FTZ R2, R22, UR6 ;  /* 0x0000000616027c20 */ /* 0x010fcc0008410000 */
[----:B------:R4:W1:Y:S02]  /*2be0*/  MUFU.TANH R165, R2 ;  /* 0x0000000200a57308 */ /* 0x0008640000002400 */
[----:B----4-:R-:W-:Y:S02]  /*2bf0*/  FMUL.FTZ R2, R23, UR6 ;  /* 0x0000000617027c20 */ /* 0x010fe40008410000 */
[----:B------:R-:W-:Y:S04]  /*2c00*/  HMMA.16816.F32.BF16 R20, R12, R76, RZ ;  /* 0x0000004c0c14723c */ /* 0x000fe800000418ff */
[----:B------:R4:W1:Y:S02]  /*2c10*/  MUFU.TANH R169, R2 ;  /* 0x0000000200a97308 */ /* 0x0008640000002400 */
[----:B----4-:R-:W-:-:S14]  /*2c20*/  FMUL.FTZ R2, R32, UR6 ;  /* 0x0000000620027c20 */ /* 0x010fdc0008410000 */
[----:B------:R-:W-:Y:S01]  /*2c30*/  HMMA.16816.F32.BF16 R20, R4, R80, R20 ;  /* 0x000000500414723c */ /* 0x000fe20000041814 */
[----:B------:R4:W1:Y:S02]  /*2c40*/  MUFU.TANH R163, R2 ;  /* 0x0000000200a37308 */ /* 0x0008640000002400 */
[----:B----4-:R-:W-:-:S06]  /*2c50*/  FMUL.FTZ R2, R33, UR6 ;  /* 0x0000000621027c20 */ /* 0x010fcc0008410000 */
        /* <DEDUP_REMOVED lines=27> */
[----:B--2---:R-:W-:Y:S01]  /*2e10*/  HMMA.16816.F32.BF16 R20, R8, R68, R20 ;  /* 0x000000440814723c */ /* 0x004fe20000041814 */
[----:B------:R2:W4:Y:S02]  /*2e20*/  MUFU.TANH R158, R2 ;  /* 0x00000002009e7308 */ /* 0x0005240000002400 */
[----:B--2---:R-:W-:-:S06]  /*2e30*/  FMUL.FTZ R2, R33, UR6 ;  /* 0x0000000621027c20 */ /* 0x004fcc0008410000 */
[----:B------:R2:W1:Y:S02]  /*2e40*/  MUFU.TANH R156, R2 ;  /* 0x00000002009c7308 */ /* 0x0004640000002400 */
[----:B--2---:R-:W-:-:S06]  /*2e50*/  FMUL.FTZ R2, R34, UR6 ;  /* 0x0000000622027c20 */ /* 0x004fcc0008410000 */
[----:B------:R2:W1:Y:S02]  /*2e60*/  MUFU.TANH R108, R2 ;  /* 0x00000002006c7308 */ /* 0x0004640000002400 */
[----:B--2---:R-:W-:Y:S02]  /*2e70*/  FMUL.FTZ R2, R35, UR6 ;  /* 0x0000000623027c20 */ /* 0x004fe40008410000 */
[----:B------:R-:W-:Y:S04]  /*2e80*/  HMMA.16816.F32.BF16 R32, R4, R68, R24 ;  /* 0x000000440420723c */ /* 0x000fe80000041818 */
[----:B------:R2:W1:Y:S04]  /*2e90*/  MUFU.TANH R151, R2 ;  /* 0x0000000200977308 */ /* 0x0004680000002400 */
[----:B------:R-:W-:Y:S01]  /*2ea0*/  HMMA.16816.F32.BF16 R24, R16, R48, RZ ;  /* 0x000000301018723c */ /* 0x000fe200000418ff */
[----:B--2---:R-:W-:-:S04]  /*2eb0*/  FMUL.FTZ R2, R28, UR6 ;  /* 0x000000061c027c20 */ /* 0x004fc80008410000 */
[----:B------:R2:W1:Y:S02]  /*2ec0*/  MUFU.TANH R110, R2 ;  /* 0x00000002006e7308 */ /* 0x0004640000002400 */
[----:B--2---:R-:W-:-:S06]  /*2ed0*/  FMUL.FTZ R2, R29, UR6 ;  /* 0x000000061d027c20 */ /* 0x004fcc0008410000 */
[----:B------:R2:W1:Y:S02]  /*2ee0*/  MUFU.TANH R127, R2 ;  /* 0x00000002007f7308 */ /* 0x0004640000002400 */
[----:B--2---:R-:W-:-:S06]  /*2ef0*/  FMUL.FTZ R2, R30, UR6 ;  /* 0x000000061e027c20 */ /* 0x004fcc0008410000 */
[----:B------:R2:W1:Y:S02]  /*2f00*/  MUFU.TANH R109, R2 ;  /* 0x00000002006d7308 */ /* 0x0004640000002400 */
[----:B--2---:R-:W-:Y:S02]  /*2f10*/  FMUL.FTZ R2, R31, UR6 ;  /* 0x000000061f027c20 */ /* 0x004fe40008410000 */
[----:B---3--:R-:W-:Y:S04]  /*2f20*/  HMMA.16816.F32.BF16 R28, R8, R56, R24 ;  /* 0x00000038081c723c */ /* 0x008fe80000041818 */
[----:B------:R2:W3:Y:S02]  /*2f30*/  MUFU.TANH R126, R2 ;  /* 0x00000002007e7308 */ /* 0x0004e40000002400 */
[----:B--2---:R-:W-:-:S06]  /*2f40*/  FMUL.FTZ R2, R20, UR6 ;  /* 0x0000000614027c20 */ /* 0x004fcc0008410000 */
[----:B------:R2:W1:Y:S02]  /*2f50*/  MUFU.TANH R143, R2 ;  /* 0x00000002008f7308 */ /* 0x0004640000002400 */
[----:B--2---:R-:W-:-:S06]  /*2f60*/  FMUL.FTZ R2, R21, UR6 ;  /* 0x0000000615027c20 */ /* 0x004fcc0008410000 */
[----:B------:R2:W1:Y:S02]  /*2f70*/  MUFU.TANH R130, R2 ;  /* 0x0000000200827308 */ /* 0x0004640000002400 */
[----:B--2---:R-:W-:-:S06]  /*2f80*/  FMUL.FTZ R2, R22, UR6 ;  /* 0x0000000616027c20 */ /* 0x004fcc0008410000 */
[----:B------:R2:W1:Y:S02]  /*2f90*/  MUFU.TANH R128, R2 ;  /* 0x0000000200807308 */ /* 0x0004640000002400 */
[----:B--2---:R-:W-:Y:S02]  /*2fa0*/  FMUL.FTZ R2, R23, UR6 ;  /* 0x0000000617027c20 */ /* 0x004fe40008410000 */
[----:B------:R-:W-:Y:S04]  /*2fb0*/  HMMA.16816.F32.BF16 R20, R12, R48, RZ ;  /* 0x000000300c14723c */ /* 0x000fe800000418ff */
[----:B------:R2:W1:Y:S02]  /*2fc0*/  MUFU.TANH R129, R2 ;  /* 0x0000000200817308 */ /* 0x0004640000002400 */
[----:B--2---:R-:W-:-:S14]  /*2fd0*/  FMUL.FTZ R2, R32, UR6 ;  /* 0x0000000620027c20 */ /* 0x004fdc0008410000 */
[----:B------:R-:W-:Y:S01]  /*2fe0*/  HMMA.16816.F32.BF16 R24, R4, R56, R20 ;  /* 0x000000380418723c */ /* 0x000fe20000041814 */
[----:B------:R2:W1:Y:S07]  /*2ff0*/  MUFU.TANH R125, R2 ;  /* 0x00000002007d7308 */ /* 0x00046e0000002400 */
[----:B------:R-:W-:Y:S01]  /*3000*/  HMMA.16816.F32.BF16 R20, R16, R60, RZ ;  /* 0x0000003c1014723c */ /* 0x000fe200000418ff */
[----:B--2---:R-:W-:-:S04]  /*3010*/  FMUL.FTZ R2, R33, UR6 ;  /* 0x0000000621027c20 */ /* 0x004fc80008410000 */
[----:B------:R2:W1:Y:S02]  /*3020*/  MUFU.TANH R124, R2 ;  /* 0x00000002007c7308 */ /* 0x0004640000002400 */
[----:B--2---:R-:W-:-:S06]  /*3030*/  FMUL.FTZ R2, R34, UR6 ;  /* 0x0000000622027c20 */ /* 0x004fcc0008410000 */
        /* <DEDUP_REMOVED lines=9> */
[----:B--2---:R-:W-:Y:S02]  /*30d0*/  FMUL.FTZ R2, R31, UR6 ;  /* 0x000000061f027c20 */ /* 0x004fe40008410000 */
[----:B-1----:R-:W-:Y:S04]  /*30e0*/  HMMA.16816.F32.BF16 R28, R8, R52, R20 ;  /* 0x00000034081c723c */ /* 0x002fe80000041814 */
[----:B------:R1:W2:Y:S04]  /*30f0*/  MUFU.TANH R161, R2 ;  /* 0x0000000200a17308 */ /* 0x0002a80000002400 */
[----:B------:R-:W-:Y:S01]  /*3100*/  HMMA.16816.F32.BF16 R20, R12, R60, RZ ;  /* 0x0000003c0c14723c */ /* 0x000fe200000418ff */
[----:B-1----:R-:W-:-:S04]  /*3110*/  FMUL.FTZ R2, R24, UR6 ;  /* 0x0000000618027c20 */ /* 0x002fc80008410000 */
[----:B------:R1:W1:-:S15]  /*3120*/  MUFU.TANH R140, R2 ;  /* 0x00000002008c7308 */ /* 0x00025e0000002400 */
[----:B------:R-:W-:Y:S01]  /*3130*/  HMMA.16816.F32.BF16 R20, R4, R52, R20 ;  /* 0x000000340414723c */ /* 0x000fe20000041814 */
[----:B-1----:R-:W-:-:S04]  /*3140*/  FMUL.FTZ R2, R25, UR6 ;  /* 0x0000000619027c20 */ /* 0x002fc80008410000 */
[----:B------:R1:W1:Y:S02]  /*3150*/  MUFU.TANH R141, R2 ;  /* 0x00000002008d7308 */ /* 0x0002640000002400 */
[----:B-1----:R-:W-:-:S06]  /*3160*/  FMUL.FTZ R2, R26, UR6 ;  /* 0x000000061a027c20 */ /* 0x002fcc0008410000 */
[----:B------:R1:W1:Y:S02]  /*3170*/  MUFU.TANH R148, R2 ;  /* 0x0000000200947308 */ /* 0x0002640000002400 */
[----:B-1----:R-:W-:Y:S02]  /*3180*/  FMUL.FTZ R2, R27, UR6 ;  /* 0x000000061b027c20 */ /* 0x002fe40008410000 */
[----:B------:R-:W-:Y:S04]  /*3190*/  HMMA.16816.F32.BF16 R24, R16, R40, RZ ;  /* 0x000000281018723c */ /* 0x000fe800000418ff */
[----:B------:R1:W1:Y:S02]  /*31a0*/  MUFU.TANH R150, R2 ;  /* 0x0000000200967308 */ /* 0x0002640000002400 */
[----:B-1----:R-:W-:-:S14]  /*31b0*/  FMUL.FTZ R2, R28, UR6 ;  /* 0x000000061c027c20 */ /* 0x002fdc0008410000 */
[----:B-----5:R-:W-:Y:S01]  /*31c0*/  HMMA.16816.F32.BF16 R32, R8, R36, R24 ;  /* 0x000000240820723c */ /* 0x020fe20000041818 */
[----:B------:R1:W1:Y:S07]  /*31d0*/  MUFU.TANH R233, R2 ;  /* 0x0000000200e97308 */ /* 0x00026e0000002400 */
[----:B------:R-:W-:Y:S11]  /*31e0*/  HMMA.16816.F32.BF16 R24, R12, R40, RZ ;  /* 0x000000280c18723c */ /* 0x000ff600000418ff */
[----:B------:R-:W-:Y:S01]  /*31f0*/  FMUL.FTZ R33, R33, UR6 ;  /* 0x0000000621217c20 */ /* 0x000fe20008410000 */
[----:B------:R-:W-:Y:S01]  /*3200*/  FMUL.FTZ R34, R34, UR6 ;  /* 0x0000000622227c20 */ /* 0x000fe20008410000 */
[----:B-1----:R-:W-:Y:S01]  /*3210*/  FMUL.FTZ R2, R29, UR6 ;  /* 0x000000061d027c20 */ /* 0x002fe20008410000 */
[----:B------:R-:W-:Y:S01]  /*3220*/  FMUL.FTZ R35, R35, UR6 ;  /* 0x0000000623237c20 */ /* 0x000fe20008410000 */
[----:B------:R-:W1:Y:S08]  /*3230*/  MUFU.TANH R146, R33 ;  /* 0x0000002100927308 */ /* 0x000e700000002400 */
[----:B------:R5:W1:Y:S08]  /*3240*/  MUFU.TANH R232, R2 ;  /* 0x0000000200e87308 */ /* 0x000a700000002400 */
[----:B------:R-:W1:Y:S08]  /*3250*/  MUFU.TANH R238, R34 ;  /* 0x0000002200ee7308 */ /* 0x000e700000002400 */
[----:B------:R-:W1:Y:S01]  /*3260*/  MUFU.TANH R236, R35 ;  /* 0x0000002300ec7308 */ /* 0x000e620000002400 */
[----:B-----5:R-:W-:-:S07]  /*3270*/  FMUL.FTZ R2, R30, UR6 ;  /* 0x000000061e027c20 */ /* 0x020fce0008410000 */
[----:B------:R5:W1:Y:S02]  /*3280*/  MUFU.TANH R248, R2 ;  /* 0x0000000200f87308 */ /* 0x000a640000002400 */
[----:B-----5:R-:W-:Y:S02]  /*3290*/  FMUL.FTZ R2, R31, UR6 ;  /* 0x000000061f027c20 */ /* 0x020fe40008410000 */
[----:B------:R-:W-:Y:S04]  /*32a0*/  HMMA.16816.F32.BF16 R28, R12, R46, RZ ;  /* 0x0000002e0c1c723c */ /* 0x000fe800000418ff */
[----:B------:R5:W1:Y:S02]  /*32b0*/  MUFU.TANH R175, R2 ;  /* 0x0000000200af7308 */ /* 0x000a640000002400 */
[----:B-----5:R-:W-:-:S06]  /*32c0*/  FMUL.FTZ R2, R20, UR6 ;  /* 0x0000000614027c20 */ /* 0x020fcc0008410000 */
[----:B------:R5:W1:Y:S02]  /*32d0*/  MUFU.TANH R166, R2 ;  /* 0x0000000200a67308 */ /* 0x000a640000002400 */
[----:B-----5:R-:W-:-:S06]  /*32e0*/  FMUL.FTZ R2, R21, UR6 ;  /* 0x0000000615027c20 */ /* 0x020fcc0008410000 */
[----:B------:R5:W1:Y:S02]  /*32f0*/  MUFU.TANH R167, R2 ;  /* 0x0000000200a77308 */ /* 0x000a640000002400 */
[----:B-----5:R-:W-:-:S06]  /*3300*/  FMUL.FTZ R2, R22, UR6 ;  /* 0x0000000616027c20 */ /* 0x020fcc0008410000 */
[----:B------:R5:W1:Y:S02]  /*3310*/  MUFU.TANH R209, R2 ;  /* 0x0000000200d17308 */ /* 0x000a640000002400 */
[----:B-----5:R-:W-:Y:S02]  /*3320*/  FMUL.FTZ R2, R23, UR6 ;  /* 0x0000000617027c20 */ /* 0x020fe40008410000 */
[----:B------:R-:W-:Y:S04]  /*3330*/  HMMA.16816.F32.BF16 R20, R4, R36, R24 ;  /* 0x000000240414723c */ /* 0x000fe80000041818 */
[----:B------:R5:W1:Y:S04]  /*3340*/  MUFU.TANH R210, R2 ;  /* 0x0000000200d27308 */ /* 0x000a680000002400 */
[----:B------:R-:W-:Y:S11]  /*3350*/  HMMA.16816.F32.BF16 R24, R12, R86, RZ ;  /* 0x000000560c18723c */ /* 0x000ff600000418ff */
[----:B------:R-:W-:Y:S01]  /*3360*/  FMUL.FTZ R20, R20, UR6 ;  /* 0x0000000614147c20 */ /* 0x000fe20008410000 */
[----:B------:R-:W-:Y:S01]  /*3370*/  FMUL.FTZ R21, R21, UR6 ;  /* 0x0000000615157c20 */ /* 0x000fe20008410000 */
[----:B------:R-:W-:Y:S01]  /*3380*/  FMUL.FTZ R22, R22, UR6 ;  /* 0x0000000616167c20 */ /* 0x000fe20008410000 */
[----:B------:R-:W-:Y:S01]  /*3390*/  FMUL.FTZ R23, R23, UR6 ;  /* 0x0000000617177c20 */ /* 0x000fe20008410000 */
[----:B-----5:R-:W-:Y:S01]  /*33a0*/  FMUL.FTZ R2, R32, UR6 ;  /* 0x0000000620027c20 */ /* 0x020fe20008410000 */
[----:B------:R-:W1:Y:S01]  /*33b0*/  MUFU.TANH R145, R20 ;  /* 0x0000001400917308 */ /* 0x000e620000002400 */
[----:B------:R-:W-:Y:S07]  /*33c0*/  HMMA.16816.F32.BF16 R32, R4, R66, R28 ;  /* 0x000000420420723c */ /* 0x000fee000004181c */
[----:B------:R-:W1:Y:S01]  /*33d0*/  MUFU.TANH R144, R21 ;  /* 0x0000001500907308 */ /* 0x000e620000002400 */
[----:B------:R-:W-:Y:S07]  /*33e0*/  HMMA.16816.F32.BF16 R28, R12, R78, RZ ;  /* 0x0000004e0c1c723c */ /* 0x000fee00000418ff */
[----:B------:R-:W1:Y:S04]  /*33f0*/  MUFU.TANH R138, R22 ;  /* 0x00000016008a7308 */ /* 0x000e680000002400 */
[----:B------:R-:W-:Y:S01]  /*3400*/  FMUL.FTZ R32, R32, UR6 ;  /* 0x0000000620207c20 */ /* 0x000fe20008410000 */
[----:B------:R-:W-:Y:S01]  /*3410*/  FMUL.FTZ R33, R33, UR6 ;  /* 0x0000000621217c20 */ /* 0x000fe20008410000 */
[----:B------:R-:W-:Y:S01]  /*3420*/  FMUL.FTZ R34, R34, UR6 ;  /* 0x0000000622227c20 */ /* 0x000fe20008410000 */
[----:B------:R-:W-:Y:S01]  /*3430*/  FMUL.FTZ R35, R35, UR6 ;  /* 0x0000000623237c20 */ /* 0x000fe20008410000 */
[----:B------:R5:W1:Y:S08]  /*3440*/  MUFU.TANH R139, R23 ;  /* 0x00000017008b7308 */ /* 0x000a700000002400 */
[----:B------:R-:W1:Y:S08]  /*3450*/  MUFU.TANH R57, R32 ;  /* 0x0000002000397308 */ /* 0x000e700000002400 */
[----:B------:R-:W1:Y:S01]  /*3460*/  MUFU.TANH R56, R33 ;  /* 0x0000002100387308 */ /* 0x000e620000002400 */
[----:B-----5:R-:W-:Y:S07]  /*3470*/  HMMA.16816.F32.BF16 R20, R4, R102, R24 ;  /* 0x000000660414723c */ /* 0x020fee0000041818 */
[----:B------:R-:W1:Y:S01]  /*3480*/  MUFU.TANH R44, R34 ;  /* 0x00000022002c7308 */ /* 0x000e620000002400 */
[----:B------:R-:W-:Y:S07]  /*3490*/  HMMA.16816.F32.BF16 R24, R12, R98, RZ ;  /* 0x000000620c18723c */ /* 0x000fee00000418ff */
[----:B------:R5:W1:Y:S04]  /*34a0*/  MUFU.TANH R49, R35 ;  /* 0x0000002300317308 */ /* 0x000a680000002400 */
[----:B------:R-:W-:Y:S01]  /*34b0*/  FMUL.FTZ R20, R20, UR6 ;  /* 0x0000000614147c20 */ /* 0x000fe20008410000 */
[----:B------:R-:W-:Y:S01]  /*34c0*/  FMUL.FTZ R21, R21, UR6 ;  /* 0x0000000615157c20 */ /* 0x000fe20008410000 */
[----:B------:R-:W-:Y:S01]  /*34d0*/  FMUL.FTZ R22, R22, UR6 ;  /* 0x0000000616167c20 */ /* 0x000fe20008410000 */
[----:B------:R-:W-:Y:S01]  /*34e0*/  FMUL.FTZ R23, R23, UR6 ;  /* 0x0000000617177c20 */ /* 0x000fe20008410000 */
        /* <DEDUP_REMOVED lines=24> */
[C---:B------:R-:W-:Y:S07]  /*3670*/  HMMA.16816.F32.BF16 R28, R12.reuse, R62, RZ ;  /* 0x0000003e0c1c723c */ /* 0x040fee00000418ff */
[----:B------:R5:W1:Y:S01]  /*3680*/  MUFU.TANH R111, R23 ;  /* 0x00000017006f7308 */ /* 0x000a620000002400 */
[----:B------:R-:W-:Y:S03]  /*3690*/  HMMA.16816.F32.BF16 R12, R12, R42, RZ ;  /* 0x0000002a0c0c723c */ /* 0x000fe600000418ff */
[----:B------:R-:W-:Y:S01]  /*36a0*/  FMUL.FTZ R33, R33, UR6 ;  /* 0x0000000621217c20 */ /* 0x000fe20008410000 */
[----:B------:R-:W-:Y:S01]  /*36b0*/  FMUL.FTZ R34, R34, UR6 ;  /* 0x0000000622227c20 */ /* 0x000fe20008410000 */
[----:B------:R-:W-:Y:S01]  /*36c0*/  FMUL.FTZ R32, R32, UR6 ;  /* 0x0000000620207c20 */ /* 0x000fe20008410000 */
[----:B------:R-:W-:Y:S01]  /*36d0*/  FMUL.FTZ R35, R35, UR6 ;  /* 0x0000000623237c20 */ /* 0x000fe20008410000 */
[----:B------:R-:W1:Y:S05]  /*36e0*/  MUFU.TANH R115, R33 ;  /* 0x0000002100737308 */ /* 0x000e6a0000002400 */
[C---:B------:R-:W-:Y:S03]  /*36f0*/  HMMA.16816.F32.BF16 R28, R4.reuse, R54, R28 ;  /* 0x00000036041c723c */ /* 0x040fe6000004181c */
[----:B------:R-:W1:Y:S05]  /*3700*/  MUFU.TANH R120, R34 ;  /* 0x0000002200787308 */ /* 0x000e6a0000002400 */
[C---:B-----5:R-:W-:Y:S03]  /*3710*/  HMMA.16816.F32.BF16 R20, R4.reuse, R58, R24 ;  /* 0x0000003a0414723c */ /* 0x060fe60000041818 */
[----:B------:R5:W1:Y:S05]  /*3720*/  MUFU.TANH R147, R2 ;  /* 0x0000000200937308 */ /* 0x000a6a0000002400 */
[----:B------:R-:W-:Y:S03]  /*3730*/  HMMA.16816.F32.BF16 R4, R4, R38, R12 ;  /* 0x000000260404723c */ /* 0x000fe6000004180c */
[----:B------:R-:W-:Y:S01]  /*3740*/  FMUL.FTZ R28, R28, UR6 ;  /* 0x000000061c1c7c20 */ /* 0x000fe20008410000 */
[----:B------:R-:W-:Y:S01]  /*3750*/  FMUL.FTZ R29, R29, UR6 ;  /* 0x000000061d1d7c20 */ /* 0x000fe20008410000 */
[----:B------:R-:W1:Y:S03]  /*3760*/  MUFU.TANH R116, R32 ;  /* 0x0000002000747308 */ /* 0x000e660000002400 */
[----:B------:R-:W-:Y:S03]  /*3770*/  HMMA.16816.F32.BF16 R12, R16, R86, RZ ;  /* 0x00000056100c723c */ /* 0x000fe600000418ff */
[----:B------:R-:W-:Y:S01]  /*3780*/  FMUL.FTZ R20, R20, UR6 ;  /* 0x0000000614147c20 */ /* 0x000fe20008410000 */
[----:B------:R-:W-:Y:S01]  /*3790*/  FMUL.FTZ R21, R21, UR6 ;  /* 0x0000000615157c20 */ /* 0x000fe20008410000 */
[----:B------:R-:W-:Y:S01]  /*37a0*/  FMUL.FTZ R22, R22, UR6 ;  /* 0x0000000616167c20 */ /* 0x000fe20008410000 */
[----:B------:R-:W-:Y:S01]  /*37b0*/  FMUL.FTZ R23, R23, UR6 ;  /* 0x0000000617177c20 */ /* 0x000fe20008410000 */
[----:B------:R-:W1:Y:S01]  /*37c0*/  MUFU.TANH R142, R20 ;  /* 0x00000014008e7308 */ /* 0x000e620000002400 */
[----:B-----5:R-:W-:-:S03]  /*37d0*/  FMUL.FTZ R2, R30, UR6 ;  /* 0x000000061e027c20 */ /* 0x020fc60008410000 */
[----:B------:R-:W-:Y:S01]  /*37e0*/  FMUL.FTZ R4, R4, UR6 ;  /* 0x0000000604047c20 */ /* 0x000fe20008410000 */
[----:B------:R-:W-:Y:S01]  /*37f0*/  FMUL.FTZ R5, R5, UR6 ;  /* 0x0000000605057c20 */ /* 0x000fe20008410000 */
[----:B------:R-:W-:Y:S01]  /*3800*/  FMUL.FTZ R6, R6, UR6 ;  /* 0x0000000606067c20 */ /* 0x000fe20008410000 */
[----:B------:R-:W-:Y:S01]  /*3810*/  FMUL.FTZ R7, R7, UR6 ;  /* 0x0000000607077c20 */ /* 0x000fe20008410000 */
[----:B------:R-:W1:Y:S08]  /*3820*/  MUFU.TANH R136, R21 ;  /* 0x0000001500887308 */ /* 0x000e700000002400 */
[----:B------:R-:W1:Y:S08]  /*3830*/  MUFU.TANH R135, R22 ;  /* 0x0000001600877308 */ /* 0x000e700000002400 */
[----:B------:R5:W1:Y:S08]  /*3840*/  MUFU.TANH R133, R23 ;  /* 0x0000001700857308 */ /* 0x000a700000002400 */
[----:B------:R-:W1:Y:S08]  /*3850*/  MUFU.TANH R65, R4 ;  /* 0x0000000400417308 */ /* 0x000e700000002400 */
[----:B------:R-:W1:Y:S01]  /*3860*/  MUFU.TANH R137, R7 ;  /* 0x0000000700897308 */ /* 0x000e620000002400 */
[----:B-----5:R-:W-:Y:S07]  /*3870*/  HMMA.16816.F32.BF16 R20, R16, R46, RZ ;  /* 0x0000002e1014723c */ /* 0x020fee00000418ff */
[----:B------:R5:W1:Y:S08]  /*3880*/  MUFU.TANH R122, R2 ;  /* 0x00000002007a7308 */ /* 0x000a700000002400 */
[----:B------:R-:W1:Y:S05]  /*3890*/  MUFU.TANH R119, R35 ;  /* 0x0000002300777308 */ /* 0x000e6a0000002400 */
[----:B------:R-:W-:Y:S03]  /*38a0*/  HMMA.16816.F32.BF16 R24, R8, R66, R20 ;  /* 0x000000420818723c */ /* 0x000fe60000041814 */
[----:B------:R-:W1:Y:S01]  /*38b0*/  MUFU.TANH R66, R5 ;  /* 0x0000000500427308 */ /* 0x000e620000002400 */
[----:B-----5:R-:W-:-:S04]  /*38c0*/  FMUL.FTZ R2, R31, UR6 ;  /* 0x000000061f027c20 */ /* 0x020fc80008410000 */
[----:B------:R-:W-:Y:S03]  /*38d0*/  HMMA.16816.F32.BF16 R20, R16, R78, RZ ;  /* 0x0000004e1014723c */ /* 0x000fe600000418ff */
[----:B------:R5:W1:Y:S08]  /*38e0*/  MUFU.TANH R67, R6 ;  /* 0x0000000600437308 */ /* 0x000a700000002400 */
[----:B------:R-:W1:Y:S01]  /*38f0*/  MUFU.TANH R121, R2 ;  /* 0x0000000200797308 */ /* 0x000e620000002400 */
[----:B------:R-:W-:Y:S01]  /*3900*/  FMUL.FTZ R24, R24, UR6 ;  /* 0x0000000618187c20 */ /* 0x000fe20008410000 */
[----:B------:R-:W-:Y:S01]  /*3910*/  FMUL.FTZ R25, R25, UR6 ;  /* 0x0000000619197c20 */ /* 0x000fe20008410000 */
[----:B------:R-:W-:Y:S01]  /*3920*/  FMUL.FTZ R26, R26, UR6 ;  /* 0x000000061a1a7c20 */ /* 0x000fe20008410000 */
[----:B------:R-:W-:-:S04]  /*3930*/  FMUL.FTZ R27, R27, UR6 ;  /* 0x000000061b1b7c20 */ /* 0x000fc80008410000 */
[----:B------:R-:W1:Y:S01]  /*3940*/  MUFU.TANH R34, R24 ;  /* 0x0000001800227308 */ /* 0x000e620000002400 */
[----:B-----5:R-:W-:Y:S07]  /*3950*/  HMMA.16816.F32.BF16 R4, R8, R102, R12 ;  /* 0x000000660804723c */ /* 0x020fee000004180c */
[----:B------:R-:W1:Y:S01]  /*3960*/  MUFU.TANH R33, R25 ;  /* 0x0000001900217308 */ /* 0x000e620000002400 */
[----:B------:R-:W-:Y:S07]  /*3970*/  HMMA.16816.F32.BF16 R12, R16, R98, RZ ;  /* 0x00000062100c723c */ /* 0x000fee00000418ff */
[----:B------:R-:W1:Y:S04]  /*3980*/  MUFU.TANH R41, R26 ;  /* 0x0000001a00297308 */ /* 0x000e680000002400 */
[----:B------:R-:W-:Y:S01]  /*3990*/  FMUL.FTZ R4, R4, UR6 ;  /* 0x0000000604047c20 */ /* 0x000fe20008410000 */
[----:B------:R-:W-:Y:S01]  /*39a0*/  FMUL.FTZ R5, R5, UR6 ;  /* 0x0000000605057c20 */ /* 0x000fe20008410000 */
[----:B------:R-:W-:Y:S01]  /*39b0*/  FMUL.FTZ R6, R6, UR6 ;  /* 0x0000000606067c20 */ /* 0x000fe20008410000 */
[----:B------:R-:W-:Y:S01]  /*39c0*/  FMUL.FTZ R7, R7, UR6 ;  /* 0x0000000607077c20 */ /* 0x000fe20008410000 */
[----:B------:R-:W1:Y:S08]  /*39d0*/  MUFU.TANH R69, R4 ;  /* 0x0000000400457308 */ /* 0x000e700000002400 */
[----:B------:R-:W1:Y:S08]  /*39e0*/  MUFU.TANH R72, R5 ;  /* 0x0000000500487308 */ /* 0x000e700000002400 */
[----:B------:R-:W1:Y:S08]  /*39f0*/  MUFU.TANH R76, R6 ;  /* 0x00000006004c7308 */ /* 0x000e700000002400 */
[----:B------:R5:W1:Y:S08]  /*3a00*/  MUFU.TANH R48, R7 ;  /* 0x0000000700307308 */ /* 0x000a700000002400 */
[----:B------:R4:W1:Y:S08]  /*3a10*/  MUFU.TANH R40, R27 ;  /* 0x0000001b00287308 */ /* 0x0008700000002400 */
[----:B------:R-:W1:Y:S01]  /*3a20*/  MUFU.TANH R132, R28 ;  /* 0x0000001c00847308 */ /* 0x000e620000002400 */
[----:B-----5:R-:W-:Y:S07]  /*3a30*/  HMMA.16816.F32.BF16 R4, R8, R94, R12 ;  /* 0x0000005e0804723c */ /* 0x020fee000004180c */
[----:B------:R-:W1:Y:S01]  /*3a40*/  MUFU.TANH R123, R29 ;  /* 0x0000001d007b7308 */ /* 0x000e620000002400 */
[----:B------:R-:W-:Y:S08]  /*3a50*/  HMMA.16816.F32.BF16 R12, R16, R50, RZ ;  /* 0x00000032100c723c */ /* 0x000ff000000418ff */
[----:B----4-:R-:W-:Y:S03]  /*3a60*/  HMMA.16816.F32.BF16 R24, R8, R82, R20 ;  /* 0x000000520818723c */ /* 0x010fe60000041814 */
[----:B------:R-:W-:Y:S01]  /*3a70*/  FMUL.FTZ R4, R4, UR6 ;  /* 0x0000000604047c20 */ /* 0x000fe20008410000 */
[----:B------:R-:W-:Y:S01]  /*3a80*/  FMUL.FTZ R5, R5, UR6 ;  /* 0x0000000605057c20 */ /* 0x000fe20008410000 */
[----:B------:R-:W-:Y:S01]  /*3a90*/  FMUL.FTZ R6, R6, UR6 ;  /* 0x0000000606067c20 */ /* 0x000fe20008410000 */
[----:B------:R-:W-:Y:S01]  /*3aa0*/  FMUL.FTZ R7, R7, UR6 ;  /* 0x0000000607077c20 */ /* 0x000fe20008410000 */
[----:B------:R-:W4:Y:S01]  /*3ab0*/  MUFU.TANH R52, R4 ;  /* 0x0000000400347308 */ /* 0x000f220000002400 */
[----:B------:R-:W-:Y:S07]  /*3ac0*/  HMMA.16816.F32.BF16 R20, R16, R74, RZ ;  /* 0x0000004a1014723c */ /* 0x000fee00000418ff */
[----:B------:R-:W1:Y:S01]  /*3ad0*/  MUFU.TANH R50, R5 ;  /* 0x0000000500327308 */ /* 0x000e620000002400 */
[C---:B------:R-:W-:Y:S03]  /*3ae0*/  HMMA.16816.F32.BF16 R12, R8.reuse, R58, R12 ;  /* 0x0000003a080c723c */ /* 0x040fe6000004180c */
[----:B------:R-:W-:Y:S01]  /*3af0*/  FMUL.FTZ R27, R27, UR6 ;  /* 0x000000061b1b7c20 */ /* 0x000fe20008410000 */
[----:B------:R-:W-:Y:S01]  /*3b00*/  FMUL.FTZ R25, R25, UR6 ;  /* 0x0000000619197c20 */ /* 0x000fe20008410000 */
[----:B------:R-:W-:Y:S01]  /*3b10*/  FMUL.FTZ R26, R26, UR6 ;  /* 0x000000061a1a7c20 */ /* 0x000fe20008410000 */
[----:B------:R-:W-:Y:S01]  /*3b20*/  FMUL.FTZ R24, R24, UR6 ;  /* 0x0000000618187c20 */ /* 0x000fe20008410000 */
[----:B------:R-:W1:Y:S05]  /*3b30*/  MUFU.TANH R47, R6 ;  /* 0x00000006002f7308 */ /* 0x000e6a0000002400 */
[----:B------:R-:W-:Y:S03]  /*3b40*/  HMMA.16816.F32.BF16 R20, R8, R70, R20 ;  /* 0x000000460814723c */ /* 0x000fe60000041814 */
[----:B------:R5:W1:Y:S04]  /*3b50*/  MUFU.TANH R46, R7 ;  /* 0x00000007002e7308 */ /* 0x000a680000002400 */
[----:B------:R-:W-:Y:S01]  /*3b60*/  FMUL.FTZ R12, R12, UR6 ;  /* 0x000000060c0c7c20 */ /* 0x000fe20008410000 */
[----:B------:R-:W-:Y:S01]  /*3b70*/  FMUL.FTZ R13, R13, UR6 ;  /* 0x000000060d0d7c20 */ /* 0x000fe20008410000 */
[----:B------:R-:W-:Y:S01]  /*3b80*/  FMUL.FTZ R14, R14, UR6 ;  /* 0x000000060e0e7c20 */ /* 0x000fe20008410000 */
[----:B------:R-:W-:Y:S01]  /*3b90*/  FMUL.FTZ R15, R15, UR6 ;  /* 0x000000060f0f7c20 */ /* 0x000fe20008410000 */
[----:B------:R-:W1:Y:S08]  /*3ba0*/  MUFU.TANH R53, R27 ;  /* 0x0000001b00357308 */ /* 0x000e700000002400 */
[----:B------:R-:W-:Y:S01]  /*3bb0*/  FMUL.FTZ R20, R20, UR6 ;  /* 0x0000000614147c20 */ /* 0x000fe20008410000 */
[----:B------:R-:W-:Y:S01]  /*3bc0*/  FMUL.FTZ R21, R21, UR6 ;  /* 0x0000000615157c20 */ /* 0x000fe20008410000 */
[C---:B-----5:R-:W-:Y:S01]  /*3bd0*/  HMMA.16816.F32.BF16 R4, R16.reuse, R62, RZ ;  /* 0x0000003e1004723c */ /* 0x060fe200000418ff */
[----:B------:R-:W-:Y:S01]  /*3be0*/  FMUL.FTZ R22, R22, UR6 ;  /* 0x0000000616167c20 */ /* 0x000fe20008410000 */
[----:B------:R-:W-:Y:S01]  /*3bf0*/  FMUL.FTZ R23, R23, UR6 ;  /* 0x0000000617177c20 */ /* 0x000fe20008410000 */
[----:B------:R-:W1:Y:S05]  /*3c00*/  MUFU.TANH R61, R25 ;  /* 0x00000019003d7308 */ /* 0x000e6a0000002400 */
[----:B------:R-:W-:Y:S03]  /*3c10*/  HMMA.16816.F32.BF16 R16, R16, R42, RZ ;  /* 0x0000002a1010723c */ /* 0x000fe600000418ff */
[----:B------:R-:W1:Y:S08]  /*3c20*/  MUFU.TANH R60, R26 ;  /* 0x0000001a003c7308 */ /* 0x000e700000002400 */
[----:B------:R-:W1:Y:S01]  /*3c30*/  MUFU.TANH R45, R20 ;  /* 0x00000014002d7308 */ /* 0x000e620000002400 */
[C---:B------:R-:W-:Y:S07]  /*3c40*/  HMMA.16816.F32.BF16 R4, R8.reuse, R54, R4 ;  /* 0x000000360804723c */ /* 0x040fee0000041804 */
[----:B------:R-:W1:Y:S01]  /*3c50*/  MUFU.TANH R37, R21 ;  /* 0x0000001500257308 */ /* 0x000e620000002400 */
[----:B------:R-:W-:Y:S07]  /*3c60*/  HMMA.16816.F32.BF16 R8, R8, R38, R16 ;  /* 0x000000260808723c */ /* 0x000fee0000041810 */
[----:B------:R-:W1:Y:S04]  /*3c70*/  MUFU.TANH R36, R22 ;  /* 0x0000001600247308 */ /* 0x000e680000002400 */
[----:B------:R-:W-:Y:S01]  /*3c80*/  FMUL.FTZ R2, R5, UR6 ;  /* 0x0000000605027c20 */ /* 0x000fe20008410000 */
[----:B------:R-:W-:Y:S01]  /*3c90*/  FMUL.FTZ R4, R4, UR6 ;  /* 0x0000000604047c20 */ /* 0x000fe20008410000 */
[----:B------:R-:W-:-:S02]  /*3ca0*/  VIADDMNMX R5, R104, 0x40, R88, PT ;  /* 0x0000004068057846 */ /* 0x000fc40003800158 */
[----:B------:R5:W1:Y:S04]  /*3cb0*/  MUFU.TANH R19, R2 ;  /* 0x0000000200137308 */ /* 0x000a680000002400 */
[----:B------:R-:W-:Y:S01]  /*3cc0*/  FMUL.FTZ R9, R9, UR6 ;  /* 0x0000000609097c20 */ /* 0x000fe20008410000 */
[----:B------:R-:W-:Y:S01]  /*3cd0*/  FMUL.FTZ R10, R10, UR6 ;  /* 0x000000060a0a7c20 */ /* 0x000fe20008410000 */
[----:B------:R-:W-:Y:S01]  /*3ce0*/  FMUL.FTZ R11, R11, UR6 ;  /* 0x000000060b0b7c20 */ /* 0x000fe20008410000 */
[----:B------:R-:W-:Y:S01]  /*3cf0*/  FMUL.FTZ R8, R8, UR6 ;  /* 0x0000000608087c20 */ /* 0x000fe20008410000 */
[----:B------:R-:W1:Y:S08]  /*3d00*/  MUFU.TANH R27, R23 ;  /* 0x00000017001b7308 */ /* 0x000e700000002400 */
[----:B------:R-:W1:Y:S01]  /*3d10*/  MUFU.TANH R64, R24 ;  /* 0x0000001800407308 */ /* 0x000e620000002400 */
[----:B-----5:R-:W-:Y:S01]  /*3d20*/  FMUL.FTZ R2, R6, UR6 ;  /* 0x0000000606027c20 */ /* 0x020fe20008410000 */
[----:B------:R-:W-:-:S06]  /*3d30*/  VIMNMX R6, PT, PT, R104, R88, PT ;  /* 0x0000005868067248 */ /* 0x000fcc0003fe0100 */
[----:B------:R5:W1:Y:S08]  /*3d40*/  MUFU.TANH R55, R2 ;  /* 0x0000000200377308 */ /* 0x000a700000002400 */
[----:B------:R-:W1:Y:S08]  /*3d50*/  MUFU.TANH R26, R12 ;  /* 0x0000000c001a7308 */ /* 0x000e700000002400 */
[----:B------:R-:W1:Y:S01]  /*3d60*/  MUFU.TANH R25, R13 ;  /* 0x0000000d00197308 */ /* 0x000e620000002400 */
[----:B-----5:R-:W-:Y:S01]  /*3d70*/  FMUL.FTZ R2, R7, UR6 ;  /* 0x0000000607027c20 */ /* 0x020fe20008410000 */
[----:B------:R-:W-:-:S06]  /*3d80*/  VIADDMNMX R7, R104, 0x48, R88, PT ;  /* 0x0000004868077846 */ /* 0x000fcc0003800158 */
[----:B------:R-:W1:Y:S08]  /*3d90*/  MUFU.TANH R23, R14 ;  /* 0x0000000e00177308 */ /* 0x000e700000002400 */
[----:B------:R-:W1:Y:S08]  /*3da0*/  MUFU.TANH R21, R15 ;  /* 0x0000000f00157308 */ /* 0x000e700000002400 */
[----:B------:R-:W1:Y:S08]  /*3db0*/  MUFU.TANH R22, R4 ;  /* 0x0000000400167308 */ /* 0x000e700000002400 */
[----:B------:R-:W1:Y:S08]  /*3dc0*/  MUFU.TANH R20, R9 ;  /* 0x0000000900147308 */ /* 0x000e700000002400 */
[----:B------:R-:W1:Y:S08]  /*3dd0*/  MUFU.TANH R51, R10 ;  /* 0x0000000a00337308 */ /* 0x000e700000002400 */
[----:B------:R-:W1:Y:S08]  /*3de0*/  MUFU.TANH R38, R11 ;  /* 0x0000000b00267308 */ /* 0x000e700000002400 */
[----:B------:R5:W1:Y:S08]  /*3df0*/  MUFU.TANH R54, R2 ;  /* 0x0000000200367308 */ /* 0x000a700000002400 */
[----:B------:R3:W1:Y:S01]  /*3e00*/  MUFU.TANH R18, R8 ;  /* 0x0000000800127308 */ /* 0x0006620000002400 */
[----:B-----5:R-:W-:-:S04]  /*3e10*/  SHF.L.U32 R2, R185, 0x1, RZ ;  /* 0x00000001b9027819 */ /* 0x020fc800000006ff */
[----:B------:R-:W-:Y:S02]  /*3e20*/  LOP3.LUT R3, R2, 0x6, RZ, 0xc0, !PT ;  /* 0x0000000602037812 */ /* 0x000fe400078ec0ff */
[----:B---3--:R-:W-:Y:S02]  /*3e30*/  VIADDMNMX R8, R104, 0x8, R88, PT ;  /* 0x0000000868087846 */ /* 0x008fe40003800158 */
[----:B------:R-:W-:Y:S01]  /*3e40*/  LEA R2, R89, R3, 0x7 ;  /* 0x0000000359027211 */ /* 0x000fe200078e38ff */
[----:B------:R-:W-:Y:S06]  /*3e50*/  BAR.SYNC.DEFER_BLOCKING 0x0 ;  /* 0x0000000000007b1d */ /* 0x000fec0000010000 */
[----:B-12-4-:R-:W-:Y:S05]  /*3e60*/  @!P6 BRA `(.L_x_564) ;  /* 0x0000000000bce947 */ /* 0x016fea0003800000 */
        /* <DEDUP_REMOVED lines=45> */
.L_x_566:
[----:B------:R-:W-:Y:S05]  /*4140*/  BSYNC.RECONVERGENT B0 ;  /* 0x0000000000007941 */ /* 0x000fea0003800200 */
.L_x_565:
[----:B------:R-:W0:Y:S02]  /*4150*/  LDGDEPBAR ;  /* 0x00000000000079af */ /* 0x000e240000000000 */
.L_x_564:
[C---:B------:R-:W-:Y:S01]  /*4160*/  VIADD R3, R2.reuse, 0x1 ;  /* 0x0000000102037836 */ /* 0x040fe20000000000 */
[----:B------:R-:W3:Y:S01]  /*4170*/  LDCU UR5, c[0x0][0x45c] ;  /* 0x00008b80ff0577ac */ /* 0x000ee20008000800 */
[C---:B------:R-:W-:Y:S02]  /*4180*/  VIADD R4, R2.reuse, 0x8 ;  /* 0x0000000802047836 */ /* 0x040fe40000000000 */
[C---:B------:R-:W-:Y:S01]  /*4190*/  VIADD R9, R2.reuse, 0x70 ;  /* 0x0000007002097836 */ /* 0x040fe20000000000 */
[C---:B------:R-:W-:Y:S01]  /*41a0*/  ISETP.GE.AND P1, PT, R3.reuse, R6, PT ;  /* 0x000000060300720c */ /* 0x040fe20003f26270 */
[C---:B------:R-:W-:Y:S01]  /*41b0*/  VIADD R10, R2.reuse, 0x71 ;  /* 0x00000071020a7836 */ /* 0x040fe20000000000 */
[C---:B------:R-:W-:Y:S01]  /*41c0*/  ISETP.GE.AND P5, PT, R3.reuse, R8, PT ;  /* 0x000000080300720c */ /* 0x040fe20003fa6270 */
[C---:B------:R-:W-:Y:S01]  /*41d0*/  VIADD R11, R2.reuse, 0x78 ;  /* 0x00000078020b7836 */ /* 0x040fe20000000000 */
[C---:B------:R-:W-:Y:S01]  /*41e0*/  ISETP.GE.AND P0, PT, R3.reuse, R5, PT ;  /* 0x000000050300720c */ /* 0x040fe20003f06270 */
[C---:B-12---:R-:W-:Y:S01]  /*41f0*/  VIADD R12, R2.reuse, 0x79 ;  /* 0x00000079020c7836 */ /* 0x046fe20000000000 */
[----:B------:R-:W-:Y:S01]  /*4200*/  ISETP.GE.AND P2, PT, R3, R7, PT ;  /* 0x000000070300720c */ /* 0x000fe20003f46270 */
[----:B------:R-:W-:Y:S01]  /*4210*/  VIADD R3, R2, 0x9 ;  /* 0x0000000902037836 */ /* 0x000fe20000000000 */
        /* <DEDUP_REMOVED lines=197> */
[----:B------:R-:W-:Y:S01]  /*4e70*/  FSEL R151, R135, -INF , !P2 ;  /* 0xff80000087977808 */ /* 0x000fe20005000000 */
[----:B------:R-:W-:Y:S01]  /*4e80*/  IMAD.IADD R135, R179, 0x1, R181 ;  /* 0x00000001b3877824 */ /* 0x000fe200078e02b5 */
[C---:B------:R-:W-:Y:S02]  /*4e90*/  ISETP.GE.AND P0, PT, R4.reuse, R6, PT ;  /* 0x000000060400720c */ /* 0x040fe40003f06270 */
[----:B------:R-:W-:Y:S02]  /*4ea0*/  ISETP.GE.AND P2, PT, R4, R8, PT ;  /* 0x000000080400720c */ /* 0x000fe40003f46270 */
[----:B------:R-:W-:Y:S02]  /*4eb0*/  FSEL R153, R25, -INF , !P3 ;  /* 0xff80000019997808 */ /* 0x000fe40005800000 */
[----:B------:R-:W-:Y:S02]  /*4ec0*/  FSEL R160, R21, -INF , !P4 ;  /* 0xff80000015a07808 */ /* 0x000fe40006000000 */
        /* <DEDUP_REMOVED lines=15> */
[C---:B------:R-:W-:Y:S02]  /*4fc0*/  ISETP.GE.AND P1, PT, R4.reuse, R5, PT ;  /* 0x000000050400720c */ /* 0x040fe40003f26270 */
[----:B------:R-:W-:Y:S02]  /*4fd0*/  ISETP.GE.AND P0, PT, R4, R7, PT ;  /* 0x000000070400720c */ /* 0x000fe40003f06270 */
[----:B------:R-:W-:Y:S02]  /*4fe0*/  ISETP.GE.AND P2, PT, R3, R6, PT ;  /* 0x000000060300720c */ /* 0x000fe40003f46270 */
        /* <DEDUP_REMOVED lines=15> */
[-C--:B------:R-:W-:Y:S02]  /*50e0*/  ISETP.GE.AND P1, PT, R2, R5.reuse, PT ;  /* 0x000000050200720c */ /* 0x080fe40003f26270 */
[----:B------:R-:W-:Y:S02]  /*50f0*/  ISETP.GE.AND P0, PT, R10, R5, PT ;  /* 0x000000050a00720c */ /* 0x000fe40003f06270 */
[----:B------:R-:W-:Y:S02]  /*5100*/  ISETP.GE.AND P2, PT, R2, R6, PT ;  /* 0x000000060200720c */ /* 0x000fe40003f46270 */
[----:B------:R-:W-:Y:S02]  /*5110*/  FSEL R250, R144, -INF , !P0 ;  /* 0xff80000090fa7808 */ /* 0x000fe40004000000 */
[----:B------:R-:W-:Y:S02]  /*5120*/  FSEL R14, R176, -INF , !P1 ;  /* 0xff800000b00e7808 */ /* 0x000fe40004800000 */
[----:B------:R-:W-:-:S02]  /*5130*/  FSEL R13, R178, -INF , !P2 ;  /* 0xff800000b20d7808 */ /* 0x000fc40005000000 */
[----:B------:R-:W-:Y:S02]  /*5140*/  ISETP.GE.AND P0, PT, R10, R7, PT ;  /* 0x000000070a00720c */ /* 0x000fe40003f06270 */
[-C--:B------:R-:W-:Y:S02]  /*5150*/  ISETP.GE.AND P1, PT, R11, R6.reuse, PT ;  /* 0x000000060b00720c */ /* 0x080fe40003f26270 */
[----:B------:R-:W-:Y:S02]  /*5160*/  FSEL R166, R166, -INF , !P3 ;  /* 0xff800000a6a67808 */ /* 0x000fe40005800000 */
[----:B------:R-:W-:Y:S02]  /*5170*/  FSEL R209, R209, -INF , !P4 ;  /* 0xff800000d1d17808 */ /* 0x000fe40006000000 */
[C---:B------:R-:W-:Y:S02]  /*5180*/  ISETP.GE.AND P3, PT, R4.reuse, R6, PT ;  /* 0x000000060400720c */ /* 0x040fe40003f66270 */
[----:B------:R-:W-:-:S02]  /*5190*/  ISETP.GE.AND P4, PT, R4, R8, PT ;  /* 0x000000080400720c */ /* 0x000fc40003f86270 */
[----:B------:R-:W-:Y:S02]  /*51a0*/  FMNMX3.FTZ R4, R13, R32, R34, !PT ;  /* 0x000000200d047276 */ /* 0x000fe40007810022 */
[----:B------:R-:W-:Y:S02]  /*51b0*/  FSEL R139, R139, -INF , !P0 ;  /* 0xff8000008b8b7808 */ /* 0x000fe40004000000 */
[----:B------:R-:W-:Y:S02]  /*51c0*/  FSEL R183, R18, -INF , !P1 ;  /* 0xff80000012b77808 */ /* 0x000fe40004800000 */
[C---:B------:R-:W-:Y:S02]  /*51d0*/  ISETP.GE.AND P0, PT, R2.reuse, R8, PT ;  /* 0x000000080200720c */ /* 0x040fe40003f06270 */
[----:B------:R-:W-:Y:S02]  /*51e0*/  ISETP.GE.AND P1, PT, R2, R7, PT ;  /* 0x000000070200720c */ /* 0x000fe40003f26270 */
[----:B------:R-:W-:-:S02]  /*51f0*/  FMNMX3.FTZ R2, R14, R24, R17, !PT ;  /* 0x000000180e027276 */ /* 0x000fc40007810011 */
[----:B------:R-:W-:Y:S02]  /*5200*/  FMNMX3.FTZ R4, R4, R33, R68, !PT ;  /* 0x0000002104047276 */ /* 0x000fe40007810044 */
[----:B------:R-:W-:Y:S02]  /*5210*/  FMNMX3.FTZ R2, R2, R28, R44, !PT ;  /* 0x0000001c02027276 */ /* 0x000fe4000781002c */
[----:B------:R-:W-:Y:S02]  /*5220*/  FMNMX3.FTZ R4, R4, R70, R69, !PT ;  /* 0x0000004604047276 */ /* 0x000fe40007810045 */
[----:B------:R-:W-:Y:S02]  /*5230*/  FSEL R231, R22, -INF , !P3 ;  /* 0xff80000016e77808 */ /* 0x000fe40005800000 */
[----:B------:R-:W-:Y:S02]  /*5240*/  ISETP.GE.AND P3, PT, R3, R8, PT ;  /* 0x000000080300720c */ /* 0x000fe40003f66270 */
[----:B------:R-:W-:-:S02]  /*5250*/  FMNMX3.FTZ R3, R2, R43, R42, !PT ;  /* 0x0000002b02037276 */ /* 0x000fc4000781002a */
[----:B------:R-:W-:Y:S02]  /*5260*/  FMNMX3.FTZ R4, R4, R72, R85, !PT ;  /* 0x0000004804047276 */ /* 0x000fe40007810055 */
[----:B------:R-:W-:Y:S02]  /*5270*/  FSEL R16, R177, -INF , !P1 ;  /* 0xff800000b1107808 */ /* 0x000fe40004800000 */
[----:B------:R-:W-:Y:S02]  /*5280*/  FMNMX3.FTZ R3, R3, R48, R78, !PT ;  /* 0x0000003003037276 */ /* 0x000fe4000781004e */
[----:B------:R-:W-:Y:S02]  /*5290*/  FMNMX3.FTZ R4, R4, R87, R86, !PT ;  /* 0x0000005704047276 */ /* 0x000fe40007810056 */
[----:B------:R-:W-:Y:S02]  /*52a0*/  FMNMX3.FTZ R2, R16, R29, R30, !PT ;  /* 0x0000001d10027276 */ /* 0x000fe4000781001e */
[----:B------:R-:W-:-:S02]  /*52b0*/  FMNMX3.FTZ R3, R3, R77, R79, !PT ;  /* 0x0000004d03037276 */ /* 0x000fc4000781004f */
[----:B------:R-:W-:Y:S02]  /*52c0*/  FMNMX3.FTZ R4, R4, R88, R94, !PT ;  /* 0x0000005804047276 */ /* 0x000fe4000781005e */
[----:B------:R-:W-:Y:S02]  /*52d0*/  ISETP.GE.AND P2, PT, R11, R5, PT ;  /* 0x000000050b00720c */ /* 0x000fe40003f46270 */
[----:B------:R-:W-:Y:S02]  /*52e0*/  FMNMX3.FTZ R2, R2, R31, R49, !PT ;  /* 0x0000001f02027276 */ /* 0x000fe40007810031 */
[----:B------:R-:W-:Y:S02]  /*52f0*/  FMNMX3.FTZ R3, R3, R80, R99, !PT ;  /* 0x0000005003037276 */ /* 0x000fe40007810063 */
[----:B------:R-:W-:Y:S02]  /*5300*/  FMNMX3.FTZ R4, R4, R98, R97, !PT ;  /* 0x0000006204047276 */ /* 0x000fe40007810061 */
[----:B------:R-:W-:-:S02]  /*5310*/  FSEL R252, R65, -INF , !P2 ;  /* 0xff80000041fc7808 */ /* 0x000fc40005000000 */
[----:B------:R-:W-:Y:S02]  /*5320*/  ISETP.GE.AND P2, PT, R12, R6, PT ;  /* 0x000000060c00720c */ /* 0x000fe40003f46270 */
[----:B------:R-:W-:Y:S02]  /*5330*/  FMNMX3.FTZ R2, R2, R56, R58, !PT ;  /* 0x0000003802027276 */ /* 0x000fe4000781003a */
[----:B------:R-:W-:Y:S02]  /*5340*/  FMNMX3.FTZ R3, R3, R100, R101, !PT ;  /* 0x0000006403037276 */ /* 0x000fe40007810065 */
[----:B------:R-:W-:Y:S02]  /*5350*/  FMNMX3.FTZ R4, R4, R95, R126, !PT ;  /* 0x0000005f04047276 */ /* 0x000fe4000781007e */
[----:B------:R-:W-:Y:S02]  /*5360*/  FSEL R15, R180, -INF , !P0 ;  /* 0xff800000b40f7808 */ /* 0x000fe40004000000 */
[----:B------:R-:W-:-:S02]  /*5370*/  FSEL R182, R20, -INF , !P2 ;  /* 0xff80000014b67808 */ /* 0x000fc40005000000 */
[----:B------:R-:W-:Y:S02]  /*5380*/  FMNMX3.FTZ R2, R2, R57, R82, !PT ;  /* 0x0000003902027276 */ /* 0x000fe40007810052 */
[----:B------:R-:W-:Y:S02]  /*5390*/  ISETP.GE.AND P2, PT, R9, R8, PT ;  /* 0x000000080900720c */ /* 0x000fe40003f46270 */
        /* <DEDUP_REMOVED lines=33> */
[----:B------:R-:W-:-:S02]  /*55b0*/  FMNMX.FTZ R37, R249, R3, !PT ;  /* 0x00000003f9257209 */ /* 0x000fc40007810000 */
[----:B------:R-:W-:Y:S02]  /*55c0*/  ISETP.GE.AND P0, PT, R11, R7, PT ;  /* 0x000000070b00720c */ /* 0x000fe40003f06270 */
[----:B------:R-:W-:Y:S02]  /*55d0*/  FMNMX3.FTZ R3, R4, R129, R131, !PT ;  /* 0x0000008104037276 */ /* 0x000fe40007810083 */
[----:B------:R-:W-:Y:S01]  /*55e0*/  FMNMX3.FTZ R2, R2, R210, R213, !PT ;  /* 0x000000d202027276 */ /* 0x000fe200078100d5 */
[----:B------:R-:W1:Y:S01]  /*55f0*/  SHFL.BFLY PT, R4, R37, 0x2, 0x1f ;  /* 0x0c401f0025047f89 */ /* 0x000e6200000e0000 */
[----:B------:R-:W-:Y:S02]  /*5600*/  FMNMX.FTZ R9, R182, R9, !PT ;  /* 0x00000009b6097209 */ /* 0x000fe40007810000 */
[----:B------:R-:W-:Y:S02]  /*5610*/  FSEL R234, R67, -INF , !P0 ;  /* 0xff80000043ea7808 */ /* 0x000fe40004000000 */
[----:B------:R-:W-:Y:S01]  /*5620*/  FMNMX3.FTZ R3, R3, R130, R155, !PT ;  /* 0x0000008203037276 */ /* 0x000fe2000781009b */
[----:B------:R-:W2:Y:S01]  /*5630*/  SHFL.BFLY PT, R39, R9, 0x2, 0x1f ;  /* 0x0c401f0009277f89 */ /* 0x000ea200000e0000 */
        /* <DEDUP_REMOVED lines=9> */
[-C--:B------:R-:W-:Y:S02]  /*56d0*/  ISETP.GE.AND P1, PT, R10, R8.reuse, PT ;  /* 0x000000080a00720c */ /* 0x080fe40003f26270 */
[----:B------:R-:W-:Y:S02]  /*56e0*/  ISETP.GE.AND P0, PT, R11, R8, PT ;  /* 0x000000080b00720c */ /* 0x000fe40003f06270 */
[----:B------:R-:W-:Y:S01]  /*56f0*/  FSEL R164, R54, -INF , !P3 ;  /* 0xff80000036a47808 */ /* 0x000fe20005800000 */
[----:B------:R-:W4:Y:S01]  /*5700*/  SHFL.BFLY PT, R11, R2, 0x2, 0x1f ;  /* 0x0c401f00020b7f89 */ /* 0x000f2200000e0000 */
[----:B------:R-:W-:-:S02]  /*5710*/  FSEL R238, R238, -INF , !P2 ;  /* 0xff800000eeee7808 */ /* 0x000fc40005000000 */
[----:B------:R-:W-:Y:S02]  /*5720*/  FMNMX3.FTZ R3, R3, R162, R165, !PT ;  /* 0x000000a203037276 */ /* 0x000fe400078100a5 */
[----:B------:R-:W-:Y:S02]  /*5730*/  ISETP.GE.AND P2, PT, R12, R8, PT ;  /* 0x000000080c00720c */ /* 0x000fe40003f46270 */
[----:B------:R-:W-:Y:S02]  /*5740*/  FSEL R236, R236, -INF , !P1 ;  /* 0xff800000ecec7808 */ /* 0x000fe40004800000 */
[----:B------:R-:W-:Y:S02]  /*5750*/  FSEL R235, R51, -INF , !P0 ;  /* 0xff80000033eb7808 */ /* 0x000fe40004000000 */
[----:B------:R-:W-:Y:S02]  /*5760*/  FMNMX3.FTZ R3, R3, R164, R238, !PT ;  /* 0x000000a403037276 */ /* 0x000fe400078100ee */
[----:B------:R-:W-:-:S02]  /*5770*/  FSEL R230, R38, -INF , !P2 ;  /* 0xff80000026e67808 */ /* 0x000fc40005000000 */
[----:B------:R-:W-:Y:S02]  /*5780*/  FMNMX3.FTZ R3, R3, R236, R235, !PT ;  /* 0x000000ec03037276 */ /* 0x000fe400078100eb */
[----:B-1----:R-:W-:Y:S02]  /*5790*/  FMNMX.FTZ R37, R37, R4, !PT ;  /* 0x0000000425257209 */ /* 0x002fe40007810000 */
[----:B------:R-:W-:Y:S02]  /*57a0*/  FMNMX.FTZ R3, R230, R3, !PT ;  /* 0x00000003e6037209 */ /* 0x000fe40007810000 */
[----:B--2---:R-:W-:Y:S02]  /*57b0*/  FMNMX.FTZ R39, R9, R39, !PT ;  /* 0x0000002709277209 */ /* 0x004fe40007810000 */
[----:B------:R-:W1:Y:S01]  /*57c0*/  SHFL.BFLY PT, R9, R37, 0x1, 0x1f ;  /* 0x0c201f0025097f89 */ /* 0x000e6200000e0000 */
[----:B----4-:R-:W-:Y:S02]  /*57d0*/  FMNMX.FTZ R2, R2, R11, !PT ;  /* 0x0000000b02027209 */ /* 0x010fe40007810000 */
[----:B------:R-:W-:Y:S01]  /*57e0*/  LEA R135, R135, UR4, 0x1 ;  /* 0x0000000487877c11 */ /* 0x000fe2000f8e08ff */
[----:B------:R-:W2:Y:S04]  /*57f0*/  SHFL.BFLY PT, R10, R3, 0x2, 0x1f ;  /* 0x0c401f00030a7f89 */ /* 0x000ea800000e0000 */
[----:B------:R-:W4:Y:S01]  /*5800*/  SHFL.BFLY PT, R36, R2, 0x1, 0x1f ;  /* 0x0c201f0002247f89 */ /* 0x000f2200000e0000 */
[----:B------:R-:W-:-:S03]  /*5810*/  IMAD.IADD R185, R0, 0x1, R135 ;  /* 0x0000000100b97824 */ /* 0x000fc600078e0287 */
[----:B------:R-:W5:Y:S04]  /*5820*/  SHFL.BFLY PT, R4, R39, 0x1, 0x1f ;  /* 0x0c201f0027047f89 */ /* 0x000f6800000e0000 */
[----:B------:R-:W-:Y:S01]  /*5830*/  LDSM.16.MT88.4 R20, [R185+0x4000] ;  /* 0x00400000b914783b */ /* 0x000fe20000004200 */
[----:B-1----:R-:W-:Y:S02]  /*5840*/  FMNMX.FTZ R37, R37, R9, !PT ;  /* 0x0000000925257209 */ /* 0x002fe40007810000 */
[----:B--2---:R-:W-:-:S03]  /*5850*/  FMNMX.FTZ R9, R3, R10, !PT ;  /* 0x0000000a03097209 */ /* 0x004fc60007810000 */
[C---:B---3--:R-:W-:Y:S01]  /*5860*/  FMUL.FTZ R3, R37.reuse, UR5 ;  /* 0x0000000525037c20 */ /* 0x048fe20008410000 */
[----:B------:R-:W-:Y:S02]  /*5870*/  FSETP.NEU.FTZ.AND P0, PT, R37, -INF , PT ;  /* 0xff8000002500780b */ /* 0x000fe40003f1d000 */
[----:B----4-:R-:W-:Y:S01]  /*5880*/  FMNMX.FTZ R36, R2, R36, !PT ;  /* 0x0000002402247209 */ /* 0x010fe20007810000 */
[----:B------:R-:W1:Y:S01]  /*5890*/  SHFL.BFLY PT, R12, R9, 0x1, 0x1f ;  /* 0x0c201f00090c7f89 */ /* 0x000e6200000e0000 */
[----:B------:R-:W-:Y:S02]  /*58a0*/  FSEL R3, R3, RZ, P0 ;  /* 0x000000ff03037208 */ /* 0x000fe40000000000 */
[----:B-----5:R-:W-:Y:S01]  /*58b0*/  FMNMX.FTZ R39, R39, R4, !PT ;  /* 0x0000000427277209 */ /* 0x020fe20007810000 */
[C---:B------:R-:W-:Y:S01]  /*58c0*/  FMUL.FTZ R2, R36.reuse, UR5 ;  /* 0x0000000524027c20 */ /* 0x040fe20008410000 */
[----:B------:R-:W-:Y:S01]  /*58d0*/  FSETP.NEU.FTZ.AND P0, PT, R36, -INF , PT ;  /* 0xff8000002400780b */ /* 0x000fe20003f1d000 */
[----:B------:R-:W-:Y:S01]  /*58e0*/  FFMA.FTZ R11, R14, UR5, -R3 ;  /* 0x000000050e0b7c23 */ /* 0x000fe20008010803 */
[C---:B------:R-:W-:Y:S01]  /*58f0*/  FSETP.NEU.FTZ.AND P1, PT, R39.reuse, -INF , PT ;  /* 0xff8000002700780b */ /* 0x040fe20003f3d000 */
[----:B------:R-:W-:Y:S01]  /*5900*/  FMUL.FTZ R4, R39, UR5 ;  /* 0x0000000527047c20 */ /* 0x000fe20008410000 */
[----:B------:R-:W-:Y:S01]  /*5910*/  FSEL R2, R2, RZ, P0 ;  /* 0x000000ff02027208 */ /* 0x000fe20000000000 */
[----:B------:R2:W-:Y:S03]  /*5920*/  MUFU.EX2 R244, R11 ;  /* 0x0000000b00f47308 */ /* 0x0005e60000000800 */
[----:B------:R-:W-:Y:S01]  /*5930*/  FSEL R4, R4, RZ, P1 ;  /* 0x000000ff04047208 */ /* 0x000fe20000800000 */
[----:B------:R-:W-:-:S04]  /*5940*/  FFMA.FTZ R0, R29, UR5, -R2 ;  /* 0x000000051d007c23 */ /* 0x000fc80008010802 */
[----:B------:R-:W-:Y:S01]  /*5950*/  FFMA.FTZ R10, R13, UR5, -R4 ;  /* 0x000000050d0a7c23 */ /* 0x000fe20008010804 */
[----:B------:R3:W-:Y:S04]  /*5960*/  MUFU.EX2 R223, R0 ;  /* 0x0000000000df7308 */ /* 0x0007e80000000800 */
[----:B------:R4:W-:Y:S01]  /*5970*/  MUFU.EX2 R241, R10 ;  /* 0x0000000a00f17308 */ /* 0x0009e20000000800 */
[----:B-1----:R-:W-:Y:S01]  /*5980*/  FMNMX.FTZ R38, R9, R12, !PT ;  /* 0x0000000c09267209 */ /* 0x002fe20007810000 */
[----:B--2---:R-:W-:-:S03]  /*5990*/  FFMA.FTZ R11, R17, UR5, -R3 ;  /* 0x00000005110b7c23 */ /* 0x004fc60008010803 */
[C---:B------:R-:W-:Y:S01]  /*59a0*/  FSETP.NEU.FTZ.AND P0, PT, R38.reuse, -INF , PT ;  /* 0xff8000002600780b */ /* 0x040fe20003f1d000 */
[----:B------:R-:W-:Y:S01]  /*59b0*/  FMUL.FTZ R9, R38, UR5 ;  /* 0x0000000526097c20 */ /* 0x000fe20008410000 */
[----:B------:R1:W-:Y:S01]  /*59c0*/  MUFU.EX2 R243, R11 ;  /* 0x0000000b00f37308 */ /* 0x0003e20000000800 */
[----:B---3--:R-:W-:Y:S01]  /*59d0*/  FFMA.FTZ R0, R31, UR5, -R2 ;  /* 0x000000051f007c23 */ /* 0x008fe20008010802 */
[----:B----4-:R-:W-:-:S03]  /*59e0*/  FFMA.FTZ R10, R24, UR5, -R3 ;  /* 0x00000005180a7c23 */ /* 0x010fc60008010803 */
[----:B------:R2:W-:Y:S01]  /*59f0*/  MUFU.EX2 R245, R0 ;  /* 0x0000000000f57308 */ /* 0x0005e20000000800 */
[----:B------:R-:W3:Y:S03]  /*5a00*/  LDSM.16.MT88.4 R24, [R135+0x4000] ;  /* 0x004000008718783b */ /* 0x000ee60000004200 */
[----:B------:R4:W5:Y:S01]  /*5a10*/  MUFU.EX2 R242, R10 ;  /* 0x0000000a00f27308 */ /* 0x0009620000000800 */
[----:B-1----:R-:W-:-:S04]  /*5a20*/  FFMA.FTZ R11, R16, UR5, -R2 ;  /* 0x00000005100b7c23 */ /* 0x002fc80008010802 */
[----:B------:R-:W1:Y:S01]  /*5a30*/  MUFU.EX2 R225, R11 ;  /* 0x0000000b00e17308 */ /* 0x000e620000000800 */
[----:B--2---:R-:W-:Y:S01]  /*5a40*/  FSEL R0, R9, RZ, P0 ;  /* 0x000000ff09007208 */ /* 0x004fe20000000000 */
[----:B------:R-:W-:Y:S01]  /*5a50*/  FFMA.FTZ R9, R34, UR5, -R4 ;  /* 0x0000000522097c23 */ /* 0x000fe20008010804 */
[----:B----4-:R-:W-:-:S03]  /*5a60*/  FFMA.FTZ R10, R28, UR5, -R3 ;  /* 0x000000051c0a7c23 */ /* 0x010fc60008010803 */
[----:B------:R2:W-:Y:S01]  /*5a70*/  MUFU.EX2 R218, R9 ;  /* 0x0000000900da7308 */ /* 0x0005e20000000800 */
[----:B-----5:R-:W-:-:S03]  /*5a80*/  F2FP.BF16.F32.PACK_AB R12, R242, R244 ;  /* 0x000000f4f20c723e */ /* 0x020fc600000010ff */
[----:B------:R4:W5:Y:S01]  /*5a90*/  MUFU.EX2 R247, R10 ;  /* 0x0000000a00f77308 */ /* 0x0009620000000800 */
[----:B-1----:R-:W-:Y:S01]  /*5aa0*/  F2FP.BF16.F32.PACK_AB R13, R223, R225 ;  /* 0x000000e1df0d723e */ /* 0x002fe200000010ff */
[----:B------:R-:W-:-:S04]  /*5ab0*/  FFMA.FTZ R11, R56, UR5, -R2 ;  /* 0x00000005380b7c23 */ /* 0x000fc80008010802 */
[----:B------:R1:W-:Y:S01]  /*5ac0*/  MUFU.EX2 R221, R11 ;  /* 0x0000000b00dd7308 */ /* 0x0003e20000000800 */
[----:B--2---:R-:W-:Y:S01]  /*5ad0*/  FFMA.FTZ R9, R15, UR5, -R0 ;  /* 0x000000050f097c23 */ /* 0x004fe20008010800 */
[----:B----4-:R-:W-:-:S03]  /*5ae0*/  FFMA.FTZ R10, R30, UR5, -R2 ;  /* 0x000000051e0a7c23 */ /* 0x010fc60008010802 */
[----:B------:R2:W-:Y:S01]  /*5af0*/  MUFU.EX2 R215, R9 ;  /* 0x0000000900d77308 */ /* 0x0005e20000000800 */
[----:B-----5:R-:W-:Y:S01]  /*5b00*/  F2FP.BF16.F32.PACK_AB R14, R247, R243 ;  /* 0x000000f3f70e723e */ /* 0x020fe200000010ff */
[----:B------:R-:W-:Y:S02]  /*5b10*/  LDSM.16.MT88.4 R28, [R135+0x4400] ;  /* 0x00440000871c783b */ /* 0x000fe40000004200 */
[----:B------:R4:W5:Y:S01]  /*5b20*/  MUFU.EX2 R224, R10 ;  /* 0x0000000a00e07308 */ /* 0x0009620000000800 */
[----:B-1----:R-:W-:-:S04]  /*5b30*/  FFMA.FTZ R11, R73, UR5, -R0 ;  /* 0x00000005490b7c23 */ /* 0x002fc80008010800 */
[----:B------:R1:W-:Y:S01]  /*5b40*/  MUFU.EX2 R195, R11 ;  /* 0x0000000b00c37308 */ /* 0x0003e20000000800 */
[----:B--2---:R-:W-:Y:S01]  /*5b50*/  FFMA.FTZ R9, R41, UR5, -R0 ;  /* 0x0000000529097c23 */ /* 0x004fe20008010800 */
[----:B----4-:R-:W-:-:S03]  /*5b60*/  FFMA.FTZ R10, R32, UR5, -R4 ;  /* 0x00000005200a7c23 */ /* 0x010fc60008010804 */
[----:B------:R2:W-:Y:S01]  /*5b70*/  MUFU.EX2 R214, R9 ;  /* 0x0000000900d67308 */ /* 0x0005e20000000800 */
[----:B-----5:R-:W-:-:S03]  /*5b80*/  F2FP.BF16.F32.PACK_AB R15, R245, R224 ;  /* 0x000000e0f50f723e */ /* 0x020fc600000010ff */
[----:B------:R4:W5:Y:S01]  /*5b90*/  MUFU.EX2 R217, R10 ;  /* 0x0000000a00d97308 */ /* 0x0009620000000800 */
[----:B-1----:R-:W-:-:S03]  /*5ba0*/  FFMA.FTZ R11, R84, UR5, -R2 ;  /* 0x00000005540b7c23 */ /* 0x002fc60008010802 */
[----:B---3--:R-:W-:Y:S01]  /*5bb0*/  HMMA.16816.F32.BF16 R52, R12, R24, RZ ;  /* 0x000000180c34723c */ /* 0x008fe200000418ff */
[----:B------:R1:W-:Y:S01]  /*5bc0*/  MUFU.EX2 R193, R11 ;  /* 0x0000000b00c17308 */ /* 0x0003e20000000800 */
[----:B--2---:R-:W-:-:S06]  /*5bd0*/  FFMA.FTZ R9, R44, UR5, -R3 ;  /* 0x000000052c097c23 */ /* 0x004fcc0008010803 */
[----:B------:R-:W-:Y:S01]  /*5be0*/  HMMA.16816.F32.BF16 R44, R12, R20, RZ ;  /* 0x000000140c2c723c */ /* 0x000fe200000418ff */
[----:B----4-:R-:W-:Y:S01]  /*5bf0*/  FFMA.FTZ R10, R33, UR5, -R4 ;  /* 0x00000005210a7c23 */ /* 0x010fe20008010804 */
[----:B------:R2:W-:Y:S01]  /*5c00*/  MUFU.EX2 R226, R9 ;  /* 0x0000000900e27308 */ /* 0x0005e20000000800 */
[----:B-----5:R-:W-:-:S03]  /*5c10*/  F2FP.BF16.F32.PACK_AB R16, R217, R241 ;  /* 0x000000f1d910723e */ /* 0x020fc600000010ff */
[----:B------:R3:W4:Y:S01]  /*5c20*/  MUFU.EX2 R227, R10 ;  /* 0x0000000a00e37308 */ /* 0x0007220000000800 */
[----:B-1----:R-:W-:-:S04]  /*5c30*/  FFMA.FTZ R11, R92, UR5, -R0 ;  /* 0x000000055c0b7c23 */ /* 0x002fc80008010800 */
[----:B------:R1:W-:Y:S01]  /*5c40*/  MUFU.EX2 R174, R11 ;  /* 0x0000000b00ae7308 */ /* 0x0003e20000000800 */
[----:B--2---:R-:W-:Y:S01]  /*5c50*/  FFMA.FTZ R9, R42, UR5, -R3 ;  /* 0x000000052a097c23 */ /* 0x004fe20008010803 */
[----:B---3--:R-:W-:-:S03]  /*5c60*/  FFMA.FTZ R10, R35, UR5, -R0 ;  /* 0x00000005230a7c23 */ /* 0x008fc60008010800 */
[----:B------:R2:W-:Y:S01]  /*5c70*/  MUFU.EX2 R240, R9 ;  /* 0x0000000900f07308 */ /* 0x0005e20000000800 */
[----:B------:R-:W3:Y:S01]  /*5c80*/  LDSM.16.MT88.4 R32, [R185+0x4400] ;  /* 0x00440000b920783b */ /* 0x000ee20000004200 */
[----:B----4-:R-:W-:Y:S02]  /*5c90*/  F2FP.BF16.F32.PACK_AB R18, R227, R218 ;  /* 0x000000dae312723e */ /* 0x010fe400000010ff */
[----:B------:R4:W5:Y:S01]  /*5ca0*/  MUFU.EX2 R212, R10 ;  /* 0x0000000a00d47308 */ /* 0x0009620000000800 */
[--C-:B-1----:R-:W-:Y:S01]  /*5cb0*/  FFMA.FTZ R11, R118, UR5, -R2.reuse ;  /* 0x00000005760b7c23 */ /* 0x102fe20008010802 */
[----:B--2---:R-:W-:Y:S01]  /*5cc0*/  FFMA.FTZ R9, R49, UR5, -R2 ;  /* 0x0000000531097c23 */ /* 0x004fe20008010802 */
[----:B----4-:R-:W-:-:S03]  /*5cd0*/  FFMA.FTZ R10, R40, UR5, -R0 ;  /* 0x00000005280a7c23 */ /* 0x010fc60008010800 */
[----:B------:R1:W-:Y:S01]  /*5ce0*/  MUFU.EX2 R219, R9 ;  /* 0x0000000900db7308 */ /* 0x0003e20000000800 */
[----:B-----5:R-:W-:-:S03]  /*5cf0*/  F2FP.BF16.F32.PACK_AB R17, R212, R215 ;  /* 0x000000d7d411723e */ /* 0x020fc600000010ff */
[----:B------:R2:W4:Y:S01]  /*5d00*/  MUFU.EX2 R220, R10 ;  /* 0x0000000a00dc7308 */ /* 0x0005220000000800 */
[----:B-1----:R-:W-:Y:S01]  /*5d10*/  FFMA.FTZ R9, R57, UR5, -R2 ;  /* 0x0000000539097c23 */ /* 0x002fe20008010802 */
[----:B--2---:R-:W-:-:S03]  /*5d20*/  FFMA.FTZ R10, R43, UR5, -R3 ;  /* 0x000000052b0a7c23 */ /* 0x004fc60008010803 */
[----:B------:R1:W-:Y:S01]  /*5d30*/  MUFU.EX2 R228, R9 ;  /* 0x0000000900e47308 */ /* 0x0003e20000000800 */
[----:B------:R-:W-:Y:S01]  /*5d40*/  HMMA.16816.F32.BF16 R40, R12, R22, RZ ;  /* 0x000000160c28723c */ /* 0x000fe200000418ff */
[----:B----4-:R-:W-:Y:S02]  /*5d50*/  F2FP.BF16.F32.PACK_AB R19, R220, R214 ;  /* 0x000000d6dc13723e */ /* 0x010fe400000010ff */
[----:B------:R2:W4:Y:S05]  /*5d60*/  MUFU.EX2 R237, R10 ;  /* 0x0000000a00ed7308 */ /* 0x00052a0000000800 */
[----:B------:R-:W-:Y:S01]  /*5d70*/  HMMA.16816.F32.BF16 R64, R16, R24, RZ ;  /* 0x000000181040723c */ /* 0x000fe200000418ff */
[----:B-1----:R-:W-:-:S07]  /*5d80*/  FFMA.FTZ R9, R68, UR5, -R4 ;  /* 0x0000000544097c23 */ /* 0x002fce0008010804 */
[-C--:B------:R-:W-:Y:S01]  /*5d90*/  HMMA.16816.F32.BF16 R60, R16, R26.reuse, RZ ;  /* 0x0000001a103c723c */ /* 0x080fe200000418ff */
[----:B--2---:R-:W-:Y:S01]  /*5da0*/  FFMA.FTZ R10, R48, UR5, -R3 ;  /* 0x00000005300a7c23 */ /* 0x004fe20008010803 */
[----:B------:R1:W-:Y:S04]  /*5db0*/  MUFU.EX2 R203, R9 ;  /* 0x0000000900cb7308 */ /* 0x0003e80000000800 */
[----:B------:R2:W5:Y:S02]  /*5dc0*/  MUFU.EX2 R246, R10 ;  /* 0x0000000a00f67308 */ /* 0x0005640000000800 */
[----:B------:R-:W-:Y:S01]  /*5dd0*/  HMMA.16816.F32.BF16 R48, R12, R26, RZ ;  /* 0x0000001a0c30723c */ /* 0x000fe200000418ff */
[----:B----4-:R-:W-:Y:S01]  /*5de0*/  F2FP.BF16.F32.PACK_AB R12, R237, R226 ;  /* 0x000000e2ed0c723e */ /* 0x010fe200000010ff */
[----:B------:R-:W-:Y:S01]  /*5df0*/  LDSM.16.MT88.4 R24, [R135+0x4800] ;  /* 0x004800008718783b */ /* 0x000fe20000004200 */
[----:B------:R-:W-:Y:S01]  /*5e00*/  F2FP.BF16.F32.PACK_AB R13, R221, R219 ;  /* 0x000000dbdd0d723e */ /* 0x000fe200000010ff */
[----:B-1----:R-:W-:Y:S01]  /*5e10*/  FFMA.FTZ R9, R69, UR5, -R4 ;  /* 0x0000000545097c23 */ /* 0x002fe20008010804 */
[----:B--2---:R-:W-:-:S03]  /*5e20*/  FFMA.FTZ R10, R58, UR5, -R2 ;  /* 0x000000053a0a7c23 */ /* 0x004fc60008010802 */
[----:B------:R1:W-:Y:S01]  /*5e30*/  MUFU.EX2 R207, R9 ;  /* 0x0000000900cf7308 */ /* 0x0003e20000000800 */
[----:B-----5:R-:W-:Y:S01]  /*5e40*/  F2FP.BF16.F32.PACK_AB R14, R246, R240 ;  /* 0x000000f0f60e723e */ /* 0x020fe200000010ff */
[C---:B------:R-:W-:Y:S02]  /*5e50*/  HMMA.16816.F32.BF16 R56, R16.reuse, R20, RZ ;  /* 0x000000141038723c */ /* 0x040fe400000418ff */
[----:B------:R2:W4:Y:S06]  /*5e60*/  MUFU.EX2 R222, R10 ;  /* 0x0000000a00de7308 */ /* 0x00052c0000000800 */
[----:B------:R-:W-:Y:S01]  /*5e70*/  HMMA.16816.F32.BF16 R20, R16, R22, RZ ;  /* 0x000000161014723c */ /* 0x000fe200000418ff */
[----:B-1----:R-:W-:Y:S01]  /*5e80*/  FFMA.FTZ R9, R74, UR5, -R0 ;  /* 0x000000054a097c23 */ /* 0x002fe20008010800 */
[----:B--2---:R-:W-:-:S03]  /*5e90*/  FFMA.FTZ R10, R70, UR5, -R4 ;  /* 0x00000005460a7c23 */ /* 0x004fc60008010804 */
[----:B------:R1:W-:Y:S01]  /*5ea0*/  MUFU.EX2 R196, R9 ;  /* 0x0000000900c47308 */ /* 0x0003e20000000800 */
[----:B----4-:R-:W-:-:S03]  /*5eb0*/  F2FP.BF16.F32.PACK_AB R15, R228, R222 ;  /* 0x000000dee40f723e */ /* 0x010fc600000010ff */
[----:B------:R2:W4:Y:S04]  /*5ec0*/  MUFU.EX2 R205, R10 ;  /* 0x0000000a00cd7308 */ /* 0x0005280000000800 */
[----:B---3--:R-:W-:Y:S01]  /*5ed0*/  HMMA.16816.F32.BF16 R16, R12, R34, R40 ;  /* 0x000000220c10723c */ /* 0x008fe20000041828 */
[----:B------:R-:W3:Y:S01]  /*5ee0*/  LDSM.16.MT88.4 R40, [R185+0x4800] ;  /* 0x00480000b928783b */ /* 0x000ee20000004200 */
[----:B-1----:R-:W-:-:S06]  /*5ef0*/  FFMA.FTZ R9, R75, UR5, -R0 ;  /* 0x000000054b097c23 */ /* 0x002fcc0008010800 */
[C---:B------:R-:W-:Y:S01]  /*5f00*/  HMMA.16816.F32.BF16 R68, R12.reuse, R28, R52 ;  /* 0x0000001c0c44723c */ /* 0x040fe20000041834 */
[----:B--2---:R-:W-:Y:S01]  /*5f10*/  FFMA.FTZ R10, R72, UR5, -R4 ;  /* 0x00000005480a7c23 */ /* 0x004fe20008010804 */
[----:B------:R1:W-:Y:S04]  /*5f20*/  MUFU.EX2 R199, R9 ;  /* 0x0000000900c77308 */ /* 0x0003e80000000800 */
[----:B------:R2:W5:Y:S02]  /*5f30*/  MUFU.EX2 R208, R10 ;  /* 0x0000000a00d07308 */ /* 0x0005640000000800 */
[C---:B------:R-:W-:Y:S08]  /*5f40*/  HMMA.16816.F32.BF16 R44, R12.reuse, R32, R44 ;  /* 0x000000200c2c723c */ /* 0x040ff0000004182c */
[----:B------:R-:W-:Y:S01]  /*5f50*/  HMMA.16816.F32.BF16 R48, R12, R30, R48 ;  /* 0x0000001e0c30723c */ /* 0x000fe20000041830 */
[----:B-1----:R-:W-:Y:S01]  /*5f60*/  FFMA.FTZ R9, R78, UR5, -R3 ;  /* 0x000000054e097c23 */ /* 0x002fe20008010803 */
[----:B----4-:R-:W-:Y:S01]  /*5f70*/  F2FP.BF16.F32.PACK_AB R12, R205, R203 ;  /* 0x000000cbcd0c723e */ /* 0x010fe200000010ff */
[----:B------:R-:W-:Y:S01]  /*5f80*/  IMAD.MOV.U32 R78, RZ, RZ, R139 ;  /* 0x000000ffff4e7224 */ /* 0x000fe200078e008b */
[----:B------:R-:W-:Y:S01]  /*5f90*/  F2FP.BF16.F32.PACK_AB R13, R195, R196 ;  /* 0x000000c4c30d723e */ /* 0x000fe200000010ff */
[----:B--2---:R-:W-:Y:S01]  /*5fa0*/  FFMA.FTZ R10, R76, UR5, -R0 ;  /* 0x000000054c0a7c23 */ /* 0x004fe20008010800 */
[----:B------:R1:W-:Y:S01]  /*5fb0*/  MUFU.EX2 R201, R9 ;  /* 0x0000000900c97308 */ /* 0x0003e20000000800 */
[----:B-----5:R-:W-:Y:S01]  /*5fc0*/  F2FP.BF16.F32.PACK_AB R14, R208, R207 ;  /* 0x000000cfd00e723e */ /* 0x020fe200000010ff */
[----:B------:R-:W-:-:S02]  /*5fd0*/  IMAD.MOV.U32 R76, RZ, RZ, R138 ;  /* 0x000000ffff4c7224 */ /* 0x000fc400078e008a */
[----:B------:R2:W4:Y:S02]  /*5fe0*/  MUFU.EX2 R197, R10 ;  /* 0x0000000a00c57308 */ /* 0x0005240000000800 */
[----:B------:R-:W-:Y:S02]  /*5ff0*/  IMAD.MOV.U32 R118, RZ, RZ, R76 ;  /* 0x000000ffff767224 */ /* 0x000fe400078e004c */
[--C-:B-1----:R-:W-:Y:S01]  /*6000*/  FFMA.FTZ R9, R79, UR5, -R3.reuse ;  /* 0x000000054f097c23 */ /* 0x102fe20008010803 */
[----:B------:R-:W-:Y:S02]  /*6010*/  IMAD.MOV.U32 R79, RZ, RZ, R146 ;  /* 0x000000ffff4f7224 */ /* 0x000fe400078e0092 */
[----:B--2---:R-:W-:Y:S01]  /*6020*/  FFMA.FTZ R10, R77, UR5, -R3 ;  /* 0x000000054d0a7c23 */ /* 0x004fe20008010803 */
[----:B------:R1:W-:Y:S01]  /*6030*/  MUFU.EX2 R200, R9 ;  /* 0x0000000900c87308 */ /* 0x0003e20000000800 */
[----:B----4-:R-:W-:Y:S01]  /*6040*/  F2FP.BF16.F32.PACK_AB R15, R199, R197 ;  /* 0x000000c5c70f723e */ /* 0x010fe200000010ff */
[----:B------:R-:W-:-:S02]  /*6050*/  IMAD.MOV.U32 R77, RZ, RZ, R147 ;  /* 0x000000ffff4d7224 */ /* 0x000fc400078e0093 */
[----:B------:R2:W4:Y:S04]  /*6060*/  MUFU.EX2 R198, R10 ;  /* 0x0000000a00c67308 */ /* 0x0005280000000800 */
[----:B------:R-:W-:Y:S01]  /*6070*/  HMMA.16816.F32.BF16 R72, R12, R32, R56 ;  /* 0x000000200c48723c */ /* 0x000fe20000041838 */
[----:B-1----:R-:W-:Y:S01]  /*6080*/  FFMA.FTZ R9, R82, UR5, -R2 ;  /* 0x0000000552097c23 */ /* 0x002fe20008010802 */
[----:B------:R-:W-:-:S06]  /*6090*/  IMAD.MOV.U32 R82, RZ, RZ, R182 ;  /* 0x000000ffff527224 */ /* 0x000fcc00078e00b6 */
[----:B------:R-:W-:Y:S01]  /*60a0*/  HMMA.16816.F32.BF16 R64, R12, R28, R64 ;  /* 0x0000001c0c40723c */ /* 0x000fe20000041840 */
[----:B--2---:R-:W-:Y:S01]  /*60b0*/  FFMA.FTZ R10, R80, UR5, -R3 ;  /* 0x00000005500a7c23 */ /* 0x004fe20008010803 */
[----:B------:R1:W2:Y:S01]  /*60c0*/  MUFU.EX2 R190, R9 ;  /* 0x0000000900be7308 */ /* 0x0002a20000000800 */
[----:B------:R-:W-:-:S03]  /*60d0*/  IMAD.MOV.U32 R80, RZ, RZ, R183 ;  /* 0x000000ffff507224 */ /* 0x000fc600078e00b7 */
[----:B------:R5:W3:Y:S02]  /*60e0*/  MUFU.EX2 R202, R10 ;  /* 0x0000000a00ca7308 */ /* 0x000ae40000000800 */
[C---:B------:R-:W-:Y:S08]  /*60f0*/  HMMA.16816.F32.BF16 R52, R12.reuse, R30, R60 ;  /* 0x0000001e0c34723c */ /* 0x040ff0000004183c */
[----:B------:R-:W-:Y:S01]  /*6100*/  HMMA.16816.F32.BF16 R56, R12, R34, R20 ;  /* 0x000000220c38723c */ /* 0x000fe20000041814 */
[--C-:B-1----:R-:W-:Y:S01]  /*6110*/  FFMA.FTZ R9, R81, UR5, -R2.reuse ;  /* 0x0000000551097c23 */ /* 0x102fe20008010802 */
[----:B----4-:R-:W-:Y:S01]  /*6120*/  F2FP.BF16.F32.PACK_AB R12, R198, R201 ;  /* 0x000000c9c60c723e */ /* 0x010fe200000010ff */
[----:B------:R-:W-:Y:S01]  /*6130*/  LDSM.16.MT88.4 R20, [R185+0x4c00] ;  /* 0x004c0000b914783b */ /* 0x000fe20000004200 */
[----:B--2---:R-:W-:Y:S01]  /*6140*/  F2FP.BF16.F32.PACK_AB R13, R193, R190 ;  /* 0x000000bec10d723e */ /* 0x004fe200000010ff */
[----:B-----5:R-:W-:Y:S01]  /*6150*/  FFMA.FTZ R10, R83, UR5, -R2 ;  /* 0x00000005530a7c23 */ /* 0x020fe20008010802 */
        /* <DEDUP_REMOVED lines=9> */
[----:B------:R-:W4:Y:S01]  /*61f0*/  LDSM.16.MT88.4 R16, [R135+0x4c00] ;  /* 0x004c00008710783b */ /* 0x000f220000004200 */
[----:B-1----:R-:W-:-:S06]  /*6200*/  FFMA.FTZ R9, R86, UR5, -R4 ;  /* 0x0000000556097c23 */ /* 0x002fcc0008010804 */
[C---:B------:R-:W-:Y:S01]  /*6210*/  HMMA.16816.F32.BF16 R68, R12.reuse, R24, R68 ;  /* 0x000000180c44723c */ /* 0x040fe20000041844 */
[----:B--2---:R-:W-:Y:S01]  /*6220*/  FFMA.FTZ R10, R88, UR5, -R4 ;  /* 0x00000005580a7c23 */ /* 0x004fe20008010804 */
[----:B------:R1:W-:Y:S04]  /*6230*/  MUFU.EX2 R181, R9 ;  /* 0x0000000900b57308 */ /* 0x0003e80000000800 */
[----:B------:R2:W5:Y:S02]  /*6240*/  MUFU.EX2 R182, R10 ;  /* 0x0000000a00b67308 */ /* 0x0005640000000800 */
[C---:B------:R-:W-:Y:S08]  /*6250*/  HMMA.16816.F32.BF16 R156, R12.reuse, R40, R44 ;  /* 0x000000280c9c723c */ /* 0x040ff0000004182c */
[----:B------:R-:W-:Y:S01]  /*6260*/  HMMA.16816.F32.BF16 R32, R12, R26, R48 ;  /* 0x0000001a0c20723c */ /* 0x000fe20000041830 */
[--C-:B-1----:R-:W-:Y:S01]  /*6270*/  FFMA.FTZ R9, R93, UR5, -R0.reuse ;  /* 0x000000055d097c23 */ /* 0x102fe20008010800 */
[----:B---3--:R-:W-:Y:S01]  /*6280*/  F2FP.BF16.F32.PACK_AB R12, R183, R180 ;  /* 0x000000b4b70c723e */ /* 0x008fe200000010ff */
[----:B--2---:R-:W-:-:S02]  /*6290*/  FFMA.FTZ R10, R96, UR5, -R0 ;  /* 0x00000005600a7c23 */ /* 0x004fc40008010800 */
[----:B------:R1:W2:Y:S01]  /*62a0*/  MUFU.EX2 R172, R9 ;  /* 0x0000000900ac7308 */ /* 0x0002a20000000800 */
[----:B-----5:R-:W-:-:S03]  /*62b0*/  F2FP.BF16.F32.PACK_AB R14, R182, R181 ;  /* 0x000000b5b60e723e */ /* 0x020fc600000010ff */
[----:B------:R3:W-:Y:S01]  /*62c0*/  MUFU.EX2 R176, R10 ;  /* 0x0000000a00b07308 */ /* 0x0007e20000000800 */
[----:B-1----:R-:W-:Y:S01]  /*62d0*/  FFMA.FTZ R9, R89, UR5, -R0 ;  /* 0x0000000559097c23 */ /* 0x002fe20008010800 */
[----:B--2---:R-:W-:Y:S01]  /*62e0*/  F2FP.BF16.F32.PACK_AB R13, R174, R172 ;  /* 0x000000acae0d723e */ /* 0x004fe200000010ff */
[--C-:B---3--:R-:W-:Y:S02]  /*62f0*/  FFMA.FTZ R10, R94, UR5, -R4.reuse ;  /* 0x000000055e0a7c23 */ /* 0x108fe40008010804 */
[----:B------:R1:W2:Y:S04]  /*6300*/  MUFU.EX2 R178, R9 ;  /* 0x0000000900b27308 */ /* 0x0002a80000000800 */
[----:B------:R3:W-:Y:S01]  /*6310*/  MUFU.EX2 R175, R10 ;  /* 0x0000000a00af7308 */ /* 0x0007e20000000800 */
[--C-:B-1----:R-:W-:Y:S01]  /*6320*/  FFMA.FTZ R9, R98, UR5, -R4.reuse ;  /* 0x0000000562097c23 */ /* 0x102fe20008010804 */
[----:B--2---:R-:W-:Y:S01]  /*6330*/  F2FP.BF16.F32.PACK_AB R15, R178, R176 ;  /* 0x000000b0b20f723e */ /* 0x004fe200000010ff */
[----:B---3--:R-:W-:-:S02]  /*6340*/  FFMA.FTZ R10, R97, UR5, -R4 ;  /* 0x00000005610a7c23 */ /* 0x008fc40008010804 */
[----:B------:R1:W-:Y:S04]  /*6350*/  MUFU.EX2 R177, R9 ;  /* 0x0000000900b17308 */ /* 0x0003e80000000800 */
[C---:B------:R-:W-:Y:S01]  /*6360*/  HMMA.16816.F32.BF16 R48, R12.reuse, R24, R64 ;  /* 0x000000180c30723c */ /* 0x040fe20000041840 */
[----:B------:R2:W-:Y:S07]  /*6370*/  MUFU.EX2 R179, R10 ;  /* 0x0000000a00b37308 */ /* 0x0005ee0000000800 */
[----:B------:R-:W-:Y:S01]  /*6380*/  HMMA.16816.F32.BF16 R24, R12, R26, R52 ;  /* 0x0000001a0c18723c */ /* 0x000fe20000041834 */
[----:B-1----:R-:W-:Y:S01]  /*6390*/  FFMA.FTZ R9, R95, UR5, -R4 ;  /* 0x000000055f097c23 */ /* 0x002fe20008010804 */
[----:B--2---:R-:W-:-:S03]  /*63a0*/  FFMA.FTZ R10, R99, UR5, -R3 ;  /* 0x00000005630a7c23 */ /* 0x004fc60008010803 */
[----:B------:R1:W-:Y:S03]  /*63b0*/  MUFU.EX2 R173, R9 ;  /* 0x0000000900ad7308 */ /* 0x0003e60000000800 */
[C---:B------:R-:W-:Y:S01]  /*63c0*/  HMMA.16816.F32.BF16 R44, R12.reuse, R40, R72 ;  /* 0x000000280c2c723c */ /* 0x040fe20000041848 */
[----:B------:R2:W-:Y:S07]  /*63d0*/  MUFU.EX2 R170, R10 ;  /* 0x0000000a00aa7308 */ /* 0x0005ee0000000800 */
[----:B------:R-:W-:Y:S01]  /*63e0*/  HMMA.16816.F32.BF16 R40, R12, R42, R56 ;  /* 0x0000002a0c28723c */ /* 0x000fe20000041838 */
[--C-:B-1----:R-:W-:Y:S01]  /*63f0*/  FFMA.FTZ R9, R100, UR5, -R3.reuse ;  /* 0x0000000564097c23 */ /* 0x102fe20008010803 */
[----:B--2---:R-:W-:-:S03]  /*6400*/  FFMA.FTZ R10, R101, UR5, -R3 ;  /* 0x00000005650a7c23 */ /* 0x004fc60008010803 */
[----:B------:R1:W2:Y:S04]  /*6410*/  MUFU.EX2 R171, R9 ;  /* 0x0000000900ab7308 */ /* 0x0002a80000000800 */
[----:B------:R3:W-:Y:S01]  /*6420*/  MUFU.EX2 R168, R10 ;  /* 0x0000000a00a87308 */ /* 0x0007e20000000800 */
[----:B-1----:R-:W-:Y:S01]  /*6430*/  FFMA.FTZ R9, R102, UR5, -R3 ;  /* 0x0000000566097c23 */ /* 0x002fe20008010803 */
[----:B--2---:R-:W-:Y:S02]  /*6440*/  F2FP.BF16.F32.PACK_AB R12, R171, R170 ;  /* 0x000000aaab0c723e */ /* 0x004fe400000010ff */
[----:B------:R1:W-:Y:S01]  /*6450*/  MUFU.EX2 R102, R11 ;  /* 0x0000000b00667308 */ /* 0x0003e20000000800 */
[----:B---3--:R-:W-:-:S03]  /*6460*/  FFMA.FTZ R10, R105, UR5, -R2 ;  /* 0x00000005690a7c23 */ /* 0x008fc60008010802 */
[----:B------:R2:W3:Y:S04]  /*6470*/  MUFU.EX2 R169, R9 ;  /* 0x0000000900a97308 */ /* 0x0004e80000000800 */
[----:B------:R5:W-:Y:S01]  /*6480*/  MUFU.EX2 R133, R10 ;  /* 0x0000000a00857308 */ /* 0x000be20000000800 */
[----:B-1----:R-:W-:Y:S01]  /*6490*/  FFMA.FTZ R11, R129, UR5, -R0 ;  /* 0x00000005810b7c23 */ /* 0x002fe20008010800 */
[--C-:B--2---:R-:W-:Y:S01]  /*64a0*/  FFMA.FTZ R9, R104, UR5, -R2.reuse ;  /* 0x0000000568097c23 */ /* 0x104fe20008010802 */
[----:B---3--:R-:W-:Y:S02]  /*64b0*/  F2FP.BF16.F32.PACK_AB R14, R169, R168 ;  /* 0x000000a8a90e723e */ /* 0x008fe400000010ff */
[----:B------:R1:W-:Y:S01]  /*64c0*/  MUFU.EX2 R92, R11 ;  /* 0x0000000b005c7308 */ /* 0x0003e20000000800 */
[----:B-----5:R-:W-:-:S03]  /*64d0*/  FFMA.FTZ R10, R106, UR5, -R2 ;  /* 0x000000056a0a7c23 */ /* 0x020fc60008010802 */
[----:B------:R2:W3:Y:S04]  /*64e0*/  MUFU.EX2 R122, R9 ;  /* 0x00000009007a7308 */ /* 0x0004e80000000800 */
[----:B------:R5:W-:Y:S01]  /*64f0*/  MUFU.EX2 R123, R10 ;  /* 0x0000000a007b7308 */ /* 0x000be20000000800 */
[----:B-1----:R-:W-:Y:S01]  /*6500*/  FFMA.FTZ R11, R161, UR5, -R0 ;  /* 0x00000005a10b7c23 */ /* 0x002fe20008010800 */
[----:B--2---:R-:W-:Y:S01]  /*6510*/  FFMA.FTZ R9, R103, UR5, -R2 ;  /* 0x0000000567097c23 */ /* 0x004fe20008010802 */
[----:B---3--:R-:W-:Y:S02]  /*6520*/  F2FP.BF16.F32.PACK_AB R13, R122, R133 ;  /* 0x000000857a0d723e */ /* 0x008fe400000010ff */
[----:B------:R1:W-:Y:S01]  /*6530*/  MUFU.EX2 R75, R11 ;  /* 0x0000000b004b7308 */ /* 0x0003e20000000800 */
[----:B-----5:R-:W-:-:S03]  /*6540*/  FFMA.FTZ R10, R108, UR5, -R0 ;  /* 0x000000056c0a7c23 */ /* 0x020fc60008010800 */
[----:B------:R2:W3:Y:S01]  /*6550*/  MUFU.EX2 R132, R9 ;  /* 0x0000000900847308 */ /* 0x0004e20000000800 */
[----:B-1----:R-:W-:Y:S01]  /*6560*/  FFMA.FTZ R11, R210, UR5, -R2 ;  /* 0x00000005d20b7c23 */ /* 0x002fe20008010802 */
[--C-:B--2---:R-:W-:Y:S01]  /*6570*/  FFMA.FTZ R9, R110, UR5, -R0.reuse ;  /* 0x000000056e097c23 */ /* 0x104fe20008010800 */
[----:B---3--:R-:W-:Y:S01]  /*6580*/  F2FP.BF16.F32.PACK_AB R15, R132, R123 ;  /* 0x0000007b840f723e */ /* 0x008fe200000010ff */
[----:B------:R1:W-:Y:S04]  /*6590*/  MUFU.EX2 R110, R10 ;  /* 0x0000000a006e7308 */ /* 0x0003e80000000800 */
[----:B------:R2:W-:Y:S02]  /*65a0*/  MUFU.EX2 R67, R11 ;  /* 0x0000000b00437308 */ /* 0x0005e40000000800 */
[----:B----4-:R-:W-:Y:S01]  /*65b0*/  HMMA.16816.F32.BF16 R136, R12, R16, R68 ;  /* 0x000000100c88723c */ /* 0x010fe20000041844 */
[----:B-1----:R-:W-:-:S07]  /*65c0*/  FFMA.FTZ R10, R109, UR5, -R0 ;  /* 0x000000056d0a7c23 */ /* 0x002fce0008010800 */
[C---:B------:R-:W-:Y:S01]  /*65d0*/  HMMA.16816.F32.BF16 R144, R12.reuse, R18, R32 ;  /* 0x000000120c90723c */ /* 0x040fe20000041820 */
[----:B------:R1:W3:Y:S01]  /*65e0*/  MUFU.EX2 R109, R9 ;  /* 0x00000009006d7308 */ /* 0x0002e20000000800 */
[----:B------:R-:W-:Y:S01]  /*65f0*/  LDSM.16.MT88.4 R32, [R135+0x5000] ;  /* 0x005000008720783b */ /* 0x000fe20000004200 */
[--C-:B--2---:R-:W-:Y:S02]  /*6600*/  FFMA.FTZ R11, R162, UR5, -R0.reuse ;  /* 0x00000005a20b7c23 */ /* 0x104fe40008010800 */
[----:B------:R2:W-:Y:S03]  /*6610*/  MUFU.EX2 R121, R10 ;  /* 0x0000000a00797308 */ /* 0x0005e60000000800 */
[----:B------:R-:W-:Y:S01]  /*6620*/  HMMA.16816.F32.BF16 R156, R12, R20, R156 ;  /* 0x000000140c9c723c */ /* 0x000fe2000004189c */
[----:B------:R4:W-:Y:S01]  /*6630*/  MUFU.EX2 R58, R11 ;  /* 0x0000000b003a7308 */ /* 0x0009e20000000800 */
[----:B-1----:R-:W-:-:S06]  /*6640*/  FFMA.FTZ R9, R107, UR5, -R0 ;  /* 0x000000056b097c23 */ /* 0x002fcc0008010800 */
[----:B------:R-:W-:Y:S01]  /*6650*/  HMMA.16816.F32.BF16 R28, R12, R22, R28 ;  /* 0x000000160c1c723c */ /* 0x000fe2000004181c */
[----:B------:R-:W-:Y:S01]  /*6660*/  F2FP.BF16.F32.PACK_AB R12, R177, R175 ;  /* 0x000000afb10c723e */ /* 0x000fe200000010ff */
[----:B------:R1:W5:Y:S01]  /*6670*/  MUFU.EX2 R108, R9 ;  /* 0x00000009006c7308 */ /* 0x0003620000000800 */
[----:B---3--:R-:W-:Y:S01]  /*6680*/  F2FP.BF16.F32.PACK_AB R13, R109, R110 ;  /* 0x0000006e6d0d723e */ /* 0x008fe200000010ff */
[--C-:B--2---:R-:W-:Y:S01]  /*6690*/  FFMA.FTZ R10, R111, UR5, -R3.reuse ;  /* 0x000000056f0a7c23 */ /* 0x104fe20008010803 */
[----:B------:R-:W-:Y:S01]  /*66a0*/  F2FP.BF16.F32.PACK_AB R14, R173, R179 ;  /* 0x000000b3ad0e723e */ /* 0x000fe200000010ff */
[----:B------:R-:W-:Y:S02]  /*66b0*/  IMAD.MOV.U32 R111, RZ, RZ, R80 ;  /* 0x000000ffff6f7224 */ /* 0x000fe400078e0050 */
[----:B----4-:R-:W-:Y:S01]  /*66c0*/  FFMA.FTZ R11, R235, UR5, -R0 ;  /* 0x00000005eb0b7c23 */ /* 0x010fe20008010800 */
[----:B------:R2:W-:Y:S05]  /*66d0*/  MUFU.EX2 R104, R10 ;  /* 0x0000000a00687308 */ /* 0x0005ea0000000800 */
[----:B------:R-:W-:Y:S01]  /*66e0*/  MUFU.EX2 R11, R11 ;  /* 0x0000000b000b7308 */ /* 0x000fe20000000800 */
[----:B-1----:R-:W-:Y:S01]  /*66f0*/  FFMA.FTZ R9, R114, UR5, -R3 ;  /* 0x0000000572097c23 */ /* 0x002fe20008010803 */
[----:B-----5:R-:W-:Y:S01]  /*6700*/  F2FP.BF16.F32.PACK_AB R15, R108, R121 ;  /* 0x000000796c0f723e */ /* 0x020fe200000010ff */
[----:B------:R-:W-:-:S02]  /*6710*/  IMAD.MOV.U32 R114, RZ, RZ, R82 ;  /* 0x000000ffff727224 */ /* 0x000fc400078e0052 */
[----:B------:R1:W3:Y:S01]  /*6720*/  MUFU.EX2 R107, R9 ;  /* 0x00000009006b7308 */ /* 0x0002e20000000800 */
[----:B--2---:R-:W-:Y:S01]  /*6730*/  FFMA.FTZ R10, R115, UR5, -R3 ;  /* 0x00000005730a7c23 */ /* 0x004fe20008010803 */
[----:B------:R-:W-:Y:S02]  /*6740*/  IMAD.MOV.U32 R115, RZ, RZ, R77 ;  /* 0x000000ffff737224 */ /* 0x000fe400078e004d */
[C---:B------:R-:W-:Y:S01]  /*6750*/  HMMA.16816.F32.BF16 R52, R12.reuse, R18, R24 ;  /* 0x000000120c34723c */ /* 0x040fe20000041818 */
[----:B------:R-:W2:Y:S01]  /*6760*/  LDSM.16.MT88.4 R24, [R185+0x5000] ;  /* 0x00500000b918783b */ /* 0x000ea20000004200 */
[----:B------:R4:W-:Y:S06]  /*6770*/  MUFU.EX2 R106, R10 ;  /* 0x0000000a006a7308 */ /* 0x0009ec0000000800 */
[----:B------:R-:W-:Y:S01]  /*6780*/  HMMA.16816.F32.BF16 R48, R12, R16, R48 ;  /* 0x000000100c30723c */ /* 0x000fe20000041830 */
[----:B------:R-:W5:Y:S01]  /*6790*/  LDSM.16.MT88.4 R16, [R135+0x5400] ;  /* 0x005400008710783b */ /* 0x000f620000004200 */
[----:B-1----:R-:W-:Y:S01]  /*67a0*/  FFMA.FTZ R9, R116, UR5, -R3 ;  /* 0x0000000574097c23 */ /* 0x002fe20008010803 */
[----:B------:R-:W-:-:S03]  /*67b0*/  IMAD.MOV.U32 R116, RZ, RZ, R79 ;  /* 0x000000ffff747224 */ /* 0x000fc600078e004f */
[----:B------:R1:W1:Y:S01]  /*67c0*/  MUFU.EX2 R105, R9 ;  /* 0x0000000900697308 */ /* 0x0002620000000800 */
[--C-:B----4-:R-:W-:Y:S01]  /*67d0*/  FFMA.FTZ R10, R120, UR5, -R2.reuse ;  /* 0x00000005780a7c23 */ /* 0x110fe20008010802 */
[C---:B------:R-:W-:Y:S03]  /*67e0*/  HMMA.16816.F32.BF16 R44, R12.reuse, R20, R44 ;  /* 0x000000140c2c723c */ /* 0x040fe6000004182c */
[----:B------:R4:W-:Y:S05]  /*67f0*/  MUFU.EX2 R103, R10 ;  /* 0x0000000a00677308 */ /* 0x0009ea0000000800 */
[----:B------:R-:W-:Y:S01]  /*6800*/  HMMA.16816.F32.BF16 R40, R12, R22, R40 ;  /* 0x000000160c28723c */ /* 0x000fe20000041828 */
[----:B---3--:R-:W-:Y:S01]  /*6810*/  F2FP.BF16.F32.PACK_AB R12, R104, R107 ;  /* 0x0000006b680c723e */ /* 0x008fe200000010ff */
[----:B-1----:R-:W-:Y:S01]  /*6820*/  FFMA.FTZ R9, R117, UR5, -R2 ;  /* 0x0000000575097c23 */ /* 0x002fe20008010802 */
[----:B------:R-:W-:Y:S01]  /*6830*/  F2FP.BF16.F32.PACK_AB R14, R106, R105 ;  /* 0x000000696a0e723e */ /* 0x000fe200000010ff */
[----:B------:R-:W-:-:S02]  /*6840*/  IMAD.MOV.U32 R117, RZ, RZ, R78 ;  /* 0x000000ffff757224 */ /* 0x000fc400078e004e */
[----:B------:R1:W3:Y:S01]  /*6850*/  MUFU.EX2 R100, R9 ;  /* 0x0000000900647308 */ /* 0x0002e20000000800 */
[----:B----4-:R-:W-:-:S04]  /*6860*/  FFMA.FTZ R10, R125, UR5, -R4 ;  /* 0x000000057d0a7c23 */ /* 0x010fc80008010804 */
[----:B------:R4:W-:Y:S01]  /*6870*/  MUFU.EX2 R99, R10 ;  /* 0x0000000a00637308 */ /* 0x0009e20000000800 */
[----:B-1----:R-:W-:Y:S01]  /*6880*/  FFMA.FTZ R9, R119, UR5, -R2 ;  /* 0x0000000577097c23 */ /* 0x002fe20008010802 */
[----:B---3--:R-:W-:-:S03]  /*6890*/  F2FP.BF16.F32.PACK_AB R13, R102, R100 ;  /* 0x00000064660d723e */ /* 0x008fc600000010ff */
[----:B------:R1:W3:Y:S01]  /*68a0*/  MUFU.EX2 R101, R9 ;  /* 0x0000000900657308 */ /* 0x0002e20000000800 */
[----:B----4-:R-:W-:-:S04]  /*68b0*/  FFMA.FTZ R10, R127, UR5, -R4 ;  /* 0x000000057f0a7c23 */ /* 0x010fc80008010804 */
[----:B------:R4:W-:Y:S01]  /*68c0*/  MUFU.EX2 R97, R10 ;  /* 0x0000000a00617308 */ /* 0x0009e20000000800 */
[----:B-1----:R-:W-:Y:S01]  /*68d0*/  FFMA.FTZ R9, R126, UR5, -R4 ;  /* 0x000000057e097c23 */ /* 0x002fe20008010804 */
[----:B---3--:R-:W-:-:S03]  /*68e0*/  F2FP.BF16.F32.PACK_AB R15, R101, R103 ;  /* 0x00000067650f723e */ /* 0x008fc600000010ff */
[----:B------:R1:W3:Y:S01]  /*68f0*/  MUFU.EX2 R98, R9 ;  /* 0x0000000900627308 */ /* 0x0002e20000000800 */
[----:B----4-:R-:W-:-:S03]  /*6900*/  FFMA.FTZ R10, R131, UR5, -R0 ;  /* 0x00000005830a7c23 */ /* 0x010fc60008010800 */
[C---:B--2---:R-:W-:Y:S01]  /*6910*/  HMMA.16816.F32.BF16 R20, R12.reuse, R26, R28 ;  /* 0x0000001a0c14723c */ /* 0x044fe2000004181c */
[----:B------:R-:W2:Y:S01]  /*6920*/  LDSM.16.MT88.4 R28, [R185+0x5400] ;  /* 0x00540000b91c783b */ /* 0x000ea20000004200 */
[----:B------:R4:W-:Y:S06]  /*6930*/  MUFU.EX2 R95, R10 ;  /* 0x0000000a005f7308 */ /* 0x0009ec0000000800 */
[----:B------:R-:W-:Y:S01]  /*6940*/  HMMA.16816.F32.BF16 R136, R12, R32, R136 ;  /* 0x000000200c88723c */ /* 0x000fe20000041888 */
[----:B-1----:R-:W-:-:S04]  /*6950*/  FFMA.FTZ R9, R124, UR5, -R4 ;  /* 0x000000057c097c23 */ /* 0x002fc80008010804 */
[----:B------:R1:W5:Y:S01]  /*6960*/  MUFU.EX2 R96, R9 ;  /* 0x0000000900607308 */ /* 0x0003620000000800 */
[----:B----4-:R-:W-:Y:S02]  /*6970*/  FFMA.FTZ R10, R140, UR5, -R3 ;  /* 0x000000058c0a7c23 */ /* 0x010fe40008010803 */
[C---:B------:R-:W-:Y:S02]  /*6980*/  HMMA.16816.F32.BF16 R144, R12.reuse, R34, R144 ;  /* 0x000000220c90723c */ /* 0x040fe40000041890 */
[----:B------:R4:W-:Y:S06]  /*6990*/  MUFU.EX2 R87, R10 ;  /* 0x0000000a00577308 */ /* 0x0009ec0000000800 */
[----:B------:R-:W-:Y:S01]  /*69a0*/  HMMA.16816.F32.BF16 R156, R12, R24, R156 ;  /* 0x000000180c9c723c */ /* 0x000fe2000004189c */
[----:B---3--:R-:W-:Y:S01]  /*69b0*/  F2FP.BF16.F32.PACK_AB R12, R99, R98 ;  /* 0x00000062630c723e */ /* 0x008fe200000010ff */
[----:B-1----:R-:W-:Y:S01]  /*69c0*/  FFMA.FTZ R9, R128, UR5, -R0 ;  /* 0x0000000580097c23 */ /* 0x002fe20008010800 */
[----:B-----5:R-:W-:-:S03]  /*69d0*/  F2FP.BF16.F32.PACK_AB R14, R97, R96 ;  /* 0x00000060610e723e */ /* 0x020fc600000010ff */
        /* <DEDUP_REMOVED lines=10> */
[----:B------:R1:W-:Y:S01]  /*6a80*/  MUFU.EX2 R85, R9 ;  /* 0x0000000900557308 */ /* 0x0003e20000000800 */
[----:B----4-:R-:W-:-:S03]  /*6a90*/  FFMA.FTZ R10, R151, UR5, -R2 ;  /* 0x00000005970a7c23 */ /* 0x010fc60008010802 */
[C---:B------:R-:W-:Y:S01]  /*6aa0*/  HMMA.16816.F32.BF16 R48, R12.reuse, R32, R48 ;  /* 0x000000200c30723c */ /* 0x040fe20000041830 */
[----:B------:R3:W-:Y:S07]  /*6ab0*/  MUFU.EX2 R82, R10 ;  /* 0x0000000a00527308 */ /* 0x0007ee0000000800 */
[----:B------:R-:W-:Y:S01]  /*6ac0*/  HMMA.16816.F32.BF16 R52, R12, R34, R52 ;  /* 0x000000220c34723c */ /* 0x000fe20000041834 */
[----:B-1----:R-:W-:-:S04]  /*6ad0*/  FFMA.FTZ R9, R141, UR5, -R3 ;  /* 0x000000058d097c23 */ /* 0x002fc80008010803 */
[----:B------:R1:W4:Y:S01]  /*6ae0*/  MUFU.EX2 R89, R9 ;  /* 0x0000000900597308 */ /* 0x0003220000000800 */
[----:B---3--:R-:W-:Y:S02]  /*6af0*/  FFMA.FTZ R10, R152, UR5, -R4 ;  /* 0x00000005980a7c23 */ /* 0x008fe40008010804 */
[C---:B------:R-:W-:Y:S02]  /*6b00*/  HMMA.16816.F32.BF16 R44, R12.reuse, R24, R44 ;  /* 0x000000180c2c723c */ /* 0x040fe4000004182c */
[----:B------:R3:W-:Y:S06]  /*6b10*/  MUFU.EX2 R78, R10 ;  /* 0x0000000a004e7308 */ /* 0x0007ec0000000800 */
[----:B------:R-:W-:Y:S01]  /*6b20*/  HMMA.16816.F32.BF16 R24, R12, R26, R40 ;  /* 0x0000001a0c18723c */ /* 0x000fe20000041828 */
[----:B-1----:R-:W-:Y:S01]  /*6b30*/  FFMA.FTZ R9, R143, UR5, -R3 ;  /* 0x000000058f097c23 */ /* 0x002fe20008010803 */
[----:B----4-:R-:W-:-:S03]  /*6b40*/  F2FP.BF16.F32.PACK_AB R12, R89, R87 ;  /* 0x00000057590c723e */ /* 0x010fc600000010ff */
[----:B------:R1:W4:Y:S01]  /*6b50*/  MUFU.EX2 R88, R9 ;  /* 0x0000000900587308 */ /* 0x0003220000000800 */
[----:B---3--:R-:W-:-:S04]  /*6b60*/  FFMA.FTZ R10, R153, UR5, -R4 ;  /* 0x00000005990a7c23 */ /* 0x008fc80008010804 */
[----:B------:R3:W-:Y:S01]  /*6b70*/  MUFU.EX2 R80, R10 ;  /* 0x0000000a00507308 */ /* 0x0007e20000000800 */
[----:B-1----:R-:W-:Y:S01]  /*6b80*/  FFMA.FTZ R9, R150, UR5, -R2 ;  /* 0x0000000596097c23 */ /* 0x002fe20008010802 */
[----:B----4-:R-:W-:-:S03]  /*6b90*/  F2FP.BF16.F32.PACK_AB R14, R88, R86 ;  /* 0x00000056580e723e */ /* 0x010fc600000010ff */
[----:B------:R1:W4:Y:S01]  /*6ba0*/  MUFU.EX2 R81, R9 ;  /* 0x0000000900517308 */ /* 0x0003220000000800 */
[----:B---3--:R-:W-:-:S04]  /*6bb0*/  FFMA.FTZ R10, R163, UR5, -R0 ;  /* 0x00000005a30a7c23 */ /* 0x008fc80008010800 */
[----:B------:R3:W-:Y:S01]  /*6bc0*/  MUFU.EX2 R77, R10 ;  /* 0x0000000a004d7308 */ /* 0x0007e20000000800 */
[----:B-1----:R-:W-:Y:S01]  /*6bd0*/  FFMA.FTZ R9, R149, UR5, -R2 ;  /* 0x0000000595097c23 */ /* 0x002fe20008010802 */
[----:B----4-:R-:W-:Y:S01]  /*6be0*/  F2FP.BF16.F32.PACK_AB R13, R81, R83 ;  /* 0x00000053510d723e */ /* 0x010fe200000010ff */
[----:B------:R-:W-:Y:S02]  /*6bf0*/  LDSM.16.MT88.4 R148, [R135+0x5c00] ;  /* 0x005c00008794783b */ /* 0x000fe40000004200 */
[----:B------:R1:W4:Y:S01]  /*6c00*/  MUFU.EX2 R84, R9 ;  /* 0x0000000900547308 */ /* 0x0003220000000800 */
[----:B---3--:R-:W-:-:S04]  /*6c10*/  FFMA.FTZ R10, R167, UR5, -R3 ;  /* 0x00000005a70a7c23 */ /* 0x008fc80008010803 */
[----:B------:R3:W-:Y:S01]  /*6c20*/  MUFU.EX2 R73, R10 ;  /* 0x0000000a00497308 */ /* 0x0007e20000000800 */
[----:B-1----:R-:W-:Y:S01]  /*6c30*/  FFMA.FTZ R9, R154, UR5, -R4 ;  /* 0x000000059a097c23 */ /* 0x002fe20008010804 */
[----:B----4-:R-:W-:-:S03]  /*6c40*/  F2FP.BF16.F32.PACK_AB R15, R84, R82 ;  /* 0x00000052540f723e */ /* 0x010fc600000010ff */
[----:B------:R1:W4:Y:S01]  /*6c50*/  MUFU.EX2 R79, R9 ;  /* 0x00000009004f7308 */ /* 0x0003220000000800 */
[----:B---3--:R-:W-:-:S03]  /*6c60*/  FFMA.FTZ R10, R206, UR5, -R3 ;  /* 0x00000005ce0a7c23 */ /* 0x008fc60008010803 */
[C---:B------:R-:W-:Y:S01]  /*6c70*/  HMMA.16816.F32.BF16 R136, R12.reuse, R16, R136 ;  /* 0x000000100c88723c */ /* 0x040fe20000041888 */
[----:B------:R3:W-:Y:S07]  /*6c80*/  MUFU.EX2 R72, R10 ;  /* 0x0000000a00487308 */ /* 0x0007ee0000000800 */
[----:B------:R-:W-:Y:S01]  /*6c90*/  HMMA.16816.F32.BF16 R144, R12, R18, R144 ;  /* 0x000000120c90723c */ /* 0x000fe20000041890 */
[----:B-1----:R-:W-:-:S04]  /*6ca0*/  FFMA.FTZ R9, R155, UR5, -R0 ;  /* 0x000000059b097c23 */ /* 0x002fc80008010800 */
[----:B------:R1:W5:Y:S03]  /*6cb0*/  MUFU.EX2 R74, R9 ;  /* 0x00000009004a7308 */ /* 0x0003660000000800 */
[----:B--2---:R-:W-:Y:S01]  /*6cc0*/  HMMA.16816.F32.BF16 R156, R12, R28, R156 ;  /* 0x0000001c0c9c723c */ /* 0x004fe2000004189c */
[----:B---3--:R-:W-:-:S04]  /*6cd0*/  FFMA.FTZ R10, R213, UR5, -R2 ;  /* 0x00000005d50a7c23 */ /* 0x008fc80008010802 */
[----:B------:R2:W-:Y:S03]  /*6ce0*/  MUFU.EX2 R68, R10 ;  /* 0x0000000a00447308 */ /* 0x0005e60000000800 */
[----:B------:R-:W-:Y:S01]  /*6cf0*/  HMMA.16816.F32.BF16 R32, R12, R30, R20 ;  /* 0x0000001e0c20723c */ /* 0x000fe20000041814 */
[----:B------:R-:W-:Y:S01]  /*6d00*/  F2FP.BF16.F32.PACK_AB R12, R78, R85 ;  /* 0x000000554e0c723e */ /* 0x000fe200000010ff */
[----:B------:R-:W3:Y:S01]  /*6d10*/  LDSM.16.MT88.4 R20, [R135+0x5800] ;  /* 0x005800008714783b */ /* 0x000ee20000004200 */
[----:B----4-:R-:W-:Y:S01]  /*6d20*/  F2FP.BF16.F32.PACK_AB R14, R80, R79 ;  /* 0x0000004f500e723e */ /* 0x010fe200000010ff */
[----:B-1----:R-:W-:Y:S01]  /*6d30*/  FFMA.FTZ R9, R160, UR5, -R0 ;  /* 0x00000005a0097c23 */ /* 0x002fe20008010800 */
[----:B-----5:R-:W-:-:S03]  /*6d40*/  F2FP.BF16.F32.PACK_AB R13, R75, R74 ;  /* 0x0000004a4b0d723e */ /* 0x020fc600000010ff */
[----:B------:R1:W4:Y:S01]  /*6d50*/  MUFU.EX2 R76, R9 ;  /* 0x00000009004c7308 */ /* 0x0003220000000800 */
[----:B--2---:R-:W-:-:S04]  /*6d60*/  FFMA.FTZ R10, R232, UR5, -R4 ;  /* 0x00000005e80a7c23 */ /* 0x004fc80008010804 */
[----:B------:R2:W-:Y:S01]  /*6d70*/  MUFU.EX2 R65, R10 ;  /* 0x0000000a00417308 */ /* 0x0005e20000000800 */
[----:B-1----:R-:W-:Y:S01]  /*6d80*/  FFMA.FTZ R9, R166, UR5, -R3 ;  /* 0x00000005a6097c23 */ /* 0x002fe20008010803 */
[----:B----4-:R-:W-:-:S03]  /*6d90*/  F2FP.BF16.F32.PACK_AB R15, R76, R77 ;  /* 0x0000004d4c0f723e */ /* 0x010fc600000010ff */
[----:B------:R1:W4:Y:S01]  /*6da0*/  MUFU.EX2 R71, R9 ;  /* 0x0000000900477308 */ /* 0x0003220000000800 */
[----:B--2---:R-:W-:-:S03]  /*6db0*/  FFMA.FTZ R10, R239, UR5, -R4 ;  /* 0x00000005ef0a7c23 */ /* 0x004fc60008010804 */
[C---:B------:R-:W-:Y:S01]  /*6dc0*/  HMMA.16816.F32.BF16 R48, R12.reuse, R16, R48 ;  /* 0x000000100c30723c */ /* 0x040fe20000041830 */
[----:B------:R2:W-:Y:S07]  /*6dd0*/  MUFU.EX2 R63, R10 ;  /* 0x0000000a003f7308 */ /* 0x0005ee0000000800 */
[----:B------:R-:W-:Y:S01]  /*6de0*/  HMMA.16816.F32.BF16 R52, R12, R18, R52 ;  /* 0x000000120c34723c */ /* 0x000fe20000041834 */
[----:B------:R-:W5:Y:S01]  /*6df0*/  LDSM.16.MT88.4 R16, [R185+0x5800] ;  /* 0x00580000b910783b */ /* 0x000f620000004200 */
[----:B-1----:R-:W-:-:S04]  /*6e00*/  FFMA.FTZ R9, R204, UR5, -R3 ;  /* 0x00000005cc097c23 */ /* 0x002fc80008010803 */
[----:B------:R1:W3:Y:S02]  /*6e10*/  MUFU.EX2 R70, R9 ;  /* 0x0000000900467308 */ /* 0x0002e40000000800 */
[----:B------:R-:W-:Y:S01]  /*6e20*/  HMMA.16816.F32.BF16 R44, R12, R28, R44 ;  /* 0x0000001c0c2c723c */ /* 0x000fe2000004182c */
[----:B--2---:R-:W-:-:S04]  /*6e30*/  FFMA.FTZ R10, R165, UR5, -R0 ;  /* 0x00000005a50a7c23 */ /* 0x004fc80008010800 */
[----:B------:R2:W-:Y:S03]  /*6e40*/  MUFU.EX2 R61, R10 ;  /* 0x0000000a003d7308 */ /* 0x0005e60000000800 */
[----:B------:R-:W-:Y:S01]  /*6e50*/  HMMA.16816.F32.BF16 R28, R12, R30, R24 ;  /* 0x0000001e0c1c723c */ /* 0x000fe20000041818 */
[----:B----4-:R-:W-:Y:S01]  /*6e60*/  F2FP.BF16.F32.PACK_AB R12, R73, R71 ;  /* 0x00000047490c723e */ /* 0x010fe200000010ff */
[----:B------:R-:W4:Y:S01]  /*6e70*/  LDSM.16.MT88.4 R24, [R185+0x5c00] ;  /* 0x005c0000b918783b */ /* 0x000f220000004200 */
[----:B-1----:R-:W-:Y:S01]  /*6e80*/  FFMA.FTZ R9, R209, UR5, -R2 ;  /* 0x00000005d1097c23 */ /* 0x002fe20008010802 */
[----:B---3--:R-:W-:-:S03]  /*6e90*/  F2FP.BF16.F32.PACK_AB R14, R72, R70 ;  /* 0x00000046480e723e */ /* 0x008fc600000010ff */
[----:B------:R1:W3:Y:S01]  /*6ea0*/  MUFU.EX2 R69, R9 ;  /* 0x0000000900457308 */ /* 0x0002e20000000800 */
[----:B--2---:R-:W-:-:S04]  /*6eb0*/  FFMA.FTZ R10, R250, UR5, -R3 ;  /* 0x00000005fa0a7c23 */ /* 0x004fc80008010803 */
[----:B------:R2:W-:Y:S01]  /*6ec0*/  MUFU.EX2 R57, R10 ;  /* 0x0000000a00397308 */ /* 0x0005e20000000800 */
[----:B-1----:R-:W-:Y:S01]  /*6ed0*/  FFMA.FTZ R9, R216, UR5, -R2 ;  /* 0x00000005d8097c23 */ /* 0x002fe20008010802 */
[----:B---3--:R-:W-:-:S03]  /*6ee0*/  F2FP.BF16.F32.PACK_AB R13, R67, R69 ;  /* 0x00000045430d723e */ /* 0x008fc600000010ff */
[----:B------:R1:W3:Y:S01]  /*6ef0*/  MUFU.EX2 R66, R9 ;  /* 0x0000000900427308 */ /* 0x0002e20000000800 */
[--C-:B--2---:R-:W-:Y:S01]  /*6f00*/  FFMA.FTZ R10, R116, UR5, -R4.reuse ;  /* 0x00000005740a7c23 */ /* 0x104fe20008010804 */
[----:B-1----:R-:W-:Y:S01]  /*6f10*/  FFMA.FTZ R9, R233, UR5, -R4 ;  /* 0x00000005e9097c23 */ /* 0x002fe20008010804 */
[----:B---3--:R-:W-:-:S03]  /*6f20*/  F2FP.BF16.F32.PACK_AB R15, R66, R68 ;  /* 0x00000044420f723e */ /* 0x008fc600000010ff */
[----:B------:R1:W2:Y:S04]  /*6f30*/  MUFU.EX2 R64, R9 ;  /* 0x0000000900407308 */ /* 0x0002a80000000800 */
[C---:B------:R-:W-:Y:S08]  /*6f40*/  HMMA.16816.F32.BF16 R136, R12.reuse, R20, R136 ;  /* 0x000000140c88723c */ /* 0x040ff00000041888 */
[----:B------:R-:W-:Y:S01]  /*6f50*/  HMMA.16816.F32.BF16 R144, R12, R22, R144 ;  /* 0x000000160c90723c */ /* 0x000fe20000041890 */
[----:B-1----:R-:W-:-:S04]  /*6f60*/  FFMA.FTZ R9, R231, UR5, -R4 ;  /* 0x00000005e7097c23 */ /* 0x002fc80008010804 */
[----:B------:R1:W3:Y:S03]  /*6f70*/  MUFU.EX2 R62, R9 ;  /* 0x00000009003e7308 */ /* 0x0002e60000000800 */
[C---:B-----5:R-:W-:Y:S08]  /*6f80*/  HMMA.16816.F32.BF16 R156, R12.reuse, R16, R156 ;  /* 0x000000100c9c723c */ /* 0x060ff0000004189c */
[----:B------:R-:W-:Y:S01]  /*6f90*/  HMMA.16816.F32.BF16 R32, R12, R18, R32 ;  /* 0x000000120c20723c */ /* 0x000fe20000041820 */
[----:B--2---:R-:W-:Y:S01]  /*6fa0*/  F2FP.BF16.F32.PACK_AB R12, R65, R64 ;  /* 0x00000040410c723e */ /* 0x004fe200000010ff */
[----:B-1----:R-:W-:Y:S01]  /*6fb0*/  FFMA.FTZ R9, R248, UR5, -R0 ;  /* 0x00000005f8097c23 */ /* 0x002fe20008010800 */
[----:B---3--:R-:W-:-:S03]  /*6fc0*/  F2FP.BF16.F32.PACK_AB R14, R63, R62 ;  /* 0x0000003e3f0e723e */ /* 0x008fc600000010ff */
        /* <DEDUP_REMOVED lines=9> */
[----:B------:R-:W-:Y:S01]  /*7060*/  FFMA.FTZ R16, R236, UR5, -R0 ;  /* 0x00000005ec107c23 */ /* 0x000fe20008010800 */
[--C-:B-1----:R-:W-:Y:S01]  /*7070*/  FFMA.FTZ R9, R252, UR5, -R3.reuse ;  /* 0x00000005fc097c23 */ /* 0x102fe20008010803 */
[----:B------:R-:W-:Y:S01]  /*7080*/  FFMA.FTZ R3, R249, UR5, -R3 ;  /* 0x00000005f9037c23 */ /* 0x000fe20008010803 */
[----:B--2---:R-:W-:-:S02]  /*7090*/  F2FP.BF16.F32.PACK_AB R160, R57, R56 ;  /* 0x0000003839a0723e */ /* 0x004fc400000010ff */
[----:B------:R1:W-:Y:S02]  /*70a0*/  MUFU.EX2 R48, R9 ;  /* 0x0000000900307308 */ /* 0x0003e40000000800 */
[C---:B------:R-:W-:Y:S02]  /*70b0*/  HMMA.16816.F32.BF16 R28, R12.reuse, R18, R28 ;  /* 0x000000120c1c723c */ /* 0x040fe4000004181c */
[----:B------:R2:W3:Y:S04]  /*70c0*/  MUFU.EX2 R49, R3 ;  /* 0x0000000300317308 */ /* 0x0004e80000000800 */
[----:B------:R-:W-:Y:S02]  /*70d0*/  MUFU.EX2 R16, R16 ;  /* 0x0000001000107308 */ /* 0x000fe40000000800 */
[----:B------:R-:W-:Y:S02]  /*70e0*/  HMMA.16816.F32.BF16 R20, R12, R22, R52 ;  /* 0x000000160c14723c */ /* 0x000fe40000041834 */
[----:B------:R-:W-:Y:S01]  /*70f0*/  MUFU.EX2 R14, R10 ;  /* 0x0000000a000e7308 */ /* 0x000fe20000000800 */
[----:B-1----:R-:W-:-:S04]  /*7100*/  FFMA.FTZ R9, R118, UR5, -R2 ;  /* 0x0000000576097c23 */ /* 0x002fc80008010802 */
[----:B------:R1:W-:Y:S01]  /*7110*/  MUFU.EX2 R42, R9 ;  /* 0x00000009002a7308 */ /* 0x0003e20000000800 */
[----:B--2---:R-:W-:Y:S01]  /*7120*/  FFMA.FTZ R3, R117, UR5, -R2 ;  /* 0x0000000575037c23 */ /* 0x004fe20008010802 */
[----:B---3--:R-:W-:-:S03]  /*7130*/  F2FP.BF16.F32.PACK_AB R162, R49, R48 ;  /* 0x0000003031a2723e */ /* 0x008fc600000010ff */
[----:B------:R2:W3:Y:S01]  /*7140*/  MUFU.EX2 R40, R3 ;  /* 0x0000000300287308 */ /* 0x0004e20000000800 */
[--C-:B-1----:R-:W-:Y:S01]  /*7150*/  FFMA.FTZ R9, R234, UR5, -R2.reuse ;  /* 0x00000005ea097c23 */ /* 0x102fe20008010802 */
[----:B------:R-:W-:-:S03]  /*7160*/  FFMA.FTZ R2, R229, UR5, -R2 ;  /* 0x00000005e5027c23 */ /* 0x000fc60008010802 */
[----:B------:R1:W-:Y:S01]  /*7170*/  MUFU.EX2 R41, R9 ;  /* 0x0000000900297308 */ /* 0x0003e20000000800 */
[--C-:B--2---:R-:W-:Y:S01]  /*7180*/  FFMA.FTZ R3, R238, UR5, -R0.reuse ;  /* 0x00000005ee037c23 */ /* 0x104fe20008010800 */
[----:B------:R-:W-:Y:S01]  /*7190*/  FFMA.FTZ R0, R230, UR5, -R0 ;  /* 0x00000005e6007c23 */ /* 0x000fe20008010800 */
[----:B---3--:R-:W-:Y:S01]  /*71a0*/  F2FP.BF16.F32.PACK_AB R161, R40, R42 ;  /* 0x0000002a28a1723e */ /* 0x008fe200000010ff */
[----:B------:R2:W3:Y:S04]  /*71b0*/  MUFU.EX2 R43, R2 ;  /* 0x00000002002b7308 */ /* 0x0004e80000000800 */
[----:B------:R5:W4:Y:S04]  /*71c0*/  MUFU.EX2 R12, R3 ;  /* 0x00000003000c7308 */ /* 0x000b280000000800 */
[----:B------:R4:W4:Y:S01]  /*71d0*/  MUFU.EX2 R13, R0 ;  /* 0x00000000000d7308 */ /* 0x0009220000000800 */
[--C-:B-1----:R-:W-:Y:S01]  /*71e0*/  FFMA.FTZ R9, R111, UR5, -R4.reuse ;  /* 0x000000056f097c23 */ /* 0x102fe20008010804 */
[--C-:B--2---:R-:W-:Y:S01]  /*71f0*/  FFMA.FTZ R2, R115, UR5, -R4.reuse ;  /* 0x0000000573027c23 */ /* 0x104fe20008010804 */
[----:B------:R-:W-:-:S02]  /*7200*/  FFMA.FTZ R4, R114, UR5, -R4 ;  /* 0x0000000572047c23 */ /* 0x000fc40008010804 */
[----:B------:R-:W-:Y:S01]  /*7210*/  MUFU.EX2 R17, R9 ;  /* 0x0000000900117308 */ /* 0x000fe20000000800 */
[----:B---3--:R-:W-:Y:S01]  /*7220*/  F2FP.BF16.F32.PACK_AB R163, R43, R41 ;  /* 0x000000292ba3723e */ /* 0x008fe200000010ff */
[----:B-----5:R-:W-:Y:S01]  /*7230*/  FADD.FTZ R3, R215, R212 ;  /* 0x000000d4d7037221 */ /* 0x020fe20000010000 */
[----:B----4-:R-:W-:Y:S01]  /*7240*/  F2FP.BF16.F32.PACK_AB R165, R16, R12 ;  /* 0x0000000c10a5723e */ /* 0x010fe200000010ff */
[----:B------:R1:W2:Y:S01]  /*7250*/  MUFU.EX2 R18, R4 ;  /* 0x0000000400127308 */ /* 0x0002a20000000800 */
[----:B------:R-:W-:Y:S01]  /*7260*/  FADD.FTZ R0, R225, R223 ;  /* 0x000000dfe1007221 */ /* 0x000fe20000010000 */
[----:B------:R-:W-:Y:S02]  /*7270*/  FADD.FTZ R3, R214, R3 ;  /* 0x00000003d6037221 */ /* 0x000fe40000010000 */
[----:B------:R3:W4:Y:S01]  /*7280*/  MUFU.EX2 R15, R2 ;  /* 0x00000002000f7308 */ /* 0x0007220000000800 */
[----:B------:R-:W-:Y:S01]  /*7290*/  F2FP.BF16.F32.PACK_AB R167, R13, R11 ;  /* 0x0000000b0da7723e */ /* 0x000fe200000010ff */
[----:B------:R-:W-:Y:S01]  /*72a0*/  FADD.FTZ R0, R224, R0 ;  /* 0x00000000e0007221 */ /* 0x000fe20000010000 */
[----:B------:R-:W-:Y:S01]  /*72b0*/  FADD.FTZ R3, R220, R3 ;  /* 0x00000003dc037221 */ /* 0x000fe20000010000 */
[----:B------:R-:W-:Y:S02]  /*72c0*/  HMMA.16816.F32.BF16 R136, R160, R148, R136 ;  /* 0x00000094a088723c */ /* 0x000fe40000041888 */
[----:B------:R-:W-:Y:S01]  /*72d0*/  FADD.FTZ R0, R245, R0 ;  /* 0x00000000f5007221 */ /* 0x000fe20000010000 */
[----:B------:R-:W-:Y:S01]  /*72e0*/  FADD.FTZ R3, R196, R3 ;  /* 0x00000003c4037221 */ /* 0x000fe20000010000 */
[----:B-1----:R-:W-:-:S02]  /*72f0*/  FADD.FTZ R4, R241, R217 ;  /* 0x000000d9f1047221 */ /* 0x002fc40000010000 */
[----:B------:R-:W-:Y:S01]  /*7300*/  FADD.FTZ R0, R219, R0 ;  /* 0x00000000db007221 */ /* 0x000fe20000010000 */
[----:B--2---:R-:W-:Y:S01]  /*7310*/  F2FP.BF16.F32.PACK_AB R166, R18, R17 ;  /* 0x0000001112a6723e */ /* 0x004fe200000010ff */
[C---:B------:R-:W-:Y:S01]  /*7320*/  HMMA.16816.F32.BF16 R144, R160.reuse, R150, R144 ;  /* 0x00000096a090723c */ /* 0x040fe20000041890 */
[----:B---3--:R-:W-:Y:S01]  /*7330*/  FADD.FTZ R2, R244, R242 ;  /* 0x000000f2f4027221 */ /* 0x008fe20000010000 */
[----:B------:R-:W-:Y:S01]  /*7340*/  FADD.FTZ R4, R218, R4 ;  /* 0x00000004da047221 */ /* 0x000fe20000010000 */
[----:B------:R-:W-:Y:S01]  /*7350*/  FADD.FTZ R0, R221, R0 ;  /* 0x00000000dd007221 */ /* 0x000fe20000010000 */
[----:B----4-:R-:W-:Y:S01]  /*7360*/  F2FP.BF16.F32.PACK_AB R164, R14, R15 ;  /* 0x0000000f0ea4723e */ /* 0x010fe200000010ff */
[----:B------:R-:W-:Y:S01]  /*7370*/  FADD.FTZ R2, R243, R2 ;  /* 0x00000002f3027221 */ /* 0x000fe20000010000 */
[----:B------:R-:W-:Y:S01]  /*7380*/  FADD.FTZ R4, R227, R4 ;  /* 0x00000004e3047221 */ /* 0x000fe20000010000 */
[----:B------:R-:W-:Y:S01]  /*7390*/  FADD.FTZ R0, R222, R0 ;  /* 0x00000000de007221 */ /* 0x000fe20000010000 */
[----:B------:R-:W-:Y:S01]  /*73a0*/  HMMA.16816.F32.BF16 R156, R160, R24, R156 ;  /* 0x00000018a09c723c */ /* 0x000fe2000004189c */
[----:B------:R-:W-:Y:S01]  /*73b0*/  FADD.FTZ R2, R247, R2 ;  /* 0x00000002f7027221 */ /* 0x000fe20000010000 */
[----:B------:R-:W-:Y:S01]  /*73c0*/  FADD.FTZ R4, R203, R4 ;  /* 0x00000004cb047221 */ /* 0x000fe20000010000 */
[----:B------:R-:W-:-:S02]  /*73d0*/  FADD.FTZ R0, R228, R0 ;  /* 0x00000000e4007221 */ /* 0x000fc40000010000 */
        /* <DEDUP_REMOVED lines=110> */
[----:B------:R1:W-:Y:S01]  /*7ac0*/  STL [R1+0x10], R233 ;  /* 0x000010e901007387 */ /* 0x0003e20000100800 */
[----:B------:R-:W-:-:S03]  /*7ad0*/  IMAD.MOV.U32 R190, RZ, RZ, -0x1 ;  /* 0xffffffffffbe7424 */ /* 0x000fc600078e00ff */
[----:B------:R1:W-:Y:S03]  /*7ae0*/  STL [R1+0x14], R229 ;  /* 0x000014e501007387 */ /* 0x0003e60000100800 */
[----:B------:R-:W-:Y:S01]  /*7af0*/  HMMA.16816.F32.BF16 R164, R164, R26, R28 ;  /* 0x0000001aa4a4723c */ /* 0x000fe2000004181c */
[----:B------:R1:W-:Y:S04]  /*7b00*/  STL [R1+0x18], R232 ;  /* 0x000018e801007387 */ /* 0x0003e80000100800 */
[----:B------:R1:W-:Y:S01]  /*7b10*/  STL [R1+0x1c], R231 ;  /* 0x00001ce701007387 */ /* 0x0003e20000100800 */
[----:B------:R-:W-:-:S14]  /*7b20*/  @!P6 BRA `(.L_x_567) ;  /* 0x0000005c0078e947 */ /* 0x000fdc0003800000 */
[----:B------:R-:W2:Y:S01]  /*7b30*/  LDL R111, [R1+0xc] ;  /* 0x00000c00016f7983 */ /* 0x000ea20000100800 */
[----:B------:R-:W3:Y:S03]  /*7b40*/  LDCU UR4, c[0x0][0x440] ;  /* 0x00008800ff0477ac */ /* 0x000ee60008000800 */
[----:B------:R-:W4:Y:S01]  /*7b50*/  LDL R114, [R1+0x8] ;  /* 0x0000080001727983 */ /* 0x000f220000100800 */
[----:B------:R-:W-:Y:S01]  /*7b60*/  VIADD R0, R211, 0xfffffffe ;  /* 0xfffffffed3007836 */ /* 0x000fe20000000000 */
[----:B------:R-:W-:-:S04]  /*7b70*/  DEPBAR.LE SB0, 0x0 ;  /* 0x000080000000791a */ /* 0x000fc80000000000 */
[C---:B------:R-:W-:Y:S01]  /*7b80*/  IMAD.WIDE.U32 R10, R0.reuse, R90, RZ ;  /* 0x0000005a000a7225 */ /* 0x040fe200078e00ff */
[----:B------:R-:W5:Y:S03]  /*7b90*/  S2R R119, SR_TID.X ;  /* 0x0000000000777919 */ /* 0x000f660000002100 */
[----:B------:R-:W-:Y:S02]  /*7ba0*/  IMAD R0, R0, R91, R11 ;  /* 0x0000005b00007224 */ /* 0x000fe400078e020b */
[C---:B------:R-:W-:Y:S01]  /*7bb0*/  IMAD.SHL.U32 R2, R10.reuse, 0x80, RZ ;  /* 0x000000800a027824 */ /* 0x040fe200078e00ff */
[----:B------:R-:W-:Y:S01]  /*7bc0*/  BAR.SYNC.DEFER_BLOCKING 0x0 ;  /* 0x0000000000007b1d */ /* 0x000fe20000010000 */
[----:B---3--:R-:W-:Y:S02]  /*7bd0*/  ISETP.GE.AND P0, PT, R191, UR4, PT ;  /* 0x00000004bf007c0c */ /* 0x008fe4000bf06270 */
[----:B------:R-:W-:-:S11]  /*7be0*/  SHF.L.U64.HI R3, R10, 0x7, R0 ;  /* 0x000000070a037819 */ /* 0x000fd60000010200 */
[CC--:B------:R-:W-:Y:S02]  /*7bf0*/  @!P0 LEA R0, P2, R90.reuse, R2.reuse, 0x5 ;  /* 0x000000025a008211 */ /* 0x0c0fe400078428ff */
[C---:B------:R-:W-:Y:S02]  /*7c00*/  @!P0 LEA R4, P1, R90.reuse, R2, 0x6 ;  /* 0x000000025a048211 */ /* 0x040fe400078230ff */
[CCC-:B------:R-:W-:Y:S02]  /*7c10*/  @!P0 LEA.HI.X R9, R90.reuse, R3.reuse, R91.reuse, 0x5, P2 ;  /* 0x000000035a098211 */ /* 0x1c0fe400010f2c5b */
[----:B------:R-:W-:Y:S01]  /*7c20*/  @!P0 LEA.HI.X R10, R90, R3, R91, 0x6, P1 ;  /* 0x000000035a0a8211 */ /* 0x000fe200008f345b */
[----:B------:R-:W-:Y:S01]  /*7c30*/  @P0 STS.128 [R189+0x4000], RZ ;  /* 0x004000ffbd000388 */ /* 0x000fe20000000c00 */
[----:B-----5:R-:W-:-:S05]  /*7c40*/  IMAD.SHL.U32 R125, R119, 0x2, RZ ;  /* 0x00000002777d7824 */ /* 0x020fca00078e00ff */
[----:B------:R-:W-:Y:S02]  /*7c50*/  LOP3.LUT R125, R125, 0x6, RZ, 0xc0, !PT ;  /* 0x000000067d7d7812 */ /* 0x000fe400078ec0ff */
[-C--:B--2---:R-:W-:Y:S02]  /*7c60*/  @!P0 LEA R14, P2, R0, R111.reuse, 0x1 ;  /* 0x0000006f000e8211 */ /* 0x084fe400078408ff */
[-C--:B------:R-:W-:Y:S02]  /*7c70*/  @!P0 LEA R16, P3, R2, R111.reuse, 0x1 ;  /* 0x0000006f02108211 */ /* 0x080fe400078608ff */
[-C--:B----4-:R-:W-:Y:S01]  /*7c80*/  @!P0 LEA.HI.X R15, R0, R114.reuse, R9, 0x1, P2 ;  /* 0x00000072000f8211 */ /* 0x090fe200010f0c09 */
[----:B------:R-:W-:Y:S01]  /*7c90*/  @!P0 IMAD R0, R91, 0x60, RZ ;  /* 0x000000605b008824 */ /* 0x000fe200078e02ff */
        /* <DEDUP_REMOVED lines=11> */
[----:B------:R-:W-:Y:S01]  /*7d50*/  @!P0 LEA.HI.X R11, R2, R114, R0, 0x1, P1 ;  /* 0x00000072020b8211 */ /* 0x000fe200008f0c00 */
[----:B------:R-:W-:Y:S02]  /*7d60*/  IMAD R0, R211, 0x80, R125 ;  /* 0x00000080d3007824 */ /* 0x000fe400078e027d */
[----:B------:R-:W-:Y:S01]  /*7d70*/  @!PT LDS RZ, [RZ] ;  /* 0x00000000fffff984 */ /* 0x000fe20000000800 */
[----:B------:R-:W-:Y:S01]  /*7d80*/  @!PT LDS RZ, [RZ] ;  /* 0x00000000fffff984 */ /* 0x000fe20000000800 */
[----:B------:R-:W-:Y:S01]  /*7d90*/  @!PT LDS RZ, [RZ] ;  /* 0x00000000fffff984 */ /* 0x000fe20000000800 */
[----:B------:R-:W-:Y:S02]  /*7da0*/  @!P0 LDGSTS.E.BYPASS.LTC128B.128 [R189+0x4800], desc[UR14][R14.64] ;  /* 0x048000000ebd8fae */ /* 0x000fe4000b981a0e */
[C---:B------:R-:W-:Y:S02]  /*7db0*/  VIADD R3, R0.reuse, 0xffffff00 ;  /* 0xffffff0000037836 */ /* 0x040fe40000000000 */
[----:B------:R-:W-:Y:S01]  /*7dc0*/  @P0 STS.128 [R189+0x5000], RZ ;  /* 0x005000ffbd000388 */ /* 0x000fe20000000c00 */
[----:B------:R-:W-:Y:S02]  /*7dd0*/  VIADD R2, R0, 0xffffff01 ;  /* 0xffffff0100027836 */ /* 0x000fe40000000000 */
[C---:B------:R-:W-:Y:S01]  /*7de0*/  ISETP.GE.AND P6, PT, R3.reuse, R6, PT ;  /* 0x000000060300720c */ /* 0x040fe20003fc6270 */
[----:B------:R-:W-:Y:S01]  /*7df0*/  @!PT LDS RZ, [RZ] ;  /* 0x00000000fffff984 */ /* 0x000fe20000000800 */
[----:B------:R-:W-:Y:S01]  /*7e00*/  @!PT LDS RZ, [RZ] ;  /* 0x00000000fffff984 */ /* 0x000fe20000000800 */
[----:B------:R-:W-:Y:S01]  /*7e10*/  @!PT LDS RZ, [RZ] ;  /* 0x00000000fffff984 */ /* 0x000fe20000000800 */
[----:B------:R3:W-:Y:S01]  /*7e20*/  @!P0 LDGSTS.E.BYPASS.LTC128B.128 [R189+0x5000], desc[UR14][R12.64] ;  /* 0x050000000cbd8fae */ /* 0x0007e2000b981a0e */
[----:B------:R-:W-:-:S02]  /*7e30*/  ISETP.GE.AND P2, PT, R3, R8, PT ;  /* 0x000000080300720c */ /* 0x000fc40003f46270 */
[C---:B------:R-:W-:Y:S01]  /*7e40*/  ISETP.GE.AND P5, PT, R3.reuse, R5, PT ;  /* 0x000000050300720c */ /* 0x040fe20003fa6270 */
[----:B------:R-:W-:Y:S01]  /*7e50*/  @P0 STS.128 [R189+0x5800], RZ ;  /* 0x005800ffbd000388 */ /* 0x000fe20000000c00 */
[----:B------:R-:W-:Y:S02]  /*7e60*/  ISETP.GE.AND P1, PT, R3, R7, PT ;  /* 0x000000070300720c */ /* 0x000fe40003f26270 */
[C---:B------:R-:W-:Y:S01]  /*7e70*/  ISETP.GE.AND P3, PT, R2.reuse, R6, PT ;  /* 0x000000060200720c */ /* 0x040fe20003f66270 */
[----:B------:R-:W-:Y:S01]  /*7e80*/  @!PT LDS RZ, [RZ] ;  /* 0x00000000fffff984 */ /* 0x000fe20000000800 */
[----:B------:R-:W-:Y:S01]  /*7e90*/  @!PT LDS RZ, [RZ] ;  /* 0x00000000fffff984 */ /* 0x000fe20000000800 */
[----:B------:R-:W-:Y:S01]  /*7ea0*/  @!PT LDS RZ, [RZ] ;  /* 0x00000000fffff984 */ /* 0x000fe20000000800 */
[----:B------:R4:W-:Y:S01]  /*7eb0*/  @!P0 LDGSTS.E.BYPASS.LTC128B.128 [R189+0x5800], desc[UR14][R10.64] ;  /* 0x058000000abd8fae */ /* 0x0009e2000b981a0e */
[----:B------:R-:W-:-:S03]  /*7ec0*/  ISETP.GE.AND P4, PT, R2, R8, PT ;  /* 0x000000080200720c */ /* 0x000fc60003f86270 */
[----:B------:R-:W-:Y:S04]  /*7ed0*/  LDSM.16.M88.4 R24, [R187] ;  /* 0x00000000bb18783b */ /* 0x000fe80000000200 */
[----:B------:R-:W5:Y:S04]  /*7ee0*/  LDSM.16.M88.4 R48, [R184+0x2000] ;  /* 0x00200000b830783b */ /* 0x000f680000000200 */
[----:B--2---:R-:W-:Y:S04]  /*7ef0*/  LDSM.16.M88.4 R16, [R188] ;  /* 0x00000000bc10783b */ /* 0x004fe80000000200 */
[----:B------:R-:W-:Y:S04]  /*7f00*/  LDSM.16.M88.4 R52, [R186+0x2000] ;  /* 0x00200000ba34783b */ /* 0x000fe80000000200 */
[----:B------:R-:W2:Y:S04]  /*7f10*/  LDSM.16.M88.4 R64, [R184+0x2400] ;  /* 0x00240000b840783b */ /* 0x000ea80000000200 */
[----:B------:R-:W-:Y:S04]  /*7f20*/  LDSM.16.M88.4 R84, [R186+0x2400] ;  /* 0x00240000ba54783b */ /* 0x000fe80000000200 */
[----:B------:R-:W1:Y:S04]  /*7f30*/  LDSM.16.M88.4 R20, [R187+0x1000] ;  /* 0x00100000bb14783b */ /* 0x000e680000000200 */
[----:B---3--:R-:W3:Y:S04]  /*7f40*/  LDSM.16.M88.4 R12, [R188+0x1000] ;  /* 0x00100000bc0c783b */ /* 0x008ee80000000200 */
[----:B------:R-:W4:Y:S04]  /*7f50*/  LDSM.16.M88.4 R76, [R184+0x2800] ;  /* 0x00280000b84c783b */ /* 0x000f280000000200 */
[----:B------:R-:W4:Y:S04]  /*7f60*/  LDSM.16.M88.4 R60, [R186+0x2800] ;  /* 0x00280000ba3c783b */ /* 0x000f280000000200 */
[----:B------:R-:W4:Y:S01]  /*7f70*/  LDSM.16.M88.4 R100, [R184+0x2c00] ;  /* 0x002c0000b864783b */ /* 0x000f220000000200 */
[C---:B-----5:R-:W-:Y:S03]  /*7f80*/  HMMA.16816.F32.BF16 R28, R24.reuse, R48, RZ ;  /* 0x00000030181c723c */ /* 0x060fe600000418ff */
[----:B------:R-:W5:Y:S04]  /*7f90*/  LDSM.16.M88.4 R80, [R186+0x2c00] ;  /* 0x002c0000ba50783b */ /* 0x000f680000000200 */
[----:B------:R-:W5:Y:S04]  /*7fa0*/  LDSM.16.M88.4 R88, [R184+0x3000] ;  /* 0x00300000b858783b */ /* 0x000f680000000200 */
[----:B------:R-:W5:Y:S01]  /*7fb0*/  LDSM.16.M88.4 R96, [R186+0x3000] ;  /* 0x00300000ba60783b */ /* 0x000f620000000200 */
[----:B--2---:R-:W-:Y:S03]  /*7fc0*/  HMMA.16816.F32.BF16 R32, R24, R64, RZ ;  /* 0x000000401820723c */ /* 0x004fe600000418ff */
[----:B------:R-:W2:Y:S04]  /*7fd0*/  LDSM.16.M88.4 R72, [R184+0x3400] ;  /* 0x00340000b848783b */ /* 0x000ea80000000200 */
[----:B------:R-:W2:Y:S01]  /*7fe0*/  LDSM.16.M88.4 R56, [R186+0x3400] ;  /* 0x00340000ba38783b */ /* 0x000ea20000000200 */
[----:B------:R-:W-:Y:S03]  /*7ff0*/  HMMA.16816.F32.BF16 R28, R16, R52, R28 ;  /* 0x00000034101c723c */ /* 0x000fe6000004181c */
[----:B------:R-:W2:Y:S04]  /*8000*/  LDSM.16.M88.4 R104, [R184+0x3800] ;  /* 0x00380000b868783b */ /* 0x000ea80000000200 */
[----:B------:R-:W2:Y:S01]  /*8010*/  LDSM.16.M88.4 R108, [R186+0x3800] ;  /* 0x00380000ba6c783b */ /* 0x000ea20000000200 */
[----:B-1----:R-:W-:Y:S03]  /*8020*/  HMMA.16816.F32.BF16 R40, R20, R48, RZ ;  /* 0x000000301428723c */ /* 0x002fe600000418ff */
[----:B------:R-:W1:Y:S04]  /*8030*/  LDSM.16.M88.4 R68, [R184+0x3c00] ;  /* 0x003c0000b844783b */ /* 0x000e680000000200 */
[----:B------:R-:W1:Y:S04]  /*8040*/  LDSM.16.M88.4 R92, [R186+0x3c00] ;  /* 0x003c0000ba5c783b */ /* 0x000e680000000200 */
[----:B------:R-:W0:Y:S01]  /*8050*/  LDGDEPBAR ;  /* 0x00000000000079af */ /* 0x000e220000000000 */
[----:B------:R-:W-:Y:S01]  /*8060*/  FMUL.FTZ R28, R28, UR6 ;  /* 0x000000061c1c7c20 */ /* 0x000fe20008410000 */
[----:B------:R-:W-:Y:S01]  /*8070*/  FMUL.FTZ R29, R29, UR6 ;  /* 0x000000061d1d7c20 */ /* 0x000fe20008410000 */
[----:B------:R-:W-:Y:S01]  /*8080*/  FMUL.FTZ R30, R30, UR6 ;  /* 0x000000061e1e7c20 */ /* 0x000fe20008410000 */
[----:B------:R-:W-:Y:S01]  /*8090*/  FMUL.FTZ R31, R31, UR6 ;  /* 0x000000061f1f7c20 */ /* 0x000fe20008410000 */
[----:B------:R-:W-:Y:S04]  /*80a0*/  MUFU.TANH R115, R28 ;  /* 0x0000001c00737308 */ /* 0x000fe80000002400 */
[----:B---3--:R-:W-:Y:S04]  /*80b0*/  HMMA.16816.F32.BF16 R40, R12, R52, R40 ;  /* 0x000000340c28723c */ /* 0x008fe80000041828 */
[----:B------:R-:W-:Y:S08]  /*80c0*/  MUFU.TANH R117, R29 ;  /* 0x0000001d00757308 */ /* 0x000ff00000002400 */
[----:B------:R-:W3:Y:S01]  /*80d0*/  MUFU.TANH R4, R30 ;  /* 0x0000001e00047308 */ /* 0x000ee20000002400 */
[----:B------:R-:W-:-:S07]  /*80e0*/  DEPBAR.LE SB0, 0x0 ;  /* 0x000080000000791a */ /* 0x000fce0000000000 */
[----:B------:R5:W-:Y:S01]  /*80f0*/  MUFU.TANH R114, R31 ;  /* 0x0000001f00727308 */ /* 0x000be20000002400 */
[----:B------:R-:W-:Y:S01]  /*8100*/  FMUL.FTZ R40, R40, UR6 ;  /* 0x0000000628287c20 */ /* 0x000fe20008410000 */
[----:B------:R-:W-:Y:S01]  /*8110*/  FMUL.FTZ R41, R41, UR6 ;  /* 0x0000000629297c20 */ /* 0x000fe20008410000 */
[----:B------:R-:W-:Y:S01]  /*8120*/  FMUL.FTZ R42, R42, UR6 ;  /* 0x000000062a2a7c20 */ /* 0x000fe20008410000 */
[----:B------:R-:W-:-:S04]  /*8130*/  FMUL.FTZ R43, R43, UR6 ;  /* 0x000000062b2b7c20 */ /* 0x000fc80008410000 */
[----:B----4-:R-:W-:Y:S08]  /*8140*/  MUFU.TANH R11, R40 ;  /* 0x00000028000b7308 */ /* 0x010ff00000002400 */
[----:B------:R-:W-:Y:S01]  /*8150*/  MUFU.TANH R52, R41 ;  /* 0x0000002900347308 */ /* 0x000fe20000002400 */
[----:B-----5:R-:W-:Y:S07]  /*8160*/  HMMA.16816.F32.BF16 R28, R16, R84, R32 ;  /* 0x00000054101c723c */ /* 0x020fee0000041820 */
[----:B------:R-:W4:Y:S01]  /*8170*/  MUFU.TANH R10, R42 ;  /* 0x0000002a000a7308 */ /* 0x000f220000002400 */
[----:B------:R-:W-:Y:S07]  /*8180*/  HMMA.16816.F32.BF16 R32, R20, R64, RZ ;  /* 0x000000401420723c */ /* 0x000fee00000418ff */
[----:B------:R5:W1:Y:S04]  /*8190*/  MUFU.TANH R53, R43 ;  /* 0x0000002b00357308 */ /* 0x000a680000002400 */
        /* <DEDUP_REMOVED lines=14> */
[----:B------:R-:W-:Y:S01]  /*8280*/  MUFU.TANH R123, R45 ;  /* 0x0000002d007b7308 */ /* 0x000fe20000002400 */
[----:B-----5:R-:W-:Y:S07]  /*8290*/  HMMA.16816.F32.BF16 R40, R16, R60, R32 ;  /* 0x0000003c1028723c */ /* 0x020fee0000041820 */
[----:B------:R-:W-:Y:S01]  /*82a0*/  MUFU.TANH R85, R46 ;  /* 0x0000002e00557308 */ /* 0x000fe20000002400 */
[----:B------:R-:W-:Y:S07]  /*82b0*/  HMMA.16816.F32.BF16 R32, R24, R100, RZ ;  /* 0x000000641820723c */ /* 0x000fee00000418ff */
[----:B------:R-:W-:Y:S01]  /*82c0*/  MUFU.TANH R118, R47 ;  /* 0x0000002f00767308 */ /* 0x000fe20000002400 */
[----:B--2---:R-:W-:Y:S03]  /*82d0*/  HMMA.16816.F32.BF16 R28, R20, R76, RZ ;  /* 0x0000004c141c723c */ /* 0x004fe600000418ff */
[----:B------:R-:W-:Y:S01]  /*82e0*/  FMUL.FTZ R40, R40, UR6 ;  /* 0x0000000628287c20 */ /* 0x000fe20008410000 */
[----:B------:R-:W-:Y:S01]  /*82f0*/  FMUL.FTZ R41, R41, UR6 ;  /* 0x0000000629297c20 */ /* 0x000fe20008410000 */
[----:B------:R-:W-:Y:S01]  /*8300*/  FMUL.FTZ R42, R42, UR6 ;  /* 0x000000062a2a7c20 */ /* 0x000fe20008410000 */
[----:B------:R-:W-:Y:S01]  /*8310*/  FMUL.FTZ R43, R43, UR6 ;  /* 0x000000062b2b7c20 */ /* 0x000fe20008410000 */
[----:B------:R2:W-:Y:S08]  /*8320*/  MUFU.TANH R76, R44 ;  /* 0x0000002c004c7308 */ /* 0x0005f00000002400 */
[----:B------:R-:W-:Y:S05]  /*8330*/  MUFU.TANH R133, R40 ;  /* 0x0000002800857308 */ /* 0x000fea0000002400 */
[----:B------:R-:W-:Y:S01]  /*8340*/  HMMA.16816.F32.BF16 R28, R12, R60, R28 ;  /* 0x0000003c0c1c723c */ /* 0x000fe2000004181c */
[----:B---3--:R-:W-:-:S02]  /*8350*/  FSEL R60, R4, -INF , !P2 ;  /* 0xff800000043c7808 */ /* 0x008fc40005000000 */
[----:B------:R-:W-:Y:S01]  /*8360*/  MUFU.TANH R170, R41 ;  /* 0x0000002900aa7308 */ /* 0x000fe20000002400 */
[----:B------:R-:W-:Y:S02]  /*8370*/  ISETP.GE.AND P2, PT, R2, R7, PT ;  /* 0x000000070200720c */ /* 0x000fe40003f46270 */
[----:B----4-:R-:W-:Y:S02]  /*8380*/  FSEL R61, R10, -INF , !P1 ;  /* 0xff8000000a3d7808 */ /* 0x010fe40004800000 */
[----:B--2---:R-:W-:Y:S03]  /*8390*/  HMMA.16816.F32.BF16 R44, R16, R80, R32 ;  /* 0x00000050102c723c */ /* 0x004fe60000041820 */
[----:B------:R-:W-:Y:S05]  /*83a0*/  MUFU.TANH R131, R42 ;  /* 0x0000002a00837308 */ /* 0x000fea0000002400 */
        /* <DEDUP_REMOVED lines=15> */
[----:B--2---:R-:W-:Y:S07]  /*84a0*/  HMMA.16816.F32.BF16 R28, R24, R88, RZ ;  /* 0x00000058181c723c */ /* 0x004fee00000418ff */
[----:B------:R-:W-:Y:S01]  /*84b0*/  MUFU.TANH R179, R45 ;  /* 0x0000002d00b37308 */ /* 0x000fe20000002400 */
[----:B---3--:R-:W-:Y:S07]  /*84c0*/  HMMA.16816.F32.BF16 R40, R12, R80, R32 ;  /* 0x000000500c28723c */ /* 0x008fee0000041820 */
[----:B------:R-:W-:Y:S01]  /*84d0*/  MUFU.TANH R173, R46 ;  /* 0x0000002e00ad7308 */ /* 0x000fe20000002400 */
[----:B------:R-:W-:Y:S07]  /*84e0*/  HMMA.16816.F32.BF16 R32, R20, R88, RZ ;  /* 0x000000581420723c */ /* 0x000fee00000418ff */
[----:B------:R2:W-:Y:S01]  /*84f0*/  MUFU.TANH R177, R47 ;  /* 0x0000002f00b17308 */ /* 0x0005e20000002400 */
[-C--:B------:R-:W-:Y:S03]  /*8500*/  HMMA.16816.F32.BF16 R28, R16, R96.reuse, R28 ;  /* 0x00000060101c723c */ /* 0x080fe6000004181c */
[----:B------:R-:W-:Y:S01]  /*8510*/  FMUL.FTZ R40, R40, UR6 ;  /* 0x0000000628287c20 */ /* 0x000fe20008410000 */
[----:B------:R-:W-:Y:S01]  /*8520*/  FMUL.FTZ R41, R41, UR6 ;  /* 0x0000000629297c20 */ /* 0x000fe20008410000 */
[----:B------:R-:W-:Y:S01]  /*8530*/  FMUL.FTZ R42, R42, UR6 ;  /* 0x000000062a2a7c20 */ /* 0x000fe20008410000 */
[----:B------:R-:W-:Y:S01]  /*8540*/  FMUL.FTZ R43, R43, UR6 ;  /* 0x000000062b2b7c20 */ /* 0x000fe20008410000 */
[----:B------:R-:W-:Y:S08]  /*8550*/  MUFU.TANH R172, R40 ;  /* 0x0000002800ac7308 */ /* 0x000ff00000002400 */
[----:B------:R-:W-:Y:S01]  /*8560*/  MUFU.TANH R175, R41 ;  /* 0x0000002900af7308 */ /* 0x000fe20000002400 */
[----:B--2---:R-:W-:Y:S03]  /*8570*/  HMMA.16816.F32.BF16 R44, R12, R96, R32 ;  /* 0x000000600c2c723c */ /* 0x004fe60000041820 */
        /* <DEDUP_REMOVED lines=15> */
[----:B--2---:R-:W-:Y:S01]  /*8670*/  HMMA.16816.F32.BF16 R28, R20, R72, RZ ;  /* 0x00000048141c723c */ /* 0x004fe200000418ff */
[----:B------:R-:W-:-:S06]  /*8680*/  FSEL R73, R114, -INF , !P4 ;  /* 0xff80000072497808 */ /* 0x000fcc0006000000 */
[----:B------:R-:W-:Y:S08]  /*8690*/  MUFU.TANH R181, R44 ;  /* 0x0000002c00b57308 */ /* 0x000ff00000002400 */
[----:B------:R-:W-:Y:S01]  /*86a0*/  MUFU.TANH R182, R45 ;  /* 0x0000002d00b67308 */ /* 0x000fe20000002400 */
[-C--:B---3--:R-:W-:Y:S07]  /*86b0*/  HMMA.16816.F32.BF16 R40, R16, R56.reuse, R32 ;  /* 0x000000381028723c */ /* 0x088fee0000041820 */
[----:B------:R-:W-:Y:S01]  /*86c0*/  MUFU.TANH R178, R46 ;  /* 0x0000002e00b27308 */ /* 0x000fe20000002400 */
[----:B------:R-:W-:Y:S01]  /*86d0*/  HMMA.16816.F32.BF16 R32, R12, R56, R28 ;  /* 0x000000380c20723c */ /* 0x000fe2000004181c */
[----:B------:R-:W-:-:S02]  /*86e0*/  FSEL R56, R11, -INF , !P5 ;  /* 0xff8000000b387808 */ /* 0x000fc40006800000 */
[----:B-1----:R-:W-:-:S04]  /*86f0*/  FSEL R57, R53, -INF , !P2 ;  /* 0xff80000035397808 */ /* 0x002fc80005000000 */
        /* <DEDUP_REMOVED lines=47> */
[C---:B--2---:R-:W-:Y:S07]  /*89f0*/  HMMA.16816.F32.BF16 R40, R20.reuse, R50, RZ ;  /* 0x000000321428723c */ /* 0x044fee00000418ff */
[----:B------:R-:W-:Y:S01]  /*8a00*/  MUFU.TANH R223, R46 ;  /* 0x0000002e00df7308 */ /* 0x000fe20000002400 */
[----:B------:R-:W-:Y:S03]  /*8a10*/  HMMA.16816.F32.BF16 R32, R20, R66, RZ ;  /* 0x000000421420723c */ /* 0x000fe600000418ff */
[----:B------:R-:W-:Y:S01]  /*8a20*/  FMUL.FTZ R28, R28, UR6 ;  /* 0x000000061c1c7c20 */ /* 0x000fe20008410000 */
[----:B------:R-:W-:Y:S01]  /*8a30*/  FMUL.FTZ R29, R29, UR6 ;  /* 0x000000061d1d7c20 */ /* 0x000fe20008410000 */
[----:B------:R-:W-:Y:S01]  /*8a40*/  FMUL.FTZ R30, R30, UR6 ;  /* 0x000000061e1e7c20 */ /* 0x000fe20008410000 */
[----:B------:R-:W-:Y:S01]  /*8a50*/  FMUL.FTZ R31, R31, UR6 ;  /* 0x000000061f1f7c20 */ /* 0x000fe20008410000 */
        /* <DEDUP_REMOVED lines=11> */
[----:B------:R-:W-:Y:S08]  /*8b10*/  MUFU.TANH R9, R44 ;  /* 0x0000002c00097308 */ /* 0x000ff00000002400 */
[----:B------:R-:W-:Y:S01]  /*8b20*/  MUFU.TANH R65, R45 ;  /* 0x0000002d00417308 */ /* 0x000fe20000002400 */
[----:B-1----:R-:W-:Y:S07]  /*8b30*/  HMMA.16816.F32.BF16 R28, R12, R86, R32 ;  /* 0x000000560c1c723c */ /* 0x002fee0000041820 */
[----:B------:R-:W1:Y:S01]  /*8b40*/  MUFU.TANH R64, R46 ;  /* 0x0000002e00407308 */ /* 0x000e620000002400 */
        /* <DEDUP_REMOVED lines=8> */
[C---:B--2---:R-:W-:Y:S07]  /*8bd0*/  HMMA.16816.F32.BF16 R44, R12.reuse, R62, R40 ;  /* 0x0000003e0c2c723c */ /* 0x044fee0000041828 */
[----:B------:R-:W-:Y:S01]  /*8be0*/  MUFU.TANH R77, R30 ;  /* 0x0000001e004d7308 */ /* 0x000fe20000002400 */
[----:B------:R-:W-:Y:S07]  /*8bf0*/  HMMA.16816.F32.BF16 R40, R12, R82, R32 ;  /* 0x000000520c28723c */ /* 0x000fee0000041820 */
[----:B------:R2:W-:Y:S01]  /*8c00*/  MUFU.TANH R84, R31 ;  /* 0x0000001f00547308 */ /* 0x0005e20000002400 */
        /* <DEDUP_REMOVED lines=10> */
[----:B------:R-:W-:Y:S01]  /*8cb0*/  MUFU.TANH R120, R40 ;  /* 0x0000002800787308 */ /* 0x000fe20000002400 */
[----:B--2---:R-:W-:Y:S07]  /*8cc0*/  HMMA.16816.F32.BF16 R28, R20, R90, RZ ;  /* 0x0000005a141c723c */ /* 0x004fee00000418ff */
[----:B------:R-:W-:Y:S08]  /*8cd0*/  MUFU.TANH R124, R41 ;  /* 0x00000029007c7308 */ /* 0x000ff00000002400 */
[----:B------:R-:W-:Y:S05]  /*8ce0*/  MUFU.TANH R116, R42 ;  /* 0x0000002a00747308 */ /* 0x000fea0000002400 */
[----:B------:R-:W-:Y:S03]  /*8cf0*/  HMMA.16816.F32.BF16 R48, R12, R98, R28 ;  /* 0x000000620c30723c */ /* 0x000fe6000004181c */
[----:B------:R2:W-:Y:S05]  /*8d00*/  MUFU.TANH R119, R43 ;  /* 0x0000002b00777308 */ /* 0x0005ea0000002400 */
[----:B------:R-:W-:Y:S01]  /*8d10*/  HMMA.16816.F32.BF16 R28, R16, R54, R32 ;  /* 0x00000036101c723c */ /* 0x000fe20000041820 */
[----:B------:R-:W-:-:S02]  /*8d20*/  FSEL R54, R115, -INF , !P6 ;  /* 0xff80000073367808 */ /* 0x000fc40007000000 */
[----:B------:R-:W-:Y:S01]  /*8d30*/  ISETP.GE.AND P6, PT, R2, R5, PT ;  /* 0x000000050200720c */ /* 0x000fe20003fc6270 */
[----:B------:R-:W-:Y:S01]  /*8d40*/  VIADD R2, R0, 0xffffff08 ;  /* 0xffffff0800027836 */ /* 0x000fe20000000000 */
[----:B------:R-:W-:Y:S02]  /*8d50*/  MUFU.TANH R108, R45 ;  /* 0x0000002d006c7308 */ /* 0x000fe40000002400 */
[----:B------:R-:W-:Y:S01]  /*8d60*/  FSEL R52, R52, -INF , !P6 ;  /* 0xff80000034347808 */ /* 0x000fe20007000000 */
[----:B------:R-:W-:Y:S01]  /*8d70*/  HMMA.16816.F32.BF16 R32, R24, R66, RZ ;  /* 0x000000421820723c */ /* 0x000fe200000418ff */
[----:B------:R-:W-:Y:S02]  /*8d80*/  ISETP.GE.AND P5, PT, R2, R6, PT ;  /* 0x000000060200720c */ /* 0x000fe40003fa6270 */
[----:B------:R-:W-:Y:S01]  /*8d90*/  FMUL.FTZ R48, R48, UR6 ;  /* 0x0000000630307c20 */ /* 0x000fe20008410000 */
[C---:B------:R-:W-:Y:S01]  /*8da0*/  ISETP.GE.AND P1, PT, R2.reuse, R8, PT ;  /* 0x000000080200720c */ /* 0x040fe20003f26270 */
[----:B------:R-:W-:Y:S01]  /*8db0*/  FMUL.FTZ R49, R49, UR6 ;  /* 0x0000000631317c20 */ /* 0x000fe20008410000 */
[----:B------:R-:W-:Y:S01]  /*8dc0*/  ISETP.GE.AND P4, PT, R2, R7, PT ;  /* 0x000000070200720c */ /* 0x000fe20003f86270 */
[----:B------:R3:W-:Y:S01]  /*8dd0*/  MUFU.TANH R125, R48 ;  /* 0x00000030007d7308 */ /* 0x0007e20000002400 */
[----:B--2---:R-:W-:Y:S01]  /*8de0*/  HMMA.16816.F32.BF16 R40, R20, R74, RZ ;  /* 0x0000004a1428723c */ /* 0x004fe200000418ff */
[----:B------:R-:W-:Y:S01]  /*8df0*/  FMUL.FTZ R50, R50, UR6 ;  /* 0x0000000632327c20 */ /* 0x000fe20008410000 */
[----:B-1----:R-:W-:Y:S01]  /*8e00*/  FSEL R64, R64, -INF , !P4 ;  /* 0xff80000040407808 */ /* 0x002fe20006000000 */
[----:B------:R-:W-:Y:S01]  /*8e10*/  FMUL.FTZ R28, R28, UR6 ;  /* 0x000000061c1c7c20 */ /* 0x000fe20008410000 */
[----:B------:R-:W-:Y:S01]  /*8e20*/  FMUL.FTZ R29, R29, UR6 ;  /* 0x000000061d1d7c20 */ /* 0x000fe20008410000 */
[----:B------:R-:W-:Y:S01]  /*8e30*/  FMUL.FTZ R3, R30, UR6 ;  /* 0x000000061e037c20 */ /* 0x000fe20008410000 */
[----:B------:R-:W-:Y:S01]  /*8e40*/  FMUL.FTZ R4, R31, UR6 ;  /* 0x000000061f047c20 */ /* 0x000fe20008410000 */
[----:B------:R-:W-:Y:S01]  /*8e50*/  MUFU.TANH R168, R49 ;  /* 0x0000003100a87308 */ /* 0x000fe20000002400 */
[----:B------:R-:W-:-:S04]  /*8e60*/  FMUL.FTZ R51, R51, UR6 ;  /* 0x0000000633337c20 */ /* 0x000fc80008410000 */
[----:B------:R-:W-:Y:S03]  /*8e70*/  HMMA.16816.F32.BF16 R32, R16, R86, R32 ;  /* 0x000000561020723c */ /* 0x000fe60000041820 */
[----:B------:R-:W1:Y:S01]  /*8e80*/  MUFU.TANH R28, R28 ;  /* 0x0000001c001c7308 */ /* 0x000e620000002400 */
[----:B---3--:R-:W-:Y:S02]  /*8e90*/  FSEL R48, R117, -INF , !P3 ;  /* 0xff80000075307808 */ /* 0x008fe40005800000 */
[----:B------:R-:W-:Y:S01]  /*8ea0*/  ISETP.GE.AND P3, PT, R2, R5, PT ;  /* 0x000000050200720c */ /* 0x000fe20003f66270 */
[----:B------:R-:W-:-:S04]  /*8eb0*/  VIADD R2, R0, 0xffffff09 ;  /* 0xffffff0900027836 */ /* 0x000fc80000000000 */
[----:B------:R-:W2:Y:S01]  /*8ec0*/  MUFU.TANH R29, R29 ;  /* 0x0000001d001d7308 */ /* 0x000ea20000002400 */
[----:B------:R-:W-:Y:S02]  /*8ed0*/  FSEL R55, R9, -INF , !P3 ;  /* 0xff80000009377808 */ /* 0x000fe40005800000 */
[C---:B------:R-:W-:Y:S02]  /*8ee0*/  ISETP.GE.AND P6, PT, R2.reuse, R6, PT ;  /* 0x000000060200720c */ /* 0x040fe40003fc6270 */
[----:B------:R-:W-:-:S03]  /*8ef0*/  ISETP.GE.AND P2, PT, R2, R8, PT ;  /* 0x000000080200720c */ /* 0x000fc60003f46270 */
[----:B------:R-:W3:Y:S01]  /*8f00*/  MUFU.TANH R3, R3 ;  /* 0x0000000300037308 */ /* 0x000ee20000002400 */
[----:B------:R-:W-:Y:S01]  /*8f10*/  FMUL.FTZ R32, R32, UR6 ;  /* 0x0000000620207c20 */ /* 0x000fe20008410000 */
[----:B-1----:R-:W-:Y:S01]  /*8f20*/  FSEL R53, R28, -INF , !P5 ;  /* 0xff8000001c357808 */ /* 0x002fe20006800000 */
[----:B------:R-:W-:Y:S01]  /*8f30*/  FMUL.FTZ R33, R33, UR6 ;  /* 0x0000000621217c20 */ /* 0x000fe20008410000 */
[----:B------:R-:W-:-:S04]  /*8f40*/  ISETP.GE.AND P5, PT, R2, R5, PT ;  /* 0x000000050200720c */ /* 0x000fc80003fa6270 */
[----:B------:R-:W1:Y:S01]  /*8f50*/  MUFU.TANH R4, R4 ;  /* 0x0000000400047308 */ /* 0x000e620000002400 */
[----:B------:R-:W-:Y:S02]  /*8f60*/  FSEL R49, R65, -INF , !P5 ;  /* 0xff80000041317808 */ /* 0x000fe40006800000 */
[----:B--2---:R-:W-:Y:S02]  /*8f70*/  FSEL R11, R29, -INF , !P6 ;  /* 0xff8000001d0b7808 */ /* 0x004fe40007000000 */
[----:B------:R-:W-:Y:S03]  /*8f80*/  HMMA.16816.F32.BF16 R28, R24, R78, RZ ;  /* 0x0000004e181c723c */ /* 0x000fe600000418ff */
[----:B------:R2:W-:Y:S01]  /*8f90*/  MUFU.TANH R130, R50 ;  /* 0x0000003200827308 */ /* 0x0005e20000002400 */
[----:B---3--:R-:W-:Y:S01]  /*8fa0*/  FSEL R72, R3, -INF , !P1 ;  /* 0xff80000003487808 */ /* 0x008fe20004800000 */
[----:B------:R-:W-:Y:S01]  /*8fb0*/  VIADD R3, R0, 0xffffff10 ;  /* 0xffffff1000037836 */ /* 0x000fe20000000000 */
[----:B------:R-:W-:Y:S01]  /*8fc0*/  ISETP.GE.AND P1, PT, R2, R7, PT ;  /* 0x000000070200720c */ /* 0x000fe20003f26270 */
[----:B------:R-:W-:-:S03]  /*8fd0*/  VIADD R2, R0, 0xffffff11 ;  /* 0xffffff1100027836 */ /* 0x000fc60000000000 */
[----:B------:R-:W-:Y:S01]  /*8fe0*/  ISETP.GE.AND P3, PT, R3, R6, PT ;  /* 0x000000060300720c */ /* 0x000fe20003f66270 */
[----:B------:R-:W-:Y:S01]  /*8ff0*/  MUFU.TANH R10, R32 ;  /* 0x00000020000a7308 */ /* 0x000fe20000002400 */
[----:B-1----:R-:W-:Y:S01]  /*9000*/  FSEL R68, R4, -INF , !P2 ;  /* 0xff80000004447808 */ /* 0x002fe20005000000 */
[----:B------:R-:W-:Y:S01]  /*9010*/  FMUL.FTZ R4, R35, UR6 ;  /* 0x0000000623047c20 */ /* 0x000fe20008410000 */
[C---:B------:R-:W-:Y:S02]  /*9020*/  ISETP.GE.AND P4, PT, R3.reuse, R8, PT ;  /* 0x000000080300720c */ /* 0x040fe40003f86270 */
[C---:B------:R-:W-:Y:S02]  /*9030*/  ISETP.GE.AND P6, PT, R3.reuse, R5, PT ;  /* 0x000000050300720c */ /* 0x040fe40003fc6270 */
[----:B------:R-:W-:Y:S01]  /*9040*/  ISETP.GE.AND P2, PT, R3, R7, PT ;  /* 0x000000070300720c */ /* 0x000fe20003f46270 */
[----:B------:R-:W-:Y:S01]  /*9050*/  FMUL.FTZ R3, R34, UR6 ;  /* 0x0000000622037c20 */ /* 0x000fe20008410000 */
[----:B------:R1:W-:Y:S01]  /*9060*/  MUFU.TANH R9, R33 ;  /* 0x0000002100097308 */ /* 0x0003e20000002400 */
[----:B--2---:R-:W-:-:S02]  /*9070*/  FSEL R50, R69, -INF , !P1 ;  /* 0xff80000045327808 */ /* 0x004fc40004800000 */
[----:B------:R-:W-:Y:S02]  /*9080*/  FSEL R96, R126, -INF , !P3 ;  /* 0xff8000007e607808 */ /* 0x000fe40005800000 */
[----:B------:R-:W-:Y:S02]  /*9090*/  FSEL R100, R121, -INF , !P4 ;  /* 0xff80000079647808 */ /* 0x000fe40006000000 */
[C---:B------:R-:W-:Y:S01]  /*90a0*/  ISETP.GE.AND P5, PT, R2.reuse, R6, PT ;  /* 0x000000060200720c */ /* 0x040fe20003fa6270 */
[----:B------:R-:W2:Y:S01]  /*90b0*/  MUFU.TANH R3, R3 ;  /* 0x0000000300037308 */ /* 0x000ea20000002400 */
[C---:B------:R-:W-:Y:S02]  /*90c0*/  ISETP.GE.AND P1, PT, R2.reuse, R8, PT ;  /* 0x000000080200720c */ /* 0x040fe40003f26270 */
[C---:B------:R-:W-:Y:S02]  /*90d0*/  ISETP.GE.AND P3, PT, R2.reuse, R5, PT ;  /* 0x000000050200720c */ /* 0x040fe40003f66270 */
[----:B------:R-:W-:Y:S01]  /*90e0*/  ISETP.GE.AND P4, PT, R2, R7, PT ;  /* 0x000000070200720c */ /* 0x000fe20003f86270 */
[----:B------:R-:W-:Y:S01]  /*90f0*/  VIADD R2, R0, 0xffffff18 ;  /* 0xffffff1800027836 */ /* 0x000fe20000000000 */
[----:B------:R-:W-:Y:S01]  /*9100*/  FSEL R76, R76, -INF , !P6 ;  /* 0xff8000004c4c7808 */ /* 0x000fe20007000000 */
[----:B------:R-:W3:Y:S01]  /*9110*/  MUFU.TANH R4, R4 ;  /* 0x0000000400047308 */ /* 0x000ee20000002400 */
[----:B------:R-:W-:Y:S01]  /*9120*/  FSEL R79, R85, -INF , !P2 ;  /* 0xff800000554f7808 */ /* 0x000fe20005000000 */
[----:B-1----:R-:W-:Y:S01]  /*9130*/  HMMA.16816.F32.BF16 R32, R16, R62, R28 ;  /* 0x0000003e1020723c */ /* 0x002fe2000004181c */
[----:B------:R-:W-:-:S02]  /*9140*/  FSEL R89, R129, -INF , !P5 ;  /* 0xff80000081597808 */ /* 0x000fc40006800000 */
[----:B------:R-:W-:Y:S02]  /*9150*/  FSEL R97, R127, -INF , !P1 ;  /* 0xff8000007f617808 */ /* 0x000fe40004800000 */
[C---:B------:R-:W-:Y:S01]  /*9160*/  ISETP.GE.AND P6, PT, R2.reuse, R6, PT ;  /* 0x000000060200720c */ /* 0x040fe20003fc6270 */
[----:B------:R-:W-:Y:S01]  /*9170*/  MUFU.TANH R101, R46 ;  /* 0x0000002e00657308 */ /* 0x000fe20000002400 */
[C---:B------:R-:W-:Y:S01]  /*9180*/  ISETP.GE.AND P2, PT, R2.reuse, R8, PT ;  /* 0x000000080200720c */ /* 0x040fe20003f46270 */
[----:B------:R-:W-:Y:S01]  /*9190*/  HMMA.16816.F32.BF16 R28, R24, R102, RZ ;  /* 0x00000066181c723c */ /* 0x000fe200000418ff */
[C---:B------:R-:W-:Y:S02]  /*91a0*/  ISETP.GE.AND P5, PT, R2.reuse, R5, PT ;  /* 0x000000050200720c */ /* 0x040fe40003fa6270 */
[----:B------:R-:W-:Y:S01]  /*91b0*/  ISETP.GE.AND P1, PT, R2, R7, PT ;  /* 0x000000070200720c */ /* 0x000fe20003f26270 */
[----:B------:R-:W-:Y:S01]  /*91c0*/  VIADD R2, R0, 0xffffff19 ;  /* 0xffffff1900027836 */ /* 0x000fe20000000000 */
[----:B------:R-:W-:Y:S01]  /*91d0*/  FSEL R62, R123, -INF , !P3 ;  /* 0xff8000007b3e7808 */ /* 0x000fe20005800000 */
[----:B------:R1:W-:Y:S01]  /*91e0*/  MUFU.TANH R105, R47 ;  /* 0x0000002f00697308 */ /* 0x0003e20000002400 */
[----:B------:R-:W-:-:S02]  /*91f0*/  FSEL R78, R118, -INF , !P4 ;  /* 0xff800000764e7808 */ /* 0x000fc40006000000 */
[----:B--2---:R-:W-:Y:S01]  /*9200*/  FSEL R92, R3, -INF , !P2 ;  /* 0xff800000035c7808 */ /* 0x004fe20005000000 */
[----:B------:R-:W-:Y:S01]  /*9210*/  VIADD R3, R0, 0xffffff20 ;  /* 0xffffff2000037836 */ /* 0x000fe20000000000 */
[----:B------:R-:W-:Y:S01]  /*9220*/  ISETP.GE.AND P3, PT, R2, R6, PT ;  /* 0x000000060200720c */ /* 0x000fe20003f66270 */
[----:B------:R-:W-:Y:S01]  /*9230*/  FMUL.FTZ R32, R32, UR6 ;  /* 0x0000000620207c20 */ /* 0x000fe20008410000 */
[-C--:B------:R-:W-:Y:S01]  /*9240*/  ISETP.GE.AND P4, PT, R2, R8.reuse, PT ;  /* 0x000000080200720c */ /* 0x080fe20003f86270 */
[----:B------:R2:W-:Y:S01]  /*9250*/  MUFU.TANH R66, R51 ;  /* 0x0000003300427308 */ /* 0x0005e20000002400 */
[----:B------:R-:W-:Y:S01]  /*9260*/  FSEL R77, R77, -INF , !P1 ;  /* 0xff8000004d4d7808 */ /* 0x000fe20004800000 */
[----:B------:R-:W-:Y:S01]  /*9270*/  FMUL.FTZ R33, R33, UR6 ;  /* 0x0000000621217c20 */ /* 0x000fe20008410000 */
[----:B------:R-:W-:Y:S02]  /*9280*/  FSEL R85, R9, -INF , !P3 ;  /* 0xff80000009557808 */ /* 0x000fe40005800000 */
[----:B---3--:R-:W-:Y:S01]  /*9290*/  FSEL R87, R4, -INF , !P4 ;  /* 0xff80000004577808 */ /* 0x008fe20006000000 */
[----:B------:R-:W-:Y:S01]  /*92a0*/  FMUL.FTZ R4, R35, UR6 ;  /* 0x0000000623047c20 */ /* 0x000fe20008410000 */
[C---:B------:R-:W-:Y:S01]  /*92b0*/  ISETP.GE.AND P1, PT, R3.reuse, R8, PT ;  /* 0x000000080300720c */ /* 0x040fe20003f26270 */
[----:B------:R-:W-:Y:S01]  /*92c0*/  MUFU.TANH R9, R32 ;  /* 0x0000002000097308 */ /* 0x000fe20000002400 */
[C---:B------:R-:W-:Y:S01]  /*92d0*/  ISETP.GE.AND P3, PT, R3.reuse, R5, PT ;  /* 0x000000050300720c */ /* 0x040fe20003f66270 */
[----:B-1----:R-:W-:Y:S01]  /*92e0*/  HMMA.16816.F32.BF16 R44, R12, R58, R40 ;  /* 0x0000003a0c2c723c */ /* 0x002fe20000041828 */
[----:B------:R-:W-:-:S02]  /*92f0*/  ISETP.GE.AND P4, PT, R3, R7, PT ;  /* 0x000000070300720c */ /* 0x000fc40003f86270 */
[----:B------:R-:W-:Y:S02]  /*9300*/  FSEL R86, R10, -INF , !P6 ;  /* 0xff8000000a567808 */ /* 0x000fe40007000000 */
[C---:B------:R-:W-:Y:S01]  /*9310*/  ISETP.GE.AND P6, PT, R2.reuse, R5, PT ;  /* 0x000000050200720c */ /* 0x040fe20003fc6270 */
[----:B------:R1:W-:Y:S01]  /*9320*/  MUFU.TANH R10, R33 ;  /* 0x00000021000a7308 */ /* 0x0003e20000002400 */
[----:B------:R-:W-:Y:S01]  /*9330*/  ISETP.GE.AND P2, PT, R2, R7, PT ;  /* 0x000000070200720c */ /* 0x000fe20003f46270 */
[----:B------:R-:W-:Y:S01]  /*9340*/  VIADD R2, R0, 0xffffff21 ;  /* 0xffffff2100027836 */ /* 0x000fe20000000000 */
[----:B--2---:R-:W-:Y:S01]  /*9350*/  FSEL R51, R80, -INF , !P5 ;  /* 0xff80000050337808 */ /* 0x004fe20006800000 */
[----:B------:R-:W-:Y:S01]  /*9360*/  HMMA.16816.F32.BF16 R40, R20, R106, RZ ;  /* 0x0000006a1428723c */ /* 0x000fe200000418ff */
[----:B------:R-:W-:Y:S01]  /*9370*/  ISETP.GE.AND P5, PT, R3, R6, PT ;  /* 0x000000060300720c */ /* 0x000fe20003fa6270 */
[----:B------:R-:W-:Y:S01]  /*9380*/  FMUL.FTZ R3, R34, UR6 ;  /* 0x0000000622037c20 */ /* 0x000fe20008410000 */
[----:B------:R-:W-:Y:S01]  /*9390*/  FSEL R63, R84, -INF , !P2 ;  /* 0xff800000543f7808 */ /* 0x000fe20005000000 */
[----:B------:R-:W-:Y:S01]  /*93a0*/  MUFU.TANH R4, R4 ;  /* 0x0000000400047308 */ /* 0x000fe20000002400 */
[----:B------:R-:W-:-:S02]  /*93b0*/  FSEL R114, R133, -INF , !P5 ;  /* 0xff80000085727808 */ /* 0x000fc40006800000 */
[----:B------:R-:W-:Y:S01]  /*93c0*/  FSEL R121, R131, -INF , !P1 ;  /* 0xff80000083797808 */ /* 0x000fe20004800000 */
[----:B------:R-:W-:Y:S01]  /*93d0*/  HMMA.16816.F32.BF16 R20, R20, R70, RZ ;  /* 0x000000461414723c */ /* 0x000fe200000418ff */
[----:B------:R-:W-:Y:S01]  /*93e0*/  FMUL.FTZ R44, R44, UR6 ;  /* 0x000000062c2c7c20 */ /* 0x000fe20008410000 */
[C---:B------:R-:W-:Y:S01]  /*93f0*/  ISETP.GE.AND P2, PT, R2.reuse, R8, PT ;  /* 0x000000080200720c */ /* 0x040fe20003f46270 */
[----:B------:R-:W-:Y:S01]  /*9400*/  FMUL.FTZ R45, R45, UR6 ;  /* 0x000000062d2d7c20 */ /* 0x000fe20008410000 */
[----:B------:R-:W2:Y:S01]  /*9410*/  MUFU.TANH R3, R3 ;  /* 0x0000000300037308 */ /* 0x000ea20000002400 */
[----:B------:R-:W-:Y:S01]  /*9420*/  ISETP.GE.AND P5, PT, R2, R5, PT ;  /* 0x000000050200720c */ /* 0x000fe20003fa6270 */
[----:B------:R-:W-:Y:S01]  /*9430*/  FMUL.FTZ R46, R46, UR6 ;  /* 0x000000062e2e7c20 */ /* 0x000fe20008410000 */
[----:B------:R-:W-:Y:S01]  /*9440*/  ISETP.GE.AND P1, PT, R2, R7, PT ;  /* 0x000000070200720c */ /* 0x000fe20003f26270 */
[----:B-1----:R-:W-:Y:S01]  /*9450*/  HMMA.16816.F32.BF16 R32, R16, R82, R28 ;  /* 0x000000521020723c */ /* 0x002fe2000004181c */
[----:B------:R-:W-:Y:S01]  /*9460*/  FSEL R84, R128, -INF , !P3 ;  /* 0xff80000080547808 */ /* 0x000fe20005800000 */
[----:B------:R-:W-:Y:S01]  /*9470*/  FMUL.FTZ R47, R47, UR6 ;  /* 0x000000062f2f7c20 */ /* 0x000fe20008410000 */
[----:B------:R-:W-:Y:S01]  /*9480*/  FSEL R93, R122, -INF , !P4 ;  /* 0xff8000007a5d7808 */ /* 0x000fe20006000000 */
[----:B------:R1:W-:Y:S01]  /*9490*/  MUFU.TANH R67, R44 ;  /* 0x0000002c00437308 */ /* 0x0003e20000002400 */
[----:B------:R-:W-:-:S02]  /*94a0*/  FSEL R118, R169, -INF , !P2 ;  /* 0xff800000a9767808 */ /* 0x000fc40005000000 */
[----:B------:R-:W-:Y:S01]  /*94b0*/  FSEL R88, R132, -INF , !P1 ;  /* 0xff80000084587808 */ /* 0x000fe20004800000 */
[----:B------:R-:W-:Y:S04]  /*94c0*/  HMMA.16816.F32.BF16 R28, R24, R90, RZ ;  /* 0x0000005a181c723c */ /* 0x000fe800000418ff */
[----:B------:R3:W-:Y:S04]  /*94d0*/  MUFU.TANH R65, R45 ;  /* 0x0000002d00417308 */ /* 0x0007e80000002400 */
[----:B------:R-:W-:Y:S03]  /*94e0*/  HMMA.16816.F32.BF16 R40, R12, R110, R40 ;  /* 0x0000006e0c28723c */ /* 0x000fe60000041828 */
[----:B------:R-:W-:Y:S01]  /*94f0*/  FMUL.FTZ R32, R32, UR6 ;  /* 0x0000000620207c20 */ /* 0x000fe20008410000 */
[----:B------:R-:W-:Y:S01]  /*9500*/  FMUL.FTZ R33, R33, UR6 ;  /* 0x0000000621217c20 */ /* 0x000fe20008410000 */
[----:B------:R-:W-:Y:S01]  /*9510*/  MUFU.TANH R46, R46 ;  /* 0x0000002e002e7308 */ /* 0x000fe20000002400 */
[----:B-1----:R-:W-:-:S02]  /*9520*/  FSEL R44, R81, -INF , !P6 ;  /* 0xff800000512c7808 */ /* 0x002fc40007000000 */
[-C--:B------:R-:W-:Y:S01]  /*9530*/  ISETP.GE.AND P6, PT, R2, R6.reuse, PT ;  /* 0x000000060200720c */ /* 0x080fe20003fc6270 */
[----:B------:R-:W-:Y:S01]  /*9540*/  VIADD R2, R0, 0xffffff28 ;  /* 0xffffff2800027836 */ /* 0x000fe20000000000 */
[----:B------:R-:W-:Y:S01]  /*9550*/  FSEL R81, R134, -INF , !P5 ;  /* 0xff80000086517808 */ /* 0x000fe20006800000 */
[----:B------:R-:W-:Y:S01]  /*9560*/  HMMA.16816.F32.BF16 R20, R12, R94, R20 ;  /* 0x0000005e0c14723c */ /* 0x000fe20000041814 */
[----:B------:R-:W-:Y:S01]  /*9570*/  FSEL R109, R170, -INF , !P6 ;  /* 0xff800000aa6d7808 */ /* 0x000fe20007000000 */
[----:B------:R-:W-:Y:S01]  /*9580*/  MUFU.TANH R47, R47 ;  /* 0x0000002f002f7308 */ /* 0x000fe20000002400 */
[C---:B------:R-:W-:Y:S02]  /*9590*/  ISETP.GE.AND P3, PT, R2.reuse, R6, PT ;  /* 0x000000060200720c */ /* 0x040fe40003f66270 */
[CC--:B------:R-:W-:Y:S02]  /*95a0*/  ISETP.GE.AND P4, PT, R2.reuse, R8.reuse, PT ;  /* 0x000000080200720c */ /* 0x0c0fe40003f86270 */
[C---:B------:R-:W-:Y:S01]  /*95b0*/  ISETP.GE.AND P6, PT, R2.reuse, R5, PT ;  /* 0x000000050200720c */ /* 0x040fe20003fc6270 */
[----:B------:R-:W-:Y:S01]  /*95c0*/  HMMA.16816.F32.BF16 R12, R24, R106, RZ ;  /* 0x0000006a180c723c */ /* 0x000fe200000418ff */
[----:B------:R-:W-:Y:S01]  /*95d0*/  ISETP.GE.AND P2, PT, R2, R7, PT ;  /* 0x000000070200720c */ /* 0x000fe20003f46270 */
[C---:B------:R-:W-:Y:S01]  /*95e0*/  VIADD R2, R0.reuse, 0xffffff29 ;  /* 0xffffff2900027836 */ /* 0x040fe20000000000 */
[----:B--2---:R-:W-:Y:S01]  /*95f0*/  FSEL R115, R3, -INF , !P4 ;  /* 0xff80000003737808 */ /* 0x004fe20006000000 */
[----:B------:R-:W-:Y:S01]  /*9600*/  VIADD R3, R0, 0xffffff30 ;  /* 0xffffff3000037836 */ /* 0x000fe20000000000 */
[----:B---3--:R-:W-:Y:S01]  /*9610*/  FSEL R45, R104, -INF , !P6 ;  /* 0xff800000682d7808 */ /* 0x008fe20007000000 */
[----:B------:R-:W-:Y:S01]  /*9620*/  FMUL.FTZ R40, R40, UR6 ;  /* 0x0000000628287c20 */ /* 0x000fe20008410000 */
        /* <DEDUP_REMOVED lines=9> */
[----:B------:R-:W-:Y:S01]  /*96c0*/  FMUL.FTZ R21, R21, UR6 ;  /* 0x0000000615157c20 */ /* 0x000fe20008410000 */
[----:B------:R-:W-:Y:S01]  /*96d0*/  FSEL R102, R9, -INF , !P3 ;  /* 0xff80000009667808 */ /* 0x000fe20005800000 */
[----:B------:R-:W-:Y:S01]  /*96e0*/  MUFU.TANH R10, R33 ;  /* 0x00000021000a7308 */ /* 0x000fe20000002400 */
[C---:B------:R-:W-:Y:S01]  /*96f0*/  ISETP.GE.AND P6, PT, R3.reuse, R6, PT ;  /* 0x000000060300720c */ /* 0x040fe20003fc6270 */
[----:B------:R-:W-:Y:S01]  /*9700*/  HMMA.16816.F32.BF16 R12, R16, R110, R12 ;  /* 0x0000006e100c723c */ /* 0x000fe2000004180c */
[----:B------:R-:W-:Y:S01]  /*9710*/  ISETP.GE.AND P2, PT, R3, R8, PT ;  /* 0x000000080300720c */ /* 0x000fe20003f46270 */
[----:B------:R-:W-:Y:S01]  /*9720*/  FMUL.FTZ R43, R43, UR6 ;  /* 0x000000062b2b7c20 */ /* 0x000fe20008410000 */
[C---:B------:R-:W-:Y:S01]  /*9730*/  ISETP.GE.AND P5, PT, R3.reuse, R5, PT ;  /* 0x000000050300720c */ /* 0x040fe20003fa6270 */
[----:B------:R-:W-:Y:S01]  /*9740*/  FMUL.FTZ R22, R22, UR6 ;  /* 0x0000000616167c20 */ /* 0x000fe20008410000 */
[----:B------:R-:W-:Y:S01]  /*9750*/  ISETP.GE.AND P1, PT, R3, R7, PT ;  /* 0x000000070300720c */ /* 0x000fe20003f26270 */
[----:B------:R1:W-:Y:S01]  /*9760*/  MUFU.TANH R9, R32 ;  /* 0x0000002000097308 */ /* 0x0003e20000002400 */
[----:B------:R-:W-:Y:S01]  /*9770*/  ISETP.GE.AND P3, PT, R2, R5, PT ;  /* 0x000000050200720c */ /* 0x000fe20003f66270 */
[----:B------:R-:W-:Y:S01]  /*9780*/  FMUL.FTZ R3, R34, UR6 ;  /* 0x0000000622037c20 */ /* 0x000fe20008410000 */
[----:B------:R-:W-:Y:S01]  /*9790*/  ISETP.GE.AND P4, PT, R2, R7, PT ;  /* 0x000000070200720c */ /* 0x000fe20003f86270 */
[----:B------:R-:W-:Y:S01]  /*97a0*/  VIADD R2, R0, 0xffffff31 ;  /* 0xffffff3100027836 */ /* 0x000fe20000000000 */
[----:B------:R-:W-:-:S02]  /*97b0*/  FSEL R80, R108, -INF , !P3 ;  /* 0xff8000006c507808 */ /* 0x000fc40005800000 */
[----:B------:R-:W-:Y:S01]  /*97c0*/  FSEL R82, R105, -INF , !P4 ;  /* 0xff80000069527808 */ /* 0x000fe20006000000 */
[----:B------:R-:W-:Y:S01]  /*97d0*/  MUFU.TANH R4, R4 ;  /* 0x0000000400047308 */ /* 0x000fe20000002400 */
[----:B------:R-:W-:Y:S02]  /*97e0*/  FSEL R103, R176, -INF , !P6 ;  /* 0xff800000b0677808 */ /* 0x000fe40007000000 */
[----:B------:R-:W-:Y:S02]  /*97f0*/  FSEL R129, R173, -INF , !P2 ;  /* 0xff800000ad817808 */ /* 0x000fe40005000000 */
[----:B------:R-:W-:Y:S01]  /*9800*/  ISETP.GE.AND P3, PT, R2, R6, PT ;  /* 0x000000060200720c */ /* 0x000fe20003f66270 */
[----:B------:R-:W-:Y:S01]  /*9810*/  FMUL.FTZ R14, R14, UR6 ;  /* 0x000000060e0e7c20 */ /* 0x000fe20008410000 */
[C---:B------:R-:W-:Y:S01]  /*9820*/  ISETP.GE.AND P4, PT, R2.reuse, R8, PT ;  /* 0x000000080200720c */ /* 0x040fe20003f86270 */
[----:B------:R-:W2:Y:S01]  /*9830*/  MUFU.TANH R3, R3 ;  /* 0x0000000300037308 */ /* 0x000ea20000002400 */
[C---:B------:R-:W-:Y:S01]  /*9840*/  ISETP.GE.AND P6, PT, R2.reuse, R5, PT ;  /* 0x000000050200720c */ /* 0x040fe20003fc6270 */
[----:B-1----:R-:W-:Y:S01]  /*9850*/  HMMA.16816.F32.BF16 R32, R16, R98, R28 ;  /* 0x000000621020723c */ /* 0x002fe2000004181c */
[----:B------:R-:W-:Y:S01]  /*9860*/  ISETP.GE.AND P2, PT, R2, R7, PT ;  /* 0x000000070200720c */ /* 0x000fe20003f46270 */
[----:B------:R-:W-:Y:S01]  /*9870*/  VIADD R2, R0, 0xffffff38 ;  /* 0xffffff3800027836 */ /* 0x000fe20000000000 */
[----:B------:R-:W-:Y:S01]  /*9880*/  FSEL R108, R172, -INF , !P5 ;  /* 0xff800000ac6c7808 */ /* 0x000fe20006800000 */
[----:B------:R-:W-:Y:S01]  /*9890*/  FMUL.FTZ R12, R12, UR6 ;  /* 0x000000060c0c7c20 */ /* 0x000fe20008410000 */
[----:B------:R-:W-:Y:S01]  /*98a0*/  FSEL R122, R171, -INF , !P1 ;  /* 0xff800000ab7a7808 */ /* 0x000fe20004800000 */
[----:B------:R-:W-:Y:S01]  /*98b0*/  MUFU.TANH R40, R40 ;  /* 0x0000002800287308 */ /* 0x000fe20000002400 */
[----:B------:R-:W-:Y:S01]  /*98c0*/  FSEL R91, R179, -INF , !P3 ;  /* 0xff800000b35b7808 */ /* 0x000fe20005800000 */
[C---:B------:R-:W-:Y:S01]  /*98d0*/  HMMA.16816.F32.BF16 R28, R24.reuse, R74, RZ ;  /* 0x0000004a181c723c */ /* 0x040fe200000418ff */
[----:B------:R-:W-:Y:S01]  /*98e0*/  FSEL R128, R177, -INF , !P4 ;  /* 0xff800000b1807808 */ /* 0x000fe20006000000 */
[----:B------:R-:W-:Y:S01]  /*98f0*/  FMUL.FTZ R13, R13, UR6 ;  /* 0x000000060d0d7c20 */ /* 0x000fe20008410000 */
[C---:B------:R-:W-:Y:S01]  /*9900*/  ISETP.GE.AND P5, PT, R2.reuse, R6, PT ;  /* 0x000000060200720c */ /* 0x040fe20003fa6270 */
[----:B------:R-:W-:Y:S01]  /*9910*/  FMUL.FTZ R15, R15, UR6 ;  /* 0x000000060f0f7c20 */ /* 0x000fe20008410000 */
[CC--:B------:R-:W-:Y:S01]  /*9920*/  ISETP.GE.AND P1, PT, R2.reuse, R8.reuse, PT ;  /* 0x000000080200720c */ /* 0x0c0fe20003f26270 */
[----:B------:R-:W-:Y:S01]  /*9930*/  MUFU.TANH R41, R41 ;  /* 0x0000002900297308 */ /* 0x000fe20000002400 */
[C---:B------:R-:W-:Y:S01]  /*9940*/  ISETP.GE.AND P3, PT, R2.reuse, R5, PT ;  /* 0x000000050200720c */ /* 0x040fe20003f66270 */
[----:B------:R-:W-:Y:S01]  /*9950*/  HMMA.16816.F32.BF16 R24, R24, R70, RZ ;  /* 0x000000461818723c */ /* 0x000fe200000418ff */
        /* <DEDUP_REMOVED lines=8> */
[----:B--2---:R-:W-:Y:S01]  /*99e0*/  FSEL R123, R3, -INF , !P1 ;  /* 0xff800000037b7808 */ /* 0x004fe20004800000 */
[----:B------:R-:W-:Y:S01]  /*99f0*/  VIADD R3, R0, 0xffffff40 ;  /* 0xffffff4000037836 */ /* 0x000fe20000000000 */
[----:B------:R-:W-:Y:S01]  /*9a00*/  FSEL R120, R4, -INF , !P2 ;  /* 0xff80000004787808 */ /* 0x000fe20005000000 */
[----:B------:R-:W-:Y:S01]  /*9a10*/  HMMA.16816.F32.BF16 R28, R16, R58, R28 ;  /* 0x0000003a101c723c */ /* 0x000fe2000004181c */
[----:B------:R-:W-:Y:S01]  /*9a20*/  FMUL.FTZ R4, R35, UR6 ;  /* 0x0000000623047c20 */ /* 0x000fe20008410000 */
[----:B------:R-:W-:Y:S01]  /*9a30*/  FSEL R99, R175, -INF , !P6 ;  /* 0xff800000af637808 */ /* 0x000fe20007000000 */
[----:B------:R-:W1:Y:S01]  /*9a40*/  MUFU.TANH R32, R32 ;  /* 0x0000002000207308 */ /* 0x000e620000002400 */
[----:B------:R-:W-:-:S02]  /*9a50*/  FSEL R90, R9, -INF , !P5 ;  /* 0xff800000095a7808 */ /* 0x000fc40006800000 */
[CC--:B------:R-:W-:Y:S02]  /*9a60*/  ISETP.GE.AND P6, PT, R2.reuse, R6.reuse, PT ;  /* 0x000000060200720c */ /* 0x0c0fe40003fc6270 */
[C---:B------:R-:W-:Y:S01]  /*9a70*/  ISETP.GE.AND P5, PT, R2.reuse, R5, PT ;  /* 0x000000050200720c */ /* 0x040fe20003fa6270 */
[----:B------:R-:W-:Y:S01]  /*9a80*/  HMMA.16816.F32.BF16 R16, R16, R94, R24 ;  /* 0x0000005e1010723c */ /* 0x000fe20000041818 */
[----:B------:R-:W-:Y:S01]  /*9a90*/  ISETP.GE.AND P1, PT, R2, R7, PT ;  /* 0x000000070200720c */ /* 0x000fe20003f26270 */
[----:B------:R-:W2:Y:S01]  /*9aa0*/  MUFU.TANH R33, R33 ;  /* 0x0000002100217308 */ /* 0x000ea20000002400 */
[----:B------:R-:W-:Y:S01]  /*9ab0*/  FSEL R116, R116, -INF , !P4 ;  /* 0xff80000074747808 */ /* 0x000fe20006000000 */
[----:B------:R-:W-:Y:S01]  /*9ac0*/  VIADD R2, R0, 0xffffff41 ;  /* 0xffffff4100027836 */ /* 0x000fe20000000000 */
[C---:B------:R-:W-:Y:S02]  /*9ad0*/  ISETP.GE.AND P3, PT, R3.reuse, R6, PT ;  /* 0x000000060300720c */ /* 0x040fe40003f66270 */
[----:B------:R-:W-:-:S02]  /*9ae0*/  ISETP.GE.AND P4, PT, R3, R8, PT ;  /* 0x000000080300720c */ /* 0x000fc40003f86270 */
        /* <DEDUP_REMOVED lines=8> */
[----:B------:R-:W-:Y:S01]  /*9b70*/  FSEL R74, R10, -INF , !P6 ;  /* 0xff8000000a4a7808 */ /* 0x000fe20007000000 */
[----:B------:R-:W4:Y:S01]  /*9b80*/  MUFU.TANH R34, R34 ;  /* 0x0000002200227308 */ /* 0x000f220000002400 */
[C---:B------:R-:W-:Y:S01]  /*9b90*/  ISETP.GE.AND P5, PT, R2.reuse, R6, PT ;  /* 0x000000060200720c */ /* 0x040fe20003fa6270 */
[----:B------:R-:W-:Y:S01]  /*9ba0*/  FMUL.FTZ R31, R31, UR6 ;  /* 0x000000061f1f7c20 */ /* 0x000fe20008410000 */
[----:B------:R-:W-:Y:S01]  /*9bb0*/  ISETP.GE.AND P1, PT, R2, R8, PT ;  /* 0x000000080200720c */ /* 0x000fe20003f26270 */
[----:B------:R-:W-:Y:S01]  /*9bc0*/  FMUL.FTZ R16, R16, UR6 ;  /* 0x0000000610107c20 */ /* 0x000fe20008410000 */
[C---:B------:R-:W-:Y:S01]  /*9bd0*/  ISETP.GE.AND P3, PT, R2.reuse, R5, PT ;  /* 0x000000050200720c */ /* 0x040fe20003f66270 */
[----:B------:R-:W-:Y:S01]  /*9be0*/  FMUL.FTZ R17, R17, UR6 ;  /* 0x0000000611117c20 */ /* 0x000fe20008410000 */
[----:B------:R-:W-:Y:S01]  /*9bf0*/  ISETP.GE.AND P4, PT, R2, R7, PT ;  /* 0x000000070200720c */ /* 0x000fe20003f86270 */
[C---:B------:R-:W-:Y:S01]  /*9c00*/  VIADD R2, R0.reuse, 0xffffff48 ;  /* 0xffffff4800027836 */ /* 0x040fe20000000000 */
[C---:B------:R-:W-:Y:S01]  /*9c10*/  ISETP.GE.AND P6, PT, R3.reuse, R5, PT ;  /* 0x000000050300720c */ /* 0x040fe20003fc6270 */
[----:B------:R-:W5:Y:S01]  /*9c20*/  MUFU.TANH R28, R28 ;  /* 0x0000001c001c7308 */ /* 0x000f620000002400 */
[----:B------:R-:W-:Y:S01]  /*9c30*/  ISETP.GE.AND P2, PT, R3, R7, PT ;  /* 0x000000070300720c */ /* 0x000fe20003f46270 */
[----:B------:R-:W-:Y:S01]  /*9c40*/  VIADD R3, R0, 0xffffff49 ;  /* 0xffffff4900037836 */ /* 0x000fe20000000000 */
[----:B------:R-:W-:-:S02]  /*9c50*/  FSEL R127, R181, -INF , !P6 ;  /* 0xff800000b57f7808 */ /* 0x000fc40007000000 */
[----:B------:R-:W-:Y:S02]  /*9c60*/  FSEL R132, R178, -INF , !P2 ;  /* 0xff800000b2847808 */ /* 0x000fe40005000000 */
[----:B------:R-:W-:Y:S01]  /*9c70*/  FSEL R170, R195, -INF , !P5 ;  /* 0xff800000c3aa7808 */ /* 0x000fe20006800000 */
[----:B------:R-:W5:Y:S01]  /*9c80*/  MUFU.TANH R30, R30 ;  /* 0x0000001e001e7308 */ /* 0x000f620000002400 */
[----:B------:R-:W-:Y:S02]  /*9c90*/  FSEL R179, R190, -INF , !P1 ;  /* 0xff800000beb37808 */ /* 0x000fe40004800000 */
[C---:B------:R-:W-:Y:S02]  /*9ca0*/  ISETP.GE.AND P6, PT, R2.reuse, R6, PT ;  /* 0x000000060200720c */ /* 0x040fe40003fc6270 */
[C---:B------:R-:W-:Y:S02]  /*9cb0*/  ISETP.GE.AND P2, PT, R2.reuse, R8, PT ;  /* 0x000000080200720c */ /* 0x040fe40003f46270 */
[C---:B------:R-:W-:Y:S01]  /*9cc0*/  ISETP.GE.AND P5, PT, R2.reuse, R5, PT ;  /* 0x000000050200720c */ /* 0x040fe20003fa6270 */
[----:B------:R-:W5:Y:S01]  /*9cd0*/  MUFU.TANH R29, R29 ;  /* 0x0000001d001d7308 */ /* 0x000f620000002400 */
[----:B------:R-:W-:Y:S01]  /*9ce0*/  ISETP.GE.AND P1, PT, R2, R7, PT ;  /* 0x000000070200720c */ /* 0x000fe20003f26270 */
[----:B------:R-:W-:Y:S01]  /*9cf0*/  VIADD R2, R0, 0xffffff50 ;  /* 0xffffff5000027836 */ /* 0x000fe20000000000 */
[----:B------:R-:W-:-:S02]  /*9d00*/  FSEL R126, R182, -INF , !P3 ;  /* 0xff800000b67e7808 */ /* 0x000fc40005800000 */
[----:B------:R-:W-:Y:S02]  /*9d10*/  FSEL R131, R180, -INF , !P4 ;  /* 0xff800000b4837808 */ /* 0x000fe40006000000 */
[C---:B------:R-:W-:Y:S01]  /*9d20*/  ISETP.GE.AND P3, PT, R3.reuse, R6, PT ;  /* 0x000000060300720c */ /* 0x040fe20003f66270 */
[----:B------:R-:W5:Y:S01]  /*9d30*/  MUFU.TANH R31, R31 ;  /* 0x0000001f001f7308 */ /* 0x000f620000002400 */
[----:B------:R-:W-:Y:S02]  /*9d40*/  ISETP.GE.AND P4, PT, R3, R8, PT ;  /* 0x000000080300720c */ /* 0x000fe40003f86270 */
[----:B-1----:R-:W-:Y:S02]  /*9d50*/  FSEL R134, R32, -INF , !P6 ;  /* 0xff80000020867808 */ /* 0x002fe40007000000 */
[----:B------:R-:W-:Y:S02]  /*9d60*/  FSEL R125, R125, -INF , !P5 ;  /* 0xff8000007d7d7808 */ /* 0x000fe40006800000 */
[----:B------:R-:W-:Y:S01]  /*9d70*/  FSEL R130, R130, -INF , !P1 ;  /* 0xff80000082827808 */ /* 0x000fe20004800000 */
[----:B------:R-:W1:Y:S01]  /*9d80*/  MUFU.TANH R20, R20 ;  /* 0x0000001400147308 */ /* 0x000e620000002400 */
[----:B--2---:R-:W-:-:S02]  /*9d90*/  FSEL R133, R33, -INF , !P3 ;  /* 0xff80000021857808 */ /* 0x004fc40005800000 */
[----:B---3--:R-:W-:Y:S01]  /*9da0*/  FSEL R171, R4, -INF , !P4 ;  /* 0xff80000004ab7808 */ /* 0x008fe20006000000 */
[----:B------:R-:W-:Y:S01]  /*9db0*/  VIADD R4, R0, 0xffffff68 ;  /* 0xffffff6800047836 */ /* 0x000fe20000000000 */
[-C--:B------:R-:W-:Y:S02]  /*9dc0*/  ISETP.GE.AND P6, PT, R3, R5.reuse, PT ;  /* 0x000000050300720c */ /* 0x080fe40003fc6270 */
[----:B----4-:R-:W-:Y:S01]  /*9dd0*/  FSEL R172, R34, -INF , !P2 ;  /* 0xff80000022ac7808 */ /* 0x010fe20005000000 */
[----:B------:R-:W2:Y:S01]  /*9de0*/  MUFU.TANH R21, R21 ;  /* 0x0000001500157308 */ /* 0x000ea20000002400 */
[C---:B------:R-:W-:Y:S02]  /*9df0*/  ISETP.GE.AND P5, PT, R2.reuse, R6, PT ;  /* 0x000000060200720c */ /* 0x040fe40003fa6270 */
[C---:B------:R-:W-:Y:S02]  /*9e00*/  ISETP.GE.AND P1, PT, R2.reuse, R8, PT ;  /* 0x000000080200720c */ /* 0x040fe40003f26270 */
[----:B------:R-:W-:-:S02]  /*9e10*/  ISETP.GE.AND P3, PT, R2, R5, PT ;  /* 0x000000050200720c */ /* 0x000fc40003f66270 */
[-C--:B------:R-:W-:Y:S01]  /*9e20*/  ISETP.GE.AND P4, PT, R2, R7.reuse, PT ;  /* 0x000000070200720c */ /* 0x080fe20003f86270 */
[C---:B------:R-:W-:Y:S01]  /*9e30*/  VIADD R2, R0.reuse, 0xffffff51 ;  /* 0xffffff5100027836 */ /* 0x040fe20000000000 */
[----:B------:R-:W-:Y:S01]  /*9e40*/  ISETP.GE.AND P2, PT, R3, R7, PT ;  /* 0x000000070300720c */ /* 0x000fe20003f46270 */
[----:B------:R-:W-:Y:S01]  /*9e50*/  VIADD R3, R0, 0xffffff70 ;  /* 0xffffff7000037836 */ /* 0x000fe20000000000 */
[----:B------:R-:W-:Y:S01]  /*9e60*/  FSEL R119, R168, -INF , !P6 ;  /* 0xff800000a8777808 */ /* 0x000fe20007000000 */
[----:B------:R-:W3:Y:S01]  /*9e70*/  MUFU.TANH R14, R14 ;  /* 0x0000000e000e7308 */ /* 0x000ee20000002400 */
[----:B------:R-:W-:Y:S02]  /*9e80*/  FSEL R124, R66, -INF , !P2 ;  /* 0xff800000427c7808 */ /* 0x000fe40005000000 */
[----:B------:R-:W-:Y:S02]  /*9e90*/  FSEL R168, R196, -INF , !P5 ;  /* 0xff800000c4a87808 */ /* 0x000fe40006800000 */
[----:B------:R-:W-:-:S02]  /*9ea0*/  FSEL R201, R201, -INF , !P1 ;  /* 0xff800000c9c97808 */ /* 0x000fc40004800000 */
[C---:B------:R-:W-:Y:S01]  /*9eb0*/  ISETP.GE.AND P6, PT, R2.reuse, R6, PT ;  /* 0x000000060200720c */ /* 0x040fe20003fc6270 */
[----:B------:R-:W4:Y:S01]  /*9ec0*/  MUFU.TANH R42, R42 ;  /* 0x0000002a002a7308 */ /* 0x000f220000002400 */
[C---:B------:R-:W-:Y:S02]  /*9ed0*/  ISETP.GE.AND P2, PT, R2.reuse, R8, PT ;  /* 0x000000080200720c */ /* 0x040fe40003f46270 */
[C---:B------:R-:W-:Y:S02]  /*9ee0*/  ISETP.GE.AND P5, PT, R2.reuse, R5, PT ;  /* 0x000000050200720c */ /* 0x040fe40003fa6270 */
[----:B------:R-:W-:Y:S01]  /*9ef0*/  ISETP.GE.AND P1, PT, R2, R7, PT ;  /* 0x000000070200720c */ /* 0x000fe20003f26270 */
[----:B------:R-:W-:Y:S01]  /*9f00*/  VIADD R2, R0, 0xffffff58 ;  /* 0xffffff5800027836 */ /* 0x000fe20000000000 */
[----:B------:R-:W-:Y:S01]  /*9f10*/  FSEL R169, R194, -INF , !P3 ;  /* 0xff800000c2a97808 */ /* 0x000fe20005800000 */
[----:B------:R-:W4:Y:S01]  /*9f20*/  MUFU.TANH R43, R43 ;  /* 0x0000002b002b7308 */ /* 0x000f220000002400 */
[----:B------:R-:W-:-:S02]  /*9f30*/  FSEL R180, R193, -INF , !P4 ;  /* 0xff800000c1b47808 */ /* 0x000fc40006000000 */
[----:B------:R-:W-:Y:S02]  /*9f40*/  FSEL R194, R202, -INF , !P6 ;  /* 0xff800000cac27808 */ /* 0x000fe40007000000 */
[----:B------:R-:W-:Y:S02]  /*9f50*/  FSEL R200, R200, -INF , !P2 ;  /* 0xff800000c8c87808 */ /* 0x000fe40005000000 */
        /* <DEDUP_REMOVED lines=9> */
[----:B-----5:R-:W-:Y:S02]  /*9ff0*/  FSEL R190, R28, -INF , !P3 ;  /* 0xff8000001cbe7808 */ /* 0x020fe40005800000 */
[----:B------:R-:W-:Y:S02]  /*a000*/  FSEL R196, R30, -INF , !P4 ;  /* 0xff8000001ec47808 */ /* 0x000fe40006000000 */
[C---:B------:R-:W-:Y:S01]  /*a010*/  ISETP.GE.AND P5, PT, R2.reuse, R6, PT ;  /* 0x000000060200720c */ /* 0x040fe20003fa6270 */
[----:B------:R-:W5:Y:S01]  /*a020*/  MUFU.TANH R16, R16 ;  /* 0x0000001000107308 */ /* 0x000f620000002400 */
[C---:B------:R-:W-:Y:S02]  /*a030*/  ISETP.GE.AND P1, PT, R2.reuse, R8, PT ;  /* 0x000000080200720c */ /* 0x040fe40003f26270 */
[C---:B------:R-:W-:Y:S02]  /*a040*/  ISETP.GE.AND P3, PT, R2.reuse, R5, PT ;  /* 0x000000050200720c */ /* 0x040fe40003f66270 */
[----:B------:R-:W-:Y:S01]  /*a050*/  ISETP.GE.AND P4, PT, R2, R7, PT ;  /* 0x000000070200720c */ /* 0x000fe20003f86270 */
[----:B------:R-:W-:Y:S01]  /*a060*/  VIADD R2, R0, 0xffffff60 ;  /* 0xffffff6000027836 */ /* 0x000fe20000000000 */
[----:B------:R-:W-:Y:S01]  /*a070*/  FSEL R106, R67, -INF , !P6 ;  /* 0xff800000436a7808 */ /* 0x000fe20007000000 */
[----:B------:R-:W5:Y:S01]  /*a080*/  MUFU.TANH R17, R17 ;  /* 0x0000001100117308 */ /* 0x000f620000002400 */
[----:B------:R-:W-:-:S02]  /*a090*/  FSEL R110, R46, -INF , !P2 ;  /* 0xff8000002e6e7808 */ /* 0x000fc40005000000 */
[----:B------:R-:W-:Y:S02]  /*a0a0*/  FSEL R111, R29, -INF , !P5 ;  /* 0xff8000001d6f7808 */ /* 0x000fe40006800000 */
[----:B------:R-:W-:Y:S02]  /*a0b0*/  FSEL R183, R31, -INF , !P1 ;  /* 0xff8000001fb77808 */ /* 0x000fe40004800000 */
[C---:B------:R-:W-:Y:S01]  /*a0c0*/  ISETP.GE.AND P6, PT, R2.reuse, R6, PT ;  /* 0x000000060200720c */ /* 0x040fe20003fc6270 */
[----:B------:R-:W-:Y:S01]  /*a0d0*/  MUFU.TANH R22, R22 ;  /* 0x0000001600167308 */ /* 0x000fe20000002400 */
[----:B------:R-:W-:Y:S01]  /*a0e0*/  BAR.SYNC.DEFER_BLOCKING 0x0 ;  /* 0x0000000000007b1d */ /* 0x000fe20000010000 */
        /* <DEDUP_REMOVED lines=31> */
[C---:B------:R-:W-:Y:S01]  /*a2e0*/  VIADD R2, R0.reuse, 0xffffff78 ;  /* 0xffffff7800027836 */ /* 0x040fe20000000000 */
[----:B------:R-:W-:Y:S01]  /*a2f0*/  FSEL R217, R217, -INF , !P3 ;  /* 0xff800000d9d97808 */ /* 0x000fe20005800000 */
[----:B------:R-:W-:Y:S01]  /*a300*/  VIADD R0, R0, 0xffffff79 ;  /* 0xffffff7900007836 */ /* 0x000fe20000000000 */
[----:B------:R-:W-:Y:S02]  /*a310*/  FSEL R219, R219, -INF , !P4 ;  /* 0xff800000dbdb7808 */ /* 0x000fe40006000000 */
[----:B------:R-:W-:-:S02]  /*a320*/  FSEL R209, R209, -INF , !P6 ;  /* 0xff800000d1d17808 */ /* 0x000fc40007000000 */
[----:B------:R-:W-:Y:S02]  /*a330*/  FSEL R222, R222, -INF , !P2 ;  /* 0xff800000dede7808 */ /* 0x000fe40005000000 */
[-C--:B------:R-:W-:Y:S02]  /*a340*/  ISETP.GE.AND P3, PT, R4, R5.reuse, PT ;  /* 0x000000050400720c */ /* 0x080fe40003f66270 */
[-C--:B------:R-:W-:Y:S02]  /*a350*/  ISETP.GE.AND P4, PT, R3, R5.reuse, PT ;  /* 0x000000050300720c */ /* 0x080fe40003f86270 */
[-C--:B------:R-:W-:Y:S02]  /*a360*/  ISETP.GE.AND P6, PT, R2, R5.reuse, PT ;  /* 0x000000050200720c */ /* 0x080fe40003fc6270 */
[----:B------:R-:W-:Y:S01]  /*a370*/  ISETP.GE.AND P2, PT, R0, R5, PT ;  /* 0x000000050000720c */ /* 0x000fe20003f46270 */
[----:B------:R-:W-:Y:S01]  /*a380*/  FMUL.FTZ R5, R18, UR6 ;  /* 0x0000000612057c20 */ /* 0x000fe20008410000 */
[----:B------:R-:W-:-:S02]  /*a390*/  FSEL R216, R216, -INF , !P5 ;  /* 0xff800000d8d87808 */ /* 0x000fc40006800000 */
[----:B------:R-:W-:Y:S02]  /*a3a0*/  FSEL R218, R218, -INF , !P1 ;  /* 0xff800000dada7808 */ /* 0x000fe40004800000 */
[----:B------:R-:W-:Y:S01]  /*a3b0*/  FSEL R174, R40, -INF , !P3 ;  /* 0xff80000028ae7808 */ /* 0x000fe20005800000 */
[----:B------:R-:W5:Y:S01]  /*a3c0*/  MUFU.TANH R5, R5 ;  /* 0x0000000500057308 */ /* 0x000f620000002400 */
[----:B------:R-:W-:Y:S02]  /*a3d0*/  FSEL R177, R41, -INF , !P4 ;  /* 0xff80000029b17808 */ /* 0x000fe40006000000 */
[----:B-1----:R-:W-:Y:S02]  /*a3e0*/  FSEL R210, R20, -INF , !P6 ;  /* 0xff80000014d27808 */ /* 0x002fe40007000000 */
[----:B--2---:R-:W-:Y:S02]  /*a3f0*/  FSEL R215, R21, -INF , !P2 ;  /* 0xff80000015d77808 */ /* 0x004fe40005000000 */
[----:B------:R-:W-:-:S02]  /*a400*/  ISETP.GE.AND P5, PT, R4, R6, PT ;  /* 0x000000060400720c */ /* 0x000fc40003fa6270 */
[C---:B------:R-:W-:Y:S02]  /*a410*/  ISETP.GE.AND P1, PT, R4.reuse, R8, PT ;  /* 0x000000080400720c */ /* 0x040fe40003f26270 */
[-C--:B------:R-:W-:Y:S01]  /*a420*/  ISETP.GE.AND P3, PT, R4, R7.reuse, PT ;  /* 0x000000070400720c */ /* 0x080fe20003f66270 */
[----:B------:R-:W-:Y:S01]  /*a430*/  FMUL.FTZ R4, R19, UR6 ;  /* 0x0000000613047c20 */ /* 0x000fe20008410000 */
[C---:B------:R-:W-:Y:S02]  /*a440*/  ISETP.GE.AND P4, PT, R3.reuse, R6, PT ;  /* 0x000000060300720c */ /* 0x040fe40003f86270 */
[C---:B------:R-:W-:Y:S02]  /*a450*/  ISETP.GE.AND P6, PT, R3.reuse, R8, PT ;  /* 0x000000080300720c */ /* 0x040fe40003fc6270 */
[----:B------:R-:W-:Y:S01]  /*a460*/  ISETP.GE.AND P2, PT, R3, R7, PT ;  /* 0x000000070300720c */ /* 0x000fe20003f46270 */
[----:B------:R-:W-:Y:S01]  /*a470*/  FMUL.FTZ R3, R23, UR6 ;  /* 0x0000000617037c20 */ /* 0x000fe20008410000 */
[----:B------:R-:W1:Y:S01]  /*a480*/  MUFU.TANH R4, R4 ;  /* 0x0000000400047308 */ /* 0x000e620000002400 */
[----:B---3--:R-:W-:-:S02]  /*a490*/  FSEL R199, R14, -INF , !P1 ;  /* 0xff8000000ec77808 */ /* 0x008fc40004800000 */
[----:B------:R-:W-:Y:S02]  /*a4a0*/  ISETP.GE.AND P1, PT, R211, 0x3, PT ;  /* 0x00000003d300780c */ /* 0x000fe40003f26270 */
[----:B----4-:R-:W-:Y:S02]  /*a4b0*/  FSEL R178, R42, -INF , !P3 ;  /* 0xff8000002ab27808 */ /* 0x010fe40005800000 */
[----:B------:R-:W-:Y:S01]  /*a4c0*/  FSEL R176, R43, -INF , !P2 ;  /* 0xff8000002bb07808 */ /* 0x000fe20005000000 */
[----:B------:R-:W2:Y:S01]  /*a4d0*/  MUFU.TANH R3, R3 ;  /* 0x0000000300037308 */ /* 0x000ea20000002400 */
[-C--:B------:R-:W-:Y:S02]  /*a4e0*/  ISETP.GE.AND P3, PT, R2, R6.reuse, PT ;  /* 0x000000060200720c */ /* 0x080fe40003f66270 */
[----:B------:R-:W-:Y:S02]  /*a4f0*/  ISETP.GE.AND P2, PT, R0, R6, PT ;  /* 0x000000060000720c */ /* 0x000fe40003f46270 */
[----:B------:R-:W-:-:S02]  /*a500*/  FSEL R193, R12, -INF , !P5 ;  /* 0xff8000000cc17808 */ /* 0x000fc40006800000 */
[----:B------:R-:W-:Y:S02]  /*a510*/  FSEL R197, R13, -INF , !P4 ;  /* 0xff8000000dc57808 */ /* 0x000fe40006000000 */
[----:B-----5:R-:W-:Y:S02]  /*a520*/  FSEL R202, R16, -INF , !P3 ;  /* 0xff80000010ca7808 */ /* 0x020fe40005800000 */
[----:B------:R-:W-:Y:S02]  /*a530*/  FSEL R204, R17, -INF , !P2 ;  /* 0xff80000011cc7808 */ /* 0x000fe40005000000 */
[-C--:B------:R-:W-:Y:S02]  /*a540*/  ISETP.GE.AND P5, PT, R2, R8.reuse, PT ;  /* 0x000000080200720c */ /* 0x080fe40003fa6270 */
[----:B------:R-:W-:Y:S02]  /*a550*/  ISETP.GE.AND P4, PT, R0, R8, PT ;  /* 0x000000080000720c */ /* 0x000fe40003f86270 */
[----:B------:R-:W-:-:S02]  /*a560*/  ISETP.GE.AND P3, PT, R2, R7, PT ;  /* 0x000000070200720c */ /* 0x000fc40003f66270 */
[----:B------:R-:W-:Y:S02]  /*a570*/  ISETP.GE.AND P2, PT, R0, R7, PT ;  /* 0x000000070000720c */ /* 0x000fe40003f46270 */
[----:B------:R-:W-:Y:S02]  /*a580*/  FSEL R203, R15, -INF , !P6 ;  /* 0xff8000000fcb7808 */ /* 0x000fe40007000000 */
[----:B------:R-:W-:Y:S02]  /*a590*/  FSEL R220, R5, -INF , !P5 ;  /* 0xff80000005dc7808 */ /* 0x000fe40006800000 */
[----:B-1----:R-:W-:Y:S02]  /*a5a0*/  FSEL R221, R4, -INF , !P4 ;  /* 0xff80000004dd7808 */ /* 0x002fe40006000000 */
[----:B------:R-:W-:Y:S02]  /*a5b0*/  FSEL R208, R22, -INF , !P3 ;  /* 0xff80000016d07808 */ /* 0x000fe40005800000 */
[----:B--2---:R-:W-:Y:S01]  /*a5c0*/  FSEL R207, R3, -INF , !P2 ;  /* 0xff80000003cf7808 */ /* 0x004fe20005000000 */
[----:B------:R-:W-:Y:S06]  /*a5d0*/  @!P1 BRA `(.L_x_568) ;  /* 0x0000000000e89947 */ /* 0x000fec0003800000 */
[----:B------:R-:W2:Y:S04]  /*a5e0*/  LDL R248, [R1+0x4] ;  /* 0x0000040001f87983 */ /* 0x000ea80000100800 */
[----:B------:R-:W3:Y:S01]  /*a5f0*/  LDL R239, [R1] ;  /* 0x0000000001ef7983 */ /* 0x000ee20000100800 */
[C---:B------:R-:W-:Y:S01]  /*a600*/  @!P0 VIADD R6, R211.reuse, 0xfffffffd ;  /* 0xfffffffdd3068836 */ /* 0x040fe20000000000 */
[----:B------:R-:W-:Y:S01]  /*a610*/  BSSY.RECONVERGENT B0, `(.L_x_569) ;  /* 0x0000035000007945 */ /* 0x000fe20003800200 */
[----:B------:R-:W-:Y:S01]  /*a620*/  @!P0 VIADD R0, R211, 0xfffffffd ;  /* 0xfffffffdd3008836 */ /* 0x000fe20000000000 */
[----:B------:R1:W-:Y:S01]  /*a630*/  @P0 STS.128 [R189+0x2000], RZ ;  /* 0x002000ffbd000388 */ /* 0x0003e20000000c00 */
[----:B------:R-:W-:-:S04]  /*a640*/  @!P0 IMAD.WIDE.U32 R2, R6, R112, RZ ;  /* 0x0000007006028225 */ /* 0x000fc800078e00ff */
[----:B------:R-:W-:-:S04]  /*a650*/  @!P0 IMAD.WIDE.U32 R4, R0, R112, RZ ;  /* 0x0000007000048225 */ /* 0x000fc800078e00ff */
[-C--:B------:R-:W-:Y:S02]  /*a660*/  @!P0 IMAD R3, R6, R113.reuse, R3 ;  /* 0x0000007106038224 */ /* 0x080fe400078e0203 */
[----:B------:R-:W-:Y:S02]  /*a670*/  @!P0 IMAD R0, R0, R113, R5 ;  /* 0x0000007100008224 */ /* 0x000fe400078e0205 */
[C---:B------:R-:W-:Y:S01]  /*a680*/  @!P0 IMAD.SHL.U32 R7, R2.reuse, 0x80, RZ ;  /* 0x0000008002078824 */ /* 0x040fe200078e00ff */
[----:B------:R-:W-:Y:S01]  /*a690*/  @!P0 SHF.L.U64.HI R10, R2, 0x7, R3 ;  /* 0x00000007020a8819 */ /* 0x000fe20000010203 */
[C---:B------:R-:W-:Y:S01]  /*a6a0*/  @!P0 IMAD.SHL.U32 R5, R4.reuse, 0x80, RZ ;  /* 0x0000008004058824 */ /* 0x040fe200078e00ff */
[----:B------:R-:W-:Y:S01]  /*a6b0*/  @!P0 SHF.L.U64.HI R4, R4, 0x7, R0 ;  /* 0x0000000704048819 */ /* 0x000fe20000010200 */
[----:B------:R-:W-:Y:S01]  /*a6c0*/  @!P0 IMAD.WIDE.U32 R2, R6, R112, RZ ;  /* 0x0000007006028225 */ /* 0x000fe200078e00ff */
[C---:B------:R-:W-:Y:S02]  /*a6d0*/  @!P0 LEA R0, P2, R112.reuse, R7, 0x5 ;  /* 0x0000000770008211 */ /* 0x040fe400078428ff */
[----:B------:R-:W-:Y:S01]  /*a6e0*/  @!P0 LEA R5, P1, R112, R5, 0x6 ;  /* 0x0000000570058211 */ /* 0x000fe200078230ff */
[----:B------:R-:W-:Y:S01]  /*a6f0*/  @!P0 IMAD R7, R6, R113, R3 ;  /* 0x0000007106078224 */ /* 0x000fe200078e0203 */
[----:B------:R-:W-:-:S02]  /*a700*/  @!P0 LEA.HI.X R10, R112, R10, R113, 0x5, P2 ;  /* 0x0000000a700a8211 */ /* 0x000fc400010f2c71 */
[----:B------:R-:W-:Y:S02]  /*a710*/  @!P0 LEA.HI.X R3, R112, R4, R113, 0x6, P1 ;  /* 0x0000000470038211 */ /* 0x000fe400008f3471 */
[-C--:B--2---:R-:W-:Y:S02]  /*a720*/  @!P0 LEA R8, P3, R2, R248.reuse, 0x8 ;  /* 0x000000f802088211 */ /* 0x084fe400078640ff */
[-C--:B------:R-:W-:Y:S02]  /*a730*/  @!P0 LEA R6, P2, R0, R248.reuse, 0x1 ;  /* 0x000000f800068211 */ /* 0x080fe400078408ff */
[----:B------:R-:W-:Y:S02]  /*a740*/  @!P0 LEA R4, P1, R5, R248, 0x1 ;  /* 0x000000f805048211 */ /* 0x000fe400078208ff */
[-C--:B---3--:R-:W-:Y:S02]  /*a750*/  @!P0 LEA.HI.X R9, R2, R239.reuse, R7, 0x8, P3 ;  /* 0x000000ef02098211 */ /* 0x088fe400018f4407 */
[----:B------:R-:W-:-:S02]  /*a760*/  @!P0 LEA.HI.X R7, R0, R239, R10, 0x1, P2 ;  /* 0x000000ef00078211 */ /* 0x000fc400010f0c0a */
        /* <DEDUP_REMOVED lines=20> */
[----:B-1----:R-:W-:-:S04]  /*a8b0*/  SHF.L.U32 R4, R2, 0x7, RZ ;  /* 0x0000000702047819 */ /* 0x002fc800000006ff */
[----:B------:R-:W-:Y:S01]  /*a8c0*/  SHF.L.U64.HI R5, R2, 0x7, R0 ;  /* 0x0000000702057819 */ /* 0x000fe20000010200 */
        /* <DEDUP_REMOVED lines=9> */
.L_x_570:
[----:B------:R-:W-:Y:S05]  /*a960*/  BSYNC.RECONVERGENT B0 ;  /* 0x0000000000007941 */ /* 0x000fea0003800200 */
.L_x_569:
[----:B------:R-:W0:Y:S02]  /*a970*/  LDGDEPBAR ;  /* 0x00000000000079af */ /* 0x000e240000000000 */
.L_x_568:
[----:B------:R-:W-:Y:S01]  /*a980*/  FMNMX3.FTZ R0, R39, R54, R48, !PT ;  /* 0x0000003627007276 */ /* 0x000fe20007810030 */
[----:B------:R-:W-:Y:S01]  /*a990*/  LDSM.16.MT88.4 R20, [R185+0x4000] ;  /* 0x00400000b914783b */ /* 0x000fe20000004200 */
[----:B-12---:R-:W-:Y:S02]  /*a9a0*/  FMNMX3.FTZ R4, R38, R60, R73, !PT ;  /* 0x0000003c26047276 */ /* 0x006fe40007810049 */
[----:B------:R-:W-:Y:S01]  /*a9b0*/  FMNMX3.FTZ R0, R0, R53, R11, !PT ;  /* 0x0000003500007276 */ /* 0x000fe2000781000b */
[----:B------:R-:W-:Y:S01]  /*a9c0*/  LDSM.16.MT88.4 R12, [R135+0x4000] ;  /* 0x00400000870c783b */ /* 0x000fe20000004200 */
        /* <DEDUP_REMOVED lines=61> */
[----:B------:R-:W-:Y:S01]  /*ada0*/  FMNMX3.FTZ R5, R5, R208, R207, !PT ;  /* 0x000000d005057276 */ /* 0x000fe200078100cf */
[----:B------:R-:W2:Y:S04]  /*adb0*/  SHFL.BFLY PT, R4, R2, 0x2, 0x1f ;  /* 0x0c401f0002047f89 */ /* 0x000ea800000e0000 */
[----:B------:R-:W3:Y:S01]  /*adc0*/  SHFL.BFLY PT, R6, R0, 0x2, 0x1f ;  /* 0x0c401f0000067f89 */ /* 0x000ee200000e0000 */
[----:B-1----:R-:W-:-:S03]  /*add0*/  FMNMX.FTZ R3, R3, R8, !PT ;  /* 0x0000000803037209 */ /* 0x002fc60007810000 */
[----:B------:R-:W1:Y:S04]  /*ade0*/  SHFL.BFLY PT, R7, R5, 0x2, 0x1f ;  /* 0x0c401f0005077f89 */ /* 0x000e6800000e0000 */
[----:B------:R-:W4:Y:S01]  /*adf0*/  SHFL.BFLY PT, R8, R3, 0x1, 0x1f ;  /* 0x0c201f0003087f89 */ /* 0x000f2200000e0000 */
[----:B--2---:R-:W-:Y:S02]  /*ae00*/  FMNMX.FTZ R4, R2, R4, !PT ;  /* 0x0000000402047209 */ /* 0x004fe40007810000 */
[----:B---3--:R-:W-:-:S03]  /*ae10*/  FMNMX.FTZ R2, R0, R6, !PT ;  /* 0x0000000600027209 */ /* 0x008fc60007810000 */
[----:B------:R-:W2:Y:S01]  /*ae20*/  SHFL.BFLY PT, R6, R4, 0x1, 0x1f ;  /* 0x0c201f0004067f89 */ /* 0x000ea200000e0000 */
[----:B-1----:R-:W-:-:S03]  /*ae30*/  FMNMX.FTZ R0, R5, R7, !PT ;  /* 0x0000000705007209 */ /* 0x002fc60007810000 */
[----:B------:R-:W1:Y:S01]  /*ae40*/  SHFL.BFLY PT, R5, R2, 0x1, 0x1f ;  /* 0x0c201f0002057f89 */ /* 0x000e6200000e0000 */
[----:B----4-:R-:W-:-:S03]  /*ae50*/  FMNMX.FTZ R69, R3, R8, !PT ;  /* 0x0000000803457209 */ /* 0x010fc60007810000 */
[----:B------:R-:W3:Y:S01]  /*ae60*/  SHFL.BFLY PT, R7, R0, 0x1, 0x1f ;  /* 0x0c201f0000077f89 */ /* 0x000ee200000e0000 */
[C---:B------:R-:W-:Y:S01]  /*ae70*/  FSETP.NEU.FTZ.AND P3, PT, R69.reuse, -INF , PT ;  /* 0xff8000004500780b */ /* 0x040fe20003f7d000 */
[----:B------:R-:W-:-:S05]  /*ae80*/  FMUL.FTZ R3, R69, UR5 ;  /* 0x0000000545037c20 */ /* 0x000fca0008410000 */
[----:B------:R-:W-:Y:S02]  /*ae90*/  FSEL R3, R3, RZ, P3 ;  /* 0x000000ff03037208 */ /* 0x000fe40001800000 */
[----:B--2---:R-:W-:-:S03]  /*aea0*/  FMNMX.FTZ R67, R4, R6, !PT ;  /* 0x0000000604437209 */ /* 0x004fc60007810000 */
[--C-:B------:R-:W-:Y:S01]  /*aeb0*/  FFMA.FTZ R4, R53, UR5, -R3.reuse ;  /* 0x0000000535047c23 */ /* 0x100fe20008010803 */
[----:B-1----:R-:W-:Y:S01]  /*aec0*/  FMNMX.FTZ R66, R2, R5, !PT ;  /* 0x0000000502427209 */ /* 0x002fe20007810000 */
[--C-:B------:R-:W-:Y:S01]  /*aed0*/  FFMA.FTZ R2, R54, UR5, -R3.reuse ;  /* 0x0000000536027c23 */ /* 0x100fe20008010803 */
[C---:B------:R-:W-:Y:S01]  /*aee0*/  FMUL.FTZ R8, R67.reuse, UR5 ;  /* 0x0000000543087c20 */ /* 0x040fe20008410000 */
[----:B------:R-:W-:Y:S01]  /*aef0*/  FSETP.NEU.FTZ.AND P2, PT, R67, -INF , PT ;  /* 0xff8000004300780b */ /* 0x000fe20003f5d000 */
[----:B------:R-:W-:Y:S01]  /*af00*/  MUFU.EX2 R46, R4 ;  /* 0x00000004002e7308 */ /* 0x000fe20000000800 */
[----:B---3--:R-:W-:Y:S01]  /*af10*/  FMNMX.FTZ R65, R0, R7, !PT ;  /* 0x0000000700417209 */ /* 0x008fe20007810000 */
[----:B------:R-:W-:Y:S01]  /*af20*/  FFMA.FTZ R0, R48, UR5, -R3 ;  /* 0x0000000530007c23 */ /* 0x000fe20008010803 */
[----:B------:R-:W-:Y:S01]  /*af30*/  FSETP.NEU.FTZ.AND P1, PT, R66, -INF , PT ;  /* 0xff8000004200780b */ /* 0x000fe20003f3d000 */
[----:B------:R1:W-:Y:S01]  /*af40*/  MUFU.EX2 R10, R2 ;  /* 0x00000002000a7308 */ /* 0x0003e20000000800 */
[----:B------:R-:W-:-:S02]  /*af50*/  FSEL R8, R8, RZ, P2 ;  /* 0x000000ff08087208 */ /* 0x000fc40001000000 */
[C---:B------:R-:W-:Y:S01]  /*af60*/  FSETP.NEU.FTZ.AND P0, PT, R65.reuse, -INF , PT ;  /* 0xff8000004100780b */ /* 0x040fe20003f1d000 */
[----:B------:R2:W-:Y:S02]  /*af70*/  MUFU.EX2 R33, R0 ;  /* 0x0000000000217308 */ /* 0x0005e40000000800 */
[----:B------:R-:W-:Y:S01]  /*af80*/  FFMA.FTZ R5, R60, UR5, -R8 ;  /* 0x000000053c057c23 */ /* 0x000fe20008010808 */
[----:B------:R-:W-:Y:S02]  /*af90*/  FSEL R7, R65, RZ, P0 ;  /* 0x000000ff41077208 */ /* 0x000fe40000000000 */
[----:B------:R-:W-:Y:S01]  /*afa0*/  MOV R60, R233 ;  /* 0x000000e9003c7202 */ /* 0x000fe20000000f00 */
[----:B------:R3:W-:Y:S01]  /*afb0*/  MUFU.EX2 R28, R5 ;  /* 0x00000005001c7308 */ /* 0x0007e20000000800 */
[----:B-1----:R-:W-:Y:S01]  /*afc0*/  FMUL.FTZ R2, R66, UR5 ;  /* 0x0000000542027c20 */ /* 0x002fe20008410000 */
[----:B--2---:R-:W-:-:S04]  /*afd0*/  FFMA.FTZ R0, R11, UR5, -R3 ;  /* 0x000000050b007c23 */ /* 0x004fc80008010803 */
[----:B------:R-:W-:Y:S01]  /*afe0*/  FSEL R2, R2, RZ, P1 ;  /* 0x000000ff02027208 */ /* 0x000fe20000800000 */
[----:B------:R1:W-:Y:S04]  /*aff0*/  MUFU.EX2 R18, R0 ;  /* 0x0000000000127308 */ /* 0x0003e80000000800 */
[--C-:B------:R-:W-:Y:S01]  /*b000*/  FFMA.FTZ R4, R56, UR5, -R2.reuse ;  /* 0x0000000538047c23 */ /* 0x100fe20008010802 */
[--C-:B---3--:R-:W-:Y:S01]  /*b010*/  FFMA.FTZ R5, R55, UR5, -R2.reuse ;  /* 0x0000000537057c23 */ /* 0x108fe20008010802 */
[----:B------:R-:W-:Y:S02]  /*b020*/  FFMA.FTZ R6, R52, UR5, -R2 ;  /* 0x0000000534067c23 */ /* 0x000fe40008010802 */
[----:B------:R2:W-:Y:S04]  /*b030*/  MUFU.EX2 R113, R4 ;  /* 0x0000000400717308 */ /* 0x0005e80000000800 */
[----:B------:R3:W-:Y:S01]  /*b040*/  MUFU.EX2 R16, R5 ;  /* 0x0000000500107308 */ /* 0x0007e20000000800 */
[----:B-1----:R-:W-:-:S03]  /*b050*/  FMUL.FTZ R0, R65, UR5 ;  /* 0x0000000541007c20 */ /* 0x002fc60008410000 */
[----:B------:R1:W-:Y:S02]  /*b060*/  MUFU.EX2 R27, R6 ;  /* 0x00000006001b7308 */ /* 0x0003e40000000800 */
[----:B------:R-:W-:Y:S01]  /*b070*/  FSEL R0, R0, RZ, P0 ;  /* 0x000000ff00007208 */ /* 0x000fe20000000000 */
[----:B--2---:R-:W-:-:S04]  /*b080*/  FFMA.FTZ R4, R49, UR5, -R2 ;  /* 0x0000000531047c23 */ /* 0x004fc80008010802 */
[----:B------:R2:W-:Y:S01]  /*b090*/  MUFU.EX2 R25, R4 ;  /* 0x0000000400197308 */ /* 0x0005e20000000800 */
[----:B---3--:R-:W-:Y:S01]  /*b0a0*/  FFMA.FTZ R5, R61, UR5, -R0 ;  /* 0x000000053d057c23 */ /* 0x008fe20008010800 */
[----:B------:R-:W-:-:S03]  /*b0b0*/  MOV R61, R232 ;  /* 0x000000e8003d7202 */ /* 0x000fc60000000f00 */
[----:B------:R3:W-:Y:S01]  /*b0c0*/  MUFU.EX2 R112, R5 ;  /* 0x0000000500707308 */ /* 0x0007e20000000800 */
[----:B-1----:R-:W-:-:S05]  /*b0d0*/  FSEL R6, R66, RZ, P1 ;  /* 0x000000ff42067208 */ /* 0x002fca0000800000 */
[----:B------:R-:W-:Y:S01]  /*b0e0*/  FADD.FTZ R6, R37, -R6 ;  /* 0x8000000625067221 */ /* 0x000fe20000010000 */
[----:B--2---:R-:W-:-:S03]  /*b0f0*/  FFMA.FTZ R4, R57, UR5, -R0 ;  /* 0x0000000539047c23 */ /* 0x004fc60008010800 */
[----:B------:R-:W-:Y:S01]  /*b100*/  FMUL.FTZ R6, R6, UR5 ;  /* 0x0000000506067c20 */ /* 0x000fe20008410000 */
[----:B------:R1:W-:Y:S01]  /*b110*/  MUFU.EX2 R26, R4 ;  /* 0x00000004001a7308 */ /* 0x0003e20000000800 */
[----:B---3--:R-:W-:-:S03]  /*b120*/  FFMA.FTZ R5, R64, UR5, -R0 ;  /* 0x0000000540057c23 */ /* 0x008fc60008010800 */
[----:B------:R2:W3:Y:S04]  /*b130*/  MUFU.EX2 R71, R6 ;  /* 0x0000000600477308 */ /* 0x0004e80000000800 */
[----:B------:R4:W-:Y:S01]  /*b140*/  MUFU.EX2 R17, R5 ;  /* 0x0000000500117308 */ /* 0x0009e20000000800 */
[----:B-1----:R-:W-:-:S04]  /*b150*/  FFMA.FTZ R4, R50, UR5, -R0 ;  /* 0x0000000532047c23 */ /* 0x002fc80008010800 */
[----:B------:R1:W5:Y:S01]  /*b160*/  MUFU.EX2 R9, R4 ;  /* 0x0000000400097308 */ /* 0x0003620000000800 */
[----:B--2---:R-:W-:Y:S01]  /*b170*/  FSEL R6, R69, RZ, P3 ;  /* 0x000000ff45067208 */ /* 0x004fe20001800000 */
[-C--:B---3--:R-:W-:Y:S01]  /*b180*/  FMUL.FTZ R156, R156, R71.reuse ;  /* 0x000000479c9c7220 */ /* 0x088fe20000410000 */
[-C--:B------:R-:W-:Y:S01]  /*b190*/  FMUL.FTZ R157, R157, R71.reuse ;  /* 0x000000479d9d7220 */ /* 0x080fe20000410000 */
[----:B----4-:R-:W-:Y:S01]  /*b1a0*/  FADD.FTZ R5, R36, -R7 ;  /* 0x8000000724057221 */ /* 0x010fe20000010000 */
[-C--:B------:R-:W-:Y:S01]  /*b1b0*/  FMUL.FTZ R136, R136, R71.reuse ;  /* 0x0000004788887220 */ /* 0x080fe20000410000 */
[----:B------:R-:W-:Y:S01]  /*b1c0*/  FADD.FTZ R11, R39, -R6 ;  /* 0x80000006270b7221 */ /* 0x000fe20000010000 */
[----:B------:R-:W-:Y:S01]  /*b1d0*/  F2FP.BF16.F32.PACK_AB R6, R25, R16 ;  /* 0x000000101906723e */ /* 0x000fe200000010ff */
[-C--:B------:R-:W-:Y:S01]  /*b1e0*/  FMUL.FTZ R137, R137, R71.reuse ;  /* 0x0000004789897220 */ /* 0x080fe20000410000 */
[-C--:B------:R-:W-:Y:S01]  /*b1f0*/  FMUL.FTZ R160, R160, R71.reuse ;  /* 0x00000047a0a07220 */ /* 0x080fe20000410000 */
[----:B------:R-:W-:Y:S01]  /*b200*/  FMUL.FTZ R11, R11, UR5 ;  /* 0x000000050b0b7c20 */ /* 0x000fe20008410000 */
[-C--:B------:R-:W-:Y:S01]  /*b210*/  FMUL.FTZ R161, R161, R71.reuse ;  /* 0x00000047a1a17220 */ /* 0x080fe20000410000 */
[-C--:B------:R-:W-:Y:S01]  /*b220*/  FMUL.FTZ R144, R144, R71.reuse ;  /* 0x0000004790907220 */ /* 0x080fe20000410000 */
[----:B------:R-:W-:Y:S01]  /*b230*/  FMUL.FTZ R145, R145, R71 ;  /* 0x0000004791917220 */ /* 0x000fe20000410000 */
[----:B-1----:R-:W-:Y:S01]  /*b240*/  FMUL.FTZ R4, R5, UR5 ;  /* 0x0000000505047c20 */ /* 0x002fe20008410000 */
[--C-:B------:R-:W-:Y:S01]  /*b250*/  FFMA.FTZ R5, R73, UR5, -R8.reuse ;  /* 0x0000000549057c23 */ /* 0x100fe20008010808 */
[----:B------:R-:W-:Y:S01]  /*b260*/  MOV R73, R10 ;  /* 0x0000000a00497202 */ /* 0x000fe20000000f00 */
[--C-:B------:R-:W-:Y:S01]  /*b270*/  FFMA.FTZ R10, R68, UR5, -R8.reuse ;  /* 0x00000005440a7c23 */ /* 0x100fe20008010808 */
[----:B------:R1:W2:Y:S04]  /*b280*/  MUFU.EX2 R70, R4 ;  /* 0x0000000400467308 */ /* 0x0002a80000000800 */
[----:B------:R3:W-:Y:S04]  /*b290*/  MUFU.EX2 R32, R5 ;  /* 0x0000000500207308 */ /* 0x0007e80000000800 */
[----:B------:R4:W-:Y:S04]  /*b2a0*/  MUFU.EX2 R19, R10 ;  /* 0x0000000a00137308 */ /* 0x0009e80000000800 */
[----:B------:R-:W4:Y:S01]  /*b2b0*/  MUFU.EX2 R68, R11 ;  /* 0x0000000b00447308 */ /* 0x000f220000000800 */
[----:B-1----:R-:W-:Y:S01]  /*b2c0*/  FFMA.FTZ R4, R72, UR5, -R8 ;  /* 0x0000000548047c23 */ /* 0x002fe20008010808 */
[----:B-----5:R-:W-:Y:S01]  /*b2d0*/  MOV R72, R9 ;  /* 0x0000000900487202 */ /* 0x020fe20000000f00 */
[----:B--2---:R-:W-:Y:S01]  /*b2e0*/  FMUL.FTZ R158, R158, R70 ;  /* 0x000000469e9e7220 */ /* 0x004fe20000410000 */
[----:B------:R-:W-:Y:S01]  /*b2f0*/  FSEL R9, R67, RZ, P2 ;  /* 0x000000ff43097208 */ /* 0x000fe20001000000 */
[----:B------:R1:W-:Y:S01]  /*b300*/  MUFU.EX2 R24, R4 ;  /* 0x0000000400187308 */ /* 0x0003e20000000800 */
[----:B---3--:R-:W-:Y:S01]  /*b310*/  F2FP.BF16.F32.PACK_AB R5, R26, R112 ;  /* 0x000000701a05723e */ /* 0x008fe200000010ff */
[-C--:B------:R-:W-:Y:S01]  /*b320*/  FMUL.FTZ R159, R159, R70.reuse ;  /* 0x000000469f9f7220 */ /* 0x080fe20000410000 */
[----:B------:R-:W-:Y:S01]  /*b330*/  F2FP.BF16.F32.PACK_AB R7, R72, R17 ;  /* 0x000000114807723e */ /* 0x000fe200000010ff */
[----:B------:R-:W-:Y:S01]  /*b340*/  FADD.FTZ R9, R38, -R9 ;  /* 0x8000000926097221 */ /* 0x000fe20000010000 */
[-C--:B------:R-:W-:Y:S01]  /*b350*/  FMUL.FTZ R138, R138, R70.reuse ;  /* 0x000000468a8a7220 */ /* 0x080fe20000410000 */
[-C--:B------:R-:W-:Y:S01]  /*b360*/  FMUL.FTZ R139, R139, R70.reuse ;  /* 0x000000468b8b7220 */ /* 0x080fe20000410000 */
[-C--:B------:R-:W-:Y:S01]  /*b370*/  FMUL.FTZ R162, R162, R70.reuse ;  /* 0x00000046a2a27220 */ /* 0x080fe20000410000 */
[----:B------:R-:W-:Y:S01]  /*b380*/  FMUL.FTZ R9, R9, UR5 ;  /* 0x0000000509097c20 */ /* 0x000fe20008410000 */
[-C--:B------:R-:W-:Y:S01]  /*b390*/  FMUL.FTZ R163, R163, R70.reuse ;  /* 0x00000046a3a37220 */ /* 0x080fe20000410000 */
[-C--:B------:R-:W-:Y:S01]  /*b3a0*/  FMUL.FTZ R146, R146, R70.reuse ;  /* 0x0000004692927220 */ /* 0x080fe20000410000 */
[----:B------:R-:W-:Y:S01]  /*b3b0*/  FMUL.FTZ R147, R147, R70 ;  /* 0x0000004693937220 */ /* 0x000fe20000410000 */
[----:B------:R2:W3:Y:S01]  /*b3c0*/  MUFU.EX2 R64, R9 ;  /* 0x0000000900407308 */ /* 0x0004e20000000800 */
[--C-:B----4-:R-:W-:Y:S01]  /*b3d0*/  FFMA.FTZ R10, R76, UR5, -R2.reuse ;  /* 0x000000054c0a7c23 */ /* 0x110fe20008010802 */
[----:B-1----:R-:W-:Y:S01]  /*b3e0*/  F2FP.BF16.F32.PACK_AB R4, R27, R113 ;  /* 0x000000711b04723e */ /* 0x002fe200000010ff */
[-C--:B------:R-:W-:Y:S01]  /*b3f0*/  FMUL.FTZ R140, R140, R68.reuse ;  /* 0x000000448c8c7220 */ /* 0x080fe20000410000 */
[-C--:B------:R-:W-:Y:S01]  /*b400*/  FMUL.FTZ R141, R141, R68.reuse ;  /* 0x000000448d8d7220 */ /* 0x080fe20000410000 */
[-C--:B------:R-:W-:Y:S01]  /*b410*/  FMUL.FTZ R148, R148, R68.reuse ;  /* 0x0000004494947220 */ /* 0x080fe20000410000 */
[-C--:B------:R-:W-:Y:S01]  /*b420*/  FMUL.FTZ R149, R149, R68.reuse ;  /* 0x0000004495957220 */ /* 0x080fe20000410000 */
[--C-:B------:R-:W-:Y:S01]  /*b430*/  FFMA.FTZ R11, R51, UR5, -R2.reuse ;  /* 0x00000005330b7c23 */ /* 0x100fe20008010802 */
[----:B------:R-:W-:Y:S01]  /*b440*/  FMUL.FTZ R152, R152, R68 ;  /* 0x0000004498987220 */ /* 0x000fe20000410000 */
[C---:B------:R-:W-:Y:S01]  /*b450*/  HMMA.16816.F32.BF16 R40, R4.reuse, R20, R156 ;  /* 0x000000140428723c */ /* 0x040fe2000004189c */
[----:B------:R-:W-:Y:S01]  /*b460*/  MOV R158, R33 ;  /* 0x00000021009e7202 */ /* 0x000fe20000000f00 */
[----:B------:R1:W-:Y:S01]  /*b470*/  MUFU.EX2 R156, R11 ;  /* 0x0000000b009c7308 */ /* 0x0003e20000000800 */
[----:B------:R-:W-:Y:S01]  /*b480*/  MOV R159, R32 ;  /* 0x00000020009f7202 */ /* 0x000fe20000000f00 */
[----:B------:R-:W-:Y:S01]  /*b490*/  FMUL.FTZ R153, R153, R68 ;  /* 0x0000004499997220 */ /* 0x000fe20000410000 */
[----:B--2---:R-:W-:Y:S01]  /*b4a0*/  FFMA.FTZ R9, R62, UR5, -R2 ;  /* 0x000000053e097c23 */ /* 0x004fe20008010802 */
[-C--:B---3--:R-:W-:Y:S01]  /*b4b0*/  FMUL.FTZ R142, R142, R64.reuse ;  /* 0x000000408e8e7220 */ /* 0x088fe20000410000 */
[----:B------:R-:W-:Y:S01]  /*b4c0*/  FMUL.FTZ R143, R143, R64 ;  /* 0x000000408f8f7220 */ /* 0x000fe20000410000 */
[C---:B------:R-:W-:Y:S01]  /*b4d0*/  HMMA.16816.F32.BF16 R36, R4.reuse, R12, R136 ;  /* 0x0000000c0424723c */ /* 0x040fe20000041888 */
[----:B------:R2:W-:Y:S01]  /*b4e0*/  MUFU.EX2 R136, R9 ;  /* 0x0000000900887308 */ /* 0x0005e20000000800 */
[----:B------:R-:W-:Y:S01]  /*b4f0*/  MOV R139, R28 ;  /* 0x0000001c008b7202 */ /* 0x000fe20000000f00 */
[-C--:B------:R-:W-:Y:S01]  /*b500*/  FMUL.FTZ R150, R150, R64.reuse ;  /* 0x0000004096967220 */ /* 0x080fe20000410000 */
[-C--:B------:R-:W-:Y:S01]  /*b510*/  FMUL.FTZ R151, R151, R64.reuse ;  /* 0x0000004097977220 */ /* 0x080fe20000410000 */
[----:B------:R-:W-:Y:S01]  /*b520*/  MOV R62, R19 ;  /* 0x00000013003e7202 */ /* 0x000fe20000000f00 */
[-C--:B------:R-:W-:Y:S01]  /*b530*/  FMUL.FTZ R154, R154, R64.reuse ;  /* 0x000000409a9a7220 */ /* 0x080fe20000410000 */
[----:B------:R-:W-:Y:S01]  /*b540*/  FMUL.FTZ R155, R155, R64 ;  /* 0x000000409b9b7220 */ /* 0x000fe20000410000 */
[C---:B------:R-:W-:Y:S01]  /*b550*/  HMMA.16816.F32.BF16 R32, R4.reuse, R22, R160 ;  /* 0x000000160420723c */ /* 0x040fe200000418a0 */
[----:B------:R-:W-:Y:S01]  /*b560*/  MOV R163, R46 ;  /* 0x0000002e00a37202 */ /* 0x000fe20000000f00 */
[--C-:B-1----:R-:W-:Y:S01]  /*b570*/  FFMA.FTZ R11, R78, UR5, -R0.reuse ;  /* 0x000000054e0b7c23 */ /* 0x102fe20008010800 */
[-C--:B------:R-:W-:Y:S01]  /*b580*/  FMUL.FTZ R164, R164, R68.reuse ;  /* 0x00000044a4a47220 */ /* 0x080fe20000410000 */
[----:B------:R-:W-:Y:S01]  /*b590*/  FMUL.FTZ R165, R165, R68 ;  /* 0x00000044a5a57220 */ /* 0x000fe20000410000 */
[-C--:B------:R-:W-:Y:S01]  /*b5a0*/  FMUL.FTZ R166, R166, R64.reuse ;  /* 0x00000040a6a67220 */ /* 0x080fe20000410000 */
[----:B------:R-:W-:Y:S01]  /*b5b0*/  FMUL.FTZ R167, R167, R64 ;  /* 0x00000040a7a77220 */ /* 0x000fe20000410000 */
[----:B--2---:R-:W-:Y:S01]  /*b5c0*/  FFMA.FTZ R9, R79, UR5, -R0 ;  /* 0x000000054f097c23 */ /* 0x004fe20008010800 */
[----:B------:R-:W-:Y:S01]  /*b5d0*/  HMMA.16816.F32.BF16 R28, R4, R14, R144 ;  /* 0x0000000e041c723c */ /* 0x000fe20000041890 */
[----:B------:R-:W-:Y:S01]  /*b5e0*/  F2FP.BF16.F32.PACK_AB R4, R158, R73 ;  /* 0x000000499e04723e */ /* 0x000fe200000010ff */
[----:B------:R1:W-:Y:S01]  /*b5f0*/  MUFU.EX2 R146, R10 ;  /* 0x0000000a00927308 */ /* 0x0003e20000000800 */
[----:B------:R-:W-:-:S02]  /*b600*/  F2FP.BF16.F32.PACK_AB R5, R159, R139 ;  /* 0x0000008b9f05723e */ /* 0x000fc400000010ff */
[----:B------:R-:W-:Y:S01]  /*b610*/  F2FP.BF16.F32.PACK_AB R6, R18, R163 ;  /* 0x000000a31206723e */ /* 0x000fe200000010ff */
[----:B------:R2:W-:Y:S01]  /*b620*/  MUFU.EX2 R145, R9 ;  /* 0x0000000900917308 */ /* 0x0005e20000000800 */
[----:B------:R-:W-:Y:S02]  /*b630*/  F2FP.BF16.F32.PACK_AB R7, R19, R24 ;  /* 0x000000181307723e */ /* 0x000fe400000010ff */
[----:B------:R-:W-:Y:S01]  /*b640*/  MOV R147, R27 ;  /* 0x0000001b00937202 */ /* 0x000fe20000000f00 */
[----:B------:R3:W-:Y:S01]  /*b650*/  MUFU.EX2 R161, R11 ;  /* 0x0000000b00a17308 */ /* 0x0007e20000000800 */
[----:B------:R-:W-:Y:S02]  /*b660*/  MOV R137, R26 ;  /* 0x0000001a00897202 */ /* 0x000fe40000000f00 */
[----:B------:R-:W-:Y:S01]  /*b670*/  MOV R76, R25 ;  /* 0x00000019004c7202 */ /* 0x000fe20000000f00 */
[----:B------:R-:W-:Y:S01]  /*b680*/  HMMA.16816.F32.BF16 R56, R4, R12, R140 ;  /* 0x0000000c0438723c */ /* 0x000fe2000004188c */
[----:B------:R-:W-:Y:S01]  /*b690*/  MOV R143, R18 ;  /* 0x00000012008f7202 */ /* 0x000fe20000000f00 */
[----:B-1----:R-:W-:Y:S01]  /*b6a0*/  FFMA.FTZ R10, R44, UR5, -R2 ;  /* 0x000000052c0a7c23 */ /* 0x002fe20008010802 */
[----:B------:R-:W-:-:S02]  /*b6b0*/  MOV R142, R17 ;  /* 0x00000011008e7202 */ /* 0x000fc40000000f00 */
[----:B------:R-:W-:Y:S01]  /*b6c0*/  MOV R141, R16 ;  /* 0x00000010008d7202 */ /* 0x000fe20000000f00 */
[--C-:B--2---:R-:W-:Y:S01]  /*b6d0*/  FFMA.FTZ R9, R63, UR5, -R0.reuse ;  /* 0x000000053f097c23 */ /* 0x104fe20008010800 */
[----:B------:R1:W2:Y:S01]  /*b6e0*/  MUFU.EX2 R12, R10 ;  /* 0x0000000a000c7308 */ /* 0x0002a20000000800 */
[----:B------:R-:W-:Y:S01]  /*b6f0*/  HMMA.16816.F32.BF16 R148, R4, R14, R148 ;  /* 0x0000000e0494723c */ /* 0x000fe20000041894 */
[----:B------:R-:W4:Y:S01]  /*b700*/  LDSM.16.MT88.4 R16, [R135+0x4400] ;  /* 0x004400008710783b */ /* 0x000f220000004200 */
[----:B------:R-:W-:Y:S01]  /*b710*/  MOV R162, R231 ;  /* 0x000000e700a27202 */ /* 0x000fe20000000f00 */
[----:B------:R5:W-:Y:S01]  /*b720*/  MUFU.EX2 R79, R9 ;  /* 0x00000009004f7308 */ /* 0x000be20000000800 */
[----:B------:R-:W-:Y:S01]  /*b730*/  MOV R138, R229 ;  /* 0x000000e5008a7202 */ /* 0x000fe20000000f00 */
[----:B---3--:R-:W-:-:S03]  /*b740*/  FFMA.FTZ R11, R88, UR5, -R0 ;  /* 0x00000005580b7c23 */ /* 0x008fc60008010800 */
[C---:B------:R-:W-:Y:S01]  /*b750*/  HMMA.16816.F32.BF16 R152, R4.reuse, R20, R152 ;  /* 0x000000140498723c */ /* 0x040fe20000041898 */
[----:B------:R3:W-:Y:S01]  /*b760*/  MUFU.EX2 R242, R11 ;  /* 0x0000000b00f27308 */ /* 0x0007e20000000800 */
[----:B-1----:R-:W-:Y:S01]  /*b770*/  FFMA.FTZ R10, R77, UR5, -R0 ;  /* 0x000000054d0a7c23 */ /* 0x002fe20008010800 */
[----:B--2---:R-:W-:Y:S02]  /*b780*/  MOV R78, R12 ;  /* 0x0000000c004e7202 */ /* 0x004fe40000000f00 */
[----:B------:R-:W1:Y:S01]  /*b790*/  LDSM.16.MT88.4 R12, [R185+0x4400] ;  /* 0x00440000b90c783b */ /* 0x000e620000004200 */
[----:B-----5:R-:W-:Y:S01]  /*b7a0*/  FFMA.FTZ R9, R96, UR5, -R3 ;  /* 0x0000000560097c23 */ /* 0x020fe20008010803 */
[----:B------:R2:W5:Y:S01]  /*b7b0*/  MUFU.EX2 R157, R10 ;  /* 0x0000000a009d7308 */ /* 0x0005620000000800 */
[----:B------:R-:W-:Y:S01]  /*b7c0*/  MOV R77, R24 ;  /* 0x00000018004d7202 */ /* 0x000fe20000000f00 */
[----:B------:R-:W-:Y:S01]  /*b7d0*/  HMMA.16816.F32.BF16 R164, R4, R22, R164 ;  /* 0x0000001604a4723c */ /* 0x000fe200000418a4 */
[----:B------:R-:W1:Y:S01]  /*b7e0*/  LDSM.16.MT88.4 R20, [R135+0x4800] ;  /* 0x004800008714783b */ /* 0x000e620000004200 */
[----:B------:R5:W-:Y:S01]  /*b7f0*/  MUFU.EX2 R251, R9 ;  /* 0x0000000900fb7308 */ /* 0x000be20000000800 */
[----:B------:R-:W-:Y:S01]  /*b800*/  F2FP.BF16.F32.PACK_AB R4, R136, R146 ;  /* 0x000000928804723e */ /* 0x000fe200000010ff */
[----:B---3--:R-:W-:Y:S01]  /*b810*/  FFMA.FTZ R11, R118, UR5, -R8 ;  /* 0x00000005760b7c23 */ /* 0x008fe20008010808 */
[----:B------:R-:W3:Y:S01]  /*b820*/  LDSM.16.MT88.4 R24, [R185+0x4800] ;  /* 0x00480000b918783b */ /* 0x000ee20000004200 */
[----:B------:R-:W-:-:S02]  /*b830*/  F2FP.BF16.F32.PACK_AB R5, R161, R145 ;  /* 0x00000091a105723e */ /* 0x000fc400000010ff */
[----:B------:R-:W-:Y:S01]  /*b840*/  F2FP.BF16.F32.PACK_AB R6, R78, R156 ;  /* 0x0000009c4e06723e */ /* 0x000fe200000010ff */
[----:B------:R4:W-:Y:S01]  /*b850*/  MUFU.EX2 R230, R11 ;  /* 0x0000000b00e67308 */ /* 0x0009e20000000800 */
[--C-:B--2---:R-:W-:Y:S01]  /*b860*/  FFMA.FTZ R10, R89, UR5, -R3.reuse ;  /* 0x00000005590a7c23 */ /* 0x104fe20008010803 */
[----:B-----5:R-:W-:Y:S01]  /*b870*/  F2FP.BF16.F32.PACK_AB R7, R79, R157 ;  /* 0x0000009d4f07723e */ /* 0x020fe200000010ff */
[----:B------:R-:W-:Y:S02]  /*b880*/  FFMA.FTZ R9, R86, UR5, -R3 ;  /* 0x0000000556097c23 */ /* 0x000fe40008010803 */
[----:B------:R2:W5:Y:S04]  /*b890*/  MUFU.EX2 R144, R10 ;  /* 0x0000000a00907308 */ /* 0x0005680000000800 */
[----:B------:R5:W-:Y:S01]  /*b8a0*/  MUFU.EX2 R160, R9 ;  /* 0x0000000900a07308 */ /* 0x000be20000000800 */
[----:B----4-:R-:W-:Y:S01]  /*b8b0*/  HMMA.16816.F32.BF16 R36, R4, R16, R36 ;  /* 0x000000100424723c */ /* 0x010fe20000041824 */
[----:B------:R-:W-:-:S07]  /*b8c0*/  FFMA.FTZ R11, R131, UR5, -R0 ;  /* 0x00000005830b7c23 */ /* 0x000fce0008010800 */
[----:B------:R-:W-:Y:S01]  /*b8d0*/  HMMA.16816.F32.BF16 R28, R4, R18, R28 ;  /* 0x00000012041c723c */ /* 0x000fe2000004181c */
[----:B--2---:R-:W-:Y:S01]  /*b8e0*/  FFMA.FTZ R10, R85, UR5, -R3 ;  /* 0x00000005550a7c23 */ /* 0x004fe20008010803 */
[----:B-----5:R-:W-:-:S03]  /*b8f0*/  FFMA.FTZ R9, R100, UR5, -R8 ;  /* 0x0000000564097c23 */ /* 0x020fc60008010808 */
[----:B------:R2:W4:Y:S03]  /*b900*/  MUFU.EX2 R63, R10 ;  /* 0x0000000a003f7308 */ /* 0x0005260000000800 */
[C---:B-1----:R-:W-:Y:S01]  /*b910*/  HMMA.16816.F32.BF16 R40, R4.reuse, R12, R40 ;  /* 0x0000000c0428723c */ /* 0x042fe20000041828 */
[----:B------:R1:W-:Y:S07]  /*b920*/  MUFU.EX2 R245, R9 ;  /* 0x0000000900f57308 */ /* 0x0003ee0000000800 */
[----:B------:R-:W-:Y:S01]  /*b930*/  HMMA.16816.F32.BF16 R32, R4, R14, R32 ;  /* 0x0000000e0420723c */ /* 0x000fe20000041820 */
[----:B------:R-:W-:Y:S01]  /*b940*/  F2FP.BF16.F32.PACK_AB R4, R144, R251 ;  /* 0x000000fb9004723e */ /* 0x000fe200000010ff */
[--C-:B--2---:R-:W-:Y:S01]  /*b950*/  FFMA.FTZ R10, R97, UR5, -R8.reuse ;  /* 0x00000005610a7c23 */ /* 0x104fe20008010808 */
[----:B----4-:R-:W-:Y:S01]  /*b960*/  F2FP.BF16.F32.PACK_AB R6, R63, R160 ;  /* 0x000000a03f06723e */ /* 0x010fe200000010ff */
[----:B-1----:R-:W-:-:S02]  /*b970*/  FFMA.FTZ R9, R92, UR5, -R8 ;  /* 0x000000055c097c23 */ /* 0x002fc40008010808 */
[----:B------:R1:W2:Y:S04]  /*b980*/  MUFU.EX2 R246, R10 ;  /* 0x0000000a00f67308 */ /* 0x0002a80000000800 */
[----:B------:R4:W-:Y:S01]  /*b990*/  MUFU.EX2 R248, R9 ;  /* 0x0000000900f87308 */ /* 0x0009e20000000800 */
[----:B-1----:R-:W-:Y:S01]  /*b9a0*/  FFMA.FTZ R10, R87, UR5, -R8 ;  /* 0x00000005570a7c23 */ /* 0x002fe20008010808 */
[----:B--2---:R-:W-:Y:S01]  /*b9b0*/  F2FP.BF16.F32.PACK_AB R5, R246, R245 ;  /* 0x000000f5f605723e */ /* 0x004fe200000010ff */
[--C-:B----4-:R-:W-:Y:S02]  /*b9c0*/  FFMA.FTZ R9, R84, UR5, -R2.reuse ;  /* 0x0000000554097c23 */ /* 0x110fe40008010802 */
[----:B------:R1:W2:Y:S04]  /*b9d0*/  MUFU.EX2 R247, R10 ;  /* 0x0000000a00f77308 */ /* 0x0002a80000000800 */
[----:B------:R4:W-:Y:S01]  /*b9e0*/  MUFU.EX2 R252, R9 ;  /* 0x0000000900fc7308 */ /* 0x0009e20000000800 */
[--C-:B-1----:R-:W-:Y:S01]  /*b9f0*/  FFMA.FTZ R10, R81, UR5, -R2.reuse ;  /* 0x00000005510a7c23 */ /* 0x102fe20008010802 */
[----:B--2---:R-:W-:Y:S01]  /*ba00*/  F2FP.BF16.F32.PACK_AB R7, R247, R248 ;  /* 0x000000f8f707723e */ /* 0x004fe200000010ff */
[----:B----4-:R-:W-:-:S02]  /*ba10*/  FFMA.FTZ R9, R45, UR5, -R2 ;  /* 0x000000052d097c23 */ /* 0x010fc40008010802 */
[----:B------:R1:W2:Y:S04]  /*ba20*/  MUFU.EX2 R140, R10 ;  /* 0x0000000a008c7308 */ /* 0x0002a80000000800 */
[C---:B------:R-:W-:Y:S01]  /*ba30*/  HMMA.16816.F32.BF16 R56, R4.reuse, R16, R56 ;  /* 0x000000100438723c */ /* 0x040fe20000041838 */
[----:B------:R4:W-:Y:S07]  /*ba40*/  MUFU.EX2 R249, R9 ;  /* 0x0000000900f97308 */ /* 0x0009ee0000000800 */
[----:B------:R-:W-:Y:S01]  /*ba50*/  HMMA.16816.F32.BF16 R148, R4, R18, R148 ;  /* 0x000000120494723c */ /* 0x000fe20000041894 */
[----:B------:R-:W-:Y:S01]  /*ba60*/  LDSM.16.MT88.4 R16, [R185+0x4c00] ;  /* 0x004c0000b910783b */ /* 0x000fe20000004200 */
[----:B-1----:R-:W-:Y:S01]  /*ba70*/  FFMA.FTZ R10, R80, UR5, -R2 ;  /* 0x00000005500a7c23 */ /* 0x002fe20008010802 */
[----:B----4-:R-:W-:-:S03]  /*ba80*/  FFMA.FTZ R9, R93, UR5, -R0 ;  /* 0x000000055d097c23 */ /* 0x010fc60008010800 */
[----:B------:R1:W4:Y:S02]  /*ba90*/  MUFU.EX2 R250, R10 ;  /* 0x0000000a00fa7308 */ /* 0x0003240000000800 */
[C---:B------:R-:W-:Y:S02]  /*baa0*/  HMMA.16816.F32.BF16 R152, R4.reuse, R12, R152 ;  /* 0x0000000c0498723c */ /* 0x040fe40000041898 */
[----:B------:R5:W3:Y:S06]  /*bab0*/  MUFU.EX2 R244, R9 ;  /* 0x0000000900f47308 */ /* 0x000aec0000000800 */
[----:B------:R-:W-:Y:S01]  /*bac0*/  HMMA.16816.F32.BF16 R164, R4, R14, R164 ;  /* 0x0000000e04a4723c */ /* 0x000fe200000418a4 */
[----:B------:R-:W3:Y:S01]  /*bad0*/  LDSM.16.MT88.4 R12, [R135+0x4c00] ;  /* 0x004c0000870c783b */ /* 0x000ee20000004200 */
[----:B--2---:R-:W-:Y:S01]  /*bae0*/  F2FP.BF16.F32.PACK_AB R4, R140, R252 ;  /* 0x000000fc8c04723e */ /* 0x004fe200000010ff */
[--C-:B-1----:R-:W-:Y:S01]  /*baf0*/  FFMA.FTZ R10, R83, UR5, -R0.reuse ;  /* 0x00000005530a7c23 */ /* 0x102fe20008010800 */
[----:B----4-:R-:W-:Y:S01]  /*bb00*/  F2FP.BF16.F32.PACK_AB R6, R250, R249 ;  /* 0x000000f9fa06723e */ /* 0x010fe200000010ff */
[----:B-----5:R-:W-:-:S02]  /*bb10*/  FFMA.FTZ R9, R82, UR5, -R0 ;  /* 0x0000000552097c23 */ /* 0x020fc40008010800 */
        /* <DEDUP_REMOVED lines=22> */
[----:B-1----:R-:W-:Y:S01]  /*bc80*/  FFMA.FTZ R10, R103, UR5, -R3 ;  /* 0x00000005670a7c23 */ /* 0x002fe20008010803 */
        /* <DEDUP_REMOVED lines=8> */
[----:B------:R2:W-:Y:S04]  /*bd10*/  MUFU.EX2 R234, R9 ;  /* 0x0000000900ea7308 */ /* 0x0005e80000000800 */
[C---:B------:R-:W-:Y:S01]  /*bd20*/  HMMA.16816.F32.BF16 R28, R4.reuse, R26, R164 ;  /* 0x0000001a041c723c */ /* 0x040fe200000418a4 */
[----:B------:R-:W-:Y:S02]  /*bd30*/  MOV R166, R143 ;  /* 0x0000008f00a67202 */ /* 0x000fe40000000f00 */
[----:B------:R-:W-:Y:S02]  /*bd40*/  MOV R143, R113 ;  /* 0x00000071008f7202 */ /* 0x000fe40000000f00 */
[----:B------:R-:W-:Y:S01]  /*bd50*/  MOV R167, R142 ;  /* 0x0000008e00a77202 */ /* 0x000fe20000000f00 */
[----:B-1----:R-:W-:Y:S01]  /*bd60*/  FFMA.FTZ R10, R108, UR5, -R2 ;  /* 0x000000056c0a7c23 */ /* 0x002fe20008010802 */
[----:B------:R-:W-:Y:S01]  /*bd70*/  MOV R142, R112 ;  /* 0x00000070008e7202 */ /* 0x000fe20000000f00 */
[----:B------:R-:W-:Y:S01]  /*bd80*/  HMMA.16816.F32.BF16 R40, R4, R20, R56 ;  /* 0x000000140428723c */ /* 0x000fe20000041838 */
[----:B------:R-:W-:Y:S01]  /*bd90*/  MOV R164, R76 ;  /* 0x0000004c00a47202 */ /* 0x000fe20000000f00 */
[----:B--2---:R-:W-:Y:S01]  /*bda0*/  FFMA.FTZ R9, R74, UR5, -R3 ;  /* 0x000000054a097c23 */ /* 0x004fe20008010803 */
[----:B------:R1:W-:Y:S01]  /*bdb0*/  MUFU.EX2 R227, R10 ;  /* 0x0000000a00e37308 */ /* 0x0003e20000000800 */
[----:B------:R-:W-:-:S02]  /*bdc0*/  MOV R165, R62 ;  /* 0x0000003e00a57202 */ /* 0x000fc40000000f00 */
[----:B------:R-:W-:Y:S01]  /*bdd0*/  MOV R76, R61 ;  /* 0x0000003d004c7202 */ /* 0x000fe20000000f00 */
[----:B------:R2:W-:Y:S01]  /*bde0*/  MUFU.EX2 R229, R9 ;  /* 0x0000000900e57308 */ /* 0x0005e20000000800 */
[C---:B------:R-:W-:Y:S01]  /*bdf0*/  HMMA.16816.F32.BF16 R20, R4.reuse, R22, R148 ;  /* 0x000000160414723c */ /* 0x040fe20000041894 */
[----:B------:R-:W-:Y:S02]  /*be00*/  MOV R151, R63 ;  /* 0x0000003f00977202 */ /* 0x000fe40000000f00 */
[----:B------:R3:W-:Y:S01]  /*be10*/  MUFU.EX2 R108, R11 ;  /* 0x0000000b006c7308 */ /* 0x0007e20000000800 */
[----:B------:R-:W-:Y:S02]  /*be20*/  MOV R149, R78 ;  /* 0x0000004e00957202 */ /* 0x000fe40000000f00 */
[----:B------:R-:W-:Y:S02]  /*be30*/  MOV R148, R79 ;  /* 0x0000004f00947202 */ /* 0x000fe40000000f00 */
[----:B------:R-:W-:Y:S01]  /*be40*/  HMMA.16816.F32.BF16 R36, R4, R24, R152 ;  /* 0x000000180424723c */ /* 0x000fe20000041898 */
[--C-:B-1----:R-:W-:Y:S01]  /*be50*/  FFMA.FTZ R10, R98, UR5, -R2.reuse ;  /* 0x00000005620a7c23 */ /* 0x102fe20008010802 */
[----:B------:R-:W1:Y:S01]  /*be60*/  LDSM.16.MT88.4 R24, [R135+0x5000] ;  /* 0x005000008718783b */ /* 0x000e620000004200 */
[----:B------:R-:W-:Y:S01]  /*be70*/  MOV R152, R145 ;  /* 0x0000009100987202 */ /* 0x000fe20000000f00 */
[----:B--2---:R-:W-:Y:S01]  /*be80*/  FFMA.FTZ R9, R99, UR5, -R2 ;  /* 0x0000000563097c23 */ /* 0x004fe20008010802 */
[----:B------:R2:W-:Y:S01]  /*be90*/  MUFU.EX2 R225, R10 ;  /* 0x0000000a00e17308 */ /* 0x0005e20000000800 */
[----:B------:R-:W-:Y:S01]  /*bea0*/  MOV R153, R144 ;  /* 0x0000009000997202 */ /* 0x000fe20000000f00 */
[----:B---3--:R-:W-:-:S02]  /*beb0*/  FFMA.FTZ R11, R179, UR5, -R8 ;  /* 0x00000005b30b7c23 */ /* 0x008fc40008010808 */
[----:B------:R3:W4:Y:S01]  /*bec0*/  MUFU.EX2 R228, R9 ;  /* 0x0000000900e47308 */ /* 0x0007220000000800 */
[----:B------:R-:W-:Y:S02]  /*bed0*/  MOV R154, R147 ;  /* 0x00000093009a7202 */ /* 0x000fe40000000f00 */
[----:B------:R-:W-:Y:S01]  /*bee0*/  MOV R155, R136 ;  /* 0x00000088009b7202 */ /* 0x000fe20000000f00 */
[----:B------:R5:W-:Y:S01]  /*bef0*/  MUFU.EX2 R96, R11 ;  /* 0x0000000b00607308 */ /* 0x000be20000000800 */
[----:B------:R-:W-:Y:S02]  /*bf00*/  MOV R150, R77 ;  /* 0x0000004d00967202 */ /* 0x000fe40000000f00 */
[----:B------:R-:W-:Y:S01]  /*bf10*/  MOV R179, R73 ;  /* 0x0000004900b37202 */ /* 0x000fe20000000f00 */
[----:B--2---:R-:W-:Y:S01]  /*bf20*/  FFMA.FTZ R10, R122, UR5, -R0 ;  /* 0x000000057a0a7c23 */ /* 0x004fe20008010800 */
[----:B---3--:R-:W-:-:S03]  /*bf30*/  FFMA.FTZ R9, R75, UR5, -R2 ;  /* 0x000000054b097c23 */ /* 0x008fc60008010802 */
[----:B------:R2:W-:Y:S01]  /*bf40*/  MUFU.EX2 R224, R10 ;  /* 0x0000000a00e07308 */ /* 0x0005e20000000800 */
[----:B----4-:R-:W-:Y:S01]  /*bf50*/  F2FP.BF16.F32.PACK_AB R4, R228, R227 ;  /* 0x000000e3e404723e */ /* 0x010fe200000010ff */
[----:B-----5:R-:W-:Y:S02]  /*bf60*/  FFMA.FTZ R11, R200, UR5, -R8 ;  /* 0x00000005c80b7c23 */ /* 0x020fe40008010808 */
[----:B------:R3:W4:Y:S04]  /*bf70*/  MUFU.EX2 R226, R9 ;  /* 0x0000000900e27308 */ /* 0x0007280000000800 */
[----:B------:R5:W-:Y:S01]  /*bf80*/  MUFU.EX2 R79, R11 ;  /* 0x0000000b004f7308 */ /* 0x000be20000000800 */
[--C-:B--2---:R-:W-:Y:S01]  /*bf90*/  FFMA.FTZ R10, R116, UR5, -R0.reuse ;  /* 0x00000005740a7c23 */ /* 0x104fe20008010800 */
[----:B---3--:R-:W-:-:S03]  /*bfa0*/  FFMA.FTZ R9, R117, UR5, -R0 ;  /* 0x0000000575097c23 */ /* 0x008fc60008010800 */
[----:B------:R2:W-:Y:S01]  /*bfb0*/  MUFU.EX2 R122, R10 ;  /* 0x0000000a007a7308 */ /* 0x0005e20000000800 */
[----:B----4-:R-:W-:Y:S01]  /*bfc0*/  F2FP.BF16.F32.PACK_AB R6, R226, R225 ;  /* 0x000000e1e206723e */ /* 0x010fe200000010ff */
[----:B-----5:R-:W-:Y:S02]  /*bfd0*/  FFMA.FTZ R11, R195, UR5, -R0 ;  /* 0x00000005c30b7c23 */ /* 0x020fe40008010800 */
[----:B------:R3:W4:Y:S01]  /*bfe0*/  MUFU.EX2 R121, R9 ;  /* 0x0000000900797308 */ /* 0x0007220000000800 */
[----:B--2---:R-:W-:Y:S01]  /*bff0*/  FFMA.FTZ R10, R129, UR5, -R8 ;  /* 0x00000005810a7c23 */ /* 0x004fe20008010808 */
[----:B---3--:R-:W-:-:S03]  /*c000*/  FFMA.FTZ R9, R105, UR5, -R0 ;  /* 0x0000000569097c23 */ /* 0x008fc60008010800 */
[----:B------:R2:W-:Y:S01]  /*c010*/  MUFU.EX2 R117, R10 ;  /* 0x0000000a00757308 */ /* 0x0005e20000000800 */
[----:B----4-:R-:W-:-:S03]  /*c020*/  F2FP.BF16.F32.PACK_AB R5, R121, R224 ;  /* 0x000000e07905723e */ /* 0x010fc600000010ff */
[----:B------:R3:W4:Y:S01]  /*c030*/  MUFU.EX2 R129, R9 ;  /* 0x0000000900817308 */ /* 0x0007220000000800 */
[--C-:B--2---:R-:W-:Y:S01]  /*c040*/  FFMA.FTZ R10, R123, UR5, -R8.reuse ;  /* 0x000000057b0a7c23 */ /* 0x104fe20008010808 */
[----:B------:R-:W-:Y:S02]  /*c050*/  MOV R123, R141 ;  /* 0x0000008d007b7202 */ /* 0x000fe40000000f00 */
[----:B------:R-:W-:Y:S01]  /*c060*/  MOV R141, R72 ;  /* 0x00000048008d7202 */ /* 0x000fe20000000f00 */
[----:B---3--:R-:W-:Y:S01]  /*c070*/  FFMA.FTZ R9, R128, UR5, -R8 ;  /* 0x0000000580097c23 */ /* 0x008fe20008010808 */
[----:B----4-:R-:W-:Y:S02]  /*c080*/  F2FP.BF16.F32.PACK_AB R7, R129, R122 ;  /* 0x0000007a8107723e */ /* 0x010fe400000010ff */
[----:B------:R-:W-:Y:S01]  /*c090*/  MOV R72, R60 ;  /* 0x0000003c00487202 */ /* 0x000fe20000000f00 */
[----:B------:R2:W3:Y:S01]  /*c0a0*/  MUFU.EX2 R118, R9 ;  /* 0x0000000900767308 */ /* 0x0004e20000000800 */
[----:B------:R-:W-:-:S02]  /*c0b0*/  MOV R128, R140 ;  /* 0x0000008c00807202 */ /* 0x000fc40000000f00 */
[----:B------:R-:W-:Y:S01]  /*c0c0*/  MOV R131, R141 ;  /* 0x0000008d00837202 */ /* 0x000fe20000000f00 */
[C---:B------:R-:W-:Y:S08]  /*c0d0*/  HMMA.16816.F32.BF16 R52, R4.reuse, R12, R52 ;  /* 0x0000000c0434723c */ /* 0x040ff00000041834 */
[----:B------:R-:W-:Y:S01]  /*c0e0*/  HMMA.16816.F32.BF16 R48, R4, R14, R48 ;  /* 0x0000000e0430723c */ /* 0x000fe20000041830 */
[----:B--2---:R-:W-:-:S02]  /*c0f0*/  FFMA.FTZ R9, R120, UR5, -R8 ;  /* 0x0000000578097c23 */ /* 0x004fc40008010808 */
[----:B------:R2:W-:Y:S04]  /*c100*/  MUFU.EX2 R120, R10 ;  /* 0x0000000a00787308 */ /* 0x0005e80000000800 */
[----:B------:R4:W5:Y:S01]  /*c110*/  MUFU.EX2 R116, R9 ;  /* 0x0000000900747308 */ /* 0x0009620000000800 */
[C---:B------:R-:W-:Y:S08]  /*c120*/  HMMA.16816.F32.BF16 R44, R4.reuse, R16, R44 ;  /* 0x00000010042c723c */ /* 0x040ff0000004182c */
[----:B------:R-:W-:Y:S01]  /*c130*/  HMMA.16816.F32.BF16 R32, R4, R18, R32 ;  /* 0x000000120420723c */ /* 0x000fe20000041820 */
[----:B--2---:R-:W-:Y:S01]  /*c140*/  FFMA.FTZ R10, R126, UR5, -R2 ;  /* 0x000000057e0a7c23 */ /* 0x004fe20008010802 */
[----:B------:R-:W-:-:S02]  /*c150*/  F2FP.BF16.F32.PACK_AB R4, R234, R231 ;  /* 0x000000e7ea04723e */ /* 0x000fc400000010ff */
[----:B---3--:R-:W-:Y:S01]  /*c160*/  F2FP.BF16.F32.PACK_AB R5, R118, R117 ;  /* 0x000000757605723e */ /* 0x008fe200000010ff */
[----:B----4-:R-:W-:Y:S01]  /*c170*/  FFMA.FTZ R9, R127, UR5, -R2 ;  /* 0x000000057f097c23 */ /* 0x010fe20008010802 */
[----:B------:R2:W-:Y:S01]  /*c180*/  MUFU.EX2 R112, R10 ;  /* 0x0000000a00707308 */ /* 0x0005e20000000800 */
[----:B------:R-:W-:Y:S02]  /*c190*/  F2FP.BF16.F32.PACK_AB R6, R229, R236 ;  /* 0x000000ece506723e */ /* 0x000fe400000010ff */
[----:B-----5:R-:W-:Y:S01]  /*c1a0*/  F2FP.BF16.F32.PACK_AB R7, R116, R120 ;  /* 0x000000787407723e */ /* 0x020fe200000010ff */
[----:B------:R3:W4:Y:S01]  /*c1b0*/  MUFU.EX2 R115, R9 ;  /* 0x0000000900737308 */ /* 0x0007220000000800 */
[----:B------:R-:W-:Y:S02]  /*c1c0*/  MOV R127, R157 ;  /* 0x0000009d007f7202 */ /* 0x000fe40000000f00 */
[----:B------:R-:W-:-:S03]  /*c1d0*/  MOV R126, R156 ;  /* 0x0000009c007e7202 */ /* 0x000fc60000000f00 */
[C---:B------:R-:W-:Y:S01]  /*c1e0*/  HMMA.16816.F32.BF16 R60, R4.reuse, R14, R20 ;  /* 0x0000000e043c723c */ /* 0x040fe20000041814 */
[----:B------:R-:W5:Y:S01]  /*c1f0*/  LDSM.16.MT88.4 R20, [R185+0x5000] ;  /* 0x00500000b914783b */ /* 0x000f620000004200 */
[--C-:B--2---:R-:W-:Y:S01]  /*c200*/  FFMA.FTZ R10, R119, UR5, -R2.reuse ;  /* 0x00000005770a7c23 */ /* 0x104fe20008010802 */
[----:B------:R-:W-:Y:S01]  /*c210*/  MOV R119, R159 ;  /* 0x0000009f00777202 */ /* 0x000fe20000000f00 */
[----:B---3--:R-:W-:Y:S02]  /*c220*/  FFMA.FTZ R9, R125, UR5, -R2 ;  /* 0x000000057d097c23 */ /* 0x008fe40008010802 */
[----:B------:R2:W-:Y:S02]  /*c230*/  MUFU.EX2 R114, R10 ;  /* 0x0000000a00727308 */ /* 0x0005e40000000800 */
[C---:B------:R-:W-:Y:S01]  /*c240*/  HMMA.16816.F32.BF16 R56, R4.reuse, R12, R40 ;  /* 0x0000000c0438723c */ /* 0x040fe20000041828 */
[----:B------:R-:W3:Y:S01]  /*c250*/  LDSM.16.MT88.4 R12, [R135+0x5400] ;  /* 0x00540000870c783b */ /* 0x000ee20000004200 */
[----:B------:R-:W-:Y:S01]  /*c260*/  MOV R125, R146 ;  /* 0x00000092007d7202 */ /* 0x000fe20000000f00 */
[----:B------:R1:W4:Y:S05]  /*c270*/  MUFU.EX2 R113, R9 ;  /* 0x0000000900717308 */ /* 0x00032a0000000800 */
[----:B------:R-:W-:Y:S01]  /*c280*/  HMMA.16816.F32.BF16 R40, R4, R16, R36 ;  /* 0x000000100428723c */ /* 0x000fe20000041824 */
[----:B--2---:R-:W-:Y:S01]  /*c290*/  FFMA.FTZ R10, R130, UR5, -R0 ;  /* 0x00000005820a7c23 */ /* 0x004fe20008010800 */
[----:B------:R-:W-:-:S06]  /*c2a0*/  MOV R130, R142 ;  /* 0x0000008e00827202 */ /* 0x000fcc0000000f00 */
[----:B------:R-:W-:Y:S01]  /*c2b0*/  HMMA.16816.F32.BF16 R28, R4, R18, R28 ;  /* 0x00000012041c723c */ /* 0x000fe2000004181c */
[----:B-1----:R-:W-:Y:S01]  /*c2c0*/  FFMA.FTZ R9, R132, UR5, -R0 ;  /* 0x0000000584097c23 */ /* 0x002fe20008010800 */
[----:B------:R1:W-:Y:S01]  /*c2d0*/  MUFU.EX2 R109, R10 ;  /* 0x0000000a006d7308 */ /* 0x0003e20000000800 */
[----:B------:R-:W2:Y:S01]  /*c2e0*/  LDSM.16.MT88.4 R16, [R185+0x5400] ;  /* 0x00540000b910783b */ /* 0x000ea20000004200 */
[----:B----4-:R-:W-:Y:S02]  /*c2f0*/  F2FP.BF16.F32.PACK_AB R4, R112, R115 ;  /* 0x000000737004723e */ /* 0x010fe400000010ff */
[----:B------:R4:W5:Y:S01]  /*c300*/  MUFU.EX2 R104, R9 ;  /* 0x0000000900687308 */ /* 0x0009620000000800 */
[----:B------:R-:W-:Y:S02]  /*c310*/  F2FP.BF16.F32.PACK_AB R6, R114, R113 ;  /* 0x000000717206723e */ /* 0x000fe400000010ff */
[----:B------:R-:W-:Y:S01]  /*c320*/  MOV R132, R158 ;  /* 0x0000009e00847202 */ /* 0x000fe20000000f00 */
[----:B-1----:R-:W-:Y:S01]  /*c330*/  FFMA.FTZ R10, R170, UR5, -R3 ;  /* 0x00000005aa0a7c23 */ /* 0x002fe20008010803 */
[----:B------:R-:W-:-:S02]  /*c340*/  MOV R170, R162 ;  /* 0x000000a200aa7202 */ /* 0x000fc40000000f00 */
[----:B------:R-:W-:Y:S01]  /*c350*/  MOV R162, R137 ;  /* 0x0000008900a27202 */ /* 0x000fe20000000f00 */
[----:B----4-:R-:W-:Y:S01]  /*c360*/  FFMA.FTZ R9, R124, UR5, -R0 ;  /* 0x000000057c097c23 */ /* 0x010fe20008010800 */
[----:B------:R1:W-:Y:S01]  /*c370*/  MUFU.EX2 R103, R10 ;  /* 0x0000000a00677308 */ /* 0x0003e20000000800 */
[----:B-----5:R-:W-:Y:S02]  /*c380*/  F2FP.BF16.F32.PACK_AB R5, R108, R104 ;  /* 0x000000686c05723e */ /* 0x020fe400000010ff */
[----:B------:R-:W-:Y:S01]  /*c390*/  MOV R124, R143 ;  /* 0x0000008f007c7202 */ /* 0x000fe20000000f00 */
[----:B------:R4:W5:Y:S01]  /*c3a0*/  MUFU.EX2 R105, R9 ;  /* 0x0000000900697308 */ /* 0x0009620000000800 */
[--C-:B-1----:R-:W-:Y:S01]  /*c3b0*/  FFMA.FTZ R10, R133, UR5, -R3.reuse ;  /* 0x00000005850a7c23 */ /* 0x102fe20008010803 */
[----:B------:R-:W-:Y:S01]  /*c3c0*/  MOV R133, R139 ;  /* 0x0000008b00857202 */ /* 0x000fe20000000f00 */
[----:B----4-:R-:W-:Y:S02]  /*c3d0*/  FFMA.FTZ R9, R175, UR5, -R3 ;  /* 0x00000005af097c23 */ /* 0x010fe40008010803 */
[----:B------:R1:W-:Y:S01]  /*c3e0*/  MUFU.EX2 R101, R10 ;  /* 0x0000000a00657308 */ /* 0x0003e20000000800 */
[----:B-----5:R-:W-:-:S02]  /*c3f0*/  F2FP.BF16.F32.PACK_AB R7, R105, R109 ;  /* 0x0000006d6907723e */ /* 0x020fc400000010ff */
[----:B------:R-:W-:Y:S01]  /*c400*/  MOV R175, R76 ;  /* 0x0000004c00af7202 */ /* 0x000fe20000000f00 */
[----:B------:R4:W5:Y:S04]  /*c410*/  MUFU.EX2 R102, R9 ;  /* 0x0000000900667308 */ /* 0x0009680000000800 */
[----:B------:R-:W-:Y:S01]  /*c420*/  HMMA.16816.F32.BF16 R144, R4, R26, R48 ;  /* 0x0000001a0490723c */ /* 0x000fe20000041830 */
[----:B-1----:R-:W-:-:S07]  /*c430*/  FFMA.FTZ R10, R172, UR5, -R8 ;  /* 0x00000005ac0a7c23 */ /* 0x002fce0008010808 */
[----:B------:R-:W-:Y:S01]  /*c440*/  HMMA.16816.F32.BF16 R52, R4, R24, R52 ;  /* 0x000000180434723c */ /* 0x000fe20000041834 */
[----:B----4-:R-:W-:Y:S01]  /*c450*/  FFMA.FTZ R9, R134, UR5, -R3 ;  /* 0x0000000586097c23 */ /* 0x010fe20008010803 */
[----:B------:R1:W-:Y:S01]  /*c460*/  MUFU.EX2 R98, R10 ;  /* 0x0000000a00627308 */ /* 0x0003e20000000800 */
[----:B------:R-:W-:-:S03]  /*c470*/  MOV R134, R138 ;  /* 0x0000008a00867202 */ /* 0x000fc60000000f00 */
[----:B------:R4:W3:Y:S02]  /*c480*/  MUFU.EX2 R100, R9 ;  /* 0x0000000900647308 */ /* 0x0008e40000000800 */
[C---:B------:R-:W-:Y:S08]  /*c490*/  HMMA.16816.F32.BF16 R48, R4.reuse, R20, R44 ;  /* 0x000000140430723c */ /* 0x040ff0000004182c */
[----:B------:R-:W-:Y:S01]  /*c4a0*/  HMMA.16816.F32.BF16 R32, R4, R22, R32 ;  /* 0x000000160420723c */ /* 0x000fe20000041820 */
[----:B-1----:R-:W-:Y:S01]  /*c4b0*/  FFMA.FTZ R10, R169, UR5, -R2 ;  /* 0x00000005a90a7c23 */ /* 0x002fe20008010802 */
[----:B-----5:R-:W-:Y:S01]  /*c4c0*/  F2FP.BF16.F32.PACK_AB R4, R103, R102 ;  /* 0x000000666704723e */ /* 0x020fe200000010ff */
[----:B----4-:R-:W-:-:S02]  /*c4d0*/  FFMA.FTZ R9, R192, UR5, -R8 ;  /* 0x00000005c0097c23 */ /* 0x010fc40008010808 */
[----:B------:R1:W-:Y:S01]  /*c4e0*/  MUFU.EX2 R91, R10 ;  /* 0x0000000a005b7308 */ /* 0x0003e20000000800 */
[----:B---3--:R-:W-:Y:S02]  /*c4f0*/  F2FP.BF16.F32.PACK_AB R6, R101, R100 ;  /* 0x000000646506723e */ /* 0x008fe400000010ff */
[----:B------:R-:W-:Y:S01]  /*c500*/  MOV R192, R72 ;  /* 0x0000004800c07202 */ /* 0x000fe20000000f00 */
        /* <DEDUP_REMOVED lines=10> */
[----:B------:R3:W-:Y:S04]  /*c5b0*/  MUFU.EX2 R92, R9 ;  /* 0x00000009005c7308 */ /* 0x0007e80000000800 */
[----:B------:R-:W-:Y:S01]  /*c5c0*/  HMMA.16816.F32.BF16 R44, R4, R24, R56 ;  /* 0x00000018042c723c */ /* 0x000fe20000041838 */
[----:B-1----:R-:W-:-:S07]  /*c5d0*/  FFMA.FTZ R10, R110, UR5, -R0 ;  /* 0x000000056e0a7c23 */ /* 0x002fce0008010800 */
[----:B------:R-:W-:Y:S01]  /*c5e0*/  HMMA.16816.F32.BF16 R36, R4, R26, R60 ;  /* 0x0000001a0424723c */ /* 0x000fe2000004183c */
[----:B------:R1:W-:Y:S01]  /*c5f0*/  MUFU.EX2 R63, R11 ;  /* 0x0000000b003f7308 */ /* 0x0003e20000000800 */
[----:B---3--:R-:W-:-:S03]  /*c600*/  FFMA.FTZ R9, R107, UR5, -R2 ;  /* 0x000000056b097c23 */ /* 0x008fc60008010802 */
[----:B------:R3:W-:Y:S03]  /*c610*/  MUFU.EX2 R86, R10 ;  /* 0x0000000a00567308 */ /* 0x0007e60000000800 */
[----:B------:R-:W-:Y:S01]  /*c620*/  HMMA.16816.F32.BF16 R40, R4, R20, R40 ;  /* 0x000000140428723c */ /* 0x000fe20000041828 */
[----:B------:R4:W5:Y:S01]  /*c630*/  MUFU.EX2 R93, R9 ;  /* 0x00000009005d7308 */ /* 0x0009620000000800 */
[----:B-1----:R-:W-:-:S06]  /*c640*/  FFMA.FTZ R11, R214, UR5, -R8 ;  /* 0x00000005d60b7c23 */ /* 0x002fcc0008010808 */
[----:B------:R-:W-:Y:S01]  /*c650*/  HMMA.16816.F32.BF16 R24, R4, R22, R28 ;  /* 0x000000160418723c */ /* 0x000fe2000004181c */
[----:B------:R-:W1:Y:S01]  /*c660*/  LDSM.16.MT88.4 R20, [R135+0x5800] ;  /* 0x005800008714783b */ /* 0x000e620000004200 */
[--C-:B------:R-:W-:Y:S01]  /*c670*/  FFMA.FTZ R28, R212, UR5, -R3.reuse ;  /* 0x00000005d41c7c23 */ /* 0x100fe20008010803 */
[--C-:B---3--:R-:W-:Y:S01]  /*c680*/  FFMA.FTZ R10, R194, UR5, -R3.reuse ;  /* 0x00000005c20a7c23 */ /* 0x108fe20008010803 */
[----:B------:R3:W-:Y:S01]  /*c690*/  MUFU.EX2 R56, R11 ;  /* 0x0000000b00387308 */ /* 0x0007e20000000800 */
[----:B------:R-:W-:Y:S01]  /*c6a0*/  FFMA.FTZ R29, R204, UR5, -R3 ;  /* 0x00000005cc1d7c23 */ /* 0x000fe20008010803 */
[----:B------:R-:W-:Y:S01]  /*c6b0*/  FFMA.FTZ R30, R192, R68, R179 ;  /* 0x00000044c01e7223 */ /* 0x000fe200000100b3 */
[----:B----4-:R-:W-:Y:S01]  /*c6c0*/  FFMA.FTZ R9, R94, UR5, -R2 ;  /* 0x000000055e097c23 */ /* 0x010fe20008010802 */
[----:B------:R4:W-:Y:S01]  /*c6d0*/  MUFU.EX2 R82, R10 ;  /* 0x0000000a00527308 */ /* 0x0009e20000000800 */
[----:B-----5:R-:W-:Y:S01]  /*c6e0*/  F2FP.BF16.F32.PACK_AB R4, R93, R91 ;  /* 0x0000005b5d04723e */ /* 0x020fe200000010ff */
[----:B------:R-:W-:Y:S01]  /*c6f0*/  FFMA.FTZ R31, R134, R64, R133 ;  /* 0x00000040861f7223 */ /* 0x000fe20000010085 */
[----:B------:R-:W-:Y:S01]  /*c700*/  MOV R192, R175 ;  /* 0x000000af00c07202 */ /* 0x000fe20000000f00 */
[----:B------:R5:W2:Y:S01]  /*c710*/  MUFU.EX2 R90, R9 ;  /* 0x00000009005a7308 */ /* 0x000aa20000000800 */
[----:B------:R-:W-:-:S02]  /*c720*/  MOV R179, R124 ;  /* 0x0000007c00b37202 */ /* 0x000fc40000000f00 */
[----:B------:R-:W-:Y:S01]  /*c730*/  MOV R134, R170 ;  /* 0x000000aa00867202 */ /* 0x000fe20000000f00 */
[----:B------:R-:W-:Y:S01]  /*c740*/  MUFU.EX2 R28, R28 ;  /* 0x0000001c001c7308 */ /* 0x000fe20000000800 */
[----:B------:R-:W-:Y:S01]  /*c750*/  MOV R133, R130 ;  /* 0x0000008200857202 */ /* 0x000fe20000000f00 */
[----:B---3--:R-:W-:Y:S01]  /*c760*/  FFMA.FTZ R11, R215, UR5, -R2 ;  /* 0x00000005d70b7c23 */ /* 0x008fe20008010802 */
[----:B------:R-:W-:Y:S01]  /*c770*/  MOV R130, R131 ;  /* 0x0000008300827202 */ /* 0x000fe20000000f00 */
[----:B------:R-:W-:Y:S01]  /*c780*/  MUFU.EX2 R29, R29 ;  /* 0x0000001d001d7308 */ /* 0x000fe20000000800 */
[----:B------:R-:W-:Y:S01]  /*c790*/  MOV R131, R167 ;  /* 0x000000a700837202 */ /* 0x000fe20000000f00 */
[----:B----4-:R-:W-:Y:S01]  /*c7a0*/  FFMA.FTZ R10, R111, UR5, -R3 ;  /* 0x000000056f0a7c23 */ /* 0x010fe20008010803 */
[----:B------:R-:W-:Y:S02]  /*c7b0*/  MOV R175, R165 ;  /* 0x000000a500af7202 */ /* 0x000fe40000000f00 */
[----:B------:R-:W-:Y:S01]  /*c7c0*/  MOV R165, R150 ;  /* 0x0000009600a57202 */ /* 0x000fe20000000f00 */
[----:B-----5:R-:W-:Y:S01]  /*c7d0*/  FFMA.FTZ R9, R173, UR5, -R0 ;  /* 0x00000005ad097c23 */ /* 0x020fe20008010800 */
[----:B------:R3:W-:Y:S01]  /*c7e0*/  MUFU.EX2 R84, R10 ;  /* 0x0000000a00547308 */ /* 0x0007e20000000800 */
[----:B--2---:R-:W-:-:S02]  /*c7f0*/  F2FP.BF16.F32.PACK_AB R6, R90, R89 ;  /* 0x000000595a06723e */ /* 0x004fc400000010ff */
[----:B------:R-:W-:Y:S01]  /*c800*/  MOV R167, R123 ;  /* 0x0000007b00a77202 */ /* 0x000fe20000000f00 */
[----:B------:R2:W4:Y:S01]  /*c810*/  MUFU.EX2 R85, R9 ;  /* 0x0000000900557308 */ /* 0x0005220000000800 */
[----:B------:R-:W-:Y:S02]  /*c820*/  MOV R170, R166 ;  /* 0x000000a600aa7202 */ /* 0x000fe40000000f00 */
[----:B------:R-:W-:Y:S02]  /*c830*/  MOV R124, R164 ;  /* 0x000000a4007c7202 */ /* 0x000fe40000000f00 */
[----:B------:R-:W-:Y:S02]  /*c840*/  MOV R164, R151 ;  /* 0x0000009700a47202 */ /* 0x000fe40000000f00 */
[----:B------:R-:W-:Y:S02]  /*c850*/  MOV R166, R149 ;  /* 0x0000009500a67202 */ /* 0x000fe40000000f00 */
[----:B------:R-:W-:Y:S01]  /*c860*/  MOV R123, R148 ;  /* 0x00000094007b7202 */ /* 0x000fe20000000f00 */
[----:B---3--:R-:W-:Y:S01]  /*c870*/  FFMA.FTZ R10, R196, UR5, -R8 ;  /* 0x00000005c40a7c23 */ /* 0x008fe20008010808 */
[----:B------:R-:W-:Y:S01]  /*c880*/  LDSM.16.MT88.4 R148, [R135+0x5c00] ;  /* 0x005c00008794783b */ /* 0x000fe20000004200 */
[----:B--2---:R-:W-:-:S02]  /*c890*/  FFMA.FTZ R9, R95, UR5, -R0 ;  /* 0x000000055f097c23 */ /* 0x004fc40008010800 */
[----:B------:R2:W-:Y:S01]  /*c8a0*/  MUFU.EX2 R81, R10 ;  /* 0x0000000a00517308 */ /* 0x0005e20000000800 */
[----:B----4-:R-:W-:-:S03]  /*c8b0*/  F2FP.BF16.F32.PACK_AB R5, R85, R88 ;  /* 0x000000585505723e */ /* 0x010fc600000010ff */
[----:B------:R3:W4:Y:S01]  /*c8c0*/  MUFU.EX2 R87, R9 ;  /* 0x0000000900577308 */ /* 0x0007220000000800 */
[----:B--2---:R-:W-:Y:S01]  /*c8d0*/  FFMA.FTZ R10, R182, UR5, -R2 ;  /* 0x00000005b60a7c23 */ /* 0x004fe20008010802 */
[----:B---3--:R-:W-:Y:S01]  /*c8e0*/  FFMA.FTZ R9, R190, UR5, -R3 ;  /* 0x00000005be097c23 */ /* 0x008fe20008010803 */
[----:B----4-:R-:W-:Y:S02]  /*c8f0*/  F2FP.BF16.F32.PACK_AB R7, R87, R86 ;  /* 0x000000565707723e */ /* 0x010fe400000010ff */
[----:B------:R2:W-:Y:S01]  /*c900*/  MUFU.EX2 R77, R10 ;  /* 0x0000000a004d7308 */ /* 0x0005e20000000800 */
[----:B------:R-:W-:-:S03]  /*c910*/  VIMNMX R190, PT, PT, R211, 0x2, !PT ;  /* 0x00000002d3be7848 */ /* 0x000fc60007fe0100 */
[----:B------:R3:W4:Y:S01]  /*c920*/  MUFU.EX2 R83, R9 ;  /* 0x0000000900537308 */ /* 0x0007220000000800 */
[----:B------:R-:W-:Y:S01]  /*c930*/  IADD3 R190, PT, PT, R190, -0x3, RZ ;  /* 0xfffffffdbebe7810 */ /* 0x000fe20007ffe0ff */
[C---:B------:R-:W-:Y:S02]  /*c940*/  HMMA.16816.F32.BF16 R136, R4.reuse, R12, R52 ;  /* 0x0000000c0488723c */ /* 0x040fe40000041834 */
[----:B------:R-:W-:Y:S06]  /*c950*/  MUFU.EX2 R53, R11 ;  /* 0x0000000b00357308 */ /* 0x000fec0000000800 */
[----:B------:R-:W-:Y:S01]  /*c960*/  HMMA.16816.F32.BF16 R144, R4, R14, R144 ;  /* 0x0000000e0490723c */ /* 0x000fe20000041890 */
[----:B--2---:R-:W-:Y:S01]  /*c970*/  FFMA.FTZ R10, R177, UR5, -R2 ;  /* 0x00000005b10a7c23 */ /* 0x004fe20008010802 */
[----:B---3--:R-:W-:-:S03]  /*c980*/  FFMA.FTZ R9, R201, UR5, -R8 ;  /* 0x00000005c9097c23 */ /* 0x008fc60008010808 */
[----:B------:R2:W-:Y:S03]  /*c990*/  MUFU.EX2 R75, R10 ;  /* 0x0000000a004b7308 */ /* 0x0005e60000000800 */
[C---:B------:R-:W-:Y:S01]  /*c9a0*/  HMMA.16816.F32.BF16 R48, R4.reuse, R16, R48 ;  /* 0x000000100430723c */ /* 0x040fe20000041830 */
[----:B------:R3:W5:Y:S07]  /*c9b0*/  MUFU.EX2 R78, R9 ;  /* 0x00000009004e7308 */ /* 0x00076e0000000800 */
[----:B------:R-:W-:Y:S01]  /*c9c0*/  HMMA.16816.F32.BF16 R32, R4, R18, R32 ;  /* 0x000000120420723c */ /* 0x000fe20000041820 */
[----:B------:R-:W-:-:S02]  /*c9d0*/  F2FP.BF16.F32.PACK_AB R4, R82, R92 ;  /* 0x0000005c5204723e */ /* 0x000fc400000010ff */
[----:B----4-:R-:W-:Y:S01]  /*c9e0*/  F2FP.BF16.F32.PACK_AB R6, R84, R83 ;  /* 0x000000535406723e */ /* 0x010fe200000010ff */
[----:B--2---:R-:W-:Y:S01]  /*c9f0*/  FFMA.FTZ R10, R178, UR5, -R0 ;  /* 0x00000005b20a7c23 */ /* 0x004fe20008010800 */
[----:B---3--:R-:W-:Y:S01]  /*ca00*/  FFMA.FTZ R9, R183, UR5, -R8 ;  /* 0x00000005b7097c23 */ /* 0x008fe20008010808 */
[----:B-----5:R-:W-:Y:S02]  /*ca10*/  F2FP.BF16.F32.PACK_AB R5, R79, R78 ;  /* 0x0000004e4f05723e */ /* 0x020fe400000010ff */
[----:B------:R2:W-:Y:S04]  /*ca20*/  MUFU.EX2 R72, R10 ;  /* 0x0000000a00487308 */ /* 0x0005e80000000800 */
[----:B------:R3:W4:Y:S01]  /*ca30*/  MUFU.EX2 R80, R9 ;  /* 0x0000000900507308 */ /* 0x0007220000000800 */
[----:B--2---:R-:W-:Y:S01]  /*ca40*/  FFMA.FTZ R10, R205, UR5, -R3 ;  /* 0x00000005cd0a7c23 */ /* 0x004fe20008010803 */
[----:B---3--:R-:W-:Y:S01]  /*ca50*/  FFMA.FTZ R9, R181, UR5, -R2 ;  /* 0x00000005b5097c23 */ /* 0x008fe20008010802 */
[----:B----4-:R-:W-:-:S02]  /*ca60*/  F2FP.BF16.F32.PACK_AB R7, R80, R81 ;  /* 0x000000515007723e */ /* 0x010fc400000010ff */
[----:B------:R2:W-:Y:S04]  /*ca70*/  MUFU.EX2 R58, R10 ;  /* 0x0000000a003a7308 */ /* 0x0005e80000000800 */
[----:B------:R3:W4:Y:S01]  /*ca80*/  MUFU.EX2 R76, R9 ;  /* 0x00000009004c7308 */ /* 0x0007220000000800 */
[C---:B------:R-:W-:Y:S08]  /*ca90*/  HMMA.16816.F32.BF16 R140, R4.reuse, R12, R44 ;  /* 0x0000000c048c723c */ /* 0x040ff0000004182c */
[----:B------:R-:W-:Y:S01]  /*caa0*/  HMMA.16816.F32.BF16 R44, R4, R14, R36 ;  /* 0x0000000e042c723c */ /* 0x000fe20000041824 */
[----:B------:R-:W5:Y:S01]  /*cab0*/  LDSM.16.MT88.4 R12, [R185+0x5800] ;  /* 0x00580000b90c783b */ /* 0x000f620000004200 */
[----:B--2---:R-:W-:Y:S01]  /*cac0*/  FFMA.FTZ R10, R197, UR5, -R3 ;  /* 0x00000005c50a7c23 */ /* 0x004fe20008010803 */
[----:B---3--:R-:W-:-:S03]  /*cad0*/  FFMA.FTZ R9, R174, UR5, -R2 ;  /* 0x00000005ae097c23 */ /* 0x008fc60008010802 */
[----:B------:R2:W-:Y:S02]  /*cae0*/  MUFU.EX2 R60, R10 ;  /* 0x0000000a003c7308 */ /* 0x0005e40000000800 */
[----:B------:R-:W-:Y:S01]  /*caf0*/  HMMA.16816.F32.BF16 R40, R4, R16, R40 ;  /* 0x000000100428723c */ /* 0x000fe20000041828 */
[--C-:B------:R-:W-:Y:S01]  /*cb00*/  FFMA.FTZ R17, R216, UR5, -R2.reuse ;  /* 0x00000005d8117c23 */ /* 0x100fe20008010802 */
[----:B------:R3:W1:Y:S01]  /*cb10*/  MUFU.EX2 R74, R9 ;  /* 0x00000009004a7308 */ /* 0x0006620000000800 */
[----:B------:R-:W-:-:S04]  /*cb20*/  FFMA.FTZ R16, R210, UR5, -R2 ;  /* 0x00000005d2107c23 */ /* 0x000fc80008010802 */
[----:B------:R-:W-:Y:S01]  /*cb30*/  MUFU.EX2 R52, R16 ;  /* 0x0000001000347308 */ /* 0x000fe20000000800 */
[----:B------:R-:W-:Y:S01]  /*cb40*/  HMMA.16816.F32.BF16 R24, R4, R18, R24 ;  /* 0x000000120418723c */ /* 0x000fe20000041818 */
[----:B----4-:R-:W-:Y:S01]  /*cb50*/  F2FP.BF16.F32.PACK_AB R4, R77, R76 ;  /* 0x0000004c4d04723e */ /* 0x010fe200000010ff */
[--C-:B------:R-:W-:Y:S01]  /*cb60*/  FFMA.FTZ R19, R209, UR5, -R3.reuse ;  /* 0x00000005d1137c23 */ /* 0x100fe20008010803 */
[----:B------:R-:W-:Y:S01]  /*cb70*/  FFMA.FTZ R18, R202, UR5, -R3 ;  /* 0x00000005ca127c23 */ /* 0x000fe20008010803 */
[----:B--2---:R-:W-:Y:S01]  /*cb80*/  FFMA.FTZ R10, R199, UR5, -R8 ;  /* 0x00000005c70a7c23 */ /* 0x004fe20008010808 */
[----:B---3--:R-:W-:-:S03]  /*cb90*/  FFMA.FTZ R9, R198, UR5, -R0 ;  /* 0x00000005c6097c23 */ /* 0x008fc60008010800 */
[----:B------:R2:W-:Y:S01]  /*cba0*/  MUFU.EX2 R55, R10 ;  /* 0x0000000a00377308 */ /* 0x0005e20000000800 */
[----:B-1----:R-:W-:-:S03]  /*cbb0*/  F2FP.BF16.F32.PACK_AB R6, R75, R74 ;  /* 0x0000004a4b06723e */ /* 0x002fc600000010ff */
[----:B------:R1:W3:Y:S04]  /*cbc0*/  MUFU.EX2 R73, R9 ;  /* 0x0000000900497308 */ /* 0x0002e80000000800 */
[----:B------:R-:W-:Y:S04]  /*cbd0*/  MUFU.EX2 R19, R19 ;  /* 0x0000001300137308 */ /* 0x000fe80000000800 */
[----:B------:R-:W-:Y:S01]  /*cbe0*/  MUFU.EX2 R18, R18 ;  /* 0x0000001200127308 */ /* 0x000fe20000000800 */
[--C-:B--2---:R-:W-:Y:S01]  /*cbf0*/  FFMA.FTZ R10, R219, UR5, -R0.reuse ;  /* 0x00000005db0a7c23 */ /* 0x104fe20008010800 */
[----:B-1----:R-:W-:Y:S01]  /*cc00*/  FFMA.FTZ R9, R176, UR5, -R0 ;  /* 0x00000005b0097c23 */ /* 0x002fe20008010800 */
[----:B---3--:R-:W-:-:S02]  /*cc10*/  F2FP.BF16.F32.PACK_AB R5, R63, R73 ;  /* 0x000000493f05723e */ /* 0x008fc400000010ff */
[----:B------:R1:W-:Y:S04]  /*cc20*/  MUFU.EX2 R16, R10 ;  /* 0x0000000a00107308 */ /* 0x0003e80000000800 */
[----:B------:R2:W3:Y:S01]  /*cc30*/  MUFU.EX2 R62, R9 ;  /* 0x00000009003e7308 */ /* 0x0004e20000000800 */
[----:B-1----:R-:W-:Y:S01]  /*cc40*/  FFMA.FTZ R10, R192, R71, R179 ;  /* 0x00000047c00a7223 */ /* 0x002fe200000100b3 */
[----:B------:R-:W-:Y:S02]  /*cc50*/  MOV R179, R132 ;  /* 0x0000008400b37202 */ /* 0x000fe40000000f00 */
[----:B------:R-:W-:Y:S01]  /*cc60*/  MOV R192, R119 ;  /* 0x0000007700c07202 */ /* 0x000fe20000000f00 */
[----:B--2---:R-:W-:Y:S01]  /*cc70*/  FFMA.FTZ R9, R206, UR5, -R3 ;  /* 0x00000005ce097c23 */ /* 0x004fe20008010803 */
[----:B---3--:R-:W-:-:S02]  /*cc80*/  F2FP.BF16.F32.PACK_AB R7, R62, R72 ;  /* 0x000000483e07723e */ /* 0x008fc400000010ff */
[----:B------:R-:W-:Y:S01]  /*cc90*/  MOV R119, R162 ;  /* 0x000000a200777202 */ /* 0x000fe20000000f00 */
[----:B------:R1:W2:Y:S01]  /*cca0*/  MUFU.EX2 R61, R9 ;  /* 0x00000009003d7308 */ /* 0x0002a20000000800 */
[----:B------:R-:W-:Y:S02]  /*ccb0*/  MOV R132, R152 ;  /* 0x0000009800847202 */ /* 0x000fe40000000f00 */
[----:B------:R-:W-:Y:S01]  /*ccc0*/  MOV R152, R153 ;  /* 0x0000009900987202 */ /* 0x000fe20000000f00 */
[----:B------:R-:W-:Y:S01]  /*ccd0*/  HMMA.16816.F32.BF16 R136, R4, R20, R136 ;  /* 0x000000140488723c */ /* 0x000fe20000041888 */
[----:B------:R-:W-:Y:S02]  /*cce0*/  MOV R153, R155 ;  /* 0x0000009b00997202 */ /* 0x000fe40000000f00 */
[----:B------:R-:W-:Y:S02]  /*ccf0*/  MOV R155, R160 ;  /* 0x000000a0009b7202 */ /* 0x000fe40000000f00 */
[----:B------:R-:W-:-:S03]  /*cd00*/  F2FP.BF16.F32.PACK_AB R162, R53, R52 ;  /* 0x0000003435a2723e */ /* 0x000fc600000010ff */
[C---:B------:R-:W-:Y:S01]  /*cd10*/  HMMA.16816.F32.BF16 R144, R4.reuse, R22, R144 ;  /* 0x000000160490723c */ /* 0x040fe20000041890 */
[----:B-1----:R-:W-:Y:S01]  /*cd20*/  FFMA.FTZ R9, R193, UR5, -R3 ;  /* 0x00000005c1097c23 */ /* 0x002fe20008010803 */
[----:B------:R-:W-:Y:S01]  /*cd30*/  FFMA.FTZ R3, R217, UR5, -R2 ;  /* 0x00000005d9037c23 */ /* 0x000fe20008010802 */
[----:B------:R-:W-:Y:S02]  /*cd40*/  FFMA.FTZ R2, R208, UR5, -R0 ;  /* 0x00000005d0027c23 */ /* 0x000fe40008010800 */
[----:B------:R1:W3:Y:S03]  /*cd50*/  MUFU.EX2 R59, R9 ;  /* 0x00000009003b7308 */ /* 0x0002e60000000800 */
[C---:B-----5:R-:W-:Y:S01]  /*cd60*/  HMMA.16816.F32.BF16 R156, R4.reuse, R12, R48 ;  /* 0x0000000c049c723c */ /* 0x060fe20000041830 */
[----:B------:R-:W-:Y:S04]  /*cd70*/  MUFU.EX2 R51, R17 ;  /* 0x0000001100337308 */ /* 0x000fe80000000800 */
[----:B------:R4:W5:Y:S03]  /*cd80*/  MUFU.EX2 R50, R3 ;  /* 0x0000000300327308 */ /* 0x0009660000000800 */
[----:B------:R-:W-:Y:S01]  /*cd90*/  HMMA.16816.F32.BF16 R36, R4, R14, R32 ;  /* 0x0000000e0424723c */ /* 0x000fe20000041820 */
[----:B--2---:R-:W-:Y:S01]  /*cda0*/  F2FP.BF16.F32.PACK_AB R4, R58, R61 ;  /* 0x0000003d3a04723e */ /* 0x004fe200000010ff */
[----:B------:R2:W-:Y:S01]  /*cdb0*/  MUFU.EX2 R49, R2 ;  /* 0x0000000200317308 */ /* 0x0005e20000000800 */
[----:B------:R-:W2:Y:S01]  /*cdc0*/  LDSM.16.MT88.4 R32, [R185+0x5c00] ;  /* 0x005c0000b920783b */ /* 0x000ea20000004200 */
[----:B-1----:R-:W-:Y:S01]  /*cdd0*/  FFMA.FTZ R9, R213, UR5, -R8 ;  /* 0x00000005d5097c23 */ /* 0x002fe20008010808 */
[----:B---3--:R-:W-:-:S03]  /*cde0*/  F2FP.BF16.F32.PACK_AB R6, R60, R59 ;  /* 0x0000003b3c06723e */ /* 0x008fc600000010ff */
[----:B------:R1:W3:Y:S01]  /*cdf0*/  MUFU.EX2 R54, R9 ;  /* 0x0000000900367308 */ /* 0x0002e20000000800 */
[--C-:B----4-:R-:W-:Y:S01]  /*ce00*/  FFMA.FTZ R3, R222, UR5, -R8.reuse ;  /* 0x00000005de037c23 */ /* 0x110fe20008010808 */
[----:B-----5:R-:W-:Y:S01]  /*ce10*/  F2FP.BF16.F32.PACK_AB R160, R51, R50 ;  /* 0x0000003233a0723e */ /* 0x020fe200000010ff */
[--C-:B--2---:R-:W-:Y:S02]  /*ce20*/  FFMA.FTZ R2, R220, UR5, -R8.reuse ;  /* 0x00000005dc027c23 */ /* 0x104fe40008010808 */
[----:B------:R2:W-:Y:S01]  /*ce30*/  MUFU.EX2 R11, R3 ;  /* 0x00000003000b7308 */ /* 0x0005e20000000800 */
[----:B-1----:R-:W-:Y:S01]  /*ce40*/  FFMA.FTZ R9, R203, UR5, -R8 ;  /* 0x00000005cb097c23 */ /* 0x002fe20008010808 */
[----:B---3--:R-:W-:-:S03]  /*ce50*/  F2FP.BF16.F32.PACK_AB R5, R56, R54 ;  /* 0x000000363805723e */ /* 0x008fc600000010ff */
[----:B------:R1:W3:Y:S01]  /*ce60*/  MUFU.EX2 R57, R9 ;  /* 0x0000000900397308 */ /* 0x0002e20000000800 */
[----:B--2---:R-:W-:Y:S01]  /*ce70*/  FADD.FTZ R3, R179, R30 ;  /* 0x0000001eb3037221 */ /* 0x004fe20000010000 */
[--C-:B-1----:R-:W-:Y:S01]  /*ce80*/  FFMA.FTZ R9, R218, UR5, -R0.reuse ;  /* 0x00000005da097c23 */ /* 0x102fe20008010800 */
[----:B------:R-:W-:Y:S01]  /*ce90*/  FFMA.FTZ R0, R207, UR5, -R0 ;  /* 0x00000005cf007c23 */ /* 0x000fe20008010800 */
[----:B---3--:R-:W-:Y:S02]  /*cea0*/  F2FP.BF16.F32.PACK_AB R7, R57, R55 ;  /* 0x000000373907723e */ /* 0x008fe400000010ff */
[----:B------:R1:W2:Y:S04]  /*ceb0*/  MUFU.EX2 R48, R9 ;  /* 0x0000000900307308 */ /* 0x0002a80000000800 */
[----:B------:R3:W4:Y:S01]  /*cec0*/  MUFU.EX2 R17, R0 ;  /* 0x0000000000117308 */ /* 0x0007220000000800 */
[C---:B------:R-:W-:Y:S08]  /*ced0*/  HMMA.16816.F32.BF16 R40, R4.reuse, R12, R40 ;  /* 0x0000000c0428723c */ /* 0x040ff00000041828 */
[----:B------:R-:W-:Y:S01]  /*cee0*/  HMMA.16816.F32.BF16 R140, R4, R20, R140 ;  /* 0x00000014048c723c */ /* 0x000fe2000004188c */
[----:B-1----:R-:W-:Y:S01]  /*cef0*/  FFMA.FTZ R9, R134, R70, R133 ;  /* 0x0000004686097223 */ /* 0x002fe20000010085 */
[----:B------:R-:W-:-:S02]  /*cf00*/  MOV R134, R131 ;  /* 0x0000008300867202 */ /* 0x000fc40000000f00 */
[----:B------:R-:W-:Y:S01]  /*cf10*/  MOV R133, R154 ;  /* 0x0000009a00857202 */ /* 0x000fe20000000f00 */
[----:B---3--:R-:W-:Y:S01]  /*cf20*/  FFMA.FTZ R0, R223, UR5, -R8 ;  /* 0x00000005df007c23 */ /* 0x008fe20008010808 */
[----:B------:R-:W-:Y:S02]  /*cf30*/  MOV R131, R125 ;  /* 0x0000007d00837202 */ /* 0x000fe40000000f00 */
[----:B------:R-:W-:Y:S01]  /*cf40*/  MOV R125, R163 ;  /* 0x000000a3007d7202 */ /* 0x000fe20000000f00 */
[----:B------:R1:W3:Y:S01]  /*cf50*/  MUFU.EX2 R12, R0 ;  /* 0x00000000000c7308 */ /* 0x0002e20000000800 */
[----:B------:R-:W-:Y:S01]  /*cf60*/  HMMA.16816.F32.BF16 R20, R4, R22, R44 ;  /* 0x000000160414723c */ /* 0x000fe2000004182c */
[----:B------:R-:W-:Y:S02]  /*cf70*/  MOV R154, R161 ;  /* 0x000000a1009a7202 */ /* 0x000fe40000000f00 */
[----:B--2---:R-:W-:Y:S02]  /*cf80*/  F2FP.BF16.F32.PACK_AB R161, R48, R16 ;  /* 0x0000001030a1723e */ /* 0x004fe400000010ff */
[----:B----4-:R-:W-:-:S03]  /*cf90*/  F2FP.BF16.F32.PACK_AB R163, R17, R49 ;  /* 0x0000003111a3723e */ /* 0x010fc600000010ff */
[----:B------:R-:W-:Y:S01]  /*cfa0*/  HMMA.16816.F32.BF16 R24, R4, R14, R24 ;  /* 0x0000000e0418723c */ /* 0x000fe20000041818 */
[----:B------:R-:W-:Y:S01]  /*cfb0*/  FADD.FTZ R6, R119, R9 ;  /* 0x0000000977067221 */ /* 0x000fe20000010000 */
[----:B------:R-:W-:Y:S01]  /*cfc0*/  FADD.FTZ R5, R125, R3 ;  /* 0x000000037d057221 */ /* 0x000fe20000010000 */
[----:B------:R-:W-:Y:S01]  /*cfd0*/  MOV R119, R126 ;  /* 0x0000007e00777202 */ /* 0x000fe20000000f00 */
[----:B-1----:R-:W-:Y:S01]  /*cfe0*/  FFMA.FTZ R0, R221, UR5, -R8 ;  /* 0x00000005dd007c23 */ /* 0x002fe20008010808 */
[----:B------:R-:W-:Y:S01]  /*cff0*/  FADD.FTZ R3, R134, R6 ;  /* 0x0000000686037221 */ /* 0x000fe20000010000 */
[----:B------:R1:W-:Y:S01]  /*d000*/  MUFU.EX2 R8, R2 ;  /* 0x0000000200087308 */ /* 0x0003e20000000800 */
[----:B------:R-:W-:Y:S01]  /*d010*/  MOV R125, R127 ;  /* 0x0000007f007d7202 */ /* 0x000fe20000000f00 */
[----:B------:R-:W-:Y:S01]  /*d020*/  HMMA.16816.F32.BF16 R136, R160, R148, R136 ;  /* 0x00000094a088723c */ /* 0x000fe20000041888 */
[----:B------:R-:W-:Y:S01]  /*d030*/  FADD.FTZ R6, R130, R3 ;  /* 0x0000000382067221 */ /* 0x000fe20000010000 */
[----:B------:R2:W4:Y:S01]  /*d040*/  MUFU.EX2 R13, R0 ;  /* 0x00000000000d7308 */ /* 0x0005220000000800 */
[----:B------:R-:W-:-:S02]  /*d050*/  MOV R126, R164 ;  /* 0x000000a4007e7202 */ /* 0x000fc40000000f00 */
[----:B------:R-:W-:Y:S02]  /*d060*/  MOV R127, R166 ;  /* 0x000000a6007f7202 */ /* 0x000fe40000000f00 */
[----:B------:R-:W-:Y:S01]  /*d070*/  F2FP.BF16.F32.PACK_AB R164, R19, R28 ;  /* 0x0000001c13a4723e */ /* 0x000fe200000010ff */
[----:B------:R-:W-:Y:S01]  /*d080*/  HMMA.16816.F32.BF16 R144, R160, R150, R144 ;  /* 0x00000096a090723c */ /* 0x000fe20000041890 */
[----:B------:R-:W-:Y:S01]  /*d090*/  F2FP.BF16.F32.PACK_AB R166, R29, R18 ;  /* 0x000000121da6723e */ /* 0x000fe200000010ff */
[----:B-1----:R-:W-:Y:S01]  /*d0a0*/  FADD.FTZ R2, R192, R31 ;  /* 0x0000001fc0027221 */ /* 0x002fe20000010000 */
[----:B--2---:R-:W-:-:S03]  /*d0b0*/  FADD.FTZ R0, R133, R10 ;  /* 0x0000000a85007221 */ /* 0x004fc60000010000 */
[----:B------:R-:W-:Y:S01]  /*d0c0*/  FADD.FTZ R4, R165, R2 ;  /* 0x00000002a5047221 */ /* 0x000fe20000010000 */
[----:B------:R-:W-:Y:S01]  /*d0d0*/  FADD.FTZ R2, R170, R5 ;  /* 0x00000005aa027221 */ /* 0x000fe20000010000 */
[----:B---3--:R-:W-:Y:S01]  /*d0e0*/  F2FP.BF16.F32.PACK_AB R165, R11, R12 ;  /* 0x0000000c0ba5723e */ /* 0x008fe200000010ff */
        /* <DEDUP_REMOVED lines=124> */
[-C--:B------:R-:W-:Y:S08]  /*d8b0*/  HMMA.16816.F32.BF16 R164, R164, R34.reuse, R24 ;  /* 0x00000022a4a4723c */ /* 0x080ff00000041818 */
[----:B------:R-:W-:Y:S01]  /*d8c0*/  HMMA.16816.F32.BF16 R160, R160, R34, R36 ;  /* 0x00000022a0a0723c */ /* 0x000fe20000041824 */
[----:B------:R-:W-:-:S02]  /*d8d0*/  MOV R36, R65 ;  /* 0x0000004100247202 */ /* 0x000fc40000000f00 */
[----:B------:R-:W-:Y:S02]  /*d8e0*/  MOV R37, R66 ;  /* 0x0000004200257202 */ /* 0x000fe40000000f00 */
[----:B------:R-:W-:Y:S02]  /*d8f0*/  MOV R38, R67 ;  /* 0x0000004300267202 */ /* 0x000fe40000000f00 */
[----:B------:R-:W-:-:S13]  /*d900*/  MOV R39, R69 ;  /* 0x0000004500277202 */ /* 0x000fda0000000f00 */
.L_x_567:
[----:B------:R-:W-:-:S13]  /*d910*/  ISETP.GE.AND P0, PT, R190, RZ, PT ;  /* 0x000000ffbe00720c */ /* 0x000fda0003f06270 */
[----:B------:R-:W-:Y:S05]  /*d920*/  @!P0 BRA `(.L_x_571) ;  /* 0x0000004800088947 */ /* 0x000fea0003800000 */
[----:B------:R-:W3:Y:S01]  /*d930*/  LDC.64 R248, c[0x0][0x3c0] ;  /* 0x0000f000fff87b82 */ /* 0x000ee20000000a00 */
[----:B------:R-:W4:Y:S01]  /*d940*/  LDCU UR7, c[0x0][0x440] ;  /* 0x00008800ff0777ac */ /* 0x000f220008000800 */
[----:B------:R-:W-:Y:S01]  /*d950*/  IMAD.MOV.U32 R134, RZ, RZ, R36 ;  /* 0x000000ffff867224 */ /* 0x000fe200078e0024 */
[----:B------:R-:W-:Y:S01]  /*d960*/  MOV R132, R38 ;  /* 0x0000002600847202 */ /* 0x000fe20000000f00 */
[----:B------:R-:W-:Y:S01]  /*d970*/  IMAD.MOV.U32 R133, RZ, RZ, R37 ;  /* 0x000000ffff857224 */ /* 0x000fe200078e0025 */
[----:B--2---:R-:W-:Y:S01]  /*d980*/  MOV R3, R39 ;  /* 0x0000002700037202 */ /* 0x004fe20000000f00 */
[----:B------:R-:W2:Y:S01]  /*d990*/  LDCU UR6, c[0x0][0x440] ;  /* 0x00008800ff0677ac */ /* 0x000ea20008000800 */
[----:B------:R-:W1:Y:S01]  /*d9a0*/  LDCU UR5, c[0x0][0x50c] ;  /* 0x0000a180ff0577ac */ /* 0x000e620008000800 */
[----:B------:R-:W1:Y:S01]  /*d9b0*/  LDCU UR4, c[0x0][0x45c] ;  /* 0x00008b80ff0477ac */ /* 0x000e620008000800 */
[----:B----4-:R-:W-:Y:S01]  /*d9c0*/  ISETP.GE.AND P1, PT, R191, UR7, PT ;  /* 0x00000007bf007c0c */ /* 0x010fe2000bf26270 */
[----:B------:R-:W-:-:S12]  /*d9d0*/  BRA `(.L_x_572) ;  /* 0x0000000000fc7947 */ /* 0x000fd80003800000 */
.L_x_574:
[----:B------:R-:W2:Y:S01]  /*d9e0*/  LDL R250, [R1+0x4] ;  /* 0x0000040001fa7983 */ /* 0x000ea20000100800 */
[C---:B------:R-:W-:Y:S01]  /*d9f0*/  @!P0 VIADD R2, R190.reuse, 0xffffffff ;  /* 0xffffffffbe028836 */ /* 0x040fe20000000000 */
[----:B------:R-:W1:Y:S01]  /*da00*/  @!P0 LDC.64 R10, c[0x0][0x3b8] ;  /* 0x0000ee00ff0a8b82 */ /* 0x000e620000000a00 */
[----:B------:R-:W-:Y:S01]  /*da10*/  ISETP.GE.AND P1, PT, R191, UR6, PT ;  /* 0x00000006bf007c0c */ /* 0x000fe2000bf26270 */
[----:B------:R-:W3:Y:S01]  /*da20*/  LDL R247, [R1] ;  /* 0x0000000001f77983 */ /* 0x000ee20000100800 */
[C---:B------:R-:W-:Y:S05]  /*da30*/  @!P0 VIADD R14, R190.reuse, 0xffffffff ;  /* 0xffffffffbe0e8836 */ /* 0x040fea0000000000 */
[----:B------:R-:W4:Y:S06]  /*da40*/  @!P0 LDC.64 R16, c[0x0][0x3b8] ;  /* 0x0000ee00ff108b82 */ /* 0x000f2c0000000a00 */
[----:B------:R-:W-:Y:S02]  /*da50*/  @!P1 VIADD R15, R190, 0xffffffff ;  /* 0xffffffffbe0f9836 */ /* 0x000fe40000000000 */
[----:B------:R-:W5:Y:S08]  /*da60*/  @!P0 LDC.64 R12, c[0x0][0x3b8] ;  /* 0x0000ee00ff0c8b82 */ /* 0x000f700000000a00 */
[----:B------:R-:W5:Y:S01]  /*da70*/  @!P1 LDC.64 R22, c[0x0][0x3b8] ;  /* 0x0000ee00ff169b82 */ /* 0x000f620000000a00 */
[C---:B-1----:R-:W-:Y:S04]  /*da80*/  @!P0 IMAD.WIDE.U32 R4, R2.reuse, R10, RZ ;  /* 0x0000000a02048225 */ /* 0x042fe800078e00ff */
[----:B------:R-:W-:Y:S01]  /*da90*/  @!P0 IMAD R5, R2, R11, R5 ;  /* 0x0000000b02058224 */ /* 0x000fe200078e0205 */
[C---:B------:R-:W-:Y:S04]  /*daa0*/  @!P0 SHF.L.U32 R18, R4.reuse, 0x7, RZ ;  /* 0x0000000704128819 */ /* 0x040fe800000006ff */
[----:B------:R-:W-:Y:S01]  /*dab0*/  @!P0 SHF.L.U64.HI R24, R4, 0x7, R5 ;  /* 0x0000000704188819 */ /* 0x000fe20000010205 */
[----:B----4-:R-:W-:Y:S01]  /*dac0*/  @!P0 IMAD.WIDE.U32 R4, R2, R16, RZ ;  /* 0x0000001002048225 */ /* 0x010fe200078e00ff */
[----:B------:R-:W-:Y:S03]  /*dad0*/  @!P0 LEA R18, P2, R10, R18, 0x5 ;  /* 0x000000120a128211 */ /* 0x000fe600078428ff */
[----:B------:R-:W-:Y:S01]  /*dae0*/  @!P0 IMAD R5, R2, R17, R5 ;  /* 0x0000001102058224 */ /* 0x000fe200078e0205 */
[----:B------:R-:W-:Y:S01]  /*daf0*/  @!P0 LEA.HI.X R24, R10, R24, R11, 0x5, P2 ;  /* 0x000000180a188211 */ /* 0x000fe200010f2c0b */
[----:B-----5:R-:W-:Y:S03]  /*db00*/  @!P0 IMAD.WIDE.U32 R6, R14, R12, RZ ;  /* 0x0000000c0e068225 */ /* 0x020fe600078e00ff */
[----:B------:R-:W-:Y:S01]  /*db10*/  @!P0 SHF.L.U64.HI R11, R4, 0x7, R5 ;  /* 0x00000007040b8819 */ /* 0x000fe20000010205 */
[----:B------:R-:W-:Y:S02]  /*db20*/  @!P0 IMAD R7, R14, R13, R7 ;  /* 0x0000000d0e078224 */ /* 0x000fe400078e0207 */
[C---:B------:R-:W-:Y:S02]  /*db30*/  @!P0 IMAD.SHL.U32 R2, R6.reuse, 0x80, RZ ;  /* 0x0000008006028824 */ /* 0x040fe400078e00ff */
[C---:B------:R-:W-:Y:S01]  /*db40*/  @!P1 IMAD.WIDE.U32 R8, R15.reuse, R22, RZ ;  /* 0x000000160f089225 */ /* 0x040fe200078e00ff */
[----:B------:R-:W-:Y:S02]  /*db50*/  @!P0 SHF.L.U64.HI R6, R6, 0x7, R7 ;  /* 0x0000000706068819 */ /* 0x000fe40000010207 */
[----:B------:R-:W-:Y:S01]  /*db60*/  @!P0 LEA R2, P2, R12, R2, 0x6 ;  /* 0x000000020c028211 */ /* 0x000fe200078430ff */
[----:B------:R-:W-:Y:S02]  /*db70*/  @!P1 IMAD R9, R15, R23, R9 ;  /* 0x000000170f099224 */ /* 0x000fe400078e0209 */
[----:B------:R-:W-:Y:S01]  /*db80*/  @!P0 IMAD.SHL.U32 R10, R4, 0x80, RZ ;  /* 0x00000080040a8824 */ /* 0x000fe200078e00ff */
[----:B------:R-:W-:Y:S01]  /*db90*/  @!P0 LEA.HI.X R12, R12, R6, R13, 0x6, P2 ;  /* 0x000000060c0c8211 */ /* 0x000fe200010f340d */
[----:B------:R-:W-:Y:S02]  /*dba0*/  @!P0 IMAD R17, R17, 0x60, RZ ;  /* 0x0000006011118824 */ /* 0x000fe400078e02ff */
[----:B------:R-:W-:Y:S05]  /*dbb0*/  @!P0 IMAD.WIDE.U32 R4, R16, 0x60, R10 ;  /* 0x0000006010048825 */ /* 0x000fea00078e000a */
[----:B------:R-:W-:Y:S02]  /*dbc0*/  @!P0 IADD3 R5, PT, PT, R17, R5, RZ ;  /* 0x0000000511058210 */ /* 0x000fe40007ffe0ff */
[-C--:B--2---:R-:W-:Y:S02]  /*dbd0*/  @!P1 LEA R14, P4, R8, R250.reuse, 0x8 ;  /* 0x000000fa080e9211 */ /* 0x084fe400078840ff */
[-C--:B------:R-:W-:Y:S02]  /*dbe0*/  @!P0 LEA R10, P3, R18, R250.reuse, 0x1 ;  /* 0x000000fa120a8211 */ /* 0x080fe400078608ff */
[----:B---3--:R-:W-:Y:S02]  /*dbf0*/  @!P1 LEA.HI.X R7, R8, R247, R9, 0x8, P4 ;  /* 0x000000f708079211 */ /* 0x008fe400020f4409 */
[CC--:B------:R-:W-:Y:S02]  /*dc00*/  @!P0 LEA R8, P2, R2.reuse, R250.reuse, 0x1 ;  /* 0x000000fa02088211 */ /* 0x0c0fe400078408ff */
[----:B------:R-:W-:Y:S02]  /*dc10*/  @!P1 MOV R13, R7 ;  /* 0x00000007000d9202 */ /* 0x000fe40000000f00 */
[-C--:B------:R-:W-:Y:S01]  /*dc20*/  @!P0 LEA.HI.X R9, R2, R247.reuse, R12, 0x1, P2 ;  /* 0x000000f702098211 */ /* 0x080fe200010f0c0c */
[----:B------:R-:W-:Y:S01]  /*dc30*/  @!P1 IMAD.MOV.U32 R12, RZ, RZ, R14 ;  /* 0x000000ffff0c9224 */ /* 0x000fe200078e000e */
[-C--:B------:R-:W-:Y:S02]  /*dc40*/  @!P0 LEA.HI.X R11, R18, R247.reuse, R24, 0x1, P3 ;  /* 0x000000f7120b8211 */ /* 0x080fe400018f0c18 */
[C---:B------:R-:W-:Y:S02]  /*dc50*/  @!P0 LEA R6, P3, R4.reuse, R250, 0x1 ;  /* 0x000000fa04068211 */ /* 0x040fe400078608ff */
[----:B------:R-:W-:Y:S01]  /*dc60*/  @!PT LDS RZ, [RZ] ;  /* 0x00000000fffff984 */ /* 0x000fe20000000800 */
[----:B------:R-:W-:Y:S01]  /*dc70*/  @!PT LDS RZ, [RZ] ;  /* 0x00000000fffff984 */ /* 0x000fe20000000800 */
[----:B------:R-:W-:Y:S01]  /*dc80*/  @!PT LDS RZ, [RZ] ;  /* 0x00000000fffff984 */ /* 0x000fe20000000800 */
[----:B------:R1:W-:Y:S02]  /*dc90*/  @!P1 LDGSTS.E.BYPASS.LTC128B.128 [R189+0x2000], desc[UR14][R12.64] ;  /* 0x020000000cbd9fae */ /* 0x0003e4000b981a0e */
[----:B------:R-:W-:Y:S02]  /*dca0*/  @!P0 LEA.HI.X R7, R4, R247, R5, 0x1, P3 ;  /* 0x000000f704078211 */ /* 0x000fe400018f0c05 */
        /* <DEDUP_REMOVED lines=16> */
[----:B------:R-:W0:Y:S01]  /*ddb0*/  LDGDEPBAR ;  /* 0x00000000000079af */ /* 0x000e220000000000 */
[----:B------:R-:W-:Y:S05]  /*ddc0*/  BRA `(.L_x_573) ;  /* 0x0000001c00147947 */ /* 0x000fea0003800000 */
.L_x_572:
[----:B----4-:R-:W4:Y:S01]  /*ddd0*/  LDL R15, [R1+0xc] ;  /* 0x00000c00010f7983 */ /* 0x010f220000100800 */
[----:B------:R-:W-:Y:S04]  /*dde0*/  DEPBAR.LE SB0, 0x0 ;  /* 0x000080000000791a */ /* 0x000fe80000000000 */
[----:B------:R-:W5:Y:S01]  /*ddf0*/  LDL R14, [R1+0x8] ;  /* 0x00000800010e7983 */ /* 0x000f620000100800 */
[----:B------:R-:W-:Y:S01]  /*de00*/  BAR.SYNC.DEFER_BLOCKING 0x0 ;  /* 0x0000000000007b1d */ /* 0x000fe20000010000 */
[----:B--2---:R-:W-:Y:S01]  /*de10*/  ISETP.GE.AND P0, PT, R191, UR6, PT ;  /* 0x00000006bf007c0c */ /* 0x004fe2000bf06270 */
[C---:B---3--:R-:W-:Y:S04]  /*de20*/  IMAD.WIDE.U32 R6, R190.reuse, R248, RZ ;  /* 0x000000f8be067225 */ /* 0x048fe800078e00ff */
[----:B------:R-:W-:Y:S01]  /*de30*/  IMAD R7, R190, R249, R7 ;  /* 0x000000f9be077224 */ /* 0x000fe200078e0207 */
[C---:B------:R-:W-:Y:S04]  /*de40*/  SHF.L.U32 R4, R6.reuse, 0x7, RZ ;  /* 0x0000000706047819 */ /* 0x040fe800000006ff */
[----:B------:R-:W-:Y:S03]  /*de50*/  SHF.L.U64.HI R5, R6, 0x7, R7 ;  /* 0x0000000706057819 */ /* 0x000fe60000010207 */
[CC--:B------:R-:W-:Y:S02]  /*de60*/  @!P0 LEA R0, P3, R248.reuse, R4.reuse, 0x5 ;  /* 0x00000004f8008211 */ /* 0x0c0fe400078628ff */
[C---:B------:R-:W-:Y:S02]  /*de70*/  @!P0 LEA R2, P2, R248.reuse, R4, 0x6 ;  /* 0x00000004f8028211 */ /* 0x040fe400078430ff */
[CCC-:B------:R-:W-:Y:S02]  /*de80*/  @!P0 LEA.HI.X R6, R248.reuse, R5.reuse, R249.reuse, 0x5, P3 ;  /* 0x00000005f8068211 */ /* 0x1c0fe400018f2cf9 */
[----:B------:R-:W-:Y:S02]  /*de90*/  @!P0 LEA.HI.X R7, R248, R5, R249, 0x6, P2 ;  /* 0x00000005f8078211 */ /* 0x000fe400010f34f9 */
[-C--:B----4-:R-:W-:Y:S02]  /*dea0*/  @!P1 LEA R12, P4, R4, R15.reuse, 0x1 ;  /* 0x0000000f040c9211 */ /* 0x090fe400078808ff */
[-C--:B------:R-:W-:Y:S02]  /*deb0*/  @!P0 LEA R10, P3, R0, R15.reuse, 0x1 ;  /* 0x0000000f000a8211 */ /* 0x080fe400078608ff */
[-C--:B------:R-:W-:Y:S02]  /*dec0*/  @!P0 LEA R8, P2, R2, R15.reuse, 0x1 ;  /* 0x0000000f02088211 */ /* 0x080fe400078408ff */
[-CC-:B-----5:R-:W-:Y:S01]  /*ded0*/  @!P1 LEA.HI.X R13, R4, R14.reuse, R5.reuse, 0x1, P4 ;  /* 0x0000000e040d9211 */ /* 0x1a0fe200020f0c05 */
[----:B------:R-:W-:Y:S01]  /*dee0*/  @!P0 IMAD.WIDE.U32 R4, R248, 0x60, R4 ;  /* 0x00000060f8048825 */ /* 0x000fe200078e0004 */
[-C--:B------:R-:W-:Y:S02]  /*def0*/  @!P0 LEA.HI.X R11, R0, R14.reuse, R6, 0x1, P3 ;  /* 0x0000000e000b8211 */ /* 0x080fe400018f0c06 */
[-C--:B------:R-:W-:Y:S01]  /*df00*/  @!P0 LEA.HI.X R9, R2, R14.reuse, R7, 0x1, P2 ;  /* 0x0000000e02098211 */ /* 0x080fe200010f0c07 */
[----:B------:R-:W-:Y:S01]  /*df10*/  @!PT LDS RZ, [RZ] ;  /* 0x00000000fffff984 */ /* 0x000fe20000000800 */
[----:B------:R-:W-:Y:S01]  /*df20*/  @!PT LDS RZ, [RZ] ;  /* 0x00000000fffff984 */ /* 0x000fe20000000800 */
[----:B------:R-:W-:Y:S01]  /*df30*/  @!PT LDS RZ, [RZ] ;  /* 0x00000000fffff984 */ /* 0x000fe20000000800 */
[----:B------:R-:W-:Y:S01]  /*df40*/  @!P1 LDGSTS.E.BYPASS.LTC128B.128 [R189+0x4000], desc[UR14][R12.64] ;  /* 0x040000000cbd9fae */ /* 0x000fe2000b981a0e */
[----:B------:R-:W-:Y:S01]  /*df50*/  @!P0 LEA R6, P2, R4, R15, 0x1 ;  /* 0x0000000f04068211 */ /* 0x000fe200078408ff */
[----:B------:R-:W-:Y:S05]  /*df60*/  @!P0 IMAD R0, R249, 0x60, RZ ;  /* 0x00000060f9008824 */ /* 0x000fea00078e02ff */
[----:B------:R-:W-:Y:S01]  /*df70*/  @!P0 IADD3 R0, PT, PT, R0, R5, RZ ;  /* 0x0000000500008210 */ /* 0x000fe20007ffe0ff */
[----:B------:R-:W-:Y:S03]  /*df80*/  @P1 STS.128 [R189+0x4000], RZ ;  /* 0x004000ffbd001388 */ /* 0x000fe60000000c00 */
[----:B------:R-:W-:Y:S02]  /*df90*/  @!P0 LEA.HI.X R7, R4, R14, R0, 0x1, P2 ;  /* 0x0000000e04078211 */ /* 0x000fe400010f0c00 */
[----:B------:R-:W-:Y:S03]  /*dfa0*/  ISETP.NE.AND P2, PT, R190, RZ, PT ;  /* 0x000000ffbe00720c */ /* 0x000fe60003f45270 */
        /* <DEDUP_REMOVED lines=17> */
[----:B------:R-:W2:Y:S08]  /*e0c0*/  LDSM.16.M88.4 R16, [R184+0x2000] ;  /* 0x00200000b810783b */ /* 0x000eb00000000200 */
[----:B------:R-:W3:Y:S08]  /*e0d0*/  LDSM.16.M88.4 R124, [R187+0x1000] ;  /* 0x00100000bb7c783b */ /* 0x000ef00000000200 */
[----:B------:R-:W4:Y:S08]  /*e0e0*/  LDSM.16.M88.4 R32, [R184+0x2400] ;  /* 0x00240000b820783b */ /* 0x000f300000000200 */
[----:B------:R-:W5:Y:S08]  /*e0f0*/  LDSM.16.M88.4 R48, [R184+0x2800] ;  /* 0x00280000b830783b */ /* 0x000f700000000200 */
[----:B------:R-:W1:Y:S08]  /*e100*/  LDSM.16.M88.4 R64, [R184+0x2c00] ;  /* 0x002c0000b840783b */ /* 0x000e700000000200 */
[----:B------:R-:W1:Y:S01]  /*e110*/  LDSM.16.M88.4 R80, [R184+0x3000] ;  /* 0x00300000b850783b */ /* 0x000e620000000200 */
[-C--:B--2---:R-:W-:Y:S07]  /*e120*/  HMMA.16816.F32.BF16 R4, R128, R16.reuse, RZ ;  /* 0x000000108004723c */ /* 0x084fee00000418ff */
[----:B------:R-:W2:Y:S01]  /*e130*/  LDSM.16.M88.4 R96, [R184+0x3400] ;  /* 0x00340000b860783b */ /* 0x000ea20000000200 */
[C---:B---3--:R-:W-:Y:S07]  /*e140*/  HMMA.16816.F32.BF16 R8, R124.reuse, R16, RZ ;  /* 0x000000107c08723c */ /* 0x048fee00000418ff */
[----:B------:R-:W3:Y:S01]  /*e150*/  LDSM.16.M88.4 R112, [R184+0x3800] ;  /* 0x00380000b870783b */ /* 0x000ee20000000200 */
[-C--:B------:R-:W-:Y:S07]  /*e160*/  HMMA.16816.F32.BF16 R12, R124, R18.reuse, RZ ;  /* 0x000000127c0c723c */ /* 0x080fee00000418ff */
[----:B------:R-:W3:Y:S01]  /*e170*/  LDSM.16.M88.4 R168, [R184+0x3c00] ;  /* 0x003c0000b8a8783b */ /* 0x000ee20000000200 */
[C---:B------:R-:W-:Y:S07]  /*e180*/  HMMA.16816.F32.BF16 R16, R128.reuse, R18, RZ ;  /* 0x000000128010723c */ /* 0x040fee00000418ff */
[----:B------:R-:W-:Y:S01]  /*e190*/  LDSM.16.M88.4 R172, [R188] ;  /* 0x00000000bcac783b */ /* 0x000fe20000000200 */
[-C--:B----4-:R-:W-:Y:S07]  /*e1a0*/  HMMA.16816.F32.BF16 R20, R128, R32.reuse, RZ ;  /* 0x000000208014723c */ /* 0x090fee00000418ff */
[----:B------:R-:W4:Y:S01]  /*e1b0*/  LDSM.16.M88.4 R176, [R186+0x2000] ;  /* 0x00200000bab0783b */ /* 0x000f220000000200 */
[C---:B------:R-:W-:Y:S07]  /*e1c0*/  HMMA.16816.F32.BF16 R24, R124.reuse, R32, RZ ;  /* 0x000000207c18723c */ /* 0x040fee00000418ff */
[----:B------:R-:W4:Y:S01]  /*e1d0*/  LDSM.16.M88.4 R180, [R188+0x1000] ;  /* 0x00100000bcb4783b */ /* 0x000f220000000200 */
[-C--:B------:R-:W-:Y:S08]  /*e1e0*/  HMMA.16816.F32.BF16 R28, R124, R34.reuse, RZ ;  /* 0x000000227c1c723c */ /* 0x080ff000000418ff */
        /* <DEDUP_REMOVED lines=21> */
[-C--:B------:R-:W-:Y:S08]  /*e340*/  HMMA.16816.F32.BF16 R116, R128, R168.reuse, RZ ;  /* 0x000000a88074723c */ /* 0x080ff000000418ff */
[C---:B------:R-:W-:Y:S08]  /*e350*/  HMMA.16816.F32.BF16 R120, R124.reuse, R168, RZ ;  /* 0x000000a87c78723c */ /* 0x040ff000000418ff */
[-C--:B------:R-:W-:Y:S08]  /*e360*/  HMMA.16816.F32.BF16 R124, R124, R170.reuse, RZ ;  /* 0x000000aa7c7c723c */ /* 0x080ff000000418ff */
[----:B------:R-:W-:Y:S08]  /*e370*/  HMMA.16816.F32.BF16 R128, R128, R170, RZ ;  /* 0x000000aa8080723c */ /* 0x000ff000000418ff */
[-C--:B----4-:R-:W-:Y:S08]  /*e380*/  HMMA.16816.F32.BF16 R4, R172, R176.reuse, R4 ;  /* 0x000000b0ac04723c */ /* 0x090ff00000041804 */
        /* <DEDUP_REMOVED lines=109> */
[----:B------:R-:W3:Y:S01]  /*ea60*/  MUFU.TANH R214, R29 ;  /* 0x0000001d00d67308 */ /* 0x000ee20000002400 */
        /* <DEDUP_REMOVED lines=16> */
[----:B------:R-:W-:Y:S01]  /*eb70*/  MUFU.TANH R230, R42 ;  /* 0x0000002a00e67308 */ /* 0x000fe20000002400 */
        /* <DEDUP_REMOVED lines=10> */
[----:B------:R-:W5:Y:S01]  /*ec20*/  LDSM.16.M88.4 R4, [R186+0x3c00] ;  /* 0x003c0000ba04783b */ /* 0x000f620000000200 */
[----:B------:R-:W-:Y:S04]  /*ec30*/  DEPBAR.LE SB0, 0x0 ;  /* 0x000080000000791a */ /* 0x000fe80000000000 */
[----:B------:R-:W3:Y:S01]  /*ec40*/  MUFU.TANH R31, R33 ;  /* 0x00000021001f7308 */ /* 0x000ee20000002400 */
        /* <DEDUP_REMOVED lines=8> */
[----:B------:R-:W2:Y:S01]  /*ecd0*/  MUFU.TANH R200, R35 ;  /* 0x0000002300c87308 */ /* 0x000ea20000002400 */
[----:B------:R-:W-:Y:S01]  /*ece0*/  FMUL.FTZ R86, R86, UR5 ;  /* 0x0000000556567c20 */ /* 0x000fe20008410000 */
[-C--:B------:R-:W-:Y:S03]  /*ecf0*/  HMMA.16816.F32.BF16 R108, R180, R10.reuse, R108 ;  /* 0x0000000ab46c723c */ /* 0x080fe6000004186c */
[----:B------:R-:W-:Y:S01]  /*ed00*/  FMUL.FTZ R87, R87, UR5 ;  /* 0x0000000557577c20 */ /* 0x000fe20008410000 */
[----:B------:R-:W-:Y:S01]  /*ed10*/  FMUL.FTZ R88, R88, UR5 ;  /* 0x0000000558587c20 */ /* 0x000fe20008410000 */
[----:B------:R-:W-:Y:S03]  /*ed20*/  FMUL.FTZ R91, R91, UR5 ;  /* 0x000000055b5b7c20 */ /* 0x000fe60008410000 */
[----:B------:R-:W-:Y:S01]  /*ed30*/  MUFU.TANH R233, R40 ;  /* 0x0000002800e97308 */ /* 0x000fe20000002400 */
[----:B------:R-:W-:Y:S01]  /*ed40*/  FMUL.FTZ R89, R89, UR5 ;  /* 0x0000000559597c20 */ /* 0x000fe20008410000 */
[C---:B------:R-:W-:Y:S04]  /*ed50*/  HMMA.16816.F32.BF16 R112, R172.reuse, R10, R112 ;  /* 0x0000000aac70723c */ /* 0x040fe80000041870 */
[----:B------:R-:W-:Y:S01]  /*ed60*/  FMUL.FTZ R90, R90, UR5 ;  /* 0x000000055a5a7c20 */ /* 0x000fe20008410000 */
[----:B------:R-:W-:Y:S03]  /*ed70*/  FMUL.FTZ R92, R92, UR5 ;  /* 0x000000055c5c7c20 */ /* 0x000fe60008410000 */
[----:B------:R-:W-:Y:S01]  /*ed80*/  MUFU.TANH R232, R41 ;  /* 0x0000002900e87308 */ /* 0x000fe20000002400 */
[----:B------:R-:W-:Y:S01]  /*ed90*/  FMUL.FTZ R93, R93, UR5 ;  /* 0x000000055d5d7c20 */ /* 0x000fe20008410000 */
[----:B------:R-:W-:Y:S01]  /*eda0*/  FMUL.FTZ R94, R94, UR5 ;  /* 0x000000055e5e7c20 */ /* 0x000fe20008410000 */
[-C--:B-----5:R-:W-:Y:S03]  /*edb0*/  HMMA.16816.F32.BF16 R116, R172, R4.reuse, R116 ;  /* 0x00000004ac74723c */ /* 0x0a0fe60000041874 */
[----:B------:R-:W-:Y:S01]  /*edc0*/  FMUL.FTZ R95, R95, UR5 ;  /* 0x000000055f5f7c20 */ /* 0x000fe20008410000 */
[----:B------:R-:W-:Y:S03]  /*edd0*/  FMUL.FTZ R96, R96, UR5 ;  /* 0x0000000560607c20 */ /* 0x000fe60008410000 */
[----:B------:R-:W-:Y:S01]  /*ede0*/  MUFU.TANH R226, R36 ;  /* 0x0000002400e27308 */ /* 0x000fe20000002400 */
[----:B------:R-:W-:Y:S01]  /*edf0*/  FMUL.FTZ R97, R97, UR5 ;  /* 0x0000000561617c20 */ /* 0x000fe20008410000 */
[----:B------:R-:W-:Y:S01]  /*ee00*/  FMUL.FTZ R98, R98, UR5 ;  /* 0x0000000562627c20 */ /* 0x000fe20008410000 */
[C---:B------:R-:W-:Y:S04]  /*ee10*/  HMMA.16816.F32.BF16 R120, R180.reuse, R4, R120 ;  /* 0x00000004b478723c */ /* 0x040fe80000041878 */
[----:B------:R-:W-:Y:S03]  /*ee20*/  FMNMX3.FTZ R5, R3, R197, R192, !PT ;  /* 0x000000c503057276 */ /* 0x000fe600078100c0 */
[----:B------:R-:W5:Y:S01]  /*ee30*/  MUFU.TANH R222, R37 ;  /* 0x0000002500de7308 */ /* 0x000f620000002400 */
        /* <DEDUP_REMOVED lines=15> */
[----:B----4-:R-:W-:Y:S01]  /*ef30*/  FMNMX3.FTZ R6, R7, R168, R171, !PT ;  /* 0x000000a807067276 */ /* 0x010fe200078100ab */
        /* <DEDUP_REMOVED lines=11> */
[----:B------:R-:W-:Y:S01]  /*eff0*/  FMNMX3.FTZ R5, R5, R215, R214, !PT ;  /* 0x000000d705057276 */ /* 0x000fe200078100d6 */
[----:B------:R-:W-:Y:S01]  /*f000*/  FMUL.FTZ R107, R107, UR5 ;  /* 0x000000056b6b7c20 */ /* 0x000fe20008410000 */
[----:B------:R-:W-:Y:S01]  /*f010*/  FMNMX3.FTZ R7, R7, R29, R31, !PT ;  /* 0x0000001d07077276 */ /* 0x000fe2000781001f */
[----:B------:R-:W-:Y:S01]  /*f020*/  FMUL.FTZ R108, R108, UR5 ;  /* 0x000000056c6c7c20 */ /* 0x000fe20008410000 */
[----:B--2---:R-:W-:Y:S01]  /*f030*/  FMNMX3.FTZ R6, R6, R30, R200, !PT ;  /* 0x0000001e06067276 */ /* 0x004fe200078100c8 */
[----:B------:R-:W-:Y:S01]  /*f040*/  FMUL.FTZ R109, R109, UR5 ;  /* 0x000000056d6d7c20 */ /* 0x000fe20008410000 */
[----:B-----5:R-:W-:Y:S03]  /*f050*/  FMNMX3.FTZ R7, R7, R226, R222, !PT ;  /* 0x000000e207077276 */ /* 0x020fe600078100de */
[----:B------:R2:W-:Y:S01]  /*f060*/  MUFU.TANH R225, R44 ;  /* 0x0000002c00e17308 */ /* 0x0005e20000002400 */
[----:B------:R-:W-:Y:S01]  /*f070*/  FMUL.FTZ R110, R110, UR5 ;  /* 0x000000056e6e7c20 */ /* 0x000fe20008410000 */
[----:B------:R-:W-:Y:S01]  /*f080*/  FMUL.FTZ R111, R111, UR5 ;  /* 0x000000056f6f7c20 */ /* 0x000fe20008410000 */
[----:B------:R-:W-:Y:S01]  /*f090*/  FMUL.FTZ R112, R112, UR5 ;  /* 0x0000000570707c20 */ /* 0x000fe20008410000 */
[----:B------:R-:W-:Y:S01]  /*f0a0*/  FMUL.FTZ R113, R113, UR5 ;  /* 0x0000000571717c20 */ /* 0x000fe20008410000 */
[----:B------:R-:W-:Y:S01]  /*f0b0*/  FMUL.FTZ R114, R114, UR5 ;  /* 0x0000000572727c20 */ /* 0x000fe20008410000 */
[----:B------:R-:W-:Y:S01]  /*f0c0*/  FMUL.FTZ R115, R115, UR5 ;  /* 0x0000000573737c20 */ /* 0x000fe20008410000 */
[----:B------:R-:W-:Y:S03]  /*f0d0*/  FMUL.FTZ R116, R116, UR5 ;  /* 0x0000000574747c20 */ /* 0x000fe60008410000 */
[----:B------:R-:W3:Y:S01]  /*f0e0*/  MUFU.TANH R224, R45 ;  /* 0x0000002d00e07308 */ /* 0x000ee20000002400 */
[----:B------:R-:W-:Y:S01]  /*f0f0*/  FMUL.FTZ R117, R117, UR5 ;  /* 0x0000000575757c20 */ /* 0x000fe20008410000 */
[----:B-1----:R-:W-:Y:S01]  /*f100*/  FMNMX3.FTZ R2, R4, R213, R216, !PT ;  /* 0x000000d504027276 */ /* 0x002fe200078100d8 */
[----:B------:R-:W-:Y:S01]  /*f110*/  FMUL.FTZ R118, R118, UR5 ;  /* 0x0000000576767c20 */ /* 0x000fe20008410000 */
[----:B------:R-:W-:Y:S01]  /*f120*/  FMNMX3.FTZ R4, R5, R233, R232, !PT ;  /* 0x000000e905047276 */ /* 0x000fe200078100e8 */
[----:B------:R-:W-:Y:S01]  /*f130*/  FMUL.FTZ R119, R119, UR5 ;  /* 0x0000000577777c20 */ /* 0x000fe20008410000 */
[----:B----4-:R-:W-:Y:S01]  /*f140*/  FMNMX3.FTZ R2, R2, R230, R235, !PT ;  /* 0x000000e602027276 */ /* 0x010fe200078100eb */
[----:B------:R-:W-:Y:S03]  /*f150*/  FMUL.FTZ R120, R120, UR5 ;  /* 0x0000000578787c20 */ /* 0x000fe60008410000 */
[----:B------:R-:W-:Y:S01]  /*f160*/  MUFU.TANH R228, R46 ;  /* 0x0000002e00e47308 */ /* 0x000fe20000002400 */
[----:B------:R-:W-:Y:S01]  /*f170*/  FMNMX3.FTZ R5, R6, R220, R223, !PT ;  /* 0x000000dc06057276 */ /* 0x000fe200078100df */
[----:B------:R-:W-:Y:S01]  /*f180*/  FMUL.FTZ R121, R121, UR5 ;  /* 0x0000000579797c20 */ /* 0x000fe20008410000 */
[----:B--2---:R-:W-:Y:S01]  /*f190*/  FMUL.FTZ R44, R122, UR5 ;  /* 0x000000057a2c7c20 */ /* 0x004fe20008410000 */
[----:B------:R-:W-:Y:S01]  /*f1a0*/  FMUL.FTZ R43, R123, UR5 ;  /* 0x000000057b2b7c20 */ /* 0x000fe20008410000 */
[----:B------:R-:W-:Y:S01]  /*f1b0*/  FMUL.FTZ R124, R124, UR5 ;  /* 0x000000057c7c7c20 */ /* 0x000fe20008410000 */
[----:B------:R-:W-:Y:S01]  /*f1c0*/  FMUL.FTZ R125, R125, UR5 ;  /* 0x000000057d7d7c20 */ /* 0x000fe20008410000 */
[----:B------:R-:W-:Y:S03]  /*f1d0*/  FMUL.FTZ R128, R128, UR5 ;  /* 0x0000000580807c20 */ /* 0x000fe60008410000 */
[----:B------:R-:W-:Y:S01]  /*f1e0*/  MUFU.TANH R227, R47 ;  /* 0x0000002f00e37308 */ /* 0x000fe20000002400 */
[----:B------:R-:W-:Y:S01]  /*f1f0*/  FMUL.FTZ R129, R129, UR5 ;  /* 0x0000000581817c20 */ /* 0x000fe20008410000 */
[----:B---3--:R-:W-:Y:S01]  /*f200*/  FMNMX3.FTZ R4, R4, R225, R224, !PT ;  /* 0x000000e104047276 */ /* 0x008fe200078100e0 */
[----:B------:R-:W-:Y:S01]  /*f210*/  FMUL.FTZ R130, R130, UR5 ;  /* 0x0000000582827c20 */ /* 0x000fe20008410000 */
[----:B------:R-:W-:Y:S06]  /*f220*/  FMUL.FTZ R131, R131, UR5 ;  /* 0x0000000583837c20 */ /* 0x000fec0008410000 */
[----:B------:R-:W-:Y:S10]  /*f230*/  MUFU.TANH R202, R48 ;  /* 0x0000003000ca7308 */ /* 0x000ff40000002400 */
[----:B------:R-:W1:Y:S10]  /*f240*/  MUFU.TANH R201, R49 ;  /* 0x0000003100c97308 */ /* 0x000e740000002400 */
[----:B------:R-:W-:Y:S10]  /*f250*/  MUFU.TANH R203, R50 ;  /* 0x0000003200cb7308 */ /* 0x000ff40000002400 */
[----:B------:R-:W2:Y:S01]  /*f260*/  MUFU.TANH R204, R51 ;  /* 0x0000003300cc7308 */ /* 0x000ea20000002400 */
[----:B-1----:R-:W-:Y:S09]  /*f270*/  FMNMX3.FTZ R6, R7, R202, R201, !PT ;  /* 0x000000ca07067276 */ /* 0x002ff200078100c9 */
[----:B------:R1:W-:Y:S10]  /*f280*/  MUFU.TANH R41, R0 ;  /* 0x0000000000297308 */ /* 0x0003f40000002400 */
        /* <DEDUP_REMOVED lines=50> */
[----:B------:R-:W-:Y:S01]  /*f5b0*/  MUFU.TANH R84, R84 ;  /* 0x0000005400547308 */ /* 0x000fe20000002400 */
[----:B-1----:R-:W-:Y:S09]  /*f5c0*/  FMNMX3.FTZ R4, R4, R82, R83, !PT ;  /* 0x0000005204047276 */ /* 0x002ff20007810053 */
        /* <DEDUP_REMOVED lines=69> */
.L_x_573:
[----:B------:R-:W2:Y:S08]  /*fa20*/  SHFL.BFLY PT, R39, R20, 0x2, 0x1f ;  /* 0x0c401f0014277f89 */ /* 0x000eb000000e0000 */
[----:B------:R-:W3:Y:S08]  /*fa30*/  SHFL.BFLY PT, R2, R0, 0x2, 0x1f ;  /* 0x0c401f0000027f89 */ /* 0x000ef000000e0000 */
[----:B------:R-:W4:Y:S08]  /*fa40*/  SHFL.BFLY PT, R38, R19, 0x2, 0x1f ;  /* 0x0c401f0013267f89 */ /* 0x000f3000000e0000 */
[----:B------:R-:W5:Y:S08]  /*fa50*/  SHFL.BFLY PT, R37, R21, 0x2, 0x1f ;  /* 0x0c401f0015257f89 */ /* 0x000f7000000e0000 */
[----:B------:R-:W-:Y:S08]  /*fa60*/  LDSM.16.MT88.4 R52, [R185+0x4000] ;  /* 0x00400000b934783b */ /* 0x000ff00000004200 */
[----:B------:R-:W-:Y:S01]  /*fa70*/  LDSM.16.MT88.4 R56, [R135+0x4400] ;  /* 0x004400008738783b */ /* 0x000fe20000004200 */
[----:B--2---:R-:W-:Y:S02]  /*fa80*/  FMNMX.FTZ R39, R20, R39, !PT ;  /* 0x0000002714277209 */ /* 0x004fe40007810000 */
[----:B---3--:R-:W-:Y:S05]  /*fa90*/  FMNMX.FTZ R0, R0, R2, !PT ;  /* 0x0000000200007209 */ /* 0x008fea0007810000 */
[----:B------:R-:W2:Y:S01]  /*faa0*/  SHFL.BFLY PT, R4, R39, 0x1, 0x1f ;  /* 0x0c201f0027047f89 */ /* 0x000ea200000e0000 */
[----:B----4-:R-:W-:Y:S07]  /*fab0*/  FMNMX.FTZ R38, R19, R38, !PT ;  /* 0x0000002613267209 */ /* 0x010fee0007810000 */
[----:B------:R-:W3:Y:S01]  /*fac0*/  SHFL.BFLY PT, R2, R0, 0x1, 0x1f ;  /* 0x0c201f0000027f89 */ /* 0x000ee200000e0000 */
[----:B-----5:R-:W-:Y:S07]  /*fad0*/  FMNMX.FTZ R37, R21, R37, !PT ;  /* 0x0000002515257209 */ /* 0x020fee0007810000 */
[----:B------:R-:W4:Y:S08]  /*fae0*/  SHFL.BFLY PT, R5, R38, 0x1, 0x1f ;  /* 0x0c201f0026057f89 */ /* 0x000f3000000e0000 */
[----:B-1----:R-:W1:Y:S08]  /*faf0*/  SHFL.BFLY PT, R6, R37, 0x1, 0x1f ;  /* 0x0c201f0025067f89 */ /* 0x002e7000000e0000 */
[----:B------:R-:W5:Y:S01]  /*fb00*/  LDSM.16.MT88.4 R20, [R135+0x4000] ;  /* 0x004000008714783b */ /* 0x000f620000004200 */
[----:B--2---:R-:W-:Y:S04]  /*fb10*/  FMNMX.FTZ R39, R39, R4, !PT ;  /* 0x0000000427277209 */ /* 0x004fe80007810000 */
[C---:B------:R-:W-:Y:S01]  /*fb20*/  FSETP.NEU.FTZ.AND P2, PT, R39.reuse, -INF , PT ;  /* 0xff8000002700780b */ /* 0x040fe20003f5d000 */
[C---:B------:R-:W-:Y:S01]  /*fb30*/  FMUL.FTZ R45, R39.reuse, UR4 ;  /* 0x00000004272d7c20 */ /* 0x040fe20008410000 */
[----:B---3--:R-:W-:Y:S01]  /*fb40*/  FMNMX.FTZ R36, R0, R2, !PT ;  /* 0x0000000200247209 */ /* 0x008fe20007810000 */
[----:B------:R-:W-:Y:S01]  /*fb50*/  FADD.FTZ R0, -R39, R3 ;  /* 0x0000000327007221 */ /* 0x000fe20000010100 */
[----:B----4-:R-:W-:Y:S02]  /*fb60*/  FMNMX.FTZ R38, R38, R5, !PT ;  /* 0x0000000526267209 */ /* 0x010fe40007810000 */
[----:B------:R-:W-:Y:S01]  /*fb70*/  FSEL R45, R45, RZ, P2 ;  /* 0x000000ff2d2d7208 */ /* 0x000fe20001000000 */
[----:B------:R-:W-:Y:S01]  /*fb80*/  FMUL.FTZ R4, R0, UR4 ;  /* 0x0000000400047c20 */ /* 0x000fe20008410000 */
[C---:B------:R-:W-:Y:S01]  /*fb90*/  FSETP.NEU.FTZ.AND P0, PT, R38.reuse, -INF , PT ;  /* 0xff8000002600780b */ /* 0x040fe20003f1d000 */
[C---:B------:R-:W-:Y:S01]  /*fba0*/  FMUL.FTZ R46, R38.reuse, UR4 ;  /* 0x00000004262e7c20 */ /* 0x040fe20008410000 */
[----:B------:R-:W-:Y:S01]  /*fbb0*/  FADD.FTZ R3, -R38, R132 ;  /* 0x0000008426037221 */ /* 0x000fe20000010100 */
[----:B------:R2:W3:Y:S01]  /*fbc0*/  MUFU.EX2 R40, R4 ;  /* 0x0000000400287308 */ /* 0x0004e20000000800 */
[--C-:B------:R-:W-:Y:S01]  /*fbd0*/  FFMA.FTZ R5, R197, UR4, -R45.reuse ;  /* 0x00000004c5057c23 */ /* 0x100fe2000801082d */
[----:B------:R-:W-:Y:S01]  /*fbe0*/  FADD.FTZ R0, -R36, R134 ;  /* 0x0000008624007221 */ /* 0x000fe20000010100 */
[----:B------:R-:W-:Y:S01]  /*fbf0*/  FSEL R46, R46, RZ, P0 ;  /* 0x000000ff2e2e7208 */ /* 0x000fe20000000000 */
[--C-:B------:R-:W-:Y:S06]  /*fc00*/  FFMA.FTZ R24, R207, UR4, -R45.reuse ;  /* 0x00000004cf187c23 */ /* 0x100fec000801082d */
[----:B------:R4:W-:Y:S01]  /*fc10*/  MUFU.EX2 R250, R5 ;  /* 0x0000000500fa7308 */ /* 0x0009e20000000800 */
[----:B-1----:R-:W-:Y:S01]  /*fc20*/  FMNMX.FTZ R37, R37, R6, !PT ;  /* 0x0000000625257209 */ /* 0x002fe20007810000 */
[C---:B------:R-:W-:Y:S01]  /*fc30*/  FMUL.FTZ R64, R36.reuse, UR4 ;  /* 0x0000000424407c20 */ /* 0x040fe20008410000 */
[----:B------:R-:W-:Y:S01]  /*fc40*/  FSETP.NEU.FTZ.AND P0, PT, R36, -INF , PT ;  /* 0xff8000002400780b */ /* 0x000fe20003f1d000 */
[--C-:B------:R-:W-:Y:S01]  /*fc50*/  FFMA.FTZ R6, R168, UR4, -R46.reuse ;  /* 0x00000004a8067c23 */ /* 0x100fe2000801082e */
[C---:B------:R-:W-:Y:S01]  /*fc60*/  FSETP.NEU.FTZ.AND P2, PT, R37.reuse, -INF , PT ;  /* 0xff8000002500780b */ /* 0x040fe20003f5d000 */
[----:B------:R-:W-:Y:S01]  /*fc70*/  FMUL.FTZ R47, R37, UR4 ;  /* 0x00000004252f7c20 */ /* 0x000fe20008410000 */
[----:B------:R-:W-:Y:S03]  /*fc80*/  FSEL R64, R64, RZ, P0 ;  /* 0x000000ff40407208 */ /* 0x000fe60000000000 */
[----:B------:R1:W-:Y:S01]  /*fc90*/  MUFU.EX2 R89, R6 ;  /* 0x0000000600597308 */ /* 0x0003e20000000800 */
[----:B--2---:R-:W-:Y:S01]  /*fca0*/  FFMA.FTZ R4, R192, UR4, -R45 ;  /* 0x00000004c0047c23 */ /* 0x004fe2000801082d */
[C---:B---3--:R-:W-:Y:S01]  /*fcb0*/  FMUL.FTZ R16, R40.reuse, R148 ;  /* 0x0000009428107220 */ /* 0x048fe20000410000 */
[----:B------:R-:W-:Y:S01]  /*fcc0*/  FSEL R47, R47, RZ, P2 ;  /* 0x000000ff2f2f7208 */ /* 0x000fe20001000000 */
[----:B------:R-:W-:Y:S06]  /*fcd0*/  FMUL.FTZ R17, R40, R149 ;  /* 0x0000009528117220 */ /* 0x000fec0000410000 */
[----:B------:R2:W3:Y:S01]  /*fce0*/  MUFU.EX2 R60, R4 ;  /* 0x00000004003c7308 */ /* 0x0004e20000000800 */
[--C-:B----4-:R-:W-:Y:S01]  /*fcf0*/  FFMA.FTZ R5, R177, UR4, -R46.reuse ;  /* 0x00000004b1057c23 */ /* 0x110fe2000801082e */
[----:B------:R-:W-:Y:S01]  /*fd00*/  FADD.FTZ R2, -R37, R133 ;  /* 0x0000008525027221 */ /* 0x000fe20000010100 */
[--C-:B------:R-:W-:Y:S01]  /*fd10*/  FFMA.FTZ R26, R206, UR4, -R46.reuse ;  /* 0x00000004ce1a7c23 */ /* 0x100fe2000801082e */
[----:B------:R-:W-:Y:S06]  /*fd20*/  FFMA.FTZ R30, R30, UR4, -R46 ;  /* 0x000000041e1e7c23 */ /* 0x000fec000801082e */
[----:B------:R4:W-:Y:S01]  /*fd30*/  MUFU.EX2 R173, R5 ;  /* 0x0000000500ad7308 */ /* 0x0009e20000000800 */
[----:B------:R-:W-:Y:S01]  /*fd40*/  FMUL.FTZ R3, R3, UR4 ;  /* 0x0000000403037c20 */ /* 0x000fe20008410000 */
[----:B------:R-:W-:Y:S01]  /*fd50*/  FFMA.FTZ R7, R199, UR4, -R64 ;  /* 0x00000004c7077c23 */ /* 0x000fe20008010840 */
[----:B------:R-:W-:Y:S01]  /*fd60*/  FMUL.FTZ R2, R2, UR4 ;  /* 0x0000000402027c20 */ /* 0x000fe20008410000 */
[----:B-1----:R-:W-:Y:S01]  /*fd70*/  FFMA.FTZ R6, R195, UR4, -R47 ;  /* 0x00000004c3067c23 */ /* 0x002fe2000801082f */
[----:B------:R-:W-:Y:S05]  /*fd80*/  FMUL.FTZ R0, R0, UR4 ;  /* 0x0000000400007c20 */ /* 0x000fea0008410000 */
[----:B------:R-:W-:Y:S01]  /*fd90*/  MUFU.EX2 R66, R7 ;  /* 0x0000000700427308 */ /* 0x000fe20000000800 */
[--C-:B------:R-:W-:Y:S01]  /*fda0*/  FFMA.FTZ R28, R205, UR4, -R46.reuse ;  /* 0x00000004cd1c7c23 */ /* 0x100fe2000801082e */
[--C-:B------:R-:W-:Y:S01]  /*fdb0*/  FFMA.FTZ R29, R29, UR4, -R45.reuse ;  /* 0x000000041d1d7c23 */ /* 0x100fe2000801082d */
[--C-:B--2---:R-:W-:Y:S07]  /*fdc0*/  FFMA.FTZ R4, R176, UR4, -R46.reuse ;  /* 0x00000004b0047c23 */ /* 0x104fee000801082e */
[----:B------:R-:W1:Y:S01]  /*fdd0*/  MUFU.EX2 R3, R3 ;  /* 0x0000000300037308 */ /* 0x000e620000000800 */
[----:B---3--:R-:W-:Y:S02]  /*fde0*/  F2FP.BF16.F32.PACK_AB R48, R60, R250 ;  /* 0x000000fa3c30723e */ /* 0x008fe400000010ff */
[----:B------:R-:W-:Y:S01]  /*fdf0*/  ISETP.NE.AND P0, PT, R190, RZ, PT ;  /* 0x000000ffbe00720c */ /* 0x000fe20003f05270 */
[--C-:B----4-:R-:W-:Y:S06]  /*fe00*/  FFMA.FTZ R5, R170, UR4, -R45.reuse ;  /* 0x00000004aa057c23 */ /* 0x110fec000801082d */
[----:B------:R2:W3:Y:S01]  /*fe10*/  MUFU.EX2 R61, R4 ;  /* 0x00000004003d7308 */ /* 0x0004e20000000800 */
[----:B------:R-:W-:Y:S09]  /*fe20*/  IADD3 R190, PT, PT, R190, -0x1, RZ ;  /* 0xffffffffbebe7810 */ /* 0x000ff20007ffe0ff */
[----:B------:R4:W-:Y:S10]  /*fe30*/  MUFU.EX2 R67, R5 ;  /* 0x0000000500437308 */ /* 0x0009f40000000800 */
[----:B------:R5:W-:Y:S01]  /*fe40*/  MUFU.EX2 R252, R6 ;  /* 0x0000000600fc7308 */ /* 0x000be20000000800 */
[C---:B-1----:R-:W-:Y:S01]  /*fe50*/  FMUL.FTZ R7, R3.reuse, R143 ;  /* 0x0000008f03077220 */ /* 0x042fe20000410000 */
[C---:B------:R-:W-:Y:S01]  /*fe60*/  FMUL.FTZ R18, R3.reuse, R150 ;  /* 0x0000009603127220 */ /* 0x040fe20000410000 */
[----:B------:R-:W-:Y:S07]  /*fe70*/  FMUL.FTZ R19, R3, R151 ;  /* 0x0000009703137220 */ /* 0x000fee0000410000 */
[----:B------:R-:W1:Y:S01]  /*fe80*/  MUFU.EX2 R2, R2 ;  /* 0x0000000200027308 */ /* 0x000e620000000800 */
[----:B--2---:R-:W-:Y:S01]  /*fe90*/  FFMA.FTZ R4, R169, UR4, -R45 ;  /* 0x00000004a9047c23 */ /* 0x004fe2000801082d */
[----:B---3--:R-:W-:Y:S08]  /*fea0*/  F2FP.BF16.F32.PACK_AB R49, R61, R173 ;  /* 0x000000ad3d31723e */ /* 0x008ff000000010ff */
[----:B------:R-:W2:Y:S01]  /*feb0*/  MUFU.EX2 R0, R0 ;  /* 0x0000000000007308 */ /* 0x000ea20000000800 */
[----:B----4-:R-:W-:Y:S09]  /*fec0*/  FFMA.FTZ R5, R171, UR4, -R46 ;  /* 0x00000004ab057c23 */ /* 0x010ff2000801082e */
[----:B------:R3:W4:Y:S01]  /*fed0*/  MUFU.EX2 R127, R4 ;  /* 0x00000004007f7308 */ /* 0x0007220000000800 */
[----:B-----5:R-:W-:Y:S09]  /*fee0*/  FMUL.FTZ R6, R3, R142 ;  /* 0x0000008e03067220 */ /* 0x020ff20000410000 */
[----:B------:R5:W5:Y:S01]  /*fef0*/  MUFU.EX2 R126, R5 ;  /* 0x00000005007e7308 */ /* 0x000b620000000800 */
[C---:B-1----:R-:W-:Y:S01]  /*ff00*/  FMUL.FTZ R8, R2.reuse, R136 ;  /* 0x0000008802087220 */ /* 0x042fe20000410000 */
[C---:B------:R-:W-:Y:S01]  /*ff10*/  FMUL.FTZ R9, R2.reuse, R137 ;  /* 0x0000008902097220 */ /* 0x040fe20000410000 */
[C---:B------:R-:W-:Y:S01]  /*ff20*/  FMUL.FTZ R12, R2.reuse, R144 ;  /* 0x00000090020c7220 */ /* 0x040fe20000410000 */
[----:B------:R-:W-:Y:S01]  /*ff30*/  FMUL.FTZ R13, R2, R145 ;  /* 0x00000091020d7220 */ /* 0x000fe20000410000 */
[C---:B--2---:R-:W-:Y:S01]  /*ff40*/  FMUL.FTZ R10, R0.reuse, R138 ;  /* 0x0000008a000a7220 */ /* 0x044fe20000410000 */
[C---:B------:R-:W-:Y:S01]  /*ff50*/  FMUL.FTZ R11, R0.reuse, R139 ;  /* 0x0000008b000b7220 */ /* 0x040fe20000410000 */
[C---:B------:R-:W-:Y:S01]  /*ff60*/  FMUL.FTZ R15, R0.reuse, R147 ;  /* 0x00000093000f7220 */ /* 0x040fe20000410000 */
[----:B------:R-:W-:Y:S01]  /*ff70*/  FMUL.FTZ R14, R0, R146 ;  /* 0x00000092000e7220 */ /* 0x000fe20000410000 */
[--C-:B---3--:R-:W-:Y:S01]  /*ff80*/  FFMA.FTZ R4, R196, UR4, -R47.reuse ;  /* 0x00000004c4047c23 */ /* 0x108fe2000801082f */
[----:B----4-:R-:W-:Y:S01]  /*ff90*/  F2FP.BF16.F32.PACK_AB R50, R127, R67 ;  /* 0x000000437f32723e */ /* 0x010fe200000010ff */
[----:B------:R1:W-:Y:S01]  /*ffa0*/  MUFU.EX2 R205, R24 ;  /* 0x0000001800cd7308 */ /* 0x0003e20000000800 */
[----:B------:R-:W-:Y:S01]  /*ffb0*/  FMUL.FTZ R25, R2, R157 ;  /* 0x0000009d02197220 */ /* 0x000fe20000410000 */
[--C-:B-----5:R-:W-:Y:S01]  /*ffc0*/  FFMA.FTZ R5, R194, UR4, -R64.reuse ;  /* 0x00000004c2057c23 */ /* 0x120fe20008010840 */
[----:B------:R-:W-:Y:S07]  /*ffd0*/  F2FP.BF16.F32.PACK_AB R51, R126, R89 ;  /* 0x000000597e33723e */ /* 0x000fee00000010ff */
[----:B------:R2:W3:Y:S01]  /*ffe0*/  MUFU.EX2 R247, R4 ;  /* 0x0000000400f77308 */ /* 0x0004e20000000800 */
[----:B------:R-:W-:Y:S09]  /*fff0*/  FMUL.FTZ R27, R0, R159 ;  /* 0x0000009f001b7220 */ /* 0x000ff20000410000 */
[----:B------:R4:W-:Y:S10]  /*10000*/  MUFU.EX2 R251, R5 ;  /* 0x0000000500fb7308 */ /* 0x0009f40000000800 */
[----:B------:R5:W-:Y:S01]  /*10010*/  MUFU.EX2 R194, R26 ;  /* 0x0000001a00c27308 */ /* 0x000be20000000800 */
[----:B-1----:R-:W-:Y:S09]  /*10020*/  FMUL.FTZ R24, R2, R156 ;  /* 0x0000009c02187220 */ /* 0x002ff20000410000 */
[----:B------:R1:W-:Y:S01]  /*10030*/  MUFU.EX2 R199, R29 ;  /* 0x0000001d00c77308 */ /* 0x0003e20000000800 */
[----:B--2---:R-:W-:Y:S01]  /*10040*/  FFMA.FTZ R4, R193, UR4, -R64 ;  /* 0x00000004c1047c23 */ /* 0x004fe20008010840 */
[----:B---3--:R-:W-:Y:S08]  /*10050*/  F2FP.BF16.F32.PACK_AB R32, R252, R247 ;  /* 0x000000f7fc20723e */ /* 0x008ff000000010ff */
[----:B------:R2:W-:Y:S01]  /*10060*/  MUFU.EX2 R195, R30 ;  /* 0x0000001e00c37308 */ /* 0x0005e20000000800 */
[--C-:B----4-:R-:W-:Y:S09]  /*10070*/  FFMA.FTZ R5, R198, UR4, -R47.reuse ;  /* 0x00000004c6057c23 */ /* 0x110ff2000801082f */
[----:B------:R3:W4:Y:S01]  /*10080*/  MUFU.EX2 R65, R4 ;  /* 0x0000000400417308 */ /* 0x0007220000000800 */
[----:B-----5:R-:W-:Y:S09]  /*10090*/  FMUL.FTZ R26, R0, R158 ;  /* 0x0000009e001a7220 */ /* 0x020ff20000410000 */
[----:B------:R5:W-:Y:S01]  /*100a0*/  MUFU.EX2 R90, R5 ;  /* 0x00000005005a7308 */ /* 0x000be20000000800 */
[----:B-1----:R-:W-:Y:S01]  /*100b0*/  FFMA.FTZ R29, R200, UR4, -R46 ;  /* 0x00000004c81d7c23 */ /* 0x002fe2000801082e */
[----:B------:R-:W-:Y:S08]  /*100c0*/  MOV R200, R126 ;  /* 0x0000007e00c87202 */ /* 0x000ff00000000f00 */
[----:B------:R1:W-:Y:S01]  /*100d0*/  MUFU.EX2 R198, R28 ;  /* 0x0000001c00c67308 */ /* 0x0003e20000000800 */
[----:B--2---:R-:W-:Y:S09]  /*100e0*/  FMUL.FTZ R30, R0, R162 ;  /* 0x000000a2001e7220 */ /* 0x004ff20000410000 */
[----:B------:R2:W-:Y:S01]  /*100f0*/  MUFU.EX2 R197, R29 ;  /* 0x0000001d00c57308 */ /* 0x0005e20000000800 */
[----:B---3--:R-:W-:Y:S01]  /*10100*/  FFMA.FTZ R4, R179, UR4, -R47 ;  /* 0x00000004b3047c23 */ /* 0x008fe2000801082f */
[----:B----4-:R-:W-:Y:S01]  /*10110*/  F2FP.BF16.F32.PACK_AB R33, R65, R251 ;  /* 0x000000fb4121723e */ /* 0x010fe200000010ff */
[--C-:B-----5:R-:W-:Y:S07]  /*10120*/  FFMA.FTZ R5, R178, UR4, -R64.reuse ;  /* 0x00000004b2057c23 */ /* 0x120fee0008010840 */
[----:B------:R3:W4:Y:S01]  /*10130*/  MUFU.EX2 R122, R4 ;  /* 0x00000004007a7308 */ /* 0x0007220000000800 */
[--C-:B-1----:R-:W-:Y:S09]  /*10140*/  FFMA.FTZ R28, R31, UR4, -R45.reuse ;  /* 0x000000041f1c7c23 */ /* 0x102ff2000801082d */
[----:B------:R1:W5:Y:S01]  /*10150*/  MUFU.EX2 R123, R5 ;  /* 0x00000005007b7308 */ /* 0x0003620000000800 */
[----:B------:R-:W-:Y:S01]  /*10160*/  FMUL.FTZ R31, R0, R163 ;  /* 0x000000a3001f7220 */ /* 0x000fe20000410000 */
[----:B--2---:R-:W-:Y:S08]  /*10170*/  FMUL.FTZ R29, R2, R161 ;  /* 0x000000a1021d7220 */ /* 0x004ff00000410000 */
[----:B------:R2:W-:Y:S01]  /*10180*/  MUFU.EX2 R206, R28 ;  /* 0x0000001c00ce7308 */ /* 0x0005e20000000800 */
[----:B---3--:R-:W-:Y:S01]  /*10190*/  FMUL.FTZ R4, R40, R140 ;  /* 0x0000008c28047220 */ /* 0x008fe20000410000 */
[----:B----4-:R-:W-:Y:S02]  /*101a0*/  F2FP.BF16.F32.PACK_AB R34, R122, R90 ;  /* 0x0000005a7a22723e */ /* 0x010fe400000010ff */
[----:B------:R-:W-:Y:S01]  /*101b0*/  MOV R207, R122 ;  /* 0x0000007a00cf7202 */ /* 0x000fe20000000f00 */
[----:B-1----:R-:W-:Y:S01]  /*101c0*/  FMUL.FTZ R5, R40, R141 ;  /* 0x0000008d28057220 */ /* 0x002fe20000410000 */
[----:B-----5:R-:W-:Y:S01]  /*101d0*/  F2FP.BF16.F32.PACK_AB R35, R66, R123 ;  /* 0x0000007b4223723e */ /* 0x020fe200000010ff */
[----:B--2---:R-:W-:Y:S05]  /*101e0*/  FMUL.FTZ R28, R2, R160 ;  /* 0x000000a0021c7220 */ /* 0x004fea0000410000 */
[-C--:B------:R-:W-:Y:S08]  /*101f0*/  HMMA.16816.F32.BF16 R4, R48, R20.reuse, R4 ;  /* 0x000000143004723c */ /* 0x080ff00000041804 */
[C---:B------:R-:W-:Y:S04]  /*10200*/  HMMA.16816.F32.BF16 R8, R32.reuse, R20, R8 ;  /* 0x000000142008723c */ /* 0x040fe80000041808 */
[----:B------:R-:W-:Y:S01]  /*10210*/  FFMA.FTZ R21, R210, UR4, -R45 ;  /* 0x00000004d2157c23 */ /* 0x000fe2000801082d */
[C---:B------:R-:W-:Y:S01]  /*10220*/  FMUL.FTZ R20, R40.reuse, R152 ;  /* 0x0000009828147220 */ /* 0x040fe20000410000 */
[----:B------:R-:W-:Y:S01]  /*10230*/  MOV R210, R66 ;  /* 0x0000004200d27202 */ /* 0x000fe20000000f00 */
[--C-:B------:R-:W-:Y:S01]  /*10240*/  FFMA.FTZ R66, R233, UR4, -R47.reuse ;  /* 0x00000004e9427c23 */ /* 0x100fe2000801082f */
[-C--:B------:R-:W-:Y:S01]  /*10250*/  HMMA.16816.F32.BF16 R12, R32, R22.reuse, R12 ;  /* 0x00000016200c723c */ /* 0x080fe2000004180c */
[----:B------:R1:W2:Y:S10]  /*10260*/  MUFU.EX2 R196, R21 ;  /* 0x0000001500c47308 */ /* 0x0002b40000000800 */
[----:B------:R3:W-:Y:S01]  /*10270*/  MUFU.EX2 R151, R66 ;  /* 0x0000004200977308 */ /* 0x0007e20000000800 */
[C---:B------:R-:W-:Y:S04]  /*10280*/  HMMA.16816.F32.BF16 R16, R48.reuse, R22, R16 ;  /* 0x000000163010723c */ /* 0x040fe80000041810 */
[C---:B------:R-:W-:Y:S01]  /*10290*/  FMUL.FTZ R23, R3.reuse, R155 ;  /* 0x0000009b03177220 */ /* 0x040fe20000410000 */
[----:B------:R-:W-:Y:S01]  /*102a0*/  FMUL.FTZ R22, R3, R154 ;  /* 0x0000009a03167220 */ /* 0x000fe20000410000 */
[----:B-1----:R-:W-:Y:S01]  /*102b0*/  FMUL.FTZ R21, R40, R153 ;  /* 0x0000009928157220 */ /* 0x002fe20000410000 */
[----:B---3--:R-:W-:Y:S06]  /*102c0*/  FFMA.FTZ R66, R230, UR4, -R64 ;  /* 0x00000004e6427c23 */ /* 0x008fec0008010840 */
[-C--:B------:R-:W-:Y:S01]  /*102d0*/  HMMA.16816.F32.BF16 R20, R48, R52.reuse, R20 ;  /* 0x000000343014723c */ /* 0x080fe20000041814 */
[----:B------:R1:W-:Y:S07]  /*102e0*/  MUFU.EX2 R148, R66 ;  /* 0x0000004200947308 */ /* 0x0003ee0000000800 */
[C---:B------:R-:W-:Y:S04]  /*102f0*/  HMMA.16816.F32.BF16 R24, R32.reuse, R52, R24 ;  /* 0x000000342018723c */ /* 0x040fe80000041818 */
[--C-:B------:R-:W-:Y:S01]  /*10300*/  FFMA.FTZ R52, R218, UR4, -R47.reuse ;  /* 0x00000004da347c23 */ /* 0x100fe2000801082f */
[--C-:B------:R-:W-:Y:S01]  /*10310*/  FFMA.FTZ R53, R217, UR4, -R47.reuse ;  /* 0x00000004d9357c23 */ /* 0x100fe2000801082f */
[----:B------:R-:W-:Y:S01]  /*10320*/  MOV R218, R127 ;  /* 0x0000007f00da7202 */ /* 0x000fe20000000f00 */
[--C-:B-1----:R-:W-:Y:S01]  /*10330*/  FFMA.FTZ R66, R243, UR4, -R47.reuse ;  /* 0x00000004f3427c23 */ /* 0x102fe2000801082f */
[-C--:B------:R-:W-:Y:S01]  /*10340*/  HMMA.16816.F32.BF16 R28, R32, R54.reuse, R28 ;  /* 0x00000036201c723c */ /* 0x080fe2000004181c */
[----:B------:R1:W-:Y:S02]  /*10350*/  MUFU.EX2 R175, R52 ;  /* 0x0000003400af7308 */ /* 0x0003e40000000800 */
[----:B------:R-:W-:Y:S01]  /*10360*/  FFMA.FTZ R33, R215, UR4, -R47 ;  /* 0x00000004d7217c23 */ /* 0x000fe2000801082f */
[C---:B------:R-:W-:Y:S07]  /*10370*/  FMUL.FTZ R34, R3.reuse, R166 ;  /* 0x000000a603227220 */ /* 0x040fee0000410000 */
[----:B------:R3:W-:Y:S01]  /*10380*/  MUFU.EX2 R193, R53 ;  /* 0x0000003500c17308 */ /* 0x0007e20000000800 */
[----:B------:R-:W-:Y:S01]  /*10390*/  FMUL.FTZ R32, R40, R164 ;  /* 0x000000a428207220 */ /* 0x000fe20000410000 */
[----:B------:R-:W-:Y:S01]  /*103a0*/  FMUL.FTZ R35, R3, R167 ;  /* 0x000000a703237220 */ /* 0x000fe20000410000 */
[----:B------:R-:W-:Y:S07]  /*103b0*/  MOV R215, R67 ;  /* 0x0000004300d77202 */ /* 0x000fee0000000f00 */
[----:B------:R4:W-:Y:S01]  /*103c0*/  MUFU.EX2 R180, R33 ;  /* 0x0000002100b47308 */ /* 0x0009e20000000800 */
[----:B------:R-:W-:Y:S01]  /*103d0*/  FFMA.FTZ R67, R204, UR4, -R46 ;  /* 0x00000004cc437c23 */ /* 0x000fe2000801082e */
[----:B------:R-:W-:Y:S08]  /*103e0*/  MOV R217, R123 ;  /* 0x0000007b00d97202 */ /* 0x000ff00000000f00 */
[----:B------:R5:W-:Y:S01]  /*103f0*/  MUFU.EX2 R146, R66 ;  /* 0x0000004200927308 */ /* 0x000be20000000800 */
[--C-:B-1----:R-:W-:Y:S01]  /*10400*/  FFMA.FTZ R52, R221, UR4, -R64.reuse ;  /* 0x00000004dd347c23 */ /* 0x102fe20008010840 */
[----:B------:R-:W-:Y:S08]  /*10410*/  MOV R221, R90 ;  /* 0x0000005a00dd7202 */ /* 0x000ff00000000f00 */
[----:B------:R-:W-:Y:S01]  /*10420*/  MUFU.EX2 R178, R67 ;  /* 0x0000004300b27308 */ /* 0x000fe20000000800 */
[--C-:B------:R-:W-:Y:S01]  /*10430*/  FFMA.FTZ R90, R129, UR4, -R45.reuse ;  /* 0x00000004815a7c23 */ /* 0x100fe2000801082d */
[--C-:B---3--:R-:W-:Y:S01]  /*10440*/  FFMA.FTZ R53, R219, UR4, -R64.reuse ;  /* 0x00000004db357c23 */ /* 0x108fe20008010840 */
[----:B------:R-:W-:Y:S07]  /*10450*/  MOV R219, R89 ;  /* 0x0000005900db7202 */ /* 0x000fee0000000f00 */
[----:B------:R1:W-:Y:S01]  /*10460*/  MUFU.EX2 R172, R52 ;  /* 0x0000003400ac7308 */ /* 0x0003e20000000800 */
[----:B------:R-:W-:Y:S01]  /*10470*/  FFMA.FTZ R89, R128, UR4, -R45 ;  /* 0x0000000480597c23 */ /* 0x000fe2000801082d */
[----:B----4-:R-:W-:Y:S08]  /*10480*/  FMUL.FTZ R33, R40, R165 ;  /* 0x000000a528217220 */ /* 0x010ff00000410000 */
[----:B------:R3:W-:Y:S01]  /*10490*/  MUFU.EX2 R177, R53 ;  /* 0x0000003500b17308 */ /* 0x0007e20000000800 */
[--C-:B-----5:R-:W-:Y:S09]  /*104a0*/  FFMA.FTZ R66, R241, UR4, -R64.reuse ;  /* 0x00000004f1427c23 */ /* 0x120ff20008010840 */
[----:B------:R-:W-:Y:S01]  /*104b0*/  MUFU.EX2 R90, R90 ;  /* 0x0000005a005a7308 */ /* 0x000fe20000000800 */
[----:B------:R-:W-:Y:S09]  /*104c0*/  HMMA.16816.F32.BF16 R32, R48, R54, R32 ;  /* 0x000000363020723c */ /* 0x000ff20000041820 */
[----:B------:R4:W-:Y:S01]  /*104d0*/  MUFU.EX2 R141, R66 ;  /* 0x00000042008d7308 */ /* 0x0009e20000000800 */
[----:B--2---:R-:W-:Y:S01]  /*104e0*/  F2FP.BF16.F32.PACK_AB R48, R205, R196 ;  /* 0x000000c4cd30723e */ /* 0x004fe200000010ff */
[--C-:B-1----:R-:W-:Y:S01]  /*104f0*/  FFMA.FTZ R52, R214, UR4, -R47.reuse ;  /* 0x00000004d6347c23 */ /* 0x102fe2000801082f */
[----:B------:R-:W-:Y:S07]  /*10500*/  F2FP.BF16.F32.PACK_AB R49, R198, R194 ;  /* 0x000000c2c631723e */ /* 0x000fee00000010ff */
[----:B------:R-:W-:Y:S01]  /*10510*/  MUFU.EX2 R89, R89 ;  /* 0x0000005900597308 */ /* 0x000fe20000000800 */
[----:B------:R-:W-:Y:S01]  /*10520*/  F2FP.BF16.F32.PACK_AB R50, R206, R199 ;  /* 0x000000c7ce32723e */ /* 0x000fe200000010ff */
[----:B---3--:R-:W-:Y:S01]  /*10530*/  FFMA.FTZ R53, R213, UR4, -R64 ;  /* 0x00000004d5357c23 */ /* 0x008fe20008010840 */
[----:B------:R-:W-:Y:S07]  /*10540*/  F2FP.BF16.F32.PACK_AB R51, R197, R195 ;  /* 0x000000c3c533723e */ /* 0x000fee00000010ff */
[----:B------:R1:W2:Y:S01]  /*10550*/  MUFU.EX2 R181, R52 ;  /* 0x0000003400b57308 */ /* 0x0002a20000000800 */
[----:B------:R-:W-:Y:S01]  /*10560*/  MOV R213, R61 ;  /* 0x0000003d00d57202 */ /* 0x000fe20000000f00 */
[--C-:B------:R-:W-:Y:S01]  /*10570*/  FFMA.FTZ R67, R212, UR4, -R46.reuse ;  /* 0x00000004d4437c23 */ /* 0x100fe2000801082e */
[----:B------:R-:W-:Y:S07]  /*10580*/  MOV R214, R65 ;  /* 0x0000004100d67202 */ /* 0x000fee0000000f00 */
[----:B------:R3:W-:Y:S01]  /*10590*/  MUFU.EX2 R176, R53 ;  /* 0x0000003500b07308 */ /* 0x0007e20000000800 */
[--C-:B------:R-:W-:Y:S01]  /*105a0*/  FFMA.FTZ R65, R203, UR4, -R46.reuse ;  /* 0x00000004cb417c23 */ /* 0x100fe2000801082e */
[-C--:B------:R-:W-:Y:S08]  /*105b0*/  HMMA.16816.F32.BF16 R4, R48, R56.reuse, R4 ;  /* 0x000000383004723c */ /* 0x080ff00000041804 */
[----:B------:R5:W-:Y:S01]  /*105c0*/  MUFU.EX2 R160, R67 ;  /* 0x0000004300a07308 */ /* 0x000be20000000800 */
[--C-:B----4-:R-:W-:Y:S01]  /*105d0*/  FFMA.FTZ R66, R72, UR4, -R47.reuse ;  /* 0x0000000448427c23 */ /* 0x110fe2000801082f */
[----:B------:R-:W-:Y:S08]  /*105e0*/  FFMA.FTZ R72, R115, UR4, -R46 ;  /* 0x0000000473487c23 */ /* 0x000ff0000801082e */
[----:B------:R4:W-:Y:S01]  /*105f0*/  MUFU.EX2 R174, R65 ;  /* 0x0000004100ae7308 */ /* 0x0009e20000000800 */
[----:B-1----:R-:W-:Y:S01]  /*10600*/  FFMA.FTZ R52, R216, UR4, -R64 ;  /* 0x00000004d8347c23 */ /* 0x002fe20008010840 */
[----:B--2---:R-:W-:Y:S08]  /*10610*/  F2FP.BF16.F32.PACK_AB R54, R181, R180 ;  /* 0x000000b4b536723e */ /* 0x004ff000000010ff */
[----:B------:R-:W-:Y:S01]  /*10620*/  MUFU.EX2 R72, R72 ;  /* 0x0000004800487308 */ /* 0x000fe20000000800 */
[----:B------:R-:W-:Y:S02]  /*10630*/  MOV R216, R60 ;  /* 0x0000003c00d87202 */ /* 0x000fe40000000f00 */
[----:B---3--:R-:W-:Y:S07]  /*10640*/  F2FP.BF16.F32.PACK_AB R53, R177, R172 ;  /* 0x000000acb135723e */ /* 0x008fee00000010ff */
[----:B------:R1:W2:Y:S01]  /*10650*/  MUFU.EX2 R183, R52 ;  /* 0x0000003400b77308 */ /* 0x0002a20000000800 */
[----:B------:R-:W3:Y:S01]  /*10660*/  LDSM.16.MT88.4 R60, [R185+0x4400] ;  /* 0x00440000b93c783b */ /* 0x000ee20000004200 */
[----:B-----5:R-:W-:Y:S01]  /*10670*/  FFMA.FTZ R67, R83, UR4, -R46 ;  /* 0x0000000453437c23 */ /* 0x020fe2000801082e */
[--C-:B------:R-:W-:Y:S07]  /*10680*/  FFMA.FTZ R83, R44, UR4, -R64.reuse ;  /* 0x000000042c537c23 */ /* 0x100fee0008010840 */
[----:B------:R5:W-:Y:S01]  /*10690*/  MUFU.EX2 R126, R66 ;  /* 0x00000042007e7308 */ /* 0x000be20000000800 */
[----:B----4-:R-:W-:Y:S09]  /*106a0*/  FFMA.FTZ R65, R232, UR4, -R47 ;  /* 0x00000004e8417c23 */ /* 0x010ff2000801082f */
[----:B------:R-:W-:Y:S10]  /*106b0*/  MUFU.EX2 R144, R67 ;  /* 0x0000004300907308 */ /* 0x000ff40000000800 */
[----:B------:R4:W-:Y:S01]  /*106c0*/  MUFU.EX2 R170, R65 ;  /* 0x0000004100aa7308 */ /* 0x0009e20000000800 */
[----:B-1----:R-:W-:Y:S02]  /*106d0*/  F2FP.BF16.F32.PACK_AB R52, R193, R175 ;  /* 0x000000afc134723e */ /* 0x002fe400000010ff */
[----:B--2---:R-:W-:Y:S07]  /*106e0*/  F2FP.BF16.F32.PACK_AB R55, R183, R176 ;  /* 0x000000b0b737723e */ /* 0x004fee00000010ff */
[----:B------:R-:W-:Y:S01]  /*106f0*/  MUFU.EX2 R83, R83 ;  /* 0x0000005300537308 */ /* 0x000fe20000000800 */
[----:B-----5:R-:W-:Y:S01]  /*10700*/  FFMA.FTZ R66, R74, UR4, -R64 ;  /* 0x000000044a427c23 */ /* 0x020fe20008010840 */
[--C-:B------:R-:W-:Y:S08]  /*10710*/  FFMA.FTZ R74, R112, UR4, -R45.reuse ;  /* 0x00000004704a7c23 */ /* 0x100ff0000801082d */
[----:B------:R1:W-:Y:S01]  /*10720*/  MUFU.EX2 R123, R66 ;  /* 0x00000042007b7308 */ /* 0x0003e20000000800 */
[C---:B------:R-:W-:Y:S09]  /*10730*/  HMMA.16816.F32.BF16 R8, R52.reuse, R56, R8 ;  /* 0x000000383408723c */ /* 0x040ff20000041808 */
[----:B------:R-:W-:Y:S01]  /*10740*/  MUFU.EX2 R74, R74 ;  /* 0x0000004a004a7308 */ /* 0x000fe20000000800 */
[--C-:B------:R-:W-:Y:S01]  /*10750*/  FFMA.FTZ R57, R226, UR4, -R45.reuse ;  /* 0x00000004e2397c23 */ /* 0x100fe2000801082d */
[--C-:B------:R-:W-:Y:S01]  /*10760*/  FFMA.FTZ R56, R222, UR4, -R45.reuse ;  /* 0x00000004de387c23 */ /* 0x100fe2000801082d */
[----:B------:R-:W2:Y:S01]  /*10770*/  LDL.LU R226, [R1+0x1c] ;  /* 0x00001c0001e27983 */ /* 0x000ea20000300800 */
[--C-:B----4-:R-:W-:Y:S01]  /*10780*/  FFMA.FTZ R65, R211, UR4, -R46.reuse ;  /* 0x00000004d3417c23 */ /* 0x110fe2000801082e */
[-C--:B------:R-:W-:Y:S05]  /*10790*/  HMMA.16816.F32.BF16 R12, R52, R58.reuse, R12 ;  /* 0x0000003a340c723c */ /* 0x080fea000004180c */
[----:B------:R4:W-:Y:S01]  /*107a0*/  MUFU.EX2 R171, R57 ;  /* 0x0000003900ab7308 */ /* 0x0009e20000000800 */
[----:B------:R-:W5:Y:S01]  /*107b0*/  LDL.LU R222, [R1+0x18] ;  /* 0x0000180001de7983 */ /* 0x000f620000300800 */
[--C-:B------:R-:W-:Y:S08]  /*107c0*/  FFMA.FTZ R67, R97, UR4, -R45.reuse ;  /* 0x0000000461437c23 */ /* 0x100ff0000801082d */
[----:B------:R3:W3:Y:S01]  /*107d0*/  MUFU.EX2 R179, R56 ;  /* 0x0000003800b37308 */ /* 0x0006e20000000800 */
[----:B-1----:R-:W-:Y:S01]  /*107e0*/  FFMA.FTZ R66, R96, UR4, -R45 ;  /* 0x0000000460427c23 */ /* 0x002fe2000801082d */
[C---:B------:R-:W-:Y:S08]  /*107f0*/  HMMA.16816.F32.BF16 R16, R48.reuse, R58, R16 ;  /* 0x0000003a3010723c */ /* 0x040ff00000041810 */
[----:B------:R1:W-:Y:S01]  /*10800*/  MUFU.EX2 R159, R65 ;  /* 0x00000041009f7308 */ /* 0x0003e20000000800 */
[--C-:B----4-:R-:W-:Y:S01]  /*10810*/  FFMA.FTZ R57, R220, UR4, -R46.reuse ;  /* 0x00000004dc397c23 */ /* 0x110fe2000801082e */
[-C--:B---3--:R-:W-:Y:S01]  /*10820*/  HMMA.16816.F32.BF16 R20, R48, R60.reuse, R20 ;  /* 0x0000003c3014723c */ /* 0x088fe20000041814 */
[----:B------:R-:W3:Y:S02]  /*10830*/  LDL.LU R220, [R1+0x14] ;  /* 0x0000140001dc7983 */ /* 0x000ee40000300800 */
[----:B------:R-:W-:Y:S01]  /*10840*/  FFMA.FTZ R56, R223, UR4, -R46 ;  /* 0x00000004df387c23 */ /* 0x000fe2000801082e */
[----:B------:R-:W-:Y:S04]  /*10850*/  MOV R223, R173 ;  /* 0x000000ad00df7202 */ /* 0x000fe80000000f00 */
[----:B------:R4:W-:Y:S01]  /*10860*/  MUFU.EX2 R168, R57 ;  /* 0x0000003900a87308 */ /* 0x0009e20000000800 */
[--C-:B-1----:R-:W-:Y:S01]  /*10870*/  FFMA.FTZ R65, R242, UR4, -R47.reuse ;  /* 0x00000004f2417c23 */ /* 0x102fe2000801082f */
[C---:B------:R-:W-:Y:S08]  /*10880*/  HMMA.16816.F32.BF16 R24, R52.reuse, R60, R24 ;  /* 0x0000003c3418723c */ /* 0x040ff00000041818 */
[----:B------:R1:W1:Y:S01]  /*10890*/  MUFU.EX2 R173, R56 ;  /* 0x0000003800ad7308 */ /* 0x0002620000000800 */
[--C-:B------:R-:W-:Y:S01]  /*108a0*/  FFMA.FTZ R60, R235, UR4, -R64.reuse ;  /* 0x00000004eb3c7c23 */ /* 0x100fe20008010840 */
[----:B------:R-:W-:Y:S08]  /*108b0*/  FFMA.FTZ R61, R225, UR4, -R47 ;  /* 0x00000004e13d7c23 */ /* 0x000ff0000801082f */
[----:B------:R1:W-:Y:S01]  /*108c0*/  MUFU.EX2 R157, R65 ;  /* 0x00000041009d7308 */ /* 0x0003e20000000800 */
[-C--:B------:R-:W-:Y:S09]  /*108d0*/  HMMA.16816.F32.BF16 R28, R52, R62.reuse, R28 ;  /* 0x0000003e341c723c */ /* 0x080ff2000004181c */
[----:B------:R1:W-:Y:S01]  /*108e0*/  MUFU.EX2 R165, R60 ;  /* 0x0000003c00a57308 */ /* 0x0003e20000000800 */
[--C-:B----4-:R-:W-:Y:S01]  /*108f0*/  FFMA.FTZ R57, R202, UR4, -R45.reuse ;  /* 0x00000004ca397c23 */ /* 0x110fe2000801082d */
[--C-:B------:R-:W-:Y:S01]  /*10900*/  FFMA.FTZ R53, R228, UR4, -R64.reuse ;  /* 0x00000004e4357c23 */ /* 0x100fe20008010840 */
[----:B------:R-:W-:Y:S01]  /*10910*/  FFMA.FTZ R52, R227, UR4, -R64 ;  /* 0x00000004e3347c23 */ /* 0x000fe20008010840 */
[----:B------:R-:W4:Y:S01]  /*10920*/  LDL.LU R202, [R1+0x10] ;  /* 0x0000100001ca7983 */ /* 0x000f220000300800 */
[----:B-1----:R-:W-:Y:S01]  /*10930*/  FFMA.FTZ R56, R201, UR4, -R45 ;  /* 0x00000004c9387c23 */ /* 0x002fe2000801082d */
[----:B------:R-:W-:Y:S04]  /*10940*/  HMMA.16816.F32.BF16 R32, R48, R62, R32 ;  /* 0x0000003e3020723c */ /* 0x000fe80000041820 */
[----:B------:R-:W-:Y:S01]  /*10950*/  MUFU.EX2 R182, R57 ;  /* 0x0000003900b67308 */ /* 0x000fe20000000800 */
[----:B------:R-:W-:Y:S09]  /*10960*/  F2FP.BF16.F32.PACK_AB R48, R179, R171 ;  /* 0x000000abb330723e */ /* 0x000ff200000010ff */
[----:B------:R1:W1:Y:S01]  /*10970*/  MUFU.EX2 R192, R56 ;  /* 0x0000003800c07308 */ /* 0x0002620000000800 */
[----:B------:R-:W-:Y:S01]  /*10980*/  F2FP.BF16.F32.PACK_AB R49, R173, R168 ;  /* 0x000000a8ad31723e */ /* 0x000fe200000010ff */
[--C-:B------:R-:W-:Y:S01]  /*10990*/  FFMA.FTZ R65, R82, UR4, -R46.reuse ;  /* 0x0000000452417c23 */ /* 0x100fe2000801082e */
[----:B------:R-:W-:Y:S07]  /*109a0*/  FFMA.FTZ R60, R224, UR4, -R47 ;  /* 0x00000004e03c7c23 */ /* 0x000fee000801082f */
[----:B------:R-:W-:Y:S01]  /*109b0*/  MUFU.EX2 R169, R61 ;  /* 0x0000003d00a97308 */ /* 0x000fe20000000800 */
[----:B------:R-:W-:Y:S01]  /*109c0*/  F2FP.BF16.F32.PACK_AB R51, R178, R174 ;  /* 0x000000aeb233723e */ /* 0x000fe200000010ff */
[----:B------:R-:W-:Y:S08]  /*109d0*/  FFMA.FTZ R82, R117, UR4, -R45 ;  /* 0x0000000475527c23 */ /* 0x000ff0000801082d */
[----:B------:R1:W1:Y:S10]  /*109e0*/  MUFU.EX2 R166, R60 ;  /* 0x0000003c00a67308 */ /* 0x0002740000000800 */
[----:B------:R1:W-:Y:S02]  /*109f0*/  MUFU.EX2 R164, R53 ;  /* 0x0000003500a47308 */ /* 0x0003e40000000800 */
[----:B-1----:R-:W1:Y:S01]  /*10a00*/  LDSM.16.MT88.4 R56, [R135+0x4800] ;  /* 0x004800008738783b */ /* 0x002e620000004200 */
[----:B------:R-:W-:Y:S07]  /*10a10*/  F2FP.BF16.F32.PACK_AB R50, R192, R182 ;  /* 0x000000b6c032723e */ /* 0x000fee00000010ff */
[----:B------:R1:W1:Y:S10]  /*10a20*/  MUFU.EX2 R167, R52 ;  /* 0x0000003400a77308 */ /* 0x0002740000000800 */
[----:B------:R1:W-:Y:S01]  /*10a30*/  MUFU.EX2 R142, R65 ;  /* 0x00000041008e7308 */ /* 0x0003e20000000800 */
[----:B------:R-:W1:Y:S01]  /*10a40*/  LDSM.16.MT88.4 R60, [R185+0x4800] ;  /* 0x00480000b93c783b */ /* 0x000e620000004200 */
[----:B------:R-:W-:Y:S08]  /*10a50*/  F2FP.BF16.F32.PACK_AB R54, R166, R169 ;  /* 0x000000a9a636723e */ /* 0x000ff000000010ff */
[----:B------:R-:W-:Y:S01]  /*10a60*/  MUFU.EX2 R82, R82 ;  /* 0x0000005200527308 */ /* 0x000fe20000000800 */
[----:B------:R-:W-:Y:S02]  /*10a70*/  F2FP.BF16.F32.PACK_AB R53, R165, R148 ;  /* 0x00000094a535723e */ /* 0x000fe400000010ff */
[----:B-1----:R-:W-:Y:S02]  /*10a80*/  F2FP.BF16.F32.PACK_AB R52, R170, R151 ;  /* 0x00000097aa34723e */ /* 0x002fe400000010ff */
[----:B------:R-:W-:Y:S01]  /*10a90*/  F2FP.BF16.F32.PACK_AB R55, R167, R164 ;  /* 0x000000a4a737723e */ /* 0x000fe200000010ff */
[--C-:B------:R-:W-:Y:S01]  /*10aa0*/  FFMA.FTZ R65, R73, UR4, -R47.reuse ;  /* 0x0000000449417c23 */ /* 0x100fe2000801082f */
[----:B------:R-:W-:Y:S03]  /*10ab0*/  FFMA.FTZ R73, R114, UR4, -R46 ;  /* 0x0000000472497c23 */ /* 0x000fe6000801082e */
[----:B------:R1:W-:Y:S10]  /*10ac0*/  MUFU.EX2 R114, R66 ;  /* 0x0000004200727308 */ /* 0x0003f40000000800 */
[----:B------:R-:W-:Y:S10]  /*10ad0*/  MUFU.EX2 R73, R73 ;  /* 0x0000004900497308 */ /* 0x000ff40000000800 */
[----:B------:R1:W-:Y:S02]  /*10ae0*/  MUFU.EX2 R127, R65 ;  /* 0x00000041007f7308 */ /* 0x0003e40000000800 */
[----:B-1----:R-:W-:Y:S01]  /*10af0*/  FFMA.FTZ R66, R104, UR4, -R47 ;  /* 0x0000000468427c23 */ /* 0x002fe2000801082f */
[-C--:B------:R-:W-:Y:S07]  /*10b00*/  HMMA.16816.F32.BF16 R4, R48, R56.reuse, R4 ;  /* 0x000000383004723c */ /* 0x080fee0000041804 */
[----:B------:R-:W-:Y:S01]  /*10b10*/  MUFU.EX2 R66, R66 ;  /* 0x0000004200427308 */ /* 0x000fe20000000800 */
[--C-:B------:R-:W-:Y:S01]  /*10b20*/  FFMA.FTZ R65, R84, UR4, -R45.reuse ;  /* 0x0000000454417c23 */ /* 0x100fe2000801082d */
[----:B------:R-:W-:Y:S01]  /*10b30*/  FFMA.FTZ R84, R43, UR4, -R64 ;  /* 0x000000042b547c23 */ /* 0x000fe20008010840 */
[C---:B------:R-:W-:Y:S07]  /*10b40*/  HMMA.16816.F32.BF16 R8, R52.reuse, R56, R8 ;  /* 0x000000383408723c */ /* 0x040fee0000041808 */
[----:B------:R1:W-:Y:S01]  /*10b50*/  MUFU.EX2 R122, R65 ;  /* 0x00000041007a7308 */ /* 0x0003e20000000800 */
[--C-:B------:R-:W-:Y:S01]  /*10b60*/  FFMA.FTZ R57, R238, UR4, -R45.reuse ;  /* 0x00000004ee397c23 */ /* 0x100fe2000801082d */
[----:B------:R-:W-:Y:S08]  /*10b70*/  FFMA.FTZ R56, R231, UR4, -R45 ;  /* 0x00000004e7387c23 */ /* 0x000ff0000801082d */
[----:B------:R-:W-:Y:S01]  /*10b80*/  MUFU.EX2 R84, R84 ;  /* 0x0000005400547308 */ /* 0x000fe20000000800 */
[-C--:B------:R-:W-:Y:S09]  /*10b90*/  HMMA.16816.F32.BF16 R12, R52, R58.reuse, R12 ;  /* 0x0000003a340c723c */ /* 0x080ff2000004180c */
[----:B------:R1:W-:Y:S10]  /*10ba0*/  MUFU.EX2 R150, R57 ;  /* 0x0000003900967308 */ /* 0x0003f40000000800 */
[----:B------:R1:W2:Y:S02]  /*10bb0*/  MUFU.EX2 R161, R56 ;  /* 0x0000003800a17308 */ /* 0x0002a40000000800 */
[--C-:B-1----:R-:W-:Y:S01]  /*10bc0*/  FFMA.FTZ R65, R99, UR4, -R46.reuse ;  /* 0x0000000463417c23 */ /* 0x102fe2000801082e */
[C---:B------:R-:W-:Y:S08]  /*10bd0*/  HMMA.16816.F32.BF16 R16, R48.reuse, R58, R16 ;  /* 0x0000003a3010723c */ /* 0x040ff00000041810 */
[-C--:B------:R-:W-:Y:S03]  /*10be0*/  HMMA.16816.F32.BF16 R20, R48, R60.reuse, R20 ;  /* 0x0000003c3014723c */ /* 0x080fe60000041814 */
[--C-:B------:R-:W-:Y:S01]  /*10bf0*/  FFMA.FTZ R57, R229, UR4, -R46.reuse ;  /* 0x00000004e5397c23 */ /* 0x100fe2000801082e */
[----:B------:R-:W-:Y:S03]  /*10c00*/  FFMA.FTZ R56, R234, UR4, -R46 ;  /* 0x00000004ea387c23 */ /* 0x000fe6000801082e */
[----:B------:R1:W-:Y:S01]  /*10c10*/  MUFU.EX2 R149, R57 ;  /* 0x0000003900957308 */ /* 0x0003e20000000800 */
[C---:B------:R-:W-:Y:S09]  /*10c20*/  HMMA.16816.F32.BF16 R24, R52.reuse, R60, R24 ;  /* 0x0000003c3418723c */ /* 0x040ff20000041818 */
[----:B------:R1:W2:Y:S01]  /*10c30*/  MUFU.EX2 R158, R56 ;  /* 0x00000038009e7308 */ /* 0x0002a20000000800 */
[--C-:B------:R-:W-:Y:S01]  /*10c40*/  FFMA.FTZ R60, R244, UR4, -R64.reuse ;  /* 0x00000004f43c7c23 */ /* 0x100fe20008010840 */
[----:B------:R-:W-:Y:S01]  /*10c50*/  FFMA.FTZ R61, R237, UR4, -R47 ;  /* 0x00000004ed3d7c23 */ /* 0x000fe2000801082f */
[-C--:B------:R-:W-:Y:S07]  /*10c60*/  HMMA.16816.F32.BF16 R28, R52, R62.reuse, R28 ;  /* 0x0000003e341c723c */ /* 0x080fee000004181c */
[----:B------:R2:W5:Y:S01]  /*10c70*/  MUFU.EX2 R152, R60 ;  /* 0x0000003c00987308 */ /* 0x0005620000000800 */
[--C-:B------:R-:W-:Y:S01]  /*10c80*/  FFMA.FTZ R53, R240, UR4, -R64.reuse ;  /* 0x00000004f0357c23 */ /* 0x100fe20008010840 */
[----:B------:R-:W-:Y:S01]  /*10c90*/  FFMA.FTZ R52, R239, UR4, -R64 ;  /* 0x00000004ef347c23 */ /* 0x000fe20008010840 */
[--C-:B-1----:R-:W-:Y:S07]  /*10ca0*/  FFMA.FTZ R57, R209, UR4, -R45.reuse ;  /* 0x00000004d1397c23 */ /* 0x102fee000801082d */
[----:B------:R-:W-:Y:S01]  /*10cb0*/  MUFU.EX2 R156, R61 ;  /* 0x0000003d009c7308 */ /* 0x000fe20000000800 */
[----:B------:R-:W-:Y:S09]  /*10cc0*/  HMMA.16816.F32.BF16 R32, R48, R62, R32 ;  /* 0x0000003e3020723c */ /* 0x000ff20000041820 */
[----:B------:R-:W-:Y:S01]  /*10cd0*/  MUFU.EX2 R163, R57 ;  /* 0x0000003900a37308 */ /* 0x000fe20000000800 */
[----:B------:R-:W-:Y:S01]  /*10ce0*/  FFMA.FTZ R56, R208, UR4, -R45 ;  /* 0x00000004d0387c23 */ /* 0x000fe2000801082d */
[----:B--2---:R-:W-:Y:S08]  /*10cf0*/  F2FP.BF16.F32.PACK_AB R48, R161, R150 ;  /* 0x00000096a130723e */ /* 0x004ff000000010ff */
[----:B------:R5:W-:Y:S01]  /*10d00*/  MUFU.EX2 R145, R53 ;  /* 0x0000003500917308 */ /* 0x000be20000000800 */
[----:B------:R-:W-:Y:S01]  /*10d10*/  FFMA.FTZ R60, R236, UR4, -R47 ;  /* 0x00000004ec3c7c23 */ /* 0x000fe2000801082f */
[----:B------:R-:W-:Y:S08]  /*10d20*/  F2FP.BF16.F32.PACK_AB R49, R158, R149 ;  /* 0x000000959e31723e */ /* 0x000ff000000010ff */
[----:B------:R1:W2:Y:S01]  /*10d30*/  MUFU.EX2 R162, R56 ;  /* 0x0000003800a27308 */ /* 0x0002a20000000800 */
[----:B------:R-:W-:Y:S09]  /*10d40*/  F2FP.BF16.F32.PACK_AB R51, R160, R159 ;  /* 0x0000009fa033723e */ /* 0x000ff200000010ff */
[----:B------:R-:W3:Y:S10]  /*10d50*/  MUFU.EX2 R155, R60 ;  /* 0x0000003c009b7308 */ /* 0x000ef40000000800 */
[----:B------:R3:W3:Y:S01]  /*10d60*/  MUFU.EX2 R154, R52 ;  /* 0x00000034009a7308 */ /* 0x0006e20000000800 */
[----:B-----5:R-:W-:Y:S01]  /*10d70*/  F2FP.BF16.F32.PACK_AB R53, R152, R141 ;  /* 0x0000008d9835723e */ /* 0x020fe200000010ff */
[----:B-1----:R-:W1:Y:S01]  /*10d80*/  LDSM.16.MT88.4 R56, [R135+0x4c00] ;  /* 0x004c00008738783b */ /* 0x002e620000004200 */
[----:B--2---:R-:W-:Y:S02]  /*10d90*/  F2FP.BF16.F32.PACK_AB R50, R162, R163 ;  /* 0x000000a3a232723e */ /* 0x004fe400000010ff */
[----:B---3--:R-:W-:Y:S05]  /*10da0*/  F2FP.BF16.F32.PACK_AB R54, R155, R156 ;  /* 0x0000009c9b36723e */ /* 0x008fea00000010ff */
[----:B------:R-:W2:Y:S01]  /*10db0*/  LDSM.16.MT88.4 R60, [R185+0x4c00] ;  /* 0x004c0000b93c783b */ /* 0x000ea20000004200 */
        /* <DEDUP_REMOVED lines=10> */
[----:B------:R3:W5:Y:S01]  /*10e60*/  MUFU.EX2 R143, R56 ;  /* 0x00000038008f7308 */ /* 0x0007620000000800 */
        /* <DEDUP_REMOVED lines=10> */
[C---:B------:R-:W-:Y:S08]  /*10f10*/  HMMA.16816.F32.BF16 R24, R52.reuse, R60, R24 ;  /* 0x0000003c3418723c */ /* 0x040ff00000041818 */
        /* <DEDUP_REMOVED lines=14> */
[----:B-----5:R-:W-:Y:S01]  /*11000*/  F2FP.BF16.F32.PACK_AB R48, R143, R139 ;  /* 0x0000008b8f30723e */ /* 0x020fe200000010ff */
[----:B------:R-:W-:Y:S08]  /*11010*/  FFMA.FTZ R80, R116, UR4, -R45 ;  /* 0x0000000474507c23 */ /* 0x000ff0000801082d */
[----:B------:R1:W2:Y:S01]  /*11020*/  MUFU.EX2 R153, R56 ;  /* 0x0000003800997308 */ /* 0x0002a20000000800 */
[----:B---3--:R-:W-:Y:S01]  /*11030*/  F2FP.BF16.F32.PACK_AB R49, R140, R138 ;  /* 0x0000008a8c31723e */ /* 0x008fe200000010ff */
[--C-:B----4-:R-:W-:Y:S01]  /*11040*/  FFMA.FTZ R60, R77, UR4, -R47.reuse ;  /* 0x000000044d3c7c23 */ /* 0x110fe2000801082f */
[----:B------:R-:W-:Y:S07]  /*11050*/  F2FP.BF16.F32.PACK_AB R51, R144, R142 ;  /* 0x0000008e9033723e */ /* 0x000fee00000010ff */
[----:B------:R3:W-:Y:S01]  /*11060*/  MUFU.EX2 R132, R53 ;  /* 0x0000003500847308 */ /* 0x0007e20000000800 */
[--C-:B------:R-:W-:Y:S01]  /*11070*/  FFMA.FTZ R65, R93, UR4, -R47.reuse ;  /* 0x000000045d417c23 */ /* 0x100fe2000801082f */
[--C-:B------:R-:W-:Y:S01]  /*11080*/  FFMA.FTZ R77, R108, UR4, -R47.reuse ;  /* 0x000000046c4d7c23 */ /* 0x100fe2000801082f */
[--C-:B------:R-:W-:Y:S07]  /*11090*/  FFMA.FTZ R78, R109, UR4, -R47.reuse ;  /* 0x000000046d4e7c23 */ /* 0x100fee000801082f */
[----:B------:R4:W5:Y:S01]  /*110a0*/  MUFU.EX2 R136, R60 ;  /* 0x0000003c00887308 */ /* 0x0009620000000800 */
[----:B------:R-:W-:Y:S01]  /*110b0*/  FFMA.FTZ R93, R125, UR4, -R47 ;  /* 0x000000047d5d7c23 */ /* 0x000fe2000801082f */
[----:B------:R-:W-:Y:S01]  /*110c0*/  FFMA.FTZ R76, R111, UR4, -R64 ;  /* 0x000000046f4c7c23 */ /* 0x000fe20008010840 */
[--C-:B------:R-:W-:Y:S07]  /*110d0*/  FFMA.FTZ R79, R118, UR4, -R46.reuse ;  /* 0x00000004764f7c23 */ /* 0x100fee000801082e */
[----:B------:R-:W5:Y:S01]  /*110e0*/  MUFU.EX2 R134, R52 ;  /* 0x0000003400867308 */ /* 0x000f620000000800 */
[----:B------:R-:W-:Y:S01]  /*110f0*/  FFMA.FTZ R81, R119, UR4, -R46 ;  /* 0x0000000477517c23 */ /* 0x000fe2000801082e */
[----:B-1----:R-:W1:Y:S01]  /*11100*/  LDSM.16.MT88.4 R56, [R135+0x5000] ;  /* 0x005000008738783b */ /* 0x002e620000004200 */
[----:B--2---:R-:W-:Y:S07]  /*11110*/  F2FP.BF16.F32.PACK_AB R50, R153, R147 ;  /* 0x000000939932723e */ /* 0x004fee00000010ff */
[----:B------:R-:W-:Y:S01]  /*11120*/  MUFU.EX2 R70, R70 ;  /* 0x0000004600467308 */ /* 0x000fe20000000800 */
[----:B------:R-:W-:Y:S01]  /*11130*/  FFMA.FTZ R0, R0, R226, R251 ;  /* 0x000000e200007223 */ /* 0x000fe200000100fb */
[----:B---3--:R-:W-:Y:S08]  /*11140*/  F2FP.BF16.F32.PACK_AB R53, R133, R123 ;  /* 0x0000007b8535723e */ /* 0x008ff000000010ff */
[----:B------:R-:W-:Y:S01]  /*11150*/  MUFU.EX2 R75, R75 ;  /* 0x0000004b004b7308 */ /* 0x000fe20000000800 */
[----:B------:R-:W-:Y:S01]  /*11160*/  FFMA.FTZ R2, R2, R222, R247 ;  /* 0x000000de02027223 */ /* 0x000fe200000100f7 */
[----:B----4-:R-:W2:Y:S01]  /*11170*/  LDSM.16.MT88.4 R60, [R185+0x5000] ;  /* 0x00500000b93c783b */ /* 0x010ea20000004200 */
[----:B-----5:R-:W-:Y:S07]  /*11180*/  F2FP.BF16.F32.PACK_AB R54, R136, R137 ;  /* 0x000000898836723e */ /* 0x020fee00000010ff */
[----:B------:R-:W-:Y:S01]  /*11190*/  MUFU.EX2 R93, R93 ;  /* 0x0000005d005d7308 */ /* 0x000fe20000000800 */
[----:B------:R-:W-:Y:S01]  /*111a0*/  FADD.FTZ R2, R252, R2 ;  /* 0x00000002fc027221 */ /* 0x000fe20000010000 */
[----:B------:R-:W-:Y:S01]  /*111b0*/  F2FP.BF16.F32.PACK_AB R55, R134, R132 ;  /* 0x000000848637723e */ /* 0x000fe200000010ff */
[----:B------:R-:W-:Y:S01]  /*111c0*/  FADD.FTZ R0, R214, R0 ;  /* 0x00000000d6007221 */ /* 0x000fe20000010000 */
[----:B------:R-:W-:Y:S06]  /*111d0*/  F2FP.BF16.F32.PACK_AB R52, R127, R126 ;  /* 0x0000007e7f34723e */ /* 0x000fec00000010ff */
[----:B------:R3:W-:Y:S10]  /*111e0*/  MUFU.EX2 R97, R65 ;  /* 0x0000004100617308 */ /* 0x0007f40000000800 */
[----:B------:R4:W-:Y:S01]  /*111f0*/  MUFU.EX2 R113, R67 ;  /* 0x0000004300717308 */ /* 0x0009e20000000800 */
[----:B------:R-:W-:Y:S09]  /*11200*/  FFMA.FTZ R3, R3, R220, R223 ;  /* 0x000000dc03037223 */ /* 0x000ff200000100df */
        /* <DEDUP_REMOVED lines=244> */
.L_x_571:
[----:B------:R-:W2:Y:S04]  /*12150*/  LDL.LU R8, [R1+0x10] ;  /* 0x0000100001087983 */ /* 0x000ea80000300800 */
[----:B------:R-:W3:Y:S04]  /*12160*/  LDL.LU R6, [R1+0x14] ;  /* 0x0000140001067983 */ /* 0x000ee80000300800 */
[----:B------:R-:W4:Y:S04]  /*12170*/  LDL.LU R7, [R1+0x18] ;  /* 0x0000180001077983 */ /* 0x000f280000300800 */
[----:B------:R-:W5:Y:S04]  /*12180*/  LDL.LU R5, [R1+0x1c] ;  /* 0x00001c0001057983 */ /* 0x000f680000300800 */
[----:B------:R-:W5:Y:S04]  /*12190*/  LDL.64 R40, [R1+0x30] ;  /* 0x0000300001287983 */ /* 0x000f680000100a00 */
[----:B------:R-:W5:Y:S01]  /*121a0*/  LDL R42, [R1+0x28] ;  /* 0x00002800012a7983 */ /* 0x000f620000100800 */
[----:B------:R-:W1:Y:S01]  /*121b0*/  S2R R31, SR_TID.X ;  /* 0x00000000001f7919 */ /* 0x000e620000002100 */
[----:B------:R-:W1:Y:S08]  /*121c0*/  S2UR UR4, SR_CgaCtaId ;  /* 0x00000000000479c3 */ /* 0x000e700000008800 */
[----:B------:R-:W1:Y:S02]  /*121d0*/  LDC.U8 R26, c[0x0][0x549] ;  /* 0x00015240ff1a7b82 */ /* 0x000e640000000000 */
[----:B-1----:R-:W-:Y:S01]  /*121e0*/  SHF.L.U32 R9, R31, 0x1, RZ ;  /* 0x000000011f097819 */ /* 0x002fe200000006ff */
[----:B------:R-:W-:-:S02]  /*121f0*/  UMOV UR5, 0x400 ;  /* 0x0000040000057882 */ /* 0x000fc40000000000 */
[----:B------:R-:W-:Y:S01]  /*12200*/  ULEA UR4, UR4, UR5, 0x18 ;  /* 0x0000000504047291 */ /* 0x000fe2000f8ec0ff */
[----:B------:R-:W-:Y:S02]  /*12210*/  SHF.L.U32 R25, R31, 0x2, RZ ;  /* 0x000000021f197819 */ /* 0x000fe400000006ff */
[----:B------:R-:W-:Y:S02]  /*12220*/  ISETP.NE.AND P1, PT, R26, RZ, PT ;  /* 0x000000ff1a00720c */ /* 0x000fe40003f25270 */
[----:B------:R-:W-:Y:S01]  /*12230*/  LOP3.LUT R24, R25, 0x20, RZ, 0xc0, !PT ;  /* 0x0000002019187812 */ /* 0x000fe200078ec0ff */
[----:B------:R-:W1:Y:S01]  /*12240*/  S2R R43, SR_CTAID.Y ;  /* 0x00000000002b7919 */ /* 0x000e620000002600 */
[----:B------:R-:W1:Y:S01]  /*12250*/  S2R R29, SR_CTAID.Z ;  /* 0x00000000001d7919 */ /* 0x000e620000002700 */
[----:B--2---:R-:W2:Y:S04]  /*12260*/  SHFL.BFLY PT, R4, R8, 0x2, 0x1f ;  /* 0x0c401f0008047f89 */ /* 0x004ea800000e0000 */
[----:B---3--:R-:W3:Y:S04]  /*12270*/  SHFL.BFLY PT, R3, R6, 0x2, 0x1f ;  /* 0x0c401f0006037f89 */ /* 0x008ee800000e0000 */
[----:B----4-:R-:W4:Y:S04]  /*12280*/  SHFL.BFLY PT, R2, R7, 0x2, 0x1f ;  /* 0x0c401f0007027f89 */ /* 0x010f2800000e0000 */
[----:B-----5:R-:W5:Y:S01]  /*12290*/  SHFL.BFLY PT, R0, R5, 0x2, 0x1f ;  /* 0x0c401f0005007f89 */ /* 0x020f6200000e0000 */
[----:B--2---:R-:W-:Y:S01]  /*122a0*/  FADD.FTZ R4, R4, R8 ;  /* 0x0000000804047221 */ /* 0x004fe20000010000 */
[----:B---3--:R-:W-:-:S04]  /*122b0*/  FADD.FTZ R3, R3, R6 ;  /* 0x0000000603037221 */ /* 0x008fc80000010000 */
[----:B------:R-:W2:Y:S01]  /*122c0*/  SHFL.BFLY PT, R19, R4, 0x1, 0x1f ;  /* 0x0c201f0004137f89 */ /* 0x000ea200000e0000 */
[----:B----4-:R-:W-:-:S03]  /*122d0*/  FADD.FTZ R2, R2, R7 ;  /* 0x0000000702027221 */ /* 0x010fc60000010000 */
[----:B------:R-:W3:Y:S01]  /*122e0*/  SHFL.BFLY PT, R6, R3, 0x1, 0x1f ;  /* 0x0c201f0003067f89 */ /* 0x000ee200000e0000 */
[----:B-----5:R-:W-:-:S05]  /*122f0*/  FADD.FTZ R0, R0, R5 ;  /* 0x0000000500007221 */ /* 0x020fca0000010000 */
[----:B------:R-:W4:Y:S04]  /*12300*/  SHFL.BFLY PT, R7, R0, 0x1, 0x1f ;  /* 0x0c201f0000077f89 */ /* 0x000f2800000e0000 */
[----:B------:R-:W5:Y:S01]  /*12310*/  SHFL.BFLY PT, R5, R2, 0x1, 0x1f ;  /* 0x0c201f0002057f89 */ /* 0x000f6200000e0000 */
[----:B--2---:R-:W-:-:S04]  /*12320*/  FADD.FTZ R19, R4, R19 ;  /* 0x0000001304137221 */ /* 0x004fc80000010000 */
[----:B------:R-:W2:Y:S01]  /*12330*/  MUFU.RCP R4, R19 ;  /* 0x0000001300047308 */ /* 0x000ea20000001000 */
[----:B---3--:R-:W-:Y:S01]  /*12340*/  FADD.FTZ R20, R3, R6 ;  /* 0x0000000603147221 */ /* 0x008fe20000010000 */
[----:B------:R-:W-:Y:S02]  /*12350*/  SHF.L.U32 R8, R31, 0x4, RZ ;  /* 0x000000041f087819 */ /* 0x000fe400000006ff */
[----:B------:R-:W-:Y:S02]  /*12360*/  LOP3.LUT R3, R9, 0x6, RZ, 0xc0, !PT ;  /* 0x0000000609037812 */ /* 0x000fe400078ec0ff */
[----:B------:R-:W-:Y:S01]  /*12370*/  FSETP.NE.FTZ.AND P6, PT, R19, RZ, PT ;  /* 0x000000ff1300720b */ /* 0x000fe20003fd5000 */
[----:B----4-:R-:W-:Y:S01]  /*12380*/  FADD.FTZ R22, R0, R7 ;  /* 0x0000000700167221 */ /* 0x010fe20000010000 */
[----:B------:R-:W-:Y:S02]  /*12390*/  LOP3.LUT R3, R3, 0x3e00, R8, 0xf8, !PT ;  /* 0x00003e0003037812 */ /* 0x000fe400078ef808 */
[----:B------:R-:W-:Y:S01]  /*123a0*/  SHF.L.U32 R0, R40, 0x5, RZ ;  /* 0x0000000528007819 */ /* 0x000fe200000006ff */
[----:B-----5:R-:W-:Y:S01]  /*123b0*/  FADD.FTZ R21, R2, R5 ;  /* 0x0000000502157221 */ /* 0x020fe20000010000 */
[----:B------:R-:W3:Y:S02]  /*123c0*/  MUFU.RCP R6, R20 ;  /* 0x0000001400067308 */ /* 0x000ee40000001000 */
[----:B------:R-:W-:-:S02]  /*123d0*/  LOP3.LUT R2, R3, 0x20, R0, 0xf8, !PT ;  /* 0x0000002003027812 */ /* 0x000fc400078ef800 */
[----:B--2---:R-:W-:-:S04]  /*123e0*/  FSEL R0, R4, 1, P6 ;  /* 0x3f80000004007808 */ /* 0x004fc80003000000 */
[----:B------:R-:W2:Y:S01]  /*123f0*/  MUFU.RCP R4, R22 ;  /* 0x0000001600047308 */ /* 0x000ea20000001000 */
[----:B------:R-:W-:-:S07]  /*12400*/  SHF.L.U32 R8, R31, 0x3, RZ ;  /* 0x000000031f087819 */ /* 0x000fce00000006ff */
[----:B------:R-:W4:Y:S01]  /*12410*/  MUFU.RCP R5, R21 ;  /* 0x0000001500057308 */ /* 0x000f220000001000 */
[----:B------:R-:W-:Y:S02]  /*12420*/  LOP3.LUT R7, R8, 0xc0, RZ, 0xc0, !PT ;  /* 0x000000c008077812 */ /* 0x000fe400078ec0ff */
[----:B------:R-:W-:Y:S02]  /*12430*/  FSETP.NE.FTZ.AND P5, PT, R20, RZ, PT ;  /* 0x000000ff1400720b */ /* 0x000fe40003fb5000 */
[----:B------:R-:W-:Y:S02]  /*12440*/  LOP3.LUT R3, R7, 0x18, R31, 0xf8, !PT ;  /* 0x0000001807037812 */ /* 0x000fe400078ef81f */
[----:B------:R-:W-:Y:S02]  /*12450*/  FSETP.NE.FTZ.AND P3, PT, R22, RZ, PT ;  /* 0x000000ff1600720b */ /* 0x000fe40003f75000 */
[----:B------:R-:W-:Y:S01]  /*12460*/  FSETP.NE.FTZ.AND P4, PT, R21, RZ, PT ;  /* 0x000000ff1500720b */ /* 0x000fe20003f95000 */
[----:B------:R-:W-:Y:S01]  /*12470*/  FMUL.FTZ R140, R0, R140 ;  /* 0x0000008c008c7220 */ /* 0x000fe20000410000 */
[----:B------:R-:W-:Y:S01]  /*12480*/  LOP3.LUT R23, R2, R3, RZ, 0xfc, !PT ;  /* 0x0000000302177212 */ /* 0x000fe200078efcff */
[----:B------:R-:W-:Y:S01]  /*12490*/  FMUL.FTZ R7, R0, R141 ;  /* 0x0000008d00077220 */ /* 0x000fe20000410000 */
[----:B---3--:R-:W-:Y:S01]  /*124a0*/  FSEL R3, R6, 1, P5 ;  /* 0x3f80000006037808 */ /* 0x008fe20002800000 */
[C---:B------:R-:W-:Y:S01]  /*124b0*/  FMUL.FTZ R148, R0.reuse, R148 ;  /* 0x0000009400947220 */ /* 0x040fe20000410000 */
[C---:B------:R-:W-:Y:S01]  /*124c0*/  FMUL.FTZ R149, R0.reuse, R149 ;  /* 0x0000009500957220 */ /* 0x040fe20000410000 */
[C---:B------:R-:W-:Y:S01]  /*124d0*/  FMUL.FTZ R152, R0.reuse, R152 ;  /* 0x0000009800987220 */ /* 0x040fe20000410000 */
[C---:B------:R-:W-:Y:S01]  /*124e0*/  FMUL.FTZ R12, R0.reuse, R153 ;  /* 0x00000099000c7220 */ /* 0x040fe20000410000 */
[C---:B------:R-:W-:Y:S01]  /*124f0*/  FMUL.FTZ R164, R0.reuse, R164 ;  /* 0x000000a400a47220 */ /* 0x040fe20000410000 */
[----:B------:R-:W-:Y:S01]  /*12500*/  FMUL.FTZ R10, R0, R165 ;  /* 0x000000a5000a7220 */ /* 0x000fe20000410000 */
[----:B--2---:R-:W-:-:S02]  /*12510*/  FSEL R0, R4, 1, P3 ;  /* 0x3f80000004007808 */ /* 0x004fc40001800000 */
[----:B----4-:R-:W-:Y:S01]  /*12520*/  FSEL R2, R5, 1, P4 ;  /* 0x3f80000005027808 */ /* 0x010fe20002000000 */
        /* <DEDUP_REMOVED lines=37> */
[----:B------:R-:W-:Y:S04]  /*12780*/  STS [R3+0x210], R2 ;  /* 0x0002100203007388 */ /* 0x000fe80000000800 */
[----:B------:R-:W-:Y:S04]  /*12790*/  STS [R0+0x1000], R5 ;  /* 0x0010000500007388 */ /* 0x000fe80000000800 */
[----:B------:R-:W-:Y:S04]  /*127a0*/  STS [R0+0x1200], R8 ;  /* 0x0012000800007388 */ /* 0x000fe80000000800 */
[----:B------:R4:W-:Y:S01]  /*127b0*/  STS [R3+0x1010], R14 ;  /* 0x0010100e03007388 */ /* 0x0009e20000000800 */
[----:B------:R-:W-:Y:S01]  /*127c0*/  ISETP.NE.AND P2, PT, R42, -0x1, PT ;  /* 0xffffffff2a00780c */ /* 0x000fe20003f45270 */
[----:B--2---:R-:W2:Y:S02]  /*127d0*/  @P5 LDC R7, c[0x0][0x458] ;  /* 0x00011600ff075b82 */ /* 0x004ea40000000800 */
[----:B------:R5:W-:Y:S06]  /*127e0*/  STS [R3+0x1210], R13 ;  /* 0x0012100d03007388 */ /* 0x000bec0000000800 */
[----:B---3--:R-:W3:Y:S01]  /*127f0*/  @P1 LDC R4, c[0x0][0x430] ;  /* 0x00010c00ff041b82 */ /* 0x008ee20000000800 */
[----:B------:R-:W-:-:S07]  /*12800*/  LOP3.LUT R6, R25, 0x40, RZ, 0xc0, !PT ;  /* 0x0000004019067812 */ /* 0x000fce00078ec0ff */
[----:B----4-:R-:W3:Y:S08]  /*12810*/  LDC R14, c[0x0][0x434] ;  /* 0x00010d00ff0e7b82 */ /* 0x010ef00000000800 */
[----:B-----5:R-:W3:Y:S01]  /*12820*/  LDC R3, c[0x0][0x434] ;  /* 0x00010d00ff037b82 */ /* 0x020ee20000000800 */
[----:B------:R-:W-:Y:S02]  /*12830*/  IADD3 R2, PT, PT, R0, -R6, RZ ;  /* 0x8000000600027210 */ /* 0x000fe40007ffe0ff */
[----:B------:R-:W-:-:S02]  /*12840*/  F2FP.BF16.F32.PACK_AB R12, R12, R152 ;  /* 0x000000980c0c723e */ /* 0x000fc400000010ff */
[----:B------:R-:W-:Y:S02]  /*12850*/  F2FP.BF16.F32.PACK_AB R11, R11, R154 ;  /* 0x0000009a0b0b723e */ /* 0x000fe400000010ff */
[----:B------:R-:W-:Y:S01]  /*12860*/  F2FP.BF16.F32.PACK_AB R10, R10, R164 ;  /* 0x000000a40a0a723e */ /* 0x000fe200000010ff */
[----:B------:R-:W4:Y:S01]  /*12870*/  LDC.U8 R13, c[0x0][0x548] ;  /* 0x00015200ff0d7b82 */ /* 0x000f220000000000 */
[----:B------:R-:W-:Y:S02]  /*12880*/  IADD3 R0, PT, PT, -R24, R2, RZ ;  /* 0x0000000218007210 */ /* 0x000fe40007ffe1ff */
[----:B------:R-:W-:Y:S01]  /*12890*/  F2FP.BF16.F32.PACK_AB R9, R9, R166 ;  /* 0x000000a60909723e */ /* 0x000fe200000010ff */
[----:B------:R-:W-:Y:S01]  /*128a0*/  STS [R2+0x20], R12 ;  /* 0x0000200c02007388 */ /* 0x000fe20000000800 */
[----:B------:R-:W-:Y:S02]  /*128b0*/  F2FP.BF16.F32.PACK_AB R18, R18, R156 ;  /* 0x0000009c1212723e */ /* 0x000fe400000010ff */
[----:B------:R-:W-:Y:S01]  /*128c0*/  F2FP.BF16.F32.PACK_AB R17, R17, R158 ;  /* 0x0000009e1111723e */ /* 0x000fe200000010ff */
[----:B------:R-:W-:Y:S01]  /*128d0*/  STS [R2+0x220], R11 ;  /* 0x0002200b02007388 */ /* 0x000fe20000000800 */
[----:B------:R-:W-:-:S02]  /*128e0*/  F2FP.BF16.F32.PACK_AB R16, R16, R160 ;  /* 0x000000a01010723e */ /* 0x000fc400000010ff */
[----:B------:R-:W-:Y:S01]  /*128f0*/  F2FP.BF16.F32.PACK_AB R15, R15, R162 ;  /* 0x000000a20f0f723e */ /* 0x000fe200000010ff */
[----:B------:R5:W-:Y:S04]  /*12900*/  STS [R0+0x30], R10 ;  /* 0x0000300a00007388 */ /* 0x000be80000000800 */
[----:B------:R1:W-:Y:S01]  /*12910*/  STS [R0+0x230], R9 ;  /* 0x0002300900007388 */ /* 0x0003e20000000800 */
[----:B---3--:R-:W-:-:S03]  /*12920*/  @P1 IMAD R3, R4, R14, RZ ;  /* 0x0000000e04031224 */ /* 0x008fc600078e02ff */
[----:B------:R-:W-:Y:S01]  /*12930*/  STS [R2+0x1020], R18 ;  /* 0x0010201202007388 */ /* 0x000fe20000000800 */
[----:B------:R-:W3:Y:S03]  /*12940*/  @P1 LDC R4, c[0x0][0x430] ;  /* 0x00010c00ff041b82 */ /* 0x000ee60000000800 */
[----:B------:R-:W-:Y:S04]  /*12950*/  STS [R2+0x1220], R17 ;  /* 0x0012201102007388 */ /* 0x000fe80000000800 */
[----:B------:R-:W-:Y:S04]  /*12960*/  STS [R0+0x1030], R16 ;  /* 0x0010301000007388 */ /* 0x000fe80000000800 */
[----:B------:R2:W-:Y:S01]  /*12970*/  STS [R0+0x1230], R15 ;  /* 0x0012300f00007388 */ /* 0x0005e20000000800 */
[----:B-----5:R-:W5:Y:S08]  /*12980*/  @!P2 LDC.64 R10, c[0x0][0x400] ;  /* 0x00010000ff0aab82 */ /* 0x020f700000000a00 */
[----:B-1----:R-:W1:Y:S01]  /*12990*/  @P2 LDC.64 R8, c[0x0][0x408] ;  /* 0x00010200ff082b82 */ /* 0x002e620000000a00 */
[----:B------:R1:W1:Y:S07]  /*129a0*/  @P6 MUFU.LG2 R6, R19 ;  /* 0x0000001300066308 */ /* 0x00026e0000000c00 */
[----:B--2---:R-:W2:Y:S01]  /*129b0*/  @P6 LDC R0, c[0x0][0x458] ;  /* 0x00011600ff006b82 */ /* 0x004ea20000000800 */
[----:B------:R1:W1:Y:S08]  /*129c0*/  @P5 MUFU.LG2 R5, R20 ;  /* 0x0000001400055308 */ /* 0x0002700000000c00 */
[----:B------:R1:W1:Y:S01]  /*129d0*/  @P4 MUFU.LG2 R12, R21 ;  /* 0x00000015000c4308 */ /* 0x0002620000000c00 */
[----:B-----5:R-:W-:Y:S01]  /*129e0*/  @!P2 IMAD.WIDE.U32 R24, R43, R10, RZ ;  /* 0x0000000a2b18a225 */ /* 0x020fe200078e00ff */
[----:B------:R-:W-:Y:S01]  /*129f0*/  @P1 MOV R2, 0x1 ;  /* 0x0000000100021802 */ /* 0x000fe20000000f00 */
[----:B---34-:R-:W-:Y:S06]  /*12a00*/  @P1 BRA `(.L_x_575) ;  /* 0x0000000000201947 */ /* 0x018fec0003800000 */
[----:B------:R-:W-:Y:S01]  /*12a10*/  ISETP.NE.AND P0, PT, R13, RZ, PT ;  /* 0x000000ff0d00720c */ /* 0x000fe20003f05270 */
[----:B------:R-:W3:-:S12]  /*12a20*/  LDC R10, c[0x0][0x3e0] ;  /* 0x0000f800ff0a7b82 */ /* 0x000ed80000000800 */
[----:B------:R-:W3:Y:S01]  /*12a30*/  @P0 LDC R2, c[0x0][0x454] ;  /* 0x00011500ff020b82 */ /* 0x000ee20000000800 */
[----:B------:R-:W-:Y:S02]  /*12a40*/  @P0 MOV R4, 0x1 ;  /* 0x0000000100040802 */ /* 0x000fe40000000f00 */
[----:B------:R-:W-:-:S05]  /*12a50*/  @!P0 MOV R4, 0x1 ;  /* 0x0000000100048802 */ /* 0x000fca0000000f00 */
[----:B------:R-:W4:Y:S01]  /*12a60*/  @P0 LDC R3, c[0x0][0x454] ;  /* 0x00011500ff030b82 */ /* 0x000f220000000800 */
[-C--:B---3--:R-:W-:Y:S02]  /*12a70*/  @P0 IMAD R2, R2, R10.reuse, RZ ;  /* 0x0000000a02020224 */ /* 0x088fe400078e02ff */
[----:B------:R-:W-:-:S07]  /*12a80*/  @!P0 IMAD R2, R14, R10, RZ ;  /* 0x0000000a0e028224 */ /* 0x000fce00078e02ff */
.L_x_575:
[----:B------:R-:W-:Y:S06]  /*12a90*/  BAR.SYNC.DEFER_BLOCKING 0x0 ;  /* 0x0000000000007b1d */ /* 0x000fec0000010000 */
[----:B------:R-:W3:Y:S01]  /*12aa0*/  S2R R15, SR_CTAID.X ;  /* 0x00000000000f7919 */ /* 0x000ee20000002500 */
[----:B------:R-:W-:Y:S01]  /*12ab0*/  ISETP.NE.AND P0, PT, R42, -0x1, PT ;  /* 0xffffffff2a00780c */ /* 0x000fe20003f05270 */
[----:B------:R4:W3:Y:S01]  /*12ac0*/  @P3 MUFU.LG2 R10, R22 ;  /* 0x00000016000a3308 */ /* 0x0008e20000000c00 */
[----:B------:R-:W-:Y:S01]  /*12ad0*/  ISETP.NE.AND P1, PT, R13, RZ, !P1 ;  /* 0x000000ff0d00720c */ /* 0x000fe20004f25270 */
[----:B------:R-:W-:Y:S01]  /*12ae0*/  @!P2 IMAD R28, R43, R11, R25 ;  /* 0x0000000b2b1ca224 */ /* 0x000fe200078e0219 */
[----:B------:R-:W3:Y:S01]  /*12af0*/  @P4 LDC R13, c[0x0][0x458] ;  /* 0x00011600ff0d4b82 */ /* 0x000ee20000000800 */
[----:B-1----:R-:W-:Y:S01]  /*12b00*/  @P6 FMUL.FTZ R6, R6, 0.69314718246459960938 ;  /* 0x3f31721806066820 */ /* 0x002fe20000410000 */
[----:B------:R1:W5:Y:S01]  /*12b10*/  LDL R30, [R1+0x2c] ;  /* 0x00002c00011e7983 */ /* 0x0003620000100800 */
[----:B------:R-:W-:Y:S01]  /*12b20*/  MOV R27, 0x7f800000 ;  /* 0x7f800000001b7802 */ /* 0x000fe20000000f00 */
[----:B------:R-:W-:Y:S01]  /*12b30*/  @P5 FMUL.FTZ R5, R5, 0.69314718246459960938 ;  /* 0x3f31721805055820 */ /* 0x000fe20000410000 */
[----:B--2---:R-:W-:Y:S01]  /*12b40*/  @P6 FFMA.FTZ R27, R39, R0, R6 ;  /* 0x00000000271b6223 */ /* 0x004fe20000010006 */
[----:B----4-:R-:W-:Y:S01]  /*12b50*/  IMAD R0, R29, R3, RZ ;  /* 0x000000031d007224 */ /* 0x010fe200078e02ff */
[----:B------:R-:W-:Y:S01]  /*12b60*/  MOV R26, 0x7f800000 ;  /* 0x7f800000001a7802 */ /* 0x000fe20000000f00 */
[----:B------:R-:W2:Y:S01]  /*12b70*/  @P3 LDC R11, c[0x0][0x458] ;  /* 0x00011600ff0b3b82 */ /* 0x000ea20000000800 */
[----:B------:R-:W-:Y:S01]  /*12b80*/  @P5 FFMA.FTZ R26, R38, R7, R5 ;  /* 0x00000007261a5223 */ /* 0x000fe20000010005 */
[----:B------:R-:W-:Y:S01]  /*12b90*/  @P4 FMUL.FTZ R7, R12, 0.69314718246459960938 ;  /* 0x3f3172180c074820 */ /* 0x000fe20000410000 */
[----:B------:R1:W4:Y:S01]  /*12ba0*/  LDS.128 R32, [R189+0x1800] ;  /* 0x00180000bd207984 */ /* 0x0003220000000c00 */
[----:B------:R-:W-:Y:S01]  /*12bb0*/  @!P1 IMAD R0, R43, R2, R0 ;  /* 0x000000022b009224 */ /* 0x000fe200078e0200 */
[----:B------:R-:W-:Y:S01]  /*12bc0*/  BSSY.RECONVERGENT B0, `(.L_x_576) ;  /* 0x000003b000007945 */ /* 0x000fe20003800200 */
[----:B------:R-:W-:Y:S01]  /*12bd0*/  MOV R19, 0x7f800000 ;  /* 0x7f80000000137802 */ /* 0x000fe20000000f00 */
[----:B------:R-:W-:-:S04]  /*12be0*/  @P2 IMAD.WIDE.U32 R22, R42, R8, RZ ;  /* 0x000000082a162225 */ /* 0x000fc800078e00ff */
[----:B---3--:R-:W-:Y:S01]  /*12bf0*/  @P3 FMUL.FTZ R6, R10, 0.69314718246459960938 ;  /* 0x3f3172180a063820 */ /* 0x008fe20000410000 */
[----:B------:R-:W-:Y:S01]  /*12c00*/  MOV R18, 0x7f800000 ;  /* 0x7f80000000127802 */ /* 0x000fe20000000f00 */
[----:B------:R-:W-:Y:S02]  /*12c10*/  @P2 IMAD R28, R42, R9, R23 ;  /* 0x000000092a1c2224 */ /* 0x000fe400078e0217 */
[----:B------:R-:W-:Y:S02]  /*12c20*/  @!P0 IMAD R42, R43, R14, RZ ;  /* 0x0000000e2b2a8224 */ /* 0x000fe400078e02ff */
[----:B------:R-:W-:-:S03]  /*12c30*/  @P4 FFMA.FTZ R19, R37, R13, R7 ;  /* 0x0000000d25134223 */ /* 0x000fc60000010007 */
[----:B------:R1:W-:Y:S01]  /*12c40*/  @!P0 STL [R1+0x28], R42 ;  /* 0x0000282a01008387 */ /* 0x0003e20000100800 */
[----:B------:R-:W-:Y:S02]  /*12c50*/  LOP3.LUT P0, RZ, R31, 0x3, RZ, 0xc0, !PT ;  /* 0x000000031fff7812 */ /* 0x000fe4000780c0ff */
[----:B------:R-:W-:Y:S02]  /*12c60*/  SHF.L.U32 R15, R15, 0x7, RZ ;  /* 0x000000070f0f7819 */ /* 0x000fe400000006ff */
[----:B------:R-:W-:Y:S01]  /*12c70*/  SHF.R.S32.HI R3, RZ, 0x1f, R42 ;  /* 0x0000001fff037819 */ /* 0x000fe2000001142a */
[----:B--2---:R-:W-:Y:S01]  /*12c80*/  @P3 FFMA.FTZ R18, R36, R11, R6 ;  /* 0x0000000b24123223 */ /* 0x004fe20000010006 */
[----:B------:R-:W-:Y:S01]  /*12c90*/  SEL R5, R42, RZ, P1 ;  /* 0x000000ff2a057207 */ /* 0x000fe20000800000 */
[----:B------:R-:W-:Y:S01]  /*12ca0*/  IMAD R2, R15, R4, RZ ;  /* 0x000000040f027224 */ /* 0x000fe200078e02ff */
[----:B------:R-:W-:-:S04]  /*12cb0*/  SEL R3, R3, RZ, P1 ;  /* 0x000000ff03037207 */ /* 0x000fc80000800000 */
        /* <DEDUP_REMOVED lines=15> */
[----:B------:R-:W2:Y:S01]  /*12db0*/  @!P6 LDC.64 R10, c[0x0][0x420] ;  /* 0x00010800ff0aeb82 */ /* 0x000ea20000000a00 */
        /* <DEDUP_REMOVED lines=10> */
[----:B------:R-:W1:Y:S01]  /*12e60*/  @!P3 LDC.64 R20, c[0x0][0x420] ;  /* 0x00010800ff14bb82 */ /* 0x000e620000000a00 */
[----:B--2---:R-:W-:-:S04]  /*12e70*/  @!P6 LEA R10, P1, R0, R10, 0x2 ;  /* 0x0000000a000ae211 */ /* 0x004fc800078210ff */
        /* <DEDUP_REMOVED lines=11> */
[----:B-1----:R-:W-:-:S03]  /*12f30*/  @!P3 LEA R2, P0, R3, R20, 0x2 ;  /* 0x000000140302b211 */ /* 0x002fc600078010ff */
[----:B------:R2:W-:Y:S01]  /*12f40*/  @!P4 STG.E desc[UR14][R4.64], R19 ;  /* 0x000000130400c986 */ /* 0x0005e2000c10190e */
[----:B------:R-:W-:-:S05]  /*12f50*/  @!P3 LEA.HI.X R3, R3, R21, R8, 0x2, P0 ;  /* 0x000000150303b211 */ /* 0x000fca00000f1408 */
[----:B------:R2:W-:Y:S04]  /*12f60*/  @!P3 STG.E desc[UR14][R2.64], R18 ;  /* 0x000000120200b986 */ /* 0x0005e8000c10190e */
.L_x_577:
[----:B------:R-:W-:Y:S05]  /*12f70*/  BSYNC.RECONVERGENT B0 ;  /* 0x0000000000007941 */ /* 0x000fea0003800200 */
.L_x_576:
[----:B--2---:R-:W2:Y:S01]  /*12f80*/  LDL.LU R5, [R1+0x38] ;  /* 0x0000380001057983 */ /* 0x004ea20000300800 */
[----:B------:R-:W3:Y:S03]  /*12f90*/  LDCU UR6, c[0x0][0x440] ;  /* 0x00008800ff0677ac */ /* 0x000ee60008000800 */
[----:B------:R-:W4:Y:S01]  /*12fa0*/  LDL.LU R4, [R1+0x40] ;  /* 0x0000400001047983 */ /* 0x000f220000300800 */
[----:B------:R-:W1:Y:S03]  /*12fb0*/  LDCU.64 UR4, c[0x0][0x410] ;  /* 0x00008200ff0477ac */ /* 0x000e660008000a00 */
[----:B------:R-:W4:Y:S04]  /*12fc0*/  LDL.LU R0, [R1+0x3c] ;  /* 0x00003c0001007983 */ /* 0x000f280000300800 */
[----:B------:R2:W5:Y:S01]  /*12fd0*/  LDL.64 R10, [R1+0x20] ;  /* 0x00002000010a7983 */ /* 0x0005620000100a00 */
[----:B------:R-:W-:Y:S01]  /*12fe0*/  @!P2 IMAD.MOV.U32 R2, RZ, RZ, R24 ;  /* 0x000000ffff02a224 */ /* 0x000fe200078e0018 */
[----:B------:R-:W-:Y:S01]  /*12ff0*/  BSSY.RECONVERGENT B0, `(.L_x_578) ;  /* 0x0000017000007945 */ /* 0x000fe20003800200 */
[----:B------:R-:W-:Y:S01]  /*13000*/  @P2 IMAD.MOV.U32 R2, RZ, RZ, R22 ;  /* 0x000000ffff022224 */ /* 0x000fe200078e0016 */
[----:B------:R2:W2:Y:S01]  /*13010*/  LDS.128 R12, [R189] ;  /* 0x00000000bd0c7984 */ /* 0x0004a20000000c00 */
[----:B---3--:R-:W-:-:S03]  /*13020*/  ISETP.GE.AND P0, PT, R191, UR6, PT ;  /* 0x00000006bf007c0c */ /* 0x008fc6000bf06270 */
[----:B------:R-:W-:Y:S02]  /*13030*/  IADD3 R2, P1, PT, R191, R2, RZ ;  /* 0x00000002bf027210 */ /* 0x000fe40007f3e0ff */
[----:B-----5:R-:W-:-:S03]  /*13040*/  ISETP.GE.OR P3, PT, R40, R30, P0 ;  /* 0x0000001e2800720c */ /* 0x020fc60000766670 */
[----:B------:R-:W-:Y:S02]  /*13050*/  IMAD.X R3, RZ, RZ, R28, P1 ;  /* 0x000000ffff037224 */ /* 0x000fe400008e061c */
[----:B-1----:R-:W-:-:S04]  /*13060*/  IMAD.WIDE.U32 R8, R29, UR4, R2 ;  /* 0x000000041d087c25 */ /* 0x002fc8000f8e0002 */
[----:B------:R-:W-:Y:S01]  /*13070*/  IMAD R7, R29, UR5, R9 ;  /* 0x000000051d077c24 */ /* 0x000fe2000f8e0209 */
[-C--:B--2---:R-:W-:Y:S02]  /*13080*/  ISETP.GE.OR P2, PT, R5, R30.reuse, P0 ;  /* 0x0000001e0500720c */ /* 0x084fe40000746670 */
[-C--:B----4-:R-:W-:Y:S02]  /*13090*/  ISETP.GE.OR P1, PT, R4, R30.reuse, P0 ;  /* 0x0000001e0400720c */ /* 0x090fe40000726670 */
        /* <DEDUP_REMOVED lines=12> */
.L_x_579:
[----:B------:R-:W-:Y:S05]  /*13160*/  BSYNC.RECONVERGENT B0 ;  /* 0x0000000000007941 */ /* 0x000fea0003800200 */
.L_x_578:
        /* <DEDUP_REMOVED lines=16> */
.L_x_581:
[----:B------:R-:W-:Y:S05]  /*13270*/  BSYNC.RECONVERGENT B0 ;  /* 0x0000000000007941 */ /* 0x000fea0003800200 */
.L_x_580:
        /* <DEDUP_REMOVED lines=16> */
.L_x_583:
[----:B------:R-:W-:Y:S05]  /*13380*/  BSYNC.RECONVERGENT B0 ;  /* 0x0000000000007941 */ /* 0x000fea0003800200 */
.L_x_582:
        /* <DEDUP_REMOVED lines=15> */
.L_x_584:
        /* <DEDUP_REMOVED lines=16> */
.L_x_736:


//--------------------- .text._ZN5flash16flash_fwd_kernelI23Flash_fwd_kernel_traitsILi32ELi128ELi128ELi4ELb0ELb0EN7cutlass10bfloat16_tE19Flash_kernel_traitsILi32ELi128ELi128ELi4ES3_EELb1ELb1ELb0ELb1ELb0ELb0ELb0ELb1EEEvNS_16Flash_fwd_paramsE --------------------------
	.section	.text._ZN5flash16flash_fwd_kernelI23Flash_fwd_kernel_traitsILi32ELi128ELi128ELi4ELb0ELb0EN7cutlass10bfloat16_tE19Flash_kernel_traitsILi32ELi128ELi128ELi4ES3_EELb1ELb1ELb0ELb1ELb0ELb0ELb0ELb1EEEvNS_16Flash_fwd_paramsE,"ax",@progbits
	.align	128
        .global         _ZN5flash16flash_fwd_kernelI23Flash_fwd_kernel_traitsILi32ELi128ELi128ELi4ELb0ELb0EN7cutlass10bfloat16_tE19Flash_kernel_traitsILi32ELi128ELi128ELi4ES3_EELb1ELb1ELb0ELb1ELb0ELb0ELb0ELb1EEEvNS_16Flash_fwd_paramsE
        .type           _ZN5flash16flash_fwd_kernelI23Flash_fwd_kernel_traitsILi32ELi128ELi128ELi4ELb0ELb0EN7cutlass10bfloat16_tE19Flash_kernel_traitsILi32ELi128ELi128ELi4ES3_EELb1ELb1ELb0ELb1ELb0ELb0ELb0ELb1EEEvNS_16Flash_fwd_paramsE,@function
        .size           _ZN5flash16flash_fwd_kernelI23Flash_fwd_kernel_traitsILi32ELi128ELi128ELi4ELb0ELb0EN7cutlass10bfloat16_tE19Flash_kernel_traitsILi32ELi128ELi128ELi4ES3_EELb1ELb1ELb0ELb1ELb0ELb0ELb0ELb1EEEvNS_16Flash_fwd_paramsE,(.L_x_737 - _ZN5flash16flash_fwd_kernelI23Flash_fwd_kernel_traitsILi32ELi128ELi128ELi4ELb0ELb0EN7cutlass10bfloat16_tE19Flash_kernel_traitsILi32ELi128ELi128ELi4ES3_EELb1ELb1ELb0ELb1ELb0ELb0ELb0ELb1EEEvNS_16Flash_fwd_paramsE)
        .other          _ZN5flash16flash_fwd_kernelI23Flash_fwd_kernel_traitsILi32ELi128ELi128ELi4ELb0ELb0EN7cutlass10bfloat16_tE19Flash_kernel_traitsILi32ELi128ELi128ELi4ES3_EELb1ELb1ELb0ELb1ELb0ELb0ELb0ELb1EEEvNS_16Flash_fwd_paramsE,@"STO_CUDA_ENTRY STV_DEFAULT"
_ZN5flash16flash_fwd_kernelI23Flash_fwd_kernel_traitsILi32ELi128ELi128ELi4ELb0ELb0EN7cutlass10bfloat16_tE19Flash_kernel_traitsILi32ELi128ELi128ELi4ES3_EELb1ELb1ELb0ELb1ELb0ELb0ELb0ELb1EEEvNS_16Flash_fwd_paramsE:
.text._ZN5flash16flash_fwd_kernelI23Flash_fwd_kernel_traitsILi32ELi128ELi128ELi4ELb0ELb0EN7cutlass10bfloat16_tE19Flash_kernel_traitsILi32ELi128ELi128ELi4ES3_EELb1ELb1ELb0ELb1ELb0ELb0ELb0ELb1EEEvNS_16Flash_fwd_paramsE:
        /* <DEDUP_REMOVED lines=100> */
.L_x_585:
        /* <DEDUP_REMOVED lines=24> */
[----:B------:R-:W-:Y:S01]  /*07c0*/  UISETP.NE.AND UP0, UPT, UR18, -0x1, UPT ;  /* 0xffffffff1200788c */ /* 0x000fe2000bf05270 */
[----:B------:R-:W2:Y:S10]  /*07d0*/  LDCU.U8 UR11, c[0x0][0x548] ;  /* 0x0000a900ff0b77ac */ /* 0x000eb40008000000 */
[----:B------:R-:W3:Y:S01]  /*07e0*/  @!UP0 LDCU.64 UR8, c[0x0][0x400] ;  /* 0x00008000ff0887ac */ /* 0x000ee20008000a00 */
[----:B-1----:R-:W-:Y:S01]  /*07f0*/  UISETP.NE.AND UP1, UPT, UR4, URZ, UPT ;  /* 0x000000ff0400728c */ /* 0x002fe2000bf25270 */
[----:B------:R-:W1:Y:S10]  /*0800*/  @UP0 LDCU.64 UR6, c[0x0][0x408] ;  /* 0x00008100ff0607ac */ /* 0x000e740008000a00 */
[----:B------:R-:W4:Y:S01]  /*0810*/  @UP1 LDCU.64 UR4, c[0x0][0x430] ;  /* 0x00008600ff0417ac */ /* 0x000f220008000a00 */
[----:B---3--:R-:W-:Y:S01]  /*0820*/  @!UP0 UIMAD.WIDE.U32 UR12, UR31, UR8, URZ ;  /* 0x000000081f0c82a5 */ /* 0x008fe2000f8e00ff */
[----:B------:R-:W3:Y:S01]  /*0830*/  @UP1 LDCU UR8, c[0x0][0x430] ;  /* 0x00008600ff0817ac */ /* 0x000ee20008000800 */
[----:B-1----:R-:W-:-:S02]  /*0840*/  @UP0 UIMAD.WIDE.U32 UR14, UR18, UR6, URZ ;  /* 0x00000006120e02a5 */ /* 0x002fc4000f8e00ff */
[----:B------:R-:W-:Y:S02]  /*0850*/  @!UP0 UIMAD UR9, UR31, UR9, UR13 ;  /* 0x000000091f0982a4 */ /* 0x000fe4000f8e020d */
[----:B------:R-:W-:-:S03]  /*0860*/  @UP0 UIMAD UR9, UR18, UR7, UR15 ;  /* 0x00000007120902a4 */ /* 0x000fc6000f8e020f */
[----:B------:R-:W-:Y:S01]  /*0870*/  @UP1 UMOV UR7, 0x1 ;  /* 0x0000000100071882 */ /* 0x000fe20000000000 */
[----:B----4-:R-:W-:Y:S01]  /*0880*/  @UP1 UIMAD UR6, UR4, UR5, URZ ;  /* 0x00000005040612a4 */ /* 0x010fe2000f8e02ff */
[----:B------:R-:W-:Y:S01]  /*0890*/  @UP0 UMOV UR12, UR14 ;  /* 0x0000000e000c0c82 */ /* 0x000fe20008000000 */
[----:B--23--:R-:W-:Y:S10]  /*08a0*/  BRA.U UP1, `(.L_x_587) ;  /* 0x0000000101247547 */ /* 0x00cff4000b800000 */
[----:B------:R-:W-:-:S11]  /*08b0*/  UISETP.NE.AND UP0, UPT, UR11, URZ, UPT ;  /* 0x000000ff0b00728c */ /* 0x000fd6000bf05270 */
[----:B------:R-:W1:Y:S01]  /*08c0*/  @UP0 LDCU UR7, c[0x0][0x454] ;  /* 0x00008a80ff0707ac */ /* 0x000e620008000800 */
[----:B------:R-:W2:Y:S01]  /*08d0*/  @!UP0 LDCU UR4, c[0x0][0x434] ;  /* 0x00008680ff0487ac */ /* 0x000ea20008000800 */
[----:B------:R-:W3:Y:S01]  /*08e0*/  @UP0 LDCU UR6, c[0x0][0x454] ;  /* 0x00008a80ff0607ac */ /* 0x000ee20008000800 */
[----:B------:R-:W-:Y:S01]  /*08f0*/  @UP0 UMOV UR8, 0x1 ;  /* 0x0000000100080882 */ /* 0x000fe20000000000 */
[----:B---3--:R-:W3:Y:S01]  /*0900*/  @!UP0 LDCU UR6, c[0x0][0x434] ;  /* 0x00008680ff0687ac */ /* 0x008ee20008000800 */
[----:B------:R-:W-:Y:S01]  /*0910*/  @!UP0 UMOV UR8, 0x1 ;  /* 0x0000000100088882 */ /* 0x000fe20000000000 */
[----:B-1----:R-:W-:Y:S02]  /*0920*/  @UP0 UIMAD UR7, UR10, UR7, URZ ;  /* 0x000000070a0702a4 */ /* 0x002fe4000f8e02ff */
[----:B--2---:R-:W-:-:S12]  /*0930*/  @!UP0 UIMAD UR7, UR10, UR4, URZ ;  /* 0x000000040a0782a4 */ /* 0x004fd8000f8e02ff */
.L_x_587:
[----:B------:R-:W1:Y:S01]  /*0940*/  LDCU.64 UR4, c[0x0][0x410] ;  /* 0x00008200ff0477ac */ /* 0x000e620008000a00 */
[----:B------:R-:W-:Y:S01]  /*0950*/  IMAD.SHL.U32 R8, R241, 0x8, RZ ;  /* 0x00000008f1087824 */ /* 0x000fe200078e00ff */
[----:B------:R-:W2:Y:S01]  /*0960*/  S2R R2, SR_CTAID.X ;  /* 0x0000000000027919 */ /* 0x000ea20000002500 */
[----:B------:R-:W-:Y:S01]  /*0970*/  SHF.R.U32.HI R4, RZ, 0x2, R241 ;  /* 0x00000002ff047819 */ /* 0x000fe200000116f1 */
[----:B------:R-:W4:Y:S01]  /*0980*/  LDCU UR10, c[0x0][0x440] ;  /* 0x00008800ff0a77ac */ /* 0x000f220008000800 */
[----:B------:R-:W-:Y:S01]  /*0990*/  IMAD.MOV.U32 R5, RZ, RZ, RZ ;  /* 0x000000ffff057224 */ /* 0x000fe200078e00ff */
[----:B------:R-:W-:Y:S01]  /*09a0*/  LOP3.LUT R8, R8, 0x18, RZ, 0xc0, !PT ;  /* 0x0000001808087812 */ /* 0x000fe200078ec0ff */
[----:B------:R-:W-:Y:S01]  /*09b0*/  BSSY.RECONVERGENT B0, `(.L_x_588) ;  /* 0x000002e000007945 */ /* 0x000fe20003800200 */
[----:B------:R-:W-:Y:S01]  /*09c0*/  UISETP.NE.AND UP1, UPT, UR11, URZ, !UP1 ;  /* 0x000000ff0b00728c */ /* 0x000fe2000cf25270 */
[----:B------:R-:W-:Y:S01]  /*09d0*/  VIADD R14, R4, 0x20 ;  /* 0x00000020040e7836 */ /* 0x000fe20000000000 */
[----:B------:R-:W-:Y:S01]  /*09e0*/  ISETP.NE.AND P1, PT, R8, RZ, PT ;  /* 0x000000ff0800720c */ /* 0x000fe20003f25270 */
[----:B------:R-:W-:Y:S01]  /*09f0*/  UIADD3 UR34, UPT, UPT, -UR33, UR34, URZ ;  /* 0x0000002221227290 */ /* 0x000fe2000fffe1ff */
[C---:B------:R-:W-:Y:S01]  /*0a00*/  VIADD R15, R4.reuse, 0x40 ;  /* 0x00000040040f7836 */ /* 0x040fe20000000000 */
[----:B------:R-:W-:Y:S01]  /*0a10*/  UISETP.NE.AND UP0, UPT, UR18, -0x1, UPT ;  /* 0xffffffff1200788c */ /* 0x000fe2000bf05270 */
[----:B------:R-:W-:Y:S01]  /*0a20*/  VIADD R16, R4, 0x60 ;  /* 0x0000006004107836 */ /* 0x000fe20000000000 */
[----:B---3--:R-:W-:-:S02]  /*0a30*/  UIMAD UR6, UR32, UR6, URZ ;  /* 0x00000006200672a4 */ /* 0x008fc4000f8e02ff */
[----:B------:R-:W-:Y:S01]  /*0a40*/  UIMAD UR33, UR33, UR8, URZ ;  /* 0x00000008212172a4 */ /* 0x000fe2000f8e02ff */
[----:B-1----:R-:W-:Y:S01]  /*0a50*/  IMAD.U32 R0, RZ, RZ, UR4 ;  /* 0x00000004ff007e24 */ /* 0x002fe2000f8e00ff */
[----:B------:R-:W1:Y:S01]  /*0a60*/  LDCU UR4, c[0x0][0x434] ;  /* 0x00008680ff0477ac */ /* 0x000e620008000800 */
[----:B------:R-:W-:Y:S01]  /*0a70*/  IMAD.U32 R6, RZ, RZ, UR5 ;  /* 0x00000005ff067e24 */ /* 0x000fe2000f8e00ff */
[----:B------:R-:W-:Y:S02]  /*0a80*/  ISETP.GE.OR P4, PT, R4, UR34, P1 ;  /* 0x0000002204007c0c */ /* 0x000fe40008f86670 */
[C---:B----4-:R-:W-:Y:S01]  /*0a90*/  ISETP.GE.AND P5, PT, R8.reuse, UR10, PT ;  /* 0x0000000a08007c0c */ /* 0x050fe2000bfa6270 */
[----:B------:R-:W-:Y:S01]  /*0aa0*/  @!UP1 UIMAD UR6, UR31, UR7, UR6 ;  /* 0x000000071f0692a4 */ /* 0x000fe2000f8e0206 */
[----:B------:R-:W-:Y:S01]  /*0ab0*/  IADD3 R8, P0, PT, R8, UR12, RZ ;  /* 0x0000000c08087c10 */ /* 0x000fe2000ff1e0ff */
[----:B------:R-:W-:Y:S01]  /*0ac0*/  USHF.R.S32.HI UR10, URZ, 0x1f, UR33 ;  /* 0x0000001fff0a7899 */ /* 0x000fe20008011421 */
[----:B------:R-:W-:Y:S01]  /*0ad0*/  ISETP.GE.OR P6, PT, R4, UR34, P5 ;  /* 0x0000002204007c0c */ /* 0x000fe2000afc6670 */
[----:B------:R-:W-:Y:S01]  /*0ae0*/  USHF.R.S32.HI UR5, URZ, 0x1f, UR6 ;  /* 0x0000001fff057899 */ /* 0x000fe20008011406 */
[----:B------:R-:W-:Y:S01]  /*0af0*/  ISETP.GE.OR P3, PT, R14, UR34, P1 ;  /* 0x000000220e007c0c */ /* 0x000fe20008f66670 */
[----:B------:R-:W-:Y:S01]  /*0b00*/  IMAD.X R9, RZ, RZ, UR9, P0 ;  /* 0x00000009ff097e24 */ /* 0x000fe200080e06ff */
[----:B------:R-:W-:-:S02]  /*0b10*/  ISETP.GE.OR P2, PT, R15, UR34, P1 ;  /* 0x000000220f007c0c */ /* 0x000fc40008f46670 */
[----:B------:R-:W-:Y:S01]  /*0b20*/  ISETP.GE.OR P1, PT, R16, UR34, P1 ;  /* 0x0000002210007c0c */ /* 0x000fe20008f26670 */
[----:B------:R-:W-:Y:S01]  /*0b30*/  IMAD.WIDE.U32 R8, R0, UR32, R8 ;  /* 0x0000002000087c25 */ /* 0x000fe2000f8e0008 */
[----:B------:R-:W-:Y:S01]  /*0b40*/  ISETP.GE.OR P0, PT, R14, UR34, P5 ;  /* 0x000000220e007c0c */ /* 0x000fe2000af06670 */
[----:B-1----:R-:W-:Y:S02]  /*0b50*/  UIMAD UR4, UR31, UR4, URZ ;  /* 0x000000041f0472a4 */ /* 0x002fe4000f8e02ff */
[----:B--2---:R-:W-:Y:S02]  /*0b60*/  IMAD.WIDE.U32 R2, R2, 0x80, R4 ;  /* 0x0000008002027825 */ /* 0x004fe400078e0004 */
[----:B------:R-:W-:Y:S02]  /*0b70*/  USEL UR9, UR4, UR18, !UP0 ;  /* 0x0000001204097287 */ /* 0x000fe4000c000000 */
[----:B------:R-:W-:Y:S02]  /*0b80*/  IMAD R7, R6, UR32, R9 ;  /* 0x0000002006077c24 */ /* 0x000fe4000f8e0209 */
[----:B------:R-:W-:-:S02]  /*0b90*/  USHF.R.S32.HI UR4, URZ, 0x1f, UR9 ;  /* 0x0000001fff047899 */ /* 0x000fc40008011409 */
        /* <DEDUP_REMOVED lines=15> */
.L_x_589:
[----:B------:R-:W-:Y:S05]  /*0c90*/  BSYNC.RECONVERGENT B0 ;  /* 0x0000000000007941 */ /* 0x000fea0003800200 */
.L_x_588:
        /* <DEDUP_REMOVED lines=17> */
.L_x_591:
[----:B------:R-:W-:Y:S05]  /*0db0*/  BSYNC.RECONVERGENT B0 ;  /* 0x0000000000007941 */ /* 0x000fea0003800200 */
.L_x_590:
        /* <DEDUP_REMOVED lines=15> */
.L_x_593:
[----:B------:R-:W-:Y:S05]  /*0eb0*/  BSYNC.RECONVERGENT B0 ;  /* 0x0000000000007941 */ /* 0x000fea0003800200 */
.L_x_592:
        /* <DEDUP_REMOVED lines=14> */
.L_x_595:
[----:B------:R-:W-:Y:S05]  /*0fa0*/  BSYNC.RECONVERGENT B0 ;  /* 0x0000000000007941 */ /* 0x000fea0003800200 */
.L_x_594:
        /* <DEDUP_REMOVED lines=10> */
.L_x_597:
[----:B------:R-:W-:Y:S05]  /*1050*/  BSYNC.RECONVERGENT B0 ;  /* 0x0000000000007941 */ /* 0x000fea0003800200 */
.L_x_596:
        /* <DEDUP_REMOVED lines=10> */
.L_x_599:
[----:B------:R-:W-:Y:S05]  /*1100*/  BSYNC.RECONVERGENT B0 ;  /* 0x0000000000007941 */ /* 0x000fea0003800200 */
.L_x_598:
        /* <DEDUP_REMOVED lines=10> */
.L_x_601:
[----:B------:R-:W-:Y:S05]  /*11b0*/  BSYNC.RECONVERGENT B0 ;  /* 0x0000000000007941 */ /* 0x000fea0003800200 */
.L_x_600:
        /* <DEDUP_REMOVED lines=10> */
.L_x_586:
        /* <DEDUP_REMOVED lines=28> */
.L_x_602:
[----:B------:R-:W1:Y:S01]  /*1420*/  LDCU.64 UR12, c[0x0][0x3b8] ;  /* 0x00007700ff0c77ac */ /* 0x000e620008000a00 */
[----:B------:R-:W-:-:S04]  /*1430*/  UIADD3 UR9, UPT, UPT, UR8, UR15, URZ ;  /* 0x0000000f08097290 */ /* 0x000fc8000fffe0ff */
[----:B-1----:R-:W-:Y:S02]  /*1440*/  UIMAD.WIDE.U32 UR4, UR9, UR12, URZ ;  /* 0x0000000c090472a5 */ /* 0x002fe4000f8e00ff */
[----:B------:R-:W-:-:S04]  /*1450*/  UIMAD UR9, UR9, UR13, URZ ;  /* 0x0000000d090972a4 */ /* 0x000fc8000f8e02ff */
[----:B------:R-:W-:Y:S01]  /*1460*/  UIADD3 UR9, UPT, UPT, UR5, UR9, URZ ;  /* 0x0000000905097290 */ /* 0x000fe2000fffe0ff */
[----:B------:R-:W-:Y:S02]  /*1470*/  UMOV UR14, UR4 ;  /* 0x00000004000e7c82 */ /* 0x000fe40008000000 */
.L_x_603:
        /* <DEDUP_REMOVED lines=38> */
.L_x_604:
[----:B------:R-:W1:Y:S01]  /*16e0*/  LDCU.64 UR10, c[0x0][0x3c0] ;  /* 0x00007800ff0a77ac */ /* 0x000e620008000a00 */
[----:B------:R-:W-:-:S04]  /*16f0*/  UIADD3 UR8, UPT, UPT, UR8, UR15, URZ ;  /* 0x0000000f08087290 */ /* 0x000fc8000fffe0ff */
[----:B-1----:R-:W-:Y:S02]  /*1700*/  UIMAD.WIDE.U32 UR16, UR8, UR10, URZ ;  /* 0x0000000a081072a5 */ /* 0x002fe4000f8e00ff */
[----:B------:R-:W-:-:S04]  /*1710*/  UIMAD UR8, UR8, UR11, URZ ;  /* 0x0000000b080872a4 */ /* 0x000fc8000f8e02ff */
[----:B------:R-:W-:-:S12]  /*1720*/  UIADD3 UR8, UPT, UPT, UR17, UR8, URZ ;  /* 0x0000000811087290 */ /* 0x000fd8000fffe0ff */
.L_x_605:
[----:B------:R-:W-:Y:S01]  /*1730*/  IMAD.SHL.U32 R15, R241, 0x8, RZ ;  /* 0x00000008f10f7824 */ /* 0x000fe200078e00ff */
[----:B------:R-:W1:Y:S01]  /*1740*/  LDCU.128 UR4, c[0x0][0x3d0] ;  /* 0x00007a00ff0477ac */ /* 0x000e620008000c00 */
[----:B------:R-:W-:Y:S01]  /*1750*/  SHF.R.U32.HI R12, RZ, 0x2, R241 ;  /* 0x00000002ff0c7819 */ /* 0x000fe200000116f1 */
[----:B------:R-:W2:Y:S01]  /*1760*/  S2R R10, SR_CTAID.X ;  /* 0x00000000000a7919 */ /* 0x000ea20000002500 */
[----:B------:R-:W-:Y:S01]  /*1770*/  SHF.R.S32.HI R6, RZ, 0x1f, R0 ;  /* 0x0000001fff067819 */ /* 0x000fe20000011400 */
[----:B------:R-:W3:Y:S01]  /*1780*/  S2UR UR37, SR_CgaCtaId ;  /* 0x00000000002579c3 */ /* 0x000ee20000008800 */
[C---:B------:R-:W-:Y:S01]  /*1790*/  LOP3.LUT R162, R15.reuse, 0x18, RZ, 0xc0, !PT ;  /* 0x000000180fa27812 */ /* 0x040fe200078ec0ff */
[----:B------:R-:W-:Y:S01]  /*17a0*/  UIADD3 UR19, UPT, UPT, -UR33, UR34, URZ ;  /* 0x0000002221137290 */ /* 0x000fe2000fffe1ff */
[----:B------:R-:W-:Y:S01]  /*17b0*/  LOP3.LUT R7, R15, 0xd8, RZ, 0xc0, !PT ;  /* 0x000000d80f077812 */ /* 0x000fe200078ec0ff */
[----:B------:R-:W-:Y:S01]  /*17c0*/  BSSY.RECONVERGENT B0, `(.L_x_606) ;  /* 0x000003d000007945 */ /* 0x000fe20003800200 */
[C---:B------:R-:W-:Y:S01]  /*17d0*/  IADD3 R4, P1, PT, R162.reuse, UR14, RZ ;  /* 0x0000000ea2047c10 */ /* 0x040fe2000ff3e0ff */
[----:B------:R-:W4:Y:S01]  /*17e0*/  LDCU.64 UR14, c[0x0][0x388] ;  /* 0x00007100ff0e77ac */ /* 0x000f220008000a00 */
[----:B------:R-:W-:-:S02]  /*17f0*/  IADD3 R2, P0, PT, R162, UR16, RZ ;  /* 0x00000010a2027c10 */ /* 0x000fc4000ff1e0ff */
[----:B------:R-:W-:Y:S01]  /*1800*/  LOP3.LUT R7, R7, 0x18, R241, 0x78, !PT ;  /* 0x0000001807077812 */ /* 0x000fe200078e78f1 */
[----:B------:R-:W-:Y:S01]  /*1810*/  IMAD.X R5, RZ, RZ, UR9, P1 ;  /* 0x00000009ff057e24 */ /* 0x000fe200088e06ff */
[----:B------:R-:W-:Y:S01]  /*1820*/  IADD3.X R3, PT, PT, RZ, UR8, RZ, P0, !PT ;  /* 0x00000008ff037c10 */ /* 0x000fe200087fe4ff */
[----:B------:R-:W5:Y:S01]  /*1830*/  LDCU.64 UR8, c[0x0][0x390] ;  /* 0x00007200ff0877ac */ /* 0x000f620008000a00 */
[----:B------:R-:W-:Y:S01]  /*1840*/  LOP3.LUT R15, R7, 0x1f20, R15, 0xf8, !PT ;  /* 0x00001f20070f7812 */ /* 0x000fe200078ef80f */
[C---:B------:R-:W-:Y:S01]  /*1850*/  IMAD.WIDE.U32 R4, R12.reuse, UR12, R4 ;  /* 0x0000000c0c047c25 */ /* 0x040fe2000f8e0004 */
[C---:B------:R-:W-:Y:S01]  /*1860*/  ISETP.GE.AND P2, PT, R12.reuse, UR19, PT ;  /* 0x000000130c007c0c */ /* 0x040fe2000bf46270 */
[----:B------:R-:W2:Y:S01]  /*1870*/  LDCU.64 UR16, c[0x0][0x3c8] ;  /* 0x00007900ff1077ac */ /* 0x000ea20008000a00 */
[----:B------:R-:W-:Y:S01]  /*1880*/  MOV R13, RZ ;  /* 0x000000ff000d7202 */ /* 0x000fe20000000f00 */
[----:B------:R-:W-:-:S04]  /*1890*/  IMAD.WIDE.U32 R2, R12, UR10, R2 ;  /* 0x0000000a0c027c25 */ /* 0x000fc8000f8e0002 */
[C---:B-1----:R-:W-:Y:S02]  /*18a0*/  IMAD R7, R6.reuse, UR4, RZ ;  /* 0x0000000406077c24 */ /* 0x042fe4000f8e02ff */
[----:B------:R-:W-:Y:S02]  /*18b0*/  IMAD R6, R6, UR6, RZ ;  /* 0x0000000606067c24 */ /* 0x000fe4000f8e02ff */
[C---:B------:R-:W-:Y:S02]  /*18c0*/  IMAD R5, R12.reuse, UR13, R5 ;  /* 0x0000000d0c057c24 */ /* 0x040fe4000f8e0205 */
[----:B------:R-:W-:Y:S02]  /*18d0*/  IMAD R3, R12, UR11, R3 ;  /* 0x0000000b0c037c24 */ /* 0x000fe4000f8e0203 */
[C---:B------:R-:W-:Y:S02]  /*18e0*/  IMAD R14, R0.reuse, UR5, R7 ;  /* 0x00000005000e7c24 */ /* 0x040fe4000f8e0207 */
[----:B------:R-:W-:-:S02]  /*18f0*/  IMAD R9, R0, UR7, R6 ;  /* 0x0000000700097c24 */ /* 0x000fc4000f8e0206 */
[----:B------:R-:W-:Y:S01]  /*1900*/  IMAD.WIDE.U32 R6, R0, UR4, R4 ;  /* 0x0000000400067c25 */ /* 0x000fe2000f8e0004 */
[----:B------:R-:W-:Y:S01]  /*1910*/  IADD3 R4, P0, PT, R162, UR38, RZ ;  /* 0x00000026a2047c10 */ /* 0x000fe2000ff1e0ff */
[----:B------:R-:W-:Y:S02]  /*1920*/  UMOV UR4, 0x400 ;  /* 0x0000040000047882 */ /* 0x000fe40000000000 */
[----:B------:R-:W-:Y:S01]  /*1930*/  IMAD.WIDE.U32 R2, R0, UR6, R2 ;  /* 0x0000000600027c25 */ /* 0x000fe2000f8e0002 */
[----:B------:R-:W-:Y:S01]  /*1940*/  IADD3 R7, PT, PT, R7, R14, RZ ;  /* 0x0000000e07077210 */ /* 0x000fe20007ffe0ff */
[----:B---3--:R-:W-:Y:S01]  /*1950*/  ULEA UR4, UR37, UR4, 0x18 ;  /* 0x0000000425047291 */ /* 0x008fe2000f8ec0ff */
[----:B----4-:R-:W-:Y:S01]  /*1960*/  LEA R243, P1, R6, UR14, 0x1 ;  /* 0x0000000e06f37c11 */ /* 0x010fe2000f8208ff */
[----:B------:R-:W-:Y:S01]  /*1970*/  IMAD.X R5, RZ, RZ, UR36, P0 ;  /* 0x00000024ff057e24 */ /* 0x000fe200080e06ff */
[----:B-----5:R-:W-:Y:S01]  /*1980*/  LEA R20, P0, R2, UR8, 0x1 ;  /* 0x0000000802147c11 */ /* 0x020fe2000f8008ff */
[----:B------:R-:W-:Y:S01]  /*1990*/  IMAD.IADD R3, R3, 0x1, R9 ;  /* 0x0000000103037824 */ /* 0x000fe200078e0209 */
[----:B------:R-:W-:Y:S01]  /*19a0*/  LEA.HI.X R242, R6, UR15, R7, 0x1, P1 ;  /* 0x0000000f06f27c11 */ /* 0x000fe200088f0c07 */
[----:B------:R1:W-:Y:S01]  /*19b0*/  STL [R1+0x334], R243 ;  /* 0x000334f301007387 */ /* 0x0003e20000100800 */
[----:B--2---:R-:W-:Y:S01]  /*19c0*/  IMAD.U32 R8, RZ, RZ, UR16 ;  /* 0x00000010ff087e24 */ /* 0x004fe2000f8e00ff */
[----:B------:R-:W-:Y:S01]  /*19d0*/  MOV R0, UR17 ;  /* 0x0000001100007c02 */ /* 0x000fe20008000f00 */
[----:B------:R-:W-:Y:S01]  /*19e0*/  IMAD.WIDE.U32 R10, R10, 0x80, R12 ;  /* 0x000000800a0a7825 */ /* 0x000fe200078e000c */
[----:B------:R-:W-:Y:S01]  /*19f0*/  LEA.HI.X R19, R2, UR9, R3, 0x1, P0 ;  /* 0x0000000902137c11 */ /* 0x000fe200080f0c03 */
[----:B------:R1:W-:Y:S01]  /*1a00*/  STL [R1+0x33c], R20 ;  /* 0x00033c1401007387 */ /* 0x0003e20000100800 */
[----:B------:R-:W-:Y:S01]  /*1a10*/  LEA R202, R15, UR4, 0x1 ;  /* 0x000000040fca7c11 */ /* 0x000fe2000f8e08ff */
[----:B------:R-:W-:-:S02]  /*1a20*/  IMAD.WIDE.U32 R8, R8, UR32, R4 ;  /* 0x0000002008087c25 */ /* 0x000fc4000f8e0004 */
[----:B------:R1:W-:Y:S02]  /*1a30*/  STL [R1+0x330], R242 ;  /* 0x000330f201007387 */ /* 0x0003e40000100800 */
[----:B------:R-:W-:Y:S02]  /*1a40*/  IMAD R5, R0, UR32, R9 ;  /* 0x0000002000057c24 */ /* 0x000fe4000f8e0209 */
        /* <DEDUP_REMOVED lines=19> */
.L_x_608:
[----:B------:R2:W-:Y:S02]  /*1b80*/  STS.128 [R202], RZ ;  /* 0x000000ffca007388 */ /* 0x0005e40000000c00 */
.L_x_607:
[----:B------:R-:W-:Y:S05]  /*1b90*/  BSYNC.RECONVERGENT B0 ;  /* 0x0000000000007941 */ /* 0x000fea0003800200 */
.L_x_606:
        /* <DEDUP_REMOVED lines=32> */
.L_x_610:
[----:B------:R-:W-:Y:S05]  /*1da0*/  BSYNC.RECONVERGENT B0 ;  /* 0x0000000000007941 */ /* 0x000fea0003800200 */
.L_x_609:
        /* <DEDUP_REMOVED lines=22> */
.L_x_612:
[----:B------:R-:W-:Y:S05]  /*1f10*/  BSYNC.RECONVERGENT B0 ;  /* 0x0000000000007941 */ /* 0x000fea0003800200 */
.L_x_611:
        /* <DEDUP_REMOVED lines=22> */
.L_x_614:
[----:B------:R-:W-:Y:S05]  /*2080*/  BSYNC.RECONVERGENT B0 ;  /* 0x0000000000007941 */ /* 0x000fea0003800200 */
.L_x_613:
        /* <DEDUP_REMOVED lines=18> */
.L_x_617:
[----:B------:R1:W-:Y:S02]  /*21b0*/  STS.128 [R202+0x2000], RZ ;  /* 0x002000ffca007388 */ /* 0x0003e40000000c00 */
.L_x_616:
[----:B------:R-:W-:Y:S05]  /*21c0*/  BSYNC.RECONVERGENT B0 ;  /* 0x0000000000007941 */ /* 0x000fea0003800200 */
.L_x_615:
        /* <DEDUP_REMOVED lines=21> */
.L_x_619:
[----:B------:R-:W-:Y:S05]  /*2320*/  BSYNC.RECONVERGENT B0 ;  /* 0x0000000000007941 */ /* 0x000fea0003800200 */
.L_x_618:
        /* <DEDUP_REMOVED lines=16> */
.L_x_621:
[----:B------:R-:W-:Y:S05]  /*2430*/  BSYNC.RECONVERGENT B0 ;  /* 0x0000000000007941 */ /* 0x000fea0003800200 */
.L_x_620:
        /* <DEDUP_REMOVED lines=20> */
.L_x_623:
[----:B------:R-:W-:Y:S05]  /*2580*/  BSYNC.RECONVERGENT B0 ;  /* 0x0000000000007941 */ /* 0x000fea0003800200 */
.L_x_622:
[----:B------:R-:W5:Y:S01]  /*2590*/  LDCU.64 UR8, c[0x0][0x538] ;  /* 0x0000a700ff0877ac */ /* 0x000f620008000a00 */
[----:B------:R-:W0:Y:S01]  /*25a0*/  LDGDEPBAR ;  /* 0x00000000000079af */ /* 0x000e220000000000 */
[----:B-----5:R-:W-:-:S04]  /*25b0*/  UISETP.NE.U32.AND UP1, UPT, UR8, URZ, UPT ;  /* 0x000000ff0800728c */ /* 0x020fc8000bf25070 */
[----:B------:R-:W-:Y:S01]  /*25c0*/  UISETP.NE.AND.EX UP1, UPT, UR9, URZ, UPT, UP1 ;  /* 0x000000ff0900728c */ /* 0x000fe2000bf25310 */
[----:B---3--:R-:W-:Y:S01]  /*25d0*/  SHF.R.U32.HI R6, RZ, 0x1, R241 ;  /* 0x00000001ff067819 */ /* 0x008fe200000116f1 */
[----:B--2---:R-:W-:Y:S01]  /*25e0*/  IMAD.U32 R4, RZ, RZ, UR33 ;  /* 0x00000021ff047e24 */ /* 0x004fe2000f8e00ff */
[----:B------:R-:W-:Y:S01]  /*25f0*/  USHF.L.U32 UR35, UR35, 0x5, URZ ;  /* 0x0000000523237899 */ /* 0x000fe200080006ff */
[----:B------:R-:W-:Y:S01]  /*2600*/  LOP3.LUT R5, R241, 0x1f, RZ, 0xc0, !PT ;  /* 0x0000001ff1057812 */ /* 0x000fe200078ec0ff */
[----:B------:R-:W-:-:S04]  /*2610*/  DEPBAR.LE SB0, 0x0 ;  /* 0x000080000000791a */ /* 0x000fc80000000000 */
[----:B------:R-:W-:Y:S02]  /*2620*/  PLOP3.LUT P0, PT, PT, PT, UP1, 0x80, 0x8 ;  /* 0x000000000008781c */ /* 0x000fe40003f0f018 */
[----:B------:R-:W2:Y:S01]  /*2630*/  @UP1 LDCU.64 UR6, c[0x0][0x540] ;  /* 0x0000a800ff0617ac */ /* 0x000ea20008000a00 */
[----:B------:R-:W-:Y:S01]  /*2640*/  @UP1 UMOV UR14, UR32 ;  /* 0x00000020000e1c82 */ /* 0x000fe20008000000 */
[----:B------:R-:W-:Y:S02]  /*2650*/  @UP1 UMOV UR15, URZ ;  /* 0x000000ff000f1c82 */ /* 0x000fe40008000000 */
[----:B--2---:R-:W-:Y:S01]  /*2660*/  @UP1 UIMAD.WIDE.U32 UR14, UR31, UR6, UR14 ;  /* 0x000000061f0e12a5 */ /* 0x004fe2000f8e000e */
[----:B------:R-:W2:Y:S03]  /*2670*/  @UP1 LDCU UR6, c[0x0][0x458] ;  /* 0x00008b00ff0617ac */ /* 0x000ea60008000800 */
[----:B------:R-:W-:-:S02]  /*2680*/  @UP1 UIMAD UR7, UR31, UR7, UR15 ;  /* 0x000000071f0712a4 */ /* 0x000fc4000f8e020f */
[----:B------:R-:W-:-:S04]  /*2690*/  @UP1 ULEA UR8, UP0, UR14, UR8, 0x2 ;  /* 0x000000080e081291 */ /* 0x000fc8000f8010ff */
[----:B------:R-:W-:Y:S02]  /*26a0*/  @UP1 ULEA.HI.X UR9, UR14, UR9, UR7, 0x2, UP0 ;  /* 0x000000090e091291 */ /* 0x000fe400080f1407 */
[----:B------:R-:W-:-:S04]  /*26b0*/  IMAD.U32 R2, RZ, RZ, UR8 ;  /* 0x00000008ff027e24 */ /* 0x000fc8000f8e00ff */
[----:B------:R-:W-:-:S05]  /*26c0*/  IMAD.U32 R3, RZ, RZ, UR9 ;  /* 0x00000009ff037e24 */ /* 0x000fca000f8e00ff */
[----:B------:R3:W5:Y:S01]  /*26d0*/  @P0 LDG.E R2, desc[UR20][R2.64] ;  /* 0x0000001402020981 */ /* 0x000762000c1e1900 */
[----:B--2---:R-:W5:Y:S01]  /*26e0*/  @P0 MUFU.RCP R0, UR6 ;  /* 0x0000000600000d08 */ /* 0x004f620008001000 */
[----:B------:R-:W-:Y:S01]  /*26f0*/  USHF.L.U64.HI UR6, UR10, 0x7, UR11 ;  /* 0x000000070a067899 */ /* 0x000fe2000801020b */
[----:B------:R-:W-:Y:S01]  /*2700*/  BSSY.RECONVERGENT B0, `(.L_x_624) ;  /* 0x0000024000007945 */ /* 0x000fe20003800200 */
[----:B------:R-:W-:Y:S02]  /*2710*/  USHF.L.U32 UR14, UR10, 0x7, URZ ;  /* 0x000000070a0e7899 */ /* 0x000fe400080006ff */
[----:B------:R-:W-:Y:S02]  /*2720*/  UIMAD UR9, UR6, UR27, URZ ;  /* 0x0000001b060972a4 */ /* 0x000fe4000f8e02ff */
[----:B------:R-:W-:Y:S02]  /*2730*/  USHF.R.S32.HI UR6, URZ, 0x1f, UR35 ;  /* 0x0000001fff067899 */ /* 0x000fe40008011423 */
[----:B------:R-:W-:Y:S01]  /*2740*/  UIMAD.WIDE.U32 UR14, UR14, UR27, URZ ;  /* 0x0000001b0e0e72a5 */ /* 0x000fe2000f8e00ff */
[----:B------:R-:W-:-:S03]  /*2750*/  UMOV UR8, URZ ;  /* 0x000000ff00087c82 */ /* 0x000fc60008000000 */
[----:B------:R-:W-:Y:S01]  /*2760*/  UIADD3 UR9, UPT, UPT, UR15, UR9, URZ ;  /* 0x000000090f097290 */ /* 0x000fe2000fffe0ff */
[----:B---3--:R-:W-:-:S04]  /*2770*/  LOP3.LUT R3, R6, 0x1f0, RZ, 0xc0, !PT ;  /* 0x000001f006037812 */ /* 0x008fc800078ec0ff */
[----:B------:R-:W-:Y:S01]  /*2780*/  IADD3 R4, PT, PT, R3, 0x1, R4 ;  /* 0x0000000103047810 */ /* 0x000fe20007ffe004 */
[----:B------:R-:W-:Y:S01]  /*2790*/  BAR.SYNC.DEFER_BLOCKING 0x0 ;  /* 0x0000000000007b1d */ /* 0x000fe20000010000 */
[----:B-----5:R-:W-:Y:S01]  /*27a0*/  @P0 FMUL.FTZ R3, R2, R0 ;  /* 0x0000000002030220 */ /* 0x020fe20000410000 */
[----:B------:R-:W-:-:S04]  /*27b0*/  LOP3.LUT R0, R12, 0x7, RZ, 0xc0, !PT ;  /* 0x000000070c007812 */ /* 0x000fc800078ec0ff */
[----:B------:R-:W-:Y:S02]  /*27c0*/  @P0 R2UR UR7, R3 ;  /* 0x00000000030702ca */ /* 0x000fe400000e0000 */
[----:B------:R-:W-:Y:S02]  /*27d0*/  IADD3 R240, P1, P0, R17, UR35, R5 ;  /* 0x0000002311f07c10 */ /* 0x000fe4000f83e005 */
[----:B------:R-:W-:Y:S01]  /*27e0*/  IADD3 R2, PT, PT, R4, -UR34, R0 ;  /* 0x8000002204027c10 */ /* 0x000fe2000fffe000 */
[----:B------:R-:W-:Y:S01]  /*27f0*/  IMAD.U32 R0, RZ, RZ, UR29 ;  /* 0x0000001dff007e24 */ /* 0x000fe2000f8e00ff */
[----:B------:R-:W-:-:S04]  /*2800*/  IADD3.X R136, PT, PT, R18, UR6, RZ, P1, P0 ;  /* 0x0000000612887c10 */ /* 0x000fc80008fe04ff */
[----:B------:R-:W-:-:S03]  /*2810*/  IADD3 R44, PT, PT, R2, UR30, R0 ;  /* 0x0000001e022c7c10 */ /* 0x000fc6000fffe000 */
        /* <DEDUP_REMOVED lines=15> */
.L_x_626:
[----:B------:R3:W-:Y:S01]  /*2910*/  STS.128 [R202+0x4000], RZ ;  /* 0x004000ffca007388 */ /* 0x0007e20000000c00 */
[----:B------:R-:W-:Y:S05]  /*2920*/  BRA `(.L_x_627) ;  /* 0x0000000000047947 */ /* 0x000fea0003800000 */
.L_x_625:
[----:B------:R2:W-:Y:S02]  /*2930*/  STS.128 [R202+0x4000], RZ ;  /* 0x004000ffca007388 */ /* 0x0005e40000000c00 */
.L_x_627:
[----:B------:R-:W-:Y:S05]  /*2940*/  BSYNC.RECONVERGENT B0 ;  /* 0x0000000000007941 */ /* 0x000fea0003800200 */
.L_x_624:
[----:B------:R-:W-:Y:S01]  /*2950*/  ISETP.GE.AND P0, PT, R14, UR5, PT ;  /* 0x000000050e007c0c */ /* 0x000fe2000bf06270 */
[C---:B--2---:R-:W-:Y:S01]  /*2960*/  IMAD.SHL.U32 R4, R241.reuse, 0x20, RZ ;  /* 0x00000020f1047824 */ /* 0x044fe200078e00ff */
[----:B------:R-:W-:Y:S01]  /*2970*/  BSSY.RECONVERGENT B0, `(.L_x_628) ;  /* 0x0000021000007945 */ /* 0x000fe20003800200 */
[----:B------:R-:W-:Y:S01]  /*2980*/  IMAD.SHL.U32 R147, R241, 0x10, RZ ;  /* 0x00000010f1937824 */ /* 0x000fe200078e00ff */
[----:B------:R-:W-:Y:S01]  /*2990*/  ISETP.GE.AND P2, PT, R15, UR5, PT ;  /* 0x000000050f007c0c */ /* 0x000fe2000bf46270 */
[----:B------:R-:W-:Y:S01]  /*29a0*/  IMAD.SHL.U32 R5, R241, 0x4, RZ ;  /* 0x00000004f1057824 */ /* 0x000fe200078e00ff */
[----:B------:R-:W-:Y:S02]  /*29b0*/  LOP3.LUT R0, R4, 0xc0, RZ, 0xc0, !PT ;  /* 0x000000c004007812 */ /* 0x000fe400078ec0ff */
[C---:B------:R-:W-:Y:S02]  /*29c0*/  LOP3.LUT R3, R147.reuse, 0x3e00, RZ, 0xc0, !PT ;  /* 0x00003e0093037812 */ /* 0x040fe400078ec0ff */
[----:B------:R-:W-:-:S02]  /*29d0*/  LOP3.LUT R2, R147, 0x100, RZ, 0xc0, !PT ;  /* 0x0000010093027812 */ /* 0x000fc400078ec0ff */
[----:B------:R-:W-:Y:S01]  /*29e0*/  LOP3.LUT R0, R0, 0x18, R5, 0xf8, !PT ;  /* 0x0000001800007812 */ /* 0x000fe200078ef805 */
[----:B------:R2:W-:Y:S01]  /*29f0*/  @P0 STS.128 [R202+0x4800], RZ ;  /* 0x004800ffca000388 */ /* 0x0005e20000000c00 */
[--C-:B------:R-:W-:Y:S02]  /*2a00*/  LOP3.LUT R5, R3, 0x120, R4.reuse, 0xf8, !PT ;  /* 0x0000012003057812 */ /* 0x100fe400078ef804 */
[----:B------:R-:W-:Y:S02]  /*2a10*/  LOP3.LUT R4, R2, 0x20, R4, 0xf8, !PT ;  /* 0x0000002002047812 */ /* 0x000fe400078ef804 */
[C---:B------:R-:W-:Y:S02]  /*2a20*/  LOP3.LUT R3, R0.reuse, 0x8, R6, 0x78, !PT ;  /* 0x0000000800037812 */ /* 0x040fe400078e7806 */
        /* <DEDUP_REMOVED lines=21> */
.L_x_629:
[----:B------:R-:W-:Y:S05]  /*2b80*/  BSYNC.RECONVERGENT B0 ;  /* 0x0000000000007941 */ /* 0x000fea0003800200 */
.L_x_628:
        /* <DEDUP_REMOVED lines=12> */
[----:B-1----:R-:W-:Y:S01]  /*2c50*/  IMAD.U32 R3, RZ, RZ, UR6 ;  /* 0x00000006ff037e24 */ /* 0x002fe2000f8e00ff */
[----:B------:R-:W-:-:S04]  /*2c60*/  LEA R2, P0, R0, R20, 0x1 ;  /* 0x0000001400027211 */ /* 0x000fc800078008ff */
[----:B------:R-:W-:-:S05]  /*2c70*/  LEA.HI.X R3, R0, R19, R3, 0x1, P0 ;  /* 0x0000001300037211 */ /* 0x000fca00000f0c03 */
[----:B------:R-:W-:Y:S01]  /*2c80*/  @!PT LDS RZ, [RZ] ;  /* 0x00000000fffff984 */ /* 0x000fe20000000800 */
[----:B------:R-:W-:Y:S01]  /*2c90*/  @!PT LDS RZ, [RZ] ;  /* 0x00000000fffff984 */ /* 0x000fe20000000800 */
[----:B------:R-:W-:Y:S01]  /*2ca0*/  @!PT LDS RZ, [RZ] ;  /* 0x00000000fffff984 */ /* 0x000fe20000000800 */
[----:B------:R1:W-:Y:S04]  /*2cb0*/  LDGSTS.E.BYPASS.LTC128B.128 [R202+0x5000], desc[UR20][R2.64] ;  /* 0x0500000002ca7fae */ /* 0x0003e8000b981a14 */
.L_x_631:
[----:B------:R-:W-:Y:S05]  /*2cc0*/  BSYNC.RECONVERGENT B0 ;  /* 0x0000000000007941 */ /* 0x000fea0003800200 */
.L_x_630:
        /* <DEDUP_REMOVED lines=21> */
.L_x_633:
[----:B------:R-:W-:Y:S05]  /*2e20*/  BSYNC.RECONVERGENT B0 ;  /* 0x0000000000007941 */ /* 0x000fea0003800200 */
.L_x_632:
[----:B------:R-:W-:Y:S01]  /*2e30*/  LDSM.16.M88.4 R8, [R145] ;  /* 0x000000009108783b */ /* 0x000fe20000000200 */
[----:B------:R-:W-:Y:S01]  /*2e40*/  IMAD.MOV.U32 R0, RZ, RZ, 0x20 ;  /* 0x00000020ff007424 */ /* 0x000fe200078e00ff */
[C---:B------:R-:W-:Y:S01]  /*2e50*/  LOP3.LUT P6, RZ, R241.reuse, 0x4, RZ, 0xc0, !PT ;  /* 0x00000004f1ff7812 */ /* 0x040fe200078cc0ff */
[----:B------:R-:W-:Y:S01]  /*2e60*/  IMAD.SHL.U32 R137, R241, 0x2, RZ ;  /* 0x00000002f1897824 */ /* 0x000fe200078e00ff */
[----:B------:R-:W5:Y:S01]  /*2e70*/  LDSM.16.M88.4 R12, [R138+0x2000] ;  /* 0x002000008a0c783b */ /* 0x000f620000000200 */
[----:B------:R-:W-:Y:S01]  /*2e80*/  VIMNMX R46, PT, PT, R44, UR29, PT ;  /* 0x0000001d2c2e7c48 */ /* 0x000fe2000bfe0100 */
[----:B------:R-:W-:Y:S01]  /*2e90*/  UISETP.NE.AND UP0, UPT, UR24, 0x1, UPT ;  /* 0x000000011800788c */ /* 0x000fe2000bf05270 */
[----:B------:R-:W-:Y:S01]  /*2ea0*/  SEL R0, R0, 0xffffffe0, !P6 ;  /* 0xffffffe000007807 */ /* 0x000fe20007000000 */
[----:B-1----:R-:W1:Y:S01]  /*2eb0*/  LDSM.16.M88.4 R4, [R145+0x1000] ;  /* 0x001000009104783b */ /* 0x002e620000000200 */
[----:B------:R-:W-:Y:S01]  /*2ec0*/  LOP3.LUT R137, R137, 0x6, RZ, 0xc0, !PT ;  /* 0x0000000689897812 */ /* 0x000fe200078ec0ff */
[----:B------:R-:W1:Y:S02]  /*2ed0*/  LDCU.U8 UR7, c[0x0][0x4f8] ;  /* 0x00009f00ff0777ac */ /* 0x000e640008000000 */
[----:B------:R-:W2:Y:S01]  /*2ee0*/  LDSM.16.M88.4 R52, [R138+0x2400] ;  /* 0x002400008a34783b */ /* 0x000ea20000000200 */
[----:B------:R-:W-:-:S02]  /*2ef0*/  IMAD.IADD R2, R145, 0x1, R0 ;  /* 0x0000000191027824 */ /* 0x000fc400078e0200 */
[----:B------:R-:W-:Y:S01]  /*2f00*/  IMAD.IADD R139, R138, 0x1, R0 ;  /* 0x000000018a8b7824 */ /* 0x000fe200078e0200 */
[----:B------:R-:W3:Y:S01]  /*2f10*/  LDSM.16.M88.4 R48, [R138+0x2800] ;  /* 0x002800008a30783b */ /* 0x000ee20000000200 */
[----:B------:R-:W-:-:S03]  /*2f20*/  IMAD.U32 R0, RZ, RZ, UR29 ;  /* 0x0000001dff007e24 */ /* 0x000fc6000f8e00ff */
[----:B------:R-:W4:Y:S02]  /*2f30*/  LDSM.16.M88.4 R40, [R138+0x2c00] ;  /* 0x002c00008a28783b */ /* 0x000f240000000200 */
[C-C-:B------:R-:W-:Y:S02]  /*2f40*/  VIADDMNMX R47, R44.reuse, 0x8, R0.reuse, PT ;  /* 0x000000082c2f7846 */ /* 0x140fe40003800100 */
[----:B------:R-:W4:Y:S04]  /*2f50*/  LDSM.16.M88.4 R36, [R138+0x3000] ;  /* 0x003000008a24783b */ /* 0x000f280000000200 */
[----:B------:R-:W4:Y:S04]  /*2f60*/  LDSM.16.M88.4 R32, [R138+0x3400] ;  /* 0x003400008a20783b */ /* 0x000f280000000200 */
[----:B------:R-:W4:Y:S04]  /*2f70*/  LDSM.16.M88.4 R28, [R138+0x3800] ;  /* 0x003800008a1c783b */ /* 0x000f280000000200 */
[----:B------:R-:W4:Y:S04]  /*2f80*/  LDSM.16.M88.4 R16, [R138+0x3c00] ;  /* 0x003c00008a10783b */ /* 0x000f280000000200 */
[----:B------:R-:W-:Y:S01]  /*2f90*/  LDSM.16.M88.4 R20, [R2] ;  /* 0x000000000214783b */ /* 0x000fe20000000200 */
[-C--:B-----5:R-:W-:Y:S03]  /*2fa0*/  HMMA.16816.F32.BF16 R64, R8, R12.reuse, RZ ;  /* 0x0000000c0840723c */ /* 0x0a0fe600000418ff */
[----:B------:R-:W-:Y:S04]  /*2fb0*/  LDSM.16.M88.4 R92, [R139+0x3c00] ;  /* 0x003c00008b5c783b */ /* 0x000fe80000000200 */
[----:B------:R-:W-:Y:S01]  /*2fc0*/  LDSM.16.M88.4 R24, [R2+0x1000] ;  /* 0x001000000218783b */ /* 0x000fe20000000200 */
[C---:B-1----:R-:W-:Y:S03]  /*2fd0*/  HMMA.16816.F32.BF16 R60, R4.reuse, R12, RZ ;  /* 0x0000000c043c723c */ /* 0x042fe600000418ff */
[----:B------:R1:W-:Y:S04]  /*2fe0*/  STL [R1+0x104], R2 ;  /* 0x0001040201007387 */ /* 0x0003e80000100800 */
[----:B------:R-:W0:Y:S01]  /*2ff0*/  LDGDEPBAR ;  /* 0x00000000000079af */ /* 0x000e220000000000 */
[-C--:B------:R-:W-:Y:S08]  /*3000*/  HMMA.16816.F32.BF16 R68, R4, R14.reuse, RZ ;  /* 0x0000000e0444723c */ /* 0x080ff000000418ff */
[----:B------:R-:W-:Y:S01]  /*3010*/  HMMA.16816.F32.BF16 R72, R8, R14, RZ ;  /* 0x0000000e0848723c */ /* 0x000fe200000418ff */
[----:B------:R-:W5:Y:S07]  /*3020*/  LDSM.16.M88.4 R12, [R139+0x2000] ;  /* 0x002000008b0c783b */ /* 0x000f6e0000000200 */
        /* <DEDUP_REMOVED lines=14> */
[C---:B------:R-:W-:Y:S08]  /*3110*/  HMMA.16816.F32.BF16 R4, R8.reuse, R18, RZ ;  /* 0x000000120804723c */ /* 0x040ff000000418ff */
[C---:B------:R-:W-:Y:S08]  /*3120*/  HMMA.16816.F32.BF16 R96, R8.reuse, R48, RZ ;  /* 0x000000300860723c */ /* 0x040ff000000418ff */
[----:B------:R-:W-:Y:S01]  /*3130*/  HMMA.16816.F32.BF16 R76, R8, R52, RZ ;  /* 0x00000034084c723c */ /* 0x000fe200000418ff */
[----:B------:R-:W-:-:S02]  /*3140*/  VIADDMNMX R53, R44, 0x40, R0, PT ;  /* 0x000000402c357846 */ /* 0x000fc40003800100 */
[----:B------:R-:W-:-:S05]  /*3150*/  VIADDMNMX R52, R44, 0x48, R0, PT ;  /* 0x000000482c347846 */ /* 0x000fca0003800100 */
[C---:B------:R-:W-:Y:S08]  /*3160*/  HMMA.16816.F32.BF16 R84, R8.reuse, R54, RZ ;  /* 0x000000360854723c */ /* 0x040ff000000418ff */
[C---:B------:R-:W-:Y:S08]  /*3170*/  HMMA.16816.F32.BF16 R48, R8.reuse, R50, RZ ;  /* 0x000000320830723c */ /* 0x040ff000000418ff */
[----:B------:R-:W-:Y:S01]  /*3180*/  HMMA.16816.F32.BF16 R108, R8, R40, RZ ;  /* 0x00000028086c723c */ /* 0x000fe200000418ff */
[----:B------:R-:W-:-:S04]  /*3190*/  LOP3.LUT R40, R137, UR26, RZ, 0xfc, !PT ;  /* 0x0000001a89287c12 */ /* 0x000fc8000f8efcff */
[C---:B-1----:R-:W-:Y:S02]  /*31a0*/  LOP3.LUT R2, R40.reuse, 0x78, RZ, 0xfc, !PT ;  /* 0x0000007828027812 */ /* 0x042fe400078efcff */
[----:B------:R-:W-:Y:S01]  /*31b0*/  LOP3.LUT R0, R40, 0x1, RZ, 0xfc, !PT ;  /* 0x0000000128007812 */ /* 0x000fe200078efcff */
[C---:B------:R-:W-:Y:S01]  /*31c0*/  HMMA.16816.F32.BF16 R116, R8.reuse, R42, RZ ;  /* 0x0000002a0874723c */ /* 0x040fe200000418ff */
[C---:B------:R-:W-:Y:S02]  /*31d0*/  ISETP.GE.AND P2, PT, R2.reuse, R46, PT ;  /* 0x0000002e0200720c */ /* 0x040fe40003f46270 */
[C---:B------:R-:W-:Y:S02]  /*31e0*/  ISETP.GE.AND P0, PT, R2.reuse, R47, PT ;  /* 0x0000002f0200720c */ /* 0x040fe40003f06270 */
[C---:B------:R-:W-:Y:S02]  /*31f0*/  ISETP.GE.AND P3, PT, R2.reuse, R53, PT ;  /* 0x000000350200720c */ /* 0x040fe40003f66270 */
[----:B------:R-:W-:Y:S01]  /*3200*/  ISETP.GE.AND P1, PT, R2, R52, PT ;  /* 0x000000340200720c */ /* 0x000fe20003f26270 */
[----:B------:R-:W-:Y:S01]  /*3210*/  HMMA.16816.F32.BF16 R124, R8, R36, RZ ;  /* 0x00000024087c723c */ /* 0x000fe200000418ff */
[----:B------:R-:W-:-:S02]  /*3220*/  ISETP.GE.AND P5, PT, R0, R46, PT ;  /* 0x0000002e0000720c */ /* 0x000fc40003fa6270 */
[----:B------:R-:W-:-:S05]  /*3230*/  ISETP.GE.AND P4, PT, R0, R47, PT ;  /* 0x0000002f0000720c */ /* 0x000fca0003f86270 */
[C---:B------:R-:W-:Y:S08]  /*3240*/  HMMA.16816.F32.BF16 R148, R8.reuse, R38, RZ ;  /* 0x000000260894723c */ /* 0x040ff000000418ff */
[C---:B------:R-:W-:Y:S08]  /*3250*/  HMMA.16816.F32.BF16 R152, R8.reuse, R32, RZ ;  /* 0x000000200898723c */ /* 0x040ff000000418ff */
[C---:B------:R-:W-:Y:S08]  /*3260*/  HMMA.16816.F32.BF16 R168, R8.reuse, R34, RZ ;  /* 0x0000002208a8723c */ /* 0x040ff000000418ff */
[C---:B------:R-:W-:Y:S08]  /*3270*/  HMMA.16816.F32.BF16 R176, R8.reuse, R28, RZ ;  /* 0x0000001c08b0723c */ /* 0x040ff000000418ff */
[C---:B------:R-:W-:Y:S08]  /*3280*/  HMMA.16816.F32.BF16 R212, R8.reuse, R16, RZ ;  /* 0x0000001008d4723c */ /* 0x040ff000000418ff */
[----:B------:R-:W-:Y:S01]  /*3290*/  HMMA.16816.F32.BF16 R188, R8, R30, RZ ;  /* 0x0000001e08bc723c */ /* 0x000fe200000418ff */
[----:B------:R-:W1:Y:S07]  /*32a0*/  LDSM.16.M88.4 R8, [R139+0x2400] ;  /* 0x002400008b08783b */ /* 0x000e6e0000000200 */
[C---:B-----5:R-:W-:Y:S08]  /*32b0*/  HMMA.16816.F32.BF16 R132, R20.reuse, R12, R64 ;  /* 0x0000000c1484723c */ /* 0x060ff00000041840 */
[----:B------:R-:W-:Y:S01]  /*32c0*/  HMMA.16816.F32.BF16 R64, R20, R94, R4 ;  /* 0x0000005e1440723c */ /* 0x000fe20000041804 */
[----:B------:R-:W-:-:S02]  /*32d0*/  I2FP.F32.U32 R4, R2 ;  /* 0x0000000200047245 */ /* 0x000fc40000201000 */
[----:B------:R-:W-:Y:S02]  /*32e0*/  I2FP.F32.U32 R5, R0 ;  /* 0x0000000000057245 */ /* 0x000fe40000201000 */
[----:B------:R-:W-:-:S03]  /*32f0*/  LOP3.LUT R7, R40, 0x9, RZ, 0xfc, !PT ;  /* 0x0000000928077812 */ /* 0x000fc600078efcff */
[C---:B------:R-:W-:Y:S08]  /*3300*/  HMMA.16816.F32.BF16 R56, R24.reuse, R94, R56 ;  /* 0x0000005e1838723c */ /* 0x040ff00000041838 */
[----:B------:R-:W-:Y:S03]  /*3310*/  HMMA.16816.F32.BF16 R120, R24, R12, R60 ;  /* 0x0000000c1878723c */ /* 0x000fe6000004183c */
[C---:B------:R-:W-:Y:S01]  /*3320*/  FFMA.FTZ R2, R4.reuse, UR8, R66 ;  /* 0x0000000804027c23 */ /* 0x040fe20008010042 */
[----:B------:R-:W-:-:S04]  /*3330*/  FFMA.FTZ R3, R4, UR8, R64 ;  /* 0x0000000804037c23 */ /* 0x000fc80008010040 */
[-C--:B------:R-:W-:Y:S01]  /*3340*/  HMMA.16816.F32.BF16 R32, R24, R14.reuse, R68 ;  /* 0x0000000e1820723c */ /* 0x080fe20000041844 */
[----:B------:R-:W-:Y:S02]  /*3350*/  FSEL R228, R2, -INF , !P0 ;  /* 0xff80000002e47808 */ /* 0x000fe40004000000 */
[----:B------:R-:W-:Y:S01]  /*3360*/  FFMA.FTZ R2, R4, UR8, R56 ;  /* 0x0000000804027c23 */ /* 0x000fe20008010038 */
[----:B------:R-:W-:Y:S02]  /*3370*/  FSEL R235, R3, -INF , !P2 ;  /* 0xff80000003eb7808 */ /* 0x000fe40005000000 */
[C---:B------:R-:W-:Y:S02]  /*3380*/  ISETP.GE.AND P2, PT, R0.reuse, R53, PT ;  /* 0x000000350000720c */ /* 0x040fe40003f46270 */
[C---:B------:R-:W-:Y:S01]  /*3390*/  HMMA.16816.F32.BF16 R12, R20.reuse, R14, R72 ;  /* 0x0000000e140c723c */ /* 0x040fe20000041848 */
[----:B------:R-:W-:Y:S01]  /*33a0*/  ISETP.GE.AND P0, PT, R0, R52, PT ;  /* 0x000000340000720c */ /* 0x000fe20003f06270 */
[----:B------:R-:W-:Y:S01]  /*33b0*/  FFMA.FTZ R0, R4, UR8, R58 ;  /* 0x0000000804007c23 */ /* 0x000fe2000801003a */
[----:B------:R-:W-:Y:S01]  /*33c0*/  LOP3.LUT R3, R40, 0x8, RZ, 0xfc, !PT ;  /* 0x0000000828037812 */ /* 0x000fe200078efcff */
[C---:B------:R-:W-:Y:S01]  /*33d0*/  FFMA.FTZ R4, R5.reuse, UR8, R133 ;  /* 0x0000000805047c23 */ /* 0x040fe20008010085 */
[----:B------:R-:W-:Y:S01]  /*33e0*/  FSEL R232, R2, -INF , !P3 ;  /* 0xff80000002e87808 */ /* 0x000fe20005800000 */
[C---:B------:R-:W-:Y:S01]  /*33f0*/  FFMA.FTZ R2, R5.reuse, UR8, R121 ;  /* 0x0000000805027c23 */ /* 0x040fe20008010079 */
[----:B------:R-:W-:Y:S01]  /*3400*/  I2FP.F32.U32 R6, R3 ;  /* 0x0000000300067245 */ /* 0x000fe20000201000 */
[----:B-1----:R-:W-:Y:S01]  /*3410*/  HMMA.16816.F32.BF16 R28, R20, R8, R76 ;  /* 0x00000008141c723c */ /* 0x002fe2000004184c */
[----:B------:R-:W-:Y:S01]  /*3420*/  FSEL R234, R0, -INF , !P1 ;  /* 0xff80000000ea7808 */ /* 0x000fe20004800000 */
[----:B------:R-:W-:Y:S01]  /*3430*/  FFMA.FTZ R0, R5, UR8, R135 ;  /* 0x0000000805007c23 */ /* 0x000fe20008010087 */
[----:B------:R-:W-:-:S02]  /*3440*/  FSEL R218, R2, -INF , !P2 ;  /* 0xff80000002da7808 */ /* 0x000fc40005000000 */
[----:B------:R-:W-:Y:S02]  /*3450*/  ISETP.GE.AND P1, PT, R3, R47, PT ;  /* 0x0000002f0300720c */ /* 0x000fe40003f26270 */
[----:B------:R-:W-:Y:S01]  /*3460*/  FSEL R233, R4, -INF , !P5 ;  /* 0xff80000004e97808 */ /* 0x000fe20006800000 */
[----:B------:R-:W-:Y:S01]  /*3470*/  FFMA.FTZ R4, R6, UR8, R32 ;  /* 0x0000000806047c23 */ /* 0x000fe20008010020 */
[----:B------:R-:W-:Y:S01]  /*3480*/  FSEL R210, R0, -INF , !P4 ;  /* 0xff80000000d27808 */ /* 0x000fe20006000000 */
[----:B------:R-:W-:Y:S01]  /*3490*/  FFMA.FTZ R0, R5, UR8, R123 ;  /* 0x0000000805007c23 */ /* 0x000fe2000801007b */
[C---:B------:R-:W-:Y:S01]  /*34a0*/  FFMA.FTZ R2, R6.reuse, UR8, R14 ;  /* 0x0000000806027c23 */ /* 0x040fe2000801000e */
[C---:B------:R-:W-:Y:S01]  /*34b0*/  ISETP.GE.AND P3, PT, R3.reuse, R46, PT ;  /* 0x0000002e0300720c */ /* 0x040fe20003f66270 */
[----:B------:R-:W-:Y:S01]  /*34c0*/  HMMA.16816.F32.BF16 R16, R24, R8, R80 ;  /* 0x000000081810723c */ /* 0x000fe20000041850 */
[C---:B------:R-:W-:Y:S02]  /*34d0*/  ISETP.GE.AND P5, PT, R3.reuse, R53, PT ;  /* 0x000000350300720c */ /* 0x040fe40003fa6270 */
[----:B------:R-:W-:Y:S01]  /*34e0*/  ISETP.GE.AND P4, PT, R3, R52, PT ;  /* 0x000000340300720c */ /* 0x000fe20003f86270 */
[----:B------:R-:W-:Y:S01]  /*34f0*/  FFMA.FTZ R3, R6, UR8, R12 ;  /* 0x0000000806037c23 */ /* 0x000fe2000801000c */
[----:B------:R-:W-:-:S02]  /*3500*/  FSEL R205, R2, -INF , !P1 ;  /* 0xff80000002cd7808 */ /* 0x000fc40004800000 */
[----:B------:R-:W-:Y:S02]  /*3510*/  I2FP.F32.U32 R2, R7 ;  /* 0x0000000700027245 */ /* 0x000fe40000201000 */
[----:B------:R-:W-:Y:S01]  /*3520*/  FSEL R230, R3, -INF , !P3 ;  /* 0xff80000003e67808 */ /* 0x000fe20005800000 */
[----:B------:R-:W-:Y:S01]  /*3530*/  FFMA.FTZ R3, R6, UR8, R34 ;  /* 0x0000000806037c23 */ /* 0x000fe20008010022 */
[C---:B------:R-:W-:Y:S01]  /*3540*/  ISETP.GE.AND P2, PT, R7.reuse, R46, PT ;  /* 0x0000002e0700720c */ /* 0x040fe20003f46270 */
[C---:B------:R-:W-:Y:S01]  /*3550*/  FFMA.FTZ R5, R2.reuse, UR8, R13 ;  /* 0x0000000802057c23 */ /* 0x040fe2000801000d */
[----:B------:R-:W-:Y:S01]  /*3560*/  FFMA.FTZ R6, R2, UR8, R15 ;  /* 0x0000000802067c23 */ /* 0x000fe2000801000f */
[----:B------:R-:W-:Y:S01]  /*3570*/  FSEL R226, R0, -INF , !P0 ;  /* 0xff80000000e27808 */ /* 0x000fe20004000000 */
[----:B------:R-:W1:Y:S01]  /*3580*/  LDSM.16.M88.4 R12, [R139+0x2800] ;  /* 0x002800008b0c783b */ /* 0x000e620000000200 */
[----:B------:R-:W-:Y:S02]  /*3590*/  LOP3.LUT R0, R40, 0x10, RZ, 0xfc, !PT ;  /* 0x0000001028007812 */ /* 0x000fe400078efcff */
[----:B------:R-:W-:-:S02]  /*35a0*/  ISETP.GE.AND P0, PT, R7, R47, PT ;  /* 0x0000002f0700720c */ /* 0x000fc40003f06270 */
[----:B------:R-:W-:Y:S02]  /*35b0*/  FSEL R231, R5, -INF , !P2 ;  /* 0xff80000005e77808 */ /* 0x000fe40005000000 */
[----:B------:R-:W-:Y:S02]  /*35c0*/  I2FP.F32.U32 R5, R0 ;  /* 0x0000000000057245 */ /* 0x000fe40000201000 */
[----:B------:R-:W-:Y:S02]  /*35d0*/  FSEL R208, R4, -INF , !P5 ;  /* 0xff80000004d07808 */ /* 0x000fe40006800000 */
[----:B------:R-:W-:Y:S01]  /*35e0*/  FSEL R219, R3, -INF , !P4 ;  /* 0xff80000003db7808 */ /* 0x000fe20006000000 */
[----:B------:R-:W-:Y:S01]  /*35f0*/  FFMA.FTZ R3, R2, UR8, R33 ;  /* 0x0000000802037c23 */ /* 0x000fe20008010021 */
[----:B------:R-:W-:Y:S01]  /*3600*/  FSEL R206, R6, -INF , !P0 ;  /* 0xff80000006ce7808 */ /* 0x000fe20004000000 */
[----:B------:R-:W-:Y:S01]  /*3610*/  FFMA.FTZ R4, R5, UR8, R16 ;  /* 0x0000000805047c23 */ /* 0x000fe20008010010 */
[----:B------:R-:W-:-:S02]  /*3620*/  ISETP.GE.AND P5, PT, R0, R46, PT ;  /* 0x0000002e0000720c */ /* 0x000fc40003fa6270 */
[C---:B------:R-:W-:Y:S02]  /*3630*/  ISETP.GE.AND P4, PT, R0.reuse, R47, PT ;  /* 0x0000002f0000720c */ /* 0x040fe40003f86270 */
[CC--:B------:R-:W-:Y:S02]  /*3640*/  ISETP.GE.AND P2, PT, R0.reuse, R53.reuse, PT ;  /* 0x000000350000720c */ /* 0x0c0fe40003f46270 */
[-C--:B------:R-:W-:Y:S01]  /*3650*/  ISETP.GE.AND P0, PT, R0, R52.reuse, PT ;  /* 0x000000340000720c */ /* 0x080fe20003f06270 */
[----:B------:R-:W-:Y:S01]  /*3660*/  FFMA.FTZ R0, R2, UR8, R35 ;  /* 0x0000000802007c23 */ /* 0x000fe20008010023 */
[----:B------:R-:W-:Y:S01]  /*3670*/  ISETP.GE.AND P3, PT, R7, R53, PT ;  /* 0x000000350700720c */ /* 0x000fe20003f66270 */
[----:B------:R-:W-:Y:S01]  /*3680*/  FFMA.FTZ R2, R5, UR8, R30 ;  /* 0x0000000805027c23 */ /* 0x000fe2000801001e */
[----:B------:R-:W-:Y:S01]  /*3690*/  ISETP.GE.AND P1, PT, R7, R52, PT ;  /* 0x000000340700720c */ /* 0x000fe20003f26270 */
[----:B------:R-:W-:Y:S01]  /*36a0*/  HMMA.16816.F32.BF16 R32, R24, R10, R88 ;  /* 0x0000000a1820723c */ /* 0x000fe20000041858 */
[----:B------:R-:W-:-:S02]  /*36b0*/  LOP3.LUT R7, R40, 0x11, RZ, 0xfc, !PT ;  /* 0x0000001128077812 */ /* 0x000fc400078efcff */
[----:B------:R-:W-:Y:S01]  /*36c0*/  FSEL R211, R3, -INF , !P3 ;  /* 0xff80000003d37808 */ /* 0x000fe20005800000 */
[----:B------:R-:W-:Y:S01]  /*36d0*/  FFMA.FTZ R3, R5, UR8, R28 ;  /* 0x0000000805037c23 */ /* 0x000fe2000801001c */
[----:B------:R-:W-:Y:S02]  /*36e0*/  FSEL R203, R2, -INF , !P4 ;  /* 0xff80000002cb7808 */ /* 0x000fe40006000000 */
[----:B------:R-:W-:Y:S01]  /*36f0*/  I2FP.F32.U32 R2, R7 ;  /* 0x0000000700027245 */ /* 0x000fe20000201000 */
[C---:B------:R-:W-:Y:S01]  /*3700*/  HMMA.16816.F32.BF16 R8, R20.reuse, R10, R84 ;  /* 0x0000000a1408723c */ /* 0x040fe20000041854 */
[----:B------:R-:W-:Y:S01]  /*3710*/  FSEL R229, R3, -INF , !P5 ;  /* 0xff80000003e57808 */ /* 0x000fe20006800000 */
[----:B------:R-:W-:Y:S01]  /*3720*/  FFMA.FTZ R3, R5, UR8, R18 ;  /* 0x0000000805037c23 */ /* 0x000fe20008010012 */
[C---:B------:R-:W-:Y:S01]  /*3730*/  ISETP.GE.AND P3, PT, R7.reuse, R46, PT ;  /* 0x0000002e0700720c */ /* 0x040fe20003f66270 */
[----:B------:R-:W-:Y:S01]  /*3740*/  FFMA.FTZ R5, R2, UR8, R29 ;  /* 0x0000000802057c23 */ /* 0x000fe2000801001d */
[----:B------:R-:W-:Y:S01]  /*3750*/  FSEL R225, R0, -INF , !P1 ;  /* 0xff80000000e17808 */ /* 0x000fe20004800000 */
[----:B------:R-:W-:Y:S01]  /*3760*/  FFMA.FTZ R6, R2, UR8, R31 ;  /* 0x0000000802067c23 */ /* 0x000fe2000801001f */
[----:B------:R-:W-:Y:S01]  /*3770*/  LOP3.LUT R0, R40, 0x18, RZ, 0xfc, !PT ;  /* 0x0000001828007812 */ /* 0x000fe200078efcff */
[----:B-1----:R-:W-:Y:S01]  /*3780*/  HMMA.16816.F32.BF16 R28, R20, R12, R96 ;  /* 0x0000000c141c723c */ /* 0x002fe20000041860 */
[----:B------:R-:W-:-:S02]  /*3790*/  ISETP.GE.AND P1, PT, R7, R47, PT ;  /* 0x0000002f0700720c */ /* 0x000fc40003f26270 */
[----:B------:R-:W-:Y:S02]  /*37a0*/  FSEL R227, R5, -INF , !P3 ;  /* 0xff80000005e37808 */ /* 0x000fe40005800000 */
[----:B------:R-:W-:Y:S02]  /*37b0*/  I2FP.F32.U32 R5, R0 ;  /* 0x0000000000057245 */ /* 0x000fe40000201000 */
[----:B------:R-:W-:Y:S01]  /*37c0*/  FSEL R204, R4, -INF , !P2 ;  /* 0xff80000004cc7808 */ /* 0x000fe20005000000 */
[----:B------:R-:W-:Y:S01]  /*37d0*/  HMMA.16816.F32.BF16 R36, R24, R14, R104 ;  /* 0x0000000e1824723c */ /* 0x000fe20000041868 */
        /* <DEDUP_REMOVED lines=18> */
[----:B------:R-:W-:Y:S01]  /*3900*/  HMMA.16816.F32.BF16 R12, R20, R14, R48 ;  /* 0x0000000e140c723c */ /* 0x000fe20000041830 */
[----:B------:R-:W-:Y:S01]  /*3910*/  FSEL R224, R3, -INF , !P2 ;  /* 0xff80000003e07808 */ /* 0x000fe20005000000 */
[----:B------:R-:W-:Y:S01]  /*3920*/  FFMA.FTZ R3, R5, UR8, R34 ;  /* 0x0000000805037c23 */ /* 0x000fe20008010022 */
[----:B------:R-:W-:Y:S01]  /*3930*/  ISETP.GE.AND P5, PT, R7, R46, PT ;  /* 0x0000002e0700720c */ /* 0x000fe20003fa6270 */
[C---:B------:R-:W-:Y:S01]  /*3940*/  FFMA.FTZ R5, R2.reuse, UR8, R9 ;  /* 0x0000000802057c23 */ /* 0x040fe20008010009 */
[----:B------:R-:W-:Y:S01]  /*3950*/  FFMA.FTZ R6, R2, UR8, R11 ;  /* 0x0000000802067c23 */ /* 0x000fe2000801000b */
[----:B------:R-:W-:Y:S01]  /*3960*/  FSEL R209, R0, -INF , !P4 ;  /* 0xff80000000d17808 */ /* 0x000fe20006000000 */
[----:B------:R-:W1:Y:S01]  /*3970*/  LDSM.16.M88.4 R8, [R139+0x2c00] ;  /* 0x002c00008b08783b */ /* 0x000e620000000200 */
[----:B------:R-:W-:-:S02]  /*3980*/  LOP3.LUT R0, R40, 0x20, RZ, 0xfc, !PT ;  /* 0x0000002028007812 */ /* 0x000fc400078efcff */
[----:B------:R-:W-:Y:S02]  /*3990*/  ISETP.GE.AND P4, PT, R7, R47, PT ;  /* 0x0000002f0700720c */ /* 0x000fe40003f86270 */
        /* <DEDUP_REMOVED lines=14> */
[----:B------:R-:W-:Y:S02]  /*3a80*/  ISETP.GE.AND P0, PT, R7, R52, PT ;  /* 0x000000340700720c */ /* 0x000fe40003f06270 */
[----:B------:R-:W-:-:S02]  /*3a90*/  LOP3.LUT R7, R40, 0x21, RZ, 0xfc, !PT ;  /* 0x0000002128077812 */ /* 0x000fc400078efcff */
[----:B------:R-:W-:Y:S01]  /*3aa0*/  FSEL R185, R3, -INF , !P2 ;  /* 0xff80000003b97808 */ /* 0x000fe20005000000 */
[----:B------:R-:W-:Y:S01]  /*3ab0*/  FFMA.FTZ R3, R5, UR8, R28 ;  /* 0x0000000805037c23 */ /* 0x000fe2000801001c */
[----:B------:R-:W-:Y:S02]  /*3ac0*/  FSEL R91, R2, -INF , !P1 ;  /* 0xff800000025b7808 */ /* 0x000fe40004800000 */
[----:B------:R-:W-:Y:S02]  /*3ad0*/  I2FP.F32.U32 R2, R7 ;  /* 0x0000000700027245 */ /* 0x000fe40000201000 */
        /* <DEDUP_REMOVED lines=25> */
[----:B------:R-:W1:Y:S01]  /*3c70*/  LDSM.16.M88.4 R16, [R139+0x3000] ;  /* 0x003000008b10783b */ /* 0x000e620000000200 */
        /* <DEDUP_REMOVED lines=12> */
[----:B------:R-:W2:Y:S01]  /*3d40*/  LDSM.16.M88.4 R12, [R139+0x3400] ;  /* 0x003400008b0c783b */ /* 0x000ea20000000200 */
        /* <DEDUP_REMOVED lines=60> */
[----:B------:R-:W-:Y:S01]  /*4110*/  HMMA.16816.F32.BF16 R8, R20, R18, R148 ;  /* 0x000000121408723c */ /* 0x000fe20000041894 */
        /* <DEDUP_REMOVED lines=22> */
[C---:B--2---:R-:W-:Y:S01]  /*4280*/  HMMA.16816.F32.BF16 R16, R24.reuse, R12, R164 ;  /* 0x0000000c1810723c */ /* 0x044fe200000418a4 */
        /* <DEDUP_REMOVED lines=38> */
[----:B------:R-:W-:Y:S01]  /*44f0*/  LOP3.LUT R0, R40, 0x50, RZ, 0xfc, !PT ;  /* 0x0000005028007812 */ /* 0x000fe200078efcff */
[----:B------:R-:W-:-:S04]  /*4500*/  DEPBAR.LE SB0, 0x0 ;  /* 0x000080000000791a */ /* 0x000fc80000000000 */
[----:B------:R-:W-:Y:S01]  /*4510*/  BAR.SYNC.DEFER_BLOCKING 0x0 ;  /* 0x0000000000007b1d */ /* 0x000fe20000010000 */
        /* <DEDUP_REMOVED lines=30> */
[----:B------:R-:W-:Y:S01]  /*4700*/  FSEL R99, R3, -INF , !P4 ;  /* 0xff80000003637808 */ /* 0x000fe20006000000 */
[----:B------:R-:W-:Y:S01]  /*4710*/  FFMA.FTZ R3, R2, UR8, R17 ;  /* 0x0000000802037c23 */ /* 0x000fe20008010011 */
[----:B------:R-:W-:Y:S02]  /*4720*/  FSEL R115, R5, -INF , !P2 ;  /* 0xff80000005737808 */ /* 0x000fe40005000000 */
[----:B------:R-:W-:Y:S02]  /*4730*/  I2FP.F32.U32 R5, R0 ;  /* 0x0000000000057245 */ /* 0x000fe40000201000 */
[----:B------:R-:W-:Y:S02]  /*4740*/  ISETP.GE.AND P3, PT, R7, R53, PT ;  /* 0x000000350700720c */ /* 0x000fe40003f66270 */
[----:B------:R-:W-:Y:S01]  /*4750*/  FSEL R86, R4, -INF , !P5 ;  /* 0xff80000004567808 */ /* 0x000fe20006800000 */
[----:B------:R-:W-:Y:S01]  /*4760*/  FFMA.FTZ R4, R5, UR8, R32 ;  /* 0x0000000805047c23 */ /* 0x000fe20008010020 */
[----:B------:R-:W-:-:S02]  /*4770*/  FSEL R77, R6, -INF , !P0 ;  /* 0xff800000064d7808 */ /* 0x000fc40004000000 */
[C---:B------:R-:W-:Y:S02]  /*4780*/  ISETP.GE.AND P5, PT, R0.reuse, R46, PT ;  /* 0x0000002e0000720c */ /* 0x040fe40003fa6270 */
[C---:B------:R-:W-:Y:S02]  /*4790*/  ISETP.GE.AND P4, PT, R0.reuse, R47, PT ;  /* 0x0000002f0000720c */ /* 0x040fe40003f86270 */
[C---:B------:R-:W-:Y:S02]  /*47a0*/  ISETP.GE.AND P2, PT, R0.reuse, R53, PT ;  /* 0x000000350000720c */ /* 0x040fe40003f46270 */
[-C--:B------:R-:W-:Y:S01]  /*47b0*/  ISETP.GE.AND P0, PT, R0, R52.reuse, PT ;  /* 0x000000340000720c */ /* 0x080fe20003f06270 */
[----:B------:R-:W-:Y:S01]  /*47c0*/  FFMA.FTZ R0, R2, UR8, R19 ;  /* 0x0000000802007c23 */ /* 0x000fe20008010013 */
[----:B------:R-:W-:Y:S01]  /*47d0*/  FSEL R82, R3, -INF , !P3 ;  /* 0xff80000003527808 */ /* 0x000fe20005800000 */
[----:B------:R-:W-:Y:S01]  /*47e0*/  FFMA.FTZ R2, R5, UR8, R14 ;  /* 0x0000000805027c23 */ /* 0x000fe2000801000e */
[----:B------:R-:W-:Y:S01]  /*47f0*/  ISETP.GE.AND P1, PT, R7, R52, PT ;  /* 0x000000340700720c */ /* 0x000fe20003f26270 */
[----:B------:R-:W-:Y:S01]  /*4800*/  FFMA.FTZ R3, R5, UR8, R12 ;  /* 0x0000000805037c23 */ /* 0x000fe2000801000c */
[----:B------:R-:W-:Y:S01]  /*4810*/  LOP3.LUT R7, R40, 0x59, RZ, 0xfc, !PT ;  /* 0x0000005928077812 */ /* 0x000fe200078efcff */
[----:B------:R-:W-:Y:S01]  /*4820*/  HMMA.16816.F32.BF16 R16, R24, R8, R196 ;  /* 0x000000081810723c */ /* 0x000fe200000418c4 */
[----:B------:R-:W-:-:S02]  /*4830*/  FSEL R73, R2, -INF , !P4 ;  /* 0xff80000002497808 */ /* 0x000fc40006000000 */
[----:B------:R-:W-:Y:S01]  /*4840*/  FSEL R110, R3, -INF , !P5 ;  /* 0xff800000036e7808 */ /* 0x000fe20006800000 */
[----:B------:R-:W-:Y:S01]  /*4850*/  FFMA.FTZ R3, R5, UR8, R34 ;  /* 0x0000000805037c23 */ /* 0x000fe20008010022 */
[----:B------:R-:W-:Y:S02]  /*4860*/  I2FP.F32.U32 R2, R7 ;  /* 0x0000000700027245 */ /* 0x000fe40000201000 */
[----:B------:R-:W-:Y:S02]  /*4870*/  FSEL R89, R0, -INF , !P1 ;  /* 0xff80000000597808 */ /* 0x000fe40004800000 */
[----:B------:R-:W-:Y:S01]  /*4880*/  LOP3.LUT R0, R40, 0x60, RZ, 0xfc, !PT ;  /* 0x0000006028007812 */ /* 0x000fe200078efcff */
[C---:B------:R-:W-:Y:S01]  /*4890*/  FFMA.FTZ R5, R2.reuse, UR8, R13 ;  /* 0x0000000802057c23 */ /* 0x040fe2000801000d */
[----:B------:R-:W-:Y:S01]  /*48a0*/  FFMA.FTZ R6, R2, UR8, R15 ;  /* 0x0000000802067c23 */ /* 0x000fe2000801000f */
[C---:B------:R-:W-:Y:S01]  /*48b0*/  ISETP.GE.AND P3, PT, R7.reuse, R46, PT ;  /* 0x0000002e0700720c */ /* 0x040fe20003f66270 */
[----:B------:R-:W-:Y:S01]  /*48c0*/  HMMA.16816.F32.BF16 R12, R24, R10, R220 ;  /* 0x0000000a180c723c */ /* 0x000fe200000418dc */
[----:B------:R-:W-:-:S02]  /*48d0*/  ISETP.GE.AND P1, PT, R7, R47, PT ;  /* 0x0000002f0700720c */ /* 0x000fc40003f26270 */
[----:B------:R-:W-:Y:S01]  /*48e0*/  FSEL R85, R3, -INF , !P0 ;  /* 0xff80000003557808 */ /* 0x000fe20004000000 */
[----:B------:R-:W-:Y:S01]  /*48f0*/  FFMA.FTZ R3, R2, UR8, R33 ;  /* 0x0000000802037c23 */ /* 0x000fe20008010021 */
[----:B------:R-:W-:Y:S02]  /*4900*/  FSEL R76, R4, -INF , !P2 ;  /* 0xff800000044c7808 */ /* 0x000fe40005000000 */
[C---:B------:R-:W-:Y:S01]  /*4910*/  ISETP.GE.AND P5, PT, R7.reuse, R53, PT ;  /* 0x000000350700720c */ /* 0x040fe20003fa6270 */
[----:B------:R-:W-:Y:S01]  /*4920*/  HMMA.16816.F32.BF16 R8, R20, R10, R188 ;  /* 0x0000000a1408723c */ /* 0x000fe200000418bc */
[----:B------:R-:W-:Y:S02]  /*4930*/  I2FP.F32.U32 R4, R0 ;  /* 0x0000000000047245 */ /* 0x000fe40000201000 */
[----:B------:R-:W-:Y:S02]  /*4940*/  ISETP.GE.AND P4, PT, R7, R52, PT ;  /* 0x000000340700720c */ /* 0x000fe40003f86270 */
[----:B------:R-:W-:-:S02]  /*4950*/  FSEL R98, R5, -INF , !P3 ;  /* 0xff80000005627808 */ /* 0x000fc40005800000 */
[----:B------:R-:W-:Y:S01]  /*4960*/  FSEL R70, R6, -INF , !P1 ;  /* 0xff80000006467808 */ /* 0x000fe20004800000 */
[-C--:B------:R-:W-:Y:S01]  /*4970*/  HMMA.16816.F32.BF16 R20, R20, R92.reuse, R212 ;  /* 0x0000005c1414723c */ /* 0x080fe200000418d4 */
[----:B------:R-:W-:Y:S02]  /*4980*/  LOP3.LUT R7, R40, 0x61, RZ, 0xfc, !PT ;  /* 0x0000006128077812 */ /* 0x000fe400078efcff */
[C---:B------:R-:W-:Y:S02]  /*4990*/  ISETP.GE.AND P2, PT, R0.reuse, R46, PT ;  /* 0x0000002e0000720c */ /* 0x040fe40003f46270 */
[C---:B------:R-:W-:Y:S02]  /*49a0*/  ISETP.GE.AND P0, PT, R0.reuse, R47, PT ;  /* 0x0000002f0000720c */ /* 0x040fe40003f06270 */
[C---:B------:R-:W-:Y:S01]  /*49b0*/  ISETP.GE.AND P3, PT, R0.reuse, R53, PT ;  /* 0x000000350000720c */ /* 0x040fe20003f66270 */
[----:B------:R-:W-:Y:S01]  /*49c0*/  HMMA.16816.F32.BF16 R24, R24, R92, R236 ;  /* 0x0000005c1818723c */ /* 0x000fe200000418ec */
[----:B------:R-:W-:Y:S01]  /*49d0*/  ISETP.GE.AND P1, PT, R0, R52, PT ;  /* 0x000000340000720c */ /* 0x000fe20003f26270 */
[----:B------:R-:W-:Y:S01]  /*49e0*/  FFMA.FTZ R0, R2, UR8, R35 ;  /* 0x0000000802007c23 */ /* 0x000fe20008010023 */
[----:B------:R-:W-:Y:S01]  /*49f0*/  FSEL R74, R3, -INF , !P5 ;  /* 0xff800000034a7808 */ /* 0x000fe20006800000 */
[C---:B------:R-:W-:Y:S01]  /*4a00*/  FFMA.FTZ R3, R4.reuse, UR8, R28 ;  /* 0x0000000804037c23 */ /* 0x040fe2000801001c */
[----:B------:R-:W-:Y:S01]  /*4a10*/  FFMA.FTZ R2, R4, UR8, R30 ;  /* 0x0000000804027c23 */ /* 0x000fe2000801001e */
[----:B------:R-:W-:-:S02]  /*4a20*/  I2FP.F32.U32 R6, R7 ;  /* 0x0000000700067245 */ /* 0x000fc40000201000 */
[----:B------:R-:W-:Y:S02]  /*4a30*/  FSEL R79, R0, -INF , !P4 ;  /* 0xff800000004f7808 */ /* 0x000fe40006000000 */
[----:B------:R-:W-:Y:S01]  /*4a40*/  FSEL R88, R3, -INF , !P2 ;  /* 0xff80000003587808 */ /* 0x000fe20005000000 */
[----:B------:R-:W-:Y:S01]  /*4a50*/  FFMA.FTZ R3, R4, UR8, R16 ;  /* 0x0000000804037c23 */ /* 0x000fe20008010010 */
[----:B------:R-:W-:Y:S01]  /*4a60*/  FSEL R66, R2, -INF , !P0 ;  /* 0xff80000002427808 */ /* 0x000fe20004000000 */
[----:B------:R-:W-:Y:S01]  /*4a70*/  FFMA.FTZ R2, R4, UR8, R18 ;  /* 0x0000000804027c23 */ /* 0x000fe20008010012 */
[C---:B------:R-:W-:Y:S01]  /*4a80*/  FFMA.FTZ R5, R6.reuse, UR8, R29 ;  /* 0x0000000806057c23 */ /* 0x040fe2000801001d */
[----:B------:R-:W-:Y:S01]  /*4a90*/  FFMA.FTZ R4, R6, UR8, R31 ;  /* 0x0000000806047c23 */ /* 0x000fe2000801001f */
[C---:B------:R-:W-:Y:S02]  /*4aa0*/  ISETP.GE.AND P5, PT, R7.reuse, R46, PT ;  /* 0x0000002e0700720c */ /* 0x040fe40003fa6270 */
[----:B------:R-:W-:-:S02]  /*4ab0*/  ISETP.GE.AND P4, PT, R7, R47, PT ;  /* 0x0000002f0700720c */ /* 0x000fc40003f86270 */
[----:B------:R-:W-:Y:S02]  /*4ac0*/  LOP3.LUT R0, R40, 0x68, RZ, 0xfc, !PT ;  /* 0x0000006828007812 */ /* 0x000fe400078efcff */
[----:B------:R-:W-:Y:S02]  /*4ad0*/  FSEL R69, R3, -INF , !P3 ;  /* 0xff80000003457808 */ /* 0x000fe40005800000 */
[----:B------:R-:W-:Y:S02]  /*4ae0*/  FSEL R75, R2, -INF , !P1 ;  /* 0xff800000024b7808 */ /* 0x000fe40004800000 */
[----:B------:R-:W-:Y:S02]  /*4af0*/  FSEL R84, R5, -INF , !P5 ;  /* 0xff80000005547808 */ /* 0x000fe40006800000 */
[----:B------:R-:W-:Y:S01]  /*4b00*/  FSEL R60, R4, -INF , !P4 ;  /* 0xff800000043c7808 */ /* 0x000fe20006000000 */
[----:B------:R-:W-:Y:S01]  /*4b10*/  FFMA.FTZ R4, R6, UR8, R19 ;  /* 0x0000000806047c23 */ /* 0x000fe20008010013 */
[----:B------:R-:W-:-:S02]  /*4b20*/  ISETP.GE.AND P3, PT, R0, R46, PT ;  /* 0x0000002e0000720c */ /* 0x000fc40003f66270 */
[C---:B------:R-:W-:Y:S02]  /*4b30*/  ISETP.GE.AND P1, PT, R0.reuse, R47, PT ;  /* 0x0000002f0000720c */ /* 0x040fe40003f26270 */
[CC--:B------:R-:W-:Y:S02]  /*4b40*/  ISETP.GE.AND P5, PT, R0.reuse, R53.reuse, PT ;  /* 0x000000350000720c */ /* 0x0c0fe40003fa6270 */
[----:B------:R-:W-:Y:S02]  /*4b50*/  ISETP.GE.AND P4, PT, R0, R52, PT ;  /* 0x000000340000720c */ /* 0x000fe40003f86270 */
[----:B------:R-:W-:Y:S01]  /*4b60*/  I2FP.F32.U32 R3, R0 ;  /* 0x0000000000037245 */ /* 0x000fe20000201000 */
[----:B------:R-:W-:Y:S01]  /*4b70*/  FFMA.FTZ R0, R6, UR8, R17 ;  /* 0x0000000806007c23 */ /* 0x000fe20008010011 */
[----:B------:R-:W-:Y:S02]  /*4b80*/  ISETP.GE.AND P2, PT, R7, R53, PT ;  /* 0x000000350700720c */ /* 0x000fe40003f46270 */
[----:B------:R-:W-:Y:S01]  /*4b90*/  LOP3.LUT R2, R40, 0x69, RZ, 0xfc, !PT ;  /* 0x0000006928027812 */ /* 0x000fe200078efcff */
[C---:B------:R-:W-:Y:S01]  /*4ba0*/  FFMA.FTZ R5, R3.reuse, UR8, R8 ;  /* 0x0000000803057c23 */ /* 0x040fe20008010008 */
[----:B------:R-:W-:Y:S01]  /*4bb0*/  FSEL R61, R0, -INF , !P2 ;  /* 0xff800000003d7808 */ /* 0x000fe20005000000 */
[----:B------:R-:W-:Y:S01]  /*4bc0*/  FFMA.FTZ R0, R3, UR8, R10 ;  /* 0x0000000803007c23 */ /* 0x000fe2000801000a */
[----:B------:R-:W-:-:S02]  /*4bd0*/  ISETP.GE.AND P0, PT, R7, R52, PT ;  /* 0x000000340700720c */ /* 0x000fc40003f06270 */
[----:B------:R-:W-:Y:S02]  /*4be0*/  I2FP.F32.U32 R6, R2 ;  /* 0x0000000200067245 */ /* 0x000fe40000201000 */
[----:B------:R-:W-:Y:S01]  /*4bf0*/  FSEL R71, R4, -INF , !P0 ;  /* 0xff80000004477808 */ /* 0x000fe20004000000 */
[----:B------:R-:W-:Y:S01]  /*4c00*/  FFMA.FTZ R4, R3, UR8, R12 ;  /* 0x0000000803047c23 */ /* 0x000fe2000801000c */
[----:B------:R-:W-:Y:S01]  /*4c10*/  FSEL R78, R5, -INF , !P3 ;  /* 0xff800000054e7808 */ /* 0x000fe20005800000 */
[----:B------:R-:W-:Y:S01]  /*4c20*/  FFMA.FTZ R5, R6, UR8, R11 ;  /* 0x0000000806057c23 */ /* 0x000fe2000801000b */
[----:B------:R-:W-:Y:S02]  /*4c30*/  FSEL R50, R0, -INF , !P1 ;  /* 0xff80000000327808 */ /* 0x000fe40004800000 */
[C---:B------:R-:W-:Y:S02]  /*4c40*/  ISETP.GE.AND P2, PT, R2.reuse, R46, PT ;  /* 0x0000002e0200720c */ /* 0x040fe40003f46270 */
[----:B------:R-:W-:-:S02]  /*4c50*/  ISETP.GE.AND P0, PT, R2, R47, PT ;  /* 0x0000002f0200720c */ /* 0x000fc40003f06270 */
[C---:B------:R-:W-:Y:S02]  /*4c60*/  ISETP.GE.AND P3, PT, R2.reuse, R53, PT ;  /* 0x000000350200720c */ /* 0x040fe40003f66270 */
[----:B------:R-:W-:Y:S01]  /*4c70*/  ISETP.GE.AND P1, PT, R2, R52, PT ;  /* 0x000000340200720c */ /* 0x000fe20003f26270 */
[----:B------:R-:W-:Y:S01]  /*4c80*/  FFMA.FTZ R2, R3, UR8, R14 ;  /* 0x0000000803027c23 */ /* 0x000fe2000801000e */
[----:B------:R-:W-:Y:S01]  /*4c90*/  FFMA.FTZ R3, R6, UR8, R9 ;  /* 0x0000000806037c23 */ /* 0x000fe20008010009 */
[----:B------:R-:W-:Y:S02]  /*4ca0*/  LOP3.LUT R0, R40, 0x70, RZ, 0xfc, !PT ;  /* 0x0000007028007812 */ /* 0x000fe400078efcff */
[----:B------:R-:W-:Y:S02]  /*4cb0*/  FSEL R55, R4, -INF , !P5 ;  /* 0xff80000004377808 */ /* 0x000fe40006800000 */
[----:B------:R-:W-:Y:S01]  /*4cc0*/  FSEL R72, R3, -INF , !P2 ;  /* 0xff80000003487808 */ /* 0x000fe20005000000 */
[----:B------:R-:W-:Y:S01]  /*4cd0*/  FFMA.FTZ R3, R6, UR8, R13 ;  /* 0x0000000806037c23 */ /* 0x000fe2000801000d */
[----:B------:R-:W-:-:S02]  /*4ce0*/  I2FP.F32.U32 R7, R0 ;  /* 0x0000000000077245 */ /* 0x000fc40000201000 */
[----:B------:R-:W-:Y:S01]  /*4cf0*/  FSEL R63, R2, -INF , !P4 ;  /* 0xff800000023f7808 */ /* 0x000fe20006000000 */
[----:B------:R-:W-:Y:S01]  /*4d00*/  FFMA.FTZ R2, R6, UR8, R15 ;  /* 0x0000000806027c23 */ /* 0x000fe2000801000f */
[----:B------:R-:W-:Y:S01]  /*4d10*/  FSEL R49, R5, -INF , !P0 ;  /* 0xff80000005317808 */ /* 0x000fe20004000000 */
[----:B------:R-:W-:Y:S01]  /*4d20*/  FFMA.FTZ R4, R7, UR8, R20 ;  /* 0x0000000807047c23 */ /* 0x000fe20008010014 */
[C---:B------:R-:W-:Y:S02]  /*4d30*/  ISETP.GE.AND P5, PT, R0.reuse, R46, PT ;  /* 0x0000002e0000720c */ /* 0x040fe40003fa6270 */
[C---:B------:R-:W-:Y:S02]  /*4d40*/  ISETP.GE.AND P4, PT, R0.reuse, R47, PT ;  /* 0x0000002f0000720c */ /* 0x040fe40003f86270 */
[C---:B------:R-:W-:Y:S02]  /*4d50*/  ISETP.GE.AND P2, PT, R0.reuse, R53, PT ;  /* 0x000000350000720c */ /* 0x040fe40003f46270 */
[----:B------:R-:W-:-:S02]  /*4d60*/  ISETP.GE.AND P0, PT, R0, R52, PT ;  /* 0x000000340000720c */ /* 0x000fc40003f06270 */
[----:B------:R-:W-:Y:S02]  /*4d70*/  LOP3.LUT R0, R40, 0x71, RZ, 0xfc, !PT ;  /* 0x0000007128007812 */ /* 0x000fe400078efcff */
[----:B------:R-:W-:Y:S01]  /*4d80*/  FSEL R51, R3, -INF , !P3 ;  /* 0xff80000003337808 */ /* 0x000fe20005800000 */
[C---:B------:R-:W-:Y:S01]  /*4d90*/  FFMA.FTZ R3, R7.reuse, UR8, R22 ;  /* 0x0000000807037c23 */ /* 0x040fe20008010016 */
[----:B------:R-:W-:Y:S02]  /*4da0*/  I2FP.F32.U32 R5, R0 ;  /* 0x0000000000057245 */ /* 0x000fe40000201000 */
[----:B------:R-:W-:Y:S01]  /*4db0*/  FSEL R58, R2, -INF , !P1 ;  /* 0xff800000023a7808 */ /* 0x000fe20004800000 */
[----:B------:R-:W-:Y:S01]  /*4dc0*/  FFMA.FTZ R2, R7, UR8, R24 ;  /* 0x0000000807027c23 */ /* 0x000fe20008010018 */
[----:B------:R-:W-:Y:S01]  /*4dd0*/  FSEL R68, R4, -INF , !P5 ;  /* 0xff80000004447808 */ /* 0x000fe20006800000 */
[----:B------:R-:W-:Y:S01]  /*4de0*/  FFMA.FTZ R4, R5, UR8, R21 ;  /* 0x0000000805047c23 */ /* 0x000fe20008010015 */
        /* <DEDUP_REMOVED lines=8> */
[----:B------:R-:W-:Y:S01]  /*4e70*/  FFMA.FTZ R7, R5, UR8, R25 ;  /* 0x0000000805077c23 */ /* 0x000fe20008010019 */
[----:B------:R-:W-:Y:S02]  /*4e80*/  I2FP.F32.U32 R5, R40 ;  /* 0x0000002800057245 */ /* 0x000fe40000201000 */
[----:B------:R-:W-:Y:S02]  /*4e90*/  FSEL R45, R2, -INF , !P2 ;  /* 0xff800000022d7808 */ /* 0x000fe40005000000 */
[----:B------:R-:W-:Y:S01]  /*4ea0*/  FSEL R56, R0, -INF , !P0 ;  /* 0xff80000000387808 */ /* 0x000fe20004000000 */
[----:B------:R-:W-:Y:S01]  /*4eb0*/  FFMA.FTZ R0, R5, UR8, R132 ;  /* 0x0000000805007c23 */ /* 0x000fe20008010084 */
[----:B------:R-:W-:-:S02]  /*4ec0*/  ISETP.GE.AND P2, PT, R40, R46, PT ;  /* 0x0000002e2800720c */ /* 0x000fc40003f46270 */
[----:B------:R-:W-:Y:S01]  /*4ed0*/  FSEL R38, R3, -INF , !P1 ;  /* 0xff80000003267808 */ /* 0x000fe20004800000 */
[----:B------:R-:W-:Y:S01]  /*4ee0*/  FFMA.FTZ R3, R5, UR8, R134 ;  /* 0x0000000805037c23 */ /* 0x000fe20008010086 */
[C---:B------:R-:W-:Y:S02]  /*4ef0*/  LOP3.LUT R2, R40.reuse, 0x79, RZ, 0xfc, !PT ;  /* 0x0000007928027812 */ /* 0x040fe400078efcff */
[----:B------:R-:W-:Y:S02]  /*4f00*/  ISETP.GE.AND P0, PT, R40, R47, PT ;  /* 0x0000002f2800720c */ /* 0x000fe40003f06270 */
[----:B------:R-:W-:Y:S02]  /*4f10*/  FSEL R48, R0, -INF , !P2 ;  /* 0xff80000000307808 */ /* 0x000fe40005000000 */
[----:B------:R-:W-:Y:S02]  /*4f20*/  I2FP.F32.U32 R0, R2 ;  /* 0x0000000200007245 */ /* 0x000fe40000201000 */
[----:B------:R-:W-:-:S02]  /*4f30*/  FSEL R43, R7, -INF , !P5 ;  /* 0xff800000072b7808 */ /* 0x000fc40006800000 */
[----:B------:R-:W-:Y:S01]  /*4f40*/  FSEL R54, R6, -INF , !P4 ;  /* 0xff80000006367808 */ /* 0x000fe20006000000 */
[----:B------:R-:W-:Y:S01]  /*4f50*/  FFMA.FTZ R6, R5, UR8, R120 ;  /* 0x0000000805067c23 */ /* 0x000fe20008010078 */
[----:B------:R-:W-:Y:S01]  /*4f60*/  FSEL R31, R3, -INF , !P0 ;  /* 0xff800000031f7808 */ /* 0x000fe20004000000 */
[----:B------:R-:W-:Y:S01]  /*4f70*/  FFMA.FTZ R3, R0, UR8, R57 ;  /* 0x0000000800037c23 */ /* 0x000fe20008010039 */
[C---:B------:R-:W-:Y:S02]  /*4f80*/  ISETP.GE.AND P5, PT, R2.reuse, R46, PT ;  /* 0x0000002e0200720c */ /* 0x040fe40003fa6270 */
[C---:B------:R-:W-:Y:S02]  /*4f90*/  ISETP.GE.AND P4, PT, R2.reuse, R47, PT ;  /* 0x0000002f0200720c */ /* 0x040fe40003f86270 */
[CC--:B------:R-:W-:Y:S02]  /*4fa0*/  ISETP.GE.AND P2, PT, R2.reuse, R53.reuse, PT ;  /* 0x000000350200720c */ /* 0x0c0fe40003f46270 */
[----:B------:R-:W-:Y:S01]  /*4fb0*/  ISETP.GE.AND P0, PT, R2, R52, PT ;  /* 0x000000340200720c */ /* 0x000fe20003f06270 */
[----:B------:R-:W-:Y:S01]  /*4fc0*/  FFMA.FTZ R2, R5, UR8, R122 ;  /* 0x0000000805027c23 */ /* 0x000fe2000801007a */
[----:B------:R-:W-:Y:S01]  /*4fd0*/  FSEL R62, R4, -INF , !P3 ;  /* 0xff800000043e7808 */ /* 0x000fe20005800000 */
[C---:B------:R-:W-:Y:S01]  /*4fe0*/  FFMA.FTZ R5, R0.reuse, UR8, R65 ;  /* 0x0000000800057c23 */ /* 0x040fe20008010041 */
[C---:B------:R-:W-:Y:S01]  /*4ff0*/  FFMA.FTZ R4, R0.reuse, UR8, R67 ;  /* 0x0000000800047c23 */ /* 0x040fe20008010043 */
[----:B------:R-:W-:Y:S01]  /*5000*/  FFMA.FTZ R0, R0, UR8, R59 ;  /* 0x0000000800007c23 */ /* 0x000fe2000801003b */
[----:B------:R-:W-:-:S02]  /*5010*/  ISETP.GE.AND P3, PT, R40, R53, PT ;  /* 0x000000352800720c */ /* 0x000fc40003f66270 */
[----:B------:R-:W-:Y:S02]  /*5020*/  ISETP.GE.AND P1, PT, R40, R52, PT ;  /* 0x000000342800720c */ /* 0x000fe40003f26270 */
[----:B------:R-:W-:Y:S02]  /*5030*/  FSEL R33, R6, -INF , !P3 ;  /* 0xff80000006217808 */ /* 0x000fe40005800000 */
[----:B------:R-:W-:Y:S02]  /*5040*/  FSEL R37, R2, -INF , !P1 ;  /* 0xff80000002257808 */ /* 0x000fe40004800000 */
[----:B------:R-:W-:Y:S02]  /*5050*/  FSEL R57, R5, -INF , !P5 ;  /* 0xff80000005397808 */ /* 0x000fe40006800000 */
[----:B------:R-:W-:Y:S02]  /*5060*/  FSEL R34, R4, -INF , !P4 ;  /* 0xff80000004227808 */ /* 0x000fe40006000000 */
[----:B------:R-:W-:-:S02]  /*5070*/  FSEL R39, R3, -INF , !P2 ;  /* 0xff80000003277808 */ /* 0x000fc40005000000 */
        /* <DEDUP_REMOVED lines=16> */
[----:B------:R-:W-:-:S11]  /*5180*/  ISETP.GE.AND P1, PT, R162, UR4, PT ;  /* 0x00000004a2007c0c */ /* 0x000fd6000bf26270 */
[----:B------:R-:W-:Y:S01]  /*5190*/  @!P0 LEA R5, P3, R3, UR6, 0x5 ;  /* 0x0000000603058c11 */ /* 0x000fe2000f8628ff */
[----:B------:R-:W-:Y:S01]  /*51a0*/  IMAD.U32 R3, RZ, RZ, UR6 ;  /* 0x00000006ff037e24 */ /* 0x000fe2000f8e00ff */
[----:B------:R-:W-:Y:S02]  /*51b0*/  @!P0 LEA R8, P2, R2, UR6, 0x6 ;  /* 0x0000000602088c11 */ /* 0x000fe4000f8430ff */
[----:B------:R-:W-:Y:S02]  /*51c0*/  @!P0 LEA.HI.X R10, R7, UR5, R6, 0x5, P3 ;  /* 0x00000005070a8c11 */ /* 0x000fe400098f2c06 */
[----:B------:R-:W-:Y:S01]  /*51d0*/  @!P0 LEA.HI.X R9, R4, UR5, R0, 0x6, P2 ;  /* 0x0000000504098c11 */ /* 0x000fe200090f3400 */
[----:B------:R-:W-:Y:S01]  /*51e0*/  IMAD.U32 R0, RZ, RZ, UR5 ;  /* 0x00000005ff007e24 */ /* 0x000fe2000f8e00ff */
[-C--:B------:R-:W-:Y:S02]  /*51f0*/  @!P1 LEA R6, P4, R3, R243.reuse, 0x1 ;  /* 0x000000f303069211 */ /* 0x080fe400078808ff */
[----:B------:R-:W-:-:S02]  /*5200*/  @!P0 LEA R4, P3, R5, R243, 0x1 ;  /* 0x000000f305048211 */ /* 0x000fc400078608ff */
[C---:B------:R-:W-:Y:S02]  /*5210*/  @!P0 LEA R2, P2, R8.reuse, R243, 0x1 ;  /* 0x000000f308028211 */ /* 0x040fe400078408ff */
        /* <DEDUP_REMOVED lines=34> */
.L_x_636:
[----:B------:R-:W-:Y:S05]  /*5440*/  BSYNC.RECONVERGENT B0 ;  /* 0x0000000000007941 */ /* 0x000fea0003800200 */
.L_x_635:
[----:B------:R-:W0:Y:S02]  /*5450*/  LDGDEPBAR ;  /* 0x00000000000079af */ /* 0x000e240000000000 */
.L_x_634:
[----:B-12---:R-:W1:Y:S01]  /*5460*/  S2R R4, SR_CTAID.X ;  /* 0x0000000000047919 */ /* 0x006e620000002500 */
[----:B------:R-:W-:Y:S01]  /*5470*/  FMNMX3.FTZ R0, R31, R210, R205, !PT ;  /* 0x000000d21f007276 */ /* 0x000fe200078100cd */
[----:B------:R-:W-:Y:S01]  /*5480*/  USHF.L.U32 UR33, UR27, 0x2, URZ ;  /* 0x000000021b217899 */ /* 0x000fe200080006ff */
[----:B------:R-:W-:Y:S01]  /*5490*/  SHF.R.U32.HI R3, RZ, 0x5, R241 ;  /* 0x00000005ff037819 */ /* 0x000fe200000116f1 */
[----:B------:R-:W-:Y:S01]  /*54a0*/  STL [R1+0x410], R132 ;  /* 0x0004108401007387 */ /* 0x000fe20000100800 */
[----:B------:R-:W-:Y:S01]  /*54b0*/  FMNMX3.FTZ R0, R0, R206, R203, !PT ;  /* 0x000000ce00007276 */ /* 0x000fe200078100cb */
[----:B------:R-:W-:Y:S02]  /*54c0*/  UIADD3 UR5, UPT, UPT, UR33, 0x1, URZ ;  /* 0x0000000121057890 */ /* 0x000fe4000fffe0ff */
[----:B------:R-:W-:Y:S01]  /*54d0*/  STL [R1+0x40c], R169 ;  /* 0x00040ca901007387 */ /* 0x000fe20000100800 */
[----:B------:R-:W-:Y:S01]  /*54e0*/  FMNMX3.FTZ R2, R0, R193, R187, !PT ;  /* 0x000000c100027276 */ /* 0x000fe200078100bb */
[----:B------:R-:W-:-:S02]  /*54f0*/  UIADD3 UR4, UPT, UPT, UR23, -0x4498517b, URZ ;  /* 0xbb67ae8517047890 */ /* 0x000fc4000fffe0ff */
[----:B------:R-:W-:Y:S01]  /*5500*/  STL [R1+0x408], R154 ;  /* 0x0004089a01007387 */ /* 0x000fe20000100800 */
[----:B------:R-:W-:Y:S01]  /*5510*/  FMNMX3.FTZ R2, R2, R175, R91, !PT ;  /* 0x000000af02027276 */ /* 0x000fe2000781005b */
[----:B------:R-:W-:Y:S02]  /*5520*/  UIADD3 UR6, UPT, UPT, UR22, -0x61c88647, URZ ;  /* 0x9e3779b916067890 */ /* 0x000fe4000fffe0ff */
[----:B------:R-:W-:Y:S01]  /*5530*/  STL [R1+0x404], R181 ;  /* 0x000404b501007387 */ /* 0x000fe20000100800 */
[----:B------:R-:W-:Y:S01]  /*5540*/  FMNMX3.FTZ R2, R2, R83, R111, !PT ;  /* 0x0000005302027276 */ /* 0x000fe2000781006f */
[----:B------:R-:W-:Y:S02]  /*5550*/  UIADD3 UR32, UPT, UPT, UR22, 0x3c6ef372, URZ ;  /* 0x3c6ef37216207890 */ /* 0x000fe4000fffe0ff */
[----:B------:R-:W-:Y:S01]  /*5560*/  STL [R1+0x400], R162 ;  /* 0x000400a201007387 */ /* 0x000fe20000100800 */
[----:B------:R-:W-:Y:S02]  /*5570*/  UIADD3 UR29, UPT, UPT, UR23, 0x32370b8f, URZ ;  /* 0x32370b8f171d7890 */ /* 0x000fe4000fffe0ff */
[----:B------:R-:W-:Y:S01]  /*5580*/  UIADD3 UR31, UPT, UPT, UR23, 0x76cf5d0a, URZ ;  /* 0x76cf5d0a171f7890 */ /* 0x000fe2000fffe0ff */
[----:B------:R-:W-:Y:S01]  /*5590*/  STL [R1+0x3fc], R190 ;  /* 0x0003fcbe01007387 */ /* 0x000fe20000100800 */
[----:B------:R-:W-:-:S02]  /*55a0*/  UIADD3 UR30, UPT, UPT, UR22, -0x255992d5, URZ ;  /* 0xdaa66d2b161e7890 */ /* 0x000fc4000fffe0ff */
[----:B------:R-:W-:Y:S01]  /*55b0*/  UIADD3 UR27, UPT, UPT, UR22, 0x78dde6e4, URZ ;  /* 0x78dde6e4161b7890 */ /* 0x000fe2000fffe0ff */
[----:B------:R-:W-:Y:S01]  /*55c0*/  STL [R1+0x3f8], R244 ;  /* 0x0003f8f401007387 */ /* 0x000fe20000100800 */
[----:B------:R-:W-:Y:S01]  /*55d0*/  UIADD3 UR26, UPT, UPT, UR23, -0x126145ec, URZ ;  /* 0xed9eba14171a7890 */ /* 0x000fe2000fffe0ff */
[----:B------:R-:W2:Y:S02]  /*55e0*/  LDCU UR34, c[0x0][0x45c] ;  /* 0x00008b80ff2277ac */ /* 0x000ea40008000800 */
[----:B------:R3:W-:Y:S01]  /*55f0*/  STL.64 [R1+0x3e8], R148 ;  /* 0x0003e89401007387 */ /* 0x0007e20000100a00 */
[----:B-1----:R-:W-:Y:S01]  /*5600*/  IMAD R0, R4, 0x8, R3 ;  /* 0x0000000804007824 */ /* 0x002fe200078e0203 */
[----:B------:R-:W-:Y:S02]  /*5610*/  UIADD3 UR16, UPT, UPT, UR23, -0x56f99767, URZ ;  /* 0xa906689917107890 */ /* 0x000fe4000fffe0ff */
[----:B------:R-:W-:Y:S01]  /*5620*/  STL.64 [R1+0x3e0], R188 ;  /* 0x0003e0bc01007387 */ /* 0x000fe20000100a00 */
[C---:B------:R-:W-:Y:S01]  /*5630*/  VIADD R3, R0.reuse, 0x4 ;  /* 0x0000000400037836 */ /* 0x040fe20000000000 */
[----:B------:R-:W-:Y:S01]  /*5640*/  UIADD3 UR17, UPT, UPT, UR22, 0x1715609d, URZ ;  /* 0x1715609d16117890 */ /* 0x000fe2000fffe0ff */
[----:B------:R-:W-:Y:S01]  /*5650*/  IMAD.WIDE.U32 R8, R0, -0x326172a9, RZ ;  /* 0xcd9e8d5700087825 */ /* 0x000fe200078e00ff */
[----:B------:R-:W-:Y:S01]  /*5660*/  STL [R1+0x3d0], R245 ;  /* 0x0003d0f501007387 */ /* 0x000fe20000100800 */
[----:B------:R-:W-:Y:S01]  /*5670*/  FMNMX3.FTZ R0, R2, R102, R146, !PT ;  /* 0x0000006602007276 */ /* 0x000fe20007810092 */
[----:B------:R-:W-:-:S02]  /*5680*/  UIADD3 UR15, UPT, UPT, UR22, -0x4ab325aa, URZ ;  /* 0xb54cda56160f7890 */ /* 0x000fc4000fffe0ff */
[----:B------:R-:W-:Y:S01]  /*5690*/  STL [R1+0x3cc], R249 ;  /* 0x0003ccf901007387 */ /* 0x000fe20000100800 */
[----:B------:R-:W-:Y:S01]  /*56a0*/  FMNMX3.FTZ R2, R0, R128, R160, !PT ;  /* 0x0000008000027276 */ /* 0x000fe200078100a0 */
[----:B------:R-:W-:Y:S01]  /*56b0*/  IMAD.U32 R0, RZ, RZ, UR5 ;  /* 0x00000005ff007e24 */ /* 0x000fe2000f8e00ff */
[----:B------:R-:W-:Y:S01]  /*56c0*/  UIADD3 UR14, UPT, UPT, UR23, 0x646e171e, URZ ;  /* 0x646e171e170e7890 */ /* 0x000fe2000fffe0ff */
[----:B------:R-:W-:Y:S01]  /*56d0*/  STL [R1+0x3c8], R251 ;  /* 0x0003c8fb01007387 */ /* 0x000fe20000100800 */
[----:B------:R-:W-:-:S03]  /*56e0*/  FMNMX3.FTZ R2, R2, R125, R114, !PT ;  /* 0x0000007d02027276 */ /* 0x000fc60007810072 */
[----:B------:R-:W-:Y:S04]  /*56f0*/  STL [R1+0x390], R137 ;  /* 0x0003908901007387 */ /* 0x000fe80000100800 */
[----:B------:R-:W-:Y:S01]  /*5700*/  STL [R1+0x364], R202 ;  /* 0x000364ca01007387 */ /* 0x000fe20000100800 */
[----:B---3--:R-:W-:-:S03]  /*5710*/  IMAD.WIDE.U32 R148, R240, -0x2daee0ad, RZ ;  /* 0xd2511f53f0947825 */ /* 0x008fc600078e00ff */
[----:B------:R-:W-:Y:S04]  /*5720*/  STL [R1+0x360], R147 ;  /* 0x0003609301007387 */ /* 0x000fe80000100800 */
[----:B------:R-:W-:Y:S01]  /*5730*/  STL [R1+0x35c], R145 ;  /* 0x00035c9101007387 */ /* 0x000fe20000100800 */
[----:B------:R-:W-:-:S03]  /*5740*/  LOP3.LUT R0, R0, UR23, R149, 0x96, !PT ;  /* 0x0000001700007c12 */ /* 0x000fc6000f8e9695 */
[----:B------:R-:W-:Y:S04]  /*5750*/  STL [R1+0x358], R139 ;  /* 0x0003588b01007387 */ /* 0x000fe80000100800 */
[----:B------:R-:W-:Y:S04]  /*5760*/  STL [R1+0x354], R138 ;  /* 0x0003548a01007387 */ /* 0x000fe80000100800 */
[----:B------:R-:W-:Y:S04]  /*5770*/  STL.64 [R1+0x3f0], R138 ;  /* 0x0003f08a01007387 */ /* 0x000fe80000100a00 */
[----:B------:R-:W-:Y:S04]  /*5780*/  STL [R1+0x350], R53 ;  /* 0x0003503501007387 */ /* 0x000fe80000100800 */
[----:B------:R-:W-:Y:S04]  /*5790*/  STL [R1+0x34c], R52 ;  /* 0x00034c3401007387 */ /* 0x000fe80000100800 */
[----:B------:R1:W-:Y:S04]  /*57a0*/  STL.64 [R1+0x418], R52 ;  /* 0x0004183401007387 */ /* 0x0003e80000100a00 */
[----:B------:R-:W-:Y:S04]  /*57b0*/  STL [R1+0x348], R47 ;  /* 0x0003482f01007387 */ /* 0x000fe80000100800 */
[----:B------:R-:W-:Y:S04]  /*57c0*/  STL [R1+0x344], R46 ;  /* 0x0003442e01007387 */ /* 0x000fe80000100800 */
[----:B------:R-:W-:Y:S01]  /*57d0*/  STL.64 [R1+0x88], R148 ;  /* 0x0000889401007387 */ /* 0x000fe20000100a00 */
[----:B-1----:R-:W-:Y:S01]  /*57e0*/  IMAD.WIDE.U32 R52, R3, -0x326172a9, RZ ;  /* 0xcd9e8d5703347825 */ /* 0x002fe200078e00ff */
[----:B------:R-:W-:-:S04]  /*57f0*/  LOP3.LUT R3, R136, UR22, R9, 0x96, !PT ;  /* 0x0000001688037c12 */ /* 0x000fc8000f8e9609 */
[----:B------:R-:W-:Y:S01]  /*5800*/  LOP3.LUT R4, R136, UR22, R53, 0x96, !PT ;  /* 0x0000001688047c12 */ /* 0x000fe2000f8e9635 */
[----:B------:R-:W-:-:S04]  /*5810*/  IMAD.WIDE.U32 R10, R3, -0x2daee0ad, RZ ;  /* 0xd2511f53030a7825 */ /* 0x000fc800078e00ff */
[----:B------:R-:W-:Y:S01]  /*5820*/  IMAD.WIDE.U32 R188, R4, -0x2daee0ad, RZ ;  /* 0xd2511f5304bc7825 */ /* 0x000fe200078e00ff */
[----:B------:R-:W-:Y:S01]  /*5830*/  FMNMX3.FTZ R4, R2, R101, R97, !PT ;  /* 0x0000006502047276 */ /* 0x000fe20007810061 */
[----:B------:R1:W-:Y:S01]  /*5840*/  STL.64 [R1+0x1d0], R10 ;  /* 0x0001d00a01007387 */ /* 0x0003e20000100a00 */
[----:B------:R-:W-:Y:S01]  /*5850*/  LOP3.LUT R6, R148, UR4, R11, 0x96, !PT ;  /* 0x0000000494067c12 */ /* 0x000fe2000f8e960b */
[----:B------:R-:W-:Y:S01]  /*5860*/  IMAD.WIDE.U32 R2, R0, -0x326172a9, RZ ;  /* 0xcd9e8d5700027825 */ /* 0x000fe200078e00ff */
[----:B------:R-:W-:Y:S01]  /*5870*/  FMNMX3.FTZ R0, R4, R87, R80, !PT ;  /* 0x0000005704007276 */ /* 0x000fe20007810050 */
[----:B------:R-:W-:Y:S01]  /*5880*/  STL.64 [R1+0x328], R188 ;  /* 0x000328bc01007387 */ /* 0x000fe20000100a00 */
[----:B------:R-:W-:Y:S01]  /*5890*/  LOP3.LUT R5, R148, UR4, R189, 0x96, !PT ;  /* 0x0000000494057c12 */ /* 0x000fe2000f8e96bd */
[----:B------:R-:W-:Y:S01]  /*58a0*/  IMAD.WIDE.U32 R118, R6, -0x326172a9, RZ ;  /* 0xcd9e8d5706767825 */ /* 0x000fe200078e00ff */
[----:B------:R-:W-:Y:S02]  /*58b0*/  FMNMX3.FTZ R0, R0, R77, R73, !PT ;  /* 0x0000004d00007276 */ /* 0x000fe40007810049 */
[----:B------:R-:W-:Y:S01]  /*58c0*/  FMNMX3.FTZ R4, R48, R233, R230, !PT ;  /* 0x000000e930047276 */ /* 0x000fe200078100e6 */
[----:B------:R-:W-:Y:S01]  /*58d0*/  IMAD.WIDE.U32 R138, R5, -0x326172a9, RZ ;  /* 0xcd9e8d57058a7825 */ /* 0x000fe200078e00ff */
[----:B------:R-:W-:-:S02]  /*58e0*/  FMNMX3.FTZ R0, R0, R70, R66, !PT ;  /* 0x0000004600007276 */ /* 0x000fc40007810042 */
[--C-:B------:R-:W-:Y:S02]  /*58f0*/  LOP3.LUT R6, R8, UR6, R3.reuse, 0x96, !PT ;  /* 0x0000000608067c12 */ /* 0x100fe4000f8e9603 */
[----:B------:R-:W-:Y:S01]  /*5900*/  LOP3.LUT R9, R52, UR6, R3, 0x96, !PT ;  /* 0x0000000634097c12 */ /* 0x000fe2000f8e9603 */
[----:B------:R-:W-:Y:S01]  /*5910*/  STL.64 [R1+0xe0], R138 ;  /* 0x0000e08a01007387 */ /* 0x000fe20000100a00 */
[----:B------:R-:W-:Y:S02]  /*5920*/  FMNMX3.FTZ R3, R4, R231, R229, !PT ;  /* 0x000000e704037276 */ /* 0x000fe400078100e5 */
[C---:B------:R-:W-:Y:S02]  /*5930*/  LOP3.LUT R7, R2.reuse, UR32, R119, 0x96, !PT ;  /* 0x0000002002077c12 */ /* 0x040fe4000f8e9677 */
[----:B------:R-:W-:Y:S02]  /*5940*/  LOP3.LUT R12, R2, UR32, R139, 0x96, !PT ;  /* 0x00000020020c7c12 */ /* 0x000fe4000f8e968b */
[----:B------:R-:W-:Y:S01]  /*5950*/  FMNMX3.FTZ R2, R0, R60, R50, !PT ;  /* 0x0000003c00027276 */ /* 0x000fe20007810032 */
[----:B------:R-:W-:Y:S01]  /*5960*/  IMAD.WIDE.U32 R14, R7, -0x2daee0ad, RZ ;  /* 0xd2511f53070e7825 */ /* 0x000fe200078e00ff */
[----:B------:R-:W-:-:S02]  /*5970*/  FMNMX3.FTZ R0, R33, R218, R208, !PT ;  /* 0x000000da21007276 */ /* 0x000fc400078100d0 */
[----:B------:R-:W-:Y:S01]  /*5980*/  FMNMX3.FTZ R4, R37, R226, R219, !PT ;  /* 0x000000e225047276 */ /* 0x000fe200078100db */
[----:B------:R-:W-:Y:S01]  /*5990*/  IMAD.WIDE.U32 R12, R12, -0x2daee0ad, RZ ;  /* 0xd2511f530c0c7825 */ /* 0x000fe200078e00ff */
        /* <DEDUP_REMOVED lines=12> */
[----:B------:R-:W-:Y:S02]  /*5a60*/  FMNMX.FTZ R8, R34, R4, !PT ;  /* 0x0000000422087209 */ /* 0x000fe40007810000 */
[----:B------:R-:W-:Y:S02]  /*5a70*/  FMNMX3.FTZ R0, R2, R41, R172, !PT ;  /* 0x0000002902007276 */ /* 0x000fe400078100ac */
[----:B------:R-:W-:Y:S01]  /*5a80*/  FMNMX3.FTZ R4, R3, R194, R186, !PT ;  /* 0x000000c203047276 */ /* 0x000fe200078100ba */
[----:B------:R-:W-:Y:S01]  /*5a90*/  IMAD.WIDE.U32 R2, R6, -0x2daee0ad, RZ ;  /* 0xd2511f5306027825 */ /* 0x000fe200078e00ff */
[----:B------:R-:W-:Y:S01]  /*5aa0*/  FMNMX3.FTZ R0, R0, R163, R156, !PT ;  /* 0x000000a300007276 */ /* 0x000fe2000781009c */
[----:B------:R-:W3:Y:S01]  /*5ab0*/  SHFL.BFLY PT, R135, R8, 0x2, 0x1f ;  /* 0x0c401f0008877f89 */ /* 0x000ee200000e0000 */
[----:B------:R-:W-:Y:S01]  /*5ac0*/  FMNMX3.FTZ R4, R4, R184, R144, !PT ;  /* 0x000000b804047276 */ /* 0x000fe20007810090 */
[----:B------:R-:W-:Y:S01]  /*5ad0*/  IMAD.WIDE.U32 R6, R9, -0x2daee0ad, RZ ;  /* 0xd2511f5309067825 */ /* 0x000fe200078e00ff */
[----:B------:R-:W-:-:S02]  /*5ae0*/  FMNMX3.FTZ R5, R5, R108, R112, !PT ;  /* 0x0000006c05057276 */ /* 0x000fc40007810070 */
[----:B-1----:R-:W-:Y:S02]  /*5af0*/  LOP3.LUT R11, R2, UR29, R15, 0x96, !PT ;  /* 0x0000001d020b7c12 */ /* 0x002fe4000f8e960f */
[----:B------:R-:W-:Y:S02]  /*5b00*/  FMNMX3.FTZ R2, R0, R143, R141, !PT ;  /* 0x0000008f00027276 */ /* 0x000fe4000781008d */
[----:B------:R-:W-:Y:S02]  /*5b10*/  LOP3.LUT R10, R10, UR31, R3, 0x96, !PT ;  /* 0x0000001f0a0a7c12 */ /* 0x000fe4000f8e9603 */
        /* <DEDUP_REMOVED lines=19> */
[----:B------:R-:W1:Y:S01]  /*5c50*/  SHFL.BFLY PT, R136, R5, 0x2, 0x1f ;  /* 0x0c401f0005887f89 */ /* 0x000e6200000e0000 */
[----:B------:R-:W-:Y:S02]  /*5c60*/  FMNMX3.FTZ R2, R2, R61, R55, !PT ;  /* 0x0000003d02027276 */ /* 0x000fe40007810037 */
[----:B------:R-:W-:-:S02]  /*5c70*/  FMNMX3.FTZ R0, R0, R79, R75, !PT ;  /* 0x0000004f00007276 */ /* 0x000fc4000781004b */
[----:B------:R-:W-:Y:S02]  /*5c80*/  LOP3.LUT R9, R188, UR31, R7, 0x96, !PT ;  /* 0x0000001fbc097c12 */ /* 0x000fe4000f8e9607 */
[----:B------:R-:W-:Y:S01]  /*5c90*/  LOP3.LUT R15, R6, UR29, R13, 0x96, !PT ;  /* 0x0000001d060f7c12 */ /* 0x000fe2000f8e960d */
[----:B------:R-:W-:Y:S01]  /*5ca0*/  IMAD.WIDE.U32 R6, R10, -0x326172a9, RZ ;  /* 0xcd9e8d570a067825 */ /* 0x000fe200078e00ff */
[----:B------:R-:W-:Y:S02]  /*5cb0*/  FMNMX3.FTZ R2, R2, R51, R45, !PT ;  /* 0x0000003302027276 */ /* 0x000fe4000781002d */
[----:B---3--:R-:W-:Y:S01]  /*5cc0*/  FMNMX.FTZ R135, R8, R135, !PT ;  /* 0x0000008708877209 */ /* 0x008fe20007810000 */
[----:B------:R-:W-:Y:S01]  /*5cd0*/  IMAD.WIDE.U32 R10, R11, -0x326172a9, RZ ;  /* 0xcd9e8d570b0a7825 */ /* 0x000fe200078e00ff */
[----:B------:R-:W-:Y:S02]  /*5ce0*/  FMNMX3.FTZ R0, R0, R71, R63, !PT ;  /* 0x0000004700007276 */ /* 0x000fe4000781003f */
[----:B------:R-:W-:Y:S01]  /*5cf0*/  FMNMX3.FTZ R2, R2, R43, R232, !PT ;  /* 0x0000002b02027276 */ /* 0x000fe200078100e8 */
[----:B------:R-:W3:Y:S01]  /*5d00*/  SHFL.BFLY PT, R13, R135, 0x1, 0x1f ;  /* 0x0c201f00870d7f89 */ /* 0x000ee200000e0000 */
[----:B------:R-:W-:Y:S01]  /*5d10*/  FMNMX3.FTZ R0, R0, R58, R56, !PT ;  /* 0x0000003a00007276 */ /* 0x000fe20007810038 */
[----:B------:R-:W-:Y:S01]  /*5d20*/  IMAD.WIDE.U32 R16, R9, -0x326172a9, RZ ;  /* 0xcd9e8d5709107825 */ /* 0x000fe200078e00ff */
[----:B------:R-:W-:-:S02]  /*5d30*/  LOP3.LUT R3, R118, UR30, R7, 0x96, !PT ;  /* 0x0000001e76037c12 */ /* 0x000fc4000f8e9607 */
[----:B------:R-:W-:Y:S02]  /*5d40*/  FMNMX.FTZ R134, R39, R2, !PT ;  /* 0x0000000227867209 */ /* 0x000fe40007810000 */
[----:B------:R-:W-:Y:S01]  /*5d50*/  FMNMX3.FTZ R0, R0, R54, R234, !PT ;  /* 0x0000003600007276 */ /* 0x000fe200078100ea */
[----:B------:R-:W-:Y:S01]  /*5d60*/  IMAD.WIDE.U32 R8, R3, -0x2daee0ad, RZ ;  /* 0xd2511f5303087825 */ /* 0x000fe200078e00ff */
[----:B------:R-:W-:Y:S02]  /*5d70*/  LOP3.LUT R4, R6, UR27, R11, 0x96, !PT ;  /* 0x0000001b06047c12 */ /* 0x000fe4000f8e960b */
[----:B------:R-:W-:Y:S01]  /*5d80*/  FMNMX.FTZ R0, R42, R0, !PT ;  /* 0x000000002a007209 */ /* 0x000fe20007810000 */
[----:B------:R-:W4:Y:S01]  /*5d90*/  SHFL.BFLY PT, R11, R134, 0x2, 0x1f ;  /* 0x0c401f00860b7f89 */ /* 0x000f2200000e0000 */
[----:B------:R-:W-:Y:S01]  /*5da0*/  IMAD.WIDE.U32 R6, R15, -0x326172a9, RZ ;  /* 0xcd9e8d570f067825 */ /* 0x000fe200078e00ff */
[----:B------:R-:W-:Y:S02]  /*5db0*/  LOP3.LUT R2, R138, UR30, R17, 0x96, !PT ;  /* 0x0000001e8a027c12 */ /* 0x000fe4000f8e9611 */
[----:B------:R-:W4:Y:S01]  /*5dc0*/  SHFL.BFLY PT, R133, R0, 0x2, 0x1f ;  /* 0x0c401f0000857f89 */ /* 0x000f2200000e0000 */
[----:B------:R-:W-:Y:S01]  /*5dd0*/  IMAD.WIDE.U32 R18, R4, -0x2daee0ad, RZ ;  /* 0xd2511f5304127825 */ /* 0x000fe200078e00ff */
[----:B------:R-:W-:-:S02]  /*5de0*/  LOP3.LUT R4, R14, UR26, R9, 0x96, !PT ;  /* 0x0000001a0e047c12 */ /* 0x000fc4000f8e9609 */
[----:B-1----:R-:W-:Y:S01]  /*5df0*/  FMNMX.FTZ R136, R5, R136, !PT ;  /* 0x0000008805887209 */ /* 0x002fe20007810000 */
[----:B------:R-:W-:Y:S01]  /*5e00*/  IMAD.WIDE.U32 R2, R2, -0x2daee0ad, RZ ;  /* 0xd2511f5302027825 */ /* 0x000fe200078e00ff */
[----:B------:R-:W-:Y:S02]  /*5e10*/  LOP3.LUT R9, R16, UR27, R7, 0x96, !PT ;  /* 0x0000001b10097c12 */ /* 0x000fe4000f8e9607 */
[----:B------:R-:W-:Y:S01]  /*5e20*/  LOP3.LUT R7, R8, UR16, R19, 0x96, !PT ;  /* 0x0000001008077c12 */ /* 0x000fe2000f8e9613 */
[----:B------:R-:W-:Y:S01]  /*5e30*/  IMAD.WIDE.U32 R4, R4, -0x326172a9, RZ ;  /* 0xcd9e8d5704047825 */ /* 0x000fe200078e00ff */
[----:B------:R-:W-:Y:S02]  /*5e40*/  LOP3.LUT R3, R12, UR26, R3, 0x96, !PT ;  /* 0x0000001a0c037c12 */ /* 0x000fe4000f8e9603 */
[----:B---3--:R-:W-:Y:S01]  /*5e50*/  FMNMX.FTZ R135, R135, R13, !PT ;  /* 0x0000000d87877209 */ /* 0x008fe20007810000 */
[----:B------:R-:W-:Y:S01]  /*5e60*/  IMAD.WIDE.U32 R242, R7, -0x326172a9, RZ ;  /* 0xcd9e8d5707f27825 */ /* 0x000fe200078e00ff */
[----:B------:R-:W-:-:S02]  /*5e70*/  LOP3.LUT R8, R10, UR17, R5, 0x96, !PT ;  /* 0x000000110a087c12 */ /* 0x000fc4000f8e9605 */
[----:B------:R-:W1:Y:S01]  /*5e80*/  SHFL.BFLY PT, R10, R136, 0x1, 0x1f ;  /* 0x0c201f00880a7f89 */ /* 0x000e6200000e0000 */
[----:B------:R-:W-:-:S04]  /*5e90*/  IMAD.WIDE.U32 R12, R3, -0x326172a9, RZ ;  /* 0xcd9e8d57030c7825 */ /* 0x000fc800078e00ff */
[C---:B--2---:R-:W-:Y:S01]  /*5ea0*/  FMUL.FTZ R3, R135.reuse, UR34 ;  /* 0x0000002287037c20 */ /* 0x044fe20008410000 */
[----:B------:R-:W-:Y:S01]  /*5eb0*/  FSETP.NEU.FTZ.AND P0, PT, R135, -INF , PT ;  /* 0xff8000008700780b */ /* 0x000fe20003f1d000 */
[----:B------:R-:W-:Y:S01]  /*5ec0*/  STL [R1+0x368], R135 ;  /* 0x0003688701007387 */ /* 0x000fe20000100800 */
[----:B----4-:R-:W-:Y:S01]  /*5ed0*/  FMNMX.FTZ R134, R134, R11, !PT ;  /* 0x0000000b86867209 */ /* 0x010fe20007810000 */
[----:B------:R-:W-:Y:S01]  /*5ee0*/  IMAD.WIDE.U32 R104, R8, -0x2daee0ad, RZ ;  /* 0xd2511f5308687825 */ /* 0x000fe200078e00ff */
[----:B------:R-:W-:Y:S02]  /*5ef0*/  LOP3.LUT R5, R6, UR17, R13, 0x96, !PT ;  /* 0x0000001106057c12 */ /* 0x000fe4000f8e960d */
[----:B------:R-:W-:Y:S01]  /*5f00*/  FSEL R3, R3, RZ, P0 ;  /* 0x000000ff03037208 */ /* 0x000fe20000000000 */
[----:B------:R-:W-:Y:S01]  /*5f10*/  IMAD.WIDE.U32 R6, R9, -0x2daee0ad, RZ ;  /* 0xd2511f5309067825 */ /* 0x000fe200078e00ff */
[----:B------:R-:W-:Y:S01]  /*5f20*/  FMNMX.FTZ R133, R0, R133, !PT ;  /* 0x0000008500857209 */ /* 0x000fe20007810000 */
[----:B------:R-:W2:Y:S01]  /*5f30*/  SHFL.BFLY PT, R9, R134, 0x1, 0x1f ;  /* 0x0c201f0086097f89 */ /* 0x000ea200000e0000 */
[----:B------:R-:W-:Y:S01]  /*5f40*/  LOP3.LUT R81, R4, UR15, R243, 0x96, !PT ;  /* 0x0000000f04517c12 */ /* 0x000fe2000f8e96f3 */
[--C-:B------:R-:W-:Y:S01]  /*5f50*/  FFMA.FTZ R4, R91, UR34, -R3.reuse ;  /* 0x000000225b047c23 */ /* 0x100fe20008010803 */
[----:B------:R-:W-:Y:S01]  /*5f60*/  FFMA.FTZ R0, R83, UR34, -R3 ;  /* 0x0000002253007c23 */ /* 0x000fe20008010803 */
[----:B------:R-:W3:Y:S01]  /*5f70*/  SHFL.BFLY PT, R11, R133, 0x1, 0x1f ;  /* 0x0c201f00850b7f89 */ /* 0x000ee200000e0000 */
[----:B------:R-:W-:Y:S01]  /*5f80*/  LOP3.LUT R8, R2, UR16, R7, 0x96, !PT ;  /* 0x0000001002087c12 */ /* 0x000fe2000f8e9607 */
[----:B------:R4:W-:Y:S01]  /*5f90*/  MUFU.EX2 R165, R4 ;  /* 0x0000000400a57308 */ /* 0x0009e20000000800 */
[----:B------:R-:W-:Y:S01]  /*5fa0*/  PRMT R2, R242, 0x7771, RZ ;  /* 0x00007771f2027816 */ /* 0x000fe200000000ff */
[----:B------:R-:W-:Y:S01]  /*5fb0*/  IMAD.WIDE.U32 R94, R5, -0x2daee0ad, RZ ;  /* 0xd2511f53055e7825 */ /* 0x000fe200078e00ff */
[----:B------:R-:W-:Y:S01]  /*5fc0*/  LOP3.LUT R91, R18, UR14, R105, 0x96, !PT ;  /* 0x0000000e125b7c12 */ /* 0x000fe2000f8e9669 */
[----:B------:R2:W3:Y:S01]  /*5fd0*/  MUFU.EX2 R170, R0 ;  /* 0x0000000000aa7308 */ /* 0x0004e20000000800 */
[----:B------:R-:W-:Y:S01]  /*5fe0*/  ISETP.GT.U32.AND P4, PT, R2, UR7, PT ;  /* 0x0000000702007c0c */ /* 0x000fe2000bf84070 */
[--C-:B------:R-:W-:Y:S01]  /*5ff0*/  FFMA.FTZ R13, R31, UR34, -R3.reuse ;  /* 0x000000221f0d7c23 */ /* 0x100fe20008010803 */
[----:B-1----:R-:W-:Y:S01]  /*6000*/  FMNMX.FTZ R136, R136, R10, !PT ;  /* 0x0000000a88887209 */ /* 0x002fe20007810000 */
[----:B------:R-:W-:Y:S01]  /*6010*/  FFMA.FTZ R18, R206, UR34, -R3 ;  /* 0x00000022ce127c23 */ /* 0x000fe20008010803 */
[----:B------:R-:W-:Y:S01]  /*6020*/  LOP3.LUT R83, R6, UR14, R95, 0x96, !PT ;  /* 0x0000000e06537c12 */ /* 0x000fe2000f8e965f */
[--C-:B------:R-:W-:Y:S01]  /*6030*/  FFMA.FTZ R17, R203, UR34, -R3.reuse ;  /* 0x00000022cb117c23 */ /* 0x100fe20008010803 */
[----:B------:R-:W-:Y:S01]  /*6040*/  FSETP.NEU.FTZ.AND P0, PT, R136, -INF , PT ;  /* 0xff8000008800780b */ /* 0x000fe20003f1d000 */
[----:B------:R-:W-:Y:S01]  /*6050*/  STL [R1+0x36c], R136 ;  /* 0x00036c8801007387 */ /* 0x000fe20000100800 */
[C---:B------:R-:W-:Y:S01]  /*6060*/  PRMT R6, R242.reuse, 0x7772, RZ ;  /* 0x00007772f2067816 */ /* 0x040fe200000000ff */
[--C-:B------:R-:W-:Y:S01]  /*6070*/  FFMA.FTZ R19, R193, UR34, -R3.reuse ;  /* 0x00000022c1137c23 */ /* 0x100fe20008010803 */
[C---:B----4-:R-:W-:Y:S01]  /*6080*/  PRMT R4, R242.reuse, 0x7770, RZ ;  /* 0x00007770f2047816 */ /* 0x050fe200000000ff */
[----:B------:R1:W-:Y:S01]  /*6090*/  STL [R1+0x394], R242 ;  /* 0x000394f201007387 */ /* 0x0003e20000100800 */
[----:B------:R-:W-:Y:S01]  /*60a0*/  PRMT R7, R242, 0x7773, RZ ;  /* 0x00007773f2077816 */ /* 0x000fe200000000ff */
[--C-:B------:R-:W-:Y:S01]  /*60b0*/  FFMA.FTZ R105, R97, UR34, -R3.reuse ;  /* 0x0000002261697c23 */ /* 0x100fe20008010803 */
[----:B--2---:R-:W-:Y:S01]  /*60c0*/  PRMT R0, R81, 0x7632, R0 ;  /* 0x0000763251007816 */ /* 0x004fe20000000000 */
[--C-:B------:R-:W-:Y:S01]  /*60d0*/  FFMA.FTZ R77, R77, UR34, -R3.reuse ;  /* 0x000000224d4d7c23 */ /* 0x100fe20008010803 */
[----:B------:R-:W-:Y:S01]  /*60e0*/  ISETP.LE.U32.AND P2, PT, R4, UR7, PT ;  /* 0x0000000704007c0c */ /* 0x000fe2000bf43070 */
[----:B------:R-:W-:Y:S01]  /*60f0*/  FMUL.FTZ R4, R136, UR34 ;  /* 0x0000002288047c20 */ /* 0x000fe20008410000 */
[----:B------:R-:W-:Y:S01]  /*6100*/  LOP3.LUT R0, R0, 0xff, RZ, 0xc0, !PT ;  /* 0x000000ff00007812 */ /* 0x000fe200078ec0ff */
[--C-:B------:R-:W-:Y:S01]  /*6110*/  FFMA.FTZ R243, R66, UR34, -R3.reuse ;  /* 0x0000002242f37c23 */ /* 0x100fe20008010803 */
[----:B---3--:R-:W-:Y:S01]  /*6120*/  F2FP.BF16.F32.PACK_AB R2, R170, R165 ;  /* 0x000000a5aa02723e */ /* 0x008fe200000010ff */
[--C-:B------:R-:W-:Y:S01]  /*6130*/  FFMA.FTZ R246, R60, UR34, -R3.reuse ;  /* 0x000000223cf67c23 */ /* 0x100fe20008010803 */
[----:B------:R-:W-:Y:S01]  /*6140*/  ISETP.LE.U32.AND P1, PT, R0, UR7, PT ;  /* 0x0000000700007c0c */ /* 0x000fe2000bf23070 */
[----:B------:R-:W-:Y:S01]  /*6150*/  FFMA.FTZ R245, R38, UR34, -R3 ;  /* 0x0000002226f57c23 */ /* 0x000fe20008010803 */
[----:B------:R-:W-:Y:S01]  /*6160*/  SHF.R.U32.HI R0, RZ, 0x18, R81 ;  /* 0x00000018ff007819 */ /* 0x000fe20000011651 */
[----:B------:R-:W-:Y:S01]  /*6170*/  FFMA.FTZ R249, R34, UR34, -R3 ;  /* 0x0000002222f97c23 */ /* 0x000fe20008010803 */
[----:B------:R-:W-:-:S02]  /*6180*/  FSEL R4, R4, RZ, P0 ;  /* 0x000000ff04047208 */ /* 0x000fc40000000000 */
[----:B------:R-:W-:Y:S02]  /*6190*/  ISETP.LE.U32.AND P3, PT, R0, UR7, PT ;  /* 0x0000000700007c0c */ /* 0x000fe4000bf63070 */
[----:B------:R-:W-:Y:S01]  /*61a0*/  FMNMX.FTZ R134, R134, R9, !PT ;  /* 0x0000000986867209 */ /* 0x000fe20007810000 */
[--C-:B------:R-:W-:Y:S01]  /*61b0*/  FFMA.FTZ R0, R103, UR34, -R4.reuse ;  /* 0x0000002267007c23 */ /* 0x100fe20008010804 */
[----:B------:R-:W-:Y:S01]  /*61c0*/  FFMA.FTZ R5, R64, UR34, -R4 ;  /* 0x0000002240057c23 */ /* 0x000fe20008010804 */
[----:B------:R-:W-:Y:S01]  /*61d0*/  PRMT R237, R2, 0x7610, R237 ;  /* 0x0000761002ed7816 */ /* 0x000fe200000000ed */
[----:B------:R-:W-:Y:S01]  /*61e0*/  IMAD.WIDE.U32 R64, R8, -0x326172a9, RZ ;  /* 0xcd9e8d5708407825 */ /* 0x000fe200078e00ff */
[----:B------:R2:W-:Y:S01]  /*61f0*/  MUFU.EX2 R132, R0 ;  /* 0x0000000000847308 */ /* 0x0005e20000000800 */
[----:B------:R-:W-:Y:S02]  /*6200*/  PRMT R223, R2, 0x7632, R223 ;  /* 0x0000763202df7816 */ /* 0x000fe400000000df */
[C---:B------:R-:W-:Y:S01]  /*6210*/  FMUL.FTZ R2, R134.reuse, UR34 ;  /* 0x0000002286027c20 */ /* 0x040fe20008410000 */
[----:B------:R-:W-:Y:S01]  /*6220*/  FMNMX.FTZ R133, R133, R11, !PT ;  /* 0x0000000b85857209 */ /* 0x000fe20007810000 */
[----:B------:R3:W4:Y:S01]  /*6230*/  MUFU.EX2 R162, R5 ;  /* 0x0000000500a27308 */ /* 0x0007220000000800 */
[----:B------:R-:W-:Y:S01]  /*6240*/  FSETP.NEU.FTZ.AND P0, PT, R134, -INF , PT ;  /* 0xff8000008600780b */ /* 0x000fe20003f1d000 */
[----:B------:R-:W-:Y:S01]  /*6250*/  @!P1 HFMA2.BF16_V2 R20, -RZ.H0_H0, RZ.H0_H0, -R237.H0_H0 ;  /* 0x200000ffff149231 */ /* 0x000fe200003409ed */
[----:B------:R-:W-:Y:S01]  /*6260*/  FSETP.NEU.FTZ.AND P5, PT, R133, -INF , PT ;  /* 0xff8000008500780b */ /* 0x000fe20003fbd000 */
[----:B------:R-:W-:Y:S01]  /*6270*/  @!P3 HFMA2.BF16_V2 R21, -RZ.H0_H0, RZ.H0_H0, -R223.H0_H0 ;  /* 0x200000ffff15b231 */ /* 0x000fe200003409df */
[----:B------:R-:W-:Y:S01]  /*6280*/  FSEL R2, R2, RZ, P0 ;  /* 0x000000ff02027208 */ /* 0x000fe20000000000 */
[----:B------:R-:W-:Y:S01]  /*6290*/  STL [R1+0x370], R134 ;  /* 0x0003708601007387 */ /* 0x000fe20000100800 */
[----:B------:R-:W-:Y:S01]  /*62a0*/  ISETP.GT.U32.AND P0, PT, R6, UR7, PT ;  /* 0x0000000706007c0c */ /* 0x000fe2000bf04070 */
[----:B------:R-:W-:Y:S01]  /*62b0*/  FFMA.FTZ R11, R205, UR34, -R3 ;  /* 0x00000022cd0b7c23 */ /* 0x000fe20008010803 */
[----:B------:R-:W-:Y:S01]  /*62c0*/  LOP3.LUT R6, R91, 0xff, RZ, 0xc0, !PT ;  /* 0x000000ff5b067812 */ /* 0x000fe200078ec0ff */
[----:B--2---:R-:W-:Y:S01]  /*62d0*/  FMUL.FTZ R0, R133, UR34 ;  /* 0x0000002285007c20 */ /* 0x004fe20008410000 */
[----:B-1----:R-:W-:Y:S01]  /*62e0*/  PRMT R242, R237, 0x5410, R223 ;  /* 0x00005410edf27816 */ /* 0x002fe200000000df */
[----:B------:R-:W-:Y:S01]  /*62f0*/  FFMA.FTZ R8, R121, UR34, -R2 ;  /* 0x0000002279087c23 */ /* 0x000fe20008010802 */
[----:B------:R-:W-:Y:S01]  /*6300*/  @!P1 PRMT R237, R20, 0x5410, RZ ;  /* 0x0000541014ed9816 */ /* 0x000fe200000000ff */
[--C-:B---3--:R-:W-:Y:S01]  /*6310*/  FFMA.FTZ R5, R111, UR34, -R3.reuse ;  /* 0x000000226f057c23 */ /* 0x108fe20008010803 */
[----:B------:R-:W-:Y:S01]  /*6320*/  FSEL R0, R0, RZ, P5 ;  /* 0x000000ff00007208 */ /* 0x000fe20002800000 */
[----:B------:R-:W-:Y:S01]  /*6330*/  MUFU.EX2 R171, R8 ;  /* 0x0000000800ab7308 */ /* 0x000fe20000000800 */
[----:B------:R-:W-:Y:S01]  /*6340*/  ISETP.GT.U32.AND P5, PT, R7, UR7, PT ;  /* 0x0000000707007c0c */ /* 0x000fe2000bfa4070 */
[----:B------:R-:W-:Y:S01]  /*6350*/  FFMA.FTZ R7, R102, UR34, -R3 ;  /* 0x0000002266077c23 */ /* 0x000fe20008010803 */
[----:B------:R-:W-:Y:S01]  /*6360*/  ISETP.LE.U32.AND P1, PT, R6, UR7, PT ;  /* 0x0000000706007c0c */ /* 0x000fe2000bf23070 */
[----:B------:R4:W-:Y:S01]  /*6370*/  MUFU.EX2 R177, R5 ;  /* 0x0000000500b17308 */ /* 0x0009e20000000800 */
[----:B------:R-:W-:Y:S01]  /*6380*/  PRMT R6, R64, 0x7771, RZ ;  /* 0x0000777140067816 */ /* 0x000fe200000000ff */
[----:B------:R1:W-:Y:S01]  /*6390*/  STL [R1+0x374], R133 ;  /* 0x0003748501007387 */ /* 0x0003e20000100800 */
[----:B------:R-:W-:Y:S01]  /*63a0*/  @!P3 PRMT R223, R21, 0x5410, RZ ;  /* 0x0000541015dfb816 */ /* 0x000fe200000000ff */
[----:B------:R2:W3:Y:S01]  /*63b0*/  MUFU.EX2 R169, R7 ;  /* 0x0000000700a97308 */ /* 0x0004e20000000800 */
[----:B------:R-:W-:Y:S01]  /*63c0*/  ISETP.GT.U32.AND P3, PT, R6, UR7, PT ;  /* 0x0000000706007c0c */ /* 0x000fe2000bf64070 */
[----:B------:R-:W-:Y:S01]  /*63d0*/  FFMA.FTZ R6, R90, UR34, -R4 ;  /* 0x000000225a067c23 */ /* 0x000fe20008010804 */
[----:B------:R3:W-:Y:S01]  /*63e0*/  STL [R1+0x398], R237 ;  /* 0x000398ed01007387 */ /* 0x0007e20000100800 */
[----:B------:R-:W-:Y:S01]  /*63f0*/  LOP3.LUT R65, R12, UR15, R65, 0x96, !PT ;  /* 0x0000000f0c417c12 */ /* 0x000fe2000f8e9641 */
[--C-:B------:R-:W-:Y:S01]  /*6400*/  FFMA.FTZ R111, R87, UR34, -R3.reuse ;  /* 0x00000022576f7c23 */ /* 0x100fe20008010803 */
[----:B------:R1:W-:Y:S01]  /*6410*/  MUFU.EX2 R190, R6 ;  /* 0x0000000600be7308 */ /* 0x0003e20000000800 */
[----:B------:R-:W-:Y:S01]  /*6420*/  STL [R1+0x39c], R223 ;  /* 0x00039cdf01007387 */ /* 0x000fe20000100800 */
[--C-:B------:R-:W-:Y:S01]  /*6430*/  FFMA.FTZ R12, R210, UR34, -R3.reuse ;  /* 0x00000022d20c7c23 */ /* 0x100fe20008010803 */
[--C-:B------:R-:W-:Y:S01]  /*6440*/  FFMA.FTZ R9, R125, UR34, -R3.reuse ;  /* 0x000000227d097c23 */ /* 0x100fe20008010803 */
[----:B----4-:R-:W-:Y:S01]  /*6450*/  F2FP.BF16.F32.PACK_AB R5, R162, R132 ;  /* 0x00000084a205723e */ /* 0x010fe200000010ff */
[--C-:B------:R-:W-:Y:S01]  /*6460*/  FFMA.FTZ R87, R80, UR34, -R3.reuse ;  /* 0x0000002250577c23 */ /* 0x100fe20008010803 */
[----:B------:R-:W-:Y:S01]  /*6470*/  FFMA.FTZ R102, R70, UR34, -R3 ;  /* 0x0000002246667c23 */ /* 0x000fe20008010803 */
[--C-:B------:R-:W-:Y:S01]  /*6480*/  FFMA.FTZ R67, R96, UR34, -R2.reuse ;  /* 0x0000002260437c23 */ /* 0x100fe20008010802 */
[C---:B------:R-:W-:Y:S01]  /*6490*/  PRMT R215, R5.reuse, 0x7610, R215 ;  /* 0x0000761005d77816 */ /* 0x040fe200000000d7 */
[----:B--2---:R-:W-:Y:S01]  /*64a0*/  FFMA.FTZ R7, R108, UR34, -R2 ;  /* 0x000000226c077c23 */ /* 0x004fe20008010802 */
[----:B------:R-:W-:Y:S01]  /*64b0*/  PRMT R214, R5, 0x7632, R214 ;  /* 0x0000763205d67816 */ /* 0x000fe200000000d6 */
[----:B------:R-:W-:Y:S01]  /*64c0*/  FFMA.FTZ R5, R41, UR34, -R4 ;  /* 0x0000002229057c23 */ /* 0x000fe20008010804 */
[----:B------:R-:W-:Y:S01]  /*64d0*/  FFMA.FTZ R252, R39, UR34, -R2 ;  /* 0x0000002227fc7c23 */ /* 0x000fe20008010802 */
[----:B------:R-:W-:Y:S01]  /*64e0*/  @!P2 HFMA2.BF16_V2 R22, -RZ.H0_H0, RZ.H0_H0, -R215.H0_H0 ;  /* 0x200000ffff16a231 */ /* 0x000fe200003409d7 */
[----:B-1----:R-:W-:Y:S01]  /*64f0*/  PRMT R6, R64, 0x7772, RZ ;  /* 0x0000777240067816 */ /* 0x002fe200000000ff */
[----:B------:R3:W1:Y:S01]  /*6500*/  MUFU.EX2 R151, R5 ;  /* 0x0000000500977308 */ /* 0x0006620000000800 */
[----:B------:R-:W-:Y:S01]  /*6510*/  PRMT R92, R215, 0x5410, R214 ;  /* 0x00005410d75c7816 */ /* 0x000fe200000000d6 */
[----:B------:R-:W-:Y:S01]  /*6520*/  @P4 HFMA2.BF16_V2 R23, -RZ.H0_H0, RZ.H0_H0, -R214.H0_H0 ;  /* 0x200000ffff174231 */ /* 0x000fe200003409d6 */
[----:B------:R-:W-:Y:S01]  /*6530*/  @!P2 PRMT R215, R22, 0x5410, RZ ;  /* 0x0000541016d7a816 */ /* 0x000fe200000000ff */
[----:B------:R-:W2:Y:S01]  /*6540*/  MUFU.EX2 R154, R7 ;  /* 0x00000007009a7308 */ /* 0x000ea20000000800 */
[----:B------:R-:W-:Y:S01]  /*6550*/  ISETP.GT.U32.AND P2, PT, R6, UR7, PT ;  /* 0x0000000706007c0c */ /* 0x000fe2000bf44070 */
[----:B------:R-:W-:Y:S01]  /*6560*/  IMAD.MOV.U32 R6, RZ, RZ, R64 ;  /* 0x000000ffff067224 */ /* 0x000fe200078e0040 */
[----:B------:R-:W-:Y:S01]  /*6570*/  @P4 PRMT R214, R23, 0x5410, RZ ;  /* 0x0000541017d64816 */ /* 0x000fe200000000ff */
[----:B------:R-:W-:Y:S01]  /*6580*/  FFMA.FTZ R133, R50, UR34, -R3 ;  /* 0x0000002232857c23 */ /* 0x000fe20008010803 */
[--C-:B------:R-:W-:Y:S01]  /*6590*/  FFMA.FTZ R23, R218, UR34, -R2.reuse ;  /* 0x00000022da177c23 */ /* 0x100fe20008010802 */
[----:B------:R-:W-:Y:S01]  /*65a0*/  FFMA.FTZ R218, R55, UR34, -R2 ;  /* 0x0000002237da7c23 */ /* 0x000fe20008010802 */
[----:B------:R-:W-:Y:S01]  /*65b0*/  LOP3.LUT R8, R6, 0xff, RZ, 0xc0, !PT ;  /* 0x000000ff06087812 */ /* 0x000fe200078ec0ff */
[----:B------:R-:W-:Y:S01]  /*65c0*/  STL.64 [R1+0x3a8], R214 ;  /* 0x0003a8d601007387 */ /* 0x000fe20000100a00 */
[--C-:B------:R-:W-:Y:S01]  /*65d0*/  FFMA.FTZ R31, R226, UR34, -R0.reuse ;  /* 0x00000022e21f7c23 */ /* 0x100fe20008010800 */
[----:B---3--:R-:W-:Y:S01]  /*65e0*/  F2FP.BF16.F32.PACK_AB R5, R169, R177 ;  /* 0x000000b1a905723e */ /* 0x008fe200000010ff */
[--C-:B------:R-:W-:Y:S01]  /*65f0*/  FFMA.FTZ R39, R201, UR34, -R0.reuse ;  /* 0x00000022c9277c23 */ /* 0x100fe20008010800 */
[----:B-1----:R-:W-:Y:S01]  /*6600*/  F2FP.BF16.F32.PACK_AB R6, R151, R190 ;  /* 0x000000be9706723e */ /* 0x002fe200000010ff */
[----:B------:R-:W-:Y:S01]  /*6610*/  FFMA.FTZ R14, R186, UR34, -R0 ;  /* 0x00000022ba0e7c23 */ /* 0x000fe20008010800 */
[C---:B------:R-:W-:Y:S01]  /*6620*/  PRMT R236, R5.reuse, 0x7610, R236 ;  /* 0x0000761005ec7816 */ /* 0x040fe200000000ec */
[----:B------:R-:W-:Y:S01]  /*6630*/  FFMA.FTZ R15, R184, UR34, -R0 ;  /* 0x00000022b80f7c23 */ /* 0x000fe20008010800 */
[----:B------:R-:W-:Y:S01]  /*6640*/  PRMT R222, R5, 0x7632, R222 ;  /* 0x0000763205de7816 */ /* 0x000fe200000000de */
[--C-:B------:R-:W-:Y:S01]  /*6650*/  FFMA.FTZ R55, R124, UR34, -R0.reuse ;  /* 0x000000227c377c23 */ /* 0x100fe20008010800 */
[----:B------:R-:W-:Y:S01]  /*6660*/  LOP3.LUT R5, R91, 0xffff, RZ, 0xc0, !PT ;  /* 0x0000ffff5b057812 */ /* 0x000fe200078ec0ff */
[----:B------:R-:W-:Y:S01]  /*6670*/  @P0 HFMA2.BF16_V2 R25, -RZ.H0_H0, RZ.H0_H0, -R236.H0_H0 ;  /* 0x200000ffff190231 */ /* 0x000fe200003409ec */
[C---:B------:R-:W-:Y:S01]  /*6680*/  PRMT R221, R6.reuse, 0x7610, R221 ;  /* 0x0000761006dd7816 */ /* 0x040fe200000000dd */
[----:B------:R-:W-:Y:S01]  /*6690*/  @P5 HFMA2.BF16_V2 R26, -RZ.H0_H0, RZ.H0_H0, -R222.H0_H0 ;  /* 0x200000ffff1a5231 */ /* 0x000fe200003409de */
[----:B------:R-:W-:Y:S01]  /*66a0*/  SHF.R.U32.HI R5, RZ, 0x8, R5 ;  /* 0x00000008ff057819 */ /* 0x000fe20000011605 */
[----:B------:R-:W-:Y:S01]  /*66b0*/  FFMA.FTZ R60, R107, UR34, -R0 ;  /* 0x000000226b3c7c23 */ /* 0x000fe20008010800 */
[----:B------:R-:W-:Y:S01]  /*66c0*/  PRMT R220, R6, 0x7632, R220 ;  /* 0x0000763206dc7816 */ /* 0x000fe200000000dc */
[----:B------:R-:W-:Y:S01]  /*66d0*/  @!P1 HFMA2.BF16_V2 R24, -RZ.H0_H0, RZ.H0_H0, -R221.H0_H0 ;  /* 0x200000ffff189231 */ /* 0x000fe200003409dd */
[----:B------:R-:W-:Y:S01]  /*66e0*/  LOP3.LUT R5, R5, 0xffff, RZ, 0xc0, !PT ;  /* 0x0000ffff05057812 */ /* 0x000fe200078ec0ff */
[----:B------:R-:W-:Y:S01]  /*66f0*/  FFMA.FTZ R99, R99, UR34, -R0 ;  /* 0x0000002263637c23 */ /* 0x000fe20008010800 */
[----:B------:R-:W-:Y:S01]  /*6700*/  PRMT R155, R236, 0x5410, R222 ;  /* 0x00005410ec9b7816 */ /* 0x000fe200000000de */
[--C-:B------:R-:W-:Y:S01]  /*6710*/  FFMA.FTZ R89, R89, UR34, -R0.reuse ;  /* 0x0000002259597c23 */ /* 0x100fe20008010800 */
[----:B------:R-:W-:Y:S01]  /*6720*/  @P0 PRMT R236, R25, 0x5410, RZ ;  /* 0x0000541019ec0816 */ /* 0x000fe200000000ff */
[--C-:B------:R-:W-:Y:S01]  /*6730*/  FFMA.FTZ R95, R85, UR34, -R0.reuse ;  /* 0x00000022555f7c23 */ /* 0x100fe20008010800 */
[----:B------:R-:W-:Y:S01]  /*6740*/  ISETP.LE.U32.AND P0, PT, R5, UR7, PT ;  /* 0x0000000705007c0c */ /* 0x000fe2000bf03070 */
[----:B------:R-:W-:Y:S01]  /*6750*/  FFMA.FTZ R96, R79, UR34, -R0 ;  /* 0x000000224f607c23 */ /* 0x000fe20008010800 */
[----:B------:R-:W-:Y:S01]  /*6760*/  PRMT R5, R64, 0x7773, RZ ;  /* 0x0000777340057816 */ /* 0x000fe200000000ff */
[----:B------:R1:W-:Y:S01]  /*6770*/  STL [R1+0x3b0], R236 ;  /* 0x0003b0ec01007387 */ /* 0x0003e20000100800 */
[----:B------:R-:W-:Y:S01]  /*6780*/  @P5 PRMT R222, R26, 0x5410, RZ ;  /* 0x000054101ade5816 */ /* 0x000fe200000000ff */
[----:B------:R-:W-:Y:S01]  /*6790*/  FFMA.FTZ R26, R175, UR34, -R3 ;  /* 0x00000022af1a7c23 */ /* 0x000fe20008010803 */
[----:B------:R-:W-:Y:S01]  /*67a0*/  PRMT R6, R221, 0x5410, R220 ;  /* 0x00005410dd067816 */ /* 0x000fe200000000dc */
[----:B------:R-:W-:Y:S01]  /*67b0*/  STL [R1+0x3b4], R64 ;  /* 0x0003b44001007387 */ /* 0x000fe20000100800 */
[----:B------:R-:W-:Y:S01]  /*67c0*/  @!P1 PRMT R221, R24, 0x5410, RZ ;  /* 0x0000541018dd9816 */ /* 0x000fe200000000ff */
[----:B------:R-:W-:Y:S01]  /*67d0*/  FFMA.FTZ R24, R33, UR34, -R2 ;  /* 0x0000002221187c23 */ /* 0x000fe20008010802 */
[----:B------:R-:W-:Y:S01]  /*67e0*/  ISETP.GT.U32.AND P5, PT, R5, UR7, PT ;  /* 0x0000000705007c0c */ /* 0x000fe2000bfa4070 */
[----:B------:R-:W-:Y:S01]  /*67f0*/  STL [R1+0x3b8], R222 ;  /* 0x0003b8de01007387 */ /* 0x000fe20000100800 */
[----:B------:R-:W-:Y:S01]  /*6800*/  ISETP.LE.U32.AND P4, PT, R8, UR7, PT ;  /* 0x0000000708007c0c */ /* 0x000fe2000bf83070 */
[----:B------:R-:W-:Y:S01]  /*6810*/  FFMA.FTZ R5, R144, UR34, -R0 ;  /* 0x0000002290057c23 */ /* 0x000fe20008010800 */
[----:B--2---:R-:W-:Y:S01]  /*6820*/  F2FP.BF16.F32.PACK_AB R180, R154, R171 ;  /* 0x000000ab9ab4723e */ /* 0x004fe200000010ff */
[----:B------:R2:W-:Y:S01]  /*6830*/  STL [R1+0x3bc], R221 ;  /* 0x0003bcdd01007387 */ /* 0x0005e20000100800 */
[----:B------:R-:W-:Y:S01]  /*6840*/  @!P0 HFMA2.BF16_V2 R28, -RZ.H0_H0, RZ.H0_H0, -R220.H0_H0 ;  /* 0x200000ffff1c8231 */ /* 0x000fe200003409dc */
[----:B------:R3:W-:Y:S01]  /*6850*/  MUFU.EX2 R166, R5 ;  /* 0x0000000500a67308 */ /* 0x0007e20000000800 */
[----:B------:R-:W-:Y:S01]  /*6860*/  LOP3.LUT R7, R83, 0xff, RZ, 0xc0, !PT ;  /* 0x000000ff53077812 */ /* 0x000fe200078ec0ff */
[----:B------:R4:W-:Y:S01]  /*6870*/  STL [R1+0x1bc], R6 ;  /* 0x0001bc0601007387 */ /* 0x0009e20000100800 */
[----:B------:R-:W-:Y:S01]  /*6880*/  PRMT R237, R180, 0x7610, R237 ;  /* 0x00007610b4ed7816 */ /* 0x000fe200000000ed */
[--C-:B------:R-:W-:Y:S01]  /*6890*/  @P3 HFMA2.BF16_V2 R29, -RZ.H0_H0, RZ.H0_H0, -R180.reuse.H1_H1 ;  /* 0x200000ffff1d3231 */ /* 0x100fe200003609b4 */
[----:B------:R-:W-:Y:S01]  /*68a0*/  @!P0 PRMT R220, R28, 0x5410, RZ ;  /* 0x000054101cdc8816 */ /* 0x000fe200000000ff */
[----:B------:R-:W-:Y:S01]  /*68b0*/  FFMA.FTZ R144, R114, UR34, -R3 ;  /* 0x0000002272907c23 */ /* 0x000fe20008010803 */
[----:B------:R-:W-:Y:S01]  /*68c0*/  ISETP.LE.U32.AND P1, PT, R7, UR7, PT ;  /* 0x0000000707007c0c */ /* 0x000fe2000bf23070 */
[----:B------:R-:W-:-:S02]  /*68d0*/  @!P4 HFMA2.BF16_V2 R27, -RZ.H0_H0, RZ.H0_H0, -R180.H0_H0 ;  /* 0x200000ffff1bc231 */ /* 0x000fc400003409b4 */
[--C-:B------:R-:W-:Y:S01]  /*68e0*/  FFMA.FTZ R7, R106, UR34, -R2.reuse ;  /* 0x000000226a077c23 */ /* 0x100fe20008010802 */
[----:B------:R4:W-:Y:S01]  /*68f0*/  STL [R1+0x3c0], R220 ;  /* 0x0003c0dc01007387 */ /* 0x0009e20000100800 */
[--C-:B-1----:R-:W-:Y:S01]  /*6900*/  FFMA.FTZ R236, R228, UR34, -R3.reuse ;  /* 0x00000022e4ec7c23 */ /* 0x102fe20008010803 */
[----:B------:R-:W-:Y:S01]  /*6910*/  FFMA.FTZ R175, R61, UR34, -R2 ;  /* 0x000000223daf7c23 */ /* 0x000fe20008010802 */
[----:B------:R-:W-:Y:S01]  /*6920*/  @!P4 PRMT R237, R27, 0x5410, RZ ;  /* 0x000054101bedc816 */ /* 0x000fe200000000ff */
[----:B---3--:R-:W-:Y:S01]  /*6930*/  IMAD.MOV.U32 R5, RZ, RZ, R94 ;  /* 0x000000ffff057224 */ /* 0x008fe200078e005e */
[----:B------:R1:W-:Y:S01]  /*6940*/  MUFU.EX2 R244, R7 ;  /* 0x0000000700f47308 */ /* 0x0003e20000000800 */
[----:B------:R3:W-:Y:S01]  /*6950*/  STL [R1+0x3c4], R180 ;  /* 0x0003c4b401007387 */ /* 0x0007e20000100800 */
[--C-:B------:R-:W-:Y:S01]  /*6960*/  FFMA.FTZ R27, R187, UR34, -R3.reuse ;  /* 0x00000022bb1b7c23 */ /* 0x100fe20008010803 */
[----:B------:R-:W-:Y:S01]  /*6970*/  FFMA.FTZ R228, R51, UR34, -R2 ;  /* 0x0000002233e47c23 */ /* 0x000fe20008010802 */
[--C-:B------:R-:W-:Y:S01]  /*6980*/  FFMA.FTZ R33, R225, UR34, -R0.reuse ;  /* 0x00000022e1217c23 */ /* 0x100fe20008010800 */
[--C-:B------:R-:W-:Y:S01]  /*6990*/  FFMA.FTZ R51, R127, UR34, -R0.reuse ;  /* 0x000000227f337c23 */ /* 0x100fe20008010800 */
[--C-:B------:R-:W-:Y:S01]  /*69a0*/  FFMA.FTZ R61, R113, UR34, -R0.reuse ;  /* 0x00000022713d7c23 */ /* 0x100fe20008010800 */
[--C-:B------:R-:W-:Y:S01]  /*69b0*/  FFMA.FTZ R152, R75, UR34, -R0.reuse ;  /* 0x000000224b987c23 */ /* 0x100fe20008010800 */
[--C-:B--2---:R-:W-:Y:S01]  /*69c0*/  FFMA.FTZ R221, R49, UR34, -R3.reuse ;  /* 0x0000002231dd7c23 */ /* 0x104fe20008010803 */
[--C-:B------:R-:W-:Y:S01]  /*69d0*/  FFMA.FTZ R153, R71, UR34, -R0.reuse ;  /* 0x0000002247997c23 */ /* 0x100fe20008010800 */
[--C-:B------:R-:W-:Y:S01]  /*69e0*/  FFMA.FTZ R183, R63, UR34, -R0.reuse ;  /* 0x000000223fb77c23 */ /* 0x100fe20008010800 */
[--C-:B------:R-:W-:Y:S01]  /*69f0*/  FFMA.FTZ R182, R58, UR34, -R0.reuse ;  /* 0x000000223ab67c23 */ /* 0x100fe20008010800 */
[--C-:B----4-:R-:W-:Y:S01]  /*6a00*/  FFMA.FTZ R6, R123, UR34, -R0.reuse ;  /* 0x000000227b067c23 */ /* 0x110fe20008010800 */
[--C-:B------:R-:W-:Y:S01]  /*6a10*/  FFMA.FTZ R225, R56, UR34, -R0.reuse ;  /* 0x0000002238e17c23 */ /* 0x100fe20008010800 */
[--C-:B-1----:R-:W-:Y:S01]  /*6a20*/  FFMA.FTZ R7, R117, UR34, -R0.reuse ;  /* 0x0000002275077c23 */ /* 0x102fe20008010800 */
[--C-:B------:R-:W-:Y:S01]  /*6a30*/  FFMA.FTZ R226, R54, UR34, -R0.reuse ;  /* 0x0000002236e27c23 */ /* 0x100fe20008010800 */
[----:B------:R1:W2:Y:S01]  /*6a40*/  MUFU.EX2 R198, R6 ;  /* 0x0000000600c67308 */ /* 0x0002a20000000800 */
[--C-:B------:R-:W-:Y:S01]  /*6a50*/  FFMA.FTZ R248, R234, UR34, -R0.reuse ;  /* 0x00000022eaf87c23 */ /* 0x100fe20008010800 */
[----:B------:R-:W-:Y:S01]  /*6a60*/  FFMA.FTZ R247, R42, UR34, -R0 ;  /* 0x000000222af77c23 */ /* 0x000fe20008010800 */
[----:B------:R-:W-:Y:S01]  /*6a70*/  FFMA.FTZ R10, R174, UR34, -R2 ;  /* 0x00000022ae0a7c23 */ /* 0x000fe20008010802 */
[----:B------:R-:W-:Y:S01]  /*6a80*/  PRMT R220, R180, 0x7632, R220 ;  /* 0x00007632b4dc7816 */ /* 0x000fe200000000dc */
[----:B------:R-:W-:Y:S01]  /*6a90*/  MUFU.EX2 R150, R7 ;  /* 0x0000000700967308 */ /* 0x000fe20000000800 */
[----:B------:R-:W-:Y:S01]  /*6aa0*/  @P3 PRMT R220, R29, 0x5410, RZ ;  /* 0x000054101ddc3816 */ /* 0x000fe200000000ff */
[--C-:B------:R-:W-:Y:S01]  /*6ab0*/  FFMA.FTZ R29, R37, UR34, -R0.reuse ;  /* 0x00000022251d7c23 */ /* 0x100fe20008010800 */
[----:B------:R-:W-:Y:S01]  /*6ac0*/  FFMA.FTZ R37, R209, UR34, -R0 ;  /* 0x00000022d1257c23 */ /* 0x000fe20008010800 */
[--C-:B------:R-:W-:Y:S01]  /*6ad0*/  FFMA.FTZ R66, R100, UR34, -R2.reuse ;  /* 0x0000002264427c23 */ /* 0x100fe20008010802 */
[----:B---3--:R-:W-:Y:S01]  /*6ae0*/  FFMA.FTZ R180, R44, UR34, -R3 ;  /* 0x000000222cb47c23 */ /* 0x008fe20008010803 */
[--C-:B------:R-:W-:Y:S01]  /*6af0*/  FFMA.FTZ R22, R208, UR34, -R2.reuse ;  /* 0x00000022d0167c23 */ /* 0x100fe20008010802 */
[--C-:B------:R-:W-:Y:S01]  /*6b00*/  FFMA.FTZ R21, R211, UR34, -R2.reuse ;  /* 0x00000022d3157c23 */ /* 0x100fe20008010802 */
[--C-:B------:R-:W-:Y:S01]  /*6b10*/  FFMA.FTZ R20, R204, UR34, -R2.reuse ;  /* 0x00000022cc147c23 */ /* 0x100fe20008010802 */
[----:B-1----:R-:W-:Y:S01]  /*6b20*/  LOP3.LUT R6, R5, 0xff, RZ, 0xc0, !PT ;  /* 0x000000ff05067812 */ /* 0x002fe200078ec0ff */
[--C-:B------:R-:W-:Y:S01]  /*6b30*/  FFMA.FTZ R25, R195, UR34, -R2.reuse ;  /* 0x00000022c3197c23 */ /* 0x100fe20008010802 */
[----:B------:R-:W-:Y:S01]  /*6b40*/  PRMT R5, R91, 0x7632, R5 ;  /* 0x000076325b057816 */ /* 0x000fe20000000005 */
[--C-:B------:R-:W-:Y:S01]  /*6b50*/  FFMA.FTZ R28, R192, UR34, -R2.reuse ;  /* 0x00000022c01c7c23 */ /* 0x100fe20008010802 */
[----:B------:R-:W-:Y:S01]  /*6b60*/  ISETP.LE.U32.AND P0, PT, R6, UR7, PT ;  /* 0x0000000706007c0c */ /* 0x000fe2000bf03070 */
[--C-:B------:R-:W-:Y:S01]  /*6b70*/  FFMA.FTZ R6, R112, UR34, -R2.reuse ;  /* 0x0000002270067c23 */ /* 0x100fe20008010802 */
[----:B------:R-:W-:Y:S01]  /*6b80*/  LOP3.LUT R5, R5, 0xff, RZ, 0xc0, !PT ;  /* 0x000000ff05057812 */ /* 0x000fe200078ec0ff */
[--C-:B------:R-:W-:Y:S01]  /*6b90*/  FFMA.FTZ R16, R173, UR34, -R2.reuse ;  /* 0x00000022ad107c23 */ /* 0x100fe20008010802 */
[----:B--2---:R-:W-:Y:S01]  /*6ba0*/  F2FP.BF16.F32.PACK_AB R168, R198, R166 ;  /* 0x000000a6c6a8723e */ /* 0x004fe200000010ff */
[----:B------:R1:W2:Y:S01]  /*6bb0*/  MUFU.EX2 R199, R6 ;  /* 0x0000000600c77308 */ /* 0x0002a20000000800 */
[----:B------:R-:W-:Y:S01]  /*6bc0*/  ISETP.LE.U32.AND P4, PT, R5, UR7, PT ;  /* 0x0000000705007c0c */ /* 0x000fe2000bf83070 */
[----:B------:R-:W-:Y:S01]  /*6bd0*/  FFMA.FTZ R49, R116, UR34, -R2 ;  /* 0x0000002274317c23 */ /* 0x000fe20008010802 */
[----:B------:R-:W-:Y:S01]  /*6be0*/  LOP3.LUT R5, R83, 0xffff, RZ, 0xc0, !PT ;  /* 0x0000ffff53057812 */ /* 0x000fe200078ec0ff */
[--C-:B------:R-:W-:Y:S01]  /*6bf0*/  @P2 HFMA2.BF16_V2 R30, -RZ.H0_H0, RZ.H0_H0, -R168.reuse.H0_H0 ;  /* 0x200000ffff1e2231 */ /* 0x100fe200003409a8 */
[----:B------:R-:W-:Y:S01]  /*6c00*/  PRMT R214, R168, 0x7610, R214 ;  /* 0x00007610a8d67816 */ /* 0x000fe200000000d6 */
[----:B------:R-:W-:Y:S01]  /*6c10*/  @P5 HFMA2.BF16_V2 R32, -RZ.H0_H0, RZ.H0_H0, -R168.H1_H1 ;  /* 0x200000ffff205231 */ /* 0x000fe200003609a8 */
[----:B------:R-:W-:Y:S01]  /*6c20*/  SHF.R.U32.HI R5, RZ, 0x8, R5 ;  /* 0x00000008ff057819 */ /* 0x000fe20000011605 */
[--C-:B------:R-:W-:Y:S01]  /*6c30*/  FFMA.FTZ R50, R109, UR34, -R2.reuse ;  /* 0x000000226d327c23 */ /* 0x100fe20008010802 */
[----:B------:R-:W-:Y:S01]  /*6c40*/  @P2 PRMT R214, R30, 0x5410, RZ ;  /* 0x000054101ed62816 */ /* 0x000fe200000000ff */
[--C-:B------:R-:W-:Y:S01]  /*6c50*/  FFMA.FTZ R30, R185, UR34, -R2.reuse ;  /* 0x00000022b91e7c23 */ /* 0x100fe20008010802 */
[----:B------:R-:W-:Y:S01]  /*6c60*/  LOP3.LUT R5, R5, 0xffff, RZ, 0xc0, !PT ;  /* 0x0000ffff05057812 */ /* 0x000fe200078ec0ff */
[----:B------:R-:W-:Y:S01]  /*6c70*/  FFMA.FTZ R86, R86, UR34, -R2 ;  /* 0x0000002256567c23 */ /* 0x000fe20008010802 */
[----:B------:R-:W-:Y:S01]  /*6c80*/  PRMT R222, R168, 0x7632, R222 ;  /* 0x00007632a8de7816 */ /* 0x000fe200000000de */
[----:B------:R-:W-:Y:S01]  /*6c90*/  FFMA.FTZ R82, R82, UR34, -R2 ;  /* 0x0000002252527c23 */ /* 0x000fe20008010802 */
[----:B-1----:R-:W-:Y:S01]  /*6ca0*/  PRMT R6, R83, 0x7632, R6 ;  /* 0x0000763253067816 */ /* 0x002fe20000000006 */
[--C-:B------:R-:W-:Y:S01]  /*6cb0*/  FFMA.FTZ R100, R76, UR34, -R2.reuse ;  /* 0x000000224c647c23 */ /* 0x100fe20008010802 */
[----:B------:R-:W-:Y:S01]  /*6cc0*/  ISETP.LE.U32.AND P2, PT, R5, UR7, PT ;  /* 0x0000000705007c0c */ /* 0x000fe2000bf43070 */
[--C-:B------:R-:W-:Y:S01]  /*6cd0*/  FFMA.FTZ R5, R128, UR34, -R3.reuse ;  /* 0x0000002280057c23 */ /* 0x100fe20008010803 */
[----:B------:R-:W-:Y:S01]  /*6ce0*/  LOP3.LUT R6, R6, 0xff, RZ, 0xc0, !PT ;  /* 0x000000ff06067812 */ /* 0x000fe200078ec0ff */
[----:B------:R-:W-:Y:S01]  /*6cf0*/  FFMA.FTZ R97, R74, UR34, -R2 ;  /* 0x000000224a617c23 */ /* 0x000fe20008010802 */
[----:B--2---:R-:W-:Y:S01]  /*6d00*/  F2FP.BF16.F32.PACK_AB R238, R244, R199 ;  /* 0x000000c7f4ee723e */ /* 0x004fe200000010ff */
[----:B------:R1:W-:Y:S01]  /*6d10*/  MUFU.EX2 R179, R5 ;  /* 0x0000000500b37308 */ /* 0x0003e20000000800 */
[----:B------:R-:W-:Y:S01]  /*6d20*/  ISETP.LE.U32.AND P3, PT, R6, UR7, PT ;  /* 0x0000000706007c0c */ /* 0x000fe2000bf63070 */
[----:B------:R-:W-:Y:S01]  /*6d30*/  FFMA.FTZ R6, R146, UR34, -R3 ;  /* 0x0000002292067c23 */ /* 0x000fe20008010803 */
[C---:B------:R-:W-:Y:S01]  /*6d40*/  PRMT R137, R238.reuse, 0x7610, R137 ;  /* 0x00007610ee897816 */ /* 0x040fe20000000089 */
[--C-:B------:R-:W-:Y:S01]  /*6d50*/  @!P1 HFMA2.BF16_V2 R35, -RZ.H0_H0, RZ.H0_H0, -R238.reuse.H0_H0 ;  /* 0x200000ffff239231 */ /* 0x100fe200003409ee */
[----:B------:R-:W-:Y:S01]  /*6d60*/  PRMT R8, R238, 0x7632, R8 ;  /* 0x00007632ee087816 */ /* 0x000fe20000000008 */
[----:B------:R2:W3:Y:S01]  /*6d70*/  MUFU.EX2 R176, R6 ;  /* 0x0000000600b07308 */ /* 0x0004e20000000800 */
[--C-:B------:R-:W-:Y:S01]  /*6d80*/  FFMA.FTZ R146, R101, UR34, -R3.reuse ;  /* 0x0000002265927c23 */ /* 0x100fe20008010803 */
[----:B------:R-:W-:Y:S01]  /*6d90*/  @!P2 HFMA2.BF16_V2 R36, -RZ.H0_H0, RZ.H0_H0, -R238.H1_H1 ;  /* 0x200000ffff24a231 */ /* 0x000fe200003609ee */
[----:B------:R-:W-:Y:S01]  /*6da0*/  @!P1 PRMT R137, R35, 0x5410, RZ ;  /* 0x0000541023899816 */ /* 0x000fe200000000ff */
[----:B------:R-:W-:Y:S01]  /*6db0*/  FFMA.FTZ R101, R73, UR34, -R3 ;  /* 0x0000002249657c23 */ /* 0x000fe20008010803 */
[----:B------:R-:W-:Y:S01]  /*6dc0*/  @P5 PRMT R222, R32, 0x5410, RZ ;  /* 0x0000541020de5816 */ /* 0x000fe200000000ff */
[--C-:B------:R-:W-:Y:S01]  /*6dd0*/  FFMA.FTZ R32, R219, UR34, -R0.reuse ;  /* 0x00000022db207c23 */ /* 0x100fe20008010800 */
[----:B------:R-:W-:Y:S01]  /*6de0*/  @!P2 PRMT R8, R36, 0x5410, RZ ;  /* 0x000054102408a816 */ /* 0x000fe200000000ff */
[----:B------:R-:W-:Y:S01]  /*6df0*/  FFMA.FTZ R35, R217, UR34, -R0 ;  /* 0x00000022d9237c23 */ /* 0x000fe20008010800 */
[----:B-1----:R-:W-:Y:S01]  /*6e00*/  LOP3.LUT R5, R81, 0xffff, RZ, 0xc0, !PT ;  /* 0x0000ffff51057812 */ /* 0x002fe200078ec0ff */
[--C-:B------:R-:W-:Y:S01]  /*6e10*/  FFMA.FTZ R174, R69, UR34, -R2.reuse ;  /* 0x0000002245ae7c23 */ /* 0x100fe20008010802 */
[--C-:B------:R-:W-:Y:S01]  /*6e20*/  FFMA.FTZ R239, R45, UR34, -R2.reuse ;  /* 0x000000222def7c23 */ /* 0x100fe20008010802 */
[----:B------:R1:W-:Y:S01]  /*6e30*/  STL [R1+0x120], R8 ;  /* 0x0001200801007387 */ /* 0x0003e20000100800 */
[----:B------:R-:W-:Y:S01]  /*6e40*/  FFMA.FTZ R240, R43, UR34, -R2 ;  /* 0x000000222bf07c23 */ /* 0x000fe20008010802 */
[----:B--2---:R-:W-:Y:S01]  /*6e50*/  FFMA.FTZ R6, R129, UR34, -R0 ;  /* 0x0000002281067c23 */ /* 0x004fe20008010800 */
[----:B------:R-:W-:Y:S01]  /*6e60*/  FFMA.FTZ R250, R232, UR34, -R2 ;  /* 0x00000022e8fa7c23 */ /* 0x000fe20008010802 */
[--C-:B------:R-:W-:Y:S01]  /*6e70*/  FFMA.FTZ R241, R235, UR34, -R4.reuse ;  /* 0x00000022ebf17c23 */ /* 0x100fe20008010804 */
[----:B------:R-:W-:Y:S01]  /*6e80*/  FFMA.FTZ R235, R57, UR34, -R4 ;  /* 0x0000002239eb7c23 */ /* 0x000fe20008010804 */
[----:B------:R2:W4:Y:S01]  /*6e90*/  MUFU.EX2 R178, R6 ;  /* 0x0000000600b27308 */ /* 0x0005220000000800 */
[----:B------:R-:W-:-:S02]  /*6ea0*/  IMAD.MOV.U32 R215, RZ, RZ, R92 ;  /* 0x000000ffffd77224 */ /* 0x000fc400078e005c */
[--C-:B------:R-:W-:Y:S01]  /*6eb0*/  FFMA.FTZ R36, R230, UR34, -R4.reuse ;  /* 0x00000022e6247c23 */ /* 0x100fe20008010804 */
[--C-:B------:R-:W-:Y:S01]  /*6ec0*/  FFMA.FTZ R43, R224, UR34, -R4.reuse ;  /* 0x00000022e02b7c23 */ /* 0x100fe20008010804 */
[----:B------:R3:W-:Y:S01]  /*6ed0*/  MUFU.EX2 R80, R12 ;  /* 0x0000000c00507308 */ /* 0x0007e20000000800 */
        /* <DEDUP_REMOVED lines=9> */
[--C-:B--2---:R-:W-:Y:S01]  /*6f70*/  SHF.R.U32.HI R6, RZ, 0x8, R5.reuse ;  /* 0x00000008ff067819 */ /* 0x104fe20000011605 */
[----:B------:R-:W-:Y:S01]  /*6f80*/  FFMA.FTZ R186, R72, UR34, -R4 ;  /* 0x0000002248ba7c23 */ /* 0x000fe20008010804 */
[----:B------:R-:W-:-:S02]  /*6f90*/  PRMT R5, R65, 0x7632, R5 ;  /* 0x0000763241057816 */ /* 0x000fc40000000005 */
[----:B------:R-:W-:Y:S01]  /*6fa0*/  LOP3.LUT R7, R6, 0xffff, RZ, 0xc0, !PT ;  /* 0x0000ffff06077812 */ /* 0x000fe200078ec0ff */
[----:B-1----:R-:W-:Y:S01]  /*6fb0*/  FFMA.FTZ R8, R160, UR34, -R3 ;  /* 0x00000022a0087c23 */ /* 0x002fe20008010803 */
[----:B------:R-:W-:Y:S01]  /*6fc0*/  LOP3.LUT R6, R5, 0xff, RZ, 0xc0, !PT ;  /* 0x000000ff05067812 */ /* 0x000fe200078ec0ff */
[----:B---3--:R-:W-:Y:S01]  /*6fd0*/  IMAD.MOV.U32 R12, RZ, RZ, R214 ;  /* 0x000000ffff0c7224 */ /* 0x008fe200078e00d6 */
[----:B------:R-:W-:Y:S02]  /*6fe0*/  LOP3.LUT R5, R65, 0xffff, RZ, 0xc0, !PT ;  /* 0x0000ffff41057812 */ /* 0x000fe400078ec0ff */
[----:B------:R-:W-:Y:S02]  /*6ff0*/  ISETP.LE.U32.AND P1, PT, R6, UR7, PT ;  /* 0x0000000706007c0c */ /* 0x000fe4000bf23070 */
[----:B------:R-:W-:Y:S02]  /*7000*/  F2FP.BF16.F32.PACK_AB R6, R179, R176 ;  /* 0x000000b0b306723e */ /* 0x000fe400000010ff */
[----:B------:R-:W-:-:S02]  /*7010*/  SHF.R.U32.HI R5, RZ, 0x8, R5 ;  /* 0x00000008ff057819 */ /* 0x000fc40000011605 */
[----:B----4-:R-:W-:Y:S02]  /*7020*/  F2FP.BF16.F32.PACK_AB R191, R150, R178 ;  /* 0x000000b296bf723e */ /* 0x010fe400000010ff */
[C---:B------:R-:W-:Y:S02]  /*7030*/  PRMT R213, R6.reuse, 0x7610, R213 ;  /* 0x0000761006d57816 */ /* 0x040fe400000000d5 */
[----:B------:R-:W-:Y:S01]  /*7040*/  LOP3.LUT R5, R5, 0xffff, RZ, 0xc0, !PT ;  /* 0x0000ffff05057812 */ /* 0x000fe200078ec0ff */
[----:B------:R-:W-:Y:S01]  /*7050*/  @!P3 HFMA2.BF16_V2 R40, -RZ.H0_H0, RZ.H0_H0, -R191.H0_H0 ;  /* 0x200000ffff28b231 */ /* 0x000fe200003409bf */
[----:B------:R-:W-:Y:S01]  /*7060*/  PRMT R212, R6, 0x7632, R212 ;  /* 0x0000763206d47816 */ /* 0x000fe200000000d4 */
[----:B------:R-:W-:Y:S01]  /*7070*/  @!P4 HFMA2.BF16_V2 R41, -RZ.H0_H0, RZ.H0_H0, -R213.H0_H0 ;  /* 0x200000ffff29c231 */ /* 0x000fe200003409d5 */
[----:B------:R-:W-:Y:S01]  /*7080*/  ISETP.LE.U32.AND P2, PT, R5, UR7, PT ;  /* 0x0000000705007c0c */ /* 0x000fe2000bf43070 */
[----:B------:R-:W-:Y:S01]  /*7090*/  FFMA.FTZ R6, R142, UR34, -R0 ;  /* 0x000000228e067c23 */ /* 0x000fe20008010800 */
[----:B------:R-:W-:-:S02]  /*70a0*/  SHF.R.U32.HI R5, RZ, 0x18, R91 ;  /* 0x00000018ff057819 */ /* 0x000fc4000001165b */
[----:B------:R-:W-:Y:S02]  /*70b0*/  SHF.R.U32.HI R3, RZ, 0x18, R83 ;  /* 0x00000018ff037819 */ /* 0x000fe40000011653 */
[----:B------:R-:W-:Y:S02]  /*70c0*/  PRMT R64, R191, 0x7610, R64 ;  /* 0x00007610bf407816 */ /* 0x000fe40000000040 */
[----:B------:R-:W-:Y:S02]  /*70d0*/  PRMT R223, R213, 0x5410, R212 ;  /* 0x00005410d5df7816 */ /* 0x000fe400000000d4 */
[----:B------:R-:W-:Y:S01]  /*70e0*/  @!P3 PRMT R64, R40, 0x5410, RZ ;  /* 0x000054102840b816 */ /* 0x000fe200000000ff */
[----:B------:R-:W-:Y:S01]  /*70f0*/  FFMA.FTZ R40, R229, UR34, -R4 ;  /* 0x00000022e5287c23 */ /* 0x000fe20008010804 */
[----:B------:R-:W-:Y:S01]  /*7100*/  @!P4 PRMT R213, R41, 0x5410, RZ ;  /* 0x0000541029d5c816 */ /* 0x000fe200000000ff */
[----:B------:R-:W-:Y:S01]  /*7110*/  FFMA.FTZ R41, R194, UR34, -R0 ;  /* 0x00000022c2297c23 */ /* 0x000fe20008010800 */
[----:B------:R-:W-:Y:S01]  /*7120*/  ISETP.LE.U32.AND P4, PT, R5, UR7, PT ;  /* 0x0000000705007c0c */ /* 0x000fe2000bf83070 */
[--C-:B------:R-:W-:Y:S01]  /*7130*/  FFMA.FTZ R5, R140, UR34, -R2.reuse ;  /* 0x000000228c057c23 */ /* 0x100fe20008010802 */
[----:B------:R-:W-:Y:S01]  /*7140*/  ISETP.LE.U32.AND P3, PT, R3, UR7, PT ;  /* 0x0000000703007c0c */ /* 0x000fe2000bf63070 */
[----:B------:R-:W-:Y:S01]  /*7150*/  FFMA.FTZ R3, R130, UR34, -R2 ;  /* 0x0000002282037c23 */ /* 0x000fe20008010802 */
[----:B------:R-:W-:Y:S01]  /*7160*/  ISETP.LE.U32.AND P5, PT, R7, UR7, PT ;  /* 0x0000000707007c0c */ /* 0x000fe2000bfa3070 */
[----:B------:R1:W-:Y:S01]  /*7170*/  MUFU.EX2 R158, R5 ;  /* 0x00000005009e7308 */ /* 0x0003e20000000800 */
[----:B------:R-:W-:Y:S01]  /*7180*/  FFMA.FTZ R7, R161, UR34, -R0 ;  /* 0x00000022a1077c23 */ /* 0x000fe20008010800 */
[----:B------:R-:W-:Y:S01]  /*7190*/  PRMT R0, R104, 0x7771, RZ ;  /* 0x0000777168007816 */ /* 0x000fe200000000ff */
[----:B------:R-:W-:Y:S01]  /*71a0*/  FFMA.FTZ R229, R62, UR34, -R4 ;  /* 0x000000223ee57c23 */ /* 0x000fe20008010804 */
[----:B------:R2:W3:Y:S01]  /*71b0*/  MUFU.EX2 R160, R3 ;  /* 0x0000000300a07308 */ /* 0x0004e20000000800 */
[----:B------:R-:W-:-:S02]  /*71c0*/  PRMT R251, R191, 0x7632, R251 ;  /* 0x00007632bffb7816 */ /* 0x000fc400000000fb */
[----:B------:R-:W-:Y:S01]  /*71d0*/  PRMT R2, R104, 0x7770, RZ ;  /* 0x0000777068027816 */ /* 0x000fe200000000ff */
[----:B------:R-:W-:Y:S02]  /*71e0*/  @!P4 HFMA2.BF16_V2 R38, -RZ.H0_H0, RZ.H0_H0, -R212.H0_H0 ;  /* 0x200000ffff26c231 */ /* 0x000fe400003409d4 */
[----:B------:R-:W-:-:S03]  /*71f0*/  @!P3 HFMA2.BF16_V2 R34, -RZ.H0_H0, RZ.H0_H0, -R191.H1_H1 ;  /* 0x200000ffff22b231 */ /* 0x000fc600003609bf */
[----:B------:R-:W-:Y:S01]  /*7200*/  @!P4 PRMT R212, R38, 0x5410, RZ ;  /* 0x0000541026d4c816 */ /* 0x000fe200000000ff */
[--C-:B-1----:R-:W-:Y:S01]  /*7210*/  FFMA.FTZ R5, R48, UR34, -R4.reuse ;  /* 0x0000002230057c23 */ /* 0x102fe20008010804 */
[----:B------:R-:W-:Y:S01]  /*7220*/  @!P3 PRMT R251, R34, 0x5410, RZ ;  /* 0x0000541022fbb816 */ /* 0x000fe200000000ff */
[--C-:B------:R-:W-:Y:S01]  /*7230*/  FFMA.FTZ R48, R126, UR34, -R4.reuse ;  /* 0x000000227e307c23 */ /* 0x100fe20008010804 */
[----:B------:R-:W-:Y:S01]  /*7240*/  ISETP.GT.U32.AND P3, PT, R0, UR7, PT ;  /* 0x0000000700007c0c */ /* 0x000fe2000bf64070 */
[--C-:B--2---:R-:W-:Y:S01]  /*7250*/  FFMA.FTZ R3, R200, UR34, -R4.reuse ;  /* 0x00000022c8037c23 */ /* 0x104fe20008010804 */
[----:B---3--:R-:W-:Y:S01]  /*7260*/  F2FP.BF16.F32.PACK_AB R167, R160, R158 ;  /* 0x0000009ea0a7723e */ /* 0x008fe200000010ff */
[--C-:B------:R-:W-:Y:S01]  /*7270*/  FFMA.FTZ R34, R233, UR34, -R4.reuse ;  /* 0x00000022e9227c23 */ /* 0x100fe20008010804 */
[----:B------:R-:W-:Y:S01]  /*7280*/  PRMT R0, R94, 0x7771, RZ ;  /* 0x000077715e007816 */ /* 0x000fe200000000ff */
[----:B------:R-:W-:Y:S01]  /*7290*/  FFMA.FTZ R38, R231, UR34, -R4 ;  /* 0x00000022e7267c23 */ /* 0x000fe20008010804 */
[C---:B------:R-:W-:Y:S01]  /*72a0*/  PRMT R90, R167.reuse, 0x7610, R90 ;  /* 0x00007610a75a7816 */ /* 0x040fe2000000005a */
[--C-:B------:R-:W-:Y:S01]  /*72b0*/  @!P0 HFMA2.BF16_V2 R42, -RZ.H0_H0, RZ.H0_H0, -R167.reuse.H0_H0 ;  /* 0x200000ffff2a8231 */ /* 0x100fe200003409a7 */
[----:B------:R-:W-:Y:S01]  /*72c0*/  ISETP.LE.U32.AND P4, PT, R2, UR7, PT ;  /* 0x0000000702007c0c */ /* 0x000fe2000bf83070 */
[--C-:B------:R-:W-:Y:S01]  /*72d0*/  FFMA.FTZ R2, R172, UR34, -R4.reuse ;  /* 0x00000022ac027c23 */ /* 0x100fe20008010804 */
[----:B------:R-:W-:Y:S01]  /*72e0*/  PRMT R79, R167, 0x7632, R79 ;  /* 0x00007632a74f7816 */ /* 0x000fe2000000004f */
[--C-:B------:R-:W-:Y:S01]  /*72f0*/  FFMA.FTZ R126, R88, UR34, -R4.reuse ;  /* 0x00000022587e7c23 */ /* 0x100fe20008010804 */
[----:B------:R-:W-:Y:S01]  /*7300*/  @!P0 PRMT R90, R42, 0x5410, RZ ;  /* 0x000054102a5a8816 */ /* 0x000fe200000000ff */
[----:B------:R1:W-:Y:S01]  /*7310*/  MUFU.EX2 R157, R2 ;  /* 0x00000002009d7308 */ /* 0x0003e20000000800 */
[----:B------:R-:W-:Y:S01]  /*7320*/  ISETP.GT.U32.AND P0, PT, R0, UR7, PT ;  /* 0x0000000700007c0c */ /* 0x000fe2000bf04070 */
[--C-:B------:R-:W-:Y:S01]  /*7330*/  FFMA.FTZ R0, R163, UR34, -R4.reuse ;  /* 0x00000022a3007c23 */ /* 0x100fe20008010804 */
[--C-:B------:R-:W-:Y:S01]  /*7340*/  FFMA.FTZ R42, R227, UR34, -R4.reuse ;  /* 0x00000022e32a7c23 */ /* 0x100fe20008010804 */
[----:B------:R2:W-:Y:S01]  /*7350*/  STL [R1+0x118], R90 ;  /* 0x0001185a01007387 */ /* 0x0005e20000100800 */
[----:B------:R-:W-:Y:S01]  /*7360*/  FFMA.FTZ R227, R68, UR34, -R4 ;  /* 0x0000002244e37c23 */ /* 0x000fe20008010804 */
[----:B------:R-:W3:Y:S08]  /*7370*/  MUFU.EX2 R159, R0 ;  /* 0x00000000009f7308 */ /* 0x000ef00000000800 */
[----:B------:R-:W-:-:S02]  /*7380*/  @P0 HFMA2.BF16_V2 R58, -RZ.H0_H0, RZ.H0_H0, -R167.H1_H1 ;  /* 0x200000ffff3a0231 */ /* 0x000fc400003609a7 */
[----:B-1----:R-:W-:-:S03]  /*7390*/  FFMA.FTZ R2, R207, UR34, -R4 ;  /* 0x00000022cf027c23 */ /* 0x002fc60008010804 */
[----:B------:R-:W-:Y:S01]  /*73a0*/  @P0 PRMT R79, R58, 0x5410, RZ ;  /* 0x000054103a4f0816 */ /* 0x000fe200000000ff */
[----:B------:R-:W-:Y:S01]  /*73b0*/  IMAD.MOV.U32 R58, RZ, RZ, R150 ;  /* 0x000000ffff3a7224 */ /* 0x000fe200078e0096 */
[----:B---3--:R-:W-:Y:S01]  /*73c0*/  F2FP.BF16.F32.PACK_AB R0, R159, R157 ;  /* 0x0000009d9f00723e */ /* 0x008fe200000010ff */
[----:B------:R1:W-:Y:S02]  /*73d0*/  MUFU.EX2 R150, R7 ;  /* 0x0000000700967308 */ /* 0x0003e40000000800 */
[----:B------:R3:W-:Y:S01]  /*73e0*/  STL [R1+0x110], R79 ;  /* 0x0001104f01007387 */ /* 0x0007e20000100800 */
[C---:B------:R-:W-:Y:S02]  /*73f0*/  PRMT R209, R0.reuse, 0x7632, R209 ;  /* 0x0000763200d17816 */ /* 0x040fe400000000d1 */
[----:B------:R-:W-:Y:S02]  /*7400*/  PRMT R210, R0, 0x7610, R210 ;  /* 0x0000761000d27816 */ /* 0x000fe400000000d2 */
[----:B------:R-:W-:Y:S01]  /*7410*/  PRMT R0, R94, 0x7772, RZ ;  /* 0x000077725e007816 */ /* 0x000fe200000000ff */
[----:B------:R-:W-:-:S02]  /*7420*/  @P3 HFMA2.BF16_V2 R59, -RZ.H0_H0, RZ.H0_H0, -R209.H0_H0 ;  /* 0x200000ffff3b3231 */ /* 0x000fc400003409d1 */
[----:B--2---:R-:W-:Y:S01]  /*7430*/  FFMA.FTZ R90, R143, UR34, -R4 ;  /* 0x000000228f5a7c23 */ /* 0x004fe20008010804 */
[----:B------:R-:W-:Y:S01]  /*7440*/  @!P4 HFMA2.BF16_V2 R63, -RZ.H0_H0, RZ.H0_H0, -R210.H0_H0 ;  /* 0x200000ffff3fc231 */ /* 0x000fe200003409d2 */
[----:B------:R-:W-:Y:S01]  /*7450*/  MUFU.EX2 R4, R13 ;  /* 0x0000000d00047308 */ /* 0x000fe20000000800 */
[----:B-1----:R-:W-:Y:S01]  /*7460*/  IMAD.MOV.U32 R7, RZ, RZ, R251 ;  /* 0x000000ffff077224 */ /* 0x002fe200078e00fb */
[----:B------:R-:W-:Y:S02]  /*7470*/  PRMT R251, R210, 0x5410, R209 ;  /* 0x00005410d2fb7816 */ /* 0x000fe400000000d1 */
[----:B------:R1:W-:Y:S01]  /*7480*/  MUFU.EX2 R13, R2 ;  /* 0x00000002000d7308 */ /* 0x0003e20000000800 */
[----:B------:R-:W-:Y:S02]  /*7490*/  @P3 PRMT R209, R59, 0x5410, RZ ;  /* 0x000054103bd13816 */ /* 0x000fe400000000ff */
[----:B------:R-:W-:Y:S01]  /*74a0*/  ISETP.GT.U32.AND P3, PT, R0, UR7, PT ;  /* 0x0000000700007c0c */ /* 0x000fe2000bf64070 */
[----:B------:R-:W-:Y:S01]  /*74b0*/  MUFU.EX2 R14, R14 ;  /* 0x0000000e000e7308 */ /* 0x000fe20000000800 */
[----:B------:R-:W-:-:S02]  /*74c0*/  PRMT R0, R104, 0x7772, RZ ;  /* 0x0000777268007816 */ /* 0x000fc400000000ff */
[----:B------:R-:W-:Y:S01]  /*74d0*/  @!P4 PRMT R210, R63, 0x5410, RZ ;  /* 0x000054103fd2c816 */ /* 0x000fe200000000ff */
[----:B------:R2:W-:Y:S01]  /*74e0*/  MUFU.EX2 R59, R11 ;  /* 0x0000000b003b7308 */ /* 0x0005e20000000800 */
[----:B------:R-:W-:Y:S01]  /*74f0*/  ISETP.GT.U32.AND P4, PT, R0, UR7, PT ;  /* 0x0000000700007c0c */ /* 0x000fe2000bf84070 */
[----:B---3--:R-:W-:Y:S01]  /*7500*/  IMAD.MOV.U32 R79, RZ, RZ, R155 ;  /* 0x000000ffff4f7224 */ /* 0x008fe200078e009b */
[----:B------:R-:W-:Y:S01]  /*7510*/  PRMT R0, R94, 0x7773, RZ ;  /* 0x000077735e007816 */ /* 0x000fe200000000ff */
[----:B------:R-:W3:Y:S01]  /*7520*/  MUFU.EX2 R155, R6 ;  /* 0x00000006009b7308 */ /* 0x000ee20000000800 */
[----:B-1----:R-:W-:Y:S02]  /*7530*/  PRMT R2, R104, 0x7773, RZ ;  /* 0x0000777368027816 */ /* 0x002fe400000000ff */
[----:B------:R-:W-:Y:S01]  /*7540*/  ISETP.GT.U32.AND P0, PT, R0, UR7, PT ;  /* 0x0000000700007c0c */ /* 0x000fe2000bf04070 */
[----:B------:R1:W-:Y:S01]  /*7550*/  MUFU.EX2 R63, R8 ;  /* 0x00000008003f7308 */ /* 0x0003e20000000800 */
[----:B--2---:R-:W-:Y:S01]  /*7560*/  IMAD.MOV.U32 R11, RZ, RZ, R236 ;  /* 0x000000ffff0b7224 */ /* 0x004fe200078e00ec */
[----:B---3--:R-:W-:Y:S01]  /*7570*/  F2FP.BF16.F32.PACK_AB R164, R155, R150 ;  /* 0x000000969ba4723e */ /* 0x008fe200000010ff */
[----:B------:R-:W-:-:S02]  /*7580*/  IMAD.MOV.U32 R6, RZ, RZ, R151 ;  /* 0x000000ffff067224 */ /* 0x000fc400078e0097 */
[----:B------:R2:W3:Y:S01]  /*7590*/  MUFU.EX2 R151, R9 ;  /* 0x0000000900977308 */ /* 0x0004e20000000800 */
[----:B-1----:R-:W-:Y:S01]  /*75a0*/  PRMT R8, R164, 0x7610, R8 ;  /* 0x00007610a4087816 */ /* 0x002fe20000000008 */
[----:B------:R-:W-:-:S05]  /*75b0*/  @P3 HFMA2.BF16_V2 R57, -RZ.H0_H0, RZ.H0_H0, -R164.H0_H0 ;  /* 0x200000ffff393231 */ /* 0x000fca00003409a4 */
[----:B------:R-:W-:Y:S01]  /*75c0*/  @P0 HFMA2.BF16_V2 R62, -RZ.H0_H0, RZ.H0_H0, -R164.H1_H1 ;  /* 0x200000ffff3e0231 */ /* 0x000fe200003609a4 */
[----:B------:R-:W-:Y:S02]  /*75d0*/  @P3 PRMT R8, R57, 0x5410, RZ ;  /* 0x0000541039083816 */ /* 0x000fe400000000ff */
[----:B------:R-:W1:Y:S01]  /*75e0*/  MUFU.EX2 R57, R3 ;  /* 0x0000000300397308 */ /* 0x000e620000000800 */
[----:B------:R-:W-:Y:S02]  /*75f0*/  ISETP.GT.U32.AND P3, PT, R2, UR7, PT ;  /* 0x0000000702007c0c */ /* 0x000fe4000bf64070 */
[----:B------:R4:W-:Y:S01]  /*7600*/  STL [R1+0x10c], R8 ;  /* 0x00010c0801007387 */ /* 0x0009e20000100800 */
[----:B--2---:R-:W-:Y:S02]  /*7610*/  PRMT R9, R164, 0x7632, R9 ;  /* 0x00007632a4097816 */ /* 0x004fe40000000009 */
[----:B------:R-:W-:Y:S02]  /*7620*/  @P0 PRMT R9, R62, 0x5410, RZ ;  /* 0x000054103e090816 */ /* 0x000fe400000000ff */
[----:B---3--:R-:W-:-:S03]  /*7630*/  F2FP.BF16.F32.PACK_AB R0, R151, R63 ;  /* 0x0000003f9700723e */ /* 0x008fc600000010ff */
[----:B------:R2:W-:Y:S01]  /*7640*/  STL [R1+0x108], R9 ;  /* 0x0001080901007387 */ /* 0x0005e20000100800 */
[C---:B------:R-:W-:Y:S02]  /*7650*/  PRMT R206, R0.reuse, 0x7632, R206 ;  /* 0x0000763200ce7816 */ /* 0x040fe400000000ce */
[----:B------:R-:W-:Y:S01]  /*7660*/  PRMT R207, R0, 0x7610, R207 ;  /* 0x0000761000cf7816 */ /* 0x000fe200000000cf */
[----:B------:R-:W-:Y:S04]  /*7670*/  MUFU.EX2 R3, R17 ;  /* 0x0000001100037308 */ /* 0x000fe80000000800 */
[----:B----4-:R-:W3:Y:S01]  /*7680*/  MUFU.EX2 R8, R18 ;  /* 0x0000001200087308 */ /* 0x010ee20000000800 */
[----:B--2---:R-:W-:Y:S01]  /*7690*/  IMAD.MOV.U32 R9, RZ, RZ, R58 ;  /* 0x000000ffff097224 */ /* 0x004fe200078e003a */
[----:B-1----:R-:W-:Y:S01]  /*76a0*/  F2FP.BF16.F32.PACK_AB R0, R57, R13 ;  /* 0x0000000d3900723e */ /* 0x002fe200000010ff */
[----:B------:R-:W-:-:S02]  /*76b0*/  IMAD.MOV.U32 R58, RZ, RZ, R215 ;  /* 0x000000ffff3a7224 */ /* 0x000fc400078e00d7 */
[----:B------:R-:W-:Y:S01]  /*76c0*/  @P3 HFMA2.BF16_V2 R69, -RZ.H0_H0, RZ.H0_H0, -R206.H0_H0 ;  /* 0x200000ffff453231 */ /* 0x000fe200003409ce */
[----:B------:R-:W2:Y:S01]  /*76d0*/  LDL.64 R214, [R1+0x1d0] ;  /* 0x0001d00001d67983 */ /* 0x000ea20000100a00 */
[C---:B------:R-:W-:Y:S01]  /*76e0*/  PRMT R195, R0.reuse, 0x7632, R195 ;  /* 0x0000763200c37816 */ /* 0x040fe200000000c3 */
[----:B------:R-:W1:Y:S01]  /*76f0*/  MUFU.EX2 R17, R15 ;  /* 0x0000000f00117308 */ /* 0x000e620000000800 */
[----:B------:R-:W-:Y:S01]  /*7700*/  PRMT R194, R0, 0x7610, R194 ;  /* 0x0000761000c27816 */ /* 0x000fe200000000c2 */
[----:B------:R-:W-:Y:S01]  /*7710*/  @P4 HFMA2.BF16_V2 R68, -RZ.H0_H0, RZ.H0_H0, -R207.H0_H0 ;  /* 0x200000ffff444231 */ /* 0x000fe200003409cf */
[----:B------:R-:W-:Y:S02]  /*7720*/  LOP3.LUT R0, R65, 0xff, RZ, 0xc0, !PT ;  /* 0x000000ff41007812 */ /* 0x000fe400078ec0ff */
[----:B------:R-:W-:Y:S01]  /*7730*/  PRMT R236, R207, 0x5410, R206 ;  /* 0x00005410cfec7816 */ /* 0x000fe200000000ce */
[----:B---3--:R-:W-:Y:S01]  /*7740*/  IMAD.MOV.U32 R62, RZ, RZ, R8 ;  /* 0x000000ffff3e7224 */ /* 0x008fe200078e0008 */
[----:B------:R-:W-:-:S02]  /*7750*/  @P3 PRMT R206, R69, 0x5410, RZ ;  /* 0x0000541045ce3816 */ /* 0x000fc400000000ff */
[----:B------:R-:W-:Y:S02]  /*7760*/  ISETP.LE.U32.AND P3, PT, R0, UR7, PT ;  /* 0x0000000700007c0c */ /* 0x000fe4000bf63070 */
[----:B------:R-:W-:Y:S02]  /*7770*/  SHF.R.U32.HI R0, RZ, 0x18, R65 ;  /* 0x00000018ff007819 */ /* 0x000fe40000011641 */
[----:B------:R-:W-:Y:S02]  /*7780*/  @P4 PRMT R207, R68, 0x5410, RZ ;  /* 0x0000541044cf4816 */ /* 0x000fe400000000ff */
[----:B------:R-:W-:Y:S02]  /*7790*/  ISETP.LE.U32.AND P4, PT, R0, UR7, PT ;  /* 0x0000000700007c0c */ /* 0x000fe4000bf83070 */
[----:B-1----:R-:W-:Y:S01]  /*77a0*/  F2FP.BF16.F32.PACK_AB R0, R17, R14 ;  /* 0x0000000e1100723e */ /* 0x002fe200000010ff */
[----:B------:R-:W-:-:S03]  /*77b0*/  @!P5 HFMA2.BF16_V2 R72, -RZ.H0_H0, RZ.H0_H0, -R195.H0_H0 ;  /* 0x200000ffff48d231 */ /* 0x000fc600003409c3 */
[C---:B------:R-:W-:Y:S01]  /*77c0*/  PRMT R184, R0.reuse, 0x7632, R184 ;  /* 0x0000763200b87816 */ /* 0x040fe200000000b8 */
[----:B------:R-:W-:Y:S01]  /*77d0*/  IMAD.MOV.U32 R18, RZ, RZ, R4 ;  /* 0x000000ffff127224 */ /* 0x000fe200078e0004 */
[----:B------:R-:W-:Y:S02]  /*77e0*/  PRMT R185, R0, 0x7610, R185 ;  /* 0x0000761000b97816 */ /* 0x000fe400000000b9 */
[----:B------:R-:W-:-:S03]  /*77f0*/  PRMT R8, R194, 0x5410, R195 ;  /* 0x00005410c2087816 */ /* 0x000fc600000000c3 */
[----:B------:R-:W-:Y:S01]  /*7800*/  @!P4 HFMA2.BF16_V2 R70, -RZ.H0_H0, RZ.H0_H0, -R184.H0_H0 ;  /* 0x200000ffff46c231 */ /* 0x000fe200003409b8 */
[----:B------:R-:W-:Y:S01]  /*7810*/  @!P5 PRMT R195, R72, 0x5410, RZ ;  /* 0x0000541048c3d816 */ /* 0x000fe200000000ff */
[----:B------:R-:W-:Y:S01]  /*7820*/  MUFU.EX2 R10, R10 ;  /* 0x0000000a000a7308 */ /* 0x000fe20000000800 */
[----:B------:R1:W-:Y:S01]  /*7830*/  STL [R1+0x38c], R206 ;  /* 0x00038cce01007387 */ /* 0x0003e20000100800 */
[----:B------:R-:W-:Y:S02]  /*7840*/  FADD.FTZ R0, R18, R80 ;  /* 0x0000005012007221 */ /* 0x000fe40000010000 */
[----:B------:R-:W3:Y:S01]  /*7850*/  MUFU.EX2 R16, R16 ;  /* 0x0000001000107308 */ /* 0x000ee20000000800 */
[----:B------:R-:W-:-:S03]  /*7860*/  IMAD.MOV.U32 R4, RZ, RZ, R242 ;  /* 0x000000ffff047224 */ /* 0x000fc600078e00f2 */
[----:B------:R4:W-:Y:S04]  /*7870*/  MUFU.EX2 R72, R24 ;  /* 0x0000001800487308 */ /* 0x0009e80000000800 */
[----:B------:R-:W3:Y:S04]  /*7880*/  MUFU.EX2 R19, R19 ;  /* 0x0000001300137308 */ /* 0x000ee80000000800 */
[----:B------:R3:W-:Y:S01]  /*7890*/  MUFU.EX2 R242, R26 ;  /* 0x0000001a00f27308 */ /* 0x0007e20000000800 */
[----:B----4-:R-:W-:Y:S02]  /*78a0*/  PRMT R24, R185, 0x5410, R184 ;  /* 0x00005410b9187816 */ /* 0x010fe400000000b8 */
[----:B------:R-:W-:Y:S01]  /*78b0*/  @!P4 PRMT R184, R70, 0x5410, RZ ;  /* 0x0000541046b8c816 */ /* 0x000fe200000000ff */
[----:B-1----:R-:W-:Y:S01]  /*78c0*/  IMAD.MOV.U32 R206, RZ, RZ, R59 ;  /* 0x000000ffffce7224 */ /* 0x002fe200078e003b */
[----:B------:R-:W-:Y:S01]  /*78d0*/  MUFU.EX2 R70, R20 ;  /* 0x0000001400467308 */ /* 0x000fe20000000800 */
[----:B---3--:R-:W-:-:S02]  /*78e0*/  IMAD.MOV.U32 R26, RZ, RZ, R62 ;  /* 0x000000ffff1a7224 */ /* 0x008fc400078e003e */
[----:B------:R-:W-:Y:S01]  /*78f0*/  FADD.FTZ R0, R206, R0 ;  /* 0x00000000ce007221 */ /* 0x000fe20000010000 */
[----:B------:R-:W1:Y:S01]  /*7900*/  MUFU.EX2 R59, R27 ;  /* 0x0000001b003b7308 */ /* 0x000e620000000800 */
[----:B------:R-:W-:Y:S01]  /*7910*/  LOP3.LUT R2, R81, 0xff, RZ, 0xc0, !PT ;  /* 0x000000ff51027812 */ /* 0x000fe200078ec0ff */
[----:B------:R-:W-:Y:S02]  /*7920*/  IMAD.MOV.U32 R15, RZ, RZ, R3 ;  /* 0x000000ffff0f7224 */ /* 0x000fe400078e0003 */
[----:B------:R-:W-:Y:S01]  /*7930*/  FADD.FTZ R0, R26, R0 ;  /* 0x000000001a007221 */ /* 0x000fe20000010000 */
[----:B------:R-:W-:Y:S01]  /*7940*/  IMAD.MOV.U32 R68, RZ, RZ, R6 ;  /* 0x000000ffff447224 */ /* 0x000fe200078e0006 */
[----:B------:R-:W-:Y:S01]  /*7950*/  ISETP.LE.U32.AND P0, PT, R2, UR7, PT ;  /* 0x0000000702007c0c */ /* 0x000fe2000bf03070 */
[----:B------:R-:W-:Y:S02]  /*7960*/  IMAD.MOV.U32 R6, RZ, RZ, R237 ;  /* 0x000000ffff067224 */ /* 0x000fe400078e00ed */
[----:B------:R-:W-:Y:S01]  /*7970*/  FADD.FTZ R0, R15, R0 ;  /* 0x000000000f007221 */ /* 0x000fe20000010000 */
[----:B------:R-:W-:Y:S01]  /*7980*/  F2FP.BF16.F32.PACK_AB R2, R16, R10 ;  /* 0x0000000a1002723e */ /* 0x000fe200000010ff */
[----:B------:R-:W-:Y:S02]  /*7990*/  MUFU.EX2 R237, R39 ;  /* 0x0000002700ed7308 */ /* 0x000fe40000000800 */
[----:B------:R-:W-:-:S02]  /*79a0*/  FADD.FTZ R0, R19, R0 ;  /* 0x0000000013007221 */ /* 0x000fc40000010000 */
[----:B------:R-:W3:Y:S01]  /*79b0*/  MUFU.EX2 R62, R23 ;  /* 0x00000017003e7308 */ /* 0x000ee20000000800 */
[----:B------:R-:W-:-:S03]  /*79c0*/  PRMT R193, R2, 0x7610, R193 ;  /* 0x0000761002c17816 */ /* 0x000fc600000000c1 */
[----:B------:R4:W-:Y:S01]  /*79d0*/  MUFU.EX2 R39, R41 ;  /* 0x0000002900277308 */ /* 0x0009e20000000800 */
[----:B------:R-:W-:Y:S01]  /*79e0*/  PRMT R192, R2, 0x7632, R192 ;  /* 0x0000763202c07816 */ /* 0x000fe200000000c0 */
[----:B------:R-:W-:Y:S02]  /*79f0*/  IMAD.MOV.U32 R2, RZ, RZ, R222 ;  /* 0x000000ffff027224 */ /* 0x000fe400078e00de */
[----:B------:R-:W-:Y:S01]  /*7a00*/  @!P1 HFMA2.BF16_V2 R71, -RZ.H0_H0, RZ.H0_H0, -R185.H0_H0 ;  /* 0x200000ffff479231 */ /* 0x000fe200003409b9 */
[----:B------:R-:W-:Y:S01]  /*7a10*/  MUFU.EX2 R5, R5 ;  /* 0x0000000500057308 */ /* 0x000fe20000000800 */
[----:B-1----:R-:W-:-:S03]  /*7a20*/  FADD.FTZ R0, R59, R0 ;  /* 0x000000003b007221 */ /* 0x002fc60000010000 */
[----:B------:R-:W-:Y:S01]  /*7a30*/  MUFU.EX2 R222, R22 ;  /* 0x0000001600de7308 */ /* 0x000fe20000000800 */
[----:B----4-:R-:W-:-:S03]  /*7a40*/  IMAD.MOV.U32 R41, RZ, RZ, R70 ;  /* 0x000000ffff297224 */ /* 0x010fc600078e0046 */
[----:B------:R-:W1:Y:S01]  /*7a50*/  MUFU.EX2 R70, R34 ;  /* 0x0000002200467308 */ /* 0x000e620000000800 */
[----:B------:R-:W-:Y:S01]  /*7a60*/  IMAD.MOV.U32 R69, RZ, RZ, R7 ;  /* 0x000000ffff457224 */ /* 0x000fe200078e0007 */
[----:B------:R-:W-:Y:S01]  /*7a70*/  @!P1 PRMT R185, R71, 0x5410, RZ ;  /* 0x0000541047b99816 */ /* 0x000fe200000000ff */
[----:B------:R-:W-:Y:S01]  /*7a80*/  IMAD.MOV.U32 R27, RZ, RZ, R221 ;  /* 0x000000ffff1b7224 */ /* 0x000fe200078e00dd */
[----:B------:R-:W4:Y:S01]  /*7a90*/  MUFU.EX2 R36, R36 ;  /* 0x0000002400247308 */ /* 0x000f220000000800 */
[----:B------:R-:W-:Y:S02]  /*7aa0*/  IMAD.MOV.U32 R71, RZ, RZ, R64 ;  /* 0x000000ffff477224 */ /* 0x000fe400078e0040 */
[----:B------:R-:W-:Y:S01]  /*7ab0*/  FADD.FTZ R0, R242, R0 ;  /* 0x00000000f2007221 */ /* 0x000fe20000010000 */
[----:B------:R3:W4:Y:S04]  /*7ac0*/  MUFU.EX2 R221, R21 ;  /* 0x0000001500dd7308 */ /* 0x0007280000000800 */
[----:B------:R1:W-:Y:S04]  /*7ad0*/  MUFU.EX2 R64, R32 ;  /* 0x0000002000407308 */ /* 0x0003e80000000800 */
[----:B------:R-:W4:Y:S01]  /*7ae0*/  MUFU.EX2 R38, R38 ;  /* 0x0000002600267308 */ /* 0x000f220000000800 */
[----:B------:R-:W-:-:S03]  /*7af0*/  IMAD.MOV.U32 R3, RZ, RZ, R9 ;  /* 0x000000ffff037224 */ /* 0x000fc600078e0009 */
[----:B------:R4:W-:Y:S01]  /*7b00*/  MUFU.EX2 R20, R30 ;  /* 0x0000001e00147308 */ /* 0x0009e20000000800 */
[----:B---3--:R-:W-:Y:S02]  /*7b10*/  IMAD.MOV.U32 R21, RZ, RZ, R4 ;  /* 0x000000ffff157224 */ /* 0x008fe400078e0004 */
[----:B------:R-:W-:Y:S01]  /*7b20*/  FADD.FTZ R4, R165, R0 ;  /* 0x00000000a5047221 */ /* 0x000fe20000010000 */
[----:B-1----:R-:W-:Y:S02]  /*7b30*/  IMAD.MOV.U32 R32, RZ, RZ, R69 ;  /* 0x000000ffff207224 */ /* 0x002fe400078e0045 */
[----:B------:R-:W-:Y:S02]  /*7b40*/  IMAD.MOV.U32 R69, RZ, RZ, R58 ;  /* 0x000000ffff457224 */ /* 0x000fe400078e003a */
[----:B------:R-:W-:Y:S01]  /*7b50*/  FADD.FTZ R0, R72, R62 ;  /* 0x0000003e48007221 */ /* 0x000fe20000010000 */
[----:B------:R-:W-:Y:S02]  /*7b60*/  IMAD.MOV.U32 R58, RZ, RZ, R137 ;  /* 0x000000ffff3a7224 */ /* 0x000fe400078e0089 */
[----:B------:R-:W1:Y:S01]  /*7b70*/  MUFU.EX2 R137, R40 ;  /* 0x0000002800897308 */ /* 0x000e620000000800 */
[----:B------:R-:W-:-:S02]  /*7b80*/  IMAD.MOV.U32 R9, RZ, RZ, R180 ;  /* 0x000000ffff097224 */ /* 0x000fc400078e00b4 */
[----:B----4-:R-:W-:Y:S01]  /*7b90*/  IMAD.MOV.U32 R30, RZ, RZ, R24 ;  /* 0x000000ffff1e7224 */ /* 0x010fe200078e0018 */
[----:B------:R-:W3:Y:S01]  /*7ba0*/  MUFU.EX2 R180, R25 ;  /* 0x0000001900b47308 */ /* 0x000ee20000000800 */
[----:B------:R-:W-:Y:S02]  /*7bb0*/  IMAD.MOV.U32 R24, RZ, RZ, R2 ;  /* 0x000000ffff187224 */ /* 0x000fe400078e0002 */
[----:B------:R-:W-:Y:S01]  /*7bc0*/  FADD.FTZ R2, R5, R70 ;  /* 0x0000004605027221 */ /* 0x000fe20000010000 */
[----:B------:R-:W-:Y:S01]  /*7bd0*/  FADD.FTZ R0, R222, R0 ;  /* 0x00000000de007221 */ /* 0x000fe20000010000 */
[----:B------:R-:W4:Y:S01]  /*7be0*/  MUFU.EX2 R42, R42 ;  /* 0x0000002a002a7308 */ /* 0x000f220000000800 */
[----:B------:R-:W-:Y:S02]  /*7bf0*/  IMAD.MOV.U32 R7, RZ, RZ, R220 ;  /* 0x000000ffff077224 */ /* 0x000fe400078e00dc */
[----:B------:R-:W-:Y:S01]  /*7c00*/  FADD.FTZ R2, R36, R2 ;  /* 0x0000000224027221 */ /* 0x000fe20000010000 */
[----:B------:R-:W4:Y:S01]  /*7c10*/  MUFU.EX2 R220, R28 ;  /* 0x0000001c00dc7308 */ /* 0x000f220000000800 */
[----:B------:R-:W-:Y:S01]  /*7c20*/  FADD.FTZ R0, R221, R0 ;  /* 0x00000000dd007221 */ /* 0x000fe20000010000 */
[----:B------:R-:W-:-:S02]  /*7c30*/  @!P0 HFMA2.BF16_V2 R74, -RZ.H0_H0, RZ.H0_H0, -R194.H0_H0 ;  /* 0x200000ffff4a8231 */ /* 0x000fc400003409c2 */
[----:B------:R-:W4:Y:S01]  /*7c40*/  MUFU.EX2 R34, R43 ;  /* 0x0000002b00227308 */ /* 0x000f220000000800 */
[----:B------:R-:W-:Y:S02]  /*7c50*/  @!P2 HFMA2.BF16_V2 R73, -RZ.H0_H0, RZ.H0_H0, -R192.H0_H0 ;  /* 0x200000ffff49a231 */ /* 0x000fe400003409c0 */
[----:B------:R-:W-:Y:S01]  /*7c60*/  FADD.FTZ R2, R38, R2 ;  /* 0x0000000226027221 */ /* 0x000fe20000010000 */
[----:B------:R-:W-:Y:S01]  /*7c70*/  FADD.FTZ R0, R41, R0 ;  /* 0x0000000029007221 */ /* 0x000fe20000010000 */
[----:B------:R-:W4:Y:S01]  /*7c80*/  MUFU.EX2 R44, R44 ;  /* 0x0000002c002c7308 */ /* 0x000f220000000800 */
[----:B------:R-:W-:Y:S01]  /*7c90*/  PRMT R22, R193, 0x5410, R192 ;  /* 0x00005410c1167816 */ /* 0x000fe200000000c0 */
[----:B-1----:R-:W-:Y:S01]  /*7ca0*/  FADD.FTZ R2, R137, R2 ;  /* 0x0000000289027221 */ /* 0x002fe20000010000 */
[----:B------:R-:W-:Y:S02]  /*7cb0*/  @!P0 PRMT R194, R74, 0x5410, RZ ;  /* 0x000054104ac28816 */ /* 0x000fe400000000ff */
[----:B------:R-:W-:Y:S01]  /*7cc0*/  @!P2 PRMT R192, R73, 0x5410, RZ ;  /* 0x0000541049c0a816 */ /* 0x000fe200000000ff */
[----:B------:R1:W-:Y:S01]  /*7cd0*/  MUFU.EX2 R74, R29 ;  /* 0x0000001d004a7308 */ /* 0x0003e20000000800 */
[----:B---3--:R-:W-:Y:S01]  /*7ce0*/  FADD.FTZ R0, R180, R0 ;  /* 0x00000000b4007221 */ /* 0x008fe20000010000 */
[----:B------:R-:W-:-:S02]  /*7cf0*/  @!P3 HFMA2.BF16_V2 R75, -RZ.H0_H0, RZ.H0_H0, -R193.H0_H0 ;  /* 0x200000ffff4bb231 */ /* 0x000fc400003409c1 */
[----:B------:R-:W3:Y:S01]  /*7d00*/  MUFU.EX2 R73, R31 ;  /* 0x0000001f00497308 */ /* 0x000ee20000000800 */
[----:B----4-:R-:W-:Y:S01]  /*7d10*/  FADD.FTZ R2, R42, R2 ;  /* 0x000000022a027221 */ /* 0x010fe20000010000 */
[----:B------:R-:W-:Y:S01]  /*7d20*/  FADD.FTZ R0, R220, R0 ;  /* 0x00000000dc007221 */ /* 0x000fe20000010000 */
[----:B------:R-:W-:Y:S02]  /*7d30*/  @!P3 PRMT R193, R75, 0x5410, RZ ;  /* 0x000054104bc1b816 */ /* 0x000fe400000000ff */
[----:B------:R-:W-:Y:S01]  /*7d40*/  FADD.FTZ R2, R34, R2 ;  /* 0x0000000222027221 */ /* 0x000fe20000010000 */
[----:B------:R-:W4:Y:S01]  /*7d50*/  MUFU.EX2 R75, R33 ;  /* 0x00000021004b7308 */ /* 0x000f220000000800 */
[----:B------:R-:W-:Y:S01]  /*7d60*/  FADD.FTZ R0, R20, R0 ;  /* 0x0000000014007221 */ /* 0x000fe20000010000 */
[----:B------:R-:W-:Y:S02]  /*7d70*/  IMAD.MOV.U32 R25, RZ, RZ, R68 ;  /* 0x000000ffff197224 */ /* 0x000fe400078e0044 */
[----:B------:R-:W-:Y:S01]  /*7d80*/  FADD.FTZ R2, R44, R2 ;  /* 0x000000022c027221 */ /* 0x000fe20000010000 */
[----:B-1----:R-:W-:Y:S01]  /*7d90*/  IMAD.MOV.U32 R29, RZ, RZ, R27 ;  /* 0x000000ffff1d7224 */ /* 0x002fe200078e001b */
[----:B------:R-:W1:Y:S01]  /*7da0*/  MUFU.EX2 R35, R35 ;  /* 0x0000002300237308 */ /* 0x000e620000000800 */
[----:B------:R-:W-:-:S02]  /*7db0*/  IMAD.MOV.U32 R27, RZ, RZ, R11 ;  /* 0x000000ffff1b7224 */ /* 0x000fc400078e000b */
[----:B------:R-:W-:Y:S01]  /*7dc0*/  IMAD.MOV.U32 R68, RZ, RZ, R3 ;  /* 0x000000ffff447224 */ /* 0x000fe200078e0003 */
[----:B------:R-:W1:Y:S01]  /*7dd0*/  S2R R11, SR_TID.X ;  /* 0x00000000000b7919 */ /* 0x000e620000002100 */
[----:B------:R-:W-:Y:S01]  /*7de0*/  FADD.FTZ R3, R10, R0 ;  /* 0x000000000a037221 */ /* 0x000fe20000010000 */
[----:B---3--:R-:W-:Y:S01]  /*7df0*/  FADD.FTZ R0, R74, R73 ;  /* 0x000000494a007221 */ /* 0x008fe20000010000 */
[----:B------:R-:W3:Y:S01]  /*7e00*/  MUFU.EX2 R37, R37 ;  /* 0x0000002500257308 */ /* 0x000ee20000000800 */
[----:B------:R-:W-:Y:S02]  /*7e10*/  FADD.FTZ R13, R13, R2 ;  /* 0x000000020d0d7221 */ /* 0x000fe40000010000 */
[----:B------:R-:W3:Y:S01]  /*7e20*/  S2R R2, SR_CTAID.X ;  /* 0x0000000000027919 */ /* 0x000ee20000002500 */
[----:B------:R-:W-:-:S04]  /*7e30*/  FADD.FTZ R0, R64, R0 ;  /* 0x0000000040007221 */ /* 0x000fc80000010000 */
[----:B----4-:R-:W-:-:S04]  /*7e40*/  FADD.FTZ R0, R75, R0 ;  /* 0x000000004b007221 */ /* 0x010fc80000010000 */
[----:B-1----:R-:W-:-:S04]  /*7e50*/  FADD.FTZ R0, R35, R0 ;  /* 0x0000000023007221 */ /* 0x002fc80000010000 */
[----:B---3--:R-:W-:Y:S01]  /*7e60*/  FADD.FTZ R0, R37, R0 ;  /* 0x0000000025007221 */ /* 0x008fe20000010000 */
[----:B------:R-:W-:-:S03]  /*7e70*/  UIADD3 UR4, UPT, UPT, UR33, 0x2, URZ ;  /* 0x0000000221047890 */ /* 0x000fc6000fffe0ff */
[----:B------:R-:W-:Y:S01]  /*7e80*/  FADD.FTZ R0, R237, R0 ;  /* 0x00000000ed007221 */ /* 0x000fe20000010000 */
[----:B------:R-:W-:-:S03]  /*7e90*/  IMAD.MOV.U32 R28, RZ, RZ, R21 ;  /* 0x000000ffff1c7224 */ /* 0x000fc600078e0015 */
[----:B------:R-:W-:Y:S01]  /*7ea0*/  FADD.FTZ R0, R39, R0 ;  /* 0x0000000027007221 */ /* 0x000fe20000010000 */
[----:B------:R-:W-:-:S03]  /*7eb0*/  IMAD.MOV.U32 R21, RZ, RZ, R12 ;  /* 0x000000ffff157224 */ /* 0x000fc600078e000c */
[----:B------:R-:W-:Y:S01]  /*7ec0*/  FADD.FTZ R12, R14, R0 ;  /* 0x000000000e0c7221 */ /* 0x000fe20000010000 */
[----:B------:R-:W-:Y:S02]  /*7ed0*/  IMAD.U32 R0, RZ, RZ, UR4 ;  /* 0x00000004ff007e24 */ /* 0x000fe4000f8e00ff */
[----:B------:R-:W-:Y:S01]  /*7ee0*/  FADD.FTZ R14, R170, R4 ;  /* 0x00000004aa0e7221 */ /* 0x000fe20000010000 */
[----:B------:R-:W-:Y:S02]  /*7ef0*/  SHF.R.U32.HI R4, RZ, 0x5, R11 ;  /* 0x00000005ff047819 */ /* 0x000fe4000001160b */
[----:B------:R-:W-:-:S03]  /*7f00*/  LOP3.LUT R0, R0, UR23, R149, 0x96, !PT ;  /* 0x0000001700007c12 */ /* 0x000fc6000f8e9695 */
[----:B------:R-:W-:Y:S02]  /*7f10*/  IMAD R2, R2, 0x8, R4 ;  /* 0x0000000802027824 */ /* 0x000fe400078e0204 */
[----:B------:R-:W-:Y:S02]  /*7f20*/  IMAD.MOV.U32 R31, RZ, RZ, R15 ;  /* 0x000000ffff1f7224 */ /* 0x000fe400078e000f */
[----:B------:R-:W-:Y:S01]  /*7f30*/  FADD.FTZ R15, R16, R3 ;  /* 0x00000003100f7221 */ /* 0x000fe20000010000 */
[----:B------:R-:W-:-:S04]  /*7f40*/  IMAD.WIDE.U32 R2, R2, -0x326172a9, RZ ;  /* 0xcd9e8d5702027825 */ /* 0x000fc800078e00ff */
[----:B------:R-:W-:-:S05]  /*7f50*/  IMAD.WIDE.U32 R10, R0, -0x326172a9, RZ ;  /* 0xcd9e8d57000a7825 */ /* 0x000fca00078e00ff */
[----:B------:R-:W-:Y:S01]  /*7f60*/  LOP3.LUT R4, R2, UR6, R11, 0x96, !PT ;  /* 0x0000000602047c12 */ /* 0x000fe2000f8e960b */
[----:B------:R-:W-:-:S04]  /*7f70*/  IMAD.MOV.U32 R43, RZ, RZ, R5 ;  /* 0x000000ffff2b7224 */ /* 0x000fc800078e0005 */
[----:B------:R-:W-:Y:S01]  /*7f80*/  IMAD.WIDE.U32 R4, R4, -0x2daee0ad, RZ ;  /* 0xd2511f5304047825 */ /* 0x000fe200078e00ff */
[----:B------:R-:W-:-:S03]  /*7f90*/  LOP3.LUT R2, R10, UR32, R119, 0x96, !PT ;  /* 0x000000200a027c12 */ /* 0x000fc6000f8e9677 */
[----:B------:R-:W-:Y:S02]  /*7fa0*/  IMAD.MOV.U32 R0, RZ, RZ, R8 ;  /* 0x000000ffff007224 */ /* 0x000fe400078e0008 */
[----:B------:R-:W-:Y:S02]  /*7fb0*/  IMAD.MOV.U32 R16, RZ, RZ, R32 ;  /* 0x000000ffff107224 */ /* 0x000fe400078e0020 */
[----:B------:R-:W-:Y:S02]  /*7fc0*/  IMAD.MOV.U32 R32, RZ, RZ, R9 ;  /* 0x000000ffff207224 */ /* 0x000fe400078e0009 */
[----:B------:R-:W-:-:S04]  /*7fd0*/  IMAD.WIDE.U32 R2, R2, -0x2daee0ad, RZ ;  /* 0xd2511f5302027825 */ /* 0x000fc800078e00ff */
[----:B------:R-:W-:Y:S02]  /*7fe0*/  IMAD.MOV.U32 R33, RZ, RZ, R31 ;  /* 0x000000ffff217224 */ /* 0x000fe400078e001f */
[----:B------:R-:W-:Y:S01]  /*7ff0*/  IMAD.MOV.U32 R31, RZ, RZ, R6 ;  /* 0x000000ffff1f7224 */ /* 0x000fe200078e0006 */
[----:B------:R-:W-:Y:S01]  /*8000*/  LOP3.LUT R4, R4, UR29, R3, 0x96, !PT ;  /* 0x0000001d04047c12 */ /* 0x000fe2000f8e9603 */
[----:B------:R-:W-:Y:S02]  /*8010*/  IMAD.MOV.U32 R40, RZ, RZ, R29 ;  /* 0x000000ffff287224 */ /* 0x000fe400078e001d */
[----:B------:R-:W-:Y:S02]  /*8020*/  IMAD.MOV.U32 R29, RZ, RZ, R28 ;  /* 0x000000ffff1d7224 */ /* 0x000fe400078e001c */
[----:B------:R-:W-:Y:S01]  /*8030*/  IMAD.MOV.U32 R28, RZ, RZ, R7 ;  /* 0x000000ffff1c7224 */ /* 0x000fe200078e0007 */
[----:B--2---:R-:W-:-:S05]  /*8040*/  LOP3.LUT R8, R214, UR31, R5, 0x96, !PT ;  /* 0x0000001fd6087c12 */ /* 0x004fca000f8e9605 */
[----:B------:R-:W-:-:S05]  /*8050*/  IMAD.WIDE.U32 R8, R8, -0x326172a9, RZ ;  /* 0xcd9e8d5708087825 */ /* 0x000fca00078e00ff */
        /* <DEDUP_REMOVED lines=8> */
[----:B------:R-:W-:Y:S01]  /*80e0*/  LOP3.LUT R4, R4, UR17, R7, 0x96, !PT ;  /* 0x0000001104047c12 */ /* 0x000fe2000f8e9607 */
[----:B------:R-:W-:Y:S02]  /*80f0*/  IMAD.MOV.U32 R9, RZ, RZ, R71 ;  /* 0x000000ffff097224 */ /* 0x000fe400078e0047 */
[----:B------:R-:W-:Y:S02]  /*8100*/  IMAD.MOV.U32 R5, RZ, RZ, R70 ;  /* 0x000000ffff057224 */ /* 0x000fe400078e0046 */
[----:B------:R-:W-:-:S04]  /*8110*/  IMAD.WIDE.U32 R70, R4, -0x2daee0ad, RZ ;  /* 0xd2511f5304467825 */ /* 0x000fc800078e00ff */
[----:B------:R-:W-:Y:S02]  /*8120*/  IMAD.MOV.U32 R8, RZ, RZ, R31 ;  /* 0x000000ffff087224 */ /* 0x000fe400078e001f */
[----:B------:R-:W-:Y:S02]  /*8130*/  IMAD.MOV.U32 R31, RZ, RZ, R28 ;  /* 0x000000ffff1f7224 */ /* 0x000fe400078e001c */
[----:B------:R-:W-:Y:S02]  /*8140*/  IMAD.MOV.U32 R28, RZ, RZ, R25 ;  /* 0x000000ffff1c7224 */ /* 0x000fe400078e0019 */
[----:B------:R-:W-:Y:S01]  /*8150*/  IMAD.MOV.U32 R25, RZ, RZ, R80 ;  /* 0x000000ffff197224 */ /* 0x000fe200078e0050 */
[----:B------:R-:W-:Y:S01]  /*8160*/  LOP3.LUT R80, R2, UR14, R71, 0x96, !PT ;  /* 0x0000000e02507c12 */ /* 0x000fe2000f8e9647 */
[----:B------:R-:W-:Y:S02]  /*8170*/  IMAD.MOV.U32 R4, RZ, RZ, R9 ;  /* 0x000000ffff047224 */ /* 0x000fe400078e0009 */
[----:B------:R-:W-:Y:S01]  /*8180*/  IMAD.MOV.U32 R9, RZ, RZ, R0 ;  /* 0x000000ffff097224 */ /* 0x000fe200078e0000 */
[----:B------:R-:W-:-:S04]  /*8190*/  LOP3.LUT R0, R80, 0xff, RZ, 0xc0, !PT ;  /* 0x000000ff50007812 */ /* 0x000fc800078ec0ff */
[----:B------:R-:W-:Y:S02]  /*81a0*/  ISETP.LE.U32.AND P2, PT, R0, UR7, PT ;  /* 0x0000000700007c0c */ /* 0x000fe4000bf43070 */
[----:B------:R-:W-:-:S04]  /*81b0*/  LOP3.LUT R0, R80, 0xffff, RZ, 0xc0, !PT ;  /* 0x0000ffff50007812 */ /* 0x000fc800078ec0ff */
[----:B------:R-:W-:-:S04]  /*81c0*/  SHF.R.U32.HI R0, RZ, 0x8, R0 ;  /* 0x00000008ff007819 */ /* 0x000fc80000011600 */
[----:B------:R-:W-:-:S04]  /*81d0*/  LOP3.LUT R0, R0, 0xffff, RZ, 0xc0, !PT ;  /* 0x0000ffff00007812 */ /* 0x000fc800078ec0ff */
[----:B------:R-:W-:Y:S02]  /*81e0*/  ISETP.LE.U32.AND P0, PT, R0, UR7, PT ;  /* 0x0000000700007c0c */ /* 0x000fe4000bf03070 */
[----:B------:R-:W-:-:S04]  /*81f0*/  PRMT R0, R80, 0x7632, R0 ;  /* 0x0000763250007816 */ /* 0x000fc80000000000 */
[----:B------:R-:W-:Y:S01]  /*8200*/  LOP3.LUT R0, R0, 0xff, RZ, 0xc0, !PT ;  /* 0x000000ff00007812 */ /* 0x000fe200078ec0ff */
[----:B------:R-:W-:Y:S02]  /*8210*/  IMAD.MOV.U32 R2, RZ, RZ, R69 ;  /* 0x000000ffff027224 */ /* 0x000fe400078e0045 */
[----:B------:R-:W-:Y:S01]  /*8220*/  IMAD.MOV.U32 R71, RZ, RZ, R68 ;  /* 0x000000ffff477224 */ /* 0x000fe200078e0044 */
[----:B------:R-:W-:Y:S01]  /*8230*/  ISETP.LE.U32.AND P5, PT, R0, UR7, PT ;  /* 0x0000000700007c0c */ /* 0x000fe2000bfa3070 */
[----:B------:R-:W-:Y:S02]  /*8240*/  IMAD.MOV.U32 R0, RZ, RZ, R70 ;  /* 0x000000ffff007224 */ /* 0x000fe400078e0046 */
[----:B------:R-:W-:-:S03]  /*8250*/  IMAD.WIDE.U32 R68, R3, -0x326172a9, RZ ;  /* 0xcd9e8d5703447825 */ /* 0x000fc600078e00ff */
[----:B------:R-:W-:Y:S01]  /*8260*/  LOP3.LUT R0, R0, 0xff, RZ, 0xc0, !PT ;  /* 0x000000ff00007812 */ /* 0x000fe200078ec0ff */
[----:B------:R-:W-:Y:S01]  /*8270*/  IMAD.MOV.U32 R3, RZ, RZ, R79 ;  /* 0x000000ffff037224 */ /* 0x000fe200078e004f */
[----:B------:R-:W-:Y:S02]  /*8280*/  LOP3.LUT R79, R6, UR15, R69, 0x96, !PT ;  /* 0x0000000f064f7c12 */ /* 0x000fe4000f8e9645 */
[----:B------:R-:W-:Y:S02]  /*8290*/  ISETP.LE.U32.AND P1, PT, R0, UR7, PT ;  /* 0x0000000700007c0c */ /* 0x000fe4000bf23070 */
[----:B------:R-:W-:-:S04]  /*82a0*/  LOP3.LUT R0, R79, 0xffff, RZ, 0xc0, !PT ;  /* 0x0000ffff4f007812 */ /* 0x000fc800078ec0ff */
[----:B------:R-:W-:Y:S01]  /*82b0*/  SHF.R.U32.HI R0, RZ, 0x8, R0 ;  /* 0x00000008ff007819 */ /* 0x000fe20000011600 */
[----:B------:R-:W-:Y:S03]  /*82c0*/  MUFU.EX2 R48, R48 ;  /* 0x0000003000307308 */ /* 0x000fe60000000800 */
[----:B------:R-:W-:Y:S01]  /*82d0*/  LOP3.LUT R0, R0, 0xffff, RZ, 0xc0, !PT ;  /* 0x0000ffff00007812 */ /* 0x000fe200078ec0ff */
[----:B------:R-:W1:Y:S03]  /*82e0*/  MUFU.EX2 R45, R45 ;  /* 0x0000002d002d7308 */ /* 0x000e660000000800 */
[----:B------:R-:W-:Y:S02]  /*82f0*/  ISETP.LE.U32.AND P4, PT, R0, UR7, PT ;  /* 0x0000000700007c0c */ /* 0x000fe4000bf83070 */
[----:B------:R-:W-:-:S04]  /*8300*/  PRMT R0, R79, 0x7632, R0 ;  /* 0x000076324f007816 */ /* 0x000fc80000000000 */
[----:B------:R-:W-:-:S04]  /*8310*/  LOP3.LUT R0, R0, 0xff, RZ, 0xc0, !PT ;  /* 0x000000ff00007812 */ /* 0x000fc800078ec0ff */
[----:B------:R-:W-:Y:S02]  /*8320*/  ISETP.LE.U32.AND P3, PT, R0, UR7, PT ;  /* 0x0000000700007c0c */ /* 0x000fe4000bf63070 */
[----:B-1----:R-:W-:Y:S01]  /*8330*/  F2FP.BF16.F32.PACK_AB R0, R45, R48 ;  /* 0x000000302d00723e */ /* 0x002fe200000010ff */
[----:B------:R-:W-:-:S03]  /*8340*/  IMAD.MOV.U32 R7, RZ, RZ, R71 ;  /* 0x000000ffff077224 */ /* 0x000fc600078e0047 */
[C---:B------:R-:W-:Y:S02]  /*8350*/  PRMT R197, R0.reuse, 0x7610, R197 ;  /* 0x0000761000c57816 */ /* 0x040fe400000000c5 */
[----:B------:R-:W-:Y:S01]  /*8360*/  PRMT R196, R0, 0x7632, R196 ;  /* 0x0000763200c47816 */ /* 0x000fe200000000c4 */
[----:B------:R-:W-:Y:S02]  /*8370*/  IMAD.MOV.U32 R0, RZ, RZ, R68 ;  /* 0x000000ffff007224 */ /* 0x000fe400078e0044 */
[----:B------:R-:W-:Y:S02]  /*8380*/  IMAD.MOV.U32 R71, RZ, RZ, R2 ;  /* 0x000000ffff477224 */ /* 0x000fe400078e0002 */
[----:B------:R-:W-:Y:S01]  /*8390*/  FADD.FTZ R2, R17, R12 ;  /* 0x0000000c11027221 */ /* 0x000fe20000010000 */
[----:B------:R-:W-:Y:S02]  /*83a0*/  @!P2 HFMA2.BF16_V2 R76, -RZ.H0_H0, RZ.H0_H0, -R197.H0_H0 ;  /* 0x200000ffff4ca231 */ /* 0x000fe400003409c5 */
[----:B------:R-:W-:-:S02]  /*83b0*/  IMAD.MOV.U32 R17, RZ, RZ, R3 ;  /* 0x000000ffff117224 */ /* 0x000fc400078e0003 */
[----:B------:R-:W-:Y:S01]  /*83c0*/  FADD.FTZ R3, R57, R13 ;  /* 0x0000000d39037221 */ /* 0x000fe20000010000 */
[----:B------:R-:W-:Y:S01]  /*83d0*/  LOP3.LUT R0, R0, 0xff, RZ, 0xc0, !PT ;  /* 0x000000ff00007812 */ /* 0x000fe200078ec0ff */
[----:B------:R-:W-:Y:S01]  /*83e0*/  IMAD.MOV.U32 R57, RZ, RZ, R20 ;  /* 0x000000ffff397224 */ /* 0x000fe200078e0014 */
[----:B------:R-:W-:Y:S02]  /*83f0*/  PRMT R20, R197, 0x5410, R196 ;  /* 0x00005410c5147816 */ /* 0x000fe400000000c4 */
[----:B------:R-:W-:Y:S02]  /*8400*/  @!P2 PRMT R197, R76, 0x5410, RZ ;  /* 0x000054104cc5a816 */ /* 0x000fe400000000ff */
[----:B------:R-:W-:Y:S02]  /*8410*/  ISETP.LE.U32.AND P2, PT, R0, UR7, PT ;  /* 0x0000000700007c0c */ /* 0x000fe4000bf43070 */
[----:B------:R-:W-:Y:S01]  /*8420*/  LOP3.LUT R0, R52, UR6, R11, 0x96, !PT ;  /* 0x0000000634007c12 */ /* 0x000fe2000f8e960b */
[----:B------:R-:W-:-:S02]  /*8430*/  @!P0 HFMA2.BF16_V2 R78, -RZ.H0_H0, RZ.H0_H0, -R196.H0_H0 ;  /* 0x200000ffff4e8231 */ /* 0x000fc400003409c4 */
[----:B------:R-:W-:Y:S01]  /*8440*/  FADD.FTZ R11, R166, R2 ;  /* 0x00000002a60b7221 */ /* 0x000fe20000010000 */
[----:B------:R-:W-:Y:S01]  /*8450*/  FADD.FTZ R13, R132, R3 ;  /* 0x00000003840d7221 */ /* 0x000fe20000010000 */
[----:B------:R-:W-:Y:S01]  /*8460*/  IMAD.WIDE.U32 R2, R0, -0x2daee0ad, RZ ;  /* 0xd2511f5300027825 */ /* 0x000fe200078e00ff */
[----:B------:R-:W-:-:S03]  /*8470*/  @!P0 PRMT R196, R78, 0x5410, RZ ;  /* 0x000054104ec48816 */ /* 0x000fc600000000ff */
[----:B------:R-:W-:Y:S01]  /*8480*/  IMAD.MOV.U32 R78, RZ, RZ, R4 ;  /* 0x000000ffff4e7224 */ /* 0x000fe200078e0004 */
[----:B------:R-:W-:Y:S01]  /*8490*/  LOP3.LUT R4, R188, UR31, R3, 0x96, !PT ;  /* 0x0000001fbc047c12 */ /* 0x000fe2000f8e9603 */
[----:B------:R-:W-:Y:S01]  /*84a0*/  FADD.FTZ R12, R177, R14 ;  /* 0x0000000eb10c7221 */ /* 0x000fe20000010000 */
[----:B------:R-:W-:Y:S01]  /*84b0*/  LOP3.LUT R6, R10, UR32, R139, 0x96, !PT ;  /* 0x000000200a067c12 */ /* 0x000fe2000f8e968b */
[----:B------:R-:W-:Y:S02]  /*84c0*/  IMAD.MOV.U32 R14, RZ, RZ, R5 ;  /* 0x000000ffff0e7224 */ /* 0x000fe400078e0005 */
[----:B------:R-:W-:-:S04]  /*84d0*/  IMAD.WIDE.U32 R4, R4, -0x326172a9, RZ ;  /* 0xcd9e8d5704047825 */ /* 0x000fc800078e00ff */
[----:B------:R-:W-:Y:S01]  /*84e0*/  FADD.FTZ R10, R171, R15 ;  /* 0x0000000fab0a7221 */ /* 0x000fe20000010000 */
[----:B------:R-:W-:Y:S01]  /*84f0*/  IMAD.MOV.U32 R15, RZ, RZ, R7 ;  /* 0x000000ffff0f7224 */ /* 0x000fe200078e0007 */
[----:B------:R-:W-:Y:S01]  /*8500*/  LOP3.LUT R3, R138, UR30, R5, 0x96, !PT ;  /* 0x0000001e8a037c12 */ /* 0x000fe2000f8e9605 */
[----:B------:R-:W-:-:S05]  /*8510*/  IMAD.WIDE.U32 R6, R6, -0x2daee0ad, RZ ;  /* 0xd2511f5306067825 */ /* 0x000fca00078e00ff */
[----:B------:R-:W-:Y:S01]  /*8520*/  LOP3.LUT R7, R2, UR29, R7, 0x96, !PT ;  /* 0x0000001d02077c12 */ /* 0x000fe2000f8e9607 */
[----:B------:R-:W-:-:S05]  /*8530*/  IMAD.WIDE.U32 R2, R3, -0x2daee0ad, RZ ;  /* 0xd2511f5303027825 */ /* 0x000fca00078e00ff */
[----:B------:R-:W-:Y:S01]  /*8540*/  LOP3.LUT R3, R6, UR26, R3, 0x96, !PT ;  /* 0x0000001a06037c12 */ /* 0x000fe2000f8e9603 */
[----:B------:R-:W-:-:S05]  /*8550*/  IMAD.WIDE.U32 R6, R7, -0x326172a9, RZ ;  /* 0xcd9e8d5707067825 */ /* 0x000fca00078e00ff */
[----:B------:R-:W-:Y:S01]  /*8560*/  LOP3.LUT R4, R4, UR27, R7, 0x96, !PT ;  /* 0x0000001b04047c12 */ /* 0x000fe2000f8e9607 */
[----:B------:R-:W-:Y:S02]  /*8570*/  IMAD.MOV.U32 R5, RZ, RZ, R57 ;  /* 0x000000ffff057224 */ /* 0x000fe400078e0039 */
[----:B------:R-:W-:Y:S02]  /*8580*/  IMAD.MOV.U32 R76, RZ, RZ, R17 ;  /* 0x000000ffff4c7224 */ /* 0x000fe400078e0011 */
[----:B------:R-:W-:Y:S02]  /*8590*/  IMAD.MOV.U32 R17, RZ, RZ, R8 ;  /* 0x000000ffff117224 */ /* 0x000fe400078e0008 */
[----:B------:R-:W-:Y:S02]  /*85a0*/  IMAD.MOV.U32 R57, RZ, RZ, R9 ;  /* 0x000000ffff397224 */ /* 0x000fe400078e0009 */
[----:B------:R-:W-:-:S05]  /*85b0*/  IMAD.WIDE.U32 R8, R4, -0x2daee0ad, RZ ;  /* 0xd2511f5304087825 */ /* 0x000fca00078e00ff */
[----:B------:R-:W-:Y:S01]  /*85c0*/  LOP3.LUT R0, R2, UR16, R9, 0x96, !PT ;  /* 0x0000001002007c12 */ /* 0x000fe2000f8e9609 */
[----:B------:R-:W-:Y:S02]  /*85d0*/  IMAD.MOV.U32 R4, RZ, RZ, R59 ;  /* 0x000000ffff047224 */ /* 0x000fe400078e003b */
[----:B------:R-:W-:Y:S02]  /*85e0*/  IMAD.MOV.U32 R7, RZ, RZ, R58 ;  /* 0x000000ffff077224 */ /* 0x000fe400078e003a */
[----:B------:R-:W-:-:S04]  /*85f0*/  IMAD.WIDE.U32 R2, R3, -0x326172a9, RZ ;  /* 0xcd9e8d5703027825 */ /* 0x000fc800078e00ff */
[----:B------:R-:W-:-:S04]  /*8600*/  IMAD.WIDE.U32 R58, R0, -0x326172a9, RZ ;  /* 0xcd9e8d57003a7825 */ /* 0x000fc800078e00ff */
[----:B------:R-:W-:Y:S02]  /*8610*/  IMAD.MOV.U32 R0, RZ, RZ, R14 ;  /* 0x000000ffff007224 */ /* 0x000fe400078e000e */
[----:B------:R1:W-:Y:S01]  /*8620*/  MUFU.EX2 R14, R49 ;  /* 0x00000031000e7308 */ /* 0x0003e20000000800 */
[----:B------:R-:W-:Y:S01]  /*8630*/  LOP3.LUT R6, R6, UR17, R3, 0x96, !PT ;  /* 0x0000001106067c12 */ /* 0x000fe2000f8e9603 */
[----:B------:R-:W-:Y:S02]  /*8640*/  IMAD.MOV.U32 R3, RZ, RZ, R0 ;  /* 0x000000ffff037224 */ /* 0x000fe400078e0000 */
[----:B-1----:R-:W-:Y:S01]  /*8650*/  IMAD.MOV.U32 R49, RZ, RZ, R78 ;  /* 0x000000ffff317224 */ /* 0x002fe200078e004e */
[----:B------:R-:W-:Y:S01]  /*8660*/  LOP3.LUT R78, R2, UR15, R59, 0x96, !PT ;  /* 0x0000000f024e7c12 */ /* 0x000fe2000f8e963b */
[----:B------:R-:W-:Y:S02]  /*8670*/  IMAD.MOV.U32 R2, RZ, RZ, R15 ;  /* 0x000000ffff027224 */ /* 0x000fe400078e000f */
[----:B------:R-:W1:Y:S01]  /*8680*/  MUFU.EX2 R15, R50 ;  /* 0x00000032000f7308 */ /* 0x000e620000000800 */
[----:B------:R-:W-:-:S04]  /*8690*/  LOP3.LUT R0, R78, 0xff, RZ, 0xc0, !PT ;  /* 0x000000ff4e007812 */ /* 0x000fc800078ec0ff */
        /* <DEDUP_REMOVED lines=8> */
[----:B------:R-:W-:Y:S01]  /*8720*/  ISETP.LE.U32.AND P0, PT, R0, UR7, PT ;  /* 0x0000000700007c0c */ /* 0x000fe2000bf03070 */
[----:B------:R-:W-:Y:S02]  /*8730*/  IMAD.MOV.U32 R50, RZ, RZ, R4 ;  /* 0x000000ffff327224 */ /* 0x000fe400078e0004 */
[----:B------:R-:W-:Y:S01]  /*8740*/  FADD.FTZ R4, R169, R12 ;  /* 0x0000000ca9047221 */ /* 0x000fe20000010000 */
[----:B------:R-:W-:Y:S01]  /*8750*/  STL [R1+0x380], R197 ;  /* 0x000380c501007387 */ /* 0x000fe20000100800 */
[----:B------:R-:W-:Y:S02]  /*8760*/  IMAD.MOV.U32 R12, RZ, RZ, R50 ;  /* 0x000000ffff0c7224 */ /* 0x000fe400078e0032 */
[----:B------:R-:W-:Y:S01]  /*8770*/  IMAD.MOV.U32 R50, RZ, RZ, R3 ;  /* 0x000000ffff327224 */ /* 0x000fe200078e0003 */
[----:B------:R-:W2:Y:S01]  /*8780*/  LDL.LU.64 R52, [R1+0x418] ;  /* 0x0004180001347983 */ /* 0x000ea20000300a00 */
[----:B------:R-:W-:-:S04]  /*8790*/  FADD.FTZ R3, R154, R10 ;  /* 0x0000000a9a037221 */ /* 0x000fc80000010000 */
[----:B------:R-:W-:Y:S01]  /*87a0*/  @!P0 HFMA2.BF16_V2 R84, -RZ.H0_H0, RZ.H0_H0, -R204.H1_H1 ;  /* 0x200000ffff548231 */ /* 0x000fe200003609cc */
[----:B------:R-:W-:Y:S01]  /*87b0*/  STL [R1+0x384], R196 ;  /* 0x000384c401007387 */ /* 0x000fe20000100800 */
[----:B------:R-:W-:-:S03]  /*87c0*/  PRMT R10, R204, 0x7632, R10 ;  /* 0x00007632cc0a7816 */ /* 0x000fc6000000000a */
[----:B------:R1:W3:Y:S01]  /*87d0*/  LDL.LU R132, [R1+0x410] ;  /* 0x0004100001847983 */ /* 0x0002e20000300800 */
[----:B------:R-:W-:-:S03]  /*87e0*/  @!P0 PRMT R10, R84, 0x5410, RZ ;  /* 0x00005410540a8816 */ /* 0x000fc600000000ff */
[----:B------:R1:W4:Y:S04]  /*87f0*/  LDL.LU R169, [R1+0x40c] ;  /* 0x00040c0001a97983 */ /* 0x0003280000300800 */
[----:B------:R1:W2:Y:S01]  /*8800*/  LDL.LU R154, [R1+0x408] ;  /* 0x00040800019a7983 */ /* 0x0002a20000300800 */
[----:B------:R-:W-:-:S03]  /*8810*/  PRMT R0, R78, 0x7632, R0 ;  /* 0x000076324e007816 */ /* 0x000fc60000000000 */
[----:B------:R1:W-:Y:S01]  /*8820*/  STL [R1+0xac], R181 ;  /* 0x0000acb501007387 */ /* 0x0003e20000100800 */
[----:B------:R-:W-:-:S04]  /*8830*/  LOP3.LUT R0, R0, 0xff, RZ, 0xc0, !PT ;  /* 0x000000ff00007812 */ /* 0x000fc800078ec0ff */
[----:B------:R-:W-:Y:S01]  /*8840*/  ISETP.LE.U32.AND P0, PT, R0, UR7, PT ;  /* 0x0000000700007c0c */ /* 0x000fe2000bf03070 */
[----:B-1----:R1:W2:Y:S04]  /*8850*/  LDL.LU R181, [R1+0x404] ;  /* 0x0004040001b57983 */ /* 0x0022a80000300800 */
[----:B------:R1:W-:Y:S01]  /*8860*/  STL [R1+0xc0], R10 ;  /* 0x0000c00a01007387 */ /* 0x0003e20000100800 */
[----:B------:R-:W-:Y:S01]  /*8870*/  SHF.R.U32.HI R0, RZ, 0x18, R78 ;  /* 0x00000018ff007819 */ /* 0x000fe2000001164e */
[----:B-1----:R1:W-:Y:S02]  /*8880*/  MUFU.EX2 R10, R51 ;  /* 0x00000033000a7308 */ /* 0x0023e40000000800 */
[----:B-1----:R-:W-:Y:S02]  /*8890*/  IMAD.MOV.U32 R51, RZ, RZ, R16 ;  /* 0x000000ffff337224 */ /* 0x002fe400078e0010 */
[----:B------:R-:W1:Y:S02]  /*88a0*/  MUFU.EX2 R16, R55 ;  /* 0x0000003700107308 */ /* 0x000e640000000800 */
[----:B-1----:R-:W-:-:S05]  /*88b0*/  F2FP.BF16.F32.PACK_AB R203, R16, R10 ;  /* 0x0000000a10cb723e */ /* 0x002fca00000010ff */
[----:B------:R-:W-:Y:S01]  /*88c0*/  @!P0 HFMA2.BF16_V2 R103, -RZ.H0_H0, RZ.H0_H0, -R203.H0_H0 ;  /* 0x200000ffff678231 */ /* 0x000fe200003409cb */
[----:B------:R-:W-:-:S04]  /*88d0*/  PRMT R196, R203, 0x7610, R196 ;  /* 0x00007610cbc47816 */ /* 0x000fc800000000c4 */
[----:B------:R-:W-:Y:S02]  /*88e0*/  @!P0 PRMT R196, R103, 0x5410, RZ ;  /* 0x0000541067c48816 */ /* 0x000fe400000000ff */
[----:B------:R-:W-:Y:S01]  /*88f0*/  ISETP.LE.U32.AND P0, PT, R0, UR7, PT ;  /* 0x0000000700007c0c */ /* 0x000fe2000bf03070 */
[----:B------:R-:W-:Y:S02]  /*8900*/  IMAD.MOV.U32 R84, RZ, RZ, R2 ;  /* 0x000000ffff547224 */ /* 0x000fe400078e0002 */
[----:B------:R-:W-:Y:S02]  /*8910*/  IMAD.MOV.U32 R55, RZ, RZ, R5 ;  /* 0x000000ffff377224 */ /* 0x000fe400078e0005 */
[----:B------:R-:W-:Y:S01]  /*8920*/  FADD.FTZ R5, R162, R13 ;  /* 0x0000000da2057221 */ /* 0x000fe20000010000 */
[----:B------:R-:W-:Y:S02]  /*8930*/  IMAD.MOV.U32 R13, RZ, RZ, R84 ;  /* 0x000000ffff0d7224 */ /* 0x000fe400078e0054 */
[----:B------:R-:W-:Y:S01]  /*8940*/  FADD.FTZ R2, R198, R11 ;  /* 0x0000000bc6027221 */ /* 0x000fe20000010000 */
[----:B------:R-:W-:Y:S01]  /*8950*/  IMAD.MOV.U32 R84, RZ, RZ, R12 ;  /* 0x000000ffff547224 */ /* 0x000fe200078e000c */
[----:B------:R-:W-:Y:S01]  /*8960*/  PRMT R197, R203, 0x7632, R197 ;  /* 0x00007632cbc57816 */ /* 0x000fe200000000c5 */
[----:B------:R-:W-:Y:S01]  /*8970*/  IMAD.MOV.U32 R12, RZ, RZ, R50 ;  /* 0x000000ffff0c7224 */ /* 0x000fe200078e0032 */
[----:B------:R-:W2:Y:S01]  /*8980*/  LDL.LU R162, [R1+0x400] ;  /* 0x0004000001a27983 */ /* 0x000ea20000300800 */
[----:B------:R-:W-:-:S02]  /*8990*/  IMAD.MOV.U32 R50, RZ, RZ, R49 ;  /* 0x000000ffff327224 */ /* 0x000fc400078e0031 */
[----:B------:R-:W-:Y:S02]  /*89a0*/  IMAD.MOV.U32 R0, RZ, RZ, R58 ;  /* 0x000000ffff007224 */ /* 0x000fe400078e003a */
[----:B------:R-:W-:Y:S02]  /*89b0*/  IMAD.MOV.U32 R11, RZ, RZ, R51 ;  /* 0x000000ffff0b7224 */ /* 0x000fe400078e0033 */
[----:B------:R-:W-:Y:S02]  /*89c0*/  IMAD.MOV.U32 R49, RZ, RZ, R76 ;  /* 0x000000ffff317224 */ /* 0x000fe400078e004c */
[----:B------:R-:W-:Y:S02]  /*89d0*/  @!P0 HFMA2.BF16_V2 R98, -RZ.H0_H0, RZ.H0_H0, -R203.H1_H1 ;  /* 0x200000ffff628231 */ /* 0x000fe400003609cb */
[----:B------:R-:W-:Y:S02]  /*89e0*/  IMAD.MOV.U32 R76, RZ, RZ, R20 ;  /* 0x000000ffff4c7224 */ /* 0x000fe400078e0014 */
[----:B------:R-:W-:Y:S01]  /*89f0*/  IMAD.MOV.U32 R51, RZ, RZ, R18 ;  /* 0x000000ffff337224 */ /* 0x000fe200078e0012 */
[----:B------:R-:W-:Y:S01]  /*8a00*/  MUFU.EX2 R20, R67 ;  /* 0x0000004300147308 */ /* 0x000fe20000000800 */
[----:B------:R-:W-:-:S03]  /*8a10*/  LOP3.LUT R0, R0, 0xff, RZ, 0xc0, !PT ;  /* 0x000000ff00007812 */ /* 0x000fc600078ec0ff */
[----:B------:R-:W1:Y:S01]  /*8a20*/  MUFU.EX2 R18, R66 ;  /* 0x0000004200127308 */ /* 0x000e620000000800 */
[----:B------:R-:W-:Y:S02]  /*8a30*/  @!P0 PRMT R197, R98, 0x5410, RZ ;  /* 0x0000541062c58816 */ /* 0x000fe400000000ff */
[----:B------:R-:W-:Y:S01]  /*8a40*/  ISETP.LE.U32.AND P0, PT, R0, UR7, PT ;  /* 0x0000000700007c0c */ /* 0x000fe2000bf03070 */
[----:B------:R1:W-:Y:S01]  /*8a50*/  STL [R1+0x388], R196 ;  /* 0x000388c401007387 */ /* 0x0003e20000100800 */
[----:B------:R-:W-:Y:S02]  /*8a60*/  PRMT R0, R58, 0x7771, RZ ;  /* 0x000077713a007816 */ /* 0x000fe400000000ff */
[----:B-1----:R-:W-:-:S09]  /*8a70*/  F2FP.BF16.F32.PACK_AB R201, R20, R18 ;  /* 0x0000001214c9723e */ /* 0x002fd200000010ff */
[----:B------:R-:W-:Y:S01]  /*8a80*/  @!P0 HFMA2.BF16_V2 R106, -RZ.H0_H0, RZ.H0_H0, -R201.H0_H0 ;  /* 0x200000ffff6a8231 */ /* 0x000fe200003409c9 */
[----:B------:R-:W-:-:S04]  /*8a90*/  PRMT R196, R201, 0x7610, R196 ;  /* 0x00007610c9c47816 */ /* 0x000fc800000000c4 */
[----:B------:R-:W-:Y:S02]  /*8aa0*/  @!P0 PRMT R196, R106, 0x5410, RZ ;  /* 0x000054106ac48816 */ /* 0x000fe400000000ff */
[----:B------:R-:W-:Y:S02]  /*8ab0*/  ISETP.GT.U32.AND P0, PT, R0, UR7, PT ;  /* 0x0000000700007c0c */ /* 0x000fe4000bf04070 */
[----:B------:R-:W-:Y:S01]  /*8ac0*/  PRMT R106, R201, 0x7632, R106 ;  /* 0x00007632c96a7816 */ /* 0x000fe2000000006a */
[----:B------:R1:W-:Y:S01]  /*8ad0*/  STL [R1+0xb0], R196 ;  /* 0x0000b0c401007387 */ /* 0x0003e20000100800 */
[----:B------:R-:W-:-:S09]  /*8ae0*/  IMAD.MOV.U32 R67, RZ, RZ, R13 ;  /* 0x000000ffff437224 */ /* 0x000fd200078e000d */
[----:B------:R-:W-:Y:S02]  /*8af0*/  @P0 HFMA2.BF16_V2 R107, -RZ.H0_H0, RZ.H0_H0, -R201.H1_H1 ;  /* 0x200000ffff6b0231 */ /* 0x000fe400003609c9 */
[----:B------:R-:W-:-:S03]  /*8b00*/  IMAD.MOV.U32 R66, RZ, RZ, R11 ;  /* 0x000000ffff427224 */ /* 0x000fc600078e000b */
[----:B------:R-:W-:Y:S01]  /*8b10*/  @P0 PRMT R106, R107, 0x5410, RZ ;  /* 0x000054106b6a0816 */ /* 0x000fe200000000ff */
[----:B------:R-:W-:Y:S02]  /*8b20*/  IMAD.MOV.U32 R13, RZ, RZ, R7 ;  /* 0x000000ffff0d7224 */ /* 0x000fe400078e0007 */
[----:B------:R-:W-:Y:S02]  /*8b30*/  IMAD.MOV.U32 R11, RZ, RZ, R57 ;  /* 0x000000ffff0b7224 */ /* 0x000fe400078e0039 */
[----:B------:R1:W-:Y:S01]  /*8b40*/  STL [R1+0xb4], R106 ;  /* 0x0000b46a01007387 */ /* 0x0003e20000100800 */
[----:B------:R-:W-:Y:S02]  /*8b50*/  IMAD.MOV.U32 R7, RZ, RZ, R31 ;  /* 0x000000ffff077224 */ /* 0x000fe400078e001f */
[----:B-1----:R-:W-:Y:S02]  /*8b60*/  IMAD.MOV.U32 R196, RZ, RZ, R55 ;  /* 0x000000ffffc47224 */ /* 0x002fe400078e0037 */
[----:B------:R-:W-:-:S02]  /*8b70*/  IMAD.MOV.U32 R55, RZ, RZ, R17 ;  /* 0x000000ffff377224 */ /* 0x000fc400078e0011 */
[----:B------:R-:W-:Y:S01]  /*8b80*/  IMAD.MOV.U32 R57, RZ, RZ, R28 ;  /* 0x000000ffff397224 */ /* 0x000fe200078e001c */
[----:B------:R-:W-:Y:S01]  /*8b90*/  MUFU.EX2 R17, R61 ;  /* 0x0000003d00117308 */ /* 0x000fe20000000800 */
[----:B------:R-:W-:Y:S01]  /*8ba0*/  IMAD.MOV.U32 R31, RZ, RZ, R21 ;  /* 0x000000ffff1f7224 */ /* 0x000fe200078e0015 */
[----:B------:R-:W-:Y:S01]  /*8bb0*/  PRMT R0, R58, 0x7772, RZ ;  /* 0x000077723a007816 */ /* 0x000fe200000000ff */
        /* <DEDUP_REMOVED lines=10> */
[----:B------:R-:W1:Y:S04]  /*8c60*/  MUFU.EX2 R19, R60 ;  /* 0x0000003c00137308 */ /* 0x000e680000000800 */
[----:B------:R-:W-:Y:S04]  /*8c70*/  MUFU.EX2 R21, R87 ;  /* 0x0000005700157308 */ /* 0x000fe80000000800 */
[----:B------:R-:W1:Y:S01]  /*8c80*/  MUFU.EX2 R28, R77 ;  /* 0x0000004d001c7308 */ /* 0x000e620000000800 */
[----:B------:R-:W-:Y:S01]  /*8c90*/  ISETP.GT.U32.AND P0, PT, R0, UR7, PT ;  /* 0x0000000700007c0c */ /* 0x000fe2000bf04070 */
[----:B------:R-:W-:Y:S01]  /*8ca0*/  FADD.FTZ R3, R199, R3 ;  /* 0x00000003c7037221 */ /* 0x000fe20000010000 */
[----:B------:R-:W-:Y:S01]  /*8cb0*/  FADD.FTZ R4, R176, R4 ;  /* 0x00000004b0047221 */ /* 0x000fe20000010000 */
[----:B-1----:R-:W-:Y:S01]  /*8cc0*/  F2FP.BF16.F32.PACK_AB R199, R19, R17 ;  /* 0x0000001113c7723e */ /* 0x002fe200000010ff */
[----:B------:R-:W-:-:S02]  /*8cd0*/  FADD.FTZ R2, R178, R2 ;  /* 0x00000002b2027221 */ /* 0x000fc40000010000 */
[----:B------:R-:W-:Y:S01]  /*8ce0*/  FADD.FTZ R4, R179, R4 ;  /* 0x00000004b3047221 */ /* 0x000fe20000010000 */
[----:B------:R-:W-:-:S06]  /*8cf0*/  F2FP.BF16.F32.PACK_AB R0, R28, R21 ;  /* 0x000000151c00723e */ /* 0x000fcc00000010ff */
[----:B------:R-:W-:Y:S01]  /*8d00*/  @P0 HFMA2.BF16_V2 R108, -RZ.H0_H0, RZ.H0_H0, -R199.H0_H0 ;  /* 0x200000ffff6c0231 */ /* 0x000fe200003409c7 */
[C---:B------:R-:W-:Y:S02]  /*8d10*/  PRMT R179, R0.reuse, 0x7610, R179 ;  /* 0x0000761000b37816 */ /* 0x040fe400000000b3 */
[----:B------:R-:W-:Y:S02]  /*8d20*/  PRMT R178, R0, 0x7632, R178 ;  /* 0x0000763200b27816 */ /* 0x000fe400000000b2 */
[----:B------:R-:W-:Y:S02]  /*8d30*/  PRMT R0, R58, 0x7773, RZ ;  /* 0x000077733a007816 */ /* 0x000fe400000000ff */
[----:B------:R-:W-:Y:S02]  /*8d40*/  PRMT R23, R199, 0x7610, R23 ;  /* 0x00007610c7177816 */ /* 0x000fe40000000017 */
[----:B------:R-:W-:Y:S02]  /*8d50*/  @P0 PRMT R23, R108, 0x5410, RZ ;  /* 0x000054106c170816 */ /* 0x000fe400000000ff */
[----:B------:R-:W-:Y:S01]  /*8d60*/  ISETP.GT.U32.AND P0, PT, R0, UR7, PT ;  /* 0x0000000700007c0c */ /* 0x000fe2000bf04070 */
[----:B------:R-:W-:-:S02]  /*8d70*/  IMAD.MOV.U32 R61, RZ, RZ, R67 ;  /* 0x000000ffff3d7224 */ /* 0x000fc400078e0043 */
[----:B------:R-:W-:Y:S02]  /*8d80*/  IMAD.MOV.U32 R67, RZ, RZ, R55 ;  /* 0x000000ffff437224 */ /* 0x000fe400078e0037 */
[----:B------:R-:W-:Y:S01]  /*8d90*/  FADD.FTZ R5, R190, R5 ;  /* 0x00000005be057221 */ /* 0x000fe20000010000 */
[----:B------:R-:W-:Y:S02]  /*8da0*/  IMAD.MOV.U32 R55, RZ, RZ, R76 ;  /* 0x000000ffff377224 */ /* 0x000fe400078e004c */
[----:B------:R-:W-:Y:S02]  /*8db0*/  @!P5 HFMA2.BF16_V2 R109, -RZ.H0_H0, RZ.H0_H0, -R179.H0_H0 ;  /* 0x200000ffff6dd231 */ /* 0x000fe400003409b3 */
[----:B------:R-:W-:Y:S01]  /*8dc0*/  IMAD.WIDE.U32 R76, R6, -0x2daee0ad, RZ ;  /* 0xd2511f53064c7825 */ /* 0x000fe200078e00ff */
[----:B------:R1:W2:Y:S03]  /*8dd0*/  LDL.LU R190, [R1+0x3fc] ;  /* 0x0003fc0001be7983 */ /* 0x0002a60000300800 */
[----:B------:R-:W-:Y:S01]  /*8de0*/  FADD.FTZ R3, R244, R3 ;  /* 0x00000003f4037221 */ /* 0x000fe20000010000 */
[----:B------:R-:W-:Y:S01]  /*8df0*/  SHF.R.U32.HI R0, RZ, 0x18, R80 ;  /* 0x00000018ff007819 */ /* 0x000fe20000011650 */
[----:B------:R-:W-:Y:S01]  /*8e00*/  IMAD.MOV.U32 R87, RZ, RZ, R11 ;  /* 0x000000ffff577224 */ /* 0x000fe200078e000b */
[----:B------:R1:W2:Y:S01]  /*8e10*/  LDL.LU R244, [R1+0x3f8] ;  /* 0x0003f80001f47983 */ /* 0x0002a20000300800 */
[----:B------:R-:W-:-:S02]  /*8e20*/  IMAD.MOV.U32 R11, RZ, RZ, R71 ;  /* 0x000000ffff0b7224 */ /* 0x000fc400078e0047 */
[----:B------:R-:W-:Y:S01]  /*8e30*/  FADD.FTZ R2, R106, R2 ;  /* 0x000000026a027221 */ /* 0x000fe20000010000 */
[----:B------:R3:W-:Y:S01]  /*8e40*/  STL [R1+0xa8], R23 ;  /* 0x0000a81701007387 */ /* 0x0007e20000100800 */
[----:B------:R-:W-:Y:S01]  /*8e50*/  IMAD.MOV.U32 R60, RZ, RZ, R196 ;  /* 0x000000ffff3c7224 */ /* 0x000fe200078e00c4 */
[----:B------:R-:W-:Y:S01]  /*8e60*/  LOP3.LUT R71, R8, UR14, R77, 0x96, !PT ;  /* 0x0000000e08477c12 */ /* 0x000fe2000f8e964d */
[----:B------:R-:W-:Y:S01]  /*8e70*/  IMAD.MOV.U32 R107, RZ, RZ, R13 ;  /* 0x000000ffff6b7224 */ /* 0x000fe200078e000d */
[----:B------:R-:W-:Y:S01]  /*8e80*/  MUFU.EX2 R56, R56 ;  /* 0x0000003800387308 */ /* 0x000fe20000000800 */
[----:B------:R-:W-:Y:S02]  /*8e90*/  IMAD.MOV.U32 R196, RZ, RZ, R33 ;  /* 0x000000ffffc47224 */ /* 0x000fe400078e0021 */
[----:B------:R-:W-:Y:S02]  /*8ea0*/  @P0 HFMA2.BF16_V2 R110, -RZ.H0_H0, RZ.H0_H0, -R199.H1_H1 ;  /* 0x200000ffff6e0231 */ /* 0x000fe400003609c7 */
[----:B------:R-:W-:Y:S01]  /*8eb0*/  IMAD.MOV.U32 R106, RZ, RZ, R25 ;  /* 0x000000ffff6a7224 */ /* 0x000fe200078e0019 */
[----:B------:R-:W-:Y:S04]  /*8ec0*/  MUFU.EX2 R13, R86 ;  /* 0x00000056000d7308 */ /* 0x000fe80000000800 */
[----:B------:R-:W-:Y:S04]  /*8ed0*/  MUFU.EX2 R33, R54 ;  /* 0x0000003600217308 */ /* 0x000fe80000000800 */
[----:B------:R-:W4:Y:S01]  /*8ee0*/  MUFU.EX2 R25, R82 ;  /* 0x0000005200197308 */ /* 0x000f220000000800 */
[----:B---3--:R-:W-:-:S02]  /*8ef0*/  PRMT R23, R179, 0x5410, R178 ;  /* 0x00005410b3177816 */ /* 0x008fc400000000b2 */
[----:B------:R-:W-:Y:S02]  /*8f00*/  @!P5 PRMT R179, R109, 0x5410, RZ ;  /* 0x000054106db3d816 */ /* 0x000fe400000000ff */
[----:B------:R-:W-:Y:S02]  /*8f10*/  ISETP.LE.U32.AND P5, PT, R0, UR7, PT ;  /* 0x0000000700007c0c */ /* 0x000fe4000bfa3070 */
[----:B------:R-:W-:Y:S01]  /*8f20*/  LOP3.LUT R0, R71, 0xff, RZ, 0xc0, !PT ;  /* 0x000000ff47007812 */ /* 0x000fe200078ec0ff */
[----:B------:R3:W-:Y:S01]  /*8f30*/  STL [R1+0x37c], R179 ;  /* 0x00037cb301007387 */ /* 0x0007e20000100800 */
[----:B----4-:R-:W-:Y:S01]  /*8f40*/  F2FP.BF16.F32.PACK_AB R208, R25, R13 ;  /* 0x0000000d19d0723e */ /* 0x010fe200000010ff */
[----:B------:R-:W-:-:S03]  /*8f50*/  IMAD.MOV.U32 R59, RZ, RZ, R29 ;  /* 0x000000ffff3b7224 */ /* 0x000fc600078e001d */
[----:B------:R-:W-:Y:S02]  /*8f60*/  PRMT R134, R208, 0x7610, R134 ;  /* 0x00007610d0867816 */ /* 0x000fe40000000086 */
[----:B---3--:R-:W-:Y:S02]  /*8f70*/  PRMT R179, R199, 0x7632, R179 ;  /* 0x00007632c7b37816 */ /* 0x008fe400000000b3 */
[----:B------:R-:W-:Y:S02]  /*8f80*/  @P0 PRMT R179, R110, 0x5410, RZ ;  /* 0x000054106eb30816 */ /* 0x000fe400000000ff */
[----:B------:R-:W-:Y:S02]  /*8f90*/  ISETP.LE.U32.AND P0, PT, R0, UR7, PT ;  /* 0x0000000700007c0c */ /* 0x000fe4000bf03070 */
[----:B------:R-:W-:-:S04]  /*8fa0*/  F2FP.BF16.F32.PACK_AB R0, R56, R33 ;  /* 0x000000213800723e */ /* 0x000fc800000010ff */
[C---:B------:R-:W-:Y:S02]  /*8fb0*/  PRMT R177, R0.reuse, 0x7610, R177 ;  /* 0x0000761000b17816 */ /* 0x040fe400000000b1 */
[----:B------:R-:W-:-:S05]  /*8fc0*/  PRMT R176, R0, 0x7632, R176 ;  /* 0x0000763200b07816 */ /* 0x000fca00000000b0 */
[----:B------:R-:W-:Y:S02]  /*8fd0*/  @!P0 HFMA2.BF16_V2 R112, -RZ.H0_H0, RZ.H0_H0, -R208.H0_H0 ;  /* 0x200000ffff708231 */ /* 0x000fe400003409d0 */
[----:B------:R-:W-:Y:S02]  /*8fe0*/  @!P1 HFMA2.BF16_V2 R113, -RZ.H0_H0, RZ.H0_H0, -R177.H0_H0 ;  /* 0x200000ffff719231 */ /* 0x000fe400003409b1 */
[----:B------:R-:W-:Y:S01]  /*8ff0*/  IMAD.MOV.U32 R29, RZ, RZ, R206 ;  /* 0x000000ffff1d7224 */ /* 0x000fe200078e00ce */
[----:B------:R-:W-:Y:S02]  /*9000*/  @!P0 PRMT R134, R112, 0x5410, RZ ;  /* 0x0000541070868816 */ /* 0x000fe400000000ff */
[----:B------:R-:W-:Y:S01]  /*9010*/  PRMT R206, R177, 0x5410, R176 ;  /* 0x00005410b1ce7816 */ /* 0x000fe200000000b0 */
[----:B------:R-:W-:Y:S01]  /*9020*/  IMAD.MOV.U32 R112, RZ, RZ, R138 ;  /* 0x000000ffff707224 */ /* 0x000fe200078e008a */
[----:B------:R-:W-:Y:S01]  /*9030*/  @!P1 PRMT R177, R113, 0x5410, RZ ;  /* 0x0000541071b19816 */ /* 0x000fe200000000ff */
[----:B------:R3:W-:Y:S01]  /*9040*/  STL [R1+0x378], R134 ;  /* 0x0003788601007387 */ /* 0x0007e20000100800 */
[----:B------:R-:W-:-:S03]  /*9050*/  IMAD.MOV.U32 R113, RZ, RZ, R139 ;  /* 0x000000ffff717224 */ /* 0x000fc600078e008b */
[----:B------:R-:W4:Y:S01]  /*9060*/  LDL.LU.64 R138, [R1+0x3f0] ;  /* 0x0003f000018a7983 */ /* 0x000f220000300a00 */
[----:B------:R-:W-:-:S04]  /*9070*/  LOP3.LUT R0, R71, 0xffff, RZ, 0xc0, !PT ;  /* 0x0000ffff47007812 */ /* 0x000fc800078ec0ff */
[----:B------:R-:W-:Y:S01]  /*9080*/  SHF.R.U32.HI R0, RZ, 0x8, R0 ;  /* 0x00000008ff007819 */ /* 0x000fe20000011600 */
[----:B------:R-:W-:-:S03]  /*9090*/  @!P5 HFMA2.BF16_V2 R114, -RZ.H0_H0, RZ.H0_H0, -R178.H0_H0 ;  /* 0x200000ffff72d231 */ /* 0x000fc600003409b2 */
[----:B------:R-:W-:-:S04]  /*90a0*/  LOP3.LUT R0, R0, 0xffff, RZ, 0xc0, !PT ;  /* 0x0000ffff00007812 */ /* 0x000fc800078ec0ff */
[----:B------:R-:W-:Y:S02]  /*90b0*/  ISETP.LE.U32.AND P0, PT, R0, UR7, PT ;  /* 0x0000000700007c0c */ /* 0x000fe4000bf03070 */
[----:B------:R-:W-:Y:S02]  /*90c0*/  PRMT R0, R70, 0x7771, RZ ;  /* 0x0000777146007816 */ /* 0x000fe400000000ff */
[----:B------:R-:W-:Y:S01]  /*90d0*/  @!P5 PRMT R178, R114, 0x5410, RZ ;  /* 0x0000541072b2d816 */ /* 0x000fe200000000ff */
[----:B------:R-:W-:Y:S01]  /*90e0*/  IMAD.MOV.U32 R108, RZ, RZ, R61 ;  /* 0x000000ffff6c7224 */ /* 0x000fe200078e003d */
[----:B------:R-:W-:Y:S01]  /*90f0*/  ISETP.GT.U32.AND P5, PT, R0, UR7, PT ;  /* 0x0000000700007c0c */ /* 0x000fe2000bfa4070 */
[----:B------:R-:W-:Y:S01]  /*9100*/  IMAD.MOV.U32 R61, RZ, RZ, R66 ;  /* 0x000000ffff3d7224 */ /* 0x000fe200078e0042 */
[----:B------:R-:W-:Y:S01]  /*9110*/  PRMT R0, R70, 0x7772, RZ ;  /* 0x0000777246007816 */ /* 0x000fe200000000ff */
[----:B------:R-:W-:Y:S02]  /*9120*/  IMAD.MOV.U32 R109, RZ, RZ, R32 ;  /* 0x000000ffff6d7224 */ /* 0x000fe400078e0020 */
[----:B------:R-:W-:Y:S01]  /*9130*/  IMAD.MOV.U32 R66, RZ, RZ, R30 ;  /* 0x000000ffff427224 */ /* 0x000fe200078e001e */
[----:B------:R-:W-:Y:S01]  /*9140*/  MUFU.EX2 R32, R102 ;  /* 0x0000006600207308 */ /* 0x000fe20000000800 */
[----:B------:R-:W-:-:S03]  /*9150*/  ISETP.GT.U32.AND P1, PT, R0, UR7, PT ;  /* 0x0000000700007c0c */ /* 0x000fc6000bf24070 */
[----:B------:R-:W1:Y:S01]  /*9160*/  MUFU.EX2 R30, R101 ;  /* 0x00000065001e7308 */ /* 0x000e620000000800 */
[----:B------:R-:W-:Y:S01]  /*9170*/  PRMT R0, R71, 0x7632, R0 ;  /* 0x0000763247007816 */ /* 0x000fe20000000000 */
[----:B------:R-:W-:Y:S02]  /*9180*/  IMAD.MOV.U32 R8, RZ, RZ, R24 ;  /* 0x000000ffff087224 */ /* 0x000fe400078e0018 */
[----:B------:R-:W-:Y:S02]  /*9190*/  @!P0 HFMA2.BF16_V2 R115, -RZ.H0_H0, RZ.H0_H0, -R208.H1_H1 ;  /* 0x200000ffff738231 */ /* 0x000fe400003609d0 */
[----:B------:R-:W-:Y:S01]  /*91a0*/  IMAD.MOV.U32 R86, RZ, RZ, R23 ;  /* 0x000000ffff567224 */ /* 0x000fe200078e0017 */
[----:B------:R-:W-:Y:S01]  /*91b0*/  MUFU.EX2 R24, R89 ;  /* 0x0000005900187308 */ /* 0x000fe20000000800 */
[----:B------:R-:W-:-:S03]  /*91c0*/  LOP3.LUT R0, R0, 0xff, RZ, 0xc0, !PT ;  /* 0x000000ff00007812 */ /* 0x000fc600078ec0ff */
[----:B------:R-:W3:Y:S01]  /*91d0*/  MUFU.EX2 R23, R99 ;  /* 0x0000006300177308 */ /* 0x000ee20000000800 */
[----:B------:R-:W-:Y:S02]  /*91e0*/  PRMT R136, R208, 0x7632, R136 ;  /* 0x00007632d0887816 */ /* 0x000fe40000000088 */
[----:B------:R-:W-:Y:S02]  /*91f0*/  @!P0 PRMT R136, R115, 0x5410, RZ ;  /* 0x0000541073888816 */ /* 0x000fe400000000ff */
[----:B------:R-:W-:Y:S02]  /*9200*/  ISETP.LE.U32.AND P0, PT, R0, UR7, PT ;  /* 0x0000000700007c0c */ /* 0x000fe4000bf03070 */
[----:B-1----:R-:W-:-:S04]  /*9210*/  F2FP.BF16.F32.PACK_AB R0, R32, R30 ;  /* 0x0000001e2000723e */ /* 0x002fc800000010ff */
[----:B------:R-:W-:Y:S02]  /*9220*/  PRMT R171, R0, 0x7610, R171 ;  /* 0x0000761000ab7816 */ /* 0x000fe400000000ab */
[----:B---3--:R-:W-:-:S03]  /*9230*/  F2FP.BF16.F32.PACK_AB R205, R24, R23 ;  /* 0x0000001718cd723e */ /* 0x008fc600000010ff */
[----:B------:R-:W-:Y:S01]  /*9240*/  @P1 HFMA2.BF16_V2 R117, -RZ.H0_H0, RZ.H0_H0, -R171.H0_H0 ;  /* 0x200000ffff751231 */ /* 0x000fe200003409ab */
[----:B------:R-:W-:Y:S01]  /*9250*/  PRMT R170, R0, 0x7632, R170 ;  /* 0x0000763200aa7816 */ /* 0x000fe200000000aa */
[----:B------:R-:W-:Y:S02]  /*9260*/  @!P0 HFMA2.BF16_V2 R116, -RZ.H0_H0, RZ.H0_H0, -R205.H0_H0 ;  /* 0x200000ffff748231 */ /* 0x000fe400003409cd */
[----:B------:R-:W-:Y:S01]  /*9270*/  IMAD.MOV.U32 R54, RZ, RZ, R196 ;  /* 0x000000ffff367224 */ /* 0x000fe200078e00c4 */
[----:B------:R-:W-:Y:S02]  /*9280*/  PRMT R135, R205, 0x7610, R135 ;  /* 0x00007610cd877816 */ /* 0x000fe40000000087 */
[----:B------:R-:W-:Y:S02]  /*9290*/  PRMT R196, R171, 0x5410, R170 ;  /* 0x00005410abc47816 */ /* 0x000fe400000000aa */
[----:B------:R-:W-:Y:S01]  /*92a0*/  @!P0 PRMT R135, R116, 0x5410, RZ ;  /* 0x0000541074878816 */ /* 0x000fe200000000ff */
[----:B------:R-:W-:Y:S01]  /*92b0*/  IMAD.MOV.U32 R116, RZ, RZ, R148 ;  /* 0x000000ffff747224 */ /* 0x000fe200078e0094 */
[----:B------:R-:W-:Y:S01]  /*92c0*/  @P1 PRMT R171, R117, 0x5410, RZ ;  /* 0x0000541075ab1816 */ /* 0x000fe200000000ff */
[----:B------:R-:W-:-:S02]  /*92d0*/  IMAD.MOV.U32 R117, RZ, RZ, R149 ;  /* 0x000000ffff757224 */ /* 0x000fc400078e0095 */
[----:B------:R1:W3:Y:S01]  /*92e0*/  LDL.LU.64 R148, [R1+0x3e8] ;  /* 0x0003e80001947983 */ /* 0x0002e20000300a00 */
[----:B------:R-:W-:Y:S01]  /*92f0*/  SHF.R.U32.HI R0, RZ, 0x18, R71 ;  /* 0x00000018ff007819 */ /* 0x000fe20000011647 */
[----:B------:R-:W-:-:S03]  /*9300*/  FADD.FTZ R6, R63, R4 ;  /* 0x000000043f067221 */ /* 0x000fc60000010000 */
[----:B------:R-:W-:Y:S02]  /*9310*/  ISETP.LE.U32.AND P0, PT, R0, UR7, PT ;  /* 0x0000000700007c0c */ /* 0x000fe4000bf03070 */
[----:B------:R-:W-:Y:S01]  /*9320*/  PRMT R0, R70, 0x7773, RZ ;  /* 0x0000777346007816 */ /* 0x000fe200000000ff */
[----:B------:R-:W-:Y:S02]  /*9330*/  @P5 HFMA2.BF16_V2 R120, -RZ.H0_H0, RZ.H0_H0, -R176.H0_H0 ;  /* 0x200000ffff785231 */ /* 0x000fe400003409b0 */
[----:B------:R-:W-:Y:S01]  /*9340*/  FADD.FTZ R9, R151, R6 ;  /* 0x0000000697097221 */ /* 0x000fe20000010000 */
[----:B------:R-:W-:Y:S01]  /*9350*/  ISETP.GT.U32.AND P1, PT, R0, UR7, PT ;  /* 0x0000000700007c0c */ /* 0x000fe2000bf24070 */
[----:B------:R-:W-:Y:S01]  /*9360*/  IMAD.MOV.U32 R6, RZ, RZ, R112 ;  /* 0x000000ffff067224 */ /* 0x000fe200078e0070 */
[----:B------:R-:W-:Y:S01]  /*9370*/  PRMT R0, R68, 0x7772, RZ ;  /* 0x0000777244007816 */ /* 0x000fe200000000ff */
[----:B------:R-:W-:Y:S01]  /*9380*/  IMAD.MOV.U32 R112, RZ, RZ, R109 ;  /* 0x000000ffff707224 */ /* 0x000fe200078e006d */
[----:B------:R-:W-:Y:S01]  /*9390*/  @P5 PRMT R176, R120, 0x5410, RZ ;  /* 0x0000541078b05816 */ /* 0x000fe200000000ff */
[----:B------:R-:W-:Y:S01]  /*93a0*/  IMAD.MOV.U32 R63, RZ, RZ, R108 ;  /* 0x000000ffff3f7224 */ /* 0x000fe200078e006c */
[----:B------:R-:W-:Y:S01]  /*93b0*/  ISETP.GT.U32.AND P5, PT, R0, UR7, PT ;  /* 0x0000000700007c0c */ /* 0x000fe2000bfa4070 */
        /* <DEDUP_REMOVED lines=8> */
[----:B------:R-:W-:Y:S02]  /*9440*/  @!P0 HFMA2.BF16_V2 R121, -RZ.H0_H0, RZ.H0_H0, -R205.H1_H1 ;  /* 0x200000ffff798231 */ /* 0x000fe400003609cd */
[----:B------:R-:W-:Y:S02]  /*9450*/  IMAD.MOV.U32 R110, RZ, RZ, R60 ;  /* 0x000000ffff6e7224 */ /* 0x000fe400078e003c */
[----:B------:R-:W-:Y:S02]  /*9460*/  IMAD.MOV.U32 R49, RZ, RZ, R31 ;  /* 0x000000ffff317224 */ /* 0x000fe400078e001f */
[----:B------:R-:W-:Y:S01]  /*9470*/  IMAD.MOV.U32 R57, RZ, RZ, R27 ;  /* 0x000000ffff397224 */ /* 0x000fe200078e001b */
[----:B------:R-:W-:Y:S01]  /*9480*/  MUFU.EX2 R31, R97 ;  /* 0x00000061001f7308 */ /* 0x000fe20000000800 */
[----:B------:R-:W-:-:S02]  /*9490*/  IMAD.MOV.U32 R114, RZ, RZ, R59 ;  /* 0x000000ffff727224 */ /* 0x000fc400078e003b */
[----:B------:R-:W-:Y:S01]  /*94a0*/  IMAD.MOV.U32 R60, RZ, RZ, R55 ;  /* 0x000000ffff3c7224 */ /* 0x000fe200078e0037 */
[----:B------:R-:W1:Y:S01]  /*94b0*/  MUFU.EX2 R27, R100 ;  /* 0x00000064001b7308 */ /* 0x000e620000000800 */
[----:B------:R-:W-:Y:S01]  /*94c0*/  IMAD.MOV.U32 R59, RZ, RZ, R11 ;  /* 0x000000ffff3b7224 */ /* 0x000fe200078e000b */
[----:B------:R-:W-:Y:S01]  /*94d0*/  LOP3.LUT R0, R0, 0xff, RZ, 0xc0, !PT ;  /* 0x000000ff00007812 */ /* 0x000fe200078ec0ff */
[----:B------:R-:W-:Y:S01]  /*94e0*/  IMAD.MOV.U32 R55, RZ, RZ, R12 ;  /* 0x000000ffff377224 */ /* 0x000fe200078e000c */
[----:B------:R-:W-:Y:S01]  /*94f0*/  MUFU.EX2 R11, R105 ;  /* 0x00000069000b7308 */ /* 0x000fe20000000800 */
[----:B------:R-:W-:-:S03]  /*9500*/  PRMT R202, R205, 0x7632, R202 ;  /* 0x00007632cdca7816 */ /* 0x000fc600000000ca */
[----:B------:R-:W1:Y:S01]  /*9510*/  MUFU.EX2 R12, R111 ;  /* 0x0000006f000c7308 */ /* 0x000e620000000800 */
[----:B------:R-:W-:Y:S02]  /*9520*/  @!P0 PRMT R202, R121, 0x5410, RZ ;  /* 0x0000541079ca8816 */ /* 0x000fe400000000ff */
[----:B------:R-:W-:Y:S02]  /*9530*/  ISETP.LE.U32.AND P0, PT, R0, UR7, PT ;  /* 0x0000000700007c0c */ /* 0x000fe4000bf03070 */
[----:B-1----:R-:W-:Y:S02]  /*9540*/  F2FP.BF16.F32.PACK_AB R200, R31, R27 ;  /* 0x0000001b1fc8723e */ /* 0x002fe400000010ff */
[----:B------:R-:W-:-:S09]  /*9550*/  F2FP.BF16.F32.PACK_AB R0, R12, R11 ;  /* 0x0000000b0c00723e */ /* 0x000fd200000010ff */
[----:B------:R-:W-:Y:S01]  /*9560*/  @!P0 HFMA2.BF16_V2 R122, -RZ.H0_H0, RZ.H0_H0, -R200.H0_H0 ;  /* 0x200000ffff7a8231 */ /* 0x000fe200003409c8 */
[C---:B------:R-:W-:Y:S02]  /*9570*/  PRMT R166, R0.reuse, 0x7610, R166 ;  /* 0x0000761000a67816 */ /* 0x040fe400000000a6 */
[----:B------:R-:W-:Y:S02]  /*9580*/  PRMT R165, R0, 0x7632, R165 ;  /* 0x0000763200a57816 */ /* 0x000fe400000000a5 */
[----:B------:R-:W-:Y:S01]  /*9590*/  PRMT R0, R76, 0x7771, RZ ;  /* 0x000077714c007816 */ /* 0x000fe200000000ff */
[----:B------:R-:W-:Y:S01]  /*95a0*/  FADD.FTZ R7, R7, R5 ;  /* 0x0000000507077221 */ /* 0x000fe20000010000 */
[----:B------:R-:W-:Y:S01]  /*95b0*/  PRMT R147, R200, 0x7610, R147 ;  /* 0x00007610c8937816 */ /* 0x000fe20000000093 */
[----:B------:R-:W-:Y:S01]  /*95c0*/  FADD.FTZ R5, R158, R3 ;  /* 0x000000039e057221 */ /* 0x000fe20000010000 */
[----:B------:R-:W-:Y:S02]  /*95d0*/  @!P0 PRMT R147, R122, 0x5410, RZ ;  /* 0x000054107a938816 */ /* 0x000fe400000000ff */
[----:B------:R-:W-:Y:S01]  /*95e0*/  ISETP.GT.U32.AND P0, PT, R0, UR7, PT ;  /* 0x0000000700007c0c */ /* 0x000fe2000bf04070 */
[----:B------:R-:W-:-:S02]  /*95f0*/  @P1 HFMA2.BF16_V2 R123, -RZ.H0_H0, RZ.H0_H0, -R170.H0_H0 ;  /* 0x200000ffff7b1231 */ /* 0x000fc400003409aa */
[----:B------:R-:W-:Y:S01]  /*9600*/  FADD.FTZ R3, R150, R2 ;  /* 0x0000000296037221 */ /* 0x000fe20000010000 */
[----:B------:R-:W-:Y:S01]  /*9610*/  FADD.FTZ R2, R160, R5 ;  /* 0x00000005a0027221 */ /* 0x000fe20000010000 */
[----:B------:R-:W-:Y:S01]  /*9620*/  PRMT R0, R68, 0x7773, RZ ;  /* 0x0000777344007816 */ /* 0x000fe200000000ff */
[----:B------:R-:W1:Y:S01]  /*9630*/  MUFU.EX2 R5, R85 ;  /* 0x0000005500057308 */ /* 0x000e620000000800 */
[----:B------:R-:W-:Y:S01]  /*9640*/  @P5 HFMA2.BF16_V2 R124, -RZ.H0_H0, RZ.H0_H0, -R166.H0_H0 ;  /* 0x200000ffff7c5231 */ /* 0x000fe200003409a6 */
[----:B------:R-:W-:Y:S01]  /*9650*/  @P1 PRMT R170, R123, 0x5410, RZ ;  /* 0x000054107baa1816 */ /* 0x000fe200000000ff */
[----:B------:R-:W-:Y:S01]  /*9660*/  FADD.FTZ R2, R14, R2 ;  /* 0x000000020e027221 */ /* 0x000fe20000010000 */
[----:B------:R-:W-:Y:S01]  /*9670*/  ISETP.GT.U32.AND P1, PT, R0, UR7, PT ;  /* 0x0000000700007c0c */ /* 0x000fe2000bf24070 */
[----:B------:R-:W-:Y:S01]  /*9680*/  FADD.FTZ R4, R157, R7 ;  /* 0x000000079d047221 */ /* 0x000fe20000010000 */
[----:B------:R-:W-:Y:S01]  /*9690*/  LOP3.LUT R0, R79, 0xff, RZ, 0xc0, !PT ;  /* 0x000000ff4f007812 */ /* 0x000fe200078ec0ff */
[----:B------:R-:W-:Y:S01]  /*96a0*/  IMAD.MOV.U32 R120, RZ, RZ, R116 ;  /* 0x000000ffff787224 */ /* 0x000fe200078e0074 */
[----:B------:R-:W-:Y:S01]  /*96b0*/  PRMT R116, R166, 0x5410, R165 ;  /* 0x00005410a6747816 */ /* 0x000fe200000000a5 */
[----:B------:R-:W-:Y:S01]  /*96c0*/  IMAD.MOV.U32 R134, RZ, RZ, R8 ;  /* 0x000000ffff867224 */ /* 0x000fe200078e0008 */
[----:B------:R-:W-:Y:S01]  /*96d0*/  @P5 PRMT R166, R124, 0x5410, RZ ;  /* 0x000054107ca65816 */ /* 0x000fe200000000ff */
[----:B------:R-:W-:-:S02]  /*96e0*/  @P0 HFMA2.BF16_V2 R127, -RZ.H0_H0, RZ.H0_H0, -R200.H1_H1 ;  /* 0x200000ffff7f0231 */ /* 0x000fc400003609c8 */
[----:B------:R-:W-:Y:S01]  /*96f0*/  FADD.FTZ R8, R15, R2 ;  /* 0x000000020f087221 */ /* 0x000fe20000010000 */
[----:B------:R-:W-:Y:S01]  /*9700*/  ISETP.LE.U32.AND P5, PT, R0, UR7, PT ;  /* 0x0000000700007c0c */ /* 0x000fe2000bfa3070 */
[----:B------:R-:W-:Y:S02]  /*9710*/  IMAD.MOV.U32 R7, RZ, RZ, R113 ;  /* 0x000000ffff077224 */ /* 0x000fe400078e0071 */
[----:B------:R-:W-:Y:S01]  /*9720*/  FADD.FTZ R3, R155, R3 ;  /* 0x000000039b037221 */ /* 0x000fe20000010000 */
[----:B------:R-:W-:Y:S01]  /*9730*/  FADD.FTZ R4, R159, R4 ;  /* 0x000000049f047221 */ /* 0x000fe20000010000 */
[----:B------:R-:W2:Y:S01]  /*9740*/  MUFU.EX2 R2, R90 ;  /* 0x0000005a00027308 */ /* 0x000ea20000000800 */
[----:B------:R-:W-:Y:S01]  /*9750*/  PRMT R0, R76, 0x7772, RZ ;  /* 0x000077724c007816 */ /* 0x000fe200000000ff */
[----:B------:R-:W-:Y:S01]  /*9760*/  IMAD.MOV.U32 R113, RZ, RZ, R114 ;  /* 0x000000ffff717224 */ /* 0x000fe200078e0072 */
[----:B------:R-:W-:Y:S01]  /*9770*/  PRMT R145, R200, 0x7632, R145 ;  /* 0x00007632c8917816 */ /* 0x000fe20000000091 */
[----:B------:R-:W-:Y:S01]  /*9780*/  IMAD.MOV.U32 R114, RZ, RZ, R134 ;  /* 0x000000ffff727224 */ /* 0x000fe200078e0086 */
[----:B------:R-:W-:Y:S01]  /*9790*/  @P0 PRMT R145, R127, 0x5410, RZ ;  /* 0x000054107f910816 */ /* 0x000fe200000000ff */
[----:B------:R-:W-:-:S02]  /*97a0*/  IMAD.MOV.U32 R99, RZ, RZ, R29 ;  /* 0x000000ffff637224 */ /* 0x000fc400078e001d */
[----:B------:R-:W-:Y:S01]  /*97b0*/  FADD.FTZ R3, R10, R3 ;  /* 0x000000030a037221 */ /* 0x000fe20000010000 */
[----:B------:R-:W-:Y:S01]  /*97c0*/  IMAD.MOV.U32 R134, RZ, RZ, R26 ;  /* 0x000000ffff867224 */ /* 0x000fe200078e001a */
[----:B------:R-:W-:Y:S01]  /*97d0*/  MUFU.EX2 R29, R96 ;  /* 0x00000060001d7308 */ /* 0x000fe20000000800 */
[----:B------:R-:W-:Y:S01]  /*97e0*/  ISETP.GT.U32.AND P0, PT, R0, UR7, PT ;  /* 0x0000000700007c0c */ /* 0x000fe2000bf04070 */
[----:B-1----:R-:W-:Y:S02]  /*97f0*/  FADD.FTZ R0, R5, R4 ;  /* 0x0000000405007221 */ /* 0x002fe40000010000 */
[----:B------:R-:W1:Y:S01]  /*9800*/  MUFU.EX2 R26, R95 ;  /* 0x0000005f001a7308 */ /* 0x000e620000000800 */
[----:B------:R-:W-:-:S03]  /*9810*/  IMAD.MOV.U32 R14, RZ, RZ, R120 ;  /* 0x000000ffff0e7224 */ /* 0x000fc600078e0078 */
[----:B------:R-:W1:Y:S01]  /*9820*/  MUFU.EX2 R4, R144 ;  /* 0x0000009000047308 */ /* 0x000e620000000800 */
[----:B------:R-:W-:Y:S02]  /*9830*/  IMAD.MOV.U32 R121, RZ, RZ, R117 ;  /* 0x000000ffff797224 */ /* 0x000fe400078e0075 */
[----:B------:R-:W-:Y:S02]  /*9840*/  IMAD.MOV.U32 R120, RZ, RZ, R6 ;  /* 0x000000ffff787224 */ /* 0x000fe400078e0006 */
[----:B------:R-:W-:Y:S02]  /*9850*/  FADD.FTZ R6, R16, R3 ;  /* 0x0000000310067221 */ /* 0x000fe40000010000 */
[----:B------:R-:W1:Y:S01]  /*9860*/  MUFU.EX2 R3, R146 ;  /* 0x0000009200037308 */ /* 0x000e620000000800 */
[----:B------:R-:W-:Y:S02]  /*9870*/  IMAD.MOV.U32 R15, RZ, RZ, R121 ;  /* 0x000000ffff0f7224 */ /* 0x000fe400078e0079 */
[----:B------:R-:W-:-:S02]  /*9880*/  IMAD.MOV.U32 R121, RZ, RZ, R7 ;  /* 0x000000ffff797224 */ /* 0x000fc400078e0007 */
[C---:B--2---:R-:W-:Y:S01]  /*9890*/  FADD.FTZ R7, R2.reuse, R0 ;  /* 0x0000000002077221 */ /* 0x044fe20000010000 */
[----:B------:R-:W-:Y:S02]  /*98a0*/  F2FP.BF16.F32.PACK_AB R0, R2, R5 ;  /* 0x000000050200723e */ /* 0x000fe400000010ff */
[----:B-1----:R-:W-:Y:S02]  /*98b0*/  F2FP.BF16.F32.PACK_AB R198, R29, R26 ;  /* 0x0000001a1dc6723e */ /* 0x002fe400000010ff */
[C---:B------:R-:W-:Y:S02]  /*98c0*/  PRMT R157, R0.reuse, 0x7610, R157 ;  /* 0x00007610009d7816 */ /* 0x040fe4000000009d */
[----:B------:R-:W-:Y:S01]  /*98d0*/  PRMT R158, R0, 0x7632, R158 ;  /* 0x00007632009e7816 */ /* 0x000fe2000000009e */
[----:B------:R-:W-:Y:S01]  /*98e0*/  FADD.FTZ R0, R4, R9 ;  /* 0x0000000904007221 */ /* 0x000fe20000010000 */
[----:B------:R-:W-:Y:S01]  /*98f0*/  @P0 HFMA2.BF16_V2 R128, -RZ.H0_H0, RZ.H0_H0, -R198.H0_H0 ;  /* 0x200000ffff800231 */ /* 0x000fe200003409c6 */
[----:B------:R-:W1:Y:S01]  /*9900*/  S2R R115, SR_TID.X ;  /* 0x0000000000737919 */ /* 0x000e620000002100 */
[----:B------:R-:W2:Y:S01]  /*9910*/  MUFU.EX2 R10, R92 ;  /* 0x0000005c000a7308 */ /* 0x000ea20000000800 */
[----:B------:R-:W-:Y:S01]  /*9920*/  FADD.FTZ R2, R3, R0 ;  /* 0x0000000003027221 */ /* 0x000fe20000010000 */
[----:B------:R-:W-:-:S02]  /*9930*/  SHF.R.U32.HI R0, RZ, 0x18, R79 ;  /* 0x00000018ff007819 */ /* 0x000fc4000001164f */
[----:B------:R-:W4:Y:S01]  /*9940*/  MUFU.EX2 R9, R93 ;  /* 0x0000005d00097308 */ /* 0x000f220000000800 */
[----:B------:R-:W1:Y:S01]  /*9950*/  S2R R122, SR_CTAID.X ;  /* 0x00000000007a7919 */ /* 0x000e620000002500 */
[----:B------:R-:W-:-:S04]  /*9960*/  F2FP.BF16.F32.PACK_AB R3, R3, R4 ;  /* 0x000000040303723e */ /* 0x000fc800000010ff */
[C---:B------:R-:W-:Y:S02]  /*9970*/  PRMT R155, R3.reuse, 0x7632, R155 ;  /* 0x00007632039b7816 */ /* 0x040fe4000000009b */
[----:B------:R-:W-:Y:S01]  /*9980*/  PRMT R156, R3, 0x7610, R156 ;  /* 0x00007610039c7816 */ /* 0x000fe2000000009c */
[----:B------:R-:W-:Y:S02]  /*9990*/  @P1 HFMA2.BF16_V2 R129, -RZ.H0_H0, RZ.H0_H0, -R165.H0_H0 ;  /* 0x200000ffff811231 */ /* 0x000fe400003409a5 */
[----:B------:R-:W-:Y:S01]  /*99a0*/  FADD.FTZ R4, R11, R2 ;  /* 0x000000020b047221 */ /* 0x000fe20000010000 */
[----:B------:R-:W-:Y:S01]  /*99b0*/  UIADD3 UR4, UPT, UPT, UR33, 0x3, URZ ;  /* 0x0000000321047890 */ /* 0x000fe2000fffe0ff */
[----:B------:R-:W-:Y:S02]  /*99c0*/  PRMT R2, R68, 0x7771, RZ ;  /* 0x0000777144027816 */ /* 0x000fe400000000ff */
[----:B------:R-:W-:Y:S02]  /*99d0*/  @P1 PRMT R165, R129, 0x5410, RZ ;  /* 0x0000541081a51816 */ /* 0x000fe400000000ff */
[----:B------:R-:W-:Y:S01]  /*99e0*/  ISETP.GT.U32.AND P1, PT, R2, UR7, PT ;  /* 0x0000000702007c0c */ /* 0x000fe2000bf24070 */
[----:B--2---:R-:W-:Y:S01]  /*99f0*/  FADD.FTZ R2, R10, R7 ;  /* 0x000000070a027221 */ /* 0x004fe20000010000 */
[----:B------:R-:W-:Y:S01]  /*9a00*/  FADD.FTZ R5, R18, R8 ;  /* 0x0000000812057221 */ /* 0x000fe20000010000 */
[----:B-1----:R-:W-:-:S05]  /*9a10*/  SHF.R.U32.HI R105, RZ, 0x5, R115 ;  /* 0x00000005ff697819 */ /* 0x002fca0000011673 */
[----:B------:R-:W-:-:S04]  /*9a20*/  IMAD R122, R122, 0x8, R105 ;  /* 0x000000087a7a7824 */ /* 0x000fc800078e0269 */
[----:B------:R-:W-:-:S04]  /*9a30*/  IMAD.WIDE.U32 R122, R122, -0x326172a9, RZ ;  /* 0xcd9e8d577a7a7825 */ /* 0x000fc800078e00ff */
[----:B------:R-:W-:-:S04]  /*9a40*/  FADD.FTZ R3, R20, R5 ;  /* 0x0000000514037221 */ /* 0x000fc80000010000 */
[----:B------:R-:W-:Y:S01]  /*9a50*/  FADD.FTZ R13, R13, R3 ;  /* 0x000000030d0d7221 */ /* 0x000fe20000010000 */
[----:B----4-:R-:W-:Y:S02]  /*9a60*/  PRMT R139, R198, 0x7610, R139 ;  /* 0x00007610c68b7816 */ /* 0x010fe4000000008b */
[----:B------:R-:W-:Y:S02]  /*9a70*/  @P0 PRMT R139, R128, 0x5410, RZ ;  /* 0x00005410808b0816 */ /* 0x000fe400000000ff */
[----:B------:R-:W-:Y:S02]  /*9a80*/  ISETP.LE.U32.AND P0, PT, R0, UR7, PT ;  /* 0x0000000700007c0c */ /* 0x000fe4000bf03070 */
[----:B------:R-:W-:-:S04]  /*9a90*/  F2FP.BF16.F32.PACK_AB R0, R9, R10 ;  /* 0x0000000a0900723e */ /* 0x000fc800000010ff */
[C---:B------:R-:W-:Y:S02]  /*9aa0*/  PRMT R159, R0.reuse, 0x7610, R159 ;  /* 0x00007610009f7816 */ /* 0x040fe4000000009f */
[----:B------:R-:W-:Y:S02]  /*9ab0*/  PRMT R160, R0, 0x7632, R160 ;  /* 0x0000763200a07816 */ /* 0x000fe400000000a0 */
[----:B------:R-:W-:-:S03]  /*9ac0*/  PRMT R0, R76, 0x7773, RZ ;  /* 0x000077734c007816 */ /* 0x000fc600000000ff */
[----:B------:R-:W-:Y:S01]  /*9ad0*/  @!P0 HFMA2.BF16_V2 R141, -RZ.H0_H0, RZ.H0_H0, -R155.H0_H0 ;  /* 0x200000ffff8d8231 */ /* 0x000fe2000034099b */
[----:B------:R-:W-:-:S04]  /*9ae0*/  PRMT R128, R156, 0x5410, R155 ;  /* 0x000054109c807816 */ /* 0x000fc8000000009b */
[----:B------:R-:W-:Y:S02]  /*9af0*/  @!P0 PRMT R155, R141, 0x5410, RZ ;  /* 0x000054108d9b8816 */ /* 0x000fe400000000ff */
[----:B------:R-:W-:Y:S01]  /*9b00*/  ISETP.GT.U32.AND P0, PT, R0, UR7, PT ;  /* 0x0000000700007c0c */ /* 0x000fe2000bf04070 */
[----:B------:R-:W-:-:S04]  /*9b10*/  FADD.FTZ R0, R17, R6 ;  /* 0x0000000611007221 */ /* 0x000fc80000010000 */
[----:B------:R-:W-:Y:S01]  /*9b20*/  FADD.FTZ R11, R19, R0 ;  /* 0x00000000130b7221 */ /* 0x000fe20000010000 */
[----:B------:R-:W-:Y:S02]  /*9b30*/  IMAD.U32 R0, RZ, RZ, UR23 ;  /* 0x00000017ff007e24 */ /* 0x000fe4000f8e00ff */
[----:B------:R-:W-:-:S03]  /*9b40*/  FADD.FTZ R10, R9, R2 ;  /* 0x00000002090a7221 */ /* 0x000fc60000010000 */
[----:B------:R-:W-:Y:S01]  /*9b50*/  LOP3.LUT R0, R0, UR4, R15, 0x96, !PT ;  /* 0x0000000400007c12 */ /* 0x000fe2000f8e960f */
[----:B------:R-:W-:Y:S02]  /*9b60*/  IMAD.MOV.U32 R123, RZ, RZ, R189 ;  /* 0x000000ffff7b7224 */ /* 0x000fe400078e00bd */
[----:B------:R-:W-:Y:S01]  /*9b70*/  FADD.FTZ R4, R12, R4 ;  /* 0x000000040c047221 */ /* 0x000fe20000010000 */
[----:B------:R-:W-:Y:S02]  /*9b80*/  IMAD.MOV.U32 R92, RZ, RZ, R120 ;  /* 0x000000ffff5c7224 */ /* 0x000fe400078e0078 */
[----:B------:R-:W-:Y:S02]  /*9b90*/  IMAD.MOV.U32 R93, RZ, RZ, R121 ;  /* 0x000000ffff5d7224 */ /* 0x000fe400078e0079 */
[----:B------:R-:W-:Y:S02]  /*9ba0*/  @!P2 HFMA2.BF16_V2 R132, -RZ.H0_H0, RZ.H0_H0, -R159.H0_H0 ;  /* 0x200000ffff84a231 */ /* 0x000fe4000034099f */
[----:B------:R-:W-:Y:S01]  /*9bb0*/  IMAD.WIDE.U32 R8, R0, -0x326172a9, RZ ;  /* 0xcd9e8d5700087825 */ /* 0x000fe200078e00ff */
[----:B------:R-:W-:-:S03]  /*9bc0*/  PRMT R129, R159, 0x5410, R160 ;  /* 0x000054109f817816 */ /* 0x000fc600000000a0 */
[----:B------:R-:W-:Y:S01]  /*9bd0*/  @P0 HFMA2.BF16_V2 R140, -RZ.H0_H0, RZ.H0_H0, -R198.H1_H1 ;  /* 0x200000ffff8c0231 */ /* 0x000fe200003609c6 */
[----:B------:R-:W-:Y:S01]  /*9be0*/  PRMT R138, R198, 0x7632, R138 ;  /* 0x00007632c68a7816 */ /* 0x000fe2000000008a */
[----:B------:R-:W-:Y:S01]  /*9bf0*/  IMAD.MOV.U32 R111, RZ, RZ, R112 ;  /* 0x000000ffff6f7224 */ /* 0x000fe200078e0070 */
[----:B------:R-:W-:Y:S01]  /*9c00*/  LOP3.LUT R2, R122, UR6, R9, 0x96, !PT ;  /* 0x000000067a027c12 */ /* 0x000fe2000f8e9609 */
[----:B------:R-:W-:Y:S02]  /*9c10*/  IMAD.MOV.U32 R122, RZ, RZ, R188 ;  /* 0x000000ffff7a7224 */ /* 0x000fe400078e00bc */
[----:B------:R-:W-:Y:S01]  /*9c20*/  @P1 HFMA2.BF16_V2 R142, -RZ.H0_H0, RZ.H0_H0, -R160.H0_H0 ;  /* 0x200000ffff8e1231 */ /* 0x000fe200003409a0 */
[----:B------:R1:W2:Y:S01]  /*9c30*/  LDL.LU.64 R188, [R1+0x3e0] ;  /* 0x0003e00001bc7983 */ /* 0x0002a20000300a00 */
[----:B------:R-:W-:Y:S02]  /*9c40*/  IMAD.MOV.U32 R105, RZ, RZ, R99 ;  /* 0x000000ffff697224 */ /* 0x000fe400078e0063 */
[----:B------:R-:W-:-:S02]  /*9c50*/  @!P5 HFMA2.BF16_V2 R130, -RZ.H0_H0, RZ.H0_H0, -R157.H0_H0 ;  /* 0x200000ffff82d231 */ /* 0x000fc4000034099d */
[----:B------:R-:W-:-:S04]  /*9c60*/  IMAD.WIDE.U32 R2, R2, -0x2daee0ad, RZ ;  /* 0xd2511f5302027825 */ /* 0x000fc800078e00ff */
[----:B------:R-:W-:Y:S01]  /*9c70*/  FADD.FTZ R12, R21, R4 ;  /* 0x00000004150c7221 */ /* 0x000fe20000010000 */
[----:B------:R-:W4:Y:S01]  /*9c80*/  S2R R18, SR_CTAID.X ;  /* 0x0000000000127919 */ /* 0x000f220000002500 */
[----:B------:R-:W-:Y:S01]  /*9c90*/  PRMT R117, R157, 0x5410, R158 ;  /* 0x000054109d757816 */ /* 0x000fe2000000009e */
[----:B------:R-:W-:Y:S01]  /*9ca0*/  IMAD.MOV.U32 R115, RZ, RZ, R63 ;  /* 0x000000ffff737224 */ /* 0x000fe200078e003f */
[----:B------:R-:W-:Y:S01]  /*9cb0*/  LOP3.LUT R6, R214, UR31, R3, 0x96, !PT ;  /* 0x0000001fd6067c12 */ /* 0x000fe2000f8e9603 */
[----:B------:R-:W-:Y:S01]  /*9cc0*/  @!P4 HFMA2.BF16_V2 R131, -RZ.H0_H0, RZ.H0_H0, -R158.H0_H0 ;  /* 0x200000ffff83c231 */ /* 0x000fe2000034099e */
[----:B------:R-:W-:Y:S01]  /*9cd0*/  LOP3.LUT R4, R8, UR32, R119, 0x96, !PT ;  /* 0x0000002008047c12 */ /* 0x000fe2000f8e9677 */
[----:B------:R-:W-:Y:S01]  /*9ce0*/  MUFU.EX2 R17, R126 ;  /* 0x0000007e00117308 */ /* 0x000fe20000000800 */
[----:B------:R-:W-:Y:S02]  /*9cf0*/  @!P3 HFMA2.BF16_V2 R143, -RZ.H0_H0, RZ.H0_H0, -R156.H0_H0 ;  /* 0x200000ffff8fb231 */ /* 0x000fe4000034099c */
[----:B------:R-:W-:Y:S01]  /*9d00*/  IMAD.WIDE.U32 R6, R6, -0x326172a9, RZ ;  /* 0xcd9e8d5706067825 */ /* 0x000fe200078e00ff */
[----:B------:R-:W1:Y:S03]  /*9d10*/  LDCU.64 UR4, c[0x0][0x418] ;  /* 0x00008300ff0477ac */ /* 0x000e660008000a00 */
[----:B------:R-:W-:Y:S01]  /*9d20*/  IMAD.WIDE.U32 R4, R4, -0x2daee0ad, RZ ;  /* 0xd2511f5304047825 */ /* 0x000fe200078e00ff */
[----:B------:R-:W-:-:S04]  /*9d30*/  LOP3.LUT R3, R118, UR30, R7, 0x96, !PT ;  /* 0x0000001e76037c12 */ /* 0x000fc8000f8e9607 */
[----:B------:R-:W-:Y:S01]  /*9d40*/  LOP3.LUT R5, R2, UR29, R5, 0x96, !PT ;  /* 0x0000001d02057c12 */ /* 0x000fe2000f8e9605 */
[----:B------:R-:W-:-:S05]  /*9d50*/  IMAD.WIDE.U32 R2, R3, -0x2daee0ad, RZ ;  /* 0xd2511f5303027825 */ /* 0x000fca00078e00ff */
[----:B------:R-:W-:Y:S01]  /*9d60*/  LOP3.LUT R3, R4, UR26, R3, 0x96, !PT ;  /* 0x0000001a04037c12 */ /* 0x000fe2000f8e9603 */
[----:B------:R-:W-:-:S05]  /*9d70*/  IMAD.WIDE.U32 R4, R5, -0x326172a9, RZ ;  /* 0xcd9e8d5705047825 */ /* 0x000fca00078e00ff */
[----:B------:R-:W-:-:S05]  /*9d80*/  LOP3.LUT R6, R6, UR27, R5, 0x96, !PT ;  /* 0x0000001b06067c12 */ /* 0x000fca000f8e9605 */
[----:B------:R-:W-:-:S05]  /*9d90*/  IMAD.WIDE.U32 R6, R6, -0x2daee0ad, RZ ;  /* 0xd2511f5306067825 */ /* 0x000fca00078e00ff */
[----:B------:R-:W-:Y:S01]  /*9da0*/  LOP3.LUT R0, R2, UR16, R7, 0x96, !PT ;  /* 0x0000001002007c12 */ /* 0x000fe2000f8e9607 */
[----:B------:R-:W-:Y:S02]  /*9db0*/  IMAD.MOV.U32 R120, RZ, RZ, R60 ;  /* 0x000000ffff787224 */ /* 0x000fe400078e003c */
[----:B------:R-:W-:Y:S02]  /*9dc0*/  IMAD.MOV.U32 R121, RZ, RZ, R110 ;  /* 0x000000ffff797224 */ /* 0x000fe400078e006e */
[----:B------:R-:W-:Y:S02]  /*9dd0*/  IMAD.MOV.U32 R60, RZ, RZ, R87 ;  /* 0x000000ffff3c7224 */ /* 0x000fe400078e0057 */
[----:B------:R-:W-:Y:S02]  /*9de0*/  IMAD.MOV.U32 R110, RZ, RZ, R54 ;  /* 0x000000ffff6e7224 */ /* 0x000fe400078e0036 */
[----:B------:R-:W-:Y:S02]  /*9df0*/  IMAD.MOV.U32 R87, RZ, RZ, R55 ;  /* 0x000000ffff577224 */ /* 0x000fe400078e0037 */
[----:B------:R-:W-:-:S04]  /*9e00*/  IMAD.WIDE.U32 R2, R3, -0x326172a9, RZ ;  /* 0xcd9e8d5703027825 */ /* 0x000fc800078e00ff */
[----:B------:R-:W-:-:S05]  /*9e10*/  IMAD.WIDE.U32 R54, R0, -0x326172a9, RZ ;  /* 0xcd9e8d5700367825 */ /* 0x000fca00078e00ff */
[----:B------:R-:W-:-:S04]  /*9e20*/  LOP3.LUT R55, R2, UR15, R55, 0x96, !PT ;  /* 0x0000000f02377c12 */ /* 0x000fc8000f8e9637 */
[C---:B------:R-:W-:Y:S02]  /*9e30*/  LOP3.LUT R0, R55.reuse, 0xff, RZ, 0xc0, !PT ;  /* 0x000000ff37007812 */ /* 0x040fe400078ec0ff */
[----:B------:R-:W-:Y:S02]  /*9e40*/  @!P2 PRMT R159, R132, 0x5410, RZ ;  /* 0x00005410849fa816 */ /* 0x000fe400000000ff */
[----:B------:R-:W-:Y:S02]  /*9e50*/  ISETP.LE.U32.AND P2, PT, R0, UR7, PT ;  /* 0x0000000700007c0c */ /* 0x000fe4000bf43070 */
[----:B------:R-:W-:-:S04]  /*9e60*/  LOP3.LUT R0, R55, 0xffff, RZ, 0xc0, !PT ;  /* 0x0000ffff37007812 */ /* 0x000fc800078ec0ff */
[----:B------:R-:W-:-:S04]  /*9e70*/  SHF.R.U32.HI R0, RZ, 0x8, R0 ;  /* 0x00000008ff007819 */ /* 0x000fc80000011600 */
[----:B------:R-:W-:Y:S02]  /*9e80*/  LOP3.LUT R0, R0, 0xffff, RZ, 0xc0, !PT ;  /* 0x0000ffff00007812 */ /* 0x000fe400078ec0ff */
[----:B------:R-:W-:Y:S02]  /*9e90*/  @P0 PRMT R138, R140, 0x5410, RZ ;  /* 0x000054108c8a0816 */ /* 0x000fe400000000ff */
[----:B------:R-:W-:Y:S02]  /*9ea0*/  ISETP.LE.U32.AND P0, PT, R0, UR7, PT ;  /* 0x0000000700007c0c */ /* 0x000fe4000bf03070 */
[----:B------:R-:W-:Y:S01]  /*9eb0*/  PRMT R0, R55, 0x7632, R0 ;  /* 0x0000763237007816 */ /* 0x000fe20000000000 */
[----:B------:R-:W-:Y:S01]  /*9ec0*/  IMAD.MOV.U32 R124, RZ, RZ, R122 ;  /* 0x000000ffff7c7224 */ /* 0x000fe200078e007a */
[----:B------:R-:W-:Y:S01]  /*9ed0*/  LOP3.LUT R4, R4, UR17, R3, 0x96, !PT ;  /* 0x0000001104047c12 */ /* 0x000fe2000f8e9603 */
[----:B------:R-:W-:Y:S01]  /*9ee0*/  IMAD.MOV.U32 R122, RZ, RZ, R111 ;  /* 0x000000ffff7a7224 */ /* 0x000fe200078e006f */
[----:B------:R-:W-:Y:S01]  /*9ef0*/  LOP3.LUT R0, R0, 0xff, RZ, 0xc0, !PT ;  /* 0x000000ff00007812 */ /* 0x000fe200078ec0ff */
[----:B------:R-:W-:Y:S01]  /*9f00*/  IMAD.MOV.U32 R111, RZ, RZ, R105 ;  /* 0x000000ffff6f7224 */ /* 0x000fe200078e0069 */
[----:B------:R-:W-:Y:S01]  /*9f10*/  @P1 PRMT R160, R142, 0x5410, RZ ;  /* 0x000054108ea01816 */ /* 0x000fe200000000ff */
[----:B------:R-:W-:Y:S01]  /*9f20*/  IMAD.MOV.U32 R105, RZ, RZ, R134 ;  /* 0x000000ffff697224 */ /* 0x000fe200078e0086 */
[----:B------:R-:W-:Y:S01]  /*9f30*/  ISETP.LE.U32.AND P1, PT, R0, UR7, PT ;  /* 0x0000000700007c0c */ /* 0x000fe2000bf23070 */
[----:B------:R-:W3:Y:S01]  /*9f40*/  S2R R134, SR_TID.X ;  /* 0x0000000000867919 */ /* 0x000ee20000002100 */
[----:B------:R-:W-:-:S02]  /*9f50*/  IMAD.MOV.U32 R99, RZ, RZ, R59 ;  /* 0x000000ffff637224 */ /* 0x000fc400078e003b */
[----:B------:R-:W-:Y:S02]  /*9f60*/  IMAD.MOV.U32 R112, RZ, RZ, R51 ;  /* 0x000000ffff707224 */ /* 0x000fe400078e0033 */
[----:B------:R-:W-:Y:S02]  /*9f70*/  IMAD.MOV.U32 R59, RZ, RZ, R50 ;  /* 0x000000ffff3b7224 */ /* 0x000fe400078e0032 */
[----:B------:R-:W-:Y:S02]  /*9f80*/  IMAD.MOV.U32 R0, RZ, RZ, R54 ;  /* 0x000000ffff007224 */ /* 0x000fe400078e0036 */
[----:B------:R-:W-:-:S03]  /*9f90*/  IMAD.WIDE.U32 R50, R4, -0x2daee0ad, RZ ;  /* 0xd2511f5304327825 */ /* 0x000fc600078e00ff */
[----:B------:R-:W-:Y:S02]  /*9fa0*/  LOP3.LUT R0, R0, 0xff, RZ, 0xc0, !PT ;  /* 0x000000ff00007812 */ /* 0x000fe400078ec0ff */
[----:B------:R-:W-:Y:S02]  /*9fb0*/  LOP3.LUT R51, R6, UR14, R51, 0x96, !PT ;  /* 0x0000000e06337c12 */ /* 0x000fe4000f8e9633 */
[----:B------:R-:W-:Y:S02]  /*9fc0*/  @!P5 PRMT R157, R130, 0x5410, RZ ;  /* 0x00005410829dd816 */ /* 0x000fe400000000ff */
[----:B------:R-:W-:Y:S02]  /*9fd0*/  ISETP.LE.U32.AND P5, PT, R0, UR7, PT ;  /* 0x0000000700007c0c */ /* 0x000fe4000bfa3070 */
[----:B------:R-:W-:Y:S01]  /*9fe0*/  LOP3.LUT R0, R51, 0xffff, RZ, 0xc0, !PT ;  /* 0x0000ffff33007812 */ /* 0x000fe200078ec0ff */
[----:B------:R-:W-:Y:S02]  /*9ff0*/  IMAD.MOV.U32 R63, RZ, RZ, R107 ;  /* 0x000000ffff3f7224 */ /* 0x000fe400078e006b */
[----:B------:R-:W-:Y:S01]  /*a000*/  IMAD.MOV.U32 R107, RZ, RZ, R84 ;  /* 0x000000ffff6b7224 */ /* 0x000fe200078e0054 */
[----:B------:R-:W-:Y:S01]  /*a010*/  SHF.R.U32.HI R0, RZ, 0x8, R0 ;  /* 0x00000008ff007819 */ /* 0x000fe20000011600 */
[----:B------:R-:W-:-:S02]  /*a020*/  IMAD.MOV.U32 R84, RZ, RZ, R49 ;  /* 0x000000ffff547224 */ /* 0x000fc400078e0031 */
[----:B------:R-:W-:Y:S01]  /*a030*/  IMAD.MOV.U32 R49, RZ, RZ, R57 ;  /* 0x000000ffff317224 */ /* 0x000fe200078e0039 */
[----:B------:R-:W-:Y:S01]  /*a040*/  LOP3.LUT R0, R0, 0xffff, RZ, 0xc0, !PT ;  /* 0x0000ffff00007812 */ /* 0x000fe200078ec0ff */
[----:B------:R-:W-:Y:S02]  /*a050*/  IMAD.MOV.U32 R57, RZ, RZ, R22 ;  /* 0x000000ffff397224 */ /* 0x000fe400078e0016 */
[----:B------:R-:W1:Y:S01]  /*a060*/  MUFU.EX2 R22, R125 ;  /* 0x0000007d00167308 */ /* 0x000e620000000800 */
[----:B------:R-:W-:Y:S02]  /*a070*/  @!P4 PRMT R158, R131, 0x5410, RZ ;  /* 0x00005410839ec816 */ /* 0x000fe400000000ff */
[----:B------:R-:W-:Y:S02]  /*a080*/  ISETP.LE.U32.AND P4, PT, R0, UR7, PT ;  /* 0x0000000700007c0c */ /* 0x000fe4000bf83070 */
[----:B------:R-:W-:-:S04]  /*a090*/  PRMT R0, R51, 0x7632, R0 ;  /* 0x0000763233007816 */ /* 0x000fc80000000000 */
[----:B------:R-:W-:Y:S02]  /*a0a0*/  LOP3.LUT R0, R0, 0xff, RZ, 0xc0, !PT ;  /* 0x000000ff00007812 */ /* 0x000fe400078ec0ff */
[----:B------:R-:W-:Y:S02]  /*a0b0*/  @!P3 PRMT R156, R143, 0x5410, RZ ;  /* 0x000054108f9cb816 */ /* 0x000fe400000000ff */
[----:B---3--:R-:W-:Y:S02]  /*a0c0*/  SHF.R.U32.HI R16, RZ, 0x5, R134 ;  /* 0x00000005ff107819 */ /* 0x008fe40000011686 */
[----:B------:R-:W-:Y:S02]  /*a0d0*/  ISETP.LE.U32.AND P3, PT, R0, UR7, PT ;  /* 0x0000000700007c0c */ /* 0x000fe4000bf63070 */
[----:B-1----:R-:W-:Y:S01]  /*a0e0*/  F2FP.BF16.F32.PACK_AB R0, R22, R17 ;  /* 0x000000111600723e */ /* 0x002fe200000010ff */
[----:B----4-:R-:W-:-:S03]  /*a0f0*/  IMAD R18, R18, 0x8, R16 ;  /* 0x0000000812127824 */ /* 0x010fc600078e0210 */
[C---:B------:R-:W-:Y:S02]  /*a100*/  PRMT R161, R0.reuse, 0x7610, R161 ;  /* 0x0000761000a17816 */ /* 0x040fe400000000a1 */
[----:B------:R-:W-:Y:S01]  /*a110*/  PRMT R163, R0, 0x7632, R163 ;  /* 0x0000763200a37816 */ /* 0x000fe200000000a3 */
[----:B------:R-:W-:Y:S02]  /*a120*/  IMAD.MOV.U32 R0, RZ, RZ, R50 ;  /* 0x000000ffff007224 */ /* 0x000fe400078e0032 */
[----:B------:R-:W-:Y:S02]  /*a130*/  VIADD R18, R18, 0x4 ;  /* 0x0000000412127836 */ /* 0x000fe40000000000 */
[----:B------:R-:W-:Y:S01]  /*a140*/  @!P2 HFMA2.BF16_V2 R148, -RZ.H0_H0, RZ.H0_H0, -R161.H0_H0 ;  /* 0x200000ffff94a231 */ /* 0x000fe200003409a1 */
[----:B------:R-:W-:Y:S01]  /*a150*/  LOP3.LUT R0, R0, 0xff, RZ, 0xc0, !PT ;  /* 0x000000ff00007812 */ /* 0x000fe200078ec0ff */
[----:B------:R-:W-:Y:S01]  /*a160*/  IMAD.WIDE.U32 R18, R18, -0x326172a9, RZ ;  /* 0xcd9e8d5712127825 */ /* 0x000fe200078e00ff */
        /* <DEDUP_REMOVED lines=8> */
[----:B------:R-:W-:Y:S01]  /*a1f0*/  FADD.FTZ R12, R24, R2 ;  /* 0x00000002180c7221 */ /* 0x000fe20000010000 */
[----:B------:R-:W-:Y:S01]  /*a200*/  FADD.FTZ R13, R45, R3 ;  /* 0x000000032d0d7221 */ /* 0x000fe20000010000 */
        /* <DEDUP_REMOVED lines=15> */
[----:B------:R-:W-:-:S04]  /*a300*/  IMAD.WIDE.U32 R2, R3, -0x326172a9, RZ ;  /* 0xcd9e8d5703027825 */ /* 0x000fc800078e00ff */
[----:B------:R-:W-:-:S04]  /*a310*/  IMAD.WIDE.U32 R48, R0, -0x326172a9, RZ ;  /* 0xcd9e8d5700307825 */ /* 0x000fc800078e00ff */
[----:B------:R-:W-:Y:S02]  /*a320*/  @!P0 HFMA2.BF16_V2 R149, -RZ.H0_H0, RZ.H0_H0, -R163.H0_H0 ;  /* 0x200000ffff958231 */ /* 0x000fe400003409a3 */
[----:B------:R-:W-:Y:S01]  /*a330*/  IMAD.MOV.U32 R146, RZ, RZ, R59 ;  /* 0x000000ffff927224 */ /* 0x000fe200078e003b */
[----:B------:R-:W-:Y:S01]  /*a340*/  LOP3.LUT R59, R2, UR15, R49, 0x96, !PT ;  /* 0x0000000f023b7c12 */ /* 0x000fe2000f8e9631 */
[----:B------:R-:W-:Y:S01]  /*a350*/  IMAD.MOV.U32 R127, RZ, RZ, R15 ;  /* 0x000000ffff7f7224 */ /* 0x000fe200078e000f */
[----:B------:R-:W-:Y:S02]  /*a360*/  MUFU.EX2 R7, R174 ;  /* 0x000000ae00077308 */ /* 0x000fe40000000800 */
[----:B------:R-:W-:Y:S02]  /*a370*/  LOP3.LUT R0, R59, 0xff, RZ, 0xc0, !PT ;  /* 0x000000ff3b007812 */ /* 0x000fe400078ec0ff */
[----:B------:R-:W1:Y:S01]  /*a380*/  MUFU.EX2 R15, R175 ;  /* 0x000000af000f7308 */ /* 0x000e620000000800 */
[----:B------:R-:W-:-:S02]  /*a390*/  @!P0 PRMT R163, R149, 0x5410, RZ ;  /* 0x0000541095a38816 */ /* 0x000fc400000000ff */
        /* <DEDUP_REMOVED lines=9> */
[----:B------:R-:W-:Y:S01]  /*a430*/  IMAD.MOV.U32 R126, RZ, RZ, R14 ;  /* 0x000000ffff7e7224 */ /* 0x000fe200078e000e */
[----:B------:R-:W-:Y:S01]  /*a440*/  LOP3.LUT R9, R6, UR17, R3, 0x96, !PT ;  /* 0x0000001106097c12 */ /* 0x000fe2000f8e9603 */
[----:B------:R-:W-:Y:S01]  /*a450*/  FADD.FTZ R3, R27, R10 ;  /* 0x0000000a1b037221 */ /* 0x000fe20000010000 */
[----:B------:R-:W-:Y:S01]  /*a460*/  PRMT R0, R59, 0x7632, R0 ;  /* 0x000076323b007816 */ /* 0x000fe20000000000 */
[----:B------:R-:W-:Y:S04]  /*a470*/  MUFU.EX2 R10, R152 ;  /* 0x00000098000a7308 */ /* 0x000fe80000000800 */
[----:B------:R-:W1:Y:S01]  /*a480*/  MUFU.EX2 R14, R153 ;  /* 0x00000099000e7308 */ /* 0x000e620000000800 */
[----:B------:R-:W-:-:S03]  /*a490*/  LOP3.LUT R0, R0, 0xff, RZ, 0xc0, !PT ;  /* 0x000000ff00007812 */ /* 0x000fc600078ec0ff */
[----:B------:R-:W-:Y:S01]  /*a4a0*/  @!P0 HFMA2.BF16_V2 R154, -RZ.H0_H0, RZ.H0_H0, -R175.H1_H1 ;  /* 0x200000ffff9a8231 */ /* 0x000fe200003609af */
[----:B------:R-:W-:-:S04]  /*a4b0*/  PRMT R52, R175, 0x7632, R52 ;  /* 0x00007632af347816 */ /* 0x000fc80000000034 */
[----:B------:R-:W-:Y:S02]  /*a4c0*/  @!P0 PRMT R52, R154, 0x5410, RZ ;  /* 0x000054109a348816 */ /* 0x000fe400000000ff */
[----:B------:R-:W-:Y:S02]  /*a4d0*/  ISETP.LE.U32.AND P0, PT, R0, UR7, PT ;  /* 0x0000000700007c0c */ /* 0x000fe4000bf03070 */
[----:B-1----:R-:W-:Y:S02]  /*a4e0*/  F2FP.BF16.F32.PACK_AB R174, R14, R10 ;  /* 0x0000000a0eae723e */ /* 0x002fe400000010ff */
[----:B------:R-:W-:Y:S02]  /*a4f0*/  SHF.R.U32.HI R0, RZ, 0x18, R59 ;  /* 0x00000018ff007819 */ /* 0x000fe4000001163b */
[----:B------:R-:W-:-:S07]  /*a500*/  PRMT R47, R174, 0x7610, R47 ;  /* 0x00007610ae2f7816 */ /* 0x000fce000000002f */
[----:B------:R-:W-:-:S05]  /*a510*/  @!P0 HFMA2.BF16_V2 R173, -RZ.H0_H0, RZ.H0_H0, -R174.H0_H0 ;  /* 0x200000ffffad8231 */ /* 0x000fca00003409ae */
[----:B------:R-:W-:Y:S02]  /*a520*/  @!P0 PRMT R47, R173, 0x5410, RZ ;  /* 0x00005410ad2f8816 */ /* 0x000fe400000000ff */
[----:B------:R-:W-:Y:S01]  /*a530*/  ISETP.LE.U32.AND P0, PT, R0, UR7, PT ;  /* 0x0000000700007c0c */ /* 0x000fe2000bf03070 */
[----:B------:R-:W-:Y:S02]  /*a540*/  IMAD.MOV.U32 R0, RZ, RZ, R48 ;  /* 0x000000ffff007224 */ /* 0x000fe400078e0030 */
[----:B------:R-:W-:Y:S01]  /*a550*/  FADD.FTZ R5, R33, R13 ;  /* 0x0000000d21057221 */ /* 0x000fe20000010000 */
[----:B------:R-:W-:Y:S04]  /*a560*/  MUFU.EX2 R18, R228 ;  /* 0x000000e400127308 */ /* 0x000fe80000000800 */
[----:B------:R-:W1:Y:S01]  /*a570*/  MUFU.EX2 R13, R218 ;  /* 0x000000da000d7308 */ /* 0x000e620000000800 */
[----:B------:R-:W-:-:S04]  /*a580*/  LOP3.LUT R0, R0, 0xff, RZ, 0xc0, !PT ;  /* 0x000000ff00007812 */ /* 0x000fc800078ec0ff */
[----:B------:R-:W-:Y:S01]  /*a590*/  @!P0 HFMA2.BF16_V2 R172, -RZ.H0_H0, RZ.H0_H0, -R174.H1_H1 ;  /* 0x200000ffffac8231 */ /* 0x000fe200003609ae */
[----:B------:R-:W-:-:S04]  /*a5a0*/  PRMT R46, R174, 0x7632, R46 ;  /* 0x00007632ae2e7816 */ /* 0x000fc8000000002e */
[----:B------:R-:W-:Y:S02]  /*a5b0*/  @!P0 PRMT R46, R172, 0x5410, RZ ;  /* 0x00005410ac2e8816 */ /* 0x000fe400000000ff */
[----:B------:R-:W-:Y:S02]  /*a5c0*/  ISETP.LE.U32.AND P0, PT, R0, UR7, PT ;  /* 0x0000000700007c0c */ /* 0x000fe4000bf03070 */
[----:B-1----:R-:W-:Y:S02]  /*a5d0*/  F2FP.BF16.F32.PACK_AB R172, R18, R13 ;  /* 0x0000000d12ac723e */ /* 0x002fe400000010ff */
[----:B------:R-:W-:Y:S02]  /*a5e0*/  PRMT R0, R48, 0x7771, RZ ;  /* 0x0000777130007816 */ /* 0x000fe400000000ff */
[----:B------:R-:W-:-:S07]  /*a5f0*/  PRMT R162, R172, 0x7610, R162 ;  /* 0x00007610aca27816 */ /* 0x000fce00000000a2 */
[----:B------:R-:W-:-:S05]  /*a600*/  @!P0 HFMA2.BF16_V2 R181, -RZ.H0_H0, RZ.H0_H0, -R172.H0_H0 ;  /* 0x200000ffffb58231 */ /* 0x000fca00003409ac */
[----:B------:R-:W-:Y:S02]  /*a610*/  @!P0 PRMT R162, R181, 0x5410, RZ ;  /* 0x00005410b5a28816 */ /* 0x000fe400000000ff */
[----:B------:R-:W-:Y:S01]  /*a620*/  ISETP.GT.U32.AND P0, PT, R0, UR7, PT ;  /* 0x0000000700007c0c */ /* 0x000fe2000bf04070 */
[----:B------:R-:W-:Y:S01]  /*a630*/  FADD.FTZ R4, R30, R11 ;  /* 0x0000000b1e047221 */ /* 0x000fe20000010000 */
[----:B------:R-:W-:Y:S04]  /*a640*/  MUFU.EX2 R6, R243 ;  /* 0x000000f300067308 */ /* 0x000fe80000000800 */
[----:B------:R1:W3:Y:S01]  /*a650*/  MUFU.EX2 R11, R246 ;  /* 0x000000f6000b7308 */ /* 0x0002e20000000800 */
[----:B------:R-:W-:-:S06]  /*a660*/  PRMT R0, R48, 0x7772, RZ ;  /* 0x0000777230007816 */ /* 0x000fcc00000000ff */
[----:B--2---:R-:W-:Y:S02]  /*a670*/  @P0 HFMA2.BF16_V2 R188, -RZ.H0_H0, RZ.H0_H0, -R172.H1_H1 ;  /* 0x200000ffffbc0231 */ /* 0x004fe400003609ac */
[----:B------:R-:W-:Y:S01]  /*a680*/  FADD.FTZ R2, R26, R12 ;  /* 0x0000000c1a027221 */ /* 0x000fe20000010000 */
[----:B-1----:R-:W-:Y:S02]  /*a690*/  PRMT R246, R172, 0x7632, R246 ;  /* 0x00007632acf67816 */ /* 0x002fe400000000f6 */
[----:B------:R-:W-:Y:S02]  /*a6a0*/  @P0 PRMT R246, R188, 0x5410, RZ ;  /* 0x00005410bcf60816 */ /* 0x000fe400000000ff */
[----:B------:R-:W-:Y:S02]  /*a6b0*/  ISETP.GT.U32.AND P0, PT, R0, UR7, PT ;  /* 0x0000000700007c0c */ /* 0x000fe4000bf04070 */
[----:B---3--:R-:W-:Y:S01]  /*a6c0*/  F2FP.BF16.F32.PACK_AB R0, R11, R6 ;  /* 0x000000060b00723e */ /* 0x008fe200000010ff */
[----:B------:R-:W-:Y:S03]  /*a6d0*/  MUFU.EX2 R12, R183 ;  /* 0x000000b7000c7308 */ /* 0x000fe60000000800 */
[C---:B------:R-:W-:Y:S01]  /*a6e0*/  PRMT R154, R0.reuse, 0x7610, R154 ;  /* 0x00007610009a7816 */ /* 0x040fe2000000009a */
[----:B------:R-:W1:Y:S01]  /*a6f0*/  MUFU.EX2 R19, R182 ;  /* 0x000000b600137308 */ /* 0x000e620000000800 */
[----:B------:R-:W-:Y:S01]  /*a700*/  PRMT R153, R0, 0x7632, R153 ;  /* 0x0000763200997816 */ /* 0x000fe20000000099 */
[----:B------:R-:W-:-:S02]  /*a710*/  IMAD.MOV.U32 R85, RZ, RZ, R122 ;  /* 0x000000ffff557224 */ /* 0x000fc400078e007a */
[----:B------:R-:W-:Y:S02]  /*a720*/  @!P1 HFMA2.BF16_V2 R190, -RZ.H0_H0, RZ.H0_H0, -R154.H0_H0 ;  /* 0x200000ffffbe9231 */ /* 0x000fe4000034099a */
[----:B------:R-:W-:Y:S01]  /*a730*/  IMAD.MOV.U32 R122, RZ, RZ, R111 ;  /* 0x000000ffff7a7224 */ /* 0x000fe200078e006f */
[----:B------:R-:W-:Y:S01]  /*a740*/  PRMT R0, R48, 0x7773, RZ ;  /* 0x0000777330007816 */ /* 0x000fe200000000ff */
[----:B------:R-:W-:Y:S02]  /*a750*/  IMAD.MOV.U32 R111, RZ, RZ, R112 ;  /* 0x000000ffff6f7224 */ /* 0x000fe400078e0070 */
[----:B------:R-:W-:Y:S01]  /*a760*/  IMAD.MOV.U32 R130, RZ, RZ, R133 ;  /* 0x000000ffff827224 */ /* 0x000fe200078e0085 */
[----:B------:R-:W-:Y:S01]  /*a770*/  PRMT R133, R154, 0x5410, R153 ;  /* 0x000054109a857816 */ /* 0x000fe20000000099 */
[----:B------:R-:W-:Y:S02]  /*a780*/  IMAD.MOV.U32 R112, RZ, RZ, R84 ;  /* 0x000000ffff707224 */ /* 0x000fe400078e0054 */
[----:B------:R-:W-:Y:S01]  /*a790*/  FADD.FTZ R5, R56, R5 ;  /* 0x0000000538057221 */ /* 0x000fe20000010000 */
[----:B------:R-:W-:Y:S01]  /*a7a0*/  IMAD.MOV.U32 R84, RZ, RZ, R57 ;  /* 0x000000ffff547224 */ /* 0x000fe200078e0039 */
[----:B------:R-:W-:Y:S01]  /*a7b0*/  @!P1 PRMT R154, R190, 0x5410, RZ ;  /* 0x00005410be9a9816 */ /* 0x000fe200000000ff */
[----:B------:R-:W-:Y:S01]  /*a7c0*/  IMAD.WIDE.U32 R56, R9, -0x2daee0ad, RZ ;  /* 0xd2511f5309387825 */ /* 0x000fe200078e00ff */
[----:B------:R-:W-:-:S02]  /*a7d0*/  ISETP.GT.U32.AND P1, PT, R0, UR7, PT ;  /* 0x0000000700007c0c */ /* 0x000fc4000bf24070 */
[----:B-1----:R-:W-:Y:S02]  /*a7e0*/  F2FP.BF16.F32.PACK_AB R173, R19, R12 ;  /* 0x0000000c13ad723e */ /* 0x002fe400000010ff */
[----:B------:R-:W-:Y:S01]  /*a7f0*/  LOP3.LUT R49, R8, UR14, R57, 0x96, !PT ;  /* 0x0000000e08317c12 */ /* 0x000fe2000f8e9639 */
[----:B------:R1:W-:Y:S02]  /*a800*/  MUFU.EX2 R16, R239 ;  /* 0x000000ef00107308 */ /* 0x0003e40000000800 */
[--C-:B------:R-:W-:Y:S02]  /*a810*/  @P0 HFMA2.BF16_V2 R189, -RZ.H0_H0, RZ.H0_H0, -R173.reuse.H0_H0 ;  /* 0x200000ffffbd0231 */ /* 0x100fe400003409ad */
[----:B------:R-:W2:Y:S01]  /*a820*/  MUFU.EX2 R20, R240 ;  /* 0x000000f000147308 */ /* 0x000ea20000000800 */
[----:B------:R-:W-:Y:S02]  /*a830*/  LOP3.LUT R0, R49, 0xff, RZ, 0xc0, !PT ;  /* 0x000000ff31007812 */ /* 0x000fe400078ec0ff */
[----:B------:R-:W-:Y:S01]  /*a840*/  PRMT R243, R173, 0x7610, R243 ;  /* 0x00007610adf37816 */ /* 0x000fe200000000f3 */
[----:B------:R-:W-:Y:S01]  /*a850*/  @P1 HFMA2.BF16_V2 R211, -RZ.H0_H0, RZ.H0_H0, -R173.H1_H1 ;  /* 0x200000ffffd31231 */ /* 0x000fe200003609ad */
[----:B------:R-:W-:-:S02]  /*a860*/  @P0 PRMT R243, R189, 0x5410, RZ ;  /* 0x00005410bdf30816 */ /* 0x000fc400000000ff */
[----:B------:R-:W-:Y:S02]  /*a870*/  ISETP.LE.U32.AND P0, PT, R0, UR7, PT ;  /* 0x0000000700007c0c */ /* 0x000fe4000bf03070 */
[----:B------:R-:W-:Y:S02]  /*a880*/  SHF.R.U32.HI R0, RZ, 0x18, R55 ;  /* 0x00000018ff007819 */ /* 0x000fe40000011637 */
[----:B-1----:R-:W-:Y:S02]  /*a890*/  PRMT R239, R173, 0x7632, R239 ;  /* 0x00007632adef7816 */ /* 0x002fe400000000ef */
[----:B------:R-:W-:Y:S02]  /*a8a0*/  @P1 PRMT R239, R211, 0x5410, RZ ;  /* 0x00005410d3ef1816 */ /* 0x000fe400000000ff */
[----:B------:R-:W-:Y:S02]  /*a8b0*/  ISETP.LE.U32.AND P1, PT, R0, UR7, PT ;  /* 0x0000000700007c0c */ /* 0x000fe4000bf23070 */
[----:B------:R-:W-:-:S02]  /*a8c0*/  LOP3.LUT R0, R49, 0xffff, RZ, 0xc0, !PT ;  /* 0x0000ffff31007812 */ /* 0x000fc400078ec0ff */
[----:B--2---:R-:W-:Y:S02]  /*a8d0*/  F2FP.BF16.F32.PACK_AB R190, R20, R16 ;  /* 0x0000001014be723e */ /* 0x004fe400000010ff */
[----:B------:R-:W-:-:S03]  /*a8e0*/  SHF.R.U32.HI R0, RZ, 0x8, R0 ;  /* 0x00000008ff007819 */ /* 0x000fc60000011600 */
[----:B------:R-:W-:Y:S01]  /*a8f0*/  @!P0 HFMA2.BF16_V2 R216, -RZ.H0_H0, RZ.H0_H0, -R190.H0_H0 ;  /* 0x200000ffffd88231 */ /* 0x000fe200003409be */
[----:B------:R-:W-:Y:S02]  /*a900*/  LOP3.LUT R0, R0, 0xffff, RZ, 0xc0, !PT ;  /* 0x0000ffff00007812 */ /* 0x000fe400078ec0ff */
[----:B------:R-:W-:Y:S02]  /*a910*/  PRMT R240, R190, 0x7610, R240 ;  /* 0x00007610bef07816 */ /* 0x000fe400000000f0 */
[----:B------:R-:W-:Y:S02]  /*a920*/  @!P0 PRMT R240, R216, 0x5410, RZ ;  /* 0x00005410d8f08816 */ /* 0x000fe400000000ff */
[----:B------:R-:W-:Y:S01]  /*a930*/  ISETP.LE.U32.AND P0, PT, R0, UR7, PT ;  /* 0x0000000700007c0c */ /* 0x000fe2000bf03070 */
[----:B------:R-:W-:Y:S01]  /*a940*/  FADD.FTZ R3, R31, R3 ;  /* 0x000000031f037221 */ /* 0x000fe20000010000 */
[----:B------:R-:W-:Y:S01]  /*a950*/  FADD.FTZ R4, R32, R4 ;  /* 0x0000000420047221 */ /* 0x000fe20000010000 */
[----:B------:R-:W-:-:S02]  /*a960*/  PRMT R0, R49, 0x7632, R0 ;  /* 0x0000763231007816 */ /* 0x000fc40000000000 */
[----:B------:R-:W-:Y:S01]  /*a970*/  FADD.FTZ R3, R7, R3 ;  /* 0x0000000307037221 */ /* 0x000fe20000010000 */
[----:B------:R-:W-:Y:S01]  /*a980*/  FADD.FTZ R7, R6, R4 ;  /* 0x0000000406077221 */ /* 0x000fe20000010000 */
[----:B------:R-:W-:Y:S01]  /*a990*/  FADD.FTZ R4, R17, R5 ;  /* 0x0000000511047221 */ /* 0x000fe20000010000 */
[----:B------:R-:W-:Y:S01]  /*a9a0*/  MUFU.EX2 R21, R226 ;  /* 0x000000e200157308 */ /* 0x000fe20000000800 */
[----:B------:R-:W-:-:S03]  /*a9b0*/  LOP3.LUT R0, R0, 0xff, RZ, 0xc0, !PT ;  /* 0x000000ff00007812 */ /* 0x000fc600078ec0ff */
[----:B------:R-:W1:Y:S01]  /*a9c0*/  MUFU.EX2 R17, R225 ;  /* 0x000000e100117308 */ /* 0x000e620000000800 */
[----:B------:R-:W-:Y:S01]  /*a9d0*/  @!P0 HFMA2.BF16_V2 R217, -RZ.H0_H0, RZ.H0_H0, -R190.H1_H1 ;  /* 0x200000ffffd98231 */ /* 0x000fe200003609be */
[----:B------:R-:W-:-:S04]  /*a9e0*/  PRMT R228, R190, 0x7632, R228 ;  /* 0x00007632bee47816 */ /* 0x000fc800000000e4 */
[----:B------:R-:W-:Y:S02]  /*a9f0*/  @!P0 PRMT R228, R217, 0x5410, RZ ;  /* 0x00005410d9e48816 */ /* 0x000fe400000000ff */
[----:B------:R-:W-:Y:S01]  /*aa00*/  ISETP.LE.U32.AND P0, PT, R0, UR7, PT ;  /* 0x0000000700007c0c */ /* 0x000fe2000bf03070 */
[----:B------:R-:W-:Y:S02]  /*aa10*/  @!P1 HFMA2.BF16_V2 R219, -RZ.H0_H0, RZ.H0_H0, -R153.H0_H0 ;  /* 0x200000ffffdb9231 */ /* 0x000fe40000340999 */
[----:B------:R-:W-:Y:S01]  /*aa20*/  FADD.FTZ R2, R29, R2 ;  /* 0x000000021d027221 */ /* 0x000fe20000010000 */
[----:B------:R-:W-:Y:S01]  /*aa30*/  SHF.R.U32.HI R0, RZ, 0x18, R49 ;  /* 0x00000018ff007819 */ /* 0x000fe20000011631 */
[----:B------:R-:W-:Y:S02]  /*aa40*/  MUFU.EX2 R9, R187 ;  /* 0x000000bb00097308 */ /* 0x000fe40000000800 */
[----:B------:R-:W-:Y:S01]  /*aa50*/  FADD.FTZ R2, R10, R2 ;  /* 0x000000020a027221 */ /* 0x000fe20000010000 */
[----:B------:R-:W-:-:S02]  /*aa60*/  @!P1 PRMT R153, R219, 0x5410, RZ ;  /* 0x00005410db999816 */ /* 0x000fc400000000ff */
[----:B-1----:R-:W-:Y:S01]  /*aa70*/  F2FP.BF16.F32.PACK_AB R183, R21, R17 ;  /* 0x0000001115b7723e */ /* 0x002fe200000010ff */
[----:B------:R-:W1:Y:S01]  /*aa80*/  MUFU.EX2 R10, R186 ;  /* 0x000000ba000a7308 */ /* 0x000e620000000800 */
[----:B------:R-:W-:Y:S01]  /*aa90*/  ISETP.LE.U32.AND P1, PT, R0, UR7, PT ;  /* 0x0000000700007c0c */ /* 0x000fe2000bf23070 */
[----:B------:R-:W-:Y:S02]  /*aaa0*/  IMAD.MOV.U32 R0, RZ, RZ, R56 ;  /* 0x000000ffff007224 */ /* 0x000fe400078e0038 */
[----:B------:R-:W-:Y:S01]  /*aab0*/  FADD.FTZ R2, R14, R2 ;  /* 0x000000020e027221 */ /* 0x000fe20000010000 */
[----:B------:R-:W-:Y:S01]  /*aac0*/  MUFU.EX2 R188, R250 ;  /* 0x000000fa00bc7308 */ /* 0x000fe20000000800 */
[----:B------:R-:W-:-:S03]  /*aad0*/  @!P0 HFMA2.BF16_V2 R224, -RZ.H0_H0, RZ.H0_H0, -R183.H0_H0 ;  /* 0x200000ffffe08231 */ /* 0x000fc600003409b7 */
[----:B------:R-:W2:Y:S01]  /*aae0*/  MUFU.EX2 R14, R252 ;  /* 0x000000fc000e7308 */ /* 0x000ea20000000800 */
[----:B------:R-:W-:Y:S02]  /*aaf0*/  LOP3.LUT R0, R0, 0xff, RZ, 0xc0, !PT ;  /* 0x000000ff00007812 */ /* 0x000fe400078ec0ff */
[----:B------:R-:W-:Y:S02]  /*ab00*/  PRMT R225, R183, 0x7610, R225 ;  /* 0x00007610b7e17816 */ /* 0x000fe400000000e1 */
[----:B------:R-:W-:Y:S02]  /*ab10*/  @!P0 PRMT R225, R224, 0x5410, RZ ;  /* 0x00005410e0e18816 */ /* 0x000fe400000000ff */
[----:B------:R-:W-:Y:S02]  /*ab20*/  ISETP.LE.U32.AND P0, PT, R0, UR7, PT ;  /* 0x0000000700007c0c */ /* 0x000fe4000bf03070 */
[----:B-1----:R-:W-:Y:S01]  /*ab30*/  F2FP.BF16.F32.PACK_AB R0, R10, R9 ;  /* 0x000000090a00723e */ /* 0x002fe200000010ff */
[----:B------:R-:W-:-:S03]  /*ab40*/  @!P1 HFMA2.BF16_V2 R230, -RZ.H0_H0, RZ.H0_H0, -R183.H1_H1 ;  /* 0x200000ffffe69231 */ /* 0x000fc600003609b7 */
[----:B------:R-:W-:Y:S02]  /*ab50*/  PRMT R151, R0, 0x7610, R151 ;  /* 0x0000761000977816 */ /* 0x000fe40000000097 */
[----:B--2---:R-:W-:Y:S02]  /*ab60*/  F2FP.BF16.F32.PACK_AB R182, R14, R188 ;  /* 0x000000bc0eb6723e */ /* 0x004fe400000010ff */
[----:B------:R-:W-:Y:S02]  /*ab70*/  PRMT R149, R0, 0x7632, R149 ;  /* 0x0000763200957816 */ /* 0x000fe40000000095 */
[----:B------:R-:W-:Y:S01]  /*ab80*/  PRMT R0, R54, 0x7771, RZ ;  /* 0x0000777136007816 */ /* 0x000fe200000000ff */
[----:B------:R-:W-:Y:S01]  /*ab90*/  @!P0 HFMA2.BF16_V2 R231, -RZ.H0_H0, RZ.H0_H0, -R182.H0_H0 ;  /* 0x200000ffffe78231 */ /* 0x000fe200003409b6 */
[----:B------:R-:W-:Y:S02]  /*aba0*/  PRMT R218, R183, 0x7632, R218 ;  /* 0x00007632b7da7816 */ /* 0x000fe400000000da */
[----:B------:R-:W-:-:S02]  /*abb0*/  @!P1 PRMT R218, R230, 0x5410, RZ ;  /* 0x00005410e6da9816 */ /* 0x000fc400000000ff */
[----:B------:R-:W-:Y:S02]  /*abc0*/  ISETP.GT.U32.AND P1, PT, R0, UR7, PT ;  /* 0x0000000700007c0c */ /* 0x000fe4000bf24070 */
[----:B------:R-:W-:Y:S02]  /*abd0*/  PRMT R0, R56, 0x7771, RZ ;  /* 0x0000777138007816 */ /* 0x000fe400000000ff */
[----:B------:R-:W-:Y:S02]  /*abe0*/  PRMT R219, R182, 0x7610, R219 ;  /* 0x00007610b6db7816 */ /* 0x000fe400000000db */
[----:B------:R-:W-:Y:S02]  /*abf0*/  @!P0 PRMT R219, R231, 0x5410, RZ ;  /* 0x00005410e7db8816 */ /* 0x000fe400000000ff */
[----:B------:R-:W-:Y:S01]  /*ac00*/  ISETP.GT.U32.AND P0, PT, R0, UR7, PT ;  /* 0x0000000700007c0c */ /* 0x000fe2000bf04070 */
[----:B------:R1:W2:Y:S01]  /*ac10*/  MUFU.EX2 R8, R130 ;  /* 0x0000008200087308 */ /* 0x0002a20000000800 */
[----:B------:R-:W-:Y:S01]  /*ac20*/  FADD.FTZ R5, R11, R7 ;  /* 0x000000070b057221 */ /* 0x000fe20000010000 */
[----:B------:R-:W-:Y:S01]  /*ac30*/  PRMT R0, R56, 0x7772, RZ ;  /* 0x0000777238007816 */ /* 0x000fe200000000ff */
[----:B------:R-:W-:Y:S01]  /*ac40*/  @!P5 HFMA2.BF16_V2 R232, -RZ.H0_H0, RZ.H0_H0, -R151.H0_H0 ;  /* 0x200000ffffe8d231 */ /* 0x000fe20000340997 */
[----:B------:R-:W-:Y:S01]  /*ac50*/  PRMT R217, R182, 0x7632, R217 ;  /* 0x00007632b6d97816 */ /* 0x000fe200000000d9 */
[----:B-1----:R-:W-:-:S07]  /*ac60*/  IMAD.MOV.U32 R130, RZ, RZ, R146 ;  /* 0x000000ffff827224 */ /* 0x002fce00078e0092 */
[----:B------:R-:W-:Y:S01]  /*ac70*/  @P0 HFMA2.BF16_V2 R233, -RZ.H0_H0, RZ.H0_H0, -R182.H1_H1 ;  /* 0x200000ffffe90231 */ /* 0x000fe200003609b6 */
[----:B------:R1:W3:Y:S01]  /*ac80*/  MUFU.EX2 R7, R130 ;  /* 0x0000008200077308 */ /* 0x0002e20000000800 */
[----:B------:R-:W-:-:S03]  /*ac90*/  IMAD.MOV.U32 R146, RZ, RZ, R85 ;  /* 0x000000ffff927224 */ /* 0x000fc600078e0055 */
[----:B------:R-:W-:Y:S01]  /*aca0*/  @P0 PRMT R217, R233, 0x5410, RZ ;  /* 0x00005410e9d90816 */ /* 0x000fe200000000ff */
[----:B------:R-:W-:Y:S01]  /*acb0*/  IMAD.MOV.U32 R85, RZ, RZ, R245 ;  /* 0x000000ffff557224 */ /* 0x000fe200078e00f5 */
[----:B------:R-:W-:Y:S01]  /*acc0*/  ISETP.GT.U32.AND P0, PT, R0, UR7, PT ;  /* 0x0000000700007c0c */ /* 0x000fe2000bf04070 */
[----:B------:R-:W-:Y:S01]  /*acd0*/  FADD.FTZ R6, R12, R2 ;  /* 0x000000020c067221 */ /* 0x000fe20000010000 */
[----:B------:R-:W-:Y:S02]  /*ace0*/  PRMT R0, R54, 0x7772, RZ ;  /* 0x0000777236007816 */ /* 0x000fe400000000ff */
[----:B------:R-:W-:Y:S01]  /*acf0*/  PRMT R226, R151, 0x5410, R149 ;  /* 0x0000541097e27816 */ /* 0x000fe20000000095 */
[----:B------:R-:W-:Y:S01]  /*ad00*/  FADD.FTZ R4, R22, R4 ;  /* 0x0000000416047221 */ /* 0x000fe20000010000 */
[----:B------:R-:W-:Y:S01]  /*ad10*/  @!P5 PRMT R151, R232, 0x5410, RZ ;  /* 0x00005410e897d816 */ /* 0x000fe200000000ff */
[----:B--2---:R-:W-:Y:S01]  /*ad20*/  FADD.FTZ R2, R8, R5 ;  /* 0x0000000508027221 */ /* 0x004fe20000010000 */
[----:B------:R-:W-:Y:S01]  /*ad30*/  ISETP.GT.U32.AND P5, PT, R0, UR7, PT ;  /* 0x0000000700007c0c */ /* 0x000fe2000bfa4070 */
[----:B------:R2:W4:Y:S01]  /*ad40*/  LDL.LU R245, [R1+0x3d0] ;  /* 0x0003d00001f57983 */ /* 0x0005220000300800 */
[----:B-1----:R-:W-:-:S02]  /*ad50*/  IMAD.MOV.U32 R130, RZ, RZ, R146 ;  /* 0x000000ffff827224 */ /* 0x002fc400078e0092 */
[----:B------:R-:W-:Y:S01]  /*ad60*/  IMAD.MOV.U32 R146, RZ, RZ, R85 ;  /* 0x000000ffff927224 */ /* 0x000fe200078e0055 */
[----:B---3--:R-:W-:Y:S01]  /*ad70*/  F2FP.BF16.F32.PACK_AB R0, R7, R8 ;  /* 0x000000080700723e */ /* 0x008fe200000010ff */
[----:B------:R-:W-:Y:S01]  /*ad80*/  IMAD.MOV.U32 R85, RZ, RZ, R123 ;  /* 0x000000ffff557224 */ /* 0x000fe200078e007b */
[----:B------:R1:W-:Y:S01]  /*ad90*/  MUFU.EX2 R8, R130 ;  /* 0x0000008200087308 */ /* 0x0003e20000000800 */
[----:B------:R-:W-:Y:S02]  /*ada0*/  IMAD.MOV.U32 R123, RZ, RZ, R249 ;  /* 0x000000ffff7b7224 */ /* 0x000fe400078e00f9 */
[----:B------:R-:W-:Y:S01]  /*adb0*/  FADD.FTZ R4, R9, R4 ;  /* 0x0000000409047221 */ /* 0x000fe20000010000 */
[----:B------:R2:W3:Y:S01]  /*adc0*/  LDL.LU R249, [R1+0x3cc] ;  /* 0x0003cc0001f97983 */ /* 0x0004e20000300800 */
[----:B------:R-:W-:Y:S02]  /*add0*/  FADD.FTZ R5, R7, R2 ;  /* 0x0000000207057221 */ /* 0x000fe40000010000 */
[----:B------:R-:W-:Y:S01]  /*ade0*/  FADD.FTZ R7, R10, R4 ;  /* 0x000000040a077221 */ /* 0x000fe20000010000 */
[----:B-1----:R-:W-:-:S02]  /*adf0*/  IMAD.MOV.U32 R130, RZ, RZ, R146 ;  /* 0x000000ffff827224 */ /* 0x002fc400078e0092 */
[----:B------:R-:W-:Y:S02]  /*ae00*/  IMAD.MOV.U32 R146, RZ, RZ, R85 ;  /* 0x000000ffff927224 */ /* 0x000fe400078e0055 */
[----:B------:R-:W-:Y:S02]  /*ae10*/  IMAD.MOV.U32 R85, RZ, RZ, R123 ;  /* 0x000000ffff557224 */ /* 0x000fe400078e007b */
[----:B------:R-:W-:Y:S02]  /*ae20*/  IMAD.MOV.U32 R123, RZ, RZ, R122 ;  /* 0x000000ffff7b7224 */ /* 0x000fe400078e007a */
[----:B------:R-:W-:Y:S02]  /*ae30*/  IMAD.MOV.U32 R122, RZ, RZ, R40 ;  /* 0x000000ffff7a7224 */ /* 0x000fe400078e0028 */
[----:B------:R-:W-:Y:S02]  /*ae40*/  IMAD.MOV.U32 R40, RZ, RZ, R251 ;  /* 0x000000ffff287224 */ /* 0x000fe400078e00fb */
[----:B------:R2:W2:Y:S04]  /*ae50*/  LDL.LU R251, [R1+0x3c8] ;  /* 0x0003c80001fb7983 */ /* 0x0004a80000300800 */
[----:B------:R1:W4:Y:S01]  /*ae60*/  LDL.LU.S16 R10, [R1+0x4] ;  /* 0x00000400010a7983 */ /* 0x0003220000300600 */
[----:B------:R-:W-:Y:S04]  /*ae70*/  MUFU.EX2 R189, R248 ;  /* 0x000000f800bd7308 */ /* 0x000fe80000000800 */
[----:B------:R-:W1:Y:S04]  /*ae80*/  MUFU.EX2 R24, R247 ;  /* 0x000000f700187308 */ /* 0x000e680000000800 */
[----:B------:R-:W-:Y:S04]  /*ae90*/  MUFU.EX2 R9, R227 ;  /* 0x000000e300097308 */ /* 0x000fe80000000800 */
[----:B------:R-:W1:Y:S02]  /*aea0*/  MUFU.EX2 R12, R229 ;  /* 0x000000e5000c7308 */ /* 0x000e640000000800 */
[----:B-1----:R-:W-:-:S02]  /*aeb0*/  F2FP.BF16.F32.PACK_AB R181, R24, R189 ;  /* 0x000000bd18b5723e */ /* 0x002fc400000010ff */
[C---:B------:R-:W-:Y:S02]  /*aec0*/  PRMT R132, R0.reuse, 0x7610, R132 ;  /* 0x0000761000847816 */ /* 0x040fe40000000084 */
[----:B------:R-:W-:Y:S01]  /*aed0*/  PRMT R131, R0, 0x7632, R131 ;  /* 0x0000763200837816 */ /* 0x000fe20000000083 */
[----:B------:R-:W-:Y:S01]  /*aee0*/  @P0 HFMA2.BF16_V2 R244, -RZ.H0_H0, RZ.H0_H0, -R181.H0_H0 ;  /* 0x200000fffff40231 */ /* 0x000fe200003409b5 */
[----:B------:R-:W-:Y:S01]  /*aef0*/  LOP3.LUT R0, R51, 0xff, RZ, 0xc0, !PT ;  /* 0x000000ff33007812 */ /* 0x000fe200078ec0ff */
[----:B------:R-:W-:Y:S01]  /*af00*/  @P1 HFMA2.BF16_V2 R234, -RZ.H0_H0, RZ.H0_H0, -R149.H0_H0 ;  /* 0x200000ffffea1231 */ /* 0x000fe20000340995 */
[----:B------:R-:W-:Y:S02]  /*af10*/  PRMT R216, R181, 0x7610, R216 ;  /* 0x00007610b5d87816 */ /* 0x000fe400000000d8 */
[----:B------:R-:W-:Y:S02]  /*af20*/  PRMT R2, R54, 0x7773, RZ ;  /* 0x0000777336027816 */ /* 0x000fe400000000ff */
[----:B------:R-:W-:-:S02]  /*af30*/  @P0 PRMT R216, R244, 0x5410, RZ ;  /* 0x00005410f4d80816 */ /* 0x000fc400000000ff */
[----:B------:R-:W-:Y:S01]  /*af40*/  ISETP.LE.U32.AND P0, PT, R0, UR7, PT ;  /* 0x0000000700007c0c */ /* 0x000fe2000bf03070 */
[----:B------:R-:W1:Y:S01]  /*af50*/  MUFU.EX2 R187, R130 ;  /* 0x0000008200bb7308 */ /* 0x000e620000000800 */
[----:B------:R-:W-:Y:S01]  /*af60*/  @P1 PRMT R149, R234, 0x5410, RZ ;  /* 0x00005410ea951816 */ /* 0x000fe200000000ff */
[----:B------:R-:W-:Y:S01]  /*af70*/  FADD.FTZ R3, R15, R3 ;  /* 0x000000030f037221 */ /* 0x000fe20000010000 */
[----:B------:R-:W-:Y:S02]  /*af80*/  ISETP.GT.U32.AND P1, PT, R2, UR7, PT ;  /* 0x0000000702007c0c */ /* 0x000fe4000bf24070 */
[----:B------:R-:W-:Y:S01]  /*af90*/  F2FP.BF16.F32.PACK_AB R2, R12, R9 ;  /* 0x000000090c02723e */ /* 0x000fe200000010ff */
[----:B------:R-:W-:-:S03]  /*afa0*/  FADD.FTZ R3, R13, R3 ;  /* 0x000000030d037221 */ /* 0x000fc60000010000 */
[----:B------:R-:W-:Y:S01]  /*afb0*/  PRMT R144, R2, 0x7610, R144 ;  /* 0x0000761002907816 */ /* 0x000fe20000000090 */
[----:B------:R-:W-:Y:S01]  /*afc0*/  FADD.FTZ R3, R18, R3 ;  /* 0x0000000312037221 */ /* 0x000fe20000010000 */
[----:B------:R-:W-:Y:S01]  /*afd0*/  FADD.FTZ R5, R8, R5 ;  /* 0x0000000508057221 */ /* 0x000fe20000010000 */
[----:B------:R-:W-:Y:S02]  /*afe0*/  IMAD.MOV.U32 R232, RZ, RZ, R124 ;  /* 0x000000ffffe87224 */ /* 0x000fe400078e007c */
[----:B------:R-:W-:Y:S01]  /*aff0*/  FADD.FTZ R4, R16, R3 ;  /* 0x0000000310047221 */ /* 0x000fe20000010000 */
[----:B-1----:R-:W-:Y:S01]  /*b000*/  F2FP.BF16.F32.PACK_AB R3, R187, R8 ;  /* 0x00000008bb03723e */ /* 0x002fe200000010ff */
[----:B------:R-:W-:Y:S02]  /*b010*/  IMAD.MOV.U32 R124, RZ, RZ, R180 ;  /* 0x000000ffff7c7224 */ /* 0x000fe400078e00b4 */
[----:B----4-:R-:W-:-:S05]  /*b020*/  @!P0 HFMA2.BF16_V2 R10, -RZ.H0_H0, RZ.H0_H0, -R144.H0_H0 ;  /* 0x200000ffff0a8231 */ /* 0x010fca0000340990 */
[----:B------:R-:W-:Y:S02]  /*b030*/  PRMT R8, R10, 0x7610, R8 ;  /* 0x000076100a087816 */ /* 0x000fe40000000008 */
[----:B------:R1:W4:Y:S04]  /*b040*/  LDL.LU.S16 R10, [R1] ;  /* 0x00000000010a7983 */ /* 0x0003280000300600 */
[----:B------:R-:W2:Y:S04]  /*b050*/  LDL.LU R180, [R1+0x3c4] ;  /* 0x0003c40001b47983 */ /* 0x000ea80000300800 */
[----:B------:R1:W4:Y:S01]  /*b060*/  LDL.LU.S16 R13, [R1+0x8] ;  /* 0x00000800010d7983 */ /* 0x0003220000300600 */
[----:B---3--:R-:W-:Y:S01]  /*b070*/  @P1 HFMA2.BF16_V2 R249, -RZ.H0_H0, RZ.H0_H0, -R131.H0_H0 ;  /* 0x200000fffff91231 */ /* 0x008fe20000340983 */
[----:B------:R-:W-:-:S02]  /*b080*/  SHF.R.U32.HI R0, RZ, 0x18, R51 ;  /* 0x00000018ff007819 */ /* 0x000fc40000011633 */
[----:B------:R-:W-:Y:S02]  /*b090*/  PRMT R224, R132, 0x5410, R131 ;  /* 0x0000541084e07816 */ /* 0x000fe40000000083 */
[----:B------:R-:W-:Y:S02]  /*b0a0*/  @P1 PRMT R131, R249, 0x5410, RZ ;  /* 0x00005410f9831816 */ /* 0x000fe400000000ff */
[----:B------:R-:W-:Y:S02]  /*b0b0*/  ISETP.LE.U32.AND P1, PT, R0, UR7, PT ;  /* 0x0000000700007c0c */ /* 0x000fe4000bf23070 */
[C---:B------:R-:W-:Y:S02]  /*b0c0*/  PRMT R148, R3.reuse, 0x7632, R148 ;  /* 0x0000763203947816 */ /* 0x040fe40000000094 */
[----:B------:R-:W-:Y:S01]  /*b0d0*/  PRMT R150, R3, 0x7610, R150 ;  /* 0x0000761003967816 */ /* 0x000fe20000000096 */
[----:B------:R-:W-:Y:S04]  /*b0e0*/  MUFU.EX2 R11, R241 ;  /* 0x000000f1000b7308 */ /* 0x000fe80000000800 */
[----:B------:R-:W3:Y:S04]  /*b0f0*/  MUFU.EX2 R186, R235 ;  /* 0x000000eb00ba7308 */ /* 0x000ee80000000800 */
[----:B----4-:R-:W-:-:S05]  /*b100*/  @!P1 HFMA2.BF16_V2 R13, -RZ.H0_H0, RZ.H0_H0, -R148.H0_H0 ;  /* 0x200000ffff0d9231 */ /* 0x010fca0000340994 */
[----:B------:R-:W-:Y:S02]  /*b110*/  PRMT R3, R13, 0x7610, R3 ;  /* 0x000076100d037816 */ /* 0x000fe40000000003 */
[----:B------:R1:W4:Y:S01]  /*b120*/  LDL.LU.S16 R13, [R1+0x18] ;  /* 0x00001800010d7983 */ /* 0x0003220000300600 */
[----:B------:R-:W-:Y:S02]  /*b130*/  PRMT R152, R2, 0x7632, R152 ;  /* 0x0000763202987816 */ /* 0x000fe40000000098 */
[----:B---3--:R-:W-:-:S04]  /*b140*/  F2FP.BF16.F32.PACK_AB R2, R186, R11 ;  /* 0x0000000bba02723e */ /* 0x008fc800000010ff */
[----:B------:R-:W-:Y:S01]  /*b150*/  PRMT R143, R2, 0x7610, R143 ;  /* 0x00007610028f7816 */ /* 0x000fe2000000008f */
[----:B------:R-:W-:Y:S01]  /*b160*/  FADD.FTZ R187, R187, R5 ;  /* 0x00000005bbbb7221 */ /* 0x000fe20000010000 */
[----:B------:R-:W-:Y:S01]  /*b170*/  @!P4 HFMA2.BF16_V2 R10, -RZ.H0_H0, RZ.H0_H0, -R152.H0_H0 ;  /* 0x200000ffff0ac231 */ /* 0x000fe20000340998 */
[----:B------:R-:W-:Y:S01]  /*b180*/  PRMT R231, R144, 0x5410, R152 ;  /* 0x0000541090e77816 */ /* 0x000fe20000000098 */
[----:B--2---:R-:W-:-:S03]  /*b190*/  @!P3 HFMA2.BF16_V2 R251, -RZ.H0_H0, RZ.H0_H0, -R150.H0_H0 ;  /* 0x200000fffffbb231 */ /* 0x004fc60000340996 */
[----:B------:R-:W-:Y:S01]  /*b1a0*/  PRMT R0, R10, 0x7610, R0 ;  /* 0x000076100a007816 */ /* 0x000fe20000000000 */
[----:B----4-:R-:W-:-:S05]  /*b1b0*/  @!P2 HFMA2.BF16_V2 R13, -RZ.H0_H0, RZ.H0_H0, -R143.H0_H0 ;  /* 0x200000ffff0da231 */ /* 0x010fca000034098f */
[----:B------:R-:W-:Y:S02]  /*b1c0*/  PRMT R5, R13, 0x7610, R5 ;  /* 0x000076100d057816 */ /* 0x000fe40000000005 */
[----:B------:R1:W2:Y:S01]  /*b1d0*/  LDL.LU.S16 R13, [R1+0x10] ;  /* 0x00001000010d7983 */ /* 0x0002a20000300600 */
[----:B------:R-:W-:Y:S02]  /*b1e0*/  @!P4 PRMT R152, R0, 0x5410, RZ ;  /* 0x000054100098c816 */ /* 0x000fe400000000ff */
[----:B------:R-:W-:Y:S02]  /*b1f0*/  PRMT R0, R50, 0x7771, RZ ;  /* 0x0000777132007816 */ /* 0x000fe400000000ff */
[----:B------:R-:W-:Y:S02]  /*b200*/  PRMT R230, R150, 0x5410, R148 ;  /* 0x0000541096e67816 */ /* 0x000fe40000000094 */
[----:B------:R-:W-:Y:S02]  /*b210*/  @!P3 PRMT R150, R251, 0x5410, RZ ;  /* 0x00005410fb96b816 */ /* 0x000fe400000000ff */
[----:B------:R-:W-:-:S02]  /*b220*/  ISETP.GT.U32.AND P3, PT, R0, UR7, PT ;  /* 0x0000000700007c0c */ /* 0x000fc4000bf64070 */
[----:B------:R-:W-:Y:S02]  /*b230*/  PRMT R142, R2, 0x7632, R142 ;  /* 0x00007632028e7816 */ /* 0x000fe4000000008e */
[----:B------:R-:W-:Y:S01]  /*b240*/  @!P0 PRMT R144, R8, 0x5410, RZ ;  /* 0x0000541008908816 */ /* 0x000fe200000000ff */
[----:B------:R-:W-:Y:S01]  /*b250*/  FADD.FTZ R8, R20, R4 ;  /* 0x0000000414087221 */ /* 0x000fe20000010000 */
[----:B------:R-:W-:Y:S01]  /*b260*/  FADD.FTZ R7, R9, R7 ;  /* 0x0000000709077221 */ /* 0x000fe20000010000 */
[----:B------:R-:W-:Y:S06]  /*b270*/  MUFU.EX2 R10, R85 ;  /* 0x00000055000a7308 */ /* 0x000fec0000000800 */
[----:B--2---:R-:W-:-:S05]  /*b280*/  @P3 HFMA2.BF16_V2 R13, -RZ.H0_H0, RZ.H0_H0, -R142.H0_H0 ;  /* 0x200000ffff0d3231 */ /* 0x004fca000034098e */
[----:B------:R-:W-:Y:S02]  /*b290*/  PRMT R4, R13, 0x7610, R4 ;  /* 0x000076100d047816 */ /* 0x000fe40000000004 */
[----:B------:R1:W2:Y:S01]  /*b2a0*/  LDL.LU.S16 R13, [R1+0xc] ;  /* 0x00000c00010d7983 */ /* 0x0002a20000300600 */
[----:B------:R-:W3:Y:S01]  /*b2b0*/  MUFU.EX2 R9, R146 ;  /* 0x0000009200097308 */ /* 0x000ee20000000800 */
[----:B------:R-:W-:-:S04]  /*b2c0*/  PRMT R0, R50, 0x7772, RZ ;  /* 0x0000777232007816 */ /* 0x000fc800000000ff */
[----:B------:R-:W-:Y:S02]  /*b2d0*/  ISETP.GT.U32.AND P0, PT, R0, UR7, PT ;  /* 0x0000000700007c0c */ /* 0x000fe4000bf04070 */
[----:B---3--:R-:W-:-:S04]  /*b2e0*/  F2FP.BF16.F32.PACK_AB R0, R10, R9 ;  /* 0x000000090a00723e */ /* 0x008fc800000010ff */
[----:B------:R-:W-:Y:S02]  /*b2f0*/  PRMT R141, R0, 0x7610, R141 ;  /* 0x00007610008d7816 */ /* 0x000fe4000000008d */
[----:B------:R-:W-:Y:S02]  /*b300*/  @!P1 PRMT R148, R3, 0x5410, RZ ;  /* 0x0000541003949816 */ /* 0x000fe400000000ff */
[----:B------:R-:W-:Y:S02]  /*b310*/  PRMT R3, R50, 0x7773, RZ ;  /* 0x0000777332037816 */ /* 0x000fe400000000ff */
[----:B------:R-:W-:Y:S02]  /*b320*/  PRMT R140, R0, 0x7632, R140 ;  /* 0x00007632008c7816 */ /* 0x000fe4000000008c */
[----:B------:R-:W-:Y:S02]  /*b330*/  ISETP.GT.U32.AND P1, PT, R3, UR7, PT ;  /* 0x0000000703007c0c */ /* 0x000fe4000bf24070 */
[----:B------:R-:W-:Y:S01]  /*b340*/  PRMT R229, R141, 0x5410, R140 ;  /* 0x000054108de57816 */ /* 0x000fe2000000008c */
[----:B--2---:R-:W-:-:S05]  /*b350*/  @P0 HFMA2.BF16_V2 R13, -RZ.H0_H0, RZ.H0_H0, -R141.H0_H0 ;  /* 0x200000ffff0d0231 */ /* 0x004fca000034098d */
[----:B------:R-:W-:-:S04]  /*b360*/  PRMT R3, R13, 0x7610, R3 ;  /* 0x000076100d037816 */ /* 0x000fc80000000003 */
[----:B------:R-:W-:Y:S02]  /*b370*/  @P0 PRMT R141, R3, 0x5410, RZ ;  /* 0x00005410038d0816 */ /* 0x000fe400000000ff */
[----:B------:R1:W2:Y:S01]  /*b380*/  LDL.LU.S16 R3, [R1+0x14] ;  /* 0x0000140001037983 */ /* 0x0002a20000300600 */
[----:B------:R-:W-:-:S04]  /*b390*/  PRMT R0, R56, 0x7773, RZ ;  /* 0x0000777338007816 */ /* 0x000fc800000000ff */
[----:B------:R-:W-:Y:S01]  /*b3a0*/  ISETP.GT.U32.AND P0, PT, R0, UR7, PT ;  /* 0x0000000700007c0c */ /* 0x000fe2000bf04070 */
[----:B------:R-:W3:Y:S01]  /*b3b0*/  S2R R146, SR_TID.X ;  /* 0x0000000000927919 */ /* 0x000ee20000002100 */
[----:B------:R-:W-:Y:S01]  /*b3c0*/  IMAD.MOV.U32 R85, RZ, RZ, R123 ;  /* 0x000000ffff557224 */ /* 0x000fe200078e007b */
[----:B------:R-:W4:Y:S10]  /*b3d0*/  S2R R248, SR_CTAID.X ;  /* 0x0000000000f87919 */ /* 0x000f340000002500 */
[----:B--2---:R-:W-:-:S05]  /*b3e0*/  @P0 HFMA2.BF16_V2 R3, -RZ.H0_H0, RZ.H0_H0, -R181.H1_H1 ;  /* 0x200000ffff030231 */ /* 0x004fca00003609b5 */
[----:B------:R-:W-:Y:S02]  /*b3f0*/  PRMT R2, R3, 0x7610, R2 ;  /* 0x0000761003027816 */ /* 0x000fe40000000002 */
[----:B------:R1:W2:Y:S01]  /*b400*/  LDL.LU.S16 R3, [R1+0x1c] ;  /* 0x00001c0001037983 */ /* 0x0002a20000300600 */
[----:B------:R-:W1:Y:S01]  /*b410*/  S2R R123, SR_TID.X ;  /* 0x00000000007b7919 */ /* 0x000e620000002100 */
[----:B------:R-:W1:Y:S01]  /*b420*/  S2R R234, SR_CTAID.X ;  /* 0x0000000000ea7919 */ /* 0x000e620000002500 */
[----:B------:R-:W-:Y:S01]  /*b430*/  @P5 HFMA2.BF16_V2 R245, -RZ.H0_H0, RZ.H0_H0, -R132.H0_H0 ;  /* 0x200000fffff55231 */ /* 0x000fe20000340984 */
[----:B---3--:R-:W-:Y:S01]  /*b440*/  SHF.R.U32.HI R13, RZ, 0x5, R146 ;  /* 0x00000005ff0d7819 */ /* 0x008fe20000011692 */
[----:B------:R-:W-:-:S03]  /*b450*/  IMAD.MOV.U32 R233, RZ, RZ, R125 ;  /* 0x000000ffffe97224 */ /* 0x000fc600078e007d */
[----:B------:R-:W-:Y:S01]  /*b460*/  @P5 PRMT R132, R245, 0x5410, RZ ;  /* 0x00005410f5845816 */ /* 0x000fe200000000ff */
[----:B------:R-:W-:Y:S02]  /*b470*/  IMAD.MOV.U32 R245, RZ, RZ, R127 ;  /* 0x000000fffff57224 */ /* 0x000fe400078e007f */
[----:B----4-:R-:W-:Y:S01]  /*b480*/  IMAD R248, R248, 0x8, R13 ;  /* 0x00000008f8f87824 */ /* 0x010fe200078e020d */
[----:B------:R-:W-:-:S03]  /*b490*/  PRMT R211, R181, 0x7632, R211 ;  /* 0x00007632b5d37816 */ /* 0x000fc600000000d3 */
[----:B------:R-:W-:Y:S01]  /*b4a0*/  VIADD R248, R248, 0x4 ;  /* 0x00000004f8f87836 */ /* 0x000fe20000000000 */
[----:B------:R-:W-:Y:S01]  /*b4b0*/  @P0 PRMT R211, R2, 0x5410, RZ ;  /* 0x0000541002d30816 */ /* 0x000fe200000000ff */
[----:B------:R-:W-:Y:S02]  /*b4c0*/  FADD.FTZ R6, R19, R6 ;  /* 0x0000000613067221 */ /* 0x000fe40000010000 */
[----:B------:R-:W-:-:S04]  /*b4d0*/  IMAD.WIDE.U32 R248, R248, -0x326172a9, RZ ;  /* 0xcd9e8d57f8f87825 */ /* 0x000fc800078e00ff */
[----:B------:R-:W-:Y:S01]  /*b4e0*/  FADD.FTZ R6, R17, R6 ;  /* 0x0000000611067221 */ /* 0x000fe20000010000 */
[----:B------:R-:W-:Y:S02]  /*b4f0*/  PRMT R227, R143, 0x5410, R142 ;  /* 0x000054108fe37816 */ /* 0x000fe4000000008e */
[----:B------:R-:W-:Y:S01]  /*b500*/  @!P2 PRMT R143, R5, 0x5410, RZ ;  /* 0x00005410058fa816 */ /* 0x000fe200000000ff */
[----:B------:R-:W-:Y:S01]  /*b510*/  FADD.FTZ R5, R12, R7 ;  /* 0x000000070c057221 */ /* 0x000fe20000010000 */
[----:B------:R-:W-:Y:S01]  /*b520*/  @P3 PRMT R142, R4, 0x5410, RZ ;  /* 0x00005410048e3816 */ /* 0x000fe200000000ff */
[----:B------:R-:W-:Y:S01]  /*b530*/  FADD.FTZ R4, R21, R6 ;  /* 0x0000000615047221 */ /* 0x000fe20000010000 */
[----:B------:R-:W-:Y:S02]  /*b540*/  IMAD.MOV.U32 R244, RZ, RZ, R126 ;  /* 0x000000fffff47224 */ /* 0x000fe400078e007e */
[----:B------:R-:W-:Y:S02]  /*b550*/  IMAD.MOV.U32 R244, RZ, RZ, R232 ;  /* 0x000000fffff47224 */ /* 0x000fe400078e00e8 */
[----:B------:R-:W-:Y:S01]  /*b560*/  FADD.FTZ R189, R189, R4 ;  /* 0x00000004bdbd7221 */ /* 0x000fe20000010000 */
[----:B------:R-:W-:Y:S01]  /*b570*/  FADD.FTZ R11, R11, R5 ;  /* 0x000000050b0b7221 */ /* 0x000fe20000010000 */
[----:B------:R-:W-:Y:S01]  /*b580*/  FADD.FTZ R187, R9, R187 ;  /* 0x000000bb09bb7221 */ /* 0x000fe20000010000 */
[----:B------:R-:W-:Y:S01]  /*b590*/  FADD.FTZ R188, R188, R8 ;  /* 0x00000008bcbc7221 */ /* 0x000fe20000010000 */
        /* <DEDUP_REMOVED lines=10> */
[----:B------:R-:W-:Y:S01]  /*b640*/  IMAD.MOV.U32 R110, RZ, RZ, R67 ;  /* 0x000000ffff6e7224 */ /* 0x000fe200078e0043 */
[----:B------:R-:W-:Y:S02]  /*b650*/  F2FP.BF16.F32.PACK_AB R15, R62, R72 ;  /* 0x000000483e0f723e */ /* 0x000fe400000010ff */
[----:B------:R-:W4:Y:S04]  /*b660*/  LDL.LU R67, [R1+0x1bc] ;  /* 0x0001bc0001437983 */ /* 0x000f280000300800 */
[----:B------:R1:W3:Y:S01]  /*b670*/  LDL.LU.S16 R72, [R1+0x38] ;  /* 0x0000380001487983 */ /* 0x0002e20000300600 */
[----:B--2---:R-:W-:-:S05]  /*b680*/  @P1 HFMA2.BF16_V2 R3, -RZ.H0_H0, RZ.H0_H0, -R140.H0_H0 ;  /* 0x200000ffff031231 */ /* 0x004fca000034098c */
[----:B------:R-:W-:-:S04]  /*b690*/  PRMT R0, R3, 0x7610, R0 ;  /* 0x0000761003007816 */ /* 0x000fc80000000000 */
[----:B------:R-:W-:Y:S01]  /*b6a0*/  @P1 PRMT R140, R0, 0x5410, RZ ;  /* 0x00005410008c1816 */ /* 0x000fe200000000ff */
[----:B------:R-:W-:-:S05]  /*b6b0*/  IMAD.U32 R0, RZ, RZ, UR23 ;  /* 0x00000017ff007e24 */ /* 0x000fca000f8e00ff */
[----:B------:R-:W-:Y:S01]  /*b6c0*/  LOP3.LUT R0, R0, UR33, R245, 0x96, !PT ;  /* 0x0000002100007c12 */ /* 0x000fe2000f8e96f5 */
[----:B------:R-:W-:Y:S01]  /*b6d0*/  IMAD.MOV.U32 R245, RZ, RZ, R233 ;  /* 0x000000fffff57224 */ /* 0x000fe200078e00e9 */
[----:B-1----:R-:W-:-:S03]  /*b6e0*/  SHF.R.U32.HI R233, RZ, 0x5, R123 ;  /* 0x00000005ffe97819 */ /* 0x002fc6000001167b */
[----:B------:R-:W-:-:S04]  /*b6f0*/  IMAD.WIDE.U32 R2, R0, -0x326172a9, RZ ;  /* 0xcd9e8d5700027825 */ /* 0x000fc800078e00ff */
[----:B------:R-:W-:Y:S01]  /*b700*/  IMAD R234, R234, 0x8, R233 ;  /* 0x00000008eaea7824 */ /* 0x000fe200078e02e9 */
[----:B------:R-:W-:-:S03]  /*b710*/  LOP3.LUT R0, R248, UR6, R3, 0x96, !PT ;  /* 0x00000006f8007c12 */ /* 0x000fc6000f8e9603 */
[----:B------:R-:W-:Y:S01]  /*b720*/  IMAD.WIDE.U32 R234, R234, -0x326172a9, RZ ;  /* 0xcd9e8d57eaea7825 */ /* 0x000fe200078e00ff */
[C---:B------:R-:W-:Y:S02]  /*b730*/  LOP3.LUT R13, R2.reuse, UR32, R119, 0x96, !PT ;  /* 0x00000020020d7c12 */ /* 0x040fe4000f8e9677 */
[----:B------:R-:W-:Y:S02]  /*b740*/  LOP3.LUT R6, R2, UR32, R93, 0x96, !PT ;  /* 0x0000002002067c12 */ /* 0x000fe4000f8e965d */
[----:B------:R-:W-:Y:S01]  /*b750*/  LOP3.LUT R12, R234, UR6, R3, 0x96, !PT ;  /* 0x00000006ea0c7c12 */ /* 0x000fe2000f8e9603 */
[----:B------:R-:W-:-:S05]  /*b760*/  IMAD.WIDE.U32 R2, R0, -0x2daee0ad, RZ ;  /* 0xd2511f5300027825 */ /* 0x000fca00078e00ff */
        /* <DEDUP_REMOVED lines=23> */
[----:B------:R-:W-:-:S04]  /*b8e0*/  SHF.R.U32.HI R0, RZ, 0x18, R18 ;  /* 0x00000018ff007819 */ /* 0x000fc80000011612 */
[----:B------:R-:W-:Y:S02]  /*b8f0*/  ISETP.LE.U32.AND P1, PT, R0, UR7, PT ;  /* 0x0000000700007c0c */ /* 0x000fe4000bf23070 */
[----:B------:R1:W2:Y:S01]  /*b900*/  LDL.LU.S16 R0, [R1+0x34] ;  /* 0x0000340001007983 */ /* 0x0002a20000300600 */
[----:B------:R-:W-:Y:S01]  /*b910*/  FADD.FTZ R188, R14, R188 ;  /* 0x000000bc0ebc7221 */ /* 0x000fe20000010000 */
[----:B------:R-:W-:Y:S01]  /*b920*/  PRMT R14, R15, 0x7632, R14 ;  /* 0x000076320f0e7816 */ /* 0x000fe2000000000e */
[----:B------:R-:W-:Y:S02]  /*b930*/  IMAD.MOV.U32 R130, RZ, RZ, R146 ;  /* 0x000000ffff827224 */ /* 0x000fe400078e0092 */
[----:B------:R-:W-:Y:S02]  /*b940*/  IMAD.MOV.U32 R146, RZ, RZ, R127 ;  /* 0x000000ffff927224 */ /* 0x000fe400078e007f */
[----:B------:R-:W-:Y:S02]  /*b950*/  IMAD.MOV.U32 R127, RZ, RZ, R85 ;  /* 0x000000ffff7f7224 */ /* 0x000fe400078e0055 */
[----:B------:R-:W-:-:S02]  /*b960*/  IMAD.MOV.U32 R85, RZ, RZ, R124 ;  /* 0x000000ffff557224 */ /* 0x000fc400078e007c */
[----:B------:R-:W-:Y:S02]  /*b970*/  IMAD.MOV.U32 R124, RZ, RZ, R122 ;  /* 0x000000ffff7c7224 */ /* 0x000fe400078e007a */
[----:B------:R-:W-:Y:S01]  /*b980*/  IMAD.MOV.U32 R122, RZ, RZ, R41 ;  /* 0x000000ffff7a7224 */ /* 0x000fe200078e0029 */
[----:B------:R-:W-:Y:S01]  /*b990*/  PRMT R41, R15, 0x5410, R14 ;  /* 0x000054100f297816 */ /* 0x000fe2000000000e */
[----:B--2---:R-:W-:-:S05]  /*b9a0*/  @!P3 HFMA2.BF16_V2 R0, -RZ.H0_H0, RZ.H0_H0, -R14.H0_H0 ;  /* 0x200000ffff00b231 */ /* 0x004fca000034090e */
[----:B------:R-:W-:-:S04]  /*b9b0*/  PRMT R45, R0, 0x7610, R45 ;  /* 0x00007610002d7816 */ /* 0x000fc8000000002d */
[----:B------:R-:W-:Y:S02]  /*b9c0*/  @!P3 PRMT R14, R45, 0x5410, RZ ;  /* 0x000054102d0eb816 */ /* 0x000fe400000000ff */
[----:B------:R1:W2:Y:S01]  /*b9d0*/  LDL.LU.S16 R45, [R1+0x40] ;  /* 0x00004000012d7983 */ /* 0x0002a20000300600 */
[----:B------:R-:W-:-:S05]  /*b9e0*/  IMAD.MOV.U32 R0, RZ, RZ, R4 ;  /* 0x000000ffff007224 */ /* 0x000fca00078e0004 */
[----:B------:R-:W-:-:S04]  /*b9f0*/  LOP3.LUT R0, R0, 0xff, RZ, 0xc0, !PT ;  /* 0x000000ff00007812 */ /* 0x000fc800078ec0ff */
[----:B------:R-:W-:Y:S02]  /*ba00*/  ISETP.LE.U32.AND P0, PT, R0, UR7, PT ;  /* 0x0000000700007c0c */ /* 0x000fe4000bf03070 */
[----:B------:R-:W-:-:S04]  /*ba10*/  F2FP.BF16.F32.PACK_AB R0, R73, R74 ;  /* 0x0000004a4900723e */ /* 0x000fc800000010ff */
[----:B------:R-:W-:-:S05]  /*ba20*/  PRMT R21, R0, 0x7610, R21 ;  /* 0x0000761000157816 */ /* 0x000fca0000000015 */
[----:B--2---:R-:W-:-:S05]  /*ba30*/  @!P2 HFMA2.BF16_V2 R45, -RZ.H0_H0, RZ.H0_H0, -R21.H0_H0 ;  /* 0x200000ffff2da231 */ /* 0x004fca0000340915 */
[----:B------:R-:W-:Y:S02]  /*ba40*/  PRMT R16, R45, 0x7610, R16 ;  /* 0x000076102d107816 */ /* 0x000fe40000000010 */
[----:B------:R1:W2:Y:S01]  /*ba50*/  LDL.LU.S16 R45, [R1+0x3c] ;  /* 0x00003c00012d7983 */ /* 0x0002a20000300600 */
[----:B------:R-:W-:Y:S01]  /*ba60*/  PRMT R17, R0, 0x7632, R17 ;  /* 0x0000763200117816 */ /* 0x000fe20000000011 */
[----:B---3--:R-:W-:Y:S01]  /*ba70*/  @!P4 HFMA2.BF16_V2 R72, -RZ.H0_H0, RZ.H0_H0, -R15.H0_H0 ;  /* 0x200000ffff48c231 */ /* 0x008fe2000034090f */
[----:B------:R-:W-:-:S04]  /*ba80*/  PRMT R0, R4, 0x7771, RZ ;  /* 0x0000777104007816 */ /* 0x000fc800000000ff */
[----:B------:R-:W-:Y:S02]  /*ba90*/  PRMT R62, R72, 0x7610, R62 ;  /* 0x00007610483e7816 */ /* 0x000fe4000000003e */
[----:B------:R-:W-:Y:S02]  /*baa0*/  ISETP.GT.U32.AND P3, PT, R0, UR7, PT ;  /* 0x0000000700007c0c */ /* 0x000fe4000bf64070 */
[----:B------:R-:W-:Y:S02]  /*bab0*/  @!P4 PRMT R15, R62, 0x5410, RZ ;  /* 0x000054103e0fc816 */ /* 0x000fe400000000ff */
[----:B------:R-:W-:Y:S02]  /*bac0*/  F2FP.BF16.F32.PACK_AB R0, R221, R222 ;  /* 0x000000dedd00723e */ /* 0x000fe400000010ff */
[----:B------:R-:W3:Y:S01]  /*bad0*/  LDL.LU R221, [R1+0x3bc] ;  /* 0x0003bc0001dd7983 */ /* 0x000ee20000300800 */
[----:B------:R-:W-:-:S03]  /*bae0*/  PRMT R62, R21, 0x5410, R17 ;  /* 0x00005410153e7816 */ /* 0x000fc60000000011 */
[----:B------:R-:W3:Y:S01]  /*baf0*/  LDL.LU R222, [R1+0x3b8] ;  /* 0x0003b80001de7983 */ /* 0x000ee20000300800 */
[----:B--2---:R-:W-:-:S05]  /*bb00*/  @!P1 HFMA2.BF16_V2 R45, -RZ.H0_H0, RZ.H0_H0, -R17.H0_H0 ;  /* 0x200000ffff2d9231 */ /* 0x004fca0000340911 */
[----:B------:R-:W-:-:S04]  /*bb10*/  PRMT R7, R45, 0x7610, R7 ;  /* 0x000076102d077816 */ /* 0x000fc80000000007 */
[----:B------:R-:W-:Y:S02]  /*bb20*/  @!P1 PRMT R17, R7, 0x5410, RZ ;  /* 0x0000541007119816 */ /* 0x000fe400000000ff */
[----:B------:R1:W2:Y:S01]  /*bb30*/  LDL.LU.S16 R7, [R1+0x48] ;  /* 0x0000480001077983 */ /* 0x0002a20000300600 */
[----:B------:R-:W-:Y:S02]  /*bb40*/  PRMT R23, R0, 0x7610, R23 ;  /* 0x0000761000177816 */ /* 0x000fe40000000017 */
[----:B------:R-:W-:Y:S02]  /*bb50*/  LOP3.LUT R6, R6, UR17, R3, 0x96, !PT ;  /* 0x0000001106067c12 */ /* 0x000fe4000f8e9603 */
[----:B------:R-:W-:Y:S01]  /*bb60*/  F2FP.BF16.F32.PACK_AB R3, R75, R64 ;  /* 0x000000404b03723e */ /* 0x000fe200000010ff */
[----:B--2---:R-:W-:-:S05]  /*bb70*/  @!P0 HFMA2.BF16_V2 R7, -RZ.H0_H0, RZ.H0_H0, -R23.H0_H0 ;  /* 0x200000ffff078231 */ /* 0x004fca0000340917 */
[----:B------:R-:W-:Y:S02]  /*bb80*/  PRMT R2, R7, 0x7610, R2 ;  /* 0x0000761007027816 */ /* 0x000fe40000000002 */
[----:B------:R1:W2:Y:S04]  /*bb90*/  LDL.LU.S16 R7, [R1+0x44] ;  /* 0x0000440001077983 */ /* 0x0002a80000300600 */
[----:B------:R-:W4:Y:S04]  /*bba0*/  LDL.LU R64, [R1+0x3b4] ;  /* 0x0003b40001407983 */ /* 0x000f280000300800 */
[----:B------:R1:W3:Y:S01]  /*bbb0*/  LDL.LU.S16 R45, [R1+0x58] ;  /* 0x00005800012d7983 */ /* 0x0002e20000300600 */
[----:B------:R-:W-:Y:S01]  /*bbc0*/  PRMT R22, R0, 0x7632, R22 ;  /* 0x0000763200167816 */ /* 0x000fe20000000016 */
[----:B------:R-:W-:-:S02]  /*bbd0*/  IMAD.MOV.U32 R92, RZ, RZ, R130 ;  /* 0x000000ffff5c7224 */ /* 0x000fc400078e0082 */
[----:B------:R-:W-:Y:S02]  /*bbe0*/  IMAD.MOV.U32 R130, RZ, RZ, R115 ;  /* 0x000000ffff827224 */ /* 0x000fe400078e0073 */
[----:B------:R-:W-:Y:S01]  /*bbf0*/  IMAD.MOV.U32 R115, RZ, RZ, R60 ;  /* 0x000000ffff737224 */ /* 0x000fe200078e003c */
[----:B------:R-:W-:Y:S02]  /*bc00*/  PRMT R60, R23, 0x5410, R22 ;  /* 0x00005410173c7816 */ /* 0x000fe40000000016 */
[----:B------:R-:W-:Y:S01]  /*bc10*/  PRMT R20, R3, 0x7610, R20 ;  /* 0x0000761003147816 */ /* 0x000fe20000000014 */
[----:B--2---:R-:W-:-:S05]  /*bc20*/  @P3 HFMA2.BF16_V2 R7, -RZ.H0_H0, RZ.H0_H0, -R22.H0_H0 ;  /* 0x200000ffff073231 */ /* 0x004fca0000340916 */
[----:B------:R-:W-:-:S04]  /*bc30*/  PRMT R0, R7, 0x7610, R0 ;  /* 0x0000761007007816 */ /* 0x000fc80000000000 */
[----:B------:R-:W-:Y:S02]  /*bc40*/  @P3 PRMT R22, R0, 0x5410, RZ ;  /* 0x0000541000163816 */ /* 0x000fe400000000ff */
[----:B------:R-:W-:-:S04]  /*bc50*/  PRMT R0, R4, 0x7772, RZ ;  /* 0x0000777204007816 */ /* 0x000fc800000000ff */
[----:B------:R-:W-:-:S13]  /*bc60*/  ISETP.GT.U32.AND P4, PT, R0, UR7, PT ;  /* 0x0000000700007c0c */ /* 0x000fda000bf84070 */
[----:B---3--:R-:W-:-:S05]  /*bc70*/  @P4 HFMA2.BF16_V2 R45, -RZ.H0_H0, RZ.H0_H0, -R20.H0_H0 ;  /* 0x200000ffff2d4231 */ /* 0x008fca0000340914 */
[----:B------:R-:W-:Y:S02]  /*bc80*/  PRMT R29, R45, 0x7610, R29 ;  /* 0x000076102d1d7816 */ /* 0x000fe4000000001d */
[----:B------:R1:W2:Y:S01]  /*bc90*/  LDL.LU.S16 R45, [R1+0x54] ;  /* 0x00005400012d7983 */ /* 0x0002a20000300600 */
[----:B------:R-:W-:Y:S01]  /*bca0*/  IMAD.WIDE.U32 R6, R6, -0x2daee0ad, RZ ;  /* 0xd2511f5306067825 */ /* 0x000fe200078e00ff */
[----:B------:R-:W-:Y:S02]  /*bcb0*/  @!P2 PRMT R21, R16, 0x5410, RZ ;  /* 0x000054101015a816 */ /* 0x000fe400000000ff */
[----:B------:R-:W-:Y:S02]  /*bcc0*/  PRMT R0, R4, 0x7773, RZ ;  /* 0x0000777304007816 */ /* 0x000fe400000000ff */
[----:B------:R-:W-:Y:S02]  /*bcd0*/  LOP3.LUT R16, R8, UR14, R7, 0x96, !PT ;  /* 0x0000000e08107c12 */ /* 0x000fe4000f8e9607 */
[----:B------:R-:W-:-:S02]  /*bce0*/  ISETP.GT.U32.AND P3, PT, R0, UR7, PT ;  /* 0x0000000700007c0c */ /* 0x000fc4000bf64070 */
[----:B------:R-:W-:-:S04]  /*bcf0*/  LOP3.LUT R0, R16, 0xffff, RZ, 0xc0, !PT ;  /* 0x0000ffff10007812 */ /* 0x000fc800078ec0ff */
[----:B------:R-:W-:-:S04]  /*bd00*/  SHF.R.U32.HI R0, RZ, 0x8, R0 ;  /* 0x00000008ff007819 */ /* 0x000fc80000011600 */
[----:B------:R-:W-:Y:S02]  /*bd10*/  LOP3.LUT R0, R0, 0xffff, RZ, 0xc0, !PT ;  /* 0x0000ffff00007812 */ /* 0x000fe400078ec0ff */
[----:B------:R-:W-:Y:S02]  /*bd20*/  PRMT R19, R3, 0x7632, R19 ;  /* 0x0000763203137816 */ /* 0x000fe40000000013 */
[----:B------:R-:W-:Y:S02]  /*bd30*/  ISETP.LE.U32.AND P1, PT, R0, UR7, PT ;  /* 0x0000000700007c0c */ /* 0x000fe4000bf23070 */
[----:B------:R-:W-:Y:S01]  /*bd40*/  PRMT R0, R16, 0x7632, R0 ;  /* 0x0000763210007816 */ /* 0x000fe20000000000 */
[----:B------:R-:W-:-:S03]  /*bd50*/  IMAD.MOV.U32 R93, RZ, RZ, R146 ;  /* 0x000000ffff5d7224 */ /* 0x000fc600078e0092 */
[----:B------:R-:W-:Y:S02]  /*bd60*/  LOP3.LUT R0, R0, 0xff, RZ, 0xc0, !PT ;  /* 0x000000ff00007812 */ /* 0x000fe400078ec0ff */
[----:B------:R-:W-:Y:S01]  /*bd70*/  @!P0 PRMT R23, R2, 0x5410, RZ ;  /* 0x0000541002178816 */ /* 0x000fe200000000ff */
[----:B------:R-:W-:Y:S01]  /*bd80*/  IMAD.MOV.U32 R146, RZ, RZ, R63 ;  /* 0x000000ffff927224 */ /* 0x000fe200078e003f */
[----:B------:R-:W-:Y:S01]  /*bd90*/  ISETP.LE.U32.AND P0, PT, R0, UR7, PT ;  /* 0x0000000700007c0c */ /* 0x000fe2000bf03070 */
[----:B------:R-:W-:Y:S01]  /*bda0*/  IMAD.MOV.U32 R63, RZ, RZ, R61 ;  /* 0x000000ffff3f7224 */ /* 0x000fe200078e003d */
[----:B------:R-:W-:Y:S01]  /*bdb0*/  F2FP.BF16.F32.PACK_AB R0, R93, R92 ;  /* 0x0000005c5d00723e */ /* 0x000fe200000010ff */
[----:B------:R-:W-:Y:S02]  /*bdc0*/  IMAD.MOV.U32 R92, RZ, RZ, R130 ;  /* 0x000000ffff5c7224 */ /* 0x000fe400078e0082 */
[----:B------:R-:W-:Y:S02]  /*bdd0*/  IMAD.MOV.U32 R61, RZ, RZ, R87 ;  /* 0x000000ffff3d7224 */ /* 0x000fe400078e0057 */
[----:B------:R-:W-:Y:S01]  /*bde0*/  IMAD.MOV.U32 R130, RZ, RZ, R40 ;  /* 0x000000ffff827224 */ /* 0x000fe200078e0028 */
[----:B------:R-:W-:Y:S01]  /*bdf0*/  PRMT R40, R20, 0x5410, R19 ;  /* 0x0000541014287816 */ /* 0x000fe20000000013 */
[----:B------:R-:W-:-:S02]  /*be00*/  IMAD.MOV.U32 R87, RZ, RZ, R236 ;  /* 0x000000ffff577224 */ /* 0x000fc400078e00ec */
[----:B------:R-:W3:Y:S01]  /*be10*/  LDL.LU R236, [R1+0x3b0] ;  /* 0x0003b00001ec7983 */ /* 0x000ee20000300800 */
[----:B--2---:R-:W-:-:S05]  /*be20*/  @P3 HFMA2.BF16_V2 R45, -RZ.H0_H0, RZ.H0_H0, -R19.H0_H0 ;  /* 0x200000ffff2d3231 */ /* 0x004fca0000340913 */
[----:B------:R-:W-:-:S04]  /*be30*/  PRMT R28, R45, 0x7610, R28 ;  /* 0x000076102d1c7816 */ /* 0x000fc8000000001c */
[----:B------:R-:W-:Y:S02]  /*be40*/  @P3 PRMT R19, R28, 0x5410, RZ ;  /* 0x000054101c133816 */ /* 0x000fe400000000ff */
[----:B------:R1:W2:Y:S01]  /*be50*/  LDL.LU.S16 R28, [R1+0x60] ;  /* 0x00006000011c7983 */ /* 0x0002a20000300600 */
[----:B------:R-:W-:-:S04]  /*be60*/  LOP3.LUT R2, R16, 0xff, RZ, 0xc0, !PT ;  /* 0x000000ff10027812 */ /* 0x000fc800078ec0ff */
[----:B------:R-:W-:Y:S02]  /*be70*/  ISETP.LE.U32.AND P2, PT, R2, UR7, PT ;  /* 0x0000000702007c0c */ /* 0x000fe4000bf43070 */
[----:B------:R-:W-:-:S11]  /*be80*/  PRMT R97, R0, 0x7610, R97 ;  /* 0x0000761000617816 */ /* 0x000fd60000000061 */
[----:B--2---:R-:W-:-:S05]  /*be90*/  @!P2 HFMA2.BF16_V2 R28, -RZ.H0_H0, RZ.H0_H0, -R97.H0_H0 ;  /* 0x200000ffff1ca231 */ /* 0x004fca0000340961 */
[----:B------:R-:W-:Y:S02]  /*bea0*/  PRMT R27, R28, 0x7610, R27 ;  /* 0x000076101c1b7816 */ /* 0x000fe4000000001b */
[----:B------:R1:W2:Y:S01]  /*beb0*/  LDL.LU.S16 R28, [R1+0x5c] ;  /* 0x00005c00011c7983 */ /* 0x0002a20000300600 */
[----:B------:R-:W-:Y:S01]  /*bec0*/  PRMT R98, R0, 0x7632, R98 ;  /* 0x0000763200627816 */ /* 0x000fe20000000062 */
[----:B------:R-:W-:Y:S01]  /*bed0*/  IMAD.MOV.U32 R93, RZ, RZ, R130 ;  /* 0x000000ffff5d7224 */ /* 0x000fe200078e0082 */
[----:B------:R-:W-:Y:S01]  /*bee0*/  SHF.R.U32.HI R0, RZ, 0x18, R16 ;  /* 0x00000018ff007819 */ /* 0x000fe20000011610 */
[----:B------:R-:W-:Y:S02]  /*bef0*/  IMAD.MOV.U32 R130, RZ, RZ, R146 ;  /* 0x000000ffff827224 */ /* 0x000fe400078e0092 */
[----:B------:R-:W-:Y:S01]  /*bf00*/  FADD.FTZ R187, R10, R187 ;  /* 0x000000bb0abb7221 */ /* 0x000fe20000010000 */
[----:B------:R-:W-:Y:S01]  /*bf10*/  IMAD.MOV.U32 R146, RZ, RZ, R127 ;  /* 0x000000ffff927224 */ /* 0x000fe200078e007f */
[----:B------:R-:W-:Y:S01]  /*bf20*/  ISETP.LE.U32.AND P3, PT, R0, UR7, PT ;  /* 0x0000000700007c0c */ /* 0x000fe2000bf63070 */
[----:B------:R-:W-:Y:S01]  /*bf30*/  IMAD.MOV.U32 R127, RZ, RZ, R85 ;  /* 0x000000ffff7f7224 */ /* 0x000fe200078e0055 */
[----:B------:R-:W-:Y:S01]  /*bf40*/  F2FP.BF16.F32.PACK_AB R0, R37, R35 ;  /* 0x000000232500723e */ /* 0x000fe200000010ff */
[----:B------:R-:W-:-:S02]  /*bf50*/  IMAD.MOV.U32 R85, RZ, RZ, R124 ;  /* 0x000000ffff557224 */ /* 0x000fc400078e007c */
[----:B------:R-:W-:Y:S02]  /*bf60*/  IMAD.MOV.U32 R124, RZ, RZ, R63 ;  /* 0x000000ffff7c7224 */ /* 0x000fe400078e003f */
[----:B------:R-:W-:Y:S01]  /*bf70*/  IMAD.MOV.U32 R63, RZ, RZ, R42 ;  /* 0x000000ffff3f7224 */ /* 0x000fe200078e002a */
[----:B------:R-:W-:Y:S02]  /*bf80*/  PRMT R42, R97, 0x5410, R98 ;  /* 0x00005410612a7816 */ /* 0x000fe40000000062 */
[C---:B------:R-:W-:Y:S02]  /*bf90*/  PRMT R96, R0.reuse, 0x7610, R96 ;  /* 0x0000761000607816 */ /* 0x040fe40000000060 */
[----:B------:R-:W-:Y:S01]  /*bfa0*/  PRMT R95, R0, 0x7632, R95 ;  /* 0x00007632005f7816 */ /* 0x000fe2000000005f */
[----:B--2---:R-:W-:-:S05]  /*bfb0*/  @!P1 HFMA2.BF16_V2 R28, -RZ.H0_H0, RZ.H0_H0, -R98.H0_H0 ;  /* 0x200000ffff1c9231 */ /* 0x004fca0000340962 */
[----:B------:R-:W-:-:S04]  /*bfc0*/  PRMT R10, R28, 0x7610, R10 ;  /* 0x000076101c0a7816 */ /* 0x000fc8000000000a */
[----:B------:R-:W-:Y:S02]  /*bfd0*/  @!P1 PRMT R98, R10, 0x5410, RZ ;  /* 0x000054100a629816 */ /* 0x000fe400000000ff */
[----:B------:R1:W2:Y:S04]  /*bfe0*/  LDL.LU.S16 R10, [R1+0x6c] ;  /* 0x00006c00010a7983 */ /* 0x0002a80000300600 */
[----:B------:R1:W4:Y:S01]  /*bff0*/  LDL.LU.S16 R0, [R1+0x68] ;  /* 0x0000680001007983 */ /* 0x0003220000300600 */
[----:B------:R-:W-:Y:S02]  /*c000*/  IMAD.MOV.U32 R77, RZ, RZ, R92 ;  /* 0x000000ffff4d7224 */ /* 0x000fe400078e005c */
[----:B------:R-:W-:Y:S02]  /*c010*/  IMAD.MOV.U32 R92, RZ, RZ, R130 ;  /* 0x000000ffff5c7224 */ /* 0x000fe400078e0082 */
[----:B------:R-:W-:-:S02]  /*c020*/  IMAD.MOV.U32 R130, RZ, RZ, R146 ;  /* 0x000000ffff827224 */ /* 0x000fc400078e0092 */
[----:B------:R-:W-:Y:S02]  /*c030*/  IMAD.MOV.U32 R146, RZ, RZ, R127 ;  /* 0x000000ffff927224 */ /* 0x000fe400078e007f */
[----:B------:R-:W-:Y:S02]  /*c040*/  IMAD.MOV.U32 R127, RZ, RZ, R85 ;  /* 0x000000ffff7f7224 */ /* 0x000fe400078e0055 */
[----:B------:R-:W-:Y:S02]  /*c050*/  IMAD.MOV.U32 R85, RZ, RZ, R122 ;  /* 0x000000ffff557224 */ /* 0x000fe400078e007a */
[----:B------:R-:W-:Y:S01]  /*c060*/  IMAD.MOV.U32 R122, RZ, RZ, R115 ;  /* 0x000000ffff7a7224 */ /* 0x000fe200078e0073 */
[----:B------:R-:W-:Y:S01]  /*c070*/  @P4 PRMT R20, R29, 0x5410, RZ ;  /* 0x000054101d144816 */ /* 0x000fe200000000ff */
[----:B------:R-:W-:Y:S02]  /*c080*/  IMAD.MOV.U32 R115, RZ, RZ, R107 ;  /* 0x000000ffff737224 */ /* 0x000fe400078e006b */
[----:B------:R-:W-:-:S02]  /*c090*/  IMAD.MOV.U32 R107, RZ, RZ, R87 ;  /* 0x000000ffff6b7224 */ /* 0x000fc400078e0057 */
[----:B------:R-:W-:Y:S02]  /*c0a0*/  IMAD.MOV.U32 R87, RZ, RZ, R106 ;  /* 0x000000ffff577224 */ /* 0x000fe400078e006a */
[----:B------:R-:W-:Y:S02]  /*c0b0*/  IMAD.MOV.U32 R28, RZ, RZ, R214 ;  /* 0x000000ffff1c7224 */ /* 0x000fe400078e00d6 */
[----:B------:R-:W-:Y:S02]  /*c0c0*/  IMAD.MOV.U32 R29, RZ, RZ, R215 ;  /* 0x000000ffff1d7224 */ /* 0x000fe400078e00d7 */
[----:B------:R-:W3:Y:S01]  /*c0d0*/  LDL.LU.64 R214, [R1+0x3a8] ;  /* 0x0003a80001d67983 */ /* 0x000ee20000300a00 */
[----:B------:R-:W-:-:S03]  /*c0e0*/  IMAD.MOV.U32 R106, RZ, RZ, R223 ;  /* 0x000000ffff6a7224 */ /* 0x000fc600078e00df */
[----:B------:R-:W3:Y:S01]  /*c0f0*/  LDL.LU R223, [R1+0x39c] ;  /* 0x00039c0001df7983 */ /* 0x000ee20000300800 */
[----:B----4-:R-:W-:-:S05]  /*c100*/  @!P3 HFMA2.BF16_V2 R0, -RZ.H0_H0, RZ.H0_H0, -R95.H0_H0 ;  /* 0x200000ffff00b231 */ /* 0x010fca000034095f */
[----:B------:R-:W-:Y:S01]  /*c110*/  PRMT R2, R0, 0x7610, R2 ;  /* 0x0000761000027816 */ /* 0x000fe20000000002 */
[----:B------:R-:W-:Y:S02]  /*c120*/  IMAD.MOV.U32 R0, RZ, RZ, R6 ;  /* 0x000000ffff007224 */ /* 0x000fe400078e0006 */
[----:B--2---:R-:W-:-:S03]  /*c130*/  @!P0 HFMA2.BF16_V2 R10, -RZ.H0_H0, RZ.H0_H0, -R96.H0_H0 ;  /* 0x200000ffff0a8231 */ /* 0x004fc60000340960 */
[----:B------:R-:W-:-:S04]  /*c140*/  LOP3.LUT R0, R0, 0xff, RZ, 0xc0, !PT ;  /* 0x000000ff00007812 */ /* 0x000fc800078ec0ff */
[----:B------:R-:W-:Y:S02]  /*c150*/  ISETP.LE.U32.AND P1, PT, R0, UR7, PT ;  /* 0x0000000700007c0c */ /* 0x000fe4000bf23070 */
[----:B------:R-:W-:Y:S01]  /*c160*/  F2FP.BF16.F32.PACK_AB R0, R77, R93 ;  /* 0x0000005d4d00723e */ /* 0x000fe200000010ff */
[----:B------:R-:W-:Y:S02]  /*c170*/  IMAD.MOV.U32 R93, RZ, RZ, R92 ;  /* 0x000000ffff5d7224 */ /* 0x000fe400078e005c */
[----:B------:R-:W-:Y:S01]  /*c180*/  IMAD.MOV.U32 R92, RZ, RZ, R130 ;  /* 0x000000ffff5c7224 */ /* 0x000fe200078e0082 */
[----:B------:R-:W-:Y:S01]  /*c190*/  PRMT R9, R10, 0x7610, R9 ;  /* 0x000076100a097816 */ /* 0x000fe20000000009 */
[----:B------:R-:W-:Y:S02]  /*c1a0*/  IMAD.MOV.U32 R130, RZ, RZ, R146 ;  /* 0x000000ffff827224 */ /* 0x000fe400078e0092 */
[----:B------:R-:W-:Y:S02]  /*c1b0*/  IMAD.MOV.U32 R146, RZ, RZ, R127 ;  /* 0x000000ffff927224 */ /* 0x000fe400078e007f */
[----:B------:R-:W-:-:S02]  /*c1c0*/  IMAD.MOV.U32 R127, RZ, RZ, R85 ;  /* 0x000000ffff7f7224 */ /* 0x000fc400078e0055 */
[----:B------:R-:W-:Y:S02]  /*c1d0*/  IMAD.MOV.U32 R85, RZ, RZ, R124 ;  /* 0x000000ffff557224 */ /* 0x000fe400078e007c */
[----:B------:R-:W-:Y:S01]  /*c1e0*/  IMAD.MOV.U32 R124, RZ, RZ, R63 ;  /* 0x000000ffff7c7224 */ /* 0x000fe200078e003f */
[----:B------:R-:W-:Y:S02]  /*c1f0*/  PRMT R63, R96, 0x5410, R95 ;  /* 0x00005410603f7816 */ /* 0x000fe4000000005f */
[----:B------:R-:W-:Y:S02]  /*c200*/  @!P0 PRMT R96, R9, 0x5410, RZ ;  /* 0x0000541009608816 */ /* 0x000fe400000000ff */
[----:B------:R1:W2:Y:S01]  /*c210*/  LDL.LU.S16 R9, [R1+0x78] ;  /* 0x0000780001097983 */ /* 0x0002a20000300600 */
[----:B------:R-:W-:Y:S02]  /*c220*/  PRMT R102, R0, 0x7610, R102 ;  /* 0x0000761000667816 */ /* 0x000fe40000000066 */
[----:B------:R-:W-:-:S02]  /*c230*/  @!P3 PRMT R95, R2, 0x5410, RZ ;  /* 0x00005410025fb816 */ /* 0x000fc400000000ff */
[----:B------:R-:W-:Y:S01]  /*c240*/  PRMT R2, R6, 0x7771, RZ ;  /* 0x0000777106027816 */ /* 0x000fe200000000ff */
[----:B--2---:R-:W-:-:S05]  /*c250*/  @!P1 HFMA2.BF16_V2 R9, -RZ.H0_H0, RZ.H0_H0, -R102.H0_H0 ;  /* 0x200000ffff099231 */ /* 0x004fca0000340966 */
[----:B------:R-:W-:Y:S02]  /*c260*/  PRMT R8, R9, 0x7610, R8 ;  /* 0x0000761009087816 */ /* 0x000fe40000000008 */
[----:B------:R1:W2:Y:S01]  /*c270*/  LDL.LU.S16 R9, [R1+0x74] ;  /* 0x0000740001097983 */ /* 0x0002a20000300600 */
[----:B------:R-:W-:Y:S02]  /*c280*/  ISETP.GT.U32.AND P3, PT, R2, UR7, PT ;  /* 0x0000000702007c0c */ /* 0x000fe4000bf64070 */
[----:B------:R-:W-:Y:S02]  /*c290*/  PRMT R103, R0, 0x7632, R103 ;  /* 0x0000763200677816 */ /* 0x000fe40000000067 */
[----:B------:R-:W-:Y:S01]  /*c2a0*/  PRMT R0, R6, 0x7773, RZ ;  /* 0x0000777306007816 */ /* 0x000fe200000000ff */
[----:B------:R-:W-:Y:S02]  /*c2b0*/  IMAD.MOV.U32 R77, RZ, RZ, R93 ;  /* 0x000000ffff4d7224 */ /* 0x000fe400078e005d */
[----:B------:R-:W-:Y:S01]  /*c2c0*/  IMAD.MOV.U32 R93, RZ, RZ, R61 ;  /* 0x000000ffff5d7224 */ /* 0x000fe200078e003d */
[----:B------:R-:W-:-:S02]  /*c2d0*/  ISETP.GT.U32.AND P0, PT, R0, UR7, PT ;  /* 0x0000000700007c0c */ /* 0x000fc4000bf04070 */
[----:B------:R-:W-:Y:S02]  /*c2e0*/  F2FP.BF16.F32.PACK_AB R0, R39, R237 ;  /* 0x000000ed2700723e */ /* 0x000fe400000010ff */
[----:B------:R-:W-:Y:S01]  /*c2f0*/  PRMT R61, R102, 0x5410, R103 ;  /* 0x00005410663d7816 */ /* 0x000fe20000000067 */
[----:B------:R-:W4:Y:S01]  /*c300*/  LDL.LU R237, [R1+0x398] ;  /* 0x0003980001ed7983 */ /* 0x000f220000300800 */
[----:B--2---:R-:W-:-:S05]  /*c310*/  @P3 HFMA2.BF16_V2 R9, -RZ.H0_H0, RZ.H0_H0, -R103.H0_H0 ;  /* 0x200000ffff093231 */ /* 0x004fca0000340967 */
[----:B------:R-:W-:-:S04]  /*c320*/  PRMT R3, R9, 0x7610, R3 ;  /* 0x0000761009037816 */ /* 0x000fc80000000003 */
[----:B------:R-:W-:Y:S02]  /*c330*/  @P3 PRMT R103, R3, 0x5410, RZ ;  /* 0x0000541003673816 */ /* 0x000fe400000000ff */
[----:B------:R1:W2:Y:S01]  /*c340*/  LDL.LU.S16 R3, [R1+0x80] ;  /* 0x0000800001037983 */ /* 0x0002a20000300600 */
[----:B------:R-:W-:Y:S02]  /*c350*/  PRMT R2, R6, 0x7772, RZ ;  /* 0x0000777206027816 */ /* 0x000fe400000000ff */
[----:B------:R-:W-:Y:S02]  /*c360*/  @!P2 PRMT R97, R27, 0x5410, RZ ;  /* 0x000054101b61a816 */ /* 0x000fe400000000ff */
[----:B------:R-:W-:Y:S02]  /*c370*/  ISETP.GT.U32.AND P2, PT, R2, UR7, PT ;  /* 0x0000000702007c0c */ /* 0x000fe4000bf44070 */
        /* <DEDUP_REMOVED lines=16> */
[----:B--2---:R-:W-:-:S05]  /*c480*/  @P2 HFMA2.BF16_V2 R3, -RZ.H0_H0, RZ.H0_H0, -R101.H0_H0 ;  /* 0x200000ffff032231 */ /* 0x004fca0000340965 */
[----:B------:R-:W-:Y:S02]  /*c490*/  PRMT R2, R3, 0x7610, R2 ;  /* 0x0000761003027816 */ /* 0x000fe40000000002 */
[----:B------:R1:W2:Y:S01]  /*c4a0*/  LDL.LU.S16 R3, [R1+0x7c] ;  /* 0x00007c0001037983 */ /* 0x0002a20000300600 */
[----:B------:R-:W-:Y:S02]  /*c4b0*/  IMAD.MOV.U32 R85, RZ, RZ, R122 ;  /* 0x000000ffff557224 */ /* 0x000fe400078e007a */
[----:B------:R-:W-:Y:S02]  /*c4c0*/  IMAD.MOV.U32 R127, RZ, RZ, R242 ;  /* 0x000000ffff7f7224 */ /* 0x000fe400078e00f2 */
[----:B------:R-:W3:Y:S01]  /*c4d0*/  LDL.LU R242, [R1+0x394] ;  /* 0x0003940001f27983 */ /* 0x000ee20000300800 */
[----:B------:R-:W-:-:S03]  /*c4e0*/  IMAD.MOV.U32 R122, RZ, RZ, R137 ;  /* 0x000000ffff7a7224 */ /* 0x000fc600078e0089 */
[----:B------:R-:W4:Y:S04]  /*c4f0*/  LDL.LU R137, [R1+0x390] ;  /* 0x0003900001897983 */ /* 0x000f280000300800 */
[----:B------:R1:W3:Y:S01]  /*c500*/  LDL.LU.S16 R27, [R1+0xa0] ;  /* 0x0000a000011b7983 */ /* 0x0002e20000300600 */
[----:B------:R-:W-:Y:S01]  /*c510*/  PRMT R100, R0, 0x7632, R100 ;  /* 0x0000763200647816 */ /* 0x000fe20000000064 */
[----:B------:R-:W-:Y:S01]  /*c520*/  FADD.FTZ R186, R186, R11 ;  /* 0x0000000bbaba7221 */ /* 0x000fe20000010000 */
[----:B------:R-:W-:Y:S02]  /*c530*/  IMAD.WIDE.U32 R10, R12, -0x2daee0ad, RZ ;  /* 0xd2511f530c0a7825 */ /* 0x000fe400078e00ff */
[----:B------:R-:W-:Y:S02]  /*c540*/  PRMT R43, R101, 0x5410, R100 ;  /* 0x00005410652b7816 */ /* 0x000fe40000000064 */
[----:B------:R-:W-:-:S02]  /*c550*/  @P2 PRMT R101, R2, 0x5410, RZ ;  /* 0x0000541002652816 */ /* 0x000fc400000000ff */
[----:B------:R-:W-:Y:S02]  /*c560*/  LOP3.LUT R2, R28, UR31, R11, 0x96, !PT ;  /* 0x0000001f1c027c12 */ /* 0x000fe4000f8e960b */
[----:B------:R-:W-:Y:S01]  /*c570*/  @!P1 PRMT R102, R8, 0x5410, RZ ;  /* 0x0000541008669816 */ /* 0x000fe200000000ff */
[----:B------:R-:W-:-:S05]  /*c580*/  IMAD.WIDE.U32 R8, R13, -0x2daee0ad, RZ ;  /* 0xd2511f530d087825 */ /* 0x000fca00078e00ff */
[----:B------:R-:W-:Y:S02]  /*c590*/  LOP3.LUT R9, R10, UR29, R9, 0x96, !PT ;  /* 0x0000001d0a097c12 */ /* 0x000fe4000f8e9609 */
[----:B------:R-:W-:-:S04]  /*c5a0*/  F2FP.BF16.F32.PACK_AB R5, R44, R34 ;  /* 0x000000222c05723e */ /* 0x000fc800000010ff */
[----:B------:R-:W-:Y:S01]  /*c5b0*/  PRMT R90, R5, 0x7610, R90 ;  /* 0x00007610055a7816 */ /* 0x000fe2000000005a */
[----:B--2---:R-:W-:-:S05]  /*c5c0*/  @P0 HFMA2.BF16_V2 R3, -RZ.H0_H0, RZ.H0_H0, -R100.H0_H0 ;  /* 0x200000ffff030231 */ /* 0x004fca0000340964 */
[----:B------:R-:W-:Y:S01]  /*c5d0*/  PRMT R0, R3, 0x7610, R0 ;  /* 0x0000761003007816 */ /* 0x000fe20000000000 */
[----:B------:R-:W-:-:S05]  /*c5e0*/  IMAD.WIDE.U32 R2, R2, -0x326172a9, RZ ;  /* 0xcd9e8d5702027825 */ /* 0x000fca00078e00ff */
[----:B------:R-:W-:-:S05]  /*c5f0*/  LOP3.LUT R11, R118, UR30, R3, 0x96, !PT ;  /* 0x0000001e760b7c12 */ /* 0x000fca000f8e9603 */
[----:B------:R-:W-:-:S05]  /*c600*/  IMAD.WIDE.U32 R10, R11, -0x2daee0ad, RZ ;  /* 0xd2511f530b0a7825 */ /* 0x000fca00078e00ff */
[----:B------:R-:W-:Y:S02]  /*c610*/  LOP3.LUT R12, R8, UR26, R11, 0x96, !PT ;  /* 0x0000001a080c7c12 */ /* 0x000fe4000f8e960b */
[----:B------:R1:W2:Y:S04]  /*c620*/  LDL.LU.S16 R11, [R1+0x9c] ;  /* 0x00009c00010b7983 */ /* 0x0002a80000300600 */
[----:B------:R1:W4:Y:S01]  /*c630*/  LDL.LU.S16 R28, [R1+0xc4] ;  /* 0x0000c400011c7983 */ /* 0x0003220000300600 */
[----:B------:R-:W-:-:S04]  /*c640*/  IMAD.WIDE.U32 R8, R9, -0x326172a9, RZ ;  /* 0xcd9e8d5709087825 */ /* 0x000fc800078e00ff */
[----:B------:R-:W-:Y:S01]  /*c650*/  IMAD.WIDE.U32 R12, R12, -0x326172a9, RZ ;  /* 0xcd9e8d570c0c7825 */ /* 0x000fe200078e00ff */
[----:B------:R-:W-:-:S04]  /*c660*/  LOP3.LUT R2, R2, UR27, R9, 0x96, !PT ;  /* 0x0000001b02027c12 */ /* 0x000fc8000f8e9609 */
[----:B------:R-:W-:-:S05]  /*c670*/  LOP3.LUT R8, R8, UR17, R13, 0x96, !PT ;  /* 0x0000001108087c12 */ /* 0x000fca000f8e960d */
[----:B------:R-:W-:Y:S01]  /*c680*/  IMAD.WIDE.U32 R8, R8, -0x2daee0ad, RZ ;  /* 0xd2511f5308087825 */ /* 0x000fe200078e00ff */
[----:B------:R-:W-:Y:S02]  /*c690*/  @P0 PRMT R100, R0, 0x5410, RZ ;  /* 0x0000541000640816 */ /* 0x000fe400000000ff */
[----:B------:R-:W-:-:S04]  /*c6a0*/  PRMT R0, R8, 0x7770, RZ ;  /* 0x0000777008007816 */ /* 0x000fc800000000ff */
[----:B------:R-:W-:Y:S01]  /*c6b0*/  ISETP.LE.U32.AND P1, PT, R0, UR7, PT ;  /* 0x0000000700007c0c */ /* 0x000fe2000bf23070 */
[----:B------:R-:W-:-:S03]  /*c6c0*/  IMAD.WIDE.U32 R2, R2, -0x2daee0ad, RZ ;  /* 0xd2511f5302027825 */ /* 0x000fc600078e00ff */
[----:B------:R-:W-:-:S09]  /*c6d0*/  LOP3.LUT R9, R2, UR14, R9, 0x96, !PT ;  /* 0x0000000e02097c12 */ /* 0x000fd2000f8e9609 */
[----:B---3--:R-:W-:-:S05]  /*c6e0*/  @!P1 HFMA2.BF16_V2 R27, -RZ.H0_H0, RZ.H0_H0, -R90.H0_H0 ;  /* 0x200000ffff1b9231 */ /* 0x008fca000034095a */
[----:B------:R-:W-:Y:S02]  /*c6f0*/  PRMT R2, R27, 0x7610, R2 ;  /* 0x000076101b027816 */ /* 0x000fe40000000002 */
[----:B------:R1:W3:Y:S04]  /*c700*/  LDL.LU.S16 R27, [R1+0xc8] ;  /* 0x0000c800011b7983 */ /* 0x0002e80000300600 */
[----:B------:R1:W3:Y:S01]  /*c710*/  LDL.LU.S16 R34, [R1+0xcc] ;  /* 0x0000cc0001227983 */ /* 0x0002e20000300600 */
[----:B------:R-:W-:-:S04]  /*c720*/  PRMT R0, R8, 0x7771, RZ ;  /* 0x0000777108007816 */ /* 0x000fc800000000ff */
[----:B------:R-:W-:Y:S02]  /*c730*/  ISETP.GT.U32.AND P0, PT, R0, UR7, PT ;  /* 0x0000000700007c0c */ /* 0x000fe4000bf04070 */
[----:B------:R-:W-:-:S04]  /*c740*/  PRMT R88, R5, 0x7632, R88 ;  /* 0x0000763205587816 */ /* 0x000fc80000000058 */
[----:B------:R-:W-:Y:S02]  /*c750*/  PRMT R39, R90, 0x5410, R88 ;  /* 0x000054105a277816 */ /* 0x000fe40000000058 */
[----:B------:R-:W-:Y:S02]  /*c760*/  @!P1 PRMT R90, R2, 0x5410, RZ ;  /* 0x00005410025a9816 */ /* 0x000fe400000000ff */
[----:B------:R-:W-:Y:S02]  /*c770*/  LOP3.LUT R10, R10, UR16, R3, 0x96, !PT ;  /* 0x000000100a0a7c12 */ /* 0x000fe4000f8e9603 */
[----:B------:R-:W-:-:S04]  /*c780*/  F2FP.BF16.F32.PACK_AB R3, R127, R85 ;  /* 0x000000557f03723e */ /* 0x000fc800000010ff */
[C---:B------:R-:W-:Y:S02]  /*c790*/  PRMT R82, R3.reuse, 0x7610, R82 ;  /* 0x0000761003527816 */ /* 0x040fe40000000052 */
[----:B------:R-:W-:Y:S01]  /*c7a0*/  PRMT R89, R3, 0x7632, R89 ;  /* 0x0000763203597816 */ /* 0x000fe20000000059 */
[----:B------:R-:W-:Y:S01]  /*c7b0*/  FADD.FTZ R189, R24, R189 ;  /* 0x000000bd18bd7221 */ /* 0x000fe20000010000 */
[----:B------:R-:W-:Y:S02]  /*c7c0*/  F2FP.BF16.F32.PACK_AB R24, R38, R36 ;  /* 0x000000242618723e */ /* 0x000fe400000010ff */
[----:B------:R-:W-:Y:S01]  /*c7d0*/  PRMT R38, R82, 0x5410, R89 ;  /* 0x0000541052267816 */ /* 0x000fe20000000059 */
[----:B--2---:R-:W-:-:S05]  /*c7e0*/  @P0 HFMA2.BF16_V2 R11, -RZ.H0_H0, RZ.H0_H0, -R88.H0_H0 ;  /* 0x200000ffff0b0231 */ /* 0x004fca0000340958 */
[----:B------:R-:W-:-:S04]  /*c7f0*/  PRMT R0, R11, 0x7610, R0 ;  /* 0x000076100b007816 */ /* 0x000fc80000000000 */
[----:B------:R-:W-:Y:S02]  /*c800*/  @P0 PRMT R88, R0, 0x5410, RZ ;  /* 0x0000541000580816 */ /* 0x000fe400000000ff */
[----:B------:R-:W-:-:S04]  /*c810*/  PRMT R0, R8, 0x7772, RZ ;  /* 0x0000777208007816 */ /* 0x000fc800000000ff */
[----:B------:R-:W-:-:S13]  /*c820*/  ISETP.GT.U32.AND P1, PT, R0, UR7, PT ;  /* 0x0000000700007c0c */ /* 0x000fda000bf24070 */
[----:B----4-:R-:W-:-:S05]  /*c830*/  @P1 HFMA2.BF16_V2 R28, -RZ.H0_H0, RZ.H0_H0, -R82.H0_H0 ;  /* 0x200000ffff1c1231 */ /* 0x010fca0000340952 */
[----:B------:R-:W-:-:S04]  /*c840*/  PRMT R33, R28, 0x7610, R33 ;  /* 0x000076101c217816 */ /* 0x000fc80000000021 */
[----:B------:R-:W-:Y:S02]  /*c850*/  @P1 PRMT R82, R33, 0x5410, RZ ;  /* 0x0000541021521816 */ /* 0x000fe400000000ff */
[----:B------:R1:W2:Y:S01]  /*c860*/  LDL.LU.S16 R33, [R1+0xd0] ;  /* 0x0000d00001217983 */ /* 0x0002a20000300600 */
[----:B------:R-:W-:-:S04]  /*c870*/  PRMT R2, R8, 0x7773, RZ ;  /* 0x0000777308027816 */ /* 0x000fc800000000ff */
[----:B------:R-:W-:Y:S01]  /*c880*/  ISETP.GT.U32.AND P0, PT, R2, UR7, PT ;  /* 0x0000000702007c0c */ /* 0x000fe2000bf04070 */
[----:B------:R-:W-:-:S05]  /*c890*/  IMAD.WIDE.U32 R10, R10, -0x326172a9, RZ ;  /* 0xcd9e8d570a0a7825 */ /* 0x000fca00078e00ff */
[----:B------:R-:W-:-:S07]  /*c8a0*/  LOP3.LUT R0, R12, UR15, R11, 0x96, !PT ;  /* 0x0000000f0c007c12 */ /* 0x000fce000f8e960b */
[----:B---3--:R-:W-:Y:S01]  /*c8b0*/  @P0 HFMA2.BF16_V2 R27, -RZ.H0_H0, RZ.H0_H0, -R89.H0_H0 ;  /* 0x200000ffff1b0231 */ /* 0x008fe20000340959 */
[----:B------:R-:W-:-:S04]  /*c8c0*/  LOP3.LUT R28, R0, 0xff, RZ, 0xc0, !PT ;  /* 0x000000ff001c7812 */ /* 0x000fc800078ec0ff */
[----:B------:R-:W-:Y:S02]  /*c8d0*/  PRMT R13, R27, 0x7610, R13 ;  /* 0x000076101b0d7816 */ /* 0x000fe4000000000d */
[----:B------:R-:W-:Y:S02]  /*c8e0*/  ISETP.LE.U32.AND P3, PT, R28, UR7, PT ;  /* 0x000000071c007c0c */ /* 0x000fe4000bf63070 */
[----:B------:R-:W-:Y:S02]  /*c8f0*/  @P0 PRMT R89, R13, 0x5410, RZ ;  /* 0x000054100d590816 */ /* 0x000fe400000000ff */
[----:B------:R1:W3:Y:S01]  /*c900*/  LDL.LU.S16 R13, [R1+0xd4] ;  /* 0x0000d400010d7983 */ /* 0x0002e20000300600 */
[----:B------:R-:W-:-:S08]  /*c910*/  F2FP.BF16.F32.PACK_AB R7, R130, R146 ;  /* 0x000000928207723e */ /* 0x000fd000000010ff */
[----:B------:R-:W-:Y:S01]  /*c920*/  @!P3 HFMA2.BF16_V2 R34, -RZ.H0_H0, RZ.H0_H0, -R7.H0_H0 ;  /* 0x200000ffff22b231 */ /* 0x000fe20000340907 */
[----:B------:R-:W-:-:S04]  /*c930*/  PRMT R5, R7, 0x7632, R5 ;  /* 0x0000763207057816 */ /* 0x000fc80000000005 */
[----:B------:R-:W-:Y:S02]  /*c940*/  PRMT R11, R34, 0x7610, R11 ;  /* 0x00007610220b7816 */ /* 0x000fe4000000000b */
[----:B------:R-:W-:Y:S02]  /*c950*/  PRMT R34, R7, 0x5410, R5 ;  /* 0x0000541007227816 */ /* 0x000fe40000000005 */
[----:B------:R-:W-:Y:S02]  /*c960*/  @!P3 PRMT R7, R11, 0x5410, RZ ;  /* 0x000054100b07b816 */ /* 0x000fe400000000ff */
        /* <DEDUP_REMOVED lines=10> */
[----:B------:R-:W-:Y:S01]  /*ca10*/  F2FP.BF16.F32.PACK_AB R25, R124, R122 ;  /* 0x0000007a7c19723e */ /* 0x000fe200000010ff */
[----:B--2---:R-:W-:-:S05]  /*ca20*/  @!P2 HFMA2.BF16_V2 R33, -RZ.H0_H0, RZ.H0_H0, -R5.H0_H0 ;  /* 0x200000ffff21a231 */ /* 0x004fca0000340905 */
[----:B------:R-:W-:Y:S02]  /*ca30*/  PRMT R32, R33, 0x7610, R32 ;  /* 0x0000761021207816 */ /* 0x000fe40000000020 */
[----:B------:R1:W2:Y:S02]  /*ca40*/  LDL.LU.S16 R33, [R1+0xdc] ;  /* 0x0000dc0001217983 */ /* 0x0002a40000300600 */
[----:B------:R-:W-:Y:S02]  /*ca50*/  @!P2 PRMT R5, R32, 0x5410, RZ ;  /* 0x000054102005a816 */ /* 0x000fe400000000ff */
[----:B------:R1:W2:Y:S01]  /*ca60*/  LDL.LU.S16 R32, [R1+0xe8] ;  /* 0x0000e80001207983 */ /* 0x0002a20000300600 */
[----:B------:R-:W-:Y:S01]  /*ca70*/  PRMT R2, R26, 0x7632, R2 ;  /* 0x000076321a027816 */ /* 0x000fe20000000002 */
[----:B------:R-:W1:Y:S01]  /*ca80*/  S2R R124, SR_TID.X ;  /* 0x00000000007c7919 */ /* 0x000e620000002100 */
[----:B------:R-:W-:Y:S02]  /*ca90*/  SHF.R.U32.HI R26, RZ, 0x18, R0 ;  /* 0x00000018ff1a7819 */ /* 0x000fe40000011600 */
[----:B------:R-:W-:Y:S01]  /*caa0*/  PRMT R35, R3, 0x5410, R2 ;  /* 0x0000541003237816 */ /* 0x000fe20000000002 */
[----:B---3--:R-:W-:-:S05]  /*cab0*/  @!P0 HFMA2.BF16_V2 R13, -RZ.H0_H0, RZ.H0_H0, -R3.H0_H0 ;  /* 0x200000ffff0d8231 */ /* 0x008fca0000340903 */
[----:B------:R-:W-:-:S04]  /*cac0*/  PRMT R12, R13, 0x7610, R12 ;  /* 0x000076100d0c7816 */ /* 0x000fc8000000000c */
[----:B------:R-:W-:Y:S02]  /*cad0*/  @!P0 PRMT R3, R12, 0x5410, RZ ;  /* 0x000054100c038816 */ /* 0x000fe400000000ff */
[----:B------:R-:W-:Y:S02]  /*cae0*/  ISETP.LE.U32.AND P0, PT, R26, UR7, PT ;  /* 0x000000071a007c0c */ /* 0x000fe4000bf03070 */
[----:B------:R-:W-:-:S11]  /*caf0*/  SHF.R.U32.HI R122, RZ, 0x1, R123 ;  /* 0x00000001ff7a7819 */ /* 0x000fd6000001167b */
[----:B----4-:R-:W-:-:S05]  /*cb00*/  @!P0 HFMA2.BF16_V2 R11, -RZ.H0_H0, RZ.H0_H0, -R2.H0_H0 ;  /* 0x200000ffff0b8231 */ /* 0x010fca0000340902 */
[----:B------:R-:W-:Y:S02]  /*cb10*/  PRMT R0, R11, 0x7610, R0 ;  /* 0x000076100b007816 */ /* 0x000fe40000000000 */
[----:B-1----:R-:W-:Y:S02]  /*cb20*/  LOP3.LUT R124, R124, 0x1f, RZ, 0xc0, !PT ;  /* 0x0000001f7c7c7812 */ /* 0x002fe400078ec0ff */
[----:B------:R-:W-:Y:S02]  /*cb30*/  @!P0 PRMT R2, R0, 0x5410, RZ ;  /* 0x0000541000028816 */ /* 0x000fe400000000ff */
[----:B------:R-:W-:-:S04]  /*cb40*/  LOP3.LUT R0, R122, 0x30, RZ, 0xc0, !PT ;  /* 0x000000307a007812 */ /* 0x000fc800078ec0ff */
[----:B------:R-:W-:-:S05]  /*cb50*/  LEA.HI R0, R124, R0, RZ, 0x1e ;  /* 0x000000007c007211 */ /* 0x000fca00078ff0ff */
[----:B------:R-:W-:Y:S02]  /*cb60*/  IMAD R0, R0, UR28, R137 ;  /* 0x0000001c00007c24 */ /* 0x000fe4000f8e0289 */
[----:B------:R-:W-:-:S03]  /*cb70*/  IMAD.U32 R11, RZ, RZ, UR25 ;  /* 0x00000019ff0b7e24 */ /* 0x000fc6000f8e00ff */
[----:B------:R-:W-:Y:S02]  /*cb80*/  SHF.R.S32.HI R12, RZ, 0x1f, R0 ;  /* 0x0000001fff0c7819 */ /* 0x000fe40000011400 */
[----:B------:R-:W-:-:S04]  /*cb90*/  IADD3 R0, P0, PT, R0, UR25, RZ ;  /* 0x0000001900007c10 */ /* 0x000fc8000ff1e0ff */
[----:B------:R-:W-:Y:S02]  /*cba0*/  LEA.HI.X.SX32 R11, R11, R12, 0x1, P0 ;  /* 0x0000000c0b0b7211 */ /* 0x000fe400000f0eff */
[----:B------:R-:W-:Y:S01]  /*cbb0*/  LEA R44, P0, R0, UR4, 0x1 ;  /* 0x00000004002c7c11 */ /* 0x000fe2000f8008ff */
[----:B------:R-:W-:-:S03]  /*cbc0*/  USHF.L.U32 UR4, UR28, 0x3, URZ ;  /* 0x000000031c047899 */ /* 0x000fc600080006ff */
[----:B------:R-:W-:-:S03]  /*cbd0*/  LEA.HI.X R45, R0, UR5, R11, 0x1, P0 ;  /* 0x00000005002d7c11 */ /* 0x000fc600080f0c0b */
[----:B------:R-:W-:Y:S02]  /*cbe0*/  IMAD.U32 R12, RZ, RZ, UR4 ;  /* 0x00000004ff0c7e24 */ /* 0x000fe4000f8e00ff */
[----:B------:R-:W-:Y:S02]  /*cbf0*/  IMAD.U32 R0, RZ, RZ, UR28 ;  /* 0x0000001cff007e24 */ /* 0x000fe4000f8e00ff */
[----:B------:R-:W-:Y:S01]  /*cc00*/  IMAD.WIDE R12, R12, 0x2, R44 ;  /* 0x000000020c0c7825 */ /* 0x000fe200078e022c */
[----:B------:R-:W-:Y:S04]  /*cc10*/  STG.E.U16 desc[UR20][R44.64], R7 ;  /* 0x000000072c007986 */ /* 0x000fe8000c101514 */
[----:B------:R-:W-:Y:S04]  /*cc20*/  STG.E.U16 desc[UR20][R44.64+0x2], R5 ;  /* 0x000002052c007986 */ /* 0x000fe8000c101514 */
[----:B------:R-:W-:Y:S04]  /*cc30*/  STG.E.U16 desc[UR20][R12.64], R3 ;  /* 0x000000030c007986 */ /* 0x000fe8000c101514 */
[----:B------:R1:W-:Y:S02]  /*cc40*/  STG.E.U16 desc[UR20][R12.64+0x2], R2 ;  /* 0x000002020c007986 */ /* 0x0003e4000c101514 */
[----:B-1----:R-:W-:Y:S01]  /*cc50*/  IMAD.WIDE R12, R0, 0x70, R12 ;  /* 0x00000070000c7825 */ /* 0x002fe200078e020c */
[----:B------:R-:W-:-:S04]  /*cc60*/  PRMT R0, R10, 0x7770, RZ ;  /* 0x000077700a007816 */ /* 0x000fc800000000ff */
[----:B------:R-:W-:Y:S02]  /*cc70*/  ISETP.LE.U32.AND P0, PT, R0, UR7, PT ;  /* 0x0000000700007c0c */ /* 0x000fe4000bf03070 */
[C---:B------:R-:W-:Y:S02]  /*cc80*/  PRMT R5, R24.reuse, 0x7610, R5 ;  /* 0x0000761018057816 */ /* 0x040fe40000000005 */
[----:B------:R-:W-:Y:S01]  /*cc90*/  PRMT R0, R24, 0x7632, R0 ;  /* 0x0000763218007816 */ /* 0x000fe20000000000 */
[----:B------:R1:W-:Y:S04]  /*cca0*/  STG.E.U16 desc[UR20][R12.64], R15 ;  /* 0x0000000f0c007986 */ /* 0x0003e8000c101514 */
[----:B------:R-:W-:Y:S04]  /*ccb0*/  STG.E.U16 desc[UR20][R12.64+0x2], R14 ;  /* 0x0000020e0c007986 */ /* 0x000fe8000c101514 */
[----:B-1----:R1:W3:Y:S01]  /*ccc0*/  LDL.LU.S16 R15, [R1+0xec] ;  /* 0x0000ec00010f7983 */ /* 0x0022e20000300600 */
[----:B--2---:R-:W-:-:S05]  /*ccd0*/  @!P0 HFMA2.BF16_V2 R33, -RZ.H0_H0, RZ.H0_H0, -R5.H0_H0 ;  /* 0x200000ffff218231 */ /* 0x004fca0000340905 */
[----:B------:R-:W-:Y:S02]  /*cce0*/  PRMT R2, R33, 0x7610, R2 ;  /* 0x0000761021027816 */ /* 0x000fe40000000002 */
[----:B------:R-:W-:Y:S02]  /*ccf0*/  PRMT R33, R5, 0x5410, R0 ;  /* 0x0000541005217816 */ /* 0x000fe40000000000 */
[----:B------:R-:W-:Y:S01]  /*cd00*/  @!P0 PRMT R5, R2, 0x5410, RZ ;  /* 0x0000541002058816 */ /* 0x000fe200000000ff */
[----:B------:R-:W-:-:S04]  /*cd10*/  IMAD.U32 R2, RZ, RZ, UR4 ;  /* 0x00000004ff027e24 */ /* 0x000fc8000f8e00ff */
[----:B------:R-:W-:-:S05]  /*cd20*/  IMAD.WIDE R2, R2, 0x2, R12 ;  /* 0x0000000202027825 */ /* 0x000fca00078e020c */
[----:B------:R2:W-:Y:S02]  /*cd30*/  STG.E.U16 desc[UR20][R2.64], R21 ;  /* 0x0000001502007986 */ /* 0x0005e4000c101514 */
[----:B--2---:R-:W-:-:S04]  /*cd40*/  PRMT R21, R10, 0x7771, RZ ;  /* 0x000077710a157816 */ /* 0x004fc800000000ff */
[----:B------:R-:W-:-:S13]  /*cd50*/  ISETP.GT.U32.AND P0, PT, R21, UR7, PT ;  /* 0x0000000715007c0c */ /* 0x000fda000bf04070 */
[----:B------:R-:W-:-:S05]  /*cd60*/  @P0 HFMA2.BF16_V2 R32, -RZ.H0_H0, RZ.H0_H0, -R0.H0_H0 ;  /* 0x200000ffff200231 */ /* 0x000fca0000340900 */
[----:B------:R-:W-:-:S04]  /*cd70*/  PRMT R14, R32, 0x7610, R14 ;  /* 0x00007610200e7816 */ /* 0x000fc8000000000e */
[----:B------:R-:W-:Y:S02]  /*cd80*/  @P0 PRMT R0, R14, 0x5410, RZ ;  /* 0x000054100e000816 */ /* 0x000fe400000000ff */
[----:B------:R1:W2:Y:S04]  /*cd90*/  LDL.LU.S16 R14, [R1+0xf0] ;  /* 0x0000f000010e7983 */ /* 0x0002a80000300600 */
[----:B------:R4:W-:Y:S01]  /*cda0*/  STG.E.U16 desc[UR20][R2.64+0x2], R17 ;  /* 0x0000021102007986 */ /* 0x0009e2000c101514 */
[----:B------:R-:W-:-:S03]  /*cdb0*/  F2FP.BF16.F32.PACK_AB R30, R126, R77 ;  /* 0x0000004d7e1e723e */ /* 0x000fc600000010ff */
[----:B------:R1:W-:Y:S01]  /*cdc0*/  STG.E.U16 desc[UR20][R44.64+0x10], R5 ;  /* 0x000010052c007986 */ /* 0x0003e2000c101514 */
[----:B----4-:R-:W-:-:S04]  /*cdd0*/  PRMT R17, R10, 0x7772, RZ ;  /* 0x000077720a117816 */ /* 0x010fc800000000ff */
[----:B------:R-:W-:Y:S02]  /*cde0*/  ISETP.GT.U32.AND P0, PT, R17, UR7, PT ;  /* 0x0000000711007c0c */ /* 0x000fe4000bf04070 */
[C---:B-1----:R-:W-:Y:S01]  /*cdf0*/  PRMT R5, R30.reuse, 0x7610, R5 ;  /* 0x000076101e057816 */ /* 0x042fe20000000005 */
[----:B------:R1:W-:Y:S02]  /*ce00*/  STG.E.U16 desc[UR20][R44.64+0x12], R0 ;  /* 0x000012002c007986 */ /* 0x0003e4000c101514 */
[----:B-1----:R-:W-:-:S04]  /*ce10*/  PRMT R0, R30, 0x7632, R0 ;  /* 0x000076321e007816 */ /* 0x002fc80000000000 */
[----:B------:R-:W-:-:S04]  /*ce20*/  PRMT R24, R5, 0x5410, R0 ;  /* 0x0000541005187816 */ /* 0x000fc80000000000 */
[----:B---3--:R-:W-:-:S05]  /*ce30*/  @P0 HFMA2.BF16_V2 R15, -RZ.H0_H0, RZ.H0_H0, -R5.H0_H0 ;  /* 0x200000ffff0f0231 */ /* 0x008fca0000340905 */
[----:B------:R-:W-:Y:S02]  /*ce40*/  PRMT R7, R15, 0x7610, R7 ;  /* 0x000076100f077816 */ /* 0x000fe40000000007 */
[----:B------:R-:W-:Y:S02]  /*ce50*/  PRMT R15, R10, 0x7773, RZ ;  /* 0x000077730a0f7816 */ /* 0x000fe400000000ff */
[----:B------:R-:W-:Y:S02]  /*ce60*/  @P0 PRMT R5, R7, 0x5410, RZ ;  /* 0x0000541007050816 */ /* 0x000fe400000000ff */
[----:B------:R-:W-:-:S13]  /*ce70*/  ISETP.GT.U32.AND P0, PT, R15, UR7, PT ;  /* 0x000000070f007c0c */ /* 0x000fda000bf04070 */
[----:B--2---:R-:W-:-:S05]  /*ce80*/  @P0 HFMA2.BF16_V2 R14, -RZ.H0_H0, RZ.H0_H0, -R0.H0_H0 ;  /* 0x200000ffff0e0231 */ /* 0x004fca0000340900 */
[----:B------:R-:W-:-:S04]  /*ce90*/  PRMT R11, R14, 0x7610, R11 ;  /* 0x000076100e0b7816 */ /* 0x000fc8000000000b */
[----:B------:R-:W-:Y:S02]  /*cea0*/  @P0 PRMT R0, R11, 0x5410, RZ ;  /* 0x000054100b000816 */ /* 0x000fe400000000ff */
[----:B------:R1:W2:Y:S01]  /*ceb0*/  LDL.LU.S16 R11, [R1+0xf4] ;  /* 0x0000f400010b7983 */ /* 0x0002a20000300600 */
[----:B------:R-:W-:Y:S01]  /*cec0*/  LOP3.LUT R14, R9, 0xff, RZ, 0xc0, !PT ;  /* 0x000000ff090e7812 */ /* 0x000fe200078ec0ff */
[----:B------:R-:W-:Y:S02]  /*ced0*/  IMAD.U32 R7, RZ, RZ, UR28 ;  /* 0x0000001cff077e24 */ /* 0x000fe4000f8e00ff */
[----:B------:R1:W3:Y:S01]  /*cee0*/  LDL.LU.S16 R30, [R1+0xf8] ;  /* 0x0000f800011e7983 */ /* 0x0002e20000300600 */
[----:B------:R-:W-:Y:S01]  /*cef0*/  ISETP.LE.U32.AND P0, PT, R14, UR7, PT ;  /* 0x000000070e007c0c */ /* 0x000fe2000bf03070 */
[----:B------:R-:W-:-:S05]  /*cf00*/  IMAD.WIDE R12, R7, -0x70, R12 ;  /* 0xffffff90070c7825 */ /* 0x000fca00078e020c */
[----:B------:R4:W-:Y:S04]  /*cf10*/  STG.E.U16 desc[UR20][R12.64+0x12], R0 ;  /* 0x000012000c007986 */ /* 0x0009e8000c101514 */
[----:B------:R1:W-:Y:S01]  /*cf20*/  STG.E.U16 desc[UR20][R12.64+0x10], R5 ;  /* 0x000010050c007986 */ /* 0x0003e2000c101514 */
[----:B----4-:R-:W-:Y:S01]  /*cf30*/  IMAD.U32 R0, RZ, RZ, UR28 ;  /* 0x0000001cff007e24 */ /* 0x010fe2000f8e00ff */
[----:B-1----:R-:W-:-:S03]  /*cf40*/  PRMT R5, R25, 0x7610, R5 ;  /* 0x0000761019057816 */ /* 0x002fc60000000005 */
[----:B------:R-:W-:Y:S01]  /*cf50*/  IMAD.WIDE R12, R0, 0x70, R12 ;  /* 0x00000070000c7825 */ /* 0x000fe200078e020c */
[----:B------:R-:W-:-:S04]  /*cf60*/  PRMT R0, R25, 0x7632, R0 ;  /* 0x0000763219007816 */ /* 0x000fc80000000000 */
[----:B------:R1:W-:Y:S04]  /*cf70*/  STG.E.U16 desc[UR20][R12.64+0x10], R23 ;  /* 0x000010170c007986 */ /* 0x0003e8000c101514 */
[----:B------:R-:W-:Y:S04]  /*cf80*/  STG.E.U16 desc[UR20][R12.64+0x12], R22 ;  /* 0x000012160c007986 */ /* 0x000fe8000c101514 */
[----:B------:R-:W-:Y:S04]  /*cf90*/  STG.E.U16 desc[UR20][R2.64+0x12], R19 ;  /* 0x0000121302007986 */ /* 0x000fe8000c101514 */
[----:B------:R4:W-:Y:S01]  /*cfa0*/  STG.E.U16 desc[UR20][R2.64+0x10], R20 ;  /* 0x0000101402007986 */ /* 0x0009e2000c101514 */
[----:B-1----:R-:W-:-:S03]  /*cfb0*/  PRMT R23, R5, 0x5410, R0 ;  /* 0x0000541005177816 */ /* 0x002fc60000000000 */
[----:B----4-:R1:W4:Y:S01]  /*cfc0*/  LDL.LU.S16 R20, [R1+0xfc] ;  /* 0x0000fc0001147983 */ /* 0x0103220000300600 */
[----:B--2---:R-:W-:-:S05]  /*cfd0*/  @!P0 HFMA2.BF16_V2 R11, -RZ.H0_H0, RZ.H0_H0, -R5.H0_H0 ;  /* 0x200000ffff0b8231 */ /* 0x004fca0000340905 */
[----:B------:R-:W-:-:S04]  /*cfe0*/  PRMT R19, R11, 0x7610, R19 ;  /* 0x000076100b137816 */ /* 0x000fc80000000013 */
[----:B------:R-:W-:Y:S02]  /*cff0*/  @!P0 PRMT R5, R19, 0x5410, RZ ;  /* 0x0000541013058816 */ /* 0x000fe400000000ff */
[----:B------:R1:W2:Y:S01]  /*d000*/  LDL.LU.S16 R19, [R1+0x100] ;  /* 0x0001000001137983 */ /* 0x0002a20000300600 */
[----:B------:R-:W-:-:S04]  /*d010*/  LOP3.LUT R11, R9, 0xffff, RZ, 0xc0, !PT ;  /* 0x0000ffff090b7812 */ /* 0x000fc800078ec0ff */
[----:B------:R-:W-:Y:S01]  /*d020*/  SHF.R.U32.HI R11, RZ, 0x8, R11 ;  /* 0x00000008ff0b7819 */ /* 0x000fe2000001160b */
[----:B------:R3:W-:Y:S01]  /*d030*/  STG.E.U16 desc[UR20][R44.64+0x20], R5 ;  /* 0x000020052c007986 */ /* 0x0007e2000c101514 */
[----:B------:R-:W-:-:S04]  /*d040*/  PRMT R7, R9, 0x7632, R7 ;  /* 0x0000763209077816 */ /* 0x000fc80000000007 */
[----:B------:R-:W-:Y:S02]  /*d050*/  LOP3.LUT R7, R7, 0xff, RZ, 0xc0, !PT ;  /* 0x000000ff07077812 */ /* 0x000fe400078ec0ff */
[----:B------:R-:W-:Y:S02]  /*d060*/  F2FP.BF16.F32.PACK_AB R31, R93, R92 ;  /* 0x0000005c5d1f723e */ /* 0x000fe400000010ff */
[----:B------:R-:W-:Y:S02]  /*d070*/  ISETP.LE.U32.AND P1, PT, R7, UR7, PT ;  /* 0x0000000707007c0c */ /* 0x000fe4000bf23070 */
[----:B---3--:R-:W-:-:S04]  /*d080*/  LOP3.LUT R5, R11, 0xffff, RZ, 0xc0, !PT ;  /* 0x0000ffff0b057812 */ /* 0x008fc800078ec0ff */
[----:B------:R-:W-:Y:S02]  /*d090*/  ISETP.LE.U32.AND P2, PT, R5, UR7, PT ;  /* 0x0000000705007c0c */ /* 0x000fe4000bf43070 */
[----:B------:R-:W-:-:S04]  /*d0a0*/  SHF.R.U32.HI R5, RZ, 0x18, R9 ;  /* 0x00000018ff057819 */ /* 0x000fc80000011609 */
[----:B------:R-:W-:Y:S02]  /*d0b0*/  ISETP.LE.U32.AND P0, PT, R5, UR7, PT ;  /* 0x0000000705007c0c */ /* 0x000fe4000bf03070 */
[----:B------:R-:W-:-:S05]  /*d0c0*/  PRMT R57, R31, 0x7632, R57 ;  /* 0x000076321f397816 */ /* 0x000fca0000000039 */
[----:B------:R-:W-:Y:S01]  /*d0d0*/  @!P2 HFMA2.BF16_V2 R30, -RZ.H0_H0, RZ.H0_H0, -R0.H0_H0 ;  /* 0x200000ffff1ea231 */ /* 0x000fe20000340900 */
[----:B------:R-:W-:-:S04]  /*d0e0*/  PRMT R69, R31, 0x7610, R69 ;  /* 0x000076101f457816 */ /* 0x000fc80000000045 */
[----:B------:R-:W-:-:S04]  /*d0f0*/  PRMT R25, R30, 0x7610, R25 ;  /* 0x000076101e197816 */ /* 0x000fc80000000019 */
[----:B------:R-:W-:-:S05]  /*d100*/  @!P2 PRMT R0, R25, 0x5410, RZ ;  /* 0x000054101900a816 */ /* 0x000fca00000000ff */
[----:B------:R3:W-:Y:S01]  /*d110*/  STG.E.U16 desc[UR20][R44.64+0x22], R0 ;  /* 0x000022002c007986 */ /* 0x0007e2000c101514 */
[----:B----4-:R-:W-:-:S05]  /*d120*/  @!P1 HFMA2.BF16_V2 R20, -RZ.H0_H0, RZ.H0_H0, -R69.H0_H0 ;  /* 0x200000ffff149231 */ /* 0x010fca0000340945 */
[----:B------:R-:W-:Y:S02]  /*d130*/  PRMT R22, R20, 0x7610, R22 ;  /* 0x0000761014167816 */ /* 0x000fe40000000016 */
[----:B------:R-:W-:Y:S02]  /*d140*/  PRMT R20, R69, 0x5410, R57 ;  /* 0x0000541045147816 */ /* 0x000fe40000000039 */
[----:B------:R-:W-:Y:S02]  /*d150*/  PRMT R9, R8, 0x7773, RZ ;  /* 0x0000777308097816 */ /* 0x000fe400000000ff */
[----:B------:R-:W-:Y:S02]  /*d160*/  @!P1 PRMT R69, R22, 0x5410, RZ ;  /* 0x0000541016459816 */ /* 0x000fe400000000ff */
[----:B------:R-:W-:Y:S01]  /*d170*/  PRMT R17, R17, 0x5410, R15 ;  /* 0x0000541011117816 */ /* 0x000fe2000000000f */
[----:B------:R-:W-:Y:S01]  /*d180*/  IMAD.SHL.U32 R146, R123, 0x4, RZ ;  /* 0x000000047b927824 */ /* 0x000fe200078e00ff */
[----:B------:R-:W-:-:S02]  /*d190*/  PRMT R15, R7, 0x5410, R5 ;  /* 0x00005410070f7816 */ /* 0x000fc40000000005 */
[----:B------:R-:W-:Y:S01]  /*d1a0*/  PRMT R5, R4, 0x7773, RZ ;  /* 0x0000777304057816 */ /* 0x000fe200000000ff */
[----:B------:R-:W-:Y:S01]  /*d1b0*/  IMAD.SHL.U32 R25, R123, 0x20, RZ ;  /* 0x000000207b197824 */ /* 0x000fe200078e00ff */
[----:B------:R-:W4:Y:S01]  /*d1c0*/  S2UR UR4, SR_CgaCtaId ;  /* 0x00000000000479c3 */ /* 0x000f220000008800 */
[----:B------:R-:W-:Y:S01]  /*d1d0*/  UMOV UR5, 0x400 ;  /* 0x0000040000057882 */ /* 0x000fe20000000000 */
[----:B------:R-:W-:Y:S01]  /*d1e0*/  IMAD.MOV.U32 R127, RZ, RZ, R116 ;  /* 0x000000ffff7f7224 */ /* 0x000fe200078e0074 */
[----:B----4-:R-:W-:Y:S01]  /*d1f0*/  ULEA UR4, UR4, UR5, 0x18 ;  /* 0x0000000504047291 */ /* 0x010fe2000f8ec0ff */
[----:B------:R-:W-:Y:S02]  /*d200*/  IMAD.MOV.U32 R130, RZ, RZ, R115 ;  /* 0x000000ffff827224 */ /* 0x000fe400078e0073 */
[----:B------:R-:W-:Y:S02]  /*d210*/  IMAD.MOV.U32 R125, RZ, RZ, R113 ;  /* 0x000000ffff7d7224 */ /* 0x000fe400078e0071 */
[----:B------:R-:W-:-:S02]  /*d220*/  IMAD.MOV.U32 R115, RZ, RZ, R110 ;  /* 0x000000ffff737224 */ /* 0x000fc400078e006e */
[----:B------:R-:W-:Y:S02]  /*d230*/  IMAD.MOV.U32 R113, RZ, RZ, R86 ;  /* 0x000000ffff717224 */ /* 0x000fe400078e0056 */
[----:B------:R-:W-:Y:S02]  /*d240*/  IMAD.MOV.U32 R110, RZ, RZ, R87 ;  /* 0x000000ffff6e7224 */ /* 0x000fe400078e0057 */
[----:B------:R-:W-:Y:S02]  /*d250*/  IMAD.MOV.U32 R252, RZ, RZ, R84 ;  /* 0x000000fffffc7224 */ /* 0x000fe400078e0054 */
[----:B--2---:R-:W-:-:S05]  /*d260*/  @!P0 HFMA2.BF16_V2 R19, -RZ.H0_H0, RZ.H0_H0, -R57.H0_H0 ;  /* 0x200000ffff138231 */ /* 0x004fca0000340939 */
[----:B---3--:R-:W-:-:S04]  /*d270*/  PRMT R0, R19, 0x7610, R0 ;  /* 0x0000761013007816 */ /* 0x008fc80000000000 */
[----:B------:R-:W-:Y:S01]  /*d280*/  @!P0 PRMT R57, R0, 0x5410, RZ ;  /* 0x0000541000398816 */ /* 0x000fe200000000ff */
[----:B------:R-:W-:-:S04]  /*d290*/  IMAD.U32 R0, RZ, RZ, UR28 ;  /* 0x0000001cff007e24 */ /* 0x000fc8000f8e00ff */
[----:B------:R-:W-:Y:S01]  /*d2a0*/  IMAD.WIDE R92, R0, -0x70, R12 ;  /* 0xffffff90005c7825 */ /* 0x000fe200078e020c */
[----:B------:R-:W-:-:S03]  /*d2b0*/  PRMT R0, R8, 0x7772, RZ ;  /* 0x0000777208007816 */ /* 0x000fc600000000ff */
[----:B------:R-:W-:Y:S01]  /*d2c0*/  IMAD.MOV.U32 R12, RZ, RZ, R8 ;  /* 0x000000ffff0c7224 */ /* 0x000fe200078e0008 */
[----:B------:R-:W-:Y:S01]  /*d2d0*/  PRMT R22, R0, 0x5410, R9 ;  /* 0x0000541000167816 */ /* 0x000fe20000000009 */
[----:B------:R-:W-:Y:S01]  /*d2e0*/  IMAD.MOV.U32 R19, RZ, RZ, R10 ;  /* 0x000000ffff137224 */ /* 0x000fe200078e000a */
[----:B------:R-:W-:Y:S01]  /*d2f0*/  PRMT R10, R8, 0x7771, RZ ;  /* 0x00007771080a7816 */ /* 0x000fe200000000ff */
[----:B------:R-:W-:Y:S01]  /*d300*/  IMAD.MOV.U32 R9, RZ, RZ, R6 ;  /* 0x000000ffff097224 */ /* 0x000fe200078e0006 */
[C---:B------:R-:W-:Y:S02]  /*d310*/  PRMT R13, R6.reuse, 0x7771, RZ ;  /* 0x00007771060d7816 */ /* 0x040fe400000000ff */
[C---:B------:R-:W-:Y:S02]  /*d320*/  PRMT R8, R6.reuse, 0x7773, RZ ;  /* 0x0000777306087816 */ /* 0x040fe400000000ff */
[----:B------:R-:W-:Y:S02]  /*d330*/  PRMT R0, R6, 0x7772, RZ ;  /* 0x0000777206007816 */ /* 0x000fe400000000ff */
[----:B------:R-:W-:-:S02]  /*d340*/  LOP3.LUT R6, R12, 0xff, RZ, 0xc0, !PT ;  /* 0x000000ff0c067812 */ /* 0x000fc400078ec0ff */
[----:B------:R-:W-:Y:S02]  /*d350*/  PRMT R32, R0, 0x5410, R8 ;  /* 0x0000541000207816 */ /* 0x000fe40000000008 */
[----:B------:R-:W-:Y:S02]  /*d360*/  PRMT R31, R6, 0x5410, R10 ;  /* 0x00005410061f7816 */ /* 0x000fe4000000000a */
[----:B------:R-:W-:Y:S02]  /*d370*/  LOP3.LUT R6, R19, 0xff, RZ, 0xc0, !PT ;  /* 0x000000ff13067812 */ /* 0x000fe400078ec0ff */
[----:B------:R-:W-:Y:S01]  /*d380*/  PRMT R0, R4, 0x7772, RZ ;  /* 0x0000777204007816 */ /* 0x000fe200000000ff */
[----:B------:R-:W2:Y:S01]  /*d390*/  LDC R19, c[0x0][0x4f8] ;  /* 0x00013e00ff137b82 */ /* 0x000ea20000000800 */
[----:B------:R-:W-:Y:S02]  /*d3a0*/  PRMT R12, R14, 0x5410, R11 ;  /* 0x000054100e0c7816 */ /* 0x000fe4000000000b */
[----:B------:R-:W-:-:S02]  /*d3b0*/  PRMT R14, R0, 0x5410, R5 ;  /* 0x00005410000e7816 */ /* 0x000fc40000000005 */
[----:B------:R-:W-:-:S04]  /*d3c0*/  LOP3.LUT R0, R146, 0x18, RZ, 0xc0, !PT ;  /* 0x0000001892007812 */ /* 0x000fc800078ec0ff */
[----:B------:R-:W-:Y:S02]  /*d3d0*/  LOP3.LUT R5, R0, 0xc0, R25, 0xf8, !PT ;  /* 0x000000c000057812 */ /* 0x000fe400078ef819 */
[----:B------:R-:W-:Y:S01]  /*d3e0*/  PRMT R0, R16, 0x7632, R0 ;  /* 0x0000763210007816 */ /* 0x000fe20000000000 */
[----:B------:R-:W-:Y:S01]  /*d3f0*/  IMAD.MOV.U32 R8, RZ, RZ, R4 ;  /* 0x000000ffff087224 */ /* 0x000fe200078e0004 */
[----:B------:R-:W-:Y:S02]  /*d400*/  PRMT R21, R6, 0x5410, R21 ;  /* 0x0000541006157816 */ /* 0x000fe40000000015 */
[----:B------:R-:W-:Y:S02]  /*d410*/  SHF.R.U32.HI R6, RZ, 0x18, R16 ;  /* 0x00000018ff067819 */ /* 0x000fe40000011610 */
[----:B------:R-:W-:Y:S02]  /*d420*/  LOP3.LUT R0, R0, 0xff, RZ, 0xc0, !PT ;  /* 0x000000ff00007812 */ /* 0x000fe400078ec0ff */
[----:B------:R-:W-:-:S02]  /*d430*/  LOP3.LUT R7, R9, 0xff, RZ, 0xc0, !PT ;  /* 0x000000ff09077812 */ /* 0x000fc400078ec0ff */
[----:B------:R-:W-:Y:S02]  /*d440*/  PRMT R36, R0, 0x5410, R6 ;  /* 0x0000541000247816 */ /* 0x000fe40000000006 */
[----:B------:R-:W-:Y:S02]  /*d450*/  PRMT R11, R4, 0x7771, RZ ;  /* 0x00007771040b7816 */ /* 0x000fe400000000ff */
[----:B------:R-:W-:Y:S02]  /*d460*/  LOP3.LUT R0, R8, 0xff, RZ, 0xc0, !PT ;  /* 0x000000ff08007812 */ /* 0x000fe400078ec0ff */
[----:B------:R-:W-:Y:S02]  /*d470*/  LOP3.LUT R4, R16, 0xffff, RZ, 0xc0, !PT ;  /* 0x0000ffff10047812 */ /* 0x000fe400078ec0ff */
[----:B------:R-:W-:Y:S02]  /*d480*/  PRMT R37, R7, 0x5410, R13 ;  /* 0x0000541007257816 */ /* 0x000fe4000000000d */
[----:B------:R-:W-:-:S02]  /*d490*/  PRMT R11, R0, 0x5410, R11 ;  /* 0x00005410000b7816 */ /* 0x000fc4000000000b */
[----:B------:R-:W-:Y:S02]  /*d4a0*/  LOP3.LUT R7, R16, 0xff, RZ, 0xc0, !PT ;  /* 0x000000ff10077812 */ /* 0x000fe400078ec0ff */
[----:B------:R-:W-:Y:S02]  /*d4b0*/  SHF.R.U32.HI R4, RZ, 0x8, R4 ;  /* 0x00000008ff047819 */ /* 0x000fe40000011604 */
[----:B--2---:R-:W-:Y:S02]  /*d4c0*/  LOP3.LUT R0, R19, 0xff, RZ, 0xc0, !PT ;  /* 0x000000ff13007812 */ /* 0x004fe400078ec0ff */
[----:B------:R-:W-:Y:S02]  /*d4d0*/  LOP3.LUT R13, R5, 0x8, R122, 0x78, !PT ;  /* 0x00000008050d7812 */ /* 0x000fe400078e787a */
[----:B------:R-:W-:Y:S01]  /*d4e0*/  PRMT R30, R7, 0x5410, R4 ;  /* 0x00005410071e7816 */ /* 0x000fe20000000004 */
[----:B------:R-:W-:Y:S01]  /*d4f0*/  IMAD R0, R0, 0x10000, R0 ;  /* 0x0001000000007824 */ /* 0x000fe200078e0200 */
[----:B------:R-:W-:-:S02]  /*d500*/  LOP3.LUT R5, R18, 0xffff, RZ, 0xc0, !PT ;  /* 0x0000ffff12057812 */ /* 0x000fc400078ec0ff */
[----:B------:R-:W-:Y:S02]  /*d510*/  PRMT R9, R28, 0x5410, R29 ;  /* 0x000054101c097816 */ /* 0x000fe4000000001d */
[----:B------:R-:W-:Y:S02]  /*d520*/  PRMT R4, R18, 0x7632, R4 ;  /* 0x0000763212047816 */ /* 0x000fe40000000004 */
[----:B------:R-:W-:Y:S02]  /*d530*/  SHF.R.U32.HI R6, RZ, 0x8, R5 ;  /* 0x00000008ff067819 */ /* 0x000fe40000011605 */
[----:B------:R-:W-:Y:S02]  /*d540*/  LOP3.LUT R5, R4, 0xff, RZ, 0xc0, !PT ;  /* 0x000000ff04057812 */ /* 0x000fe400078ec0ff */
[----:B------:R-:W-:Y:S02]  /*d550*/  HSET2.LE.AND R4, R9, R0, PT ;  /* 0x0000000009047233 */ /* 0x000fe40003803000 */
[----:B------:R-:W-:-:S03]  /*d560*/  PRMT R10, R27, 0x5410, R26 ;  /* 0x000054101b0a7816 */ /* 0x000fc6000000001a */
[----:B------:R-:W-:Y:S02]  /*d570*/  LOP3.LUT R16, R34, R4, RZ, 0xc0, !PT ;  /* 0x0000000422107212 */ /* 0x000fe400078ec0ff */
[----:B------:R-:W-:Y:S02]  /*d580*/  HSET2.LE.AND R4, R10, R0, PT ;  /* 0x000000000a047233 */ /* 0x000fe40003803000 */
[----:B------:R-:W-:-:S03]  /*d590*/  LOP3.LUT R19, R17, 0xff00ff, RZ, 0xc0, !PT ;  /* 0x00ff00ff11137812 */ /* 0x000fc600078ec0ff */
[----:B------:R-:W-:Y:S02]  /*d5a0*/  LOP3.LUT R17, R35, R4, RZ, 0xc0, !PT ;  /* 0x0000000423117212 */ /* 0x000fe400078ec0ff */
[----:B------:R-:W-:Y:S02]  /*d5b0*/  HSET2.LE.AND R4, R21, R0, PT ;  /* 0x0000000015047233 */ /* 0x000fe40003803000 */
[----:B------:R-:W-:Y:S02]  /*d5c0*/  LOP3.LUT R8, R18, 0xff, RZ, 0xc0, !PT ;  /* 0x000000ff12087812 */ /* 0x000fe400078ec0ff */
[----:B------:R-:W-:Y:S02]  /*d5d0*/  SHF.R.U32.HI R7, RZ, 0x18, R18 ;  /* 0x00000018ff077819 */ /* 0x000fe40000011612 */
[----:B------:R-:W-:Y:S02]  /*d5e0*/  LOP3.LUT R18, R33, R4, RZ, 0xc0, !PT ;  /* 0x0000000421127212 */ /* 0x000fe400078ec0ff */
[----:B------:R-:W-:-:S02]  /*d5f0*/  LOP3.LUT R4, R13, 0x120, R25, 0xf8, !PT ;  /* 0x000001200d047812 */ /* 0x000fc400078ef819 */
[----:B------:R-:W-:Y:S02]  /*d600*/  HSET2.LE.AND R19, R19, R0, PT ;  /* 0x0000000013137233 */ /* 0x000fe40003803000 */
[----:B------:R-:W-:-:S03]  /*d610*/  LEA R116, R4, UR4, 0x1 ;  /* 0x0000000404747c11 */ /* 0x000fc6000f8e08ff */
[----:B------:R-:W-:Y:S02]  /*d620*/  LOP3.LUT R19, R24, R19, RZ, 0xc0, !PT ;  /* 0x0000001318137212 */ /* 0x000fe400078ec0ff */
[----:B------:R-:W2:Y:S01]  /*d630*/  LDSM.16.MT88.4 R24, [R116+0x4000] ;  /* 0x004000007418783b */ /* 0x000ea20000004200 */
[----:B------:R-:W-:Y:S02]  /*d640*/  PRMT R5, R5, 0x5410, R7 ;  /* 0x0000541005057816 */ /* 0x000fe40000000007 */
[----:B------:R-:W-:-:S03]  /*d650*/  HSET2.LE.AND R12, R12, R0, PT ;  /* 0x000000000c0c7233 */ /* 0x000fc60003803000 */
[--C-:B------:R-:W-:Y:S02]  /*d660*/  HSET2.LE.AND R4, R5, R0.reuse, PT ;  /* 0x0000000005047233 */ /* 0x100fe40003803000 */
[--C-:B------:R-:W-:Y:S02]  /*d670*/  HSET2.LE.AND R5, R11, R0.reuse, PT ;  /* 0x000000000b057233 */ /* 0x100fe40003803000 */
[----:B------:R-:W-:Y:S02]  /*d680*/  HSET2.LE.AND R13, R15, R0, PT ;  /* 0x000000000f0d7233 */ /* 0x000fe40003803000 */
[----:B------:R-:W-:Y:S02]  /*d690*/  LOP3.LUT R12, R23, R12, RZ, 0xc0, !PT ;  /* 0x0000000c170c7212 */ /* 0x000fe400078ec0ff */
[----:B------:R-:W-:Y:S02]  /*d6a0*/  LOP3.LUT R10, R60, R5, RZ, 0xc0, !PT ;  /* 0x000000053c0a7212 */ /* 0x000fe400078ec0ff */
[----:B------:R-:W-:-:S02]  /*d6b0*/  LOP3.LUT R13, R20, R13, RZ, 0xc0, !PT ;  /* 0x0000000d140d7212 */ /* 0x000fc400078ec0ff */
[----:B------:R-:W-:Y:S02]  /*d6c0*/  LOP3.LUT R5, R22, 0xff00ff, RZ, 0xc0, !PT ;  /* 0x00ff00ff16057812 */ /* 0x000fe400078ec0ff */
[----:B------:R-:W3:Y:S01]  /*d6d0*/  LDSM.16.MT88.4 R20, [R116+0x4400] ;  /* 0x004400007414783b */ /* 0x000ee20000004200 */
[----:B------:R-:W-:Y:S02]  /*d6e0*/  PRMT R8, R8, 0x5410, R6 ;  /* 0x0000541008087816 */ /* 0x000fe40000000006 */
[----:B------:R-:W-:-:S03]  /*d6f0*/  LOP3.LUT R6, R14, 0xff00ff, RZ, 0xc0, !PT ;  /* 0x00ff00ff0e067812 */ /* 0x000fc600078ec0ff */
[--C-:B------:R-:W-:Y:S02]  /*d700*/  HSET2.LE.AND R8, R8, R0.reuse, PT ;  /* 0x0000000008087233 */ /* 0x100fe40003803000 */
[--C-:B------:R-:W-:Y:S02]  /*d710*/  HSET2.LE.AND R6, R6, R0.reuse, PT ;  /* 0x0000000006067233 */ /* 0x100fe40003803000 */
[----:B------:R-:W-:Y:S02]  /*d720*/  LOP3.LUT R9, R62, R4, RZ, 0xc0, !PT ;  /* 0x000000043e097212 */ /* 0x000fe400078ec0ff */
[----:B------:R-:W-:Y:S02]  /*d730*/  LOP3.LUT R8, R41, R8, RZ, 0xc0, !PT ;  /* 0x0000000829087212 */ /* 0x000fe400078ec0ff */
[----:B------:R-:W-:Y:S02]  /*d740*/  LOP3.LUT R11, R40, R6, RZ, 0xc0, !PT ;  /* 0x00000006280b7212 */ /* 0x000fe400078ec0ff */
[----:B------:R-:W-:-:S02]  /*d750*/  HSET2.LE.AND R4, R31, R0, PT ;  /* 0x000000001f047233 */ /* 0x000fc40003803000 */
[--C-:B------:R-:W-:Y:S02]  /*d760*/  HSET2.LE.AND R6, R30, R0.reuse, PT ;  /* 0x000000001e067233 */ /* 0x100fe40003803000 */
[----:B------:R-:W-:Y:S01]  /*d770*/  LOP3.LUT R7, R32, 0xff00ff, RZ, 0xc0, !PT ;  /* 0x00ff00ff20077812 */ /* 0x000fe200078ec0ff */
[----:B--2---:R-:W-:Y:S01]  /*d780*/  HMMA.16816.F32.BF16 R28, R8, R24, RZ ;  /* 0x00000018081c723c */ /* 0x004fe200000418ff */
[----:B------:R-:W-:-:S07]  /*d790*/  HSET2.LE.AND R5, R5, R0, PT ;  /* 0x0000000005057233 */ /* 0x000fce0003803000 */
[----:B------:R-:W-:Y:S01]  /*d7a0*/  HMMA.16816.F32.BF16 R32, R16, R24, RZ ;  /* 0x000000181020723c */ /* 0x000fe200000418ff */
[----:B------:R-:W-:Y:S02]  /*d7b0*/  LOP3.LUT R14, R39, R4, RZ, 0xc0, !PT ;  /* 0x00000004270e7212 */ /* 0x000fe400078ec0ff */
[----:B------:R-:W-:Y:S02]  /*d7c0*/  LOP3.LUT R15, R38, R5, RZ, 0xc0, !PT ;  /* 0x00000005260f7212 */ /* 0x000fe400078ec0ff */
[----:B------:R-:W-:Y:S02]  /*d7d0*/  LOP3.LUT R4, R42, R6, RZ, 0xc0, !PT ;  /* 0x000000062a047212 */ /* 0x000fe400078ec0ff */
[--C-:B------:R-:W-:Y:S02]  /*d7e0*/  HSET2.LE.AND R5, R36, R0.reuse, PT ;  /* 0x0000000024057233 */ /* 0x100fe40003803000 */
[--C-:B------:R-:W-:Y:S02]  /*d7f0*/  HSET2.LE.AND R6, R37, R0.reuse, PT ;  /* 0x0000000025067233 */ /* 0x100fe40003803000 */
[----:B------:R-:W-:-:S02]  /*d800*/  HSET2.LE.AND R7, R7, R0, PT ;  /* 0x0000000007077233 */ /* 0x000fc40003803000 */
[----:B------:R-:W-:Y:S02]  /*d810*/  LOP3.LUT R5, R63, R5, RZ, 0xc0, !PT ;  /* 0x000000053f057212 */ /* 0x000fe400078ec0ff */
[----:B------:R-:W-:Y:S02]  /*d820*/  LOP3.LUT R6, R61, R6, RZ, 0xc0, !PT ;  /* 0x000000063d067212 */ /* 0x000fe400078ec0ff */
[----:B------:R-:W-:-:S03]  /*d830*/  LOP3.LUT R7, R43, R7, RZ, 0xc0, !PT ;  /* 0x000000072b077212 */ /* 0x000fc600078ec0ff */
[----:B---3--:R-:W-:Y:S01]  /*d840*/  HMMA.16816.F32.BF16 R84, R12, R20, R32 ;  /* 0x000000140c54723c */ /* 0x008fe20000041820 */
[----:B------:R-:W-:-:S07]  /*d850*/  PRMT R25, R64, 0x7771, RZ ;  /* 0x0000777140197816 */ /* 0x000fce00000000ff */
[----:B------:R-:W-:Y:S01]  /*d860*/  HMMA.16816.F32.BF16 R60, R4, R20, R28 ;  /* 0x00000014043c723c */ /* 0x000fe2000004181c */
[----:B------:R-:W-:Y:S01]  /*d870*/  IMAD.MOV.U32 R20, RZ, RZ, R64 ;  /* 0x000000ffff147224 */ /* 0x000fe200078e0040 */
[----:B------:R-:W-:-:S04]  /*d880*/  PRMT R24, R64, 0x7773, RZ ;  /* 0x0000777340187816 */ /* 0x000fc800000000ff */
[----:B------:R-:W-:Y:S02]  /*d890*/  LOP3.LUT R20, R20, 0xff, RZ, 0xc0, !PT ;  /* 0x000000ff14147812 */ /* 0x000fe400078ec0ff */
[----:B------:R-:W-:Y:S02]  /*d8a0*/  PRMT R21, R64, 0x7772, RZ ;  /* 0x0000777240157816 */ /* 0x000fe400000000ff */
[----:B------:R-:W-:Y:S02]  /*d8b0*/  PRMT R37, R20, 0x5410, R25 ;  /* 0x0000541014257816 */ /* 0x000fe40000000019 */
[----:B------:R-:W-:Y:S02]  /*d8c0*/  LOP3.LUT R20, R65, 0xffff, RZ, 0xc0, !PT ;  /* 0x0000ffff41147812 */ /* 0x000fe400078ec0ff */
[----:B------:R-:W-:Y:S02]  /*d8d0*/  PRMT R39, R21, 0x5410, R24 ;  /* 0x0000541015277816 */ /* 0x000fe40000000018 */
[----:B------:R-:W-:-:S02]  /*d8e0*/  SHF.R.U32.HI R20, RZ, 0x8, R20 ;  /* 0x00000008ff147819 */ /* 0x000fc40000011614 */
[----:B------:R-:W-:Y:S01]  /*d8f0*/  LOP3.LUT R21, R65, 0xff, RZ, 0xc0, !PT ;  /* 0x000000ff41157812 */ /* 0x000fe200078ec0ff */
[-C--:B------:R-:W-:Y:S03]  /*d900*/  HMMA.16816.F32.BF16 R28, R8, R26.reuse, RZ ;  /* 0x0000001a081c723c */ /* 0x080fe600000418ff */
[--C-:B------:R-:W-:Y:S02]  /*d910*/  PRMT R38, R21, 0x5410, R20.reuse ;  /* 0x0000541015267816 */ /* 0x100fe40000000014 */
[----:B------:R-:W-:Y:S02]  /*d920*/  PRMT R20, R65, 0x7632, R20 ;  /* 0x0000763241147816 */ /* 0x000fe40000000014 */
[----:B------:R-:W-:Y:S01]  /*d930*/  SHF.R.U32.HI R21, RZ, 0x18, R65 ;  /* 0x00000018ff157819 */ /* 0x000fe20000011641 */
[----:B------:R-:W-:Y:S01]  /*d940*/  HMMA.16816.F32.BF16 R24, R16, R26, RZ ;  /* 0x0000001a1018723c */ /* 0x000fe200000418ff */
[----:B------:R-:W-:-:S04]  /*d950*/  LOP3.LUT R20, R20, 0xff, RZ, 0xc0, !PT ;  /* 0x000000ff14147812 */ /* 0x000fc800078ec0ff */
[----:B------:R-:W-:Y:S01]  /*d960*/  PRMT R36, R20, 0x5410, R21 ;  /* 0x0000541014247816 */ /* 0x000fe20000000015 */
[----:B------:R-:W-:-:S05]  /*d970*/  IMAD.MOV.U32 R20, RZ, RZ, 0x20 ;  /* 0x00000020ff147424 */ /* 0x000fca00078e00ff */
[----:B------:R-:W-:Y:S01]  /*d980*/  SEL R20, R20, 0xffffffe0, !P6 ;  /* 0xffffffe014147807 */ /* 0x000fe20007000000 */
[----:B------:R-:W-:-:S04]  /*d990*/  IMAD.MOV.U32 R126, RZ, RZ, R99 ;  /* 0x000000ffff7e7224 */ /* 0x000fc800078e0063 */
[----:B------:R-:W-:Y:S01]  /*d9a0*/  IMAD.IADD R99, R20, 0x1, R116 ;  /* 0x0000000114637824 */ /* 0x000fe200078e0274 */
[-C--:B------:R-:W-:Y:S08]  /*d9b0*/  HMMA.16816.F32.BF16 R40, R4, R22.reuse, R28 ;  /* 0x000000160428723c */ /* 0x080ff0000004181c */
[----:B------:R-:W-:Y:S01]  /*d9c0*/  HMMA.16816.F32.BF16 R72, R12, R22, R24 ;  /* 0x000000160c48723c */ /* 0x000fe20000041818 */
[----:B------:R-:W2:Y:S07]  /*d9d0*/  LDSM.16.MT88.4 R20, [R99+0x4000] ;  /* 0x004000006314783b */ /* 0x000eae0000004200 */
[C---:B--2---:R-:W-:Y:S08]  /*d9e0*/  HMMA.16816.F32.BF16 R32, R8.reuse, R20, RZ ;  /* 0x000000140820723c */ /* 0x044ff000000418ff */
[----:B------:R-:W-:Y:S01]  /*d9f0*/  HMMA.16816.F32.BF16 R28, R8, R22, RZ ;  /* 0x00000016081c723c */ /* 0x000fe200000418ff */
[----:B------:R-:W2:Y:S07]  /*da00*/  LDSM.16.MT88.4 R8, [R99+0x4400] ;  /* 0x004400006308783b */ /* 0x000eae0000004200 */
[C---:B------:R-:W-:Y:S08]  /*da10*/  HMMA.16816.F32.BF16 R24, R16.reuse, R20, RZ ;  /* 0x000000141018723c */ /* 0x040ff000000418ff */
[----:B------:R-:W-:Y:S01]  /*da20*/  HMMA.16816.F32.BF16 R16, R16, R22, RZ ;  /* 0x000000161010723c */ /* 0x000fe200000418ff */
[----:B------:R-:W-:-:S02]  /*da30*/  IMAD.MOV.U32 R122, RZ, RZ, R111 ;  /* 0x000000ffff7a7224 */ /* 0x000fc400078e006f */
[----:B------:R-:W-:Y:S02]  /*da40*/  IMAD.MOV.U32 R111, RZ, RZ, R114 ;  /* 0x000000ffff6f7224 */ /* 0x000fe400078e0072 */
[----:B------:R-:W-:Y:S02]  /*da50*/  IMAD.MOV.U32 R114, RZ, RZ, R108 ;  /* 0x000000ffff727224 */ /* 0x000fe400078e006c */
[----:B------:R-:W-:Y:S02]  /*da60*/  IMAD.MOV.U32 R108, RZ, RZ, R67 ;  /* 0x000000ffff6c7224 */ /* 0x000fe400078e0043 */
[----:B------:R-:W-:Y:S01]  /*da70*/  IMAD.MOV.U32 R250, RZ, RZ, R66 ;  /* 0x000000fffffa7224 */ /* 0x000fe200078e0042 */
[C---:B--2---:R-:W-:Y:S08]  /*da80*/  HMMA.16816.F32.BF16 R32, R4.reuse, R8, R32 ;  /* 0x000000080420723c */ /* 0x044ff00000041820 */
[----:B------:R-:W-:Y:S01]  /*da90*/  HMMA.16816.F32.BF16 R28, R4, R10, R28 ;  /* 0x0000000a041c723c */ /* 0x000fe2000004181c */
[----:B------:R-:W-:-:S05]  /*daa0*/  LOP3.LUT R7, R39, 0xff00ff, RZ, 0xc0, !PT ;  /* 0x00ff00ff27077812 */ /* 0x000fca00078ec0ff */
[----:B------:R-:W-:Y:S02]  /*dab0*/  HSET2.LE.AND R7, R7, R0, PT ;  /* 0x0000000007077233 */ /* 0x000fe40003803000 */
[----:B------:R-:W-:Y:S01]  /*dac0*/  HMMA.16816.F32.BF16 R64, R12, R8, R24 ;  /* 0x000000080c40723c */ /* 0x000fe20000041818 */
[----:B------:R-:W-:-:S05]  /*dad0*/  IMAD.MOV.U32 R8, RZ, RZ, R168 ;  /* 0x000000ffff087224 */ /* 0x000fca00078e00a8 */
[----:B------:R-:W-:Y:S02]  /*dae0*/  LOP3.LUT R7, R8, R7, RZ, 0xc0, !PT ;  /* 0x0000000708077212 */ /* 0x000fe400078ec0ff */
[----:B------:R-:W-:Y:S01]  /*daf0*/  HMMA.16816.F32.BF16 R20, R12, R10, R16 ;  /* 0x0000000a0c14723c */ /* 0x000fe20000041810 */
[----:B------:R-:W2:Y:S04]  /*db00*/  LDSM.16.MT88.4 R12, [R116+0x4800] ;  /* 0x00480000740c783b */ /* 0x000ea80000004200 */
[----:B------:R-:W3:Y:S01]  /*db10*/  LDSM.16.MT88.4 R8, [R99+0x4800] ;  /* 0x004800006308783b */ /* 0x000ee20000004200 */
[--C-:B------:R-:W-:Y:S01]  /*db20*/  HSET2.LE.AND R6, R37, R0.reuse, PT ;  /* 0x0000000025067233 */ /* 0x100fe20003803000 */
[----:B------:R-:W-:Y:S01]  /*db30*/  IMAD.MOV.U32 R4, RZ, RZ, R180 ;  /* 0x000000ffff047224 */ /* 0x000fe200078e00b4 */
[----:B------:R-:W-:-:S04]  /*db40*/  HSET2.LE.AND R5, R36, R0, PT ;  /* 0x0000000024057233 */ /* 0x000fc80003803000 */
[----:B------:R-:W-:Y:S02]  /*db50*/  LOP3.LUT R6, R4, R6, RZ, 0xc0, !PT ;  /* 0x0000000604067212 */ /* 0x000fe400078ec0ff */
[----:B------:R-:W-:Y:S02]  /*db60*/  HSET2.LE.AND R4, R38, R0, PT ;  /* 0x0000000026047233 */ /* 0x000fe40003803000 */
[----:B------:R-:W-:-:S03]  /*db70*/  LOP3.LUT R5, R250, R5, RZ, 0xc0, !PT ;  /* 0x00000005fa057212 */ /* 0x000fc600078ec0ff */
[----:B------:R-:W-:Y:S01]  /*db80*/  LOP3.LUT R4, R252, R4, RZ, 0xc0, !PT ;  /* 0x00000004fc047212 */ /* 0x000fe200078ec0ff */
[----:B------:R-:W-:Y:S02]  /*db90*/  IMAD.MOV.U32 R77, RZ, RZ, R242 ;  /* 0x000000ffff4d7224 */ /* 0x000fe400078e00f2 */
[----:B------:R-:W-:Y:S02]  /*dba0*/  IMAD.MOV.U32 R124, RZ, RZ, R120 ;  /* 0x000000ffff7c7224 */ /* 0x000fe400078e0078 */
[----:B------:R-:W-:Y:S02]  /*dbb0*/  IMAD.MOV.U32 R120, RZ, RZ, R112 ;  /* 0x000000ffff787224 */ /* 0x000fe400078e0070 */
[----:B------:R-:W-:Y:S01]  /*dbc0*/  IMAD.MOV.U32 R112, RZ, RZ, R107 ;  /* 0x000000ffff707224 */ /* 0x000fe200078e006b */
[----:B------:R-:W-:Y:S01]  /*dbd0*/  PRMT R107, R242, 0x7771, RZ ;  /* 0x00007771f26b7816 */ /* 0x000fe200000000ff */
[C---:B--2---:R-:W-:Y:S08]  /*dbe0*/  HMMA.16816.F32.BF16 R60, R4.reuse, R12, R60 ;  /* 0x0000000c043c723c */ /* 0x044ff0000004183c */
[C---:B------:R-:W-:Y:S08]  /*dbf0*/  HMMA.16816.F32.BF16 R40, R4.reuse, R14, R40 ;  /* 0x0000000e0428723c */ /* 0x040ff00000041828 */
[C---:B---3--:R-:W-:Y:S01]  /*dc00*/  HMMA.16816.F32.BF16 R24, R4.reuse, R8, R32 ;  /* 0x000000080418723c */ /* 0x048fe20000041820 */
[----:B------:R-:W-:Y:S01]  /*dc10*/  IMAD.MOV.U32 R169, RZ, RZ, R109 ;  /* 0x000000ffffa97224 */ /* 0x000fe200078e006d */
[----:B------:R-:W2:Y:S06]  /*dc20*/  LDSM.16.MT88.4 R32, [R99+0x4c00] ;  /* 0x004c00006320783b */ /* 0x000eac0000004200 */
[----:B------:R-:W-:Y:S01]  /*dc30*/  HMMA.16816.F32.BF16 R28, R4, R10, R28 ;  /* 0x0000000a041c723c */ /* 0x000fe2000004181c */
[----:B------:R-:W-:-:S04]  /*dc40*/  LOP3.LUT R4, R77, 0xff, RZ, 0xc0, !PT ;  /* 0x000000ff4d047812 */ /* 0x000fc800078ec0ff */
[----:B------:R-:W-:Y:S02]  /*dc50*/  PRMT R16, R4, 0x5410, R107 ;  /* 0x0000541004107816 */ /* 0x000fe4000000006b */
[C---:B------:R-:W-:Y:S02]  /*dc60*/  LOP3.LUT R4, R81.reuse, 0xffff, RZ, 0xc0, !PT ;  /* 0x0000ffff51047812 */ /* 0x040fe400078ec0ff */
[----:B------:R-:W-:Y:S02]  /*dc70*/  LOP3.LUT R5, R81, 0xff, RZ, 0xc0, !PT ;  /* 0x000000ff51057812 */ /* 0x000fe400078ec0ff */
[----:B------:R-:W-:Y:S01]  /*dc80*/  SHF.R.U32.HI R4, RZ, 0x8, R4 ;  /* 0x00000008ff047819 */ /* 0x000fe20000011604 */
[----:B------:R-:W-:Y:S01]  /*dc90*/  IMAD.MOV.U32 R123, RZ, RZ, R105 ;  /* 0x000000ffff7b7224 */ /* 0x000fe200078e0069 */
[----:B------:R-:W-:Y:S01]  /*dca0*/  PRMT R105, R242, 0x7772, RZ ;  /* 0x00007772f2697816 */ /* 0x000fe200000000ff */
[----:B------:R-:W-:Y:S01]  /*dcb0*/  IMAD.MOV.U32 R109, RZ, RZ, R106 ;  /* 0x000000ffff6d7224 */ /* 0x000fe200078e006a */
[----:B------:R-:W-:-:S02]  /*dcc0*/  PRMT R6, R5, 0x5410, R4 ;  /* 0x0000541005067816 */ /* 0x000fc40000000004 */
[----:B------:R-:W-:Y:S02]  /*dcd0*/  PRMT R4, R81, 0x7632, R4 ;  /* 0x0000763251047816 */ /* 0x000fe40000000004 */
[----:B------:R-:W-:Y:S02]  /*dce0*/  PRMT R106, R242, 0x7773, RZ ;  /* 0x00007773f26a7816 */ /* 0x000fe400000000ff */
[----:B------:R-:W-:Y:S02]  /*dcf0*/  SHF.R.U32.HI R7, RZ, 0x18, R81 ;  /* 0x00000018ff077819 */ /* 0x000fe40000011651 */
[----:B------:R-:W-:Y:S02]  /*dd00*/  LOP3.LUT R5, R4, 0xff, RZ, 0xc0, !PT ;  /* 0x000000ff04057812 */ /* 0x000fe400078ec0ff */
[----:B------:R-:W-:Y:S02]  /*dd10*/  PRMT R17, R105, 0x5410, R106 ;  /* 0x0000541069117816 */ /* 0x000fe4000000006a */
[----:B------:R-:W-:-:S02]  /*dd20*/  PRMT R5, R5, 0x5410, R7 ;  /* 0x0000541005057816 */ /* 0x000fc40000000007 */
[----:B------:R-:W-:Y:S02]  /*dd30*/  LOP3.LUT R7, R17, 0xff00ff, RZ, 0xc0, !PT ;  /* 0x00ff00ff11077812 */ /* 0x000fe400078ec0ff */
[--C-:B------:R-:W-:Y:S02]  /*dd40*/  HSET2.LE.AND R4, R6, R0.reuse, PT ;  /* 0x0000000006047233 */ /* 0x100fe40003803000 */
[--C-:B------:R-:W-:Y:S02]  /*dd50*/  HSET2.LE.AND R5, R5, R0.reuse, PT ;  /* 0x0000000005057233 */ /* 0x100fe40003803000 */
[--C-:B------:R-:W-:Y:S02]  /*dd60*/  HSET2.LE.AND R6, R16, R0.reuse, PT ;  /* 0x0000000010067233 */ /* 0x100fe40003803000 */
[----:B------:R-:W-:Y:S02]  /*dd70*/  HSET2.LE.AND R7, R7, R0, PT ;  /* 0x0000000007077233 */ /* 0x000fe40003803000 */
[----:B------:R-:W-:-:S02]  /*dd80*/  LOP3.LUT R4, R169, R4, RZ, 0xc0, !PT ;  /* 0x00000004a9047212 */ /* 0x000fc400078ec0ff */
[----:B------:R-:W-:Y:S02]  /*dd90*/  LOP3.LUT R5, R125, R5, RZ, 0xc0, !PT ;  /* 0x000000057d057212 */ /* 0x000fe400078ec0ff */
[----:B------:R-:W-:Y:S02]  /*dda0*/  LOP3.LUT R6, R126, R6, RZ, 0xc0, !PT ;  /* 0x000000067e067212 */ /* 0x000fe400078ec0ff */
[----:B------:R-:W-:-:S07]  /*ddb0*/  LOP3.LUT R7, R130, R7, RZ, 0xc0, !PT ;  /* 0x0000000782077212 */ /* 0x000fce00078ec0ff */
[C---:B------:R-:W-:Y:S08]  /*ddc0*/  HMMA.16816.F32.BF16 R16, R4.reuse, R12, R84 ;  /* 0x0000000c0410723c */ /* 0x040ff00000041854 */
[C---:B------:R-:W-:Y:S01]  /*ddd0*/  HMMA.16816.F32.BF16 R36, R4.reuse, R14, R72 ;  /* 0x0000000e0424723c */ /* 0x040fe20000041848 */
[----:B------:R-:W3:Y:S07]  /*dde0*/  LDSM.16.MT88.4 R12, [R116+0x4c00] ;  /* 0x004c0000740c783b */ /* 0x000eee0000004200 */
[C---:B------:R-:W-:Y:S08]  /*ddf0*/  HMMA.16816.F32.BF16 R64, R4.reuse, R8, R64 ;  /* 0x000000080440723c */ /* 0x040ff00000041840 */
[----:B------:R-:W-:Y:S01]  /*de00*/  HMMA.16816.F32.BF16 R84, R4, R10, R20 ;  /* 0x0000000a0454723c */ /* 0x000fe20000041814 */
[----:B------:R-:W-:Y:S01]  /*de10*/  IMAD.MOV.U32 R4, RZ, RZ, R94 ;  /* 0x000000ffff047224 */ /* 0x000fe200078e005e */
[----:B------:R-:W-:-:S02]  /*de20*/  PRMT R6, R94, 0x7773, RZ ;  /* 0x000077735e067816 */ /* 0x000fc400000000ff */
[C---:B------:R-:W-:Y:S02]  /*de30*/  PRMT R5, R94.reuse, 0x7772, RZ ;  /* 0x000077725e057816 */ /* 0x040fe400000000ff */
[----:B------:R-:W-:Y:S02]  /*de40*/  PRMT R7, R94, 0x7771, RZ ;  /* 0x000077715e077816 */ /* 0x000fe400000000ff */
[----:B------:R-:W-:Y:S02]  /*de50*/  LOP3.LUT R4, R4, 0xff, RZ, 0xc0, !PT ;  /* 0x000000ff04047812 */ /* 0x000fe400078ec0ff */
[----:B------:R-:W-:Y:S02]  /*de60*/  PRMT R9, R5, 0x5410, R6 ;  /* 0x0000541005097816 */ /* 0x000fe40000000006 */
[----:B------:R-:W-:Y:S02]  /*de70*/  LOP3.LUT R5, R83, 0xffff, RZ, 0xc0, !PT ;  /* 0x0000ffff53057812 */ /* 0x000fe400078ec0ff */
[----:B------:R-:W-:-:S02]  /*de80*/  PRMT R8, R4, 0x5410, R7 ;  /* 0x0000541004087816 */ /* 0x000fc40000000007 */
[C---:B------:R-:W-:Y:S02]  /*de90*/  PRMT R4, R83.reuse, 0x7632, R4 ;  /* 0x0000763253047816 */ /* 0x040fe40000000004 */
[----:B------:R-:W-:Y:S02]  /*dea0*/  LOP3.LUT R6, R83, 0xff, RZ, 0xc0, !PT ;  /* 0x000000ff53067812 */ /* 0x000fe400078ec0ff */
[----:B------:R-:W-:Y:S02]  /*deb0*/  SHF.R.U32.HI R5, RZ, 0x8, R5 ;  /* 0x00000008ff057819 */ /* 0x000fe40000011605 */
[----:B------:R-:W-:Y:S02]  /*dec0*/  SHF.R.U32.HI R7, RZ, 0x18, R83 ;  /* 0x00000018ff077819 */ /* 0x000fe40000011653 */
[----:B------:R-:W-:Y:S02]  /*ded0*/  LOP3.LUT R4, R4, 0xff, RZ, 0xc0, !PT ;  /* 0x000000ff04047812 */ /* 0x000fe400078ec0ff */
[----:B------:R-:W-:-:S02]  /*dee0*/  PRMT R6, R6, 0x5410, R5 ;  /* 0x0000541006067816 */ /* 0x000fc40000000005 */
[----:B------:R-:W-:-:S03]  /*def0*/  PRMT R5, R4, 0x5410, R7 ;  /* 0x0000541004057816 */ /* 0x000fc60000000007 */
[--C-:B------:R-:W-:Y:S01]  /*df00*/  HSET2.LE.AND R4, R6, R0.reuse, PT ;  /* 0x0000000006047233 */ /* 0x100fe20003803000 */
[----:B------:R-:W-:Y:S01]  /*df10*/  IMAD.MOV.U32 R6, RZ, RZ, R238 ;  /* 0x000000ffff067224 */ /* 0x000fe200078e00ee */
[----:B------:R-:W-:-:S04]  /*df20*/  HSET2.LE.AND R5, R5, R0, PT ;  /* 0x0000000005057233 */ /* 0x000fc80003803000 */
[----:B------:R-:W-:Y:S01]  /*df30*/  LOP3.LUT R4, R6, R4, RZ, 0xc0, !PT ;  /* 0x0000000406047212 */ /* 0x000fe200078ec0ff */
[----:B------:R-:W-:Y:S01]  /*df40*/  IMAD.MOV.U32 R6, RZ, RZ, R191 ;  /* 0x000000ffff067224 */ /* 0x000fe200078e00bf */
[----:B------:R-:W-:-:S04]  /*df50*/  LOP3.LUT R7, R9, 0xff00ff, RZ, 0xc0, !PT ;  /* 0x00ff00ff09077812 */ /* 0x000fc800078ec0ff */
[----:B------:R-:W-:Y:S02]  /*df60*/  LOP3.LUT R5, R6, R5, RZ, 0xc0, !PT ;  /* 0x0000000506057212 */ /* 0x000fe400078ec0ff */
[--C-:B------:R-:W-:Y:S01]  /*df70*/  HSET2.LE.AND R6, R8, R0.reuse, PT ;  /* 0x0000000008067233 */ /* 0x100fe20003803000 */
[----:B------:R-:W-:Y:S01]  /*df80*/  IMAD.MOV.U32 R8, RZ, RZ, R167 ;  /* 0x000000ffff087224 */ /* 0x000fe200078e00a7 */
[----:B------:R-:W-:-:S04]  /*df90*/  HSET2.LE.AND R7, R7, R0, PT ;  /* 0x0000000007077233 */ /* 0x000fc80003803000 */
[----:B------:R-:W-:Y:S01]  /*dfa0*/  LOP3.LUT R6, R8, R6, RZ, 0xc0, !PT ;  /* 0x0000000608067212 */ /* 0x000fe200078ec0ff */
[----:B------:R-:W-:-:S05]  /*dfb0*/  IMAD.MOV.U32 R8, RZ, RZ, R164 ;  /* 0x000000ffff087224 */ /* 0x000fca00078e00a4 */
[----:B------:R-:W-:Y:S01]  /*dfc0*/  LOP3.LUT R7, R8, R7, RZ, 0xc0, !PT ;  /* 0x0000000708077212 */ /* 0x000fe200078ec0ff */
[----:B------:R-:W-:Y:S02]  /*dfd0*/  IMAD.MOV.U32 R130, RZ, RZ, R127 ;  /* 0x000000ffff827224 */ /* 0x000fe400078e007f */
[----:B------:R-:W-:Y:S02]  /*dfe0*/  IMAD.MOV.U32 R169, RZ, RZ, R124 ;  /* 0x000000ffffa97224 */ /* 0x000fe400078e007c */
[----:B------:R-:W-:Y:S02]  /*dff0*/  IMAD.MOV.U32 R245, RZ, RZ, R123 ;  /* 0x000000fffff57224 */ /* 0x000fe400078e007b */
[----:B------:R-:W-:Y:S01]  /*e000*/  IMAD.MOV.U32 R250, RZ, RZ, R122 ;  /* 0x000000fffffa7224 */ /* 0x000fe200078e007a */
[----:B--2---:R-:W-:Y:S01]  /*e010*/  HMMA.16816.F32.BF16 R124, R4, R34, R28 ;  /* 0x00000022047c723c */ /* 0x004fe2000004181c */
[----:B------:R-:W-:Y:S02]  /*e020*/  IMAD.MOV.U32 R252, RZ, RZ, R121 ;  /* 0x000000fffffc7224 */ /* 0x000fe400078e0079 */
[----:B------:R-:W-:-:S02]  /*e030*/  IMAD.MOV.U32 R232, RZ, RZ, R111 ;  /* 0x000000ffffe87224 */ /* 0x000fc400078e006f */
[----:B------:R-:W-:Y:S02]  /*e040*/  IMAD.MOV.U32 R248, RZ, RZ, R120 ;  /* 0x000000fffff87224 */ /* 0x000fe400078e0078 */
[----:B------:R-:W-:Y:S01]  /*e050*/  IMAD.MOV.U32 R247, RZ, RZ, R115 ;  /* 0x000000fffff77224 */ /* 0x000fe200078e0073 */
[C---:B------:R-:W-:Y:S01]  /*e060*/  HMMA.16816.F32.BF16 R120, R4.reuse, R32, R24 ;  /* 0x000000200478723c */ /* 0x040fe20000041818 */
[----:B------:R-:W-:Y:S02]  /*e070*/  IMAD.MOV.U32 R244, RZ, RZ, R113 ;  /* 0x000000fffff47224 */ /* 0x000fe400078e0071 */
[----:B------:R-:W-:Y:S02]  /*e080*/  IMAD.MOV.U32 R249, RZ, RZ, R114 ;  /* 0x000000fffff97224 */ /* 0x000fe400078e0072 */
[----:B------:R-:W-:Y:S02]  /*e090*/  IMAD.MOV.U32 R251, RZ, RZ, R112 ;  /* 0x000000fffffb7224 */ /* 0x000fe400078e0070 */
[----:B------:R-:W-:Y:S01]  /*e0a0*/  IMAD.MOV.U32 R241, RZ, RZ, R110 ;  /* 0x000000fffff17224 */ /* 0x000fe200078e006e */
[----:B---3--:R-:W-:Y:S01]  /*e0b0*/  HMMA.16816.F32.BF16 R112, R4, R14, R40 ;  /* 0x0000000e0470723c */ /* 0x008fe20000041828 */
[----:B------:R-:W-:-:S02]  /*e0c0*/  IMAD.MOV.U32 R233, RZ, RZ, R109 ;  /* 0x000000ffffe97224 */ /* 0x000fc400078e006d */
[----:B------:R-:W-:-:S05]  /*e0d0*/  IMAD.MOV.U32 R242, RZ, RZ, R108 ;  /* 0x000000fffff27224 */ /* 0x000fca00078e006c */
[----:B------:R-:W-:Y:S01]  /*e0e0*/  HMMA.16816.F32.BF16 R108, R4, R12, R60 ;  /* 0x0000000c046c723c */ /* 0x000fe2000004183c */
[C---:B------:R-:W-:Y:S02]  /*e0f0*/  PRMT R5, R104.reuse, 0x7773, RZ ;  /* 0x0000777368057816 */ /* 0x040fe400000000ff */
[----:B------:R-:W-:-:S04]  /*e100*/  PRMT R4, R104, 0x7772, RZ ;  /* 0x0000777268047816 */ /* 0x000fc800000000ff */
[----:B------:R-:W-:Y:S02]  /*e110*/  PRMT R9, R4, 0x5410, R5 ;  /* 0x0000541004097816 */ /* 0x000fe40000000005 */
[C---:B------:R-:W-:Y:S02]  /*e120*/  LOP3.LUT R4, R91.reuse, 0xffff, RZ, 0xc0, !PT ;  /* 0x0000ffff5b047812 */ /* 0x040fe400078ec0ff */
[----:B------:R-:W-:Y:S02]  /*e130*/  LOP3.LUT R5, R91, 0xff, RZ, 0xc0, !PT ;  /* 0x000000ff5b057812 */ /* 0x000fe400078ec0ff */
[----:B------:R-:W-:Y:S01]  /*e140*/  SHF.R.U32.HI R4, RZ, 0x8, R4 ;  /* 0x00000008ff047819 */ /* 0x000fe20000011604 */
[----:B------:R-:W-:-:S03]  /*e150*/  IMAD.MOV.U32 R7, RZ, RZ, R104 ;  /* 0x000000ffff077224 */ /* 0x000fc600078e0068 */
[--C-:B------:R-:W-:Y:S02]  /*e160*/  PRMT R6, R5, 0x5410, R4.reuse ;  /* 0x0000541005067816 */ /* 0x100fe40000000004 */
[----:B------:R-:W-:Y:S02]  /*e170*/  PRMT R4, R91, 0x7632, R4 ;  /* 0x000076325b047816 */ /* 0x000fe40000000004 */
[----:B------:R-:W-:Y:S02]  /*e180*/  LOP3.LUT R8, R7, 0xff, RZ, 0xc0, !PT ;  /* 0x000000ff07087812 */ /* 0x000fe400078ec0ff */
[----:B------:R-:W-:Y:S02]  /*e190*/  SHF.R.U32.HI R7, RZ, 0x18, R91 ;  /* 0x00000018ff077819 */ /* 0x000fe4000001165b */
[----:B------:R-:W-:Y:S02]  /*e1a0*/  LOP3.LUT R5, R4, 0xff, RZ, 0xc0, !PT ;  /* 0x000000ff04057812 */ /* 0x000fe400078ec0ff */
[----:B------:R-:W-:-:S02]  /*e1b0*/  PRMT R10, R104, 0x7771, RZ ;  /* 0x00007771680a7816 */ /* 0x000fc400000000ff */
[--C-:B------:R-:W-:Y:S02]  /*e1c0*/  HSET2.LE.AND R4, R6, R0.reuse, PT ;  /* 0x0000000006047233 */ /* 0x100fe40003803000 */
[----:B------:R-:W-:Y:S02]  /*e1d0*/  PRMT R5, R5, 0x5410, R7 ;  /* 0x0000541005057816 */ /* 0x000fe40000000007 */
[----:B------:R-:W-:Y:S02]  /*e1e0*/  PRMT R6, R8, 0x5410, R10 ;  /* 0x0000541008067816 */ /* 0x000fe4000000000a */
[----:B------:R-:W-:Y:S02]  /*e1f0*/  LOP3.LUT R7, R9, 0xff00ff, RZ, 0xc0, !PT ;  /* 0x00ff00ff09077812 */ /* 0x000fe400078ec0ff */
[--C-:B------:R-:W-:Y:S02]  /*e200*/  HSET2.LE.AND R5, R5, R0.reuse, PT ;  /* 0x0000000005057233 */ /* 0x100fe40003803000 */
[----:B------:R-:W-:-:S02]  /*e210*/  HSET2.LE.AND R6, R6, R0, PT ;  /* 0x0000000006067233 */ /* 0x000fc40003803000 */
[----:B------:R-:W-:Y:S02]  /*e220*/  HSET2.LE.AND R7, R7, R0, PT ;  /* 0x0000000007077233 */ /* 0x000fe40003803000 */
[----:B------:R-:W-:Y:S02]  /*e230*/  LOP3.LUT R4, R242, R4, RZ, 0xc0, !PT ;  /* 0x00000004f2047212 */ /* 0x000fe400078ec0ff */
[----:B------:R-:W-:Y:S02]  /*e240*/  LOP3.LUT R5, R233, R5, RZ, 0xc0, !PT ;  /* 0x00000005e9057212 */ /* 0x000fe400078ec0ff */
[----:B------:R-:W-:Y:S02]  /*e250*/  LOP3.LUT R6, R241, R6, RZ, 0xc0, !PT ;  /* 0x00000006f1067212 */ /* 0x000fe400078ec0ff */
[----:B------:R-:W-:Y:S01]  /*e260*/  LOP3.LUT R7, R251, R7, RZ, 0xc0, !PT ;  /* 0x00000007fb077212 */ /* 0x000fe200078ec0ff */
[----:B------:R-:W-:Y:S01]  /*e270*/  IMAD.MOV.U32 R10, RZ, RZ, R50 ;  /* 0x000000ffff0a7224 */ /* 0x000fe200078e0032 */
[----:B------:R-:W-:-:S02]  /*e280*/  PRMT R9, R50, 0x7773, RZ ;  /* 0x0000777332097816 */ /* 0x000fc400000000ff */
[----:B------:R-:W-:Y:S01]  /*e290*/  PRMT R8, R50, 0x7772, RZ ;  /* 0x0000777232087816 */ /* 0x000fe200000000ff */
[----:B------:R-:W-:Y:S02]  /*e2a0*/  IMAD.MOV.U32 R21, RZ, RZ, R56 ;  /* 0x000000ffff157224 */ /* 0x000fe400078e0038 */
[----:B------:R-:W-:Y:S01]  /*e2b0*/  HMMA.16816.F32.BF16 R60, R4, R12, R16 ;  /* 0x0000000c043c723c */ /* 0x000fe20000041810 */
[----:B------:R-:W-:Y:S02]  /*e2c0*/  PRMT R191, R8, 0x5410, R9 ;  /* 0x0000541008bf7816 */ /* 0x000fe40000000009 */
[----:B------:R-:W-:Y:S02]  /*e2d0*/  PRMT R13, R50, 0x7771, RZ ;  /* 0x00007771320d7816 */ /* 0x000fe400000000ff */
[----:B------:R-:W-:Y:S01]  /*e2e0*/  LOP3.LUT R8, R10, 0xff, RZ, 0xc0, !PT ;  /* 0x000000ff0a087812 */ /* 0x000fe200078ec0ff */
[----:B------:R-:W-:Y:S01]  /*e2f0*/  IMAD.MOV.U32 R24, RZ, RZ, R54 ;  /* 0x000000ffff187224 */ /* 0x000fe200078e0036 */
[----:B------:R-:W-:-:S02]  /*e300*/  PRMT R28, R56, 0x7771, RZ ;  /* 0x00007771381c7816 */ /* 0x000fc400000000ff */
[----:B------:R-:W-:Y:S02]  /*e310*/  PRMT R180, R8, 0x5410, R13 ;  /* 0x0000541008b47816 */ /* 0x000fe4000000000d */
[----:B------:R-:W-:Y:S01]  /*e320*/  LOP3.LUT R8, R21, 0xff, RZ, 0xc0, !PT ;  /* 0x000000ff15087812 */ /* 0x000fe200078ec0ff */
[----:B------:R-:W-:Y:S01]  /*e330*/  IMAD.MOV.U32 R23, RZ, RZ, R70 ;  /* 0x000000ffff177224 */ /* 0x000fe200078e0046 */
[C---:B------:R-:W-:Y:S02]  /*e340*/  PRMT R20, R76.reuse, 0x7773, RZ ;  /* 0x000077734c147816 */ /* 0x040fe400000000ff */
[----:B------:R-:W-:Y:S02]  /*e350*/  PRMT R9, R76, 0x7772, RZ ;  /* 0x000077724c097816 */ /* 0x000fe400000000ff */
[----:B------:R-:W-:Y:S02]  /*e360*/  PRMT R164, R8, 0x5410, R28 ;  /* 0x0000541008a47816 */ /* 0x000fe4000000001c */
[----:B------:R-:W-:-:S02]  /*e370*/  PRMT R25, R54, 0x7771, RZ ;  /* 0x0000777136197816 */ /* 0x000fc400000000ff */
[----:B------:R-:W-:Y:S01]  /*e380*/  LOP3.LUT R8, R24, 0xff, RZ, 0xc0, !PT ;  /* 0x000000ff18087812 */ /* 0x000fe200078ec0ff */
[----:B------:R-:W-:Y:S01]  /*e390*/  IMAD.MOV.U32 R238, RZ, RZ, R117 ;  /* 0x000000ffffee7224 */ /* 0x000fe200078e0075 */
[----:B------:R-:W-:Y:S02]  /*e3a0*/  PRMT R43, R9, 0x5410, R20 ;  /* 0x00005410092b7816 */ /* 0x000fe40000000014 */
[----:B------:R-:W-:Y:S02]  /*e3b0*/  PRMT R26, R70, 0x7771, RZ ;  /* 0x00007771461a7816 */ /* 0x000fe400000000ff */
[----:B------:R-:W-:Y:S02]  /*e3c0*/  LOP3.LUT R9, R23, 0xff, RZ, 0xc0, !PT ;  /* 0x000000ff17097812 */ /* 0x000fe400078ec0ff */
[----:B------:R-:W-:Y:S02]  /*e3d0*/  PRMT R117, R8, 0x5410, R25 ;  /* 0x0000541008757816 */ /* 0x000fe40000000019 */
[----:B------:R-:W-:Y:S01]  /*e3e0*/  LOP3.LUT R8, R51, 0xffff, RZ, 0xc0, !PT ;  /* 0x0000ffff33087812 */ /* 0x000fe200078ec0ff */
[----:B------:R-:W-:Y:S01]  /*e3f0*/  IMAD.MOV.U32 R22, RZ, RZ, R68 ;  /* 0x000000ffff167224 */ /* 0x000fe200078e0044 */
[----:B------:R-:W-:Y:S01]  /*e400*/  PRMT R81, R9, 0x5410, R26 ;  /* 0x0000541009517816 */ /* 0x000fe2000000001a */
[----:B------:R-:W-:Y:S01]  /*e410*/  IMAD.MOV.U32 R251, RZ, RZ, R249 ;  /* 0x000000fffffb7224 */ /* 0x000fe200078e00f9 */
[----:B------:R-:W-:-:S02]  /*e420*/  SHF.R.U32.HI R8, RZ, 0x8, R8 ;  /* 0x00000008ff087819 */ /* 0x000fc40000011608 */
[----:B------:R-:W-:Y:S01]  /*e430*/  LOP3.LUT R9, R51, 0xff, RZ, 0xc0, !PT ;  /* 0x000000ff33097812 */ /* 0x000fe200078ec0ff */
[----:B------:R-:W-:Y:S02]  /*e440*/  IMAD.MOV.U32 R249, RZ, RZ, R245 ;  /* 0x000000fffff97224 */ /* 0x000fe400078e00f5 */
[----:B------:R-:W-:Y:S01]  /*e450*/  IMAD.MOV.U32 R29, RZ, RZ, R76 ;  /* 0x000000ffff1d7224 */ /* 0x000fe200078e004c */
[----:B------:R-:W-:Y:S01]  /*e460*/  PRMT R27, R68, 0x7771, RZ ;  /* 0x00007771441b7816 */ /* 0x000fe200000000ff */
[----:B------:R-:W-:Y:S01]  /*e470*/  IMAD.MOV.U32 R245, RZ, RZ, R169 ;  /* 0x000000fffff57224 */ /* 0x000fe200078e00a9 */
[----:B------:R-:W-:Y:S02]  /*e480*/  LOP3.LUT R10, R22, 0xff, RZ, 0xc0, !PT ;  /* 0x000000ff160a7812 */ /* 0x000fe400078ec0ff */
[----:B------:R-:W-:Y:S02]  /*e490*/  PRMT R169, R9, 0x5410, R8 ;  /* 0x0000541009a97816 */ /* 0x000fe40000000008 */
[----:B------:R-:W-:-:S02]  /*e4a0*/  PRMT R11, R68, 0x7772, RZ ;  /* 0x00007772440b7816 */ /* 0x000fc400000000ff */
[----:B------:R-:W-:Y:S01]  /*e4b0*/  PRMT R30, R76, 0x7771, RZ ;  /* 0x000077714c1e7816 */ /* 0x000fe200000000ff */
[C---:B------:R-:W-:Y:S01]  /*e4c0*/  HMMA.16816.F32.BF16 R104, R4.reuse, R14, R36 ;  /* 0x0000000e0468723c */ /* 0x040fe20000041824 */
[----:B------:R-:W-:Y:S01]  /*e4d0*/  PRMT R8, R51, 0x7632, R8 ;  /* 0x0000763233087816 */ /* 0x000fe20000000008 */
[----:B------:R-:W-:Y:S01]  /*e4e0*/  IMAD.MOV.U32 R233, RZ, RZ, R129 ;  /* 0x000000ffffe97224 */ /* 0x000fe200078e0081 */
[----:B------:R-:W-:Y:S01]  /*e4f0*/  PRMT R12, R68, 0x7773, RZ ;  /* 0x00007773440c7816 */ /* 0x000fe200000000ff */
[----:B------:R-:W-:Y:S01]  /*e500*/  IMAD.MOV.U32 R242, RZ, RZ, R128 ;  /* 0x000000fffff27224 */ /* 0x000fe200078e0080 */
[----:B------:R-:W-:Y:S01]  /*e510*/  LOP3.LUT R9, R29, 0xff, RZ, 0xc0, !PT ;  /* 0x000000ff1d097812 */ /* 0x000fe200078ec0ff */
[----:B------:R-:W-:Y:S01]  /*e520*/  IMAD.MOV.U32 R241, RZ, RZ, R130 ;  /* 0x000000fffff17224 */ /* 0x000fe200078e0082 */
[----:B------:R-:W-:Y:S01]  /*e530*/  PRMT R27, R10, 0x5410, R27 ;  /* 0x000054100a1b7816 */ /* 0x000fe2000000001b */
[----:B------:R-:W-:Y:S01]  /*e540*/  HMMA.16816.F32.BF16 R72, R4, R32, R64 ;  /* 0x000000200448723c */ /* 0x000fe20000041840 */
[----:B------:R-:W-:Y:S01]  /*e550*/  SHF.R.U32.HI R10, RZ, 0x18, R51 ;  /* 0x00000018ff0a7819 */ /* 0x000fe20000011633 */
[----:B------:R-:W-:Y:S01]  /*e560*/  IMAD.MOV.U32 R31, RZ, RZ, R48 ;  /* 0x000000ffff1f7224 */ /* 0x000fe200078e0030 */
[----:B------:R-:W-:Y:S01]  /*e570*/  LOP3.LUT R8, R8, 0xff, RZ, 0xc0, !PT ;  /* 0x000000ff08087812 */ /* 0x000fe200078ec0ff */
[----:B------:R-:W-:Y:S01]  /*e580*/  STG.E.U16 desc[UR20][R92.64+0x20], R69 ;  /* 0x000020455c007986 */ /* 0x000fe2000c101514 */
[----:B------:R-:W-:-:S02]  /*e590*/  PRMT R37, R11, 0x5410, R12 ;  /* 0x000054100b257816 */ /* 0x000fc4000000000c */
[C---:B------:R-:W-:Y:S01]  /*e5a0*/  PRMT R12, R58.reuse, 0x7773, RZ ;  /* 0x000077733a0c7816 */ /* 0x040fe200000000ff */
[----:B------:R-:W-:Y:S01]  /*e5b0*/  STG.E.U16 desc[UR20][R92.64+0x22], R57 ;  /* 0x000022395c007986 */ /* 0x000fe2000c101514 */
[----:B------:R-:W-:Y:S02]  /*e5c0*/  PRMT R11, R58, 0x7772, RZ ;  /* 0x000077723a0b7816 */ /* 0x000fe400000000ff */
[----:B------:R-:W-:Y:S01]  /*e5d0*/  PRMT R42, R9, 0x5410, R30 ;  /* 0x00005410092a7816 */ /* 0x000fe2000000001e */
[----:B------:R-:W2:Y:S01]  /*e5e0*/  LDSM.16.MT88.4 R20, [R99+0x5000] ;  /* 0x005000006314783b */ /* 0x000ea20000004200 */
[C---:B------:R-:W-:Y:S02]  /*e5f0*/  LOP3.LUT R9, R49.reuse, 0xffff, RZ, 0xc0, !PT ;  /* 0x0000ffff31097812 */ /* 0x040fe400078ec0ff */
[----:B------:R-:W-:Y:S02]  /*e600*/  PRMT R168, R8, 0x5410, R10 ;  /* 0x0000541008a87816 */ /* 0x000fe4000000000a */
[----:B------:R-:W-:-:S02]  /*e610*/  PRMT R8, R49, 0x7632, R8 ;  /* 0x0000763231087816 */ /* 0x000fc40000000008 */
[----:B------:R-:W-:Y:S02]  /*e620*/  PRMT R24, R11, 0x5410, R12 ;  /* 0x000054100b187816 */ /* 0x000fe4000000000c */
[----:B------:R-:W-:Y:S02]  /*e630*/  LOP3.LUT R11, R49, 0xff, RZ, 0xc0, !PT ;  /* 0x000000ff310b7812 */ /* 0x000fe400078ec0ff */
[----:B------:R-:W-:Y:S02]  /*e640*/  SHF.R.U32.HI R9, RZ, 0x8, R9 ;  /* 0x00000008ff097819 */ /* 0x000fe40000011609 */
[----:B------:R-:W-:Y:S02]  /*e650*/  LOP3.LUT R10, R79, 0xffff, RZ, 0xc0, !PT ;  /* 0x0000ffff4f0a7812 */ /* 0x000fe400078ec0ff */
[----:B------:R-:W-:Y:S02]  /*e660*/  SHF.R.U32.HI R12, RZ, 0x18, R49 ;  /* 0x00000018ff0c7819 */ /* 0x000fe40000011631 */
[----:B------:R-:W-:-:S02]  /*e670*/  LOP3.LUT R8, R8, 0xff, RZ, 0xc0, !PT ;  /* 0x000000ff08087812 */ /* 0x000fc400078ec0ff */
[--C-:B------:R-:W-:Y:S02]  /*e680*/  PRMT R129, R11, 0x5410, R9.reuse ;  /* 0x000054100b817816 */ /* 0x100fe40000000009 */
[C---:B------:R-:W-:Y:S02]  /*e690*/  LOP3.LUT R11, R79.reuse, 0xff, RZ, 0xc0, !PT ;  /* 0x000000ff4f0b7812 */ /* 0x040fe400078ec0ff */
[----:B------:R-:W-:Y:S02]  /*e6a0*/  SHF.R.U32.HI R10, RZ, 0x8, R10 ;  /* 0x00000008ff0a7819 */ /* 0x000fe4000001160a */
[----:B------:R-:W-:Y:S02]  /*e6b0*/  PRMT R128, R8, 0x5410, R12 ;  /* 0x0000541008807816 */ /* 0x000fe4000000000c */
[----:B------:R-:W-:Y:S02]  /*e6c0*/  PRMT R9, R79, 0x7632, R9 ;  /* 0x000076324f097816 */ /* 0x000fe40000000009 */
[----:B------:R-:W-:-:S02]  /*e6d0*/  LOP3.LUT R8, R80, 0xffff, RZ, 0xc0, !PT ;  /* 0x0000ffff50087812 */ /* 0x000fc400078ec0ff */
[----:B------:R-:W-:Y:S02]  /*e6e0*/  PRMT R26, R11, 0x5410, R10 ;  /* 0x000054100b1a7816 */ /* 0x000fe4000000000a */
[----:B------:R-:W-:Y:S02]  /*e6f0*/  LOP3.LUT R10, R9, 0xff, RZ, 0xc0, !PT ;  /* 0x000000ff090a7812 */ /* 0x000fe400078ec0ff */
[----:B------:R-:W-:Y:S02]  /*e700*/  SHF.R.U32.HI R8, RZ, 0x8, R8 ;  /* 0x00000008ff087819 */ /* 0x000fe40000011608 */
[----:B------:R-:W-:Y:S02]  /*e710*/  LOP3.LUT R9, R80, 0xff, RZ, 0xc0, !PT ;  /* 0x000000ff50097812 */ /* 0x000fe400078ec0ff */
[----:B------:R-:W-:Y:S02]  /*e720*/  SHF.R.U32.HI R11, RZ, 0x18, R79 ;  /* 0x00000018ff0b7819 */ /* 0x000fe4000001164f */
[----:B------:R-:W-:-:S02]  /*e730*/  PRMT R77, R9, 0x5410, R8 ;  /* 0x00005410094d7816 */ /* 0x000fc40000000008 */
[----:B------:R-:W-:Y:S01]  /*e740*/  PRMT R9, R80, 0x7632, R9 ;  /* 0x0000763250097816 */ /* 0x000fe20000000009 */
[----:B------:R-:W-:Y:S01]  /*e750*/  HMMA.16816.F32.BF16 R64, R4, R34, R84 ;  /* 0x000000220440723c */ /* 0x000fe20000041854 */
[----:B------:R-:W-:Y:S02]  /*e760*/  PRMT R25, R10, 0x5410, R11 ;  /* 0x000054100a197816 */ /* 0x000fe4000000000b */
[----:B------:R-:W-:Y:S02]  /*e770*/  LOP3.LUT R8, R55, 0xffff, RZ, 0xc0, !PT ;  /* 0x0000ffff37087812 */ /* 0x000fe400078ec0ff */
[----:B------:R-:W-:Y:S02]  /*e780*/  SHF.R.U32.HI R11, RZ, 0x18, R80 ;  /* 0x00000018ff0b7819 */ /* 0x000fe40000011650 */
[----:B------:R-:W-:Y:S02]  /*e790*/  LOP3.LUT R10, R9, 0xff, RZ, 0xc0, !PT ;  /* 0x000000ff090a7812 */ /* 0x000fe400078ec0ff */
[----:B------:R-:W-:-:S02]  /*e7a0*/  LOP3.LUT R4, R71, 0xffff, RZ, 0xc0, !PT ;  /* 0x0000ffff47047812 */ /* 0x000fc400078ec0ff */
[----:B------:R-:W-:Y:S02]  /*e7b0*/  SHF.R.U32.HI R8, RZ, 0x8, R8 ;  /* 0x00000008ff087819 */ /* 0x000fe40000011608 */
[C---:B------:R-:W-:Y:S02]  /*e7c0*/  LOP3.LUT R9, R55.reuse, 0xff, RZ, 0xc0, !PT ;  /* 0x000000ff37097812 */ /* 0x040fe400078ec0ff */
[----:B------:R-:W-:Y:S02]  /*e7d0*/  PRMT R76, R10, 0x5410, R11 ;  /* 0x000054100a4c7816 */ /* 0x000fe4000000000b */
[----:B------:R-:W-:Y:S02]  /*e7e0*/  PRMT R5, R55, 0x7632, R5 ;  /* 0x0000763237057816 */ /* 0x000fe40000000005 */
[C---:B------:R-:W-:Y:S02]  /*e7f0*/  LOP3.LUT R10, R71.reuse, 0xff, RZ, 0xc0, !PT ;  /* 0x000000ff470a7812 */ /* 0x040fe400078ec0ff */
[----:B------:R-:W-:-:S02]  /*e800*/  PRMT R7, R71, 0x7632, R7 ;  /* 0x0000763247077816 */ /* 0x000fc40000000007 */
[----:B------:R-:W-:Y:S02]  /*e810*/  SHF.R.U32.HI R6, RZ, 0x8, R4 ;  /* 0x00000008ff067819 */ /* 0x000fe40000011604 */
[----:B------:R-:W-:Y:S02]  /*e820*/  PRMT R94, R9, 0x5410, R8 ;  /* 0x00005410095e7816 */ /* 0x000fe40000000008 */
[----:B------:R-:W-:Y:S02]  /*e830*/  LOP3.LUT R9, R5, 0xff, RZ, 0xc0, !PT ;  /* 0x000000ff05097812 */ /* 0x000fe400078ec0ff */
[----:B------:R-:W-:Y:S02]  /*e840*/  SHF.R.U32.HI R4, RZ, 0x18, R71 ;  /* 0x00000018ff047819 */ /* 0x000fe40000011647 */
[----:B------:R-:W-:Y:S02]  /*e850*/  LOP3.LUT R5, R7, 0xff, RZ, 0xc0, !PT ;  /* 0x000000ff07057812 */ /* 0x000fe400078ec0ff */
[----:B------:R-:W-:-:S02]  /*e860*/  PRMT R41, R10, 0x5410, R6 ;  /* 0x000054100a297816 */ /* 0x000fc40000000006 */
[----:B------:R-:W-:Y:S02]  /*e870*/  LOP3.LUT R6, R78, 0xffff, RZ, 0xc0, !PT ;  /* 0x0000ffff4e067812 */ /* 0x000fe400078ec0ff */
[C---:B------:R-:W-:Y:S02]  /*e880*/  PRMT R15, R54.reuse, 0x7773, RZ ;  /* 0x00007773360f7816 */ /* 0x040fe400000000ff */
[----:B------:R-:W-:Y:S02]  /*e890*/  PRMT R14, R54, 0x7772, RZ ;  /* 0x00007772360e7816 */ /* 0x000fe400000000ff */
[--C-:B------:R-:W-:Y:S02]  /*e8a0*/  PRMT R40, R5, 0x5410, R4.reuse ;  /* 0x0000541005287816 */ /* 0x100fe40000000004 */
[----:B------:R-:W-:Y:S02]  /*e8b0*/  PRMT R4, R78, 0x7632, R4 ;  /* 0x000076324e047816 */ /* 0x000fe40000000004 */
[----:B------:R-:W-:-:S02]  /*e8c0*/  SHF.R.U32.HI R5, RZ, 0x8, R6 ;  /* 0x00000008ff057819 */ /* 0x000fc40000011606 */
[----:B------:R-:W-:Y:S01]  /*e8d0*/  PRMT R130, R14, 0x5410, R15 ;  /* 0x000054100e827816 */ /* 0x000fe2000000000f */
[----:B------:R-:W-:Y:S01]  /*e8e0*/  IMAD.MOV.U32 R15, RZ, RZ, R58 ;  /* 0x000000ffff0f7224 */ /* 0x000fe200078e003a */
[----:B------:R-:W-:Y:S02]  /*e8f0*/  LOP3.LUT R6, R78, 0xff, RZ, 0xc0, !PT ;  /* 0x000000ff4e067812 */ /* 0x000fe400078ec0ff */
[C---:B------:R-:W-:Y:S02]  /*e900*/  PRMT R17, R70.reuse, 0x7773, RZ ;  /* 0x0000777346117816 */ /* 0x040fe400000000ff */
[----:B------:R-:W-:Y:S02]  /*e910*/  PRMT R16, R70, 0x7772, RZ ;  /* 0x0000777246107816 */ /* 0x000fe400000000ff */
[----:B------:R-:W-:Y:S02]  /*e920*/  LOP3.LUT R7, R4, 0xff, RZ, 0xc0, !PT ;  /* 0x000000ff04077812 */ /* 0x000fe400078ec0ff */
[----:B------:R-:W-:-:S02]  /*e930*/  PRMT R4, R6, 0x5410, R5 ;  /* 0x0000541006047816 */ /* 0x000fc40000000005 */
[----:B------:R-:W-:Y:S02]  /*e940*/  PRMT R83, R16, 0x5410, R17 ;  /* 0x0000541010537816 */ /* 0x000fe40000000011 */
[----:B------:R-:W-:Y:S02]  /*e950*/  SHF.R.U32.HI R11, RZ, 0x18, R55 ;  /* 0x00000018ff0b7819 */ /* 0x000fe40000011637 */
[----:B------:R-:W-:Y:S02]  /*e960*/  PRMT R16, R58, 0x7771, RZ ;  /* 0x000077713a107816 */ /* 0x000fe400000000ff */
[----:B------:R-:W-:Y:S01]  /*e970*/  LOP3.LUT R8, R15, 0xff, RZ, 0xc0, !PT ;  /* 0x000000ff0f087812 */ /* 0x000fe200078ec0ff */
[----:B------:R-:W-:Y:S01]  /*e980*/  IMAD.MOV.U32 R6, RZ, RZ, R204 ;  /* 0x000000ffff067224 */ /* 0x000fe200078e00cc */
[----:B------:R-:W-:Y:S02]  /*e990*/  PRMT R85, R9, 0x5410, R11 ;  /* 0x0000541009557816 */ /* 0x000fe4000000000b */
[----:B------:R-:W-:-:S02]  /*e9a0*/  HSET2.LE.AND R4, R4, R0, PT ;  /* 0x0000000004047233 */ /* 0x000fc40003803000 */
[----:B------:R-:W-:Y:S02]  /*e9b0*/  PRMT R9, R8, 0x5410, R16 ;  /* 0x0000541008097816 */ /* 0x000fe40000000010 */
[----:B------:R-:W-:Y:S02]  /*e9c0*/  SHF.R.U32.HI R8, RZ, 0x18, R78 ;  /* 0x00000018ff087819 */ /* 0x000fe4000001164e */
[----:B------:R-:W-:Y:S01]  /*e9d0*/  LOP3.LUT R4, R6, R4, RZ, 0xc0, !PT ;  /* 0x0000000406047212 */ /* 0x000fe200078ec0ff */
[----:B------:R-:W-:Y:S01]  /*e9e0*/  IMAD.U32 R6, RZ, RZ, UR28 ;  /* 0x0000001cff067e24 */ /* 0x000fe2000f8e00ff */
[----:B------:R-:W-:Y:S02]  /*e9f0*/  PRMT R5, R7, 0x5410, R8 ;  /* 0x0000541007057816 */ /* 0x000fe40000000008 */
[----:B------:R-:W-:Y:S01]  /*ea00*/  LOP3.LUT R7, R24, 0xff00ff, RZ, 0xc0, !PT ;  /* 0x00ff00ff18077812 */ /* 0x000fe200078ec0ff */
[----:B------:R-:W-:Y:S01]  /*ea10*/  IMAD.WIDE R10, R6, 0x70, R92 ;  /* 0x00000070060a7825 */ /* 0x000fe200078e025c */
[----:B------:R-:W-:-:S03]  /*ea20*/  HSET2.LE.AND R6, R9, R0, PT ;  /* 0x0000000009067233 */ /* 0x000fc60003803000 */
[----:B------:R-:W-:Y:S01]  /*ea30*/  IMAD.MOV.U32 R8, RZ, RZ, R201 ;  /* 0x000000ffff087224 */ /* 0x000fe200078e00c9 */
[--C-:B------:R-:W-:Y:S01]  /*ea40*/  HSET2.LE.AND R7, R7, R0.reuse, PT ;  /* 0x0000000007077233 */ /* 0x100fe20003803000 */
[----:B------:R-:W-:Y:S01]  /*ea50*/  IMAD.MOV.U32 R9, RZ, RZ, R199 ;  /* 0x000000ffff097224 */ /* 0x000fe200078e00c7 */
[C---:B------:R-:W-:Y:S02]  /*ea60*/  PRMT R14, R48.reuse, 0x7773, RZ ;  /* 0x00007773300e7816 */ /* 0x040fe400000000ff */
[----:B------:R-:W-:Y:S01]  /*ea70*/  PRMT R13, R48, 0x7772, RZ ;  /* 0x00007772300d7816 */ /* 0x000fe200000000ff */
[----:B------:R-:W-:Y:S01]  /*ea80*/  IMAD.MOV.U32 R12, RZ, RZ, R203 ;  /* 0x000000ffff0c7224 */ /* 0x000fe200078e00cb */
[----:B------:R-:W-:Y:S02]  /*ea90*/  HSET2.LE.AND R5, R5, R0, PT ;  /* 0x0000000005057233 */ /* 0x000fe40003803000 */
[----:B------:R-:W-:Y:S02]  /*eaa0*/  LOP3.LUT R6, R8, R6, RZ, 0xc0, !PT ;  /* 0x0000000608067212 */ /* 0x000fe400078ec0ff */
[----:B------:R-:W-:-:S02]  /*eab0*/  PRMT R91, R13, 0x5410, R14 ;  /* 0x000054100d5b7816 */ /* 0x000fc4000000000e */
[----:B------:R-:W-:Y:S02]  /*eac0*/  LOP3.LUT R7, R9, R7, RZ, 0xc0, !PT ;  /* 0x0000000709077212 */ /* 0x000fe400078ec0ff */
[----:B------:R-:W-:Y:S02]  /*ead0*/  LOP3.LUT R8, R59, 0xffff, RZ, 0xc0, !PT ;  /* 0x0000ffff3b087812 */ /* 0x000fe400078ec0ff */
[----:B------:R-:W-:Y:S02]  /*eae0*/  PRMT R36, R48, 0x7771, RZ ;  /* 0x0000777130247816 */ /* 0x000fe400000000ff */
[----:B------:R-:W-:Y:S02]  /*eaf0*/  LOP3.LUT R13, R31, 0xff, RZ, 0xc0, !PT ;  /* 0x000000ff1f0d7812 */ /* 0x000fe400078ec0ff */
[----:B------:R-:W-:Y:S02]  /*eb00*/  PRMT R9, R59, 0x7632, R9 ;  /* 0x000076323b097816 */ /* 0x000fe40000000009 */
[----:B------:R-:W-:-:S02]  /*eb10*/  LOP3.LUT R5, R12, R5, RZ, 0xc0, !PT ;  /* 0x000000050c057212 */ /* 0x000fc400078ec0ff */
[----:B------:R-:W-:Y:S02]  /*eb20*/  SHF.R.U32.HI R12, RZ, 0x8, R8 ;  /* 0x00000008ff0c7819 */ /* 0x000fe40000011608 */
[----:B------:R-:W-:Y:S02]  /*eb30*/  SHF.R.U32.HI R8, RZ, 0x18, R59 ;  /* 0x00000018ff087819 */ /* 0x000fe4000001163b */
[----:B------:R-:W-:Y:S02]  /*eb40*/  LOP3.LUT R9, R9, 0xff, RZ, 0xc0, !PT ;  /* 0x000000ff09097812 */ /* 0x000fe400078ec0ff */
[----:B------:R-:W-:Y:S01]  /*eb50*/  PRMT R84, R13, 0x5410, R36 ;  /* 0x000054100d547816 */ /* 0x000fe20000000024 */
[----:B------:R-:W-:Y:S01]  /*eb60*/  IMAD.U32 R13, RZ, RZ, UR28 ;  /* 0x0000001cff0d7e24 */ /* 0x000fe2000f8e00ff */
[----:B------:R-:W-:Y:S01]  /*eb70*/  PRMT R54, R9, 0x5410, R8 ;  /* 0x0000541009367816 */ /* 0x000fe20000000008 */
[----:B------:R-:W-:Y:S02]  /*eb80*/  STG.E.U16 desc[UR20][R10.64+0x20], R97 ;  /* 0x000020610a007986 */ /* 0x000fe4000c101514 */
[----:B------:R-:W-:-:S02]  /*eb90*/  IMAD.WIDE R8, R13, -0x70, R10 ;  /* 0xffffff900d087825 */ /* 0x000fc400078e020a */
[----:B------:R3:W-:Y:S02]  /*eba0*/  STG.E.U16 desc[UR20][R10.64+0x22], R98 ;  /* 0x000022620a007986 */ /* 0x0007e4000c101514 */
[----:B---3--:R-:W-:-:S05]  /*ebb0*/  LOP3.LUT R11, R37, 0xff00ff, RZ, 0xc0, !PT ;  /* 0x00ff00ff250b7812 */ /* 0x008fca00078ec0ff */
[----:B------:R-:W-:-:S05]  /*ebc0*/  HSET2.LE.AND R11, R11, R0, PT ;  /* 0x000000000b0b7233 */ /* 0x000fca0003803000 */
[----:B------:R-:W-:Y:S01]  /*ebd0*/  LOP3.LUT R11, R241, R11, RZ, 0xc0, !PT ;  /* 0x0000000bf10b7212 */ /* 0x000fe200078ec0ff */
[----:B------:R-:W-:Y:S02]  /*ebe0*/  IMAD.MOV.U32 R241, RZ, RZ, R251 ;  /* 0x000000fffff17224 */ /* 0x000fe400078e00fb */
[----:B------:R-:W3:Y:S01]  /*ebf0*/  LDL.LU R251, [R1+0x120] ;  /* 0x0001200001fb7983 */ /* 0x000ee20000300800 */
[C---:B------:R-:W-:Y:S02]  /*ec00*/  PRMT R19, R56.reuse, 0x7773, RZ ;  /* 0x0000777338137816 */ /* 0x040fe400000000ff */
[----:B------:R-:W-:-:S04]  /*ec10*/  PRMT R18, R56, 0x7772, RZ ;  /* 0x0000777238127816 */ /* 0x000fc800000000ff */
[----:B------:R-:W-:Y:S02]  /*ec20*/  PRMT R167, R18, 0x5410, R19 ;  /* 0x0000541012a77816 */ /* 0x000fe40000000013 */
[----:B------:R-:W4:Y:S01]  /*ec30*/  LDSM.16.MT88.4 R16, [R116+0x5000] ;  /* 0x005000007410783b */ /* 0x000f220000004200 */
[----:B------:R-:W-:Y:S01]  /*ec40*/  LOP3.LUT R14, R59, 0xff, RZ, 0xc0, !PT ;  /* 0x000000ff3b0e7812 */ /* 0x000fe200078ec0ff */
[----:B------:R-:W-:Y:S01]  /*ec50*/  IMAD.U32 R10, RZ, RZ, UR28 ;  /* 0x0000001cff0a7e24 */ /* 0x000fe2000f8e00ff */
[----:B------:R-:W-:Y:S01]  /*ec60*/  HSET2.LE.AND R15, R25, R0, PT ;  /* 0x00000000190f7233 */ /* 0x000fe20003803000 */
        /* <DEDUP_REMOVED lines=8> */
[C---:B--2---:R-:W-:Y:S08]  /*ecf0*/  HMMA.16816.F32.BF16 R36, R4.reuse, R20, R120 ;  /* 0x000000140424723c */ /* 0x044ff00000041878 */
[C---:B------:R-:W-:Y:S08]  /*ed00*/  HMMA.16816.F32.BF16 R56, R4.reuse, R22, R124 ;  /* 0x000000160438723c */ /* 0x040ff0000004187c */
[----:B----4-:R-:W-:Y:S01]  /*ed10*/  HMMA.16816.F32.BF16 R32, R4, R16, R108 ;  /* 0x000000100420723c */ /* 0x010fe2000004186c */
[----:B-1----:R-:W-:Y:S01]  /*ed20*/  LOP3.LUT R9, R242, R15, RZ, 0xc0, !PT ;  /* 0x0000000ff2097212 */ /* 0x002fe200078ec0ff */
[----:B------:R-:W-:-:S06]  /*ed30*/  IMAD.U32 R15, RZ, RZ, UR28 ;  /* 0x0000001cff0f7e24 */ /* 0x000fcc000f8e00ff */
[----:B------:R-:W-:Y:S01]  /*ed40*/  HMMA.16816.F32.BF16 R28, R4, R18, R112 ;  /* 0x00000012041c723c */ /* 0x000fe20000041870 */
[----:B------:R-:W-:Y:S02]  /*ed50*/  IMAD.U32 R6, RZ, RZ, UR28 ;  /* 0x0000001cff067e24 */ /* 0x000fe4000f8e00ff */
[----:B------:R-:W-:Y:S01]  /*ed60*/  IMAD.WIDE R4, R15, -0x70, R12 ;  /* 0xffffff900f047825 */ /* 0x000fe200078e020c */
[----:B------:R-:W-:Y:S01]  /*ed70*/  STG.E.U16 desc[UR20][R12.64+0x30], R102 ;  /* 0x000030660c007986 */ /* 0x000fe2000c101514 */
[----:B------:R-:W-:-:S03]  /*ed80*/  HSET2.LE.AND R10, R26, R0, PT ;  /* 0x000000001a0a7233 */ /* 0x000fc60003803000 */
[----:B------:R1:W-:Y:S01]  /*ed90*/  STG.E.U16 desc[UR20][R12.64+0x32], R103 ;  /* 0x000032670c007986 */ /* 0x0003e2000c101514 */
[----:B------:R-:W-:Y:S01]  /*eda0*/  IMAD.WIDE R6, R6, 0x70, R4 ;  /* 0x0000007006067825 */ /* 0x000fe200078e0204 */
[----:B------:R-:W-:Y:S02]  /*edb0*/  HSET2.LE.AND R14, R27, R0, PT ;  /* 0x000000001b0e7233 */ /* 0x000fe40003803000 */
[----:B------:R-:W-:Y:S04]  /*edc0*/  STG.E.U16 desc[UR20][R2.64+0x30], R101 ;  /* 0x0000306502007986 */ /* 0x000fe8000c101514 */
[----:B------:R-:W-:Y:S04]  /*edd0*/  STG.E.U16 desc[UR20][R2.64+0x32], R100 ;  /* 0x0000326402007986 */ /* 0x000fe8000c101514 */
[----:B------:R-:W-:Y:S04]  /*ede0*/  STG.E.U16 desc[UR20][R44.64+0x40], R194 ;  /* 0x000040c22c007986 */ /* 0x000fe8000c101514 */
[----:B------:R-:W-:Y:S04]  /*edf0*/  STG.E.U16 desc[UR20][R44.64+0x42], R195 ;  /* 0x000042c32c007986 */ /* 0x000fe8000c101514 */
[----:B------:R-:W-:Y:S04]  /*ee00*/  STG.E.U16 desc[UR20][R4.64+0x40], R237 ;  /* 0x000040ed04007986 */ /* 0x000fe8000c101514 */
[----:B------:R2:W-:Y:S01]  /*ee10*/  STG.E.U16 desc[UR20][R4.64+0x42], R223 ;  /* 0x000042df04007986 */ /* 0x0005e2000c101514 */
[----:B-1----:R-:W-:-:S03]  /*ee20*/  IMAD.U32 R12, RZ, RZ, UR28 ;  /* 0x0000001cff0c7e24 */ /* 0x002fc6000f8e00ff */
[----:B------:R-:W-:Y:S01]  /*ee30*/  STG.E.U16 desc[UR20][R6.64+0x40], R193 ;  /* 0x000040c106007986 */ /* 0x000fe2000c101514 */
[----:B------:R-:W-:-:S03]  /*ee40*/  LOP3.LUT R8, R238, R10, RZ, 0xc0, !PT ;  /* 0x0000000aee087212 */ /* 0x000fc600078ec0ff */
[----:B------:R1:W-:Y:S01]  /*ee50*/  STG.E.U16 desc[UR20][R6.64+0x42], R192 ;  /* 0x000042c006007986 */ /* 0x0003e2000c101514 */
[----:B------:R-:W-:Y:S01]  /*ee60*/  LOP3.LUT R10, R233, R14, RZ, 0xc0, !PT ;  /* 0x0000000ee90a7212 */ /* 0x000fe200078ec0ff */
[----:B------:R-:W-:Y:S02]  /*ee70*/  IMAD.MOV.U32 R13, RZ, RZ, R205 ;  /* 0x000000ffff0d7224 */ /* 0x000fe400078e00cd */
[----:B------:R-:W-:Y:S04]  /*ee80*/  STG.E.U16 desc[UR20][R2.64+0x40], R185 ;  /* 0x000040b902007986 */ /* 0x000fe8000c101514 */
[----:B------:R-:W-:Y:S01]  /*ee90*/  HMMA.16816.F32.BF16 R68, R8, R16, R60 ;  /* 0x000000100844723c */ /* 0x000fe2000004183c */
[----:B------:R-:W-:Y:S01]  /*eea0*/  LOP3.LUT R15, R43, 0xff00ff, RZ, 0xc0, !PT ;  /* 0x00ff00ff2b0f7812 */ /* 0x000fe200078ec0ff */
[----:B------:R-:W4:Y:S01]  /*eeb0*/  LDSM.16.MT88.4 R24, [R116+0x5400] ;  /* 0x005400007418783b */ /* 0x000f220000004200 */
[----:B--2---:R-:W-:-:S04]  /*eec0*/  IMAD.WIDE R4, R12, -0x70, R6 ;  /* 0xffffff900c047825 */ /* 0x004fc800078e0206 */
[----:B------:R-:W-:Y:S01]  /*eed0*/  IMAD.MOV.U32 R12, RZ, RZ, R208 ;  /* 0x000000ffff0c7224 */ /* 0x000fe200078e00d0 */
[--C-:B-1----:R-:W-:Y:S02]  /*eee0*/  HSET2.LE.AND R6, R41, R0.reuse, PT ;  /* 0x0000000029067233 */ /* 0x102fe40003803000 */
[----:B------:R-:W-:-:S03]  /*eef0*/  HSET2.LE.AND R7, R40, R0, PT ;  /* 0x0000000028077233 */ /* 0x000fc60003803000 */
[----:B------:R-:W-:Y:S01]  /*ef00*/  LOP3.LUT R12, R12, R6, RZ, 0xc0, !PT ;  /* 0x000000060c0c7212 */ /* 0x000fe200078ec0ff */
[----:B------:R-:W-:Y:S01]  /*ef10*/  IMAD.U32 R6, RZ, RZ, UR28 ;  /* 0x0000001cff067e24 */ /* 0x000fe2000f8e00ff */
[----:B------:R-:W-:Y:S01]  /*ef20*/  LOP3.LUT R13, R13, R7, RZ, 0xc0, !PT ;  /* 0x000000070d0d7212 */ /* 0x000fe200078ec0ff */
[----:B------:R-:W-:Y:S01]  /*ef30*/  HMMA.16816.F32.BF16 R60, R8, R18, R104 ;  /* 0x00000012083c723c */ /* 0x000fe20000041868 */
[----:B------:R-:W-:Y:S01]  /*ef40*/  STG.E.U16 desc[UR20][R2.64+0x42], R184 ;  /* 0x000042b802007986 */ /* 0x000fe2000c101514 */
[----:B------:R-:W-:-:S03]  /*ef50*/  IMAD.WIDE R6, R6, 0x70, R4 ;  /* 0x0000007006067825 */ /* 0x000fc600078e0204 */
[----:B------:R-:W-:Y:S03]  /*ef60*/  STG.E.U16 desc[UR20][R44.64+0x50], R215 ;  /* 0x000050d72c007986 */ /* 0x000fe6000c101514 */
[C---:B------:R-:W-:Y:S01]  /*ef70*/  HMMA.16816.F32.BF16 R72, R8.reuse, R20, R72 ;  /* 0x000000140848723c */ /* 0x040fe20000041848 */
[----:B------:R-:W-:Y:S07]  /*ef80*/  STG.E.U16 desc[UR20][R44.64+0x52], R214 ;  /* 0x000052d62c007986 */ /* 0x000fee000c101514 */
[----:B------:R-:W-:Y:S01]  /*ef90*/  HMMA.16816.F32.BF16 R64, R8, R22, R64 ;  /* 0x000000160840723c */ /* 0x000fe20000041840 */
[----:B------:R-:W-:Y:S01]  /*efa0*/  IMAD.U32 R9, RZ, RZ, UR28 ;  /* 0x0000001cff097e24 */ /* 0x000fe2000f8e00ff */
[----:B------:R-:W-:Y:S04]  /*efb0*/  STG.E.U16 desc[UR20][R4.64+0x50], R236 ;  /* 0x000050ec04007986 */ /* 0x000fe8000c101514 */
[----:B------:R1:W-:Y:S04]  /*efc0*/  STG.E.U16 desc[UR20][R4.64+0x52], R222 ;  /* 0x000052de04007986 */ /* 0x0003e8000c101514 */
[----:B------:R-:W-:Y:S04]  /*efd0*/  STG.E.U16 desc[UR20][R6.64+0x50], R241 ;  /* 0x000050f106007986 */ /* 0x000fe8000c101514 */
[----:B------:R2:W-:Y:S01]  /*efe0*/  STG.E.U16 desc[UR20][R6.64+0x52], R247 ;  /* 0x000052f706007986 */ /* 0x0005e2000c101514 */
[----:B------:R-:W-:-:S03]  /*eff0*/  HSET2.LE.AND R10, R81, R0, PT ;  /* 0x00000000510a7233 */ /* 0x000fc60003803000 */
[----:B------:R4:W-:Y:S04]  /*f000*/  STG.E.U16 desc[UR20][R2.64+0x50], R248 ;  /* 0x000050f802007986 */ /* 0x0009e8000c101514 */
[----:B------:R4:W-:Y:S01]  /*f010*/  STG.E.U16 desc[UR20][R2.64+0x52], R232 ;  /* 0x000052e802007986 */ /* 0x0009e2000c101514 */
[----:B------:R-:W-:-:S03]  /*f020*/  HSET2.LE.AND R15, R15, R0, PT ;  /* 0x000000000f0f7233 */ /* 0x000fc60003803000 */
[----:B------:R-:W3:Y:S01]  /*f030*/  LDSM.16.MT88.4 R16, [R99+0x5400] ;  /* 0x005400006310783b */ /* 0x000ee20000004200 */
[----:B-1----:R-:W-:-:S03]  /*f040*/  IMAD.WIDE R4, R9, -0x70, R6 ;  /* 0xffffff9009047825 */ /* 0x002fc600078e0206 */
[----:B------:R-:W-:Y:S01]  /*f050*/  STG.E.U16 desc[UR20][R44.64+0x60], R221 ;  /* 0x000060dd2c007986 */ /* 0x000fe2000c101514 */
[----:B--2---:R-:W-:-:S03]  /*f060*/  IMAD.U32 R6, RZ, RZ, UR28 ;  /* 0x0000001cff067e24 */ /* 0x004fc6000f8e00ff */
[----:B------:R-:W2:Y:S01]  /*f070*/  LDL.LU R247, [R1+0x118] ;  /* 0x0001180001f77983 */ /* 0x000ea20000300800 */
[----:B------:R-:W-:-:S03]  /*f080*/  IMAD.WIDE R6, R6, 0x70, R4 ;  /* 0x0000007006067825 */ /* 0x000fc600078e0204 */
[----:B------:R-:W-:Y:S01]  /*f090*/  STG.E.U16 desc[UR20][R44.64+0x62], R220 ;  /* 0x000062dc2c007986 */ /* 0x000fe2000c101514 */
[----:B------:R-:W-:-:S03]  /*f0a0*/  LOP3.LUT R10, R206, R10, RZ, 0xc0, !PT ;  /* 0x0000000ace0a7212 */ /* 0x000fc600078ec0ff */
[----:B----4-:R-:W4:Y:S04]  /*f0b0*/  LDL.LU R248, [R1+0x110] ;  /* 0x0001100001f87983 */ /* 0x010f280000300800 */
[----:B------:R-:W-:Y:S04]  /*f0c0*/  STG.E.U16 desc[UR20][R4.64+0x60], R213 ;  /* 0x000060d504007986 */ /* 0x000fe8000c101514 */
[----:B------:R-:W-:Y:S04]  /*f0d0*/  STG.E.U16 desc[UR20][R4.64+0x62], R212 ;  /* 0x000062d404007986 */ /* 0x000fe8000c101514 */
[----:B------:R1:W-:Y:S04]  /*f0e0*/  STG.E.U16 desc[UR20][R6.64+0x60], R252 ;  /* 0x000060fc06007986 */ /* 0x0003e8000c101514 */
[----:B------:R-:W2:Y:S04]  /*f0f0*/  LDL.LU R232, [R1+0x10c] ;  /* 0x00010c0001e87983 */ /* 0x000ea80000300800 */
[----:B-1----:R-:W2:Y:S04]  /*f100*/  LDL.LU R252, [R1+0x108] ;  /* 0x0001080001fc7983 */ /* 0x002ea80000300800 */
[----:B---3--:R-:W-:Y:S04]  /*f110*/  STG.E.U16 desc[UR20][R6.64+0x62], R251 ;  /* 0x000062fb06007986 */ /* 0x008fe8000c101514 */
[----:B------:R1:W-:Y:S04]  /*f120*/  STG.E.U16 desc[UR20][R2.64+0x60], R250 ;  /* 0x000060fa02007986 */ /* 0x0003e8000c101514 */
[----:B-1----:R-:W3:Y:S04]  /*f130*/  LDL.LU R250, [R1+0xac] ;  /* 0x0000ac0001fa7983 */ /* 0x002ee80000300800 */
[----:B------:R-:W4:Y:S01]  /*f140*/  LDL.LU R206, [R1+0x38c] ;  /* 0x00038c0001ce7983 */ /* 0x000f220000300800 */
[----:B------:R-:W-:-:S05]  /*f150*/  IMAD.MOV.U32 R8, RZ, RZ, R198 ;  /* 0x000000ffff087224 */ /* 0x000fca00078e00c6 */
[----:B------:R-:W-:Y:S01]  /*f160*/  LOP3.LUT R15, R8, R15, RZ, 0xc0, !PT ;  /* 0x0000000f080f7212 */ /* 0x000fe200078ec0ff */
[----:B------:R-:W-:Y:S01]  /*f170*/  IMAD.U32 R8, RZ, RZ, UR28 ;  /* 0x0000001cff087e24 */ /* 0x000fe2000f8e00ff */
[----:B------:R-:W-:-:S03]  /*f180*/  LOP3.LUT R9, R83, 0xff00ff, RZ, 0xc0, !PT ;  /* 0x00ff00ff53097812 */ /* 0x000fc600078ec0ff */
[----:B------:R-:W-:Y:S01]  /*f190*/  IMAD.WIDE R4, R8, -0x70, R6 ;  /* 0xffffff9008047825 */ /* 0x000fe200078e0206 */
[--C-:B------:R-:W-:Y:S02]  /*f1a0*/  HSET2.LE.AND R6, R77, R0.reuse, PT ;  /* 0x000000004d067233 */ /* 0x100fe40003803000 */
[----:B------:R-:W-:-:S03]  /*f1b0*/  HSET2.LE.AND R7, R76, R0, PT ;  /* 0x000000004c077233 */ /* 0x000fc60003803000 */
[----:B------:R-:W-:Y:S02]  /*f1c0*/  LOP3.LUT R8, R245, R6, RZ, 0xc0, !PT ;  /* 0x00000006f5087212 */ /* 0x000fe400078ec0ff */
[--C-:B------:R-:W-:Y:S02]  /*f1d0*/  HSET2.LE.AND R6, R9, R0.reuse, PT ;  /* 0x0000000009067233 */ /* 0x100fe40003803000 */
[----:B------:R-:W-:Y:S01]  /*f1e0*/  LOP3.LUT R9, R244, R7, RZ, 0xc0, !PT ;  /* 0x00000007f4097212 */ /* 0x000fe200078ec0ff */
[----:B------:R-:W-:Y:S02]  /*f1f0*/  IMAD.U32 R7, RZ, RZ, UR28 ;  /* 0x0000001cff077e24 */ /* 0x000fe4000f8e00ff */
[----:B------:R-:W-:Y:S02]  /*f200*/  LOP3.LUT R11, R196, R6, RZ, 0xc0, !PT ;  /* 0x00000006c40b7212 */ /* 0x000fe400078ec0ff */
[----:B------:R-:W-:Y:S01]  /*f210*/  IMAD.WIDE R6, R7, 0x70, R4 ;  /* 0x0000007007067825 */ /* 0x000fe200078e0204 */
[----:B------:R-:W-:Y:S04]  /*f220*/  STG.E.U16 desc[UR20][R2.64+0x62], R249 ;  /* 0x000062f902007986 */ /* 0x000fe8000c101514 */
[----:B------:R-:W-:Y:S04]  /*f230*/  STG.E.U16 desc[UR20][R44.64+0x70], R210 ;  /* 0x000070d22c007986 */ /* 0x000fe8000c101514 */
[----:B------:R-:W-:Y:S04]  /*f240*/  STG.E.U16 desc[UR20][R44.64+0x72], R209 ;  /* 0x000072d12c007986 */ /* 0x000fe8000c101514 */
[----:B------:R-:W-:Y:S04]  /*f250*/  STG.E.U16 desc[UR20][R4.64+0x70], R207 ;  /* 0x000070cf04007986 */ /* 0x000fe8000c101514 */
[----:B------:R-:W3:Y:S04]  /*f260*/  LDL.LU R196, [R1+0x388] ;  /* 0x0003880001c47983 */ /* 0x000ee80000300800 */
[----:B----4-:R-:W-:Y:S04]  /*f270*/  STG.E.U16 desc[UR20][R4.64+0x72], R206 ;  /* 0x000072ce04007986 */ /* 0x010fe8000c101514 */
[----:B------:R1:W-:Y:S04]  /*f280*/  STG.E.U16 desc[UR20][R6.64+0x72], R248 ;  /* 0x000072f806007986 */ /* 0x0003e8000c101514 */
[----:B--2---:R-:W-:Y:S04]  /*f290*/  STG.E.U16 desc[UR20][R6.64+0x70], R247 ;  /* 0x000070f706007986 */ /* 0x004fe8000c101514 */
[----:B------:R2:W-:Y:S04]  /*f2a0*/  STG.E.U16 desc[UR20][R2.64+0x70], R232 ;  /* 0x000070e802007986 */ /* 0x0005e8000c101514 */
[----:B------:R4:W-:Y:S04]  /*f2b0*/  STG.E.U16 desc[UR20][R2.64+0x72], R252 ;  /* 0x000072fc02007986 */ /* 0x0009e8000c101514 */
[----:B-1----:R-:W3:Y:S04]  /*f2c0*/  LDL.LU R248, [R1+0xc0] ;  /* 0x0000c00001f87983 */ /* 0x002ee80000300800 */
[----:B--2---:R-:W2:Y:S04]  /*f2d0*/  LDL.LU R232, [R1+0xb0] ;  /* 0x0000b00001e87983 */ /* 0x004ea80000300800 */
[----:B----4-:R-:W4:Y:S01]  /*f2e0*/  LDL.LU R252, [R1+0xb4] ;  /* 0x0000b40001fc7983 */ /* 0x010f220000300800 */
[----:B------:R-:W-:Y:S01]  /*f2f0*/  IMAD.MOV.U32 R20, RZ, RZ, R200 ;  /* 0x000000ffff147224 */ /* 0x000fe200078e00c8 */
[----:B------:R-:W-:-:S05]  /*f300*/  HSET2.LE.AND R14, R42, R0, PT ;  /* 0x000000002a0e7233 */ /* 0x000fca0003803000 */
[----:B------:R-:W-:Y:S01]  /*f310*/  LOP3.LUT R14, R20, R14, RZ, 0xc0, !PT ;  /* 0x0000000e140e7212 */ /* 0x000fe200078ec0ff */
[----:B------:R-:W-:Y:S04]  /*f320*/  STG.E.U16 desc[UR20][R44.64+0x80], R157 ;  /* 0x0000809d2c007986 */ /* 0x000fe8000c101514 */
[----:B------:R-:W-:Y:S02]  /*f330*/  STG.E.U16 desc[UR20][R44.64+0x82], R158 ;  /* 0x0000829e2c007986 */ /* 0x000fe4000c101514 */
[C---:B------:R-:W-:Y:S02]  /*f340*/  HMMA.16816.F32.BF16 R48, R12.reuse, R24, R32 ;  /* 0x000000180c30723c */ /* 0x040fe40000041820 */
[----:B------:R-:W1:Y:S06]  /*f350*/  LDSM.16.MT88.4 R20, [R116+0x5800] ;  /* 0x005800007414783b */ /* 0x000e6c0000004200 */
[C---:B------:R-:W-:Y:S01]  /*f360*/  HMMA.16816.F32.BF16 R40, R12.reuse, R26, R28 ;  /* 0x0000001a0c28723c */ /* 0x040fe2000004181c */
[----:B------:R-:W1:Y:S07]  /*f370*/  LDSM.16.MT88.4 R28, [R99+0x5800] ;  /* 0x00580000631c783b */ /* 0x000e6e0000004200 */
[C---:B------:R-:W-:Y:S08]  /*f380*/  HMMA.16816.F32.BF16 R36, R12.reuse, R16, R36 ;  /* 0x000000100c24723c */ /* 0x040ff00000041824 */
[----:B------:R-:W-:Y:S01]  /*f390*/  HMMA.16816.F32.BF16 R32, R12, R18, R56 ;  /* 0x000000120c20723c */ /* 0x000fe20000041838 */
[----:B------:R-:W-:-:S04]  /*f3a0*/  IMAD.U32 R12, RZ, RZ, UR28 ;  /* 0x0000001cff0c7e24 */ /* 0x000fc8000f8e00ff */
[----:B------:R-:W-:Y:S01]  /*f3b0*/  IMAD.WIDE R4, R12, -0x70, R6 ;  /* 0xffffff900c047825 */ /* 0x000fe200078e0206 */
[----:B------:R-:W-:-:S03]  /*f3c0*/  LOP3.LUT R7, R91, 0xff00ff, RZ, 0xc0, !PT ;  /* 0x00ff00ff5b077812 */ /* 0x000fc600078ec0ff */
[----:B------:R-:W-:Y:S01]  /*f3d0*/  IMAD.MOV.U32 R14, RZ, RZ, R175 ;  /* 0x000000ffff0e7224 */ /* 0x000fe200078e00af */
[----:B------:R-:W-:Y:S01]  /*f3e0*/  STG.E.U16 desc[UR20][R4.64+0x80], R156 ;  /* 0x0000809c04007986 */ /* 0x000fe2000c101514 */
[----:B------:R-:W-:-:S03]  /*f3f0*/  IMAD.WIDE R12, R12, 0x70, R4 ;  /* 0x000000700c0c7825 */ /* 0x000fc600078e0204 */
[----:B------:R1:W-:Y:S01]  /*f400*/  STG.E.U16 desc[UR20][R4.64+0x82], R155 ;  /* 0x0000829b04007986 */ /* 0x0003e2000c101514 */
[----:B------:R-:W-:Y:S01]  /*f410*/  HMMA.16816.F32.BF16 R76, R8, R16, R72 ;  /* 0x00000010084c723c */ /* 0x000fe20000041848 */
[----:B------:R-:W-:-:S07]  /*f420*/  HSET2.LE.AND R7, R7, R0, PT ;  /* 0x0000000007077233 */ /* 0x000fce0003803000 */
[C---:B------:R-:W-:Y:S08]  /*f430*/  HMMA.16816.F32.BF16 R80, R8.reuse, R24, R68 ;  /* 0x000000180850723c */ /* 0x040ff00000041844 */
[----:B------:R-:W-:Y:S01]  /*f440*/  HMMA.16816.F32.BF16 R56, R8, R26, R60 ;  /* 0x0000001a0838723c */ /* 0x000fe2000004183c */
[----:B-1----:R-:W-:-:S07]  /*f450*/  HSET2.LE.AND R4, R55, R0, PT ;  /* 0x0000000037047233 */ /* 0x002fce0003803000 */
[----:B------:R-:W-:Y:S01]  /*f460*/  HMMA.16816.F32.BF16 R72, R8, R18, R64 ;  /* 0x000000120848723c */ /* 0x000fe20000041840 */
[----:B------:R-:W-:Y:S01]  /*f470*/  IMAD.MOV.U32 R8, RZ, RZ, R173 ;  /* 0x000000ffff087224 */ /* 0x000fe200078e00ad */
[----:B---3--:R1:W-:Y:S01]  /*f480*/  STG.E.U16 desc[UR20][R12.64+0x80], R250 ;  /* 0x000080fa0c007986 */ /* 0x0083e2000c101514 */
[----:B------:R-:W-:Y:S01]  /*f490*/  LOP3.LUT R4, R14, R4, RZ, 0xc0, !PT ;  /* 0x000000040e047212 */ /* 0x000fe200078ec0ff */
[----:B------:R-:W-:Y:S02]  /*f4a0*/  IMAD.U32 R14, RZ, RZ, UR28 ;  /* 0x0000001cff0e7e24 */ /* 0x000fe4000f8e00ff */
[----:B------:R-:W-:Y:S01]  /*f4b0*/  LOP3.LUT R7, R8, R7, RZ, 0xc0, !PT ;  /* 0x0000000708077212 */ /* 0x000fe200078ec0ff */
[----:B------:R-:W-:Y:S01]  /*f4c0*/  IMAD.U32 R10, RZ, RZ, UR28 ;  /* 0x0000001cff0a7e24 */ /* 0x000fe2000f8e00ff */
[--C-:B------:R-:W-:Y:S01]  /*f4d0*/  HSET2.LE.AND R6, R84, R0.reuse, PT ;  /* 0x0000000054067233 */ /* 0x100fe20003803000 */
[----:B------:R-:W-:Y:S01]  /*f4e0*/  IMAD.WIDE R8, R14, -0x70, R12 ;  /* 0xffffff900e087825 */ /* 0x000fe200078e020c */
[----:B------:R-:W-:Y:S01]  /*f4f0*/  HSET2.LE.AND R5, R54, R0, PT ;  /* 0x0000000036057233 */ /* 0x000fe20003803000 */
[----:B------:R-:W3:Y:S02]  /*f500*/  LDSM.16.MT88.4 R24, [R116+0x5c00] ;  /* 0x005c00007418783b */ /* 0x000ee40000004200 */
[----:B------:R-:W-:-:S04]  /*f510*/  IMAD.WIDE R10, R10, 0x70, R8 ;  /* 0x000000700a0a7825 */ /* 0x000fc800078e0208 */
[----:B------:R-:W-:-:S05]  /*f520*/  IMAD.MOV.U32 R16, RZ, RZ, R172 ;  /* 0x000000ffff107224 */ /* 0x000fca00078e00ac */
[----:B------:R-:W-:Y:S01]  /*f530*/  LOP3.LUT R6, R16, R6, RZ, 0xc0, !PT ;  /* 0x0000000610067212 */ /* 0x000fe200078ec0ff */
[----:B-1----:R-:W3:Y:S04]  /*f540*/  LDL.LU R250, [R1+0xa8] ;  /* 0x0000a80001fa7983 */ /* 0x002ee80000300800 */
[----:B------:R1:W-:Y:S04]  /*f550*/  STG.E.U16 desc[UR20][R12.64+0x82], R248 ;  /* 0x000082f80c007986 */ /* 0x0003e8000c101514 */
[----:B------:R4:W-:Y:S04]  /*f560*/  STG.E.U16 desc[UR20][R2.64+0x80], R196 ;  /* 0x000080c402007986 */ /* 0x0009e8000c101514 */
[----:B------:R4:W-:Y:S04]  /*f570*/  STG.E.U16 desc[UR20][R2.64+0x82], R197 ;  /* 0x000082c502007986 */ /* 0x0009e8000c101514 */
[----:B------:R-:W-:Y:S04]  /*f580*/  STG.E.U16 desc[UR20][R44.64+0x90], R159 ;  /* 0x0000909f2c007986 */ /* 0x000fe8000c101514 */
[----:B------:R-:W-:Y:S04]  /*f590*/  STG.E.U16 desc[UR20][R44.64+0x92], R160 ;  /* 0x000092a02c007986 */ /* 0x000fe8000c101514 */
[----:B------:R-:W-:Y:S04]  /*f5a0*/  STG.E.U16 desc[UR20][R8.64+0x90], R166 ;  /* 0x000090a608007986 */ /* 0x000fe8000c101514 */
[----:B------:R4:W-:Y:S01]  /*f5b0*/  STG.E.U16 desc[UR20][R8.64+0x92], R165 ;  /* 0x000092a508007986 */ /* 0x0009e2000c101514 */
[----:B-1----:R-:W-:-:S03]  /*f5c0*/  IMAD.U32 R12, RZ, RZ, UR28 ;  /* 0x0000001cff0c7e24 */ /* 0x002fc6000f8e00ff */
[----:B--2---:R-:W-:Y:S04]  /*f5d0*/  STG.E.U16 desc[UR20][R10.64+0x90], R232 ;  /* 0x000090e80a007986 */ /* 0x004fe8000c101514 */
[----:B----4-:R1:W-:Y:S04]  /*f5e0*/  STG.E.U16 desc[UR20][R10.64+0x92], R252 ;  /* 0x000092fc0a007986 */ /* 0x0103e8000c101514 */
[----:B------:R-:W2:Y:S04]  /*f5f0*/  LDL.LU R196, [R1+0x384] ;  /* 0x0003840001c47983 */ /* 0x000ea80000300800 */
[----:B------:R-:W4:Y:S04]  /*f600*/  LDL.LU R197, [R1+0x380] ;  /* 0x0003800001c57983 */ /* 0x000f280000300800 */
[----:B------:R1:W-:Y:S01]  /*f610*/  STG.E.U16 desc[UR20][R2.64+0x92], R179 ;  /* 0x000092b302007986 */ /* 0x0003e2000c101514 */
[----:B------:R-:W-:Y:S01]  /*f620*/  IMAD.WIDE R8, R12, -0x70, R10 ;  /* 0xffffff900c087825 */ /* 0x000fe200078e020a */
[----:B-1----:R-:W-:-:S05]  /*f630*/  HSET2.LE.AND R10, R94, R0, PT ;  /* 0x000000005e0a7233 */ /* 0x002fca0003803000 */
[----:B------:R-:W-:Y:S01]  /*f640*/  LOP3.LUT R16, R134, R10, RZ, 0xc0, !PT ;  /* 0x0000000a86107212 */ /* 0x000fe200078ec0ff */
[----:B------:R-:W4:Y:S04]  /*f650*/  LDL.LU R179, [R1+0x37c] ;  /* 0x00037c0001b37983 */ /* 0x000f280000300800 */
[----:B------:R-:W4:Y:S01]  /*f660*/  LDL.LU R134, [R1+0x378] ;  /* 0x0003780001867983 */ /* 0x000f220000300800 */
[----:B------:R-:W-:-:S05]  /*f670*/  IMAD.MOV.U32 R15, RZ, RZ, R174 ;  /* 0x000000ffff0f7224 */ /* 0x000fca00078e00ae */
[----:B------:R-:W-:-:S07]  /*f680*/  LOP3.LUT R5, R15, R5, RZ, 0xc0, !PT ;  /* 0x000000050f057212 */ /* 0x000fce00078ec0ff */
[C---:B------:R-:W-:Y:S08]  /*f690*/  HMMA.16816.F32.BF16 R68, R4.reuse, R20, R48 ;  /* 0x000000140444723c */ /* 0x040ff00000041830 */
[C---:B------:R-:W-:Y:S08]  /*f6a0*/  HMMA.16816.F32.BF16 R64, R4.reuse, R22, R40 ;  /* 0x000000160440723c */ /* 0x040ff00000041828 */
[C---:B------:R-:W-:Y:S08]  /*f6b0*/  HMMA.16816.F32.BF16 R60, R4.reuse, R28, R36 ;  /* 0x0000001c043c723c */ /* 0x040ff00000041824 */
[----:B------:R-:W-:Y:S01]  /*f6c0*/  HMMA.16816.F32.BF16 R48, R4, R30, R32 ;  /* 0x0000001e0430723c */ /* 0x000fe20000041820 */
[----:B------:R-:W-:-:S04]  /*f6d0*/  IMAD.WIDE R4, R14, 0x70, R8 ;  /* 0x000000700e047825 */ /* 0x000fc800078e0208 */
[----:B------:R-:W-:Y:S01]  /*f6e0*/  IMAD.U32 R6, RZ, RZ, UR28 ;  /* 0x0000001cff067e24 */ /* 0x000fe2000f8e00ff */
[----:B---3--:R-:W-:Y:S03]  /*f6f0*/  STG.E.U16 desc[UR20][R2.64+0x90], R250 ;  /* 0x000090fa02007986 */ /* 0x008fe6000c101514 */
[----:B------:R-:W-:Y:S01]  /*f700*/  IMAD.WIDE R6, R6, -0x70, R4 ;  /* 0xffffff9006067825 */ /* 0x000fe200078e0204 */
[----:B------:R-:W-:Y:S02]  /*f710*/  LOP3.LUT R13, R130, 0xff00ff, RZ, 0xc0, !PT ;  /* 0x00ff00ff820d7812 */ /* 0x000fe400078ec0ff */
[----:B------:R-:W-:-:S03]  /*f720*/  HSET2.LE.AND R11, R85, R0, PT ;  /* 0x00000000550b7233 */ /* 0x000fc60003803000 */
[--C-:B------:R-:W-:Y:S02]  /*f730*/  HSET2.LE.AND R10, R13, R0.reuse, PT ;  /* 0x000000000d0a7233 */ /* 0x100fe40003803000 */
[----:B------:R-:W-:Y:S02]  /*f740*/  HSET2.LE.AND R12, R117, R0, PT ;  /* 0x00000000750c7233 */ /* 0x000fe40003803000 */
[----:B------:R-:W-:Y:S01]  /*f750*/  LOP3.LUT R17, R133, R11, RZ, 0xc0, !PT ;  /* 0x0000000b85117212 */ /* 0x000fe200078ec0ff */
[----:B------:R-:W-:Y:S01]  /*f760*/  IMAD.MOV.U32 R11, RZ, RZ, R183 ;  /* 0x000000ffff0b7224 */ /* 0x000fe200078e00b7 */
[----:B------:R-:W-:Y:S01]  /*f770*/  LOP3.LUT R19, R224, R10, RZ, 0xc0, !PT ;  /* 0x0000000ae0137212 */ /* 0x000fe200078ec0ff */
[----:B------:R-:W-:Y:S01]  /*f780*/  IMAD.MOV.U32 R10, RZ, RZ, R190 ;  /* 0x000000ffff0a7224 */ /* 0x000fe200078e00be */
[----:B------:R-:W-:Y:S01]  /*f790*/  LOP3.LUT R18, R226, R12, RZ, 0xc0, !PT ;  /* 0x0000000ce2127212 */ /* 0x000fe200078ec0ff */
[----:B------:R-:W-:Y:S01]  /*f7a0*/  IMAD.MOV.U32 R14, RZ, RZ, R182 ;  /* 0x000000ffff0e7224 */ /* 0x000fe200078e00b6 */
[----:B------:R1:W5:Y:S05]  /*f7b0*/  LDL.LU R133, [R1+0x374] ;  /* 0x0003740001857983 */ /* 0x00036a0000300800 */
[C---:B------:R-:W-:Y:S08]  /*f7c0*/  HMMA.16816.F32.BF16 R36, R16.reuse, R20, R80 ;  /* 0x000000141024723c */ /* 0x040ff00000041850 */
[C---:B------:R-:W-:Y:S01]  /*f7d0*/  HMMA.16816.F32.BF16 R40, R16.reuse, R22, R56 ;  /* 0x000000161028723c */ /* 0x040fe20000041838 */
[----:B------:R-:W3:Y:S07]  /*f7e0*/  LDSM.16.MT88.4 R20, [R99+0x5c00] ;  /* 0x005c00006314783b */ /* 0x000eee0000004200 */
[C---:B------:R-:W-:Y:S08]  /*f7f0*/  HMMA.16816.F32.BF16 R32, R16.reuse, R28, R76 ;  /* 0x0000001c1020723c */ /* 0x040ff0000004184c */
[----:B------:R-:W-:Y:S01]  /*f800*/  HMMA.16816.F32.BF16 R16, R16, R30, R72 ;  /* 0x0000001e1010723c */ /* 0x000fe20000041848 */
[----:B------:R-:W-:Y:S01]  /*f810*/  IADD3 R200, P0, PT, R44, -0x100, RZ ;  /* 0xffffff002cc87810 */ /* 0x000fe20007f1e0ff */
[----:B------:R-:W-:Y:S01]  /*f820*/  UMOV UR9, 0xffffffff ;  /* 0xffffffff00097882 */ /* 0x000fe20000000000 */
[----:B--2---:R-:W-:Y:S04]  /*f830*/  STG.E.U16 desc[UR20][R44.64+0xa2], R196 ;  /* 0x0000a2c42c007986 */ /* 0x004fe8000c101514 */
[----:B----4-:R-:W-:Y:S04]  /*f840*/  STG.E.U16 desc[UR20][R44.64+0xa0], R197 ;  /* 0x0000a0c52c007986 */ /* 0x010fe8000c101514 */
[----:B------:R-:W-:Y:S04]  /*f850*/  STG.E.U16 desc[UR20][R8.64+0xa2], R178 ;  /* 0x0000a2b208007986 */ /* 0x000fe8000c101514 */
[----:B------:R2:W-:Y:S04]  /*f860*/  STG.E.U16 desc[UR20][R8.64+0xa0], R179 ;  /* 0x0000a0b308007986 */ /* 0x0005e8000c101514 */
[----:B------:R4:W-:Y:S04]  /*f870*/  STG.E.U16 desc[UR20][R4.64+0xa0], R134 ;  /* 0x0000a08604007986 */ /* 0x0009e8000c101514 */
[----:B------:R1:W-:Y:S04]  /*f880*/  STG.E.U16 desc[UR20][R4.64+0xa2], R136 ;  /* 0x0000a28804007986 */ /* 0x0003e8000c101514 */
[----:B------:R3:W-:Y:S04]  /*f890*/  STG.E.U16 desc[UR20][R2.64+0xa0], R135 ;  /* 0x0000a08702007986 */ /* 0x0007e8000c101514 */
[----:B------:R3:W-:Y:S04]  /*f8a0*/  STG.E.U16 desc[UR20][R2.64+0xa2], R202 ;  /* 0x0000a2ca02007986 */ /* 0x0007e8000c101514 */
[----:B------:R-:W-:Y:S04]  /*f8b0*/  STG.E.U16 desc[UR20][R44.64+0xb0], R177 ;  /* 0x0000b0b12c007986 */ /* 0x000fe8000c101514 */
[----:B------:R-:W-:Y:S01]  /*f8c0*/  STG.E.U16 desc[UR20][R44.64+0xb2], R176 ;  /* 0x0000b2b02c007986 */ /* 0x000fe2000c101514 */
[----:B--2---:R-:W-:-:S03]  /*f8d0*/  IMAD.U32 R8, RZ, RZ, UR28 ;  /* 0x0000001cff087e24 */ /* 0x004fc6000f8e00ff */
[----:B----4-:R2:W5:Y:S01]  /*f8e0*/  LDL.LU R134, [R1+0x370] ;  /* 0x0003700001867983 */ /* 0x0105620000300800 */
[----:B-1----:R-:W-:-:S03]  /*f8f0*/  IMAD.U32 R4, RZ, RZ, UR28 ;  /* 0x0000001cff047e24 */ /* 0x002fc6000f8e00ff */
[----:B------:R-:W-:Y:S01]  /*f900*/  STG.E.U16 desc[UR20][R6.64+0xb0], R171 ;  /* 0x0000b0ab06007986 */ /* 0x000fe2000c101514 */
[----:B------:R-:W-:-:S03]  /*f910*/  IMAD.WIDE R4, R4, 0x70, R6 ;  /* 0x0000007004047825 */ /* 0x000fc600078e0206 */
[----:B------:R1:W-:Y:S04]  /*f920*/  STG.E.U16 desc[UR20][R6.64+0xb2], R170 ;  /* 0x0000b2aa06007986 */ /* 0x0003e8000c101514 */
[----:B------:R-:W-:Y:S01]  /*f930*/  STG.E.U16 desc[UR20][R4.64+0xb0], R147 ;  /* 0x0000b09304007986 */ /* 0x000fe2000c101514 */
[----:B------:R-:W-:-:S03]  /*f940*/  IMAD.WIDE R8, R8, -0x70, R4 ;  /* 0xffffff9008087825 */ /* 0x000fc600078e0204 */
[----:B------:R4:W-:Y:S04]  /*f950*/  STG.E.U16 desc[UR20][R4.64+0xb2], R145 ;  /* 0x0000b29104007986 */ /* 0x0009e8000c101514 */
[----:B------:R2:W5:Y:S04]  /*f960*/  LDL.LU R136, [R1+0x36c] ;  /* 0x00036c0001887983 */ /* 0x0005680000300800 */
[----:B---3--:R2:W5:Y:S04]  /*f970*/  LDL.LU R135, [R1+0x368] ;  /* 0x0003680001877983 */ /* 0x0085680000300800 */
[----:B------:R2:W5:Y:S01]  /*f980*/  LDL.LU R202, [R1+0x364] ;  /* 0x0003640001ca7983 */ /* 0x0005620000300800 */
[----:B-1----:R-:W-:-:S02]  /*f990*/  LOP3.LUT R7, R167, 0xff00ff, RZ, 0xc0, !PT ;  /* 0x00ff00ffa7077812 */ /* 0x002fc400078ec0ff */
[--C-:B------:R-:W-:Y:S02]  /*f9a0*/  HSET2.LE.AND R6, R164, R0.reuse, PT ;  /* 0x00000000a4067233 */ /* 0x100fe40003803000 */
[--C-:B----4-:R-:W-:Y:S01]  /*f9b0*/  HSET2.LE.AND R4, R129, R0.reuse, PT ;  /* 0x0000000081047233 */ /* 0x110fe20003803000 */
[----:B------:R2:W5:Y:S01]  /*f9c0*/  LDL.LU R147, [R1+0x360] ;  /* 0x0003600001937983 */ /* 0x0005620000300800 */
[----:B------:R-:W-:-:S03]  /*f9d0*/  HSET2.LE.AND R5, R128, R0, PT ;  /* 0x0000000080057233 */ /* 0x000fc60003803000 */
[----:B------:R-:W-:Y:S01]  /*f9e0*/  LOP3.LUT R12, R10, R4, RZ, 0xc0, !PT ;  /* 0x000000040a0c7212 */ /* 0x000fe200078ec0ff */
[----:B------:R2:W5:Y:S01]  /*f9f0*/  LDL.LU R145, [R1+0x35c] ;  /* 0x00035c0001917983 */ /* 0x0005620000300800 */
[----:B------:R-:W-:Y:S01]  /*fa00*/  LOP3.LUT R13, R11, R5, RZ, 0xc0, !PT ;  /* 0x000000050b0d7212 */ /* 0x000fe200078ec0ff */
[----:B------:R-:W-:Y:S01]  /*fa10*/  IMAD.MOV.U32 R5, RZ, RZ, R181 ;  /* 0x000000ffff057224 */ /* 0x000fe200078e00b5 */
[----:B------:R-:W-:Y:S02]  /*fa20*/  HSET2.LE.AND R4, R7, R0, PT ;  /* 0x0000000007047233 */ /* 0x000fe40003803000 */
[----:B------:R-:W-:-:S03]  /*fa30*/  LOP3.LUT R14, R14, R6, RZ, 0xc0, !PT ;  /* 0x000000060e0e7212 */ /* 0x000fc600078ec0ff */
[----:B------:R-:W-:-:S07]  /*fa40*/  LOP3.LUT R15, R5, R4, RZ, 0xc0, !PT ;  /* 0x00000004050f7212 */ /* 0x000fce00078ec0ff */
[----:B------:R-:W-:Y:S01]  /*fa50*/  HMMA.16816.F32.BF16 R28, R12, R24, R68 ;  /* 0x000000180c1c723c */ /* 0x000fe20000041844 */
[----:B------:R1:W-:Y:S04]  /*fa60*/  STG.E.U16 desc[UR20][R2.64+0xb0], R139 ;  /* 0x0000b08b02007986 */ /* 0x0003e8000c101514 */
[----:B------:R3:W-:Y:S01]  /*fa70*/  STG.E.U16 desc[UR20][R2.64+0xb2], R138 ;  /* 0x0000b28a02007986 */ /* 0x0007e2000c101514 */
[----:B------:R-:W-:-:S04]  /*fa80*/  IMAD.U32 R6, RZ, RZ, UR28 ;  /* 0x0000001cff067e24 */ /* 0x000fc8000f8e00ff */
[----:B------:R-:W-:Y:S01]  /*fa90*/  IMAD.WIDE R6, R6, 0x70, R8 ;  /* 0x0000007006067825 */ /* 0x000fe200078e0208 */
[----:B------:R-:W-:Y:S04]  /*faa0*/  STG.E.U16 desc[UR20][R44.64+0xc0], R161 ;  /* 0x0000c0a12c007986 */ /* 0x000fe8000c101514 */
[----:B-1----:R2:W5:Y:S04]  /*fab0*/  LDL.LU R139, [R1+0x358] ;  /* 0x00035800018b7983 */ /* 0x0025680000300800 */
[----:B---3--:R2:W5:Y:S04]  /*fac0*/  LDL.LU R138, [R1+0x354] ;  /* 0x00035400018a7983 */ /* 0x0085680000300800 */
[----:B------:R-:W-:Y:S04]  /*fad0*/  STL.64 [R1+0x318], R28 ;  /* 0x0003181c01007387 */ /* 0x000fe80000100a00 */
[----:B------:R1:W-:Y:S04]  /*fae0*/  STL.64 [R1+0x320], R30 ;  /* 0x0003201e01007387 */ /* 0x0003e80000100a00 */
[----:B------:R-:W-:Y:S04]  /*faf0*/  STG.E.U16 desc[UR20][R44.64+0xc2], R163 ;  /* 0x0000c2a32c007986 */ /* 0x000fe8000c101514 */
[----:B------:R-:W-:Y:S04]  /*fb00*/  STG.E.U16 desc[UR20][R8.64+0xc0], R154 ;  /* 0x0000c09a08007986 */ /* 0x000fe8000c101514 */
[----:B------:R-:W-:Y:S01]  /*fb10*/  STG.E.U16 desc[UR20][R8.64+0xc2], R153 ;  /* 0x0000c29908007986 */ /* 0x000fe2000c101514 */
[----:B-1----:R-:W-:Y:S03]  /*fb20*/  HMMA.16816.F32.BF16 R28, R12, R26, R64 ;  /* 0x0000001a0c1c723c */ /* 0x002fe60000041840 */
[----:B------:R1:W-:Y:S04]  /*fb30*/  STG.E.U16 desc[UR20][R6.64+0xc0], R53 ;  /* 0x0000c03506007986 */ /* 0x0003e8000c101514 */
[----:B------:R3:W-:Y:S04]  /*fb40*/  STG.E.U16 desc[UR20][R6.64+0xc2], R52 ;  /* 0x0000c23406007986 */ /* 0x0007e8000c101514 */
[----:B------:R4:W-:Y:S01]  /*fb50*/  STG.E.U16 desc[UR20][R2.64+0xc0], R47 ;  /* 0x0000c02f02007986 */ /* 0x0009e2000c101514 */
[----:B------:R-:W-:-:S03]  /*fb60*/  IMAD.U32 R4, RZ, RZ, UR28 ;  /* 0x0000001cff047e24 */ /* 0x000fc6000f8e00ff */
[----:B------:R2:W-:Y:S01]  /*fb70*/  STG.E.U16 desc[UR20][R2.64+0xc2], R46 ;  /* 0x0000c22e02007986 */ /* 0x0005e2000c101514 */
[----:B------:R-:W-:-:S03]  /*fb80*/  IMAD.WIDE R4, R4, -0x70, R6 ;  /* 0xffffff9004047825 */ /* 0x000fc600078e0206 */
[----:B-1----:R1:W5:Y:S04]  /*fb90*/  LDL.LU R53, [R1+0x350] ;  /* 0x0003500001357983 */ /* 0x0023680000300800 */
[----:B---3--:R1:W5:Y:S04]  /*fba0*/  LDL.LU R52, [R1+0x34c] ;  /* 0x00034c0001347983 */ /* 0x0083680000300800 */
[----:B----4-:R1:W5:Y:S04]  /*fbb0*/  LDL.LU R47, [R1+0x348] ;  /* 0x00034800012f7983 */ /* 0x0103680000300800 */
[----:B--2---:R1:W5:Y:S04]  /*fbc0*/  LDL.LU R46, [R1+0x344] ;  /* 0x00034400012e7983 */ /* 0x0043680000300800 */
[----:B------:R-:W-:Y:S04]  /*fbd0*/  STL.64 [R1+0x308], R28 ;  /* 0x0003081c01007387 */ /* 0x000fe80000100a00 */
[----:B------:R2:W-:Y:S01]  /*fbe0*/  STL.64 [R1+0x310], R30 ;  /* 0x0003101e01007387 */ /* 0x0005e20000100a00 */
[----:B------:R-:W-:Y:S01]  /*fbf0*/  IMAD.U32 R10, RZ, RZ, UR28 ;  /* 0x0000001cff0a7e24 */ /* 0x000fe2000f8e00ff */
[----:B------:R-:W-:-:S02]  /*fc00*/  LOP3.LUT R7, R191, 0xff00ff, RZ, 0xc0, !PT ;  /* 0x00ff00ffbf077812 */ /* 0x000fc400078ec0ff */
[----:B------:R-:W-:Y:S01]  /*fc10*/  STG.E.U16 desc[UR20][R44.64+0xd0], R151 ;  /* 0x0000d0972c007986 */ /* 0x000fe2000c101514 */
[----:B------:R-:W-:Y:S01]  /*fc20*/  IMAD.WIDE R10, R10, 0x70, R4 ;  /* 0x000000700a0a7825 */ /* 0x000fe200078e0204 */
[----:B------:R-:W-:Y:S02]  /*fc30*/  HSET2.LE.AND R6, R180, R0, PT ;  /* 0x00000000b4067233 */ /* 0x000fe40003803000 */
[----:B------:R-:W-:Y:S04]  /*fc40*/  STG.E.U16 desc[UR20][R44.64+0xd2], R149 ;  /* 0x0000d2952c007986 */ /* 0x000fe8000c101514 */
[----:B------:R-:W-:Y:S04]  /*fc50*/  STG.E.U16 desc[UR20][R4.64+0xd0], R132 ;  /* 0x0000d08404007986 */ /* 0x000fe8000c101514 */
[----:B------:R3:W-:Y:S01]  /*fc60*/  STG.E.U16 desc[UR20][R4.64+0xd2], R131 ;  /* 0x0000d28304007986 */ /* 0x0007e2000c101514 */
[C---:B--2---:R-:W-:Y:S08]  /*fc70*/  HMMA.16816.F32.BF16 R28, R12.reuse, R20, R60 ;  /* 0x000000140c1c723c */ /* 0x044ff0000004183c */
[----:B------:R-:W-:Y:S01]  /*fc80*/  HMMA.16816.F32.BF16 R12, R12, R22, R48 ;  /* 0x000000160c0c723c */ /* 0x000fe20000041830 */
[----:B------:R-:W-:-:S02]  /*fc90*/  LOP3.LUT R6, R227, R6, RZ, 0xc0, !PT ;  /* 0x00000006e3067212 */ /* 0x000fc400078ec0ff */
[--C-:B---3--:R-:W-:Y:S02]  /*fca0*/  HSET2.LE.AND R4, R169, R0.reuse, PT ;  /* 0x00000000a9047233 */ /* 0x108fe40003803000 */
[--C-:B------:R-:W-:Y:S02]  /*fcb0*/  HSET2.LE.AND R5, R168, R0.reuse, PT ;  /* 0x00000000a8057233 */ /* 0x100fe40003803000 */
[----:B------:R-:W-:Y:S02]  /*fcc0*/  HSET2.LE.AND R0, R7, R0, PT ;  /* 0x0000000007007233 */ /* 0x000fe40003803000 */
[----:B------:R-:W-:Y:S02]  /*fcd0*/  LOP3.LUT R4, R231, R4, RZ, 0xc0, !PT ;  /* 0x00000004e7047212 */ /* 0x000fe400078ec0ff */
[----:B------:R-:W-:Y:S02]  /*fce0*/  LOP3.LUT R5, R230, R5, RZ, 0xc0, !PT ;  /* 0x00000005e6057212 */ /* 0x000fe400078ec0ff */
[----:B------:R-:W-:Y:S01]  /*fcf0*/  LOP3.LUT R7, R229, R0, RZ, 0xc0, !PT ;  /* 0x00000000e5077212 */ /* 0x000fe200078ec0ff */
[----:B------:R-:W-:Y:S01]  /*fd00*/  STL.64 [R1+0x2f8], R28 ;  /* 0x0002f81c01007387 */ /* 0x000fe20000100a00 */
[----:B------:R-:W-:-:S03]  /*fd10*/  IMAD.U32 R8, RZ, RZ, UR28 ;  /* 0x0000001cff087e24 */ /* 0x000fc6000f8e00ff */
[----:B------:R-:W-:Y:S04]  /*fd20*/  STL.64 [R1+0x300], R30 ;  /* 0x0003001e01007387 */ /* 0x000fe80000100a00 */
[----:B------:R-:W-:Y:S04]  /*fd30*/  STL.64 [R1+0x2e8], R12 ;  /* 0x0002e80c01007387 */ /* 0x000fe80000100a00 */
[----:B------:R2:W-:Y:S01]  /*fd40*/  STL.64 [R1+0x2f0], R14 ;  /* 0x0002f00e01007387 */ /* 0x0005e20000100a00 */
[----:B------:R-:W-:-:S03]  /*fd50*/  IMAD.WIDE R8, R8, -0x70, R10 ;  /* 0xffffff9008087825 */ /* 0x000fc600078e020a */
[----:B------:R-:W-:Y:S04]  /*fd60*/  STG.E.U16 desc[UR20][R10.64+0xd0], R162 ;  /* 0x0000d0a20a007986 */ /* 0x000fe8000c101514 */
[----:B------:R3:W-:Y:S01]  /*fd70*/  STG.E.U16 desc[UR20][R10.64+0xd2], R246 ;  /* 0x0000d2f60a007986 */ /* 0x0007e2000c101514 */
[----:B------:R-:W-:-:S03]  /*fd80*/  IMAD.U32 R0, RZ, RZ, UR28 ;  /* 0x0000001cff007e24 */ /* 0x000fc6000f8e00ff */
[----:B------:R-:W-:Y:S01]  /*fd90*/  STG.E.U16 desc[UR20][R2.64+0xd0], R243 ;  /* 0x0000d0f302007986 */ /* 0x000fe2000c101514 */
[----:B--2---:R-:W-:Y:S03]  /*fda0*/  HMMA.16816.F32.BF16 R12, R4, R24, R36 ;  /* 0x00000018040c723c */ /* 0x004fe60000041824 */
[----:B------:R-:W-:Y:S01]  /*fdb0*/  STG.E.U16 desc[UR20][R2.64+0xd2], R239 ;  /* 0x0000d2ef02007986 */ /* 0x000fe2000c101514 */
[----:B---3--:R-:W-:-:S04]  /*fdc0*/  IMAD.U32 R10, RZ, RZ, UR28 ;  /* 0x0000001cff0a7e24 */ /* 0x008fc8000f8e00ff */
[----:B------:R-:W-:Y:S01]  /*fdd0*/  IMAD.WIDE R10, R10, 0x70, R8 ;  /* 0x000000700a0a7825 */ /* 0x000fe200078e0208 */
[----:B------:R-:W-:Y:S04]  /*fde0*/  STG.E.U16 desc[UR20][R44.64+0xe0], R144 ;  /* 0x0000e0902c007986 */ /* 0x000fe8000c101514 */
[----:B------:R-:W-:Y:S04]  /*fdf0*/  STG.E.U16 desc[UR20][R44.64+0xe2], R152 ;  /* 0x0000e2982c007986 */ /* 0x000fe8000c101514 */
[----:B------:R-:W-:Y:S04]  /*fe00*/  STG.E.U16 desc[UR20][R8.64+0xe0], R150 ;  /* 0x0000e09608007986 */ /* 0x000fe8000c101514 */
[----:B------:R2:W-:Y:S04]  /*fe10*/  STG.E.U16 desc[UR20][R8.64+0xe2], R148 ;  /* 0x0000e29408007986 */ /* 0x0005e8000c101514 */
[----:B------:R-:W-:Y:S04]  /*fe20*/  STL.64 [R1+0x38], R12 ;  /* 0x0000380c01007387 */ /* 0x000fe80000100a00 */
[----:B------:R-:W-:Y:S04]  /*fe30*/  STG.E.U16 desc[UR20][R10.64+0xe0], R240 ;  /* 0x0000e0f00a007986 */ /* 0x000fe8000c101514 */
[----:B------:R-:W-:Y:S04]  /*fe40*/  STG.E.U16 desc[UR20][R10.64+0xe2], R228 ;  /* 0x0000e2e40a007986 */ /* 0x000fe8000c101514 */
[----:B------:R3:W-:Y:S04]  /*fe50*/  STL.64 [R1+0x40], R14 ;  /* 0x0000400e01007387 */ /* 0x0007e80000100a00 */
[----:B------:R-:W-:Y:S01]  /*fe60*/  STG.E.U16 desc[UR20][R2.64+0xe0], R225 ;  /* 0x0000e0e102007986 */ /* 0x000fe2000c101514 */
[----:B--2---:R-:W-:-:S03]  /*fe70*/  IMAD.WIDE R8, R0, -0x70, R10 ;  /* 0xffffff9000087825 */ /* 0x004fc600078e020a */
[----:B------:R-:W-:Y:S04]  /*fe80*/  STG.E.U16 desc[UR20][R2.64+0xe2], R218 ;  /* 0x0000e2da02007986 */ /* 0x000fe8000c101514 */
[----:B------:R-:W-:Y:S01]  /*fe90*/  STG.E.U16 desc[UR20][R44.64+0xf0], R143 ;  /* 0x0000f08f2c007986 */ /* 0x000fe2000c101514 */
[----:B------:R-:W-:-:S03]  /*fea0*/  IMAD.WIDE R198, R0, 0x70, R8 ;  /* 0x0000007000c67825 */ /* 0x000fc600078e0208 */
[----:B------:R-:W-:Y:S04]  /*feb0*/  STG.E.U16 desc[UR20][R44.64+0xf2], R142 ;  /* 0x0000f28e2c007986 */ /* 0x000fe8000c101514 */
[----:B------:R-:W-:Y:S01]  /*fec0*/  STG.E.U16 desc[UR20][R8.64+0xf0], R141 ;  /* 0x0000f08d08007986 */ /* 0x000fe2000c101514 */
[C---:B---3--:R-:W-:Y:S03]  /*fed0*/  HMMA.16816.F32.BF16 R12, R4.reuse, R26, R40 ;  /* 0x0000001a040c723c */ /* 0x048fe60000041828 */
[----:B------:R2:W-:Y:S01]  /*fee0*/  STG.E.U16 desc[UR20][R8.64+0xf2], R140 ;  /* 0x0000f28c08007986 */ /* 0x0005e2000c101514 */
[----:B------:R-:W3:Y:S03]  /*fef0*/  S2R R162, SR_TID.X ;  /* 0x0000000000a27919 */ /* 0x000ee60000002100 */
[----:B------:R1:W-:Y:S01]  /*ff00*/  STG.E.U16 desc[UR20][R198.64+0xf0], R219 ;  /* 0x0000f0dbc6007986 */ /* 0x0003e2000c101514 */
[C---:B--2---:R-:W-:Y:S11]  /*ff10*/  HMMA.16816.F32.BF16 R8, R4.reuse, R20, R32 ;  /* 0x000000140408723c */ /* 0x044ff60000041820 */
[----:B------:R1:W-:Y:S04]  /*ff20*/  STL.64 [R1+0x28], R12 ;  /* 0x0000280c01007387 */ /* 0x0003e80000100a00 */
[----:B------:R1:W-:Y:S04]  /*ff30*/  STL.64 [R1+0x30], R14 ;  /* 0x0000300e01007387 */ /* 0x0003e80000100a00 */
[----:B------:R1:W-:Y:S01]  /*ff40*/  STG.E.U16 desc[UR20][R198.64+0xf2], R217 ;  /* 0x0000f2d9c6007986 */ /* 0x0003e2000c101514 */
[----:B------:R-:W-:Y:S03]  /*ff50*/  HMMA.16816.F32.BF16 R236, R4, R22, R16 ;  /* 0x0000001604ec723c */ /* 0x000fe60000041810 */
[----:B------:R1:W-:Y:S04]  /*ff60*/  STG.E.U16 desc[UR20][R2.64+0xf0], R216 ;  /* 0x0000f0d802007986 */ /* 0x0003e8000c101514 */
[----:B------:R1:W-:Y:S04]  /*ff70*/  STG.E.U16 desc[UR20][R2.64+0xf2], R211 ;  /* 0x0000f2d302007986 */ /* 0x0003e8000c101514 */
[----:B------:R1:W-:Y:S04]  /*ff80*/  STL.64 [R1], R8 ;  /* 0x0000000801007387 */ /* 0x0003e80000100a00 */
[----:B------:R1:W-:Y:S01]  /*ff90*/  STL.64 [R1+0x8], R10 ;  /* 0x0000080a01007387 */ /* 0x0003e20000100a00 */
[----:B---3--:R-:W-:Y:S01]  /*ffa0*/  IMAD.SHL.U32 R162, R162, 0x8, RZ ;  /* 0x00000008a2a27824 */ /* 0x008fe200078e00ff */
[----:B------:R-:W-:-:S04]  /*ffb0*/  IADD3.X R197, PT, PT, R45, -0x1, RZ, P0, !PT ;  /* 0xffffffff2dc57810 */ /* 0x000fc800007fe4ff */
[----:B------:R-:W-:Y:S01]  /*ffc0*/  LOP3.LUT R162, R162, 0x18, RZ, 0xc0, !PT ;  /* 0x00000018a2a27812 */ /* 0x000fe200078ec0ff */
[----:B------:R-:W-:Y:S06]  /*ffd0*/  BRA.U !UP0, `(.L_x_637) ;  /* 0x000000d908587547 */ /* 0x000fec000b800000 */
[----:B------:R-:W2:Y:S01]  /*ffe0*/  LDL R232, [R1+0x33c] ;  /* 0x00033c0001e87983 */ /* 0x000ea20000100800 */
[----:B------:R-:W3:Y:S01]  /*fff0*/  LDCU UR5, c[0x0][0x440] ;  /* 0x00008800ff0577ac */ /* 0x000ee20008000800 */
[----:B------:R-:W-:-:S04]  /*10000*/  DEPBAR.LE SB0, 0x0 ;  /* 0x000080000000791a */ /* 0x000fc80000000000 */
[----:B------:R-:W4:Y:S04]  /*10010*/  LDL R252, [R1+0x338] ;  /* 0x0003380001fc7983 */ /* 0x000f280000100800 */
[----:B------:R-:W4:Y:S01]  /*10020*/  LDL.LU R250, [R1+0x104] ;  /* 0x0001040001fa7983 */ /* 0x000f220000300800 */
[----:B------:R-:W-:Y:S01]  /*10030*/  UIADD3 UR4, UPT, UPT, UR24, -0x2, URZ ;  /* 0xfffffffe18047890 */ /* 0x000fe2000fffe0ff */
[----:B-1----:R-:W-:Y:S01]  /*10040*/  IMAD.U32 R2, RZ, RZ, UR10 ;  /* 0x0000000aff027e24 */ /* 0x002fe2000f8e00ff */
[----:B------:R-:W-:Y:S01]  /*10050*/  UISETP.GE.AND UP0, UPT, UR24, 0x3, UPT ;  /* 0x000000031800788c */ /* 0x000fe2000bf06270 */
[----:B------:R-:W-:Y:S01]  /*10060*/  IMAD.U32 R3, RZ, RZ, UR10 ;  /* 0x0000000aff037e24 */ /* 0x000fe2000f8e00ff */
[----:B------:R-:W-:Y:S01]  /*10070*/  UIMAD.WIDE.U32 UR36, UR4, UR10, URZ ;  /* 0x0000000a042472a5 */ /* 0x000fe2000f8e00ff */
[----:B------:R-:W-:-:S02]  /*10080*/  IMAD.U32 R7, RZ, RZ, UR10 ;  /* 0x0000000aff077e24 */ /* 0x000fc4000f8e00ff */
[----:B------:R-:W-:Y:S01]  /*10090*/  IMAD.U32 R6, RZ, RZ, UR11 ;  /* 0x0000000bff067e24 */ /* 0x000fe2000f8e00ff */
[----:B------:R-:W-:Y:S01]  /*100a0*/  BAR.SYNC.DEFER_BLOCKING 0x0 ;  /* 0x0000000000007b1d */ /* 0x000fe20000010000 */
[----:B---3--:R-:W-:Y:S01]  /*100b0*/  ISETP.GE.AND P0, PT, R162, UR5, PT ;  /* 0x00000005a2007c0c */ /* 0x008fe2000bf06270 */
[----:B------:R-:W-:Y:S01]  /*100c0*/  UIMAD UR5, UR4, UR11, UR37 ;  /* 0x0000000b040572a4 */ /* 0x000fe2000f8e0225 */
[----:B------:R-:W-:Y:S01]  /*100d0*/  IMAD.U32 R9, RZ, RZ, UR10 ;  /* 0x0000000aff097e24 */ /* 0x000fe2000f8e00ff */
[----:B------:R-:W-:Y:S01]  /*100e0*/  USHF.L.U32 UR4, UR36, 0x7, URZ ;  /* 0x0000000724047899 */ /* 0x000fe200080006ff */
[----:B------:R-:W-:Y:S01]  /*100f0*/  IMAD.U32 R8, RZ, RZ, UR11 ;  /* 0x0000000bff087e24 */ /* 0x000fe2000f8e00ff */
[----:B------:R-:W-:Y:S01]  /*10100*/  USHF.L.U64.HI UR5, UR36, 0x7, UR5 ;  /* 0x0000000724057899 */ /* 0x000fe20008010205 */
[----:B------:R-:W-:-:S03]  /*10110*/  IMAD.U32 R12, RZ, RZ, UR11 ;  /* 0x0000000bff0c7e24 */ /* 0x000fc6000f8e00ff */
[----:B------:R-:W-:-:S04]  /*10120*/  IMAD.U32 R0, RZ, RZ, UR4 ;  /* 0x00000004ff007e24 */ /* 0x000fc8000f8e00ff */
[----:B------:R-:W-:Y:S01]  /*10130*/  @!P0 LEA R4, P1, R2, UR4, 0x6 ;  /* 0x0000000402048c11 */ /* 0x000fe2000f8230ff */
[----:B------:R-:W-:Y:S01]  /*10140*/  IMAD.U32 R2, RZ, RZ, UR5 ;  /* 0x00000005ff027e24 */ /* 0x000fe2000f8e00ff */
[----:B------:R-:W-:Y:S01]  /*10150*/  @!P0 LEA R5, P2, R3, UR4, 0x5 ;  /* 0x0000000403058c11 */ /* 0x000fe2000f8428ff */
[----:B------:R-:W-:Y:S01]  /*10160*/  IMAD.U32 R3, RZ, RZ, UR5 ;  /* 0x00000005ff037e24 */ /* 0x000fe2000f8e00ff */
[----:B------:R-:W-:Y:S02]  /*10170*/  @!P0 LEA.HI.X R7, R7, UR5, R6, 0x6, P1 ;  /* 0x0000000507078c11 */ /* 0x000fe400088f3406 */
[----:B------:R-:W-:Y:S01]  /*10180*/  @!P0 LEA.HI.X R9, R9, UR5, R8, 0x5, P2 ;  /* 0x0000000509098c11 */ /* 0x000fe200090f2c08 */
[----:B-----5:R-:W-:Y:S01]  /*10190*/  @P0 STS.128 [R202+0x4000], RZ ;  /* 0x004000ffca000388 */ /* 0x020fe20000000c00 */
[-C--:B--2---:R-:W-:Y:S02]  /*101a0*/  @!P0 LEA R10, P3, R0, R232.reuse, 0x1 ;  /* 0x000000e8000a8211 */ /* 0x084fe400078608ff */
[----:B------:R-:W-:-:S02]  /*101b0*/  @!P0 LEA R6, P1, R4, R232, 0x1 ;  /* 0x000000e804068211 */ /* 0x000fc400078208ff */
[C---:B------:R-:W-:Y:S02]  /*101c0*/  @!P0 LEA R8, P2, R5.reuse, R232, 0x1 ;  /* 0x000000e805088211 */ /* 0x040fe400078408ff */
[-C--:B----4-:R-:W-:Y:S01]  /*101d0*/  @!P0 LEA.HI.X R11, R0, R252.reuse, R2, 0x1, P3 ;  /* 0x000000fc000b8211 */ /* 0x090fe200018f0c02 */
[----:B------:R-:W-:Y:S01]  /*101e0*/  IMAD.U32 R2, RZ, RZ, UR4 ;  /* 0x00000004ff027e24 */ /* 0x000fe2000f8e00ff */
[-C--:B------:R-:W-:Y:S01]  /*101f0*/  @!P0 LEA.HI.X R7, R4, R252.reuse, R7, 0x1, P1 ;  /* 0x000000fc04078211 */ /* 0x080fe200008f0c07 */
[----:B------:R-:W-:Y:S01]  /*10200*/  IMAD.U32 R0, RZ, RZ, UR10 ;  /* 0x0000000aff007e24 */ /* 0x000fe2000f8e00ff */
[----:B------:R-:W-:Y:S01]  /*10210*/  @!P0 LEA.HI.X R9, R5, R252, R9, 0x1, P2 ;  /* 0x000000fc05098211 */ /* 0x000fe200010f0c09 */
[----:B------:R-:W-:Y:S01]  /*10220*/  @!PT LDS RZ, [RZ] ;  /* 0x00000000fffff984 */ /* 0x000fe20000000800 */
[----:B------:R-:W-:Y:S01]  /*10230*/  @!PT LDS RZ, [RZ] ;  /* 0x00000000fffff984 */ /* 0x000fe20000000800 */
[----:B------:R-:W-:Y:S01]  /*10240*/  @!PT LDS RZ, [RZ] ;  /* 0x00000000fffff984 */ /* 0x000fe20000000800 */
[----:B------:R-:W-:Y:S02]  /*10250*/  @!P0 LDGSTS.E.BYPASS.LTC128B.128 [R202+0x4000], desc[UR20][R10.64] ;  /* 0x040000000aca8fae */ /* 0x000fe4000b981a14 */
[----:B------:R-:W-:Y:S02]  /*10260*/  @!P0 IMAD.WIDE.U32 R2, R0, 0x60, R2 ;  /* 0x0000006000028825 */ /* 0x000fe400078e0002 */
[----:B------:R-:W-:Y:S02]  /*10270*/  @P0 STS.128 [R202+0x4800], RZ ;  /* 0x004800ffca000388 */ /* 0x000fe40000000c00 */
[----:B------:R-:W-:Y:S01]  /*10280*/  @!P0 IMAD R0, R12, 0x60, RZ ;  /* 0x000000600c008824 */ /* 0x000fe200078e02ff */
[----:B------:R-:W-:Y:S01]  /*10290*/  @!P0 LEA R4, P1, R2, R232, 0x1 ;  /* 0x000000e802048211 */ /* 0x000fe200078208ff */
[----:B------:R-:W-:Y:S01]  /*102a0*/  @!PT LDS RZ, [RZ] ;  /* 0x00000000fffff984 */ /* 0x000fe20000000800 */
[----:B------:R-:W-:Y:S01]  /*102b0*/  @!PT LDS RZ, [RZ] ;  /* 0x00000000fffff984 */ /* 0x000fe20000000800 */
[----:B------:R-:W-:Y:S01]  /*102c0*/  @!PT LDS RZ, [RZ] ;  /* 0x00000000fffff984 */ /* 0x000fe20000000800 */
[----:B------:R1:W-:Y:S02]  /*102d0*/  @!P0 LDGSTS.E.BYPASS.LTC128B.128 [R202+0x4800], desc[UR20][R8.64] ;  /* 0x0480000008ca8fae */ /* 0x0003e4000b981a14 */
[----:B------:R-:W-:-:S02]  /*102e0*/  @!P0 IMAD.IADD R0, R0, 0x1, R3 ;  /* 0x0000000100008824 */ /* 0x000fc400078e0203 */
[----:B------:R-:W-:Y:S03]  /*102f0*/  @P0 STS.128 [R202+0x5000], RZ ;  /* 0x005000ffca000388 */ /* 0x000fe60000000c00 */
[----:B------:R-:W-:Y:S01]  /*10300*/  @!P0 LEA.HI.X R5, R2, R252, R0, 0x1, P1 ;  /* 0x000000fc02058211 */ /* 0x000fe200008f0c00 */
[----:B------:R-:W-:Y:S01]  /*10310*/  @!PT LDS RZ, [RZ] ;  /* 0x00000000fffff984 */ /* 0x000fe20000000800 */
[----:B------:R-:W-:Y:S01]  /*10320*/  @!PT LDS RZ, [RZ] ;  /* 0x00000000fffff984 */ /* 0x000fe20000000800 */
[----:B------:R-:W-:Y:S01]  /*10330*/  @!PT LDS RZ, [RZ] ;  /* 0x00000000fffff984 */ /* 0x000fe20000000800 */
[----:B------:R-:W-:Y:S01]  /*10340*/  @!P0 LDGSTS.E.BYPASS.LTC128B.128 [R202+0x5000], desc[UR20][R6.64] ;  /* 0x0500000006ca8fae */ /* 0x000fe2000b981a14 */
[----:B------:R-:W-:-:S03]  /*10350*/  IMAD.U32 R0, RZ, RZ, UR24 ;  /* 0x00000018ff007e24 */ /* 0x000fc6000f8e00ff */
[----:B------:R-:W-:Y:S01]  /*10360*/  @P0 STS.128 [R202+0x5800], RZ ;  /* 0x005800ffca000388 */ /* 0x000fe20000000c00 */
[----:B------:R-:W-:-:S03]  /*10370*/  IMAD R0, R0, 0x80, R137 ;  /* 0x0000008000007824 */ /* 0x000fc600078e0289 */
[----:B------:R-:W-:Y:S01]  /*10380*/  @!PT LDS RZ, [RZ] ;  /* 0x00000000fffff984 */ /* 0x000fe20000000800 */
[----:B------:R-:W-:Y:S01]  /*10390*/  @!PT LDS RZ, [RZ] ;  /* 0x00000000fffff984 */ /* 0x000fe20000000800 */
[----:B------:R-:W-:Y:S01]  /*103a0*/  @!PT LDS RZ, [RZ] ;  /* 0x00000000fffff984 */ /* 0x000fe20000000800 */
[----:B------:R2:W-:Y:S01]  /*103b0*/  @!P0 LDGSTS.E.BYPASS.LTC128B.128 [R202+0x5800], desc[UR20][R4.64] ;  /* 0x0580000004ca8fae */ /* 0x0005e2000b981a14 */
[C---:B------:R-:W-:Y:S02]  /*103c0*/  VIADD R3, R0.reuse, 0xffffff00 ;  /* 0xffffff0000037836 */ /* 0x040fe40000000000 */
[----:B------:R-:W-:Y:S01]  /*103d0*/  VIADD R2, R0, 0xffffff01 ;  /* 0xffffff0100027836 */ /* 0x000fe20000000000 */
[----:B------:R-:W-:Y:S02]  /*103e0*/  LDSM.16.M88.4 R12, [R145+0x1000] ;  /* 0x00100000910c783b */ /* 0x000fe40000000200 */
[C---:B------:R-:W-:Y:S02]  /*103f0*/  ISETP.GE.AND P3, PT, R3.reuse, R46, PT ;  /* 0x0000002e0300720c */ /* 0x040fe40003f66270 */
[----:B------:R-:W3:Y:S01]  /*10400*/  LDSM.16.M88.4 R28, [R138+0x2400] ;  /* 0x002400008a1c783b */ /* 0x000ee20000000200 */
[C---:B------:R-:W-:Y:S02]  /*10410*/  ISETP.GE.AND P2, PT, R3.reuse, R47, PT ;  /* 0x0000002f0300720c */ /* 0x040fe40003f46270 */
[C---:B------:R-:W-:Y:S01]  /*10420*/  ISETP.GE.AND P1, PT, R3.reuse, R53, PT ;  /* 0x000000350300720c */ /* 0x040fe20003f26270 */
[----:B------:R-:W-:Y:S01]  /*10430*/  LDSM.16.M88.4 R16, [R145] ;  /* 0x000000009110783b */ /* 0x000fe20000000200 */
[----:B------:R-:W-:-:S02]  /*10440*/  ISETP.GE.AND P5, PT, R3, R52, PT ;  /* 0x000000340300720c */ /* 0x000fc40003fa6270 */
[----:B------:R-:W-:Y:S01]  /*10450*/  ISETP.GE.AND P4, PT, R2, R46, PT ;  /* 0x0000002e0200720c */ /* 0x000fe20003f86270 */
[----:B------:R-:W4:Y:S04]  /*10460*/  LDSM.16.M88.4 R20, [R138+0x2000] ;  /* 0x002000008a14783b */ /* 0x000f280000000200 */
[----:B------:R-:W-:Y:S04]  /*10470*/  LDSM.16.M88.4 R40, [R139+0x2400] ;  /* 0x002400008b28783b */ /* 0x000fe80000000200 */
[----:B-1----:R-:W-:Y:S04]  /*10480*/  LDSM.16.M88.4 R8, [R250] ;  /* 0x00000000fa08783b */ /* 0x002fe80000000200 */
[----:B--2---:R-:W1:Y:S04]  /*10490*/  LDSM.16.M88.4 R4, [R250+0x1000] ;  /* 0x00100000fa04783b */ /* 0x004e680000000200 */
[----:B------:R-:W2:Y:S04]  /*104a0*/  LDSM.16.M88.4 R24, [R139+0x2000] ;  /* 0x002000008b18783b */ /* 0x000ea80000000200 */
[----:B------:R-:W2:Y:S04]  /*104b0*/  LDSM.16.M88.4 R64, [R138+0x2800] ;  /* 0x002800008a40783b */ /* 0x000ea80000000200 */
[----:B------:R-:W2:Y:S04]  /*104c0*/  LDSM.16.M88.4 R72, [R139+0x2800] ;  /* 0x002800008b48783b */ /* 0x000ea80000000200 */
[----:B------:R-:W2:Y:S01]  /*104d0*/  LDSM.16.M88.4 R80, [R138+0x2c00] ;  /* 0x002c00008a50783b */ /* 0x000ea20000000200 */
[----:B---3--:R-:W-:Y:S03]  /*104e0*/  HMMA.16816.F32.BF16 R48, R12, R28, RZ ;  /* 0x0000001c0c30723c */ /* 0x008fe600000418ff */
[----:B------:R-:W3:Y:S04]  /*104f0*/  LDSM.16.M88.4 R88, [R139+0x2c00] ;  /* 0x002c00008b58783b */ /* 0x000ee80000000200 */
[----:B------:R-:W3:Y:S01]  /*10500*/  LDSM.16.M88.4 R84, [R138+0x3000] ;  /* 0x003000008a54783b */ /* 0x000ee20000000200 */
[-C--:B----4-:R-:W-:Y:S03]  /*10510*/  HMMA.16816.F32.BF16 R68, R16, R20.reuse, RZ ;  /* 0x000000141044723c */ /* 0x090fe600000418ff */
[----:B------:R-:W4:Y:S04]  /*10520*/  LDSM.16.M88.4 R76, [R139+0x3000] ;  /* 0x003000008b4c783b */ /* 0x000f280000000200 */
[----:B------:R-:W0:Y:S01]  /*10530*/  LDGDEPBAR ;  /* 0x00000000000079af */ /* 0x000e220000000000 */
[----:B------:R-:W-:Y:S08]  /*10540*/  HMMA.16816.F32.BF16 R60, R12, R20, RZ ;  /* 0x000000140c3c723c */ /* 0x000ff000000418ff */
[----:B-1----:R-:W-:Y:S08]  /*10550*/  HMMA.16816.F32.BF16 R96, R4, R40, R48 ;  /* 0x000000280460723c */ /* 0x002ff00000041830 */
[-C--:B------:R-:W-:Y:S08]  /*10560*/  HMMA.16816.F32.BF16 R48, R12, R22.reuse, RZ ;  /* 0x000000160c30723c */ /* 0x080ff000000418ff */
[----:B------:R-:W-:Y:S08]  /*10570*/  HMMA.16816.F32.BF16 R20, R16, R22, RZ ;  /* 0x000000161014723c */ /* 0x000ff000000418ff */
[-C--:B--2---:R-:W-:Y:S08]  /*10580*/  HMMA.16816.F32.BF16 R68, R8, R24.reuse, R68 ;  /* 0x000000180844723c */ /* 0x084ff00000041844 */
[----:B------:R-:W-:Y:S08]  /*10590*/  HMMA.16816.F32.BF16 R92, R4, R24, R60 ;  /* 0x00000018045c723c */ /* 0x000ff0000004183c */
[----:B------:R-:W-:Y:S08]  /*105a0*/  HMMA.16816.F32.BF16 R32, R12, R64, RZ ;  /* 0x000000400c20723c */ /* 0x000ff000000418ff */
[----:B------:R-:W-:Y:S08]  /*105b0*/  HMMA.16816.F32.BF16 R56, R16, R28, RZ ;  /* 0x0000001c1038723c */ /* 0x000ff000000418ff */
[-C--:B------:R-:W-:Y:S08]  /*105c0*/  HMMA.16816.F32.BF16 R60, R4, R26.reuse, R48 ;  /* 0x0000001a043c723c */ /* 0x080ff00000041830 */
[----:B------:R-:W-:Y:S01]  /*105d0*/  HMMA.16816.F32.BF16 R48, R8, R26, R20 ;  /* 0x0000001a0830723c */ /* 0x000fe20000041814 */
[----:B------:R-:W-:-:S05]  /*105e0*/  I2FP.F32.U32 R21, R3 ;  /* 0x0000000300157245 */ /* 0x000fca0000201000 */
[C---:B------:R-:W-:Y:S01]  /*105f0*/  FFMA.FTZ R20, R21.reuse, UR8, R68 ;  /* 0x0000000815147c23 */ /* 0x040fe20008010044 */
[C---:B------:R-:W-:Y:S01]  /*10600*/  FFMA.FTZ R3, R21.reuse, UR8, R92 ;  /* 0x0000000815037c23 */ /* 0x040fe2000801005c */
[----:B------:R-:W-:Y:S01]  /*10610*/  HMMA.16816.F32.BF16 R108, R4, R72, R32 ;  /* 0x00000048046c723c */ /* 0x000fe20000041820 */
[C---:B------:R-:W-:Y:S01]  /*10620*/  FFMA.FTZ R22, R21.reuse, UR8, R70 ;  /* 0x0000000815167c23 */ /* 0x040fe20008010046 */
[----:B------:R-:W-:Y:S01]  /*10630*/  FFMA.FTZ R21, R21, UR8, R94 ;  /* 0x0000000815157c23 */ /* 0x000fe2000801005e */
[----:B------:R-:W-:Y:S02]  /*10640*/  FSEL R149, R20, -INF , !P3 ;  /* 0xff80000014957808 */ /* 0x000fe40005800000 */
[----:B------:R-:W-:Y:S02]  /*10650*/  I2FP.F32.U32 R20, R2 ;  /* 0x0000000200147245 */ /* 0x000fe40000201000 */
[----:B------:R-:W-:Y:S01]  /*10660*/  FSEL R205, R3, -INF , !P1 ;  /* 0xff80000003cd7808 */ /* 0x000fe20004800000 */
[----:B------:R-:W-:Y:S01]  /*10670*/  HMMA.16816.F32.BF16 R32, R12, R80, RZ ;  /* 0x000000500c20723c */ /* 0x000fe200000418ff */
[----:B------:R-:W-:Y:S01]  /*10680*/  VIADD R3, R0, 0xffffff08 ;  /* 0xffffff0800037836 */ /* 0x000fe20000000000 */
[----:B------:R-:W-:Y:S01]  /*10690*/  FSEL R154, R22, -INF , !P2 ;  /* 0xff800000169a7808 */ /* 0x000fe20005000000 */
[C---:B------:R-:W-:Y:S01]  /*106a0*/  FFMA.FTZ R22, R20.reuse, UR8, R69 ;  /* 0x0000000814167c23 */ /* 0x040fe20008010045 */
[C---:B------:R-:W-:Y:S01]  /*106b0*/  FFMA.FTZ R25, R20.reuse, UR8, R71 ;  /* 0x0000000814197c23 */ /* 0x040fe20008010047 */
[----:B------:R-:W-:Y:S01]  /*106c0*/  FFMA.FTZ R24, R20, UR8, R93 ;  /* 0x0000000814187c23 */ /* 0x000fe2000801005d */
[----:B------:R-:W-:Y:S01]  /*106d0*/  ISETP.GE.AND P3, PT, R2, R47, PT ;  /* 0x0000002f0200720c */ /* 0x000fe20003f66270 */
[----:B------:R-:W-:Y:S01]  /*106e0*/  FFMA.FTZ R23, R20, UR8, R95 ;  /* 0x0000000814177c23 */ /* 0x000fe2000801005f */
[----:B------:R-:W-:Y:S01]  /*106f0*/  HMMA.16816.F32.BF16 R100, R8, R40, R56 ;  /* 0x000000280864723c */ /* 0x000fe20000041838 */
[----:B------:R-:W-:Y:S01]  /*10700*/  ISETP.GE.AND P2, PT, R2, R53, PT ;  /* 0x000000350200720c */ /* 0x000fe20003f46270 */
[----:B------:R-:W1:Y:S01]  /*10710*/  LDSM.16.M88.4 R68, [R138+0x3400] ;  /* 0x003400008a44783b */ /* 0x000e620000000200 */
[----:B------:R-:W-:-:S02]  /*10720*/  I2FP.F32.U32 R20, R3 ;  /* 0x0000000300147245 */ /* 0x000fc40000201000 */
[----:B------:R-:W-:Y:S02]  /*10730*/  FSEL R208, R21, -INF , !P5 ;  /* 0xff80000015d07808 */ /* 0x000fe40006800000 */
[----:B------:R-:W-:Y:S01]  /*10740*/  FSEL R142, R22, -INF , !P4 ;  /* 0xff800000168e7808 */ /* 0x000fe20006000000 */
[-C--:B------:R-:W-:Y:S01]  /*10750*/  HMMA.16816.F32.BF16 R56, R12, R30.reuse, RZ ;  /* 0x0000001e0c38723c */ /* 0x080fe200000418ff */
[----:B------:R-:W-:Y:S01]  /*10760*/  FSEL R148, R25, -INF , !P3 ;  /* 0xff80000019947808 */ /* 0x000fe20005800000 */
[----:B------:R-:W-:Y:S01]  /*10770*/  FFMA.FTZ R21, R20, UR8, R48 ;  /* 0x0000000814157c23 */ /* 0x000fe20008010030 */
[----:B------:R-:W-:Y:S01]  /*10780*/  FSEL R203, R24, -INF , !P2 ;  /* 0xff80000018cb7808 */ /* 0x000fe20005000000 */
[----:B------:R-:W-:Y:S01]  /*10790*/  FFMA.FTZ R22, R20, UR8, R60 ;  /* 0x0000000814167c23 */ /* 0x000fe2000801003c */
[C---:B------:R-:W-:Y:S02]  /*107a0*/  ISETP.GE.AND P5, PT, R3.reuse, R46, PT ;  /* 0x0000002e0300720c */ /* 0x040fe40003fa6270 */
[C---:B------:R-:W-:Y:S01]  /*107b0*/  ISETP.GE.AND P4, PT, R3.reuse, R47, PT ;  /* 0x0000002f0300720c */ /* 0x040fe20003f86270 */
[----:B------:R-:W-:Y:S01]  /*107c0*/  HMMA.16816.F32.BF16 R28, R16, R30, RZ ;  /* 0x0000001e101c723c */ /* 0x000fe200000418ff */
[----:B------:R-:W-:-:S02]  /*107d0*/  ISETP.GE.AND P3, PT, R3, R53, PT ;  /* 0x000000350300720c */ /* 0x000fc40003f66270 */
[-C--:B------:R-:W-:Y:S01]  /*107e0*/  ISETP.GE.AND P2, PT, R3, R52.reuse, PT ;  /* 0x000000340300720c */ /* 0x080fe20003f46270 */
[----:B------:R-:W-:Y:S01]  /*107f0*/  FFMA.FTZ R3, R20, UR8, R50 ;  /* 0x0000000814037c23 */ /* 0x000fe20008010032 */
[----:B------:R-:W-:Y:S01]  /*10800*/  ISETP.GE.AND P1, PT, R2, R52, PT ;  /* 0x000000340200720c */ /* 0x000fe20003f26270 */
[----:B------:R-:W-:Y:S01]  /*10810*/  VIADD R2, R0, 0xffffff09 ;  /* 0xffffff0900027836 */ /* 0x000fe20000000000 */
[----:B------:R-:W-:Y:S01]  /*10820*/  FSEL R161, R21, -INF , !P5 ;  /* 0xff80000015a17808 */ /* 0x000fe20006800000 */
[----:B------:R-:W-:Y:S01]  /*10830*/  HMMA.16816.F32.BF16 R36, R16, R64, RZ ;  /* 0x000000401024723c */ /* 0x000fe200000418ff */
[----:B------:R-:W-:Y:S01]  /*10840*/  FSEL R207, R23, -INF , !P1 ;  /* 0xff80000017cf7808 */ /* 0x000fe20004800000 */
[----:B------:R-:W-:Y:S01]  /*10850*/  FFMA.FTZ R20, R20, UR8, R62 ;  /* 0x0000000814147c23 */ /* 0x000fe2000801003e */
[----:B------:R-:W-:Y:S02]  /*10860*/  FSEL R169, R3, -INF , !P4 ;  /* 0xff80000003a97808 */ /* 0x000fe40006000000 */
[----:B------:R-:W-:-:S02]  /*10870*/  FSEL R204, R22, -INF , !P3 ;  /* 0xff80000016cc7808 */ /* 0x000fc40005800000 */
[C---:B------:R-:W-:Y:S01]  /*10880*/  ISETP.GE.AND P1, PT, R2.reuse, R46, PT ;  /* 0x0000002e0200720c */ /* 0x040fe20003f26270 */
[----:B---3--:R-:W-:Y:S01]  /*10890*/  HMMA.16816.F32.BF16 R112, R4, R88, R32 ;  /* 0x000000580470723c */ /* 0x008fe20000041820 */
[C---:B------:R-:W-:Y:S02]  /*108a0*/  ISETP.GE.AND P5, PT, R2.reuse, R47, PT ;  /* 0x0000002f0200720c */ /* 0x040fe40003fa6270 */
[C---:B------:R-:W-:Y:S02]  /*108b0*/  ISETP.GE.AND P4, PT, R2.reuse, R53, PT ;  /* 0x000000350200720c */ /* 0x040fe40003f86270 */
[----:B------:R-:W-:Y:S02]  /*108c0*/  I2FP.F32.U32 R3, R2 ;  /* 0x0000000200037245 */ /* 0x000fe40000201000 */
[----:B------:R-:W-:Y:S01]  /*108d0*/  ISETP.GE.AND P3, PT, R2, R52, PT ;  /* 0x000000340200720c */ /* 0x000fe20003f66270 */
[----:B------:R-:W-:Y:S01]  /*108e0*/  VIADD R2, R0, 0xffffff10 ;  /* 0xffffff1000027836 */ /* 0x000fe20000000000 */
[----:B------:R-:W-:Y:S01]  /*108f0*/  HMMA.16816.F32.BF16 R32, R12, R84, RZ ;  /* 0x000000540c20723c */ /* 0x000fe200000418ff */
[C---:B------:R-:W-:Y:S01]  /*10900*/  FFMA.FTZ R22, R3.reuse, UR8, R49 ;  /* 0x0000000803167c23 */ /* 0x040fe20008010031 */
[C---:B------:R-:W-:Y:S01]  /*10910*/  FFMA.FTZ R21, R3.reuse, UR8, R51 ;  /* 0x0000000803157c23 */ /* 0x040fe20008010033 */
[C---:B------:R-:W-:Y:S01]  /*10920*/  FFMA.FTZ R23, R3.reuse, UR8, R61 ;  /* 0x0000000803177c23 */ /* 0x040fe2000801003d */
[----:B------:R-:W-:Y:S01]  /*10930*/  FFMA.FTZ R24, R3, UR8, R63 ;  /* 0x0000000803187c23 */ /* 0x000fe2000801003f */
[----:B------:R-:W-:Y:S01]  /*10940*/  I2FP.F32.U32 R3, R2 ;  /* 0x0000000200037245 */ /* 0x000fe20000201000 */
[----:B------:R-:W2:Y:S01]  /*10950*/  LDSM.16.M88.4 R60, [R139+0x3400] ;  /* 0x003400008b3c783b */ /* 0x000ea20000000200 */
[----:B------:R-:W-:Y:S01]  /*10960*/  FSEL R206, R20, -INF , !P2 ;  /* 0xff80000014ce7808 */ /* 0x000fe20005000000 */
[-C--:B------:R-:W-:Y:S01]  /*10970*/  HMMA.16816.F32.BF16 R56, R4, R42.reuse, R56 ;  /* 0x0000002a0438723c */ /* 0x080fe20000041838 */
[----:B------:R-:W-:Y:S01]  /*10980*/  FSEL R150, R22, -INF , !P1 ;  /* 0xff80000016967808 */ /* 0x000fe20004800000 */
[----:B------:R-:W-:Y:S01]  /*10990*/  FFMA.FTZ R20, R3, UR8, R100 ;  /* 0x0000000803147c23 */ /* 0x000fe20008010064 */
[----:B------:R-:W-:Y:S01]  /*109a0*/  FSEL R158, R21, -INF , !P5 ;  /* 0xff800000159e7808 */ /* 0x000fe20006800000 */
[----:B------:R-:W-:Y:S01]  /*109b0*/  FFMA.FTZ R21, R3, UR8, R96 ;  /* 0x0000000803157c23 */ /* 0x000fe20008010060 */
[----:B------:R-:W-:Y:S01]  /*109c0*/  FSEL R200, R23, -INF , !P4 ;  /* 0xff80000017c87808 */ /* 0x000fe20006000000 */
[----:B------:R-:W-:Y:S01]  /*109d0*/  FFMA.FTZ R22, R3, UR8, R102 ;  /* 0x0000000803167c23 */ /* 0x000fe20008010066 */
[C---:B------:R-:W-:Y:S01]  /*109e0*/  ISETP.GE.AND P2, PT, R2.reuse, R46, PT ;  /* 0x0000002e0200720c */ /* 0x040fe20003f46270 */
[----:B------:R-:W-:Y:S01]  /*109f0*/  HMMA.16816.F32.BF16 R40, R8, R42, R28 ;  /* 0x0000002a0828723c */ /* 0x000fe2000004181c */
[----:B------:R-:W-:-:S02]  /*10a00*/  ISETP.GE.AND P1, PT, R2, R47, PT ;  /* 0x0000002f0200720c */ /* 0x000fc40003f26270 */
[C---:B------:R-:W-:Y:S02]  /*10a10*/  ISETP.GE.AND P5, PT, R2.reuse, R53, PT ;  /* 0x000000350200720c */ /* 0x040fe40003fa6270 */
[----:B------:R-:W-:Y:S01]  /*10a20*/  ISETP.GE.AND P4, PT, R2, R52, PT ;  /* 0x000000340200720c */ /* 0x000fe20003f86270 */
[----:B------:R-:W-:Y:S01]  /*10a30*/  VIADD R2, R0, 0xffffff11 ;  /* 0xffffff1100027836 */ /* 0x000fe20000000000 */
[----:B------:R-:W-:Y:S01]  /*10a40*/  FSEL R156, R20, -INF , !P2 ;  /* 0xff800000149c7808 */ /* 0x000fe20005000000 */
[----:B------:R-:W-:Y:S01]  /*10a50*/  HMMA.16816.F32.BF16 R104, R8, R72, R36 ;  /* 0x000000480868723c */ /* 0x000fe20000041824 */
[----:B------:R-:W-:Y:S01]  /*10a60*/  FSEL R195, R21, -INF , !P5 ;  /* 0xff80000015c37808 */ /* 0x000fe20006800000 */
[----:B------:R-:W-:Y:S01]  /*10a70*/  FFMA.FTZ R21, R3, UR8, R98 ;  /* 0x0000000803157c23 */ /* 0x000fe20008010062 */
[----:B------:R-:W-:Y:S01]  /*10a80*/  I2FP.F32.U32 R20, R2 ;  /* 0x0000000200147245 */ /* 0x000fe20000201000 */
[----:B------:R-:W-:Y:S01]  /*10a90*/  VIADD R3, R0, 0xffffff18 ;  /* 0xffffff1800037836 */ /* 0x000fe20000000000 */
[----:B------:R-:W-:-:S02]  /*10aa0*/  FSEL R201, R24, -INF , !P3 ;  /* 0xff80000018c97808 */ /* 0x000fc40005800000 */
[----:B------:R-:W-:Y:S01]  /*10ab0*/  FSEL R167, R22, -INF , !P1 ;  /* 0xff80000016a77808 */ /* 0x000fe20004800000 */
[----:B------:R-:W-:Y:S01]  /*10ac0*/  HMMA.16816.F32.BF16 R36, R16, R80, RZ ;  /* 0x000000501024723c */ /* 0x000fe200000418ff */
[C---:B------:R-:W-:Y:S01]  /*10ad0*/  FFMA.FTZ R22, R20.reuse, UR8, R101 ;  /* 0x0000000814167c23 */ /* 0x040fe20008010065 */
[C---:B------:R-:W-:Y:S01]  /*10ae0*/  FFMA.FTZ R25, R20.reuse, UR8, R103 ;  /* 0x0000000814197c23 */ /* 0x040fe20008010067 */
[----:B------:R-:W-:Y:S01]  /*10af0*/  FFMA.FTZ R24, R20, UR8, R97 ;  /* 0x0000000814187c23 */ /* 0x000fe20008010061 */
[----:B------:R-:W-:Y:S01]  /*10b00*/  ISETP.GE.AND P3, PT, R2, R46, PT ;  /* 0x0000002e0200720c */ /* 0x000fe20003f66270 */
[----:B------:R-:W-:Y:S01]  /*10b10*/  FFMA.FTZ R23, R20, UR8, R99 ;  /* 0x0000000814177c23 */ /* 0x000fe20008010063 */
[C---:B------:R-:W-:Y:S02]  /*10b20*/  ISETP.GE.AND P2, PT, R2.reuse, R47, PT ;  /* 0x0000002f0200720c */ /* 0x040fe40003f46270 */
[----:B----4-:R-:W-:Y:S01]  /*10b30*/  HMMA.16816.F32.BF16 R124, R4, R76, R32 ;  /* 0x0000004c047c723c */ /* 0x010fe20000041820 */
[----:B------:R-:W-:-:S02]  /*10b40*/  ISETP.GE.AND P1, PT, R2, R53, PT ;  /* 0x000000350200720c */ /* 0x000fc40003f26270 */
[----:B------:R-:W-:Y:S02]  /*10b50*/  I2FP.F32.U32 R20, R3 ;  /* 0x0000000300147245 */ /* 0x000fe40000201000 */
[----:B------:R-:W-:Y:S02]  /*10b60*/  FSEL R197, R21, -INF , !P4 ;  /* 0xff80000015c57808 */ /* 0x000fe40006000000 */
[----:B------:R-:W-:Y:S01]  /*10b70*/  FSEL R151, R22, -INF , !P3 ;  /* 0xff80000016977808 */ /* 0x000fe20005800000 */
[----:B------:R-:W-:Y:S01]  /*10b80*/  HMMA.16816.F32.BF16 R32, R12, R66, RZ ;  /* 0x000000420c20723c */ /* 0x000fe200000418ff */
[----:B------:R-:W-:Y:S01]  /*10b90*/  FSEL R160, R25, -INF , !P2 ;  /* 0xff80000019a07808 */ /* 0x000fe20005000000 */
[----:B------:R-:W-:Y:S01]  /*10ba0*/  FFMA.FTZ R21, R20, UR8, R40 ;  /* 0x0000000814157c23 */ /* 0x000fe20008010028 */
[----:B------:R-:W-:Y:S01]  /*10bb0*/  FSEL R194, R24, -INF , !P1 ;  /* 0xff80000018c27808 */ /* 0x000fe20004800000 */
[----:B------:R-:W-:Y:S01]  /*10bc0*/  FFMA.FTZ R22, R20, UR8, R56 ;  /* 0x0000000814167c23 */ /* 0x000fe20008010038 */
[----:B------:R-:W-:-:S02]  /*10bd0*/  ISETP.GE.AND P4, PT, R3, R46, PT ;  /* 0x0000002e0300720c */ /* 0x000fc40003f86270 */
[C---:B------:R-:W-:Y:S01]  /*10be0*/  ISETP.GE.AND P3, PT, R3.reuse, R47, PT ;  /* 0x0000002f0300720c */ /* 0x040fe20003f66270 */
[----:B------:R-:W-:Y:S01]  /*10bf0*/  HMMA.16816.F32.BF16 R28, R16, R66, RZ ;  /* 0x00000042101c723c */ /* 0x000fe200000418ff */
[C---:B------:R-:W-:Y:S02]  /*10c00*/  ISETP.GE.AND P2, PT, R3.reuse, R53, PT ;  /* 0x000000350300720c */ /* 0x040fe40003f46270 */
[-C--:B------:R-:W-:Y:S01]  /*10c10*/  ISETP.GE.AND P1, PT, R3, R52.reuse, PT ;  /* 0x000000340300720c */ /* 0x080fe20003f26270 */
[----:B------:R-:W-:Y:S01]  /*10c20*/  FFMA.FTZ R3, R20, UR8, R42 ;  /* 0x0000000814037c23 */ /* 0x000fe2000801002a */
[----:B------:R-:W-:Y:S01]  /*10c30*/  ISETP.GE.AND P5, PT, R2, R52, PT ;  /* 0x000000340200720c */ /* 0x000fe20003fa6270 */
[----:B------:R-:W-:Y:S01]  /*10c40*/  VIADD R2, R0, 0xffffff19 ;  /* 0xffffff1900027836 */ /* 0x000fe20000000000 */
[----:B------:R-:W-:Y:S01]  /*10c50*/  FSEL R155, R21, -INF , !P4 ;  /* 0xff800000159b7808 */ /* 0x000fe20006000000 */
[----:B------:R-:W-:Y:S01]  /*10c60*/  HMMA.16816.F32.BF16 R120, R8, R88, R36 ;  /* 0x000000580878723c */ /* 0x000fe20000041824 */
[----:B------:R-:W-:Y:S01]  /*10c70*/  FSEL R196, R23, -INF , !P5 ;  /* 0xff80000017c47808 */ /* 0x000fe20006800000 */
[----:B------:R-:W-:Y:S01]  /*10c80*/  FFMA.FTZ R20, R20, UR8, R58 ;  /* 0x0000000814147c23 */ /* 0x000fe2000801003a */
[----:B------:R-:W-:-:S02]  /*10c90*/  FSEL R170, R3, -INF , !P3 ;  /* 0xff80000003aa7808 */ /* 0x000fc40005800000 */
[----:B------:R-:W-:Y:S02]  /*10ca0*/  FSEL R192, R22, -INF , !P2 ;  /* 0xff80000016c07808 */ /* 0x000fe40005000000 */
[C---:B------:R-:W-:Y:S01]  /*10cb0*/  ISETP.GE.AND P5, PT, R2.reuse, R46, PT ;  /* 0x0000002e0200720c */ /* 0x040fe20003fa6270 */
[----:B------:R-:W-:Y:S01]  /*10cc0*/  HMMA.16816.F32.BF16 R36, R16, R84, RZ ;  /* 0x000000541024723c */ /* 0x000fe200000418ff */
[C---:B------:R-:W-:Y:S02]  /*10cd0*/  ISETP.GE.AND P4, PT, R2.reuse, R47, PT ;  /* 0x0000002f0200720c */ /* 0x040fe40003f86270 */
[C---:B------:R-:W-:Y:S02]  /*10ce0*/  ISETP.GE.AND P3, PT, R2.reuse, R53, PT ;  /* 0x000000350200720c */ /* 0x040fe40003f66270 */
[----:B------:R-:W-:Y:S02]  /*10cf0*/  I2FP.F32.U32 R3, R2 ;  /* 0x0000000200037245 */ /* 0x000fe40000201000 */
[----:B------:R-:W-:Y:S01]  /*10d00*/  ISETP.GE.AND P2, PT, R2, R52, PT ;  /* 0x000000340200720c */ /* 0x000fe20003f46270 */
[----:B------:R-:W-:Y:S01]  /*10d10*/  VIADD R2, R0, 0xffffff20 ;  /* 0xffffff2000027836 */ /* 0x000fe20000000000 */
[----:B------:R-:W-:Y:S01]  /*10d20*/  HMMA.16816.F32.BF16 R48, R4, R74, R32 ;  /* 0x0000004a0430723c */ /* 0x000fe20000041820 */
[C---:B------:R-:W-:Y:S01]  /*10d30*/  FFMA.FTZ R22, R3.reuse, UR8, R41 ;  /* 0x0000000803167c23 */ /* 0x040fe20008010029 */
[C---:B------:R-:W-:Y:S01]  /*10d40*/  FFMA.FTZ R21, R3.reuse, UR8, R43 ;  /* 0x0000000803157c23 */ /* 0x040fe2000801002b */
[C---:B------:R-:W-:Y:S01]  /*10d50*/  FFMA.FTZ R23, R3.reuse, UR8, R57 ;  /* 0x0000000803177c23 */ /* 0x040fe20008010039 */
[----:B------:R-:W-:Y:S01]  /*10d60*/  FFMA.FTZ R24, R3, UR8, R59 ;  /* 0x0000000803187c23 */ /* 0x000fe2000801003b */
[----:B------:R-:W-:-:S02]  /*10d70*/  I2FP.F32.U32 R3, R2 ;  /* 0x0000000200037245 */ /* 0x000fc40000201000 */
[----:B------:R-:W-:Y:S01]  /*10d80*/  FSEL R193, R20, -INF , !P1 ;  /* 0xff80000014c17808 */ /* 0x000fe20004800000 */
[C---:B------:R-:W-:Y:S01]  /*10d90*/  HMMA.16816.F32.BF16 R72, R8.reuse, R74, R28 ;  /* 0x0000004a0848723c */ /* 0x040fe2000004181c */
        /* <DEDUP_REMOVED lines=13> */
[----:B------:R-:W-:Y:S01]  /*10e70*/  HMMA.16816.F32.BF16 R40, R12, R82, RZ ;  /* 0x000000520c28723c */ /* 0x000fe200000418ff */
[----:B------:R-:W-:Y:S01]  /*10e80*/  FSEL R182, R21, -INF , !P4 ;  /* 0xff80000015b67808 */ /* 0x000fe20006000000 */
[----:B------:R-:W-:Y:S01]  /*10e90*/  FFMA.FTZ R21, R3, UR8, R110 ;  /* 0x0000000803157c23 */ /* 0x000fe2000801006e */
[----:B------:R-:W-:Y:S01]  /*10ea0*/  I2FP.F32.U32 R20, R2 ;  /* 0x0000000200147245 */ /* 0x000fe20000201000 */
[----:B------:R-:W-:Y:S01]  /*10eb0*/  VIADD R3, R0, 0xffffff28 ;  /* 0xffffff2800037836 */ /* 0x000fe20000000000 */
[----:B------:R-:W-:-:S02]  /*10ec0*/  FSEL R191, R24, -INF , !P2 ;  /* 0xff80000018bf7808 */ /* 0x000fc40005000000 */
[----:B------:R-:W-:Y:S01]  /*10ed0*/  FSEL R176, R22, -INF , !P5 ;  /* 0xff80000016b07808 */ /* 0x000fe20006800000 */
[C---:B------:R-:W-:Y:S01]  /*10ee0*/  FFMA.FTZ R22, R20.reuse, UR8, R105 ;  /* 0x0000000814167c23 */ /* 0x040fe20008010069 */
[C---:B------:R-:W-:Y:S01]  /*10ef0*/  FFMA.FTZ R25, R20.reuse, UR8, R107 ;  /* 0x0000000814197c23 */ /* 0x040fe2000801006b */
[----:B------:R-:W-:Y:S01]  /*10f00*/  FFMA.FTZ R24, R20, UR8, R109 ;  /* 0x0000000814187c23 */ /* 0x000fe2000801006d */
[----:B------:R-:W-:Y:S01]  /*10f10*/  ISETP.GE.AND P2, PT, R2, R46, PT ;  /* 0x0000002e0200720c */ /* 0x000fe20003f46270 */
[----:B------:R-:W-:Y:S01]  /*10f20*/  FFMA.FTZ R23, R20, UR8, R111 ;  /* 0x0000000814177c23 */ /* 0x000fe2000801006f */
[C---:B------:R-:W-:Y:S01]  /*10f30*/  ISETP.GE.AND P1, PT, R2.reuse, R47, PT ;  /* 0x0000002f0200720c */ /* 0x040fe20003f26270 */
[----:B------:R-:W-:Y:S01]  /*10f40*/  HMMA.16816.F32.BF16 R36, R16, R82, RZ ;  /* 0x000000521024723c */ /* 0x000fe200000418ff */
[----:B------:R-:W-:Y:S02]  /*10f50*/  ISETP.GE.AND P5, PT, R2, R53, PT ;  /* 0x000000350200720c */ /* 0x000fe40003fa6270 */
[----:B------:R-:W-:-:S02]  /*10f60*/  I2FP.F32.U32 R20, R3 ;  /* 0x0000000300147245 */ /* 0x000fc40000201000 */
[----:B------:R-:W-:Y:S02]  /*10f70*/  FSEL R190, R21, -INF , !P3 ;  /* 0xff80000015be7808 */ /* 0x000fe40005800000 */
[----:B------:R-:W-:Y:S01]  /*10f80*/  FSEL R165, R22, -INF , !P2 ;  /* 0xff80000016a57808 */ /* 0x000fe20005000000 */
[C---:B------:R-:W-:Y:S01]  /*10f90*/  FFMA.FTZ R21, R20.reuse, UR8, R72 ;  /* 0x0000000814157c23 */ /* 0x040fe20008010048 */
[----:B------:R-:W-:Y:S01]  /*10fa0*/  FSEL R172, R25, -INF , !P1 ;  /* 0xff80000019ac7808 */ /* 0x000fe20004800000 */
[----:B------:R-:W-:Y:S01]  /*10fb0*/  FFMA.FTZ R22, R20, UR8, R48 ;  /* 0x0000000814167c23 */ /* 0x000fe20008010030 */
[----:B------:R-:W-:Y:S01]  /*10fc0*/  FSEL R180, R24, -INF , !P5 ;  /* 0xff80000018b47808 */ /* 0x000fe20006800000 */
[----:B-1----:R-:W-:Y:S01]  /*10fd0*/  HMMA.16816.F32.BF16 R28, R12, R68, RZ ;  /* 0x000000440c1c723c */ /* 0x002fe200000418ff */
[C---:B------:R-:W-:Y:S02]  /*10fe0*/  ISETP.GE.AND P3, PT, R3.reuse, R46, PT ;  /* 0x0000002e0300720c */ /* 0x040fe40003f66270 */
[----:B------:R-:W-:-:S02]  /*10ff0*/  ISETP.GE.AND P2, PT, R3, R47, PT ;  /* 0x0000002f0300720c */ /* 0x000fc40003f46270 */
[C---:B------:R-:W-:Y:S02]  /*11000*/  ISETP.GE.AND P1, PT, R3.reuse, R53, PT ;  /* 0x000000350300720c */ /* 0x040fe40003f26270 */
        /* <DEDUP_REMOVED lines=8> */
[----:B------:R-:W-:-:S02]  /*11090*/  FSEL R164, R3, -INF , !P2 ;  /* 0xff80000003a47808 */ /* 0x000fc40005000000 */
[----:B------:R-:W-:Y:S02]  /*110a0*/  FSEL R177, R22, -INF , !P1 ;  /* 0xff80000016b17808 */ /* 0x000fe40004800000 */
[C---:B------:R-:W-:Y:S01]  /*110b0*/  ISETP.GE.AND P4, PT, R2.reuse, R46, PT ;  /* 0x0000002e0200720c */ /* 0x040fe20003f86270 */
[-C--:B------:R-:W-:Y:S01]  /*110c0*/  HMMA.16816.F32.BF16 R40, R4, R90.reuse, R40 ;  /* 0x0000005a0428723c */ /* 0x080fe20000041828 */
[C---:B------:R-:W-:Y:S02]  /*110d0*/  ISETP.GE.AND P3, PT, R2.reuse, R47, PT ;  /* 0x0000002f0200720c */ /* 0x040fe40003f66270 */
[C---:B------:R-:W-:Y:S02]  /*110e0*/  ISETP.GE.AND P2, PT, R2.reuse, R53, PT ;  /* 0x000000350200720c */ /* 0x040fe40003f46270 */
[----:B------:R-:W-:Y:S02]  /*110f0*/  I2FP.F32.U32 R3, R2 ;  /* 0x0000000200037245 */ /* 0x000fe40000201000 */
[----:B------:R-:W-:Y:S01]  /*11100*/  ISETP.GE.AND P1, PT, R2, R52, PT ;  /* 0x000000340200720c */ /* 0x000fe20003f26270 */
[----:B------:R-:W-:Y:S01]  /*11110*/  VIADD R2, R0, 0xffffff30 ;  /* 0xffffff3000027836 */ /* 0x000fe20000000000 */
[----:B------:R-:W-:Y:S01]  /*11120*/  FSEL R178, R20, -INF , !P5 ;  /* 0xff80000014b27808 */ /* 0x000fe20006800000 */
[C---:B------:R-:W-:Y:S01]  /*11130*/  FFMA.FTZ R22, R3.reuse, UR8, R73 ;  /* 0x0000000803167c23 */ /* 0x040fe20008010049 */
[C---:B------:R-:W-:Y:S01]  /*11140*/  FFMA.FTZ R21, R3.reuse, UR8, R75 ;  /* 0x0000000803157c23 */ /* 0x040fe2000801004b */
[C---:B------:R-:W-:Y:S01]  /*11150*/  FFMA.FTZ R23, R3.reuse, UR8, R49 ;  /* 0x0000000803177c23 */ /* 0x040fe20008010031 */
[----:B------:R-:W-:Y:S01]  /*11160*/  FFMA.FTZ R24, R3, UR8, R51 ;  /* 0x0000000803187c23 */ /* 0x000fe20008010033 */
[----:B------:R-:W-:Y:S01]  /*11170*/  I2FP.F32.U32 R3, R2 ;  /* 0x0000000200037245 */ /* 0x000fe20000201000 */
[----:B------:R-:W-:Y:S01]  /*11180*/  HMMA.16816.F32.BF16 R36, R8, R90, R36 ;  /* 0x0000005a0824723c */ /* 0x000fe20000041824 */
[----:B------:R-:W-:Y:S01]  /*11190*/  FSEL R174, R22, -INF , !P4 ;  /* 0xff80000016ae7808 */ /* 0x000fe20006000000 */
[----:B------:R-:W1:Y:S01]  /*111a0*/  LDSM.16.M88.4 R48, [R138+0x3800] ;  /* 0x003800008a30783b */ /* 0x000e620000000200 */
[----:B------:R-:W-:Y:S01]  /*111b0*/  FSEL R153, R21, -INF , !P3 ;  /* 0xff80000015997808 */ /* 0x000fe20005800000 */
[----:B------:R-:W-:Y:S01]  /*111c0*/  FFMA.FTZ R20, R3, UR8, R120 ;  /* 0x0000000803147c23 */ /* 0x000fe20008010078 */
[----:B------:R-:W-:Y:S01]  /*111d0*/  FSEL R166, R23, -INF , !P2 ;  /* 0xff80000017a67808 */ /* 0x000fe20005000000 */
[C---:B------:R-:W-:Y:S01]  /*111e0*/  FFMA.FTZ R21, R3.reuse, UR8, R112 ;  /* 0x0000000803157c23 */ /* 0x040fe20008010070 */
[C---:B------:R-:W-:Y:S01]  /*111f0*/  ISETP.GE.AND P5, PT, R2.reuse, R46, PT ;  /* 0x0000002e0200720c */ /* 0x040fe20003fa6270 */
[----:B------:R-:W-:Y:S01]  /*11200*/  FFMA.FTZ R22, R3, UR8, R122 ;  /* 0x0000000803167c23 */ /* 0x000fe2000801007a */
[C---:B------:R-:W-:Y:S01]  /*11210*/  ISETP.GE.AND P4, PT, R2.reuse, R47, PT ;  /* 0x0000002f0200720c */ /* 0x040fe20003f86270 */
[----:B--2---:R-:W-:Y:S01]  /*11220*/  HMMA.16816.F32.BF16 R80, R4, R60, R28 ;  /* 0x0000003c0450723c */ /* 0x004fe2000004181c */
[----:B------:R-:W-:-:S02]  /*11230*/  ISETP.GE.AND P3, PT, R2, R53, PT ;  /* 0x000000350200720c */ /* 0x000fc40003f66270 */
[----:B------:R-:W-:Y:S01]  /*11240*/  ISETP.GE.AND P2, PT, R2, R52, PT ;  /* 0x000000340200720c */ /* 0x000fe20003f46270 */
[----:B------:R-:W-:Y:S01]  /*11250*/  VIADD R2, R0, 0xffffff31 ;  /* 0xffffff3100027836 */ /* 0x000fe20000000000 */
[----:B------:R-:W-:Y:S02]  /*11260*/  FSEL R183, R20, -INF , !P5 ;  /* 0xff80000014b77808 */ /* 0x000fe40006800000 */
[----:B------:R-:W-:Y:S01]  /*11270*/  FSEL R159, R21, -INF , !P3 ;  /* 0xff800000159f7808 */ /* 0x000fe20005800000 */
[----:B------:R-:W-:Y:S01]  /*11280*/  FFMA.FTZ R21, R3, UR8, R114 ;  /* 0x0000000803157c23 */ /* 0x000fe20008010072 */
[----:B------:R-:W-:Y:S01]  /*11290*/  I2FP.F32.U32 R20, R2 ;  /* 0x0000000200147245 */ /* 0x000fe20000201000 */
[----:B------:R-:W-:Y:S01]  /*112a0*/  VIADD R3, R0, 0xffffff38 ;  /* 0xffffff3800037836 */ /* 0x000fe20000000000 */
[----:B------:R-:W-:Y:S01]  /*112b0*/  FSEL R171, R24, -INF , !P1 ;  /* 0xff80000018ab7808 */ /* 0x000fe20004800000 */
[----:B------:R-:W-:Y:S01]  /*112c0*/  HMMA.16816.F32.BF16 R92, R8, R60, R32 ;  /* 0x0000003c085c723c */ /* 0x000fe20000041820 */
        /* <DEDUP_REMOVED lines=26> */
[----:B------:R-:W-:Y:S01]  /*11470*/  FFMA.FTZ R20, R20, UR8, R42 ;  /* 0x0000000814147c23 */ /* 0x000fe2000801002a */
[----:B------:R-:W-:Y:S01]  /*11480*/  FSEL R157, R23, -INF , !P3 ;  /* 0xff800000179d7808 */ /* 0x000fe20005800000 */
[----:B------:R-:W-:Y:S01]  /*11490*/  HMMA.16816.F32.BF16 R64, R8, R78, R28 ;  /* 0x0000004e0840723c */ /* 0x000fe2000004181c */
[----:B------:R-:W-:Y:S01]  /*114a0*/  FSEL R123, R3, -INF , !P1 ;  /* 0xff800000037b7808 */ /* 0x000fe20004800000 */
[----:B------:R-:W2:Y:S01]  /*114b0*/  LDSM.16.M88.4 R28, [R139+0x3800] ;  /* 0x003800008b1c783b */ /* 0x000ea20000000200 */
[----:B------:R-:W-:-:S02]  /*114c0*/  FSEL R141, R22, -INF , !P5 ;  /* 0xff800000168d7808 */ /* 0x000fc40006800000 */
[C---:B------:R-:W-:Y:S02]  /*114d0*/  ISETP.GE.AND P3, PT, R2.reuse, R46, PT ;  /* 0x0000002e0200720c */ /* 0x040fe40003f66270 */
[C---:B------:R-:W-:Y:S01]  /*114e0*/  ISETP.GE.AND P2, PT, R2.reuse, R47, PT ;  /* 0x0000002f0200720c */ /* 0x040fe20003f46270 */
[----:B------:R-:W-:Y:S01]  /*114f0*/  HMMA.16816.F32.BF16 R72, R4, R78, R32 ;  /* 0x0000004e0448723c */ /* 0x000fe20000041820 */
        /* <DEDUP_REMOVED lines=10> */
[----:B------:R-:W-:Y:S01]  /*115a0*/  HMMA.16816.F32.BF16 R36, R16, R70, RZ ;  /* 0x000000461024723c */ /* 0x000fe200000418ff */
[----:B------:R-:W-:-:S02]  /*115b0*/  FSEL R168, R22, -INF , !P3 ;  /* 0xff80000016a87808 */ /* 0x000fc40005800000 */
[----:B------:R-:W-:Y:S01]  /*115c0*/  FSEL R114, R21, -INF , !P2 ;  /* 0xff80000015727808 */ /* 0x000fe20005000000 */
[----:B------:R-:W-:Y:S01]  /*115d0*/  FFMA.FTZ R20, R3, UR8, R128 ;  /* 0x0000000803147c23 */ /* 0x000fe20008010080 */
[----:B------:R-:W-:Y:S01]  /*115e0*/  FSEL R122, R23, -INF , !P1 ;  /* 0xff800000177a7808 */ /* 0x000fe20004800000 */
[C---:B------:R-:W-:Y:S01]  /*115f0*/  FFMA.FTZ R21, R3.reuse, UR8, R124 ;  /* 0x0000000803157c23 */ /* 0x040fe2000801007c */
[C---:B------:R-:W-:Y:S01]  /*11600*/  ISETP.GE.AND P4, PT, R2.reuse, R46, PT ;  /* 0x0000002e0200720c */ /* 0x040fe20003f86270 */
[----:B------:R-:W-:Y:S01]  /*11610*/  FFMA.FTZ R22, R3, UR8, R130 ;  /* 0x0000000803167c23 */ /* 0x000fe20008010082 */
[C---:B------:R-:W-:Y:S01]  /*11620*/  ISETP.GE.AND P3, PT, R2.reuse, R47, PT ;  /* 0x0000002f0200720c */ /* 0x040fe20003f66270 */
[----:B-1----:R-:W-:Y:S01]  /*11630*/  HMMA.16816.F32.BF16 R40, R16, R48, RZ ;  /* 0x000000301028723c */ /* 0x002fe200000418ff */
[C---:B------:R-:W-:Y:S02]  /*11640*/  ISETP.GE.AND P2, PT, R2.reuse, R53, PT ;  /* 0x000000350200720c */ /* 0x040fe40003f46270 */
[----:B------:R-:W-:Y:S01]  /*11650*/  ISETP.GE.AND P1, PT, R2, R52, PT ;  /* 0x000000340200720c */ /* 0x000fe20003f26270 */
[----:B------:R-:W-:Y:S01]  /*11660*/  VIADD R2, R0, 0xffffff41 ;  /* 0xffffff4100027836 */ /* 0x000fe20000000000 */
[----:B------:R-:W-:-:S02]  /*11670*/  FSEL R130, R20, -INF , !P4 ;  /* 0xff80000014827808 */ /* 0x000fc40006000000 */
[----:B------:R-:W-:Y:S01]  /*11680*/  FSEL R117, R21, -INF , !P2 ;  /* 0xff80000015757808 */ /* 0x000fe20005000000 */
[----:B------:R-:W-:Y:S01]  /*11690*/  FFMA.FTZ R21, R3, UR8, R126 ;  /* 0x0000000803157c23 */ /* 0x000fe2000801007e */
[----:B------:R-:W-:Y:S01]  /*116a0*/  I2FP.F32.U32 R20, R2 ;  /* 0x0000000200147245 */ /* 0x000fe20000201000 */
[----:B------:R-:W-:Y:S01]  /*116b0*/  VIADD R3, R0, 0xffffff48 ;  /* 0xffffff4800037836 */ /* 0x000fe20000000000 */
[----:B------:R-:W-:Y:S01]  /*116c0*/  FSEL R128, R24, -INF , !P5 ;  /* 0xff80000018807808 */ /* 0x000fe20006800000 */
[----:B------:R-:W-:Y:S01]  /*116d0*/  HMMA.16816.F32.BF16 R32, R12, R48, RZ ;  /* 0x000000300c20723c */ /* 0x000fe200000418ff */
[----:B------:R-:W-:Y:S01]  /*116e0*/  FSEL R112, R22, -INF , !P3 ;  /* 0xff80000016707808 */ /* 0x000fe20005800000 */
[C---:B------:R-:W-:Y:S01]  /*116f0*/  FFMA.FTZ R22, R20.reuse, UR8, R129 ;  /* 0x0000000814167c23 */ /* 0x040fe20008010081 */
[C---:B------:R-:W-:Y:S01]  /*11700*/  FFMA.FTZ R25, R20.reuse, UR8, R131 ;  /* 0x0000000814197c23 */ /* 0x040fe20008010083 */
[----:B------:R-:W-:Y:S01]  /*11710*/  FFMA.FTZ R24, R20, UR8, R125 ;  /* 0x0000000814187c23 */ /* 0x000fe2000801007d */
[----:B------:R-:W-:Y:S01]  /*11720*/  ISETP.GE.AND P5, PT, R2, R46, PT ;  /* 0x0000002e0200720c */ /* 0x000fe20003fa6270 */
[----:B------:R-:W-:Y:S01]  /*11730*/  FFMA.FTZ R23, R20, UR8, R127 ;  /* 0x0000000814177c23 */ /* 0x000fe2000801007f */
[C---:B------:R-:W-:Y:S01]  /*11740*/  ISETP.GE.AND P4, PT, R2.reuse, R47, PT ;  /* 0x0000002f0200720c */ /* 0x040fe20003f86270 */
[----:B--2---:R-:W-:Y:S01]  /*11750*/  HMMA.16816.F32.BF16 R76, R8, R28, R40 ;  /* 0x0000001c084c723c */ /* 0x004fe20000041828 */
[----:B------:R-:W-:-:S02]  /*11760*/  ISETP.GE.AND P3, PT, R2, R53, PT ;  /* 0x000000350200720c */ /* 0x000fc40003f66270 */
[----:B------:R-:W-:Y:S02]  /*11770*/  I2FP.F32.U32 R20, R3 ;  /* 0x0000000300147245 */ /* 0x000fe40000201000 */
[----:B------:R-:W-:Y:S02]  /*11780*/  FSEL R121, R21, -INF , !P1 ;  /* 0xff80000015797808 */ /* 0x000fe40004800000 */
[----:B------:R-:W-:Y:S01]  /*11790*/  FSEL R126, R22, -INF , !P5 ;  /* 0xff800000167e7808 */ /* 0x000fe20006800000 */
[C---:B------:R-:W-:Y:S01]  /*117a0*/  FFMA.FTZ R21, R20.reuse, UR8, R64 ;  /* 0x0000000814157c23 */ /* 0x040fe20008010040 */
[----:B------:R-:W-:Y:S01]  /*117b0*/  FSEL R100, R25, -INF , !P4 ;  /* 0xff80000019647808 */ /* 0x000fe20006000000 */
[----:B------:R-:W-:Y:S01]  /*117c0*/  FFMA.FTZ R22, R20, UR8, R72 ;  /* 0x0000000814167c23 */ /* 0x000fe20008010048 */
[----:B------:R-:W-:Y:S01]  /*117d0*/  FSEL R110, R24, -INF , !P3 ;  /* 0xff800000186e7808 */ /* 0x000fe20005800000 */
[----:B------:R-:W-:Y:S01]  /*117e0*/  HMMA.16816.F32.BF16 R40, R12, R50, RZ ;  /* 0x000000320c28723c */ /* 0x000fe200000418ff */
[----:B------:R-:W-:-:S02]  /*117f0*/  ISETP.GE.AND P1, PT, R3, R46, PT ;  /* 0x0000002e0300720c */ /* 0x000fc40003f26270 */
[C---:B------:R-:W-:Y:S02]  /*11800*/  ISETP.GE.AND P5, PT, R3.reuse, R47, PT ;  /* 0x0000002f0300720c */ /* 0x040fe40003fa6270 */
        /* <DEDUP_REMOVED lines=9> */
[----:B------:R-:W-:-:S02]  /*118a0*/  FSEL R98, R3, -INF , !P5 ;  /* 0xff80000003627808 */ /* 0x000fc40006800000 */
[----:B------:R-:W-:Y:S02]  /*118b0*/  FSEL R102, R22, -INF , !P4 ;  /* 0xff80000016667808 */ /* 0x000fe40006000000 */
        /* <DEDUP_REMOVED lines=14> */
[----:B------:R-:W-:-:S02]  /*119a0*/  FSEL R124, R22, -INF , !P2 ;  /* 0xff800000167c7808 */ /* 0x000fc40005000000 */
[----:B------:R-:W-:Y:S01]  /*119b0*/  FSEL R91, R21, -INF , !P1 ;  /* 0xff800000155b7808 */ /* 0x000fe20004800000 */
[----:B------:R-:W-:Y:S01]  /*119c0*/  FFMA.FTZ R20, R3, UR8, R92 ;  /* 0x0000000803147c23 */ /* 0x000fe2000801005c */
[----:B------:R-:W-:Y:S01]  /*119d0*/  FSEL R96, R23, -INF , !P5 ;  /* 0xff80000017607808 */ /* 0x000fe20006800000 */
[C---:B------:R-:W-:Y:S01]  /*119e0*/  FFMA.FTZ R22, R3.reuse, UR8, R94 ;  /* 0x0000000803167c23 */ /* 0x040fe2000801005e */
[C---:B------:R-:W-:Y:S01]  /*119f0*/  ISETP.GE.AND P3, PT, R2.reuse, R46, PT ;  /* 0x0000002e0200720c */ /* 0x040fe20003f66270 */
[----:B------:R-:W-:Y:S01]  /*11a00*/  HMMA.16816.F32.BF16 R56, R8, R62, R36 ;  /* 0x0000003e0838723c */ /* 0x000fe20000041824 */
[C---:B------:R-:W-:Y:S01]  /*11a10*/  ISETP.GE.AND P2, PT, R2.reuse, R47, PT ;  /* 0x0000002f0200720c */ /* 0x040fe20003f46270 */
[C---:B------:R-:W-:Y:S01]  /*11a20*/  FFMA.FTZ R21, R3.reuse, UR8, R80 ;  /* 0x0000000803157c23 */ /* 0x040fe20008010050 */
[C---:B------:R-:W-:Y:S01]  /*11a30*/  ISETP.GE.AND P1, PT, R2.reuse, R53, PT ;  /* 0x000000350200720c */ /* 0x040fe20003f26270 */
[----:B------:R-:W1:Y:S01]  /*11a40*/  LDSM.16.M88.4 R36, [R138+0x3c00] ;  /* 0x003c00008a24783b */ /* 0x000e620000000200 */
[----:B------:R-:W-:Y:S01]  /*11a50*/  ISETP.GE.AND P5, PT, R2, R52, PT ;  /* 0x000000340200720c */ /* 0x000fe20003fa6270 */
[----:B------:R-:W-:Y:S01]  /*11a60*/  VIADD R2, R0, 0xffffff51 ;  /* 0xffffff5100027836 */ /* 0x000fe20000000000 */
[----:B------:R-:W-:Y:S01]  /*11a70*/  FSEL R120, R20, -INF , !P3 ;  /* 0xff80000014787808 */ /* 0x000fe20005800000 */
[-C--:B------:R-:W-:Y:S01]  /*11a80*/  HMMA.16816.F32.BF16 R60, R4, R30.reuse, R40 ;  /* 0x0000001e043c723c */ /* 0x080fe20000041828 */
[----:B------:R-:W-:Y:S01]  /*11a90*/  FSEL R87, R22, -INF , !P2 ;  /* 0xff80000016577808 */ /* 0x000fe20005000000 */
[----:B------:R-:W-:Y:S01]  /*11aa0*/  FFMA.FTZ R22, R3, UR8, R82 ;  /* 0x0000000803167c23 */ /* 0x000fe20008010052 */
[----:B------:R-:W-:Y:S01]  /*11ab0*/  I2FP.F32.U32 R20, R2 ;  /* 0x0000000200147245 */ /* 0x000fe20000201000 */
[----:B------:R-:W-:Y:S01]  /*11ac0*/  VIADD R3, R0, 0xffffff58 ;  /* 0xffffff5800037836 */ /* 0x000fe20000000000 */
[----:B------:R-:W-:Y:S01]  /*11ad0*/  FSEL R97, R24, -INF , !P4 ;  /* 0xff80000018617808 */ /* 0x000fe20006000000 */
[----:B------:R-:W2:Y:S01]  /*11ae0*/  LDSM.16.M88.4 R40, [R139+0x3c00] ;  /* 0x003c00008b28783b */ /* 0x000ea20000000200 */
        /* <DEDUP_REMOVED lines=8> */
[----:B------:R-:W-:-:S04]  /*11b70*/  DEPBAR.LE SB0, 0x0 ;  /* 0x000080000000791a */ /* 0x000fc80000000000 */
[-C--:B------:R-:W-:Y:S01]  /*11b80*/  ISETP.GE.AND P4, PT, R2, R46.reuse, PT ;  /* 0x0000002e0200720c */ /* 0x080fe20003f86270 */
[----:B------:R-:W-:Y:S01]  /*11b90*/  FFMA.FTZ R22, R20, UR8, R56 ;  /* 0x0000000814167c23 */ /* 0x000fe20008010038 */
[----:B------:R-:W-:Y:S01]  /*11ba0*/  BAR.SYNC.DEFER_BLOCKING 0x0 ;  /* 0x0000000000007b1d */ /* 0x000fe20000010000 */
[C---:B------:R-:W-:Y:S02]  /*11bb0*/  ISETP.GE.AND P3, PT, R2.reuse, R47, PT ;  /* 0x0000002f0200720c */ /* 0x040fe40003f66270 */
[----:B------:R-:W-:Y:S02]  /*11bc0*/  ISETP.GE.AND P2, PT, R2, R53, PT ;  /* 0x000000350200720c */ /* 0x000fe40003f46270 */
[----:B------:R-:W-:Y:S02]  /*11bd0*/  ISETP.GE.AND P5, PT, R3, R46, PT ;  /* 0x0000002e0300720c */ /* 0x000fe40003fa6270 */
[----:B------:R-:W-:Y:S02]  /*11be0*/  FSEL R113, R24, -INF , !P4 ;  /* 0xff80000018717808 */ /* 0x000fe40006000000 */
[----:B------:R-:W-:-:S02]  /*11bf0*/  FSEL R85, R23, -INF , !P3 ;  /* 0xff80000017557808 */ /* 0x000fc40005800000 */
[----:B------:R-:W-:Y:S02]  /*11c00*/  FSEL R86, R25, -INF , !P2 ;  /* 0xff80000019567808 */ /* 0x000fe40005000000 */
[C---:B------:R-:W-:Y:S02]  /*11c10*/  ISETP.GE.AND P4, PT, R3.reuse, R47, PT ;  /* 0x0000002f0300720c */ /* 0x040fe40003f86270 */
[C---:B------:R-:W-:Y:S01]  /*11c20*/  ISETP.GE.AND P3, PT, R3.reuse, R53, PT ;  /* 0x000000350300720c */ /* 0x040fe20003f66270 */
[-C--:B-1----:R-:W-:Y:S01]  /*11c30*/  HMMA.16816.F32.BF16 R28, R12, R36.reuse, RZ ;  /* 0x000000240c1c723c */ /* 0x082fe200000418ff */
[-C--:B------:R-:W-:Y:S01]  /*11c40*/  ISETP.GE.AND P2, PT, R3, R52.reuse, PT ;  /* 0x000000340300720c */ /* 0x080fe20003f46270 */
[----:B------:R-:W-:Y:S01]  /*11c50*/  FFMA.FTZ R3, R20, UR8, R58 ;  /* 0x0000000814037c23 */ /* 0x000fe2000801003a */
[----:B------:R-:W-:Y:S01]  /*11c60*/  FSEL R108, R22, -INF , !P5 ;  /* 0xff800000166c7808 */ /* 0x000fe20006800000 */
[----:B------:R-:W-:Y:S01]  /*11c70*/  FFMA.FTZ R22, R20, UR8, R64 ;  /* 0x0000000814167c23 */ /* 0x000fe20008010040 */
[----:B------:R-:W-:Y:S01]  /*11c80*/  ISETP.GE.AND P1, PT, R2, R52, PT ;  /* 0x000000340200720c */ /* 0x000fe20003f26270 */
[----:B------:R-:W-:Y:S01]  /*11c90*/  VIADD R2, R0, 0xffffff59 ;  /* 0xffffff5900027836 */ /* 0x000fe20000000000 */
[----:B------:R-:W-:Y:S01]  /*11ca0*/  FSEL R82, R3, -INF , !P4 ;  /* 0xff80000003527808 */ /* 0x000fe20006000000 */
[----:B------:R-:W-:Y:S01]  /*11cb0*/  FFMA.FTZ R3, R20, UR8, R66 ;  /* 0x0000000814037c23 */ /* 0x000fe20008010042 */
[----:B------:R-:W-:Y:S01]  /*11cc0*/  FSEL R89, R21, -INF , !P1 ;  /* 0xff80000015597808 */ /* 0x000fe20004800000 */
[----:B------:R-:W-:Y:S01]  /*11cd0*/  HMMA.16816.F32.BF16 R32, R16, R36, RZ ;  /* 0x000000241020723c */ /* 0x000fe200000418ff */
[----:B------:R-:W-:-:S02]  /*11ce0*/  FSEL R83, R22, -INF , !P3 ;  /* 0xff80000016537808 */ /* 0x000fc40005800000 */
[C---:B------:R-:W-:Y:S02]  /*11cf0*/  ISETP.GE.AND P1, PT, R2.reuse, R46, PT ;  /* 0x0000002e0200720c */ /* 0x040fe40003f26270 */
[C---:B------:R-:W-:Y:S02]  /*11d00*/  ISETP.GE.AND P5, PT, R2.reuse, R47, PT ;  /* 0x0000002f0200720c */ /* 0x040fe40003fa6270 */
[C---:B------:R-:W-:Y:S02]  /*11d10*/  ISETP.GE.AND P4, PT, R2.reuse, R53, PT ;  /* 0x000000350200720c */ /* 0x040fe40003f86270 */
[----:B------:R-:W-:Y:S01]  /*11d20*/  I2FP.F32.U32 R21, R2 ;  /* 0x0000000200157245 */ /* 0x000fe20000201000 */
[-C--:B--2---:R-:W-:Y:S01]  /*11d30*/  HMMA.16816.F32.BF16 R28, R4, R40.reuse, R28 ;  /* 0x00000028041c723c */ /* 0x084fe2000004181c */
[----:B------:R-:W-:Y:S01]  /*11d40*/  ISETP.GE.AND P3, PT, R2, R52, PT ;  /* 0x000000340200720c */ /* 0x000fe20003f66270 */
[----:B------:R-:W-:Y:S01]  /*11d50*/  VIADD R2, R0, 0xffffff60 ;  /* 0xffffff6000027836 */ /* 0x000fe20000000000 */
[----:B------:R-:W-:Y:S01]  /*11d60*/  FSEL R84, R3, -INF , !P2 ;  /* 0xff80000003547808 */ /* 0x000fe20005000000 */
[C---:B------:R-:W-:Y:S01]  /*11d70*/  FFMA.FTZ R23, R21.reuse, UR8, R57 ;  /* 0x0000000815177c23 */ /* 0x040fe20008010039 */
[C---:B------:R-:W-:Y:S01]  /*11d80*/  FFMA.FTZ R22, R21.reuse, UR8, R59 ;  /* 0x0000000815167c23 */ /* 0x040fe2000801003b */
[C---:B------:R-:W-:Y:S01]  /*11d90*/  FFMA.FTZ R20, R21.reuse, UR8, R65 ;  /* 0x0000000815147c23 */ /* 0x040fe20008010041 */
[----:B------:R-:W-:Y:S01]  /*11da0*/  I2FP.F32.U32 R3, R2 ;  /* 0x0000000200037245 */ /* 0x000fe20000201000 */
[----:B------:R-:W-:Y:S01]  /*11db0*/  FFMA.FTZ R21, R21, UR8, R67 ;  /* 0x0000000815157c23 */ /* 0x000fe20008010043 */
[----:B------:R-:W-:Y:S01]  /*11dc0*/  FSEL R95, R23, -INF , !P1 ;  /* 0xff800000175f7808 */ /* 0x000fe20004800000 */
[----:B------:R-:W-:Y:S01]  /*11dd0*/  HMMA.16816.F32.BF16 R32, R8, R40, R32 ;  /* 0x000000280820723c */ /* 0x000fe20000041820 */
[----:B------:R-:W-:Y:S01]  /*11de0*/  FSEL R80, R22, -INF , !P5 ;  /* 0xff80000016507808 */ /* 0x000fe20006800000 */
[C---:B------:R-:W-:Y:S01]  /*11df0*/  FFMA.FTZ R23, R3.reuse, UR8, R78 ;  /* 0x0000000803177c23 */ /* 0x040fe2000801004e */
[----:B------:R-:W-:Y:S01]  /*11e00*/  FSEL R81, R20, -INF , !P4 ;  /* 0xff80000014517808 */ /* 0x000fe20006000000 */
[C---:B------:R-:W-:Y:S01]  /*11e10*/  FFMA.FTZ R20, R3.reuse, UR8, R76 ;  /* 0x0000000803147c23 */ /* 0x040fe2000801004c */
[C---:B------:R-:W-:Y:S01]  /*11e20*/  ISETP.GE.AND P2, PT, R2.reuse, R46, PT ;  /* 0x0000002e0200720c */ /* 0x040fe20003f46270 */
[C---:B------:R-:W-:Y:S01]  /*11e30*/  FFMA.FTZ R22, R3.reuse, UR8, R68 ;  /* 0x0000000803167c23 */ /* 0x040fe20008010044 */
[C---:B------:R-:W-:Y:S01]  /*11e40*/  ISETP.GE.AND P1, PT, R2.reuse, R47, PT ;  /* 0x0000002f0200720c */ /* 0x040fe20003f26270 */
[----:B------:R-:W-:Y:S01]  /*11e50*/  FFMA.FTZ R24, R3, UR8, R70 ;  /* 0x0000000803187c23 */ /* 0x000fe20008010046 */
[----:B------:R-:W-:-:S02]  /*11e60*/  ISETP.GE.AND P5, PT, R2, R53, PT ;  /* 0x000000350200720c */ /* 0x000fc40003fa6270 */
[----:B------:R-:W-:Y:S01]  /*11e70*/  ISETP.GE.AND P4, PT, R2, R52, PT ;  /* 0x000000340200720c */ /* 0x000fe20003f86270 */
[----:B------:R-:W-:Y:S01]  /*11e80*/  VIADD R2, R0, 0xffffff61 ;  /* 0xffffff6100027836 */ /* 0x000fe20000000000 */
[----:B------:R-:W-:Y:S02]  /*11e90*/  FSEL R93, R20, -INF , !P2 ;  /* 0xff800000145d7808 */ /* 0x000fe40005000000 */
[----:B------:R-:W-:Y:S02]  /*11ea0*/  FSEL R78, R21, -INF , !P3 ;  /* 0xff800000154e7808 */ /* 0x000fe40005800000 */
[----:B------:R-:W-:Y:S02]  /*11eb0*/  I2FP.F32.U32 R20, R2 ;  /* 0x0000000200147245 */ /* 0x000fe40000201000 */
[----:B------:R-:W-:Y:S02]  /*11ec0*/  FSEL R73, R23, -INF , !P1 ;  /* 0xff80000017497808 */ /* 0x000fe40004800000 */
[----:B------:R-:W-:Y:S01]  /*11ed0*/  FSEL R74, R22, -INF , !P5 ;  /* 0xff800000164a7808 */ /* 0x000fe20006800000 */
[----:B------:R-:W-:Y:S01]  /*11ee0*/  FFMA.FTZ R3, R20, UR8, R79 ;  /* 0x0000000814037c23 */ /* 0x000fe2000801004f */
[----:B------:R-:W-:Y:S01]  /*11ef0*/  ISETP.GE.AND P3, PT, R2, R46, PT ;  /* 0x0000002e0200720c */ /* 0x000fe20003f66270 */
[----:B------:R-:W-:Y:S01]  /*11f00*/  FFMA.FTZ R21, R20, UR8, R77 ;  /* 0x0000000814157c23 */ /* 0x000fe2000801004d */
[----:B------:R-:W-:Y:S01]  /*11f10*/  ISETP.GE.AND P2, PT, R2, R47, PT ;  /* 0x0000002f0200720c */ /* 0x000fe20003f46270 */
[----:B------:R-:W-:Y:S01]  /*11f20*/  FFMA.FTZ R22, R20, UR8, R69 ;  /* 0x0000000814167c23 */ /* 0x000fe20008010045 */
[----:B------:R-:W-:Y:S01]  /*11f30*/  ISETP.GE.AND P1, PT, R2, R53, PT ;  /* 0x000000350200720c */ /* 0x000fe20003f26270 */
[----:B------:R-:W-:Y:S01]  /*11f40*/  FFMA.FTZ R20, R20, UR8, R71 ;  /* 0x0000000814147c23 */ /* 0x000fe20008010047 */
[----:B------:R-:W-:Y:S01]  /*11f50*/  ISETP.GE.AND P5, PT, R2, R52, PT ;  /* 0x000000340200720c */ /* 0x000fe20003fa6270 */
[----:B------:R-:W-:Y:S01]  /*11f60*/  VIADD R2, R0, 0xffffff68 ;  /* 0xffffff6800027836 */ /* 0x000fe20000000000 */
[----:B------:R-:W-:-:S02]  /*11f70*/  FSEL R69, R3, -INF , !P2 ;  /* 0xff80000003457808 */ /* 0x000fc40005000000 */
[----:B------:R-:W-:Y:S02]  /*11f80*/  FSEL R76, R24, -INF , !P4 ;  /* 0xff800000184c7808 */ /* 0x000fe40006000000 */
[----:B------:R-:W-:Y:S02]  /*11f90*/  I2FP.F32.U32 R3, R2 ;  /* 0x0000000200037245 */ /* 0x000fe40000201000 */
[----:B------:R-:W-:Y:S02]  /*11fa0*/  FSEL R88, R21, -INF , !P3 ;  /* 0xff80000015587808 */ /* 0x000fe40005800000 */
[----:B------:R-:W-:Y:S01]  /*11fb0*/  FSEL R72, R22, -INF , !P1 ;  /* 0xff80000016487808 */ /* 0x000fe20004800000 */
[C---:B------:R-:W-:Y:S01]  /*11fc0*/  FFMA.FTZ R24, R3.reuse, UR8, R62 ;  /* 0x0000000803187c23 */ /* 0x040fe2000801003e */
[C---:B------:R-:W-:Y:S01]  /*11fd0*/  ISETP.GE.AND P4, PT, R2.reuse, R46, PT ;  /* 0x0000002e0200720c */ /* 0x040fe20003f86270 */
[C---:B------:R-:W-:Y:S01]  /*11fe0*/  FFMA.FTZ R21, R3.reuse, UR8, R48 ;  /* 0x0000000803157c23 */ /* 0x040fe20008010030 */
[C---:B------:R-:W-:Y:S01]  /*11ff0*/  ISETP.GE.AND P3, PT, R2.reuse, R47, PT ;  /* 0x0000002f0200720c */ /* 0x040fe20003f66270 */
[C---:B------:R-:W-:Y:S01]  /*12000*/  FFMA.FTZ R23, R3.reuse, UR8, R50 ;  /* 0x0000000803177c23 */ /* 0x040fe20008010032 */
[C---:B------:R-:W-:Y:S01]  /*12010*/  ISETP.GE.AND P2, PT, R2.reuse, R53, PT ;  /* 0x000000350200720c */ /* 0x040fe20003f46270 */
[----:B------:R-:W-:Y:S01]  /*12020*/  FFMA.FTZ R22, R3, UR8, R60 ;  /* 0x0000000803167c23 */ /* 0x000fe2000801003c */
[----:B------:R-:W-:Y:S01]  /*12030*/  ISETP.GE.AND P1, PT, R2, R52, PT ;  /* 0x000000340200720c */ /* 0x000fe20003f26270 */
[----:B------:R-:W-:Y:S01]  /*12040*/  VIADD R2, R0, 0xffffff69 ;  /* 0xffffff6900027836 */ /* 0x000fe20000000000 */
[----:B------:R-:W-:-:S02]  /*12050*/  FSEL R71, R20, -INF , !P5 ;  /* 0xff80000014477808 */ /* 0x000fc40006800000 */
[----:B------:R-:W-:Y:S02]  /*12060*/  FSEL R68, R24, -INF , !P1 ;  /* 0xff80000018447808 */ /* 0x000fe40004800000 */
[----:B------:R-:W-:Y:S01]  /*12070*/  I2FP.F32.U32 R20, R2 ;  /* 0x0000000200147245 */ /* 0x000fe20000201000 */
[----:B------:R-:W-:Y:S01]  /*12080*/  HMMA.16816.F32.BF16 R24, R16, R38, RZ ;  /* 0x000000261018723c */ /* 0x000fe200000418ff */
[----:B------:R-:W-:Y:S02]  /*12090*/  FSEL R79, R21, -INF , !P4 ;  /* 0xff800000154f7808 */ /* 0x000fe40006000000 */
[----:B------:R-:W-:Y:S01]  /*120a0*/  FSEL R66, R23, -INF , !P3 ;  /* 0xff80000017427808 */ /* 0x000fe20005800000 */
[----:B------:R-:W-:Y:S01]  /*120b0*/  FFMA.FTZ R16, R20, UR8, R61 ;  /* 0x0000000814107c23 */ /* 0x000fe2000801003d */
[----:B------:R-:W-:Y:S01]  /*120c0*/  ISETP.GE.AND P3, PT, R2, R53, PT ;  /* 0x000000350200720c */ /* 0x000fe20003f66270 */
[----:B------:R-:W-:Y:S01]  /*120d0*/  FFMA.FTZ R21, R20, UR8, R49 ;  /* 0x0000000814157c23 */ /* 0x000fe20008010031 */
[----:B------:R-:W-:Y:S01]  /*120e0*/  ISETP.GE.AND P5, PT, R2, R46, PT ;  /* 0x0000002e0200720c */ /* 0x000fe20003fa6270 */
[----:B------:R-:W-:Y:S01]  /*120f0*/  FFMA.FTZ R3, R20, UR8, R51 ;  /* 0x0000000814037c23 */ /* 0x000fe20008010033 */
[----:B------:R-:W-:-:S02]  /*12100*/  FSEL R67, R22, -INF , !P2 ;  /* 0xff80000016437808 */ /* 0x000fc40005000000 */
[C---:B------:R-:W-:Y:S02]  /*12110*/  ISETP.GE.AND P4, PT, R2.reuse, R47, PT ;  /* 0x0000002f0200720c */ /* 0x040fe40003f86270 */
[----:B------:R-:W-:Y:S01]  /*12120*/  ISETP.GE.AND P2, PT, R2, R52, PT ;  /* 0x000000340200720c */ /* 0x000fe20003f46270 */
[----:B------:R-:W-:Y:S01]  /*12130*/  VIADD R2, R0, 0xffffff70 ;  /* 0xffffff7000027836 */ /* 0x000fe20000000000 */
[----:B------:R-:W-:Y:S01]  /*12140*/  FSEL R65, R16, -INF , !P3 ;  /* 0xff80000010417808 */ /* 0x000fe20005800000 */
[----:B------:R-:W-:Y:S01]  /*12150*/  FFMA.FTZ R16, R20, UR8, R63 ;  /* 0x0000000814107c23 */ /* 0x000fe2000801003f */
[----:B------:R-:W-:Y:S02]  /*12160*/  FSEL R77, R21, -INF , !P5 ;  /* 0xff800000154d7808 */ /* 0x000fe40006800000 */
[----:B------:R-:W-:Y:S01]  /*12170*/  HMMA.16816.F32.BF16 R20, R12, R38, RZ ;  /* 0x000000260c14723c */ /* 0x000fe200000418ff */
[----:B------:R-:W-:Y:S02]  /*12180*/  FSEL R64, R3, -INF , !P4 ;  /* 0xff80000003407808 */ /* 0x000fe40006000000 */
[----:B------:R-:W-:-:S02]  /*12190*/  I2FP.F32.U32 R3, R2 ;  /* 0x0000000200037245 */ /* 0x000fc40000201000 */
[C---:B------:R-:W-:Y:S02]  /*121a0*/  ISETP.GE.AND P1, PT, R2.reuse, R46, PT ;  /* 0x0000002e0200720c */ /* 0x040fe40003f26270 */
[C---:B------:R-:W-:Y:S01]  /*121b0*/  ISETP.GE.AND P5, PT, R2.reuse, R47, PT ;  /* 0x0000002f0200720c */ /* 0x040fe20003fa6270 */
[C---:B------:R-:W-:Y:S01]  /*121c0*/  FFMA.FTZ R12, R3.reuse, UR8, R28 ;  /* 0x00000008030c7c23 */ /* 0x040fe2000801001c */
[C---:B------:R-:W-:Y:S01]  /*121d0*/  ISETP.GE.AND P4, PT, R2.reuse, R53, PT ;  /* 0x000000350200720c */ /* 0x040fe20003f86270 */
[C---:B------:R-:W-:Y:S01]  /*121e0*/  FFMA.FTZ R14, R3.reuse, UR8, R32 ;  /* 0x00000008030e7c23 */ /* 0x040fe20008010020 */
[----:B------:R-:W-:Y:S01]  /*121f0*/  ISETP.GE.AND P3, PT, R2, R52, PT ;  /* 0x000000340200720c */ /* 0x000fe20003f66270 */
[----:B------:R-:W-:Y:S01]  /*12200*/  VIADD R2, R0, 0xffffff71 ;  /* 0xffffff7100027836 */ /* 0x000fe20000000000 */
[----:B------:R-:W-:Y:S01]  /*12210*/  FSEL R61, R16, -INF , !P2 ;  /* 0xff800000103d7808 */ /* 0x000fe20005000000 */
[C---:B------:R-:W-:Y:S01]  /*12220*/  FFMA.FTZ R13, R3.reuse, UR8, R34 ;  /* 0x00000008030d7c23 */ /* 0x040fe20008010022 */
[----:B------:R-:W-:Y:S01]  /*12230*/  HMMA.16816.F32.BF16 R16, R8, R42, R24 ;  /* 0x0000002a0810723c */ /* 0x000fe20000041818 */
[----:B------:R-:W-:Y:S01]  /*12240*/  FSEL R59, R12, -INF , !P4 ;  /* 0xff8000000c3b7808 */ /* 0x000fe20006000000 */
[----:B------:R-:W-:Y:S01]  /*12250*/  FFMA.FTZ R8, R3, UR8, R30 ;  /* 0x0000000803087c23 */ /* 0x000fe2000801001e */
[----:B------:R-:W-:Y:S01]  /*12260*/  I2FP.F32.U32 R12, R2 ;  /* 0x00000002000c7245 */ /* 0x000fe20000201000 */
[----:B------:R-:W-:Y:S01]  /*12270*/  VIADD R3, R0, 0xffffff78 ;  /* 0xffffff7800037836 */ /* 0x000fe20000000000 */
[----:B------:R-:W-:-:S02]  /*12280*/  FSEL R75, R14, -INF , !P1 ;  /* 0xff8000000e4b7808 */ /* 0x000fc40004800000 */
[----:B------:R-:W-:Y:S01]  /*12290*/  FSEL R58, R13, -INF , !P5 ;  /* 0xff8000000d3a7808 */ /* 0x000fe20006800000 */
[----:B------:R-:W-:Y:S01]  /*122a0*/  FFMA.FTZ R9, R12, UR8, R33 ;  /* 0x000000080c097c23 */ /* 0x000fe20008010021 */
[----:B------:R-:W-:Y:S01]  /*122b0*/  ISETP.GE.AND P2, PT, R2, R46, PT ;  /* 0x0000002e0200720c */ /* 0x000fe20003f46270 */
[----:B------:R-:W-:Y:S01]  /*122c0*/  FFMA.FTZ R10, R12, UR8, R35 ;  /* 0x000000080c0a7c23 */ /* 0x000fe20008010023 */
[C---:B------:R-:W-:Y:S02]  /*122d0*/  ISETP.GE.AND P1, PT, R2.reuse, R47, PT ;  /* 0x0000002f0200720c */ /* 0x040fe40003f26270 */
[C---:B------:R-:W-:Y:S02]  /*122e0*/  ISETP.GE.AND P5, PT, R2.reuse, R53, PT ;  /* 0x000000350200720c */ /* 0x040fe40003fa6270 */
[----:B------:R-:W-:Y:S01]  /*122f0*/  ISETP.GE.AND P4, PT, R2, R52, PT ;  /* 0x000000340200720c */ /* 0x000fe20003f86270 */
[----:B------:R-:W-:Y:S01]  /*12300*/  VIADD R2, R0, 0xffffff79 ;  /* 0xffffff7900027836 */ /* 0x000fe20000000000 */
[----:B------:R-:W-:Y:S01]  /*12310*/  FSEL R56, R8, -INF , !P3 ;  /* 0xff80000008387808 */ /* 0x000fe20005800000 */
[C---:B------:R-:W-:Y:S01]  /*12320*/  FFMA.FTZ R8, R12.reuse, UR8, R29 ;  /* 0x000000080c087c23 */ /* 0x040fe2000801001d */
[----:B------:R-:W-:Y:S01]  /*12330*/  FFMA.FTZ R0, R12, UR8, R31 ;  /* 0x000000080c007c23 */ /* 0x000fe2000801001f */
[----:B------:R-:W-:Y:S01]  /*12340*/  ISETP.GE.AND P3, PT, R3, R46, PT ;  /* 0x0000002e0300720c */ /* 0x000fe20003f66270 */
[----:B------:R-:W-:Y:S01]  /*12350*/  HMMA.16816.F32.BF16 R12, R4, R42, R20 ;  /* 0x0000002a040c723c */ /* 0x000fe20000041814 */
[----:B------:R-:W-:-:S02]  /*12360*/  FSEL R70, R9, -INF , !P2 ;  /* 0xff80000009467808 */ /* 0x000fc40005000000 */
[----:B------:R-:W-:Y:S02]  /*12370*/  FSEL R55, R8, -INF , !P5 ;  /* 0xff80000008377808 */ /* 0x000fe40006800000 */
[----:B------:R-:W-:Y:S02]  /*12380*/  I2FP.F32.U32 R8, R3 ;  /* 0x0000000300087245 */ /* 0x000fe40000201000 */
[----:B------:R-:W-:Y:S02]  /*12390*/  FSEL R51, R0, -INF , !P4 ;  /* 0xff80000000337808 */ /* 0x000fe40006000000 */
[----:B------:R-:W-:Y:S01]  /*123a0*/  I2FP.F32.U32 R0, R2 ;  /* 0x0000000200007245 */ /* 0x000fe20000201000 */
[----:B------:R-:W-:Y:S01]  /*123b0*/  FFMA.FTZ R6, R8, UR8, R16 ;  /* 0x0000000808067c23 */ /* 0x000fe20008010010 */
[----:B------:R-:W-:Y:S01]  /*123c0*/  ISETP.GE.AND P2, PT, R2, R46, PT ;  /* 0x0000002e0200720c */ /* 0x000fe20003f46270 */
[----:B------:R-:W-:Y:S01]  /*123d0*/  FFMA.FTZ R4, R8, UR8, R18 ;  /* 0x0000000808047c23 */ /* 0x000fe20008010012 */
[----:B------:R-:W-:Y:S01]  /*123e0*/  FSEL R54, R10, -INF , !P1 ;  /* 0xff8000000a367808 */ /* 0x000fe20004800000 */
[----:B------:R-:W-:Y:S01]  /*123f0*/  FFMA.FTZ R5, R0, UR8, R17 ;  /* 0x0000000800057c23 */ /* 0x000fe20008010011 */
[----:B------:R-:W-:-:S02]  /*12400*/  ISETP.GE.AND P1, PT, R3, R47, PT ;  /* 0x0000002f0300720c */ /* 0x000fc40003f26270 */
[----:B------:R-:W-:Y:S02]  /*12410*/  FSEL R60, R6, -INF , !P3 ;  /* 0xff800000063c7808 */ /* 0x000fe40005800000 */
[-C--:B------:R-:W-:Y:S02]  /*12420*/  ISETP.GE.AND P4, PT, R3, R53.reuse, PT ;  /* 0x000000350300720c */ /* 0x080fe40003f86270 */
[----:B------:R-:W-:Y:S02]  /*12430*/  ISETP.GE.AND P3, PT, R2, R53, PT ;  /* 0x000000350200720c */ /* 0x000fe40003f66270 */
[----:B------:R-:W-:Y:S01]  /*12440*/  FSEL R53, R5, -INF , !P2 ;  /* 0xff80000005357808 */ /* 0x000fe20005000000 */
[C---:B------:R-:W-:Y:S01]  /*12450*/  FFMA.FTZ R5, R0.reuse, UR8, R19 ;  /* 0x0000000800057c23 */ /* 0x040fe20008010013 */
[-C--:B------:R-:W-:Y:S01]  /*12460*/  ISETP.GE.AND P2, PT, R3, R52.reuse, PT ;  /* 0x000000340300720c */ /* 0x080fe20003f46270 */
[----:B------:R-:W-:Y:S01]  /*12470*/  FFMA.FTZ R3, R0, UR8, R13 ;  /* 0x0000000800037c23 */ /* 0x000fe2000801000d */
[----:B------:R-:W-:Y:S01]  /*12480*/  FSEL R48, R4, -INF , !P1 ;  /* 0xff80000004307808 */ /* 0x000fe20004800000 */
[----:B------:R-:W-:Y:S01]  /*12490*/  FFMA.FTZ R4, R8, UR8, R12 ;  /* 0x0000000808047c23 */ /* 0x000fe2000801000c */
[----:B------:R-:W-:Y:S01]  /*124a0*/  ISETP.GE.AND P5, PT, R2, R47, PT ;  /* 0x0000002f0200720c */ /* 0x000fe20003fa6270 */
[----:B------:R-:W-:Y:S01]  /*124b0*/  FFMA.FTZ R0, R0, UR8, R15 ;  /* 0x0000000800007c23 */ /* 0x000fe2000801000f */
[----:B------:R-:W-:Y:S01]  /*124c0*/  ISETP.GE.AND P1, PT, R2, R52, PT ;  /* 0x000000340200720c */ /* 0x000fe20003f26270 */
[----:B------:R-:W-:Y:S01]  /*124d0*/  FFMA.FTZ R2, R8, UR8, R14 ;  /* 0x0000000808027c23 */ /* 0x000fe2000801000e */
[----:B------:R-:W-:-:S02]  /*124e0*/  FSEL R39, R5, -INF , !P5 ;  /* 0xff80000005277808 */ /* 0x000fc40006800000 */
[----:B------:R-:W-:Y:S02]  /*124f0*/  FSEL R41, R4, -INF , !P4 ;  /* 0xff80000004297808 */ /* 0x000fe40006000000 */
[----:B------:R-:W-:Y:S02]  /*12500*/  FSEL R40, R3, -INF , !P3 ;  /* 0xff80000003287808 */ /* 0x000fe40005800000 */
[----:B------:R-:W-:Y:S02]  /*12510*/  FSEL R47, R2, -INF , !P2 ;  /* 0xff800000022f7808 */ /* 0x000fe40005000000 */
        /* <DEDUP_REMOVED lines=20> */
[----:B------:R-:W-:Y:S02]  /*12660*/  @!P0 LEA.HI.X R10, R7, UR11, R6, 0x5, P2 ;  /* 0x0000000b070a8c11 */ /* 0x000fe400090f2c06 */
[----:B------:R-:W-:Y:S01]  /*12670*/  @!P0 LEA.HI.X R9, R5, UR11, R4, 0x6, P1 ;  /* 0x0000000b05098c11 */ /* 0x000fe200088f3404 */
[----:B------:R-:W-:Y:S01]  /*12680*/  IMAD.U32 R5, RZ, RZ, UR11 ;  /* 0x0000000bff057e24 */ /* 0x000fe2000f8e00ff */
        /* <DEDUP_REMOVED lines=34> */
.L_x_640:
[----:B------:R-:W-:Y:S05]  /*128b0*/  BSYNC.RECONVERGENT B0 ;  /* 0x0000000000007941 */ /* 0x000fea0003800200 */
.L_x_639:
[----:B------:R-:W0:Y:S02]  /*128c0*/  LDGDEPBAR ;  /* 0x00000000000079af */ /* 0x000e240000000000 */
.L_x_638:
[----:B------:R-:W3:Y:S04]  /*128d0*/  LDL R14, [R1+0x40] ;  /* 0x00004000010e7983 */ /* 0x000ee80000100800 */
[----:B------:R-:W4:Y:S04]  /*128e0*/  LDL R15, [R1+0x34] ;  /* 0x00003400010f7983 */ /* 0x000f280000100800 */
        /* <DEDUP_REMOVED lines=9> */
[----:B-1----:R-:W4:Y:S04]  /*12980*/  LDL.64 R188, [R1+0x88] ;  /* 0x0000880001bc7983 */ /* 0x002f280000100a00 */
[----:B------:R1:W-:Y:S04]  /*12990*/  STL.64 [R1+0x470], R250 ;  /* 0x000470fa01007387 */ /* 0x0003e80000100a00 */
[----:B-1----:R-:W4:Y:S01]  /*129a0*/  LDL.64 R250, [R1+0x1d0] ;  /* 0x0001d00001fa7983 */ /* 0x002f220000100a00 */
[----:B------:R-:W-:Y:S01]  /*129b0*/  FMNMX3.FTZ R0, R136, R149, R142, !PT ;  /* 0x0000009588007276 */ /* 0x000fe2000781008e */
[----:B------:R-:W-:Y:S01]  /*129c0*/  UIADD3 UR4, UPT, UPT, UR33, -0x4, URZ ;  /* 0xfffffffc21047890 */ /* 0x000fe2000fffe0ff */
[----:B------:R-:W-:Y:S01]  /*129d0*/  IMAD.U32 R7, RZ, RZ, UR23 ;  /* 0x00000017ff077e24 */ /* 0x000fe2000f8e00ff */
[----:B------:R-:W-:Y:S01]  /*129e0*/  STL.64 [R1+0x468], R242 ;  /* 0x000468f201007387 */ /* 0x000fe20000100a00 */
[----:B------:R-:W-:-:S03]  /*129f0*/  FMNMX3.FTZ R0, R0, R161, R150, !PT ;  /* 0x000000a100007276 */ /* 0x000fc60007810096 */
[----:B------:R-:W-:Y:S01]  /*12a00*/  STL [R1+0x464], R244 ;  /* 0x000464f401007387 */ /* 0x000fe20000100800 */
[----:B------:R-:W-:-:S03]  /*12a10*/  FMNMX3.FTZ R0, R0, R156, R151, !PT ;  /* 0x0000009c00007276 */ /* 0x000fc60007810097 */
        /* <DEDUP_REMOVED lines=40> */
[----:B------:R-:W-:Y:S03]  /*12ca0*/  STL [R1+0x350], R147 ;  /* 0x0003509301007387 */ /* 0x000fe60000100800 */
[----:B------:R-:W-:Y:S01]  /*12cb0*/  FMNMX3.FTZ R2, R2, R66, R64, !PT ;  /* 0x0000004202027276 */ /* 0x000fe20007810040 */
[----:B--2---:R-:W1:Y:S03]  /*12cc0*/  SHFL.BFLY PT, R4, R0, 0x2, 0x1f ;  /* 0x0c401f0000047f89 */ /* 0x004e6600000e0000 */
[----:B------:R-:W-:Y:S01]  /*12cd0*/  FMNMX3.FTZ R2, R2, R58, R54, !PT ;  /* 0x0000003a02027276 */ /* 0x000fe20007810036 */
[----:B------:R-:W-:Y:S03]  /*12ce0*/  STL [R1+0x34c], R146 ;  /* 0x00034c9201007387 */ /* 0x000fe60000100800 */
[----:B------:R-:W-:Y:S01]  /*12cf0*/  FMNMX3.FTZ R6, R2, R48, R39, !PT ;  /* 0x0000003002067276 */ /* 0x000fe20007810027 */
[----:B------:R-:W-:Y:S04]  /*12d00*/  STL [R1+0x348], R145 ;  /* 0x0003489101007387 */ /* 0x000fe80000100800 */
[----:B------:R-:W2:Y:S04]  /*12d10*/  SHFL.BFLY PT, R11, R6, 0x2, 0x1f ;  /* 0x0c401f00060b7f89 */ /* 0x000ea800000e0000 */
[----:B------:R-:W-:Y:S01]  /*12d20*/  STL [R1+0x344], R137 ;  /* 0x0003448901007387 */ /* 0x000fe20000100800 */
[----:B-1----:R-:W-:-:S05]  /*12d30*/  FMNMX.FTZ R10, R0, R4, !PT ;  /* 0x00000004000a7209 */ /* 0x002fca0007810000 */
[----:B------:R-:W1:Y:S01]  /*12d40*/  SHFL.BFLY PT, R16, R10, 0x1, 0x1f ;  /* 0x0c201f000a107f89 */ /* 0x000e6200000e0000 */
[----:B--2---:R-:W-:-:S05]  /*12d50*/  FMNMX.FTZ R11, R6, R11, !PT ;  /* 0x0000000b060b7209 */ /* 0x004fca0007810000 */
[----:B------:R-:W2:Y:S01]  /*12d60*/  SHFL.BFLY PT, R17, R11, 0x1, 0x1f ;  /* 0x0c201f000b117f89 */ /* 0x000ea200000e0000 */
[----:B-1----:R-:W-:-:S04]  /*12d70*/  FMNMX.FTZ R137, R10, R16, !PT ;  /* 0x000000100a897209 */ /* 0x002fc80007810000 */
[----:B------:R-:W-:Y:S02]  /*12d80*/  FSETP.NEU.FTZ.AND P5, PT, R137, -INF , PT ;  /* 0xff8000008900780b */ /* 0x000fe40003fbd000 */
[----:B--2---:R-:W-:-:S04]  /*12d90*/  FMNMX.FTZ R145, R11, R17, !PT ;  /* 0x000000110b917209 */ /* 0x004fc80007810000 */
[----:B------:R-:W-:Y:S01]  /*12da0*/  FSETP.NEU.FTZ.AND P4, PT, R145, -INF , PT ;  /* 0xff8000009100780b */ /* 0x000fe20003f9d000 */
[----:B---3--:R-:W-:Y:S02]  /*12db0*/  IMAD.MOV.U32 R29, RZ, RZ, R14 ;  /* 0x000000ffff1d7224 */ /* 0x008fe400078e000e */
[----:B----4-:R-:W-:Y:S02]  /*12dc0*/  IMAD.MOV.U32 R28, RZ, RZ, R15 ;  /* 0x000000ffff1c7224 */ /* 0x010fe400078e000f */
[----:B------:R-:W-:Y:S02]  /*12dd0*/  IMAD.MOV.U32 R63, RZ, RZ, R29 ;  /* 0x000000ffff3f7224 */ /* 0x000fe400078e001d */
[----:B------:R-:W-:Y:S01]  /*12de0*/  IMAD.MOV.U32 R94, RZ, RZ, R28 ;  /* 0x000000ffff5e7224 */ /* 0x000fe200078e001c */
[----:B------:R-:W-:Y:S01]  /*12df0*/  LOP3.LUT R2, R3, UR4, R189, 0x96, !PT ;  /* 0x0000000403027c12 */ /* 0x000fe2000f8e96bd */
[----:B------:R-:W-:-:S04]  /*12e00*/  UIADD3 UR4, UPT, UPT, UR33, -0x3, URZ ;  /* 0xfffffffd21047890 */ /* 0x000fc8000fffe0ff */
[----:B------:R-:W-:-:S05]  /*12e10*/  IMAD.WIDE.U32 R30, R2, -0x326172a9, RZ ;  /* 0xcd9e8d57021e7825 */ /* 0x000fca00078e00ff */
[----:B------:R-:W-:Y:S02]  /*12e20*/  LOP3.LUT R2, R234, UR6, R31, 0x96, !PT ;  /* 0x00000006ea027c12 */ /* 0x000fe4000f8e961f */
[----:B------:R-:W-:-:S03]  /*12e30*/  LOP3.LUT R0, R30, UR32, R119, 0x96, !PT ;  /* 0x000000201e007c12 */ /* 0x000fc6000f8e9677 */
[----:B------:R-:W-:-:S04]  /*12e40*/  IMAD.WIDE.U32 R2, R2, -0x2daee0ad, RZ ;  /* 0xd2511f5302027825 */ /* 0x000fc800078e00ff */
[----:B------:R-:W-:Y:S01]  /*12e50*/  IMAD.WIDE.U32 R4, R0, -0x2daee0ad, RZ ;  /* 0xd2511f5300047825 */ /* 0x000fe200078e00ff */
[----:B------:R-:W-:-:S04]  /*12e60*/  LOP3.LUT R0, R7, UR4, R189, 0x96, !PT ;  /* 0x0000000407007c12 */ /* 0x000fc8000f8e96bd */
[----:B------:R-:W-:Y:S01]  /*12e70*/  LOP3.LUT R2, R2, UR29, R5, 0x96, !PT ;  /* 0x0000001d02027c12 */ /* 0x000fe2000f8e9605 */
[----:B------:R-:W-:-:S04]  /*12e80*/  IMAD.WIDE.U32 R42, R0, -0x326172a9, RZ ;  /* 0xcd9e8d57002a7825 */ /* 0x000fc800078e00ff */
[----:B------:R-:W-:Y:S01]  /*12e90*/  IMAD.WIDE.U32 R12, R2, -0x326172a9, RZ ;  /* 0xcd9e8d57020c7825 */ /* 0x000fe200078e00ff */
[----:B------:R-:W-:Y:S02]  /*12ea0*/  LOP3.LUT R2, R234, UR6, R43, 0x96, !PT ;  /* 0x00000006ea027c12 */ /* 0x000fe4000f8e962b */
[----:B------:R-:W-:Y:S02]  /*12eb0*/  LOP3.LUT R3, R250, UR31, R3, 0x96, !PT ;  /* 0x0000001ffa037c12 */ /* 0x000fe4000f8e9603 */
[----:B------:R-:W-:-:S03]  /*12ec0*/  LOP3.LUT R0, R42, UR32, R119, 0x96, !PT ;  /* 0x000000202a007c12 */ /* 0x000fc6000f8e9677 */
[----:B------:R-:W-:-:S04]  /*12ed0*/  IMAD.WIDE.U32 R8, R3, -0x326172a9, RZ ;  /* 0xcd9e8d5703087825 */ /* 0x000fc800078e00ff */
[----:B------:R-:W-:Y:S01]  /*12ee0*/  IMAD.WIDE.U32 R2, R2, -0x2daee0ad, RZ ;  /* 0xd2511f5302027825 */ /* 0x000fe200078e00ff */
[----:B------:R-:W-:Y:S02]  /*12ef0*/  LOP3.LUT R5, R118, UR30, R9, 0x96, !PT ;  /* 0x0000001e76057c12 */ /* 0x000fe4000f8e9609 */
[----:B------:R-:W-:Y:S01]  /*12f00*/  LOP3.LUT R6, R8, UR27, R13, 0x96, !PT ;  /* 0x0000001b08067c12 */ /* 0x000fe2000f8e960d */
[----:B------:R-:W-:-:S04]  /*12f10*/  IMAD.WIDE.U32 R8, R0, -0x2daee0ad, RZ ;  /* 0xd2511f5300087825 */ /* 0x000fc800078e00ff */
[----:B------:R-:W-:Y:S01]  /*12f20*/  IMAD.WIDE.U32 R14, R5, -0x2daee0ad, RZ ;  /* 0xd2511f53050e7825 */ /* 0x000fe200078e00ff */
[----:B------:R-:W-:Y:S02]  /*12f30*/  LOP3.LUT R5, R250, UR31, R3, 0x96, !PT ;  /* 0x0000001ffa057c12 */ /* 0x000fe4000f8e9603 */
[----:B------:R-:W-:Y:S01]  /*12f40*/  LOP3.LUT R2, R2, UR29, R9, 0x96, !PT ;  /* 0x0000001d02027c12 */ /* 0x000fe2000f8e9609 */
[----:B------:R-:W-:Y:S01]  /*12f50*/  IMAD.WIDE.U32 R18, R6, -0x2daee0ad, RZ ;  /* 0xd2511f5306127825 */ /* 0x000fe200078e00ff */
[----:B------:R-:W-:-:S03]  /*12f60*/  LOP3.LUT R3, R4, UR26, R15, 0x96, !PT ;  /* 0x0000001a04037c12 */ /* 0x000fc6000f8e960f */
[----:B------:R-:W-:Y:S01]  /*12f70*/  FMUL.FTZ R9, R145, UR34 ;  /* 0x0000002291097c20 */ /* 0x000fe20008410000 */
[----:B------:R-:W-:Y:S01]  /*12f80*/  IMAD.WIDE.U32 R6, R2, -0x326172a9, RZ ;  /* 0xcd9e8d5702067825 */ /* 0x000fe200078e00ff */
[----:B------:R-:W-:-:S03]  /*12f90*/  LOP3.LUT R0, R14, UR16, R19, 0x96, !PT ;  /* 0x000000100e007c12 */ /* 0x000fc6000f8e9613 */
[----:B------:R-:W-:-:S04]  /*12fa0*/  IMAD.WIDE.U32 R14, R5, -0x326172a9, RZ ;  /* 0xcd9e8d57050e7825 */ /* 0x000fc800078e00ff */
[----:B------:R-:W-:-:S04]  /*12fb0*/  IMAD.WIDE.U32 R4, R3, -0x326172a9, RZ ;  /* 0xcd9e8d5703047825 */ /* 0x000fc800078e00ff */
[----:B------:R-:W-:Y:S01]  /*12fc0*/  FMUL.FTZ R3, R137, UR34 ;  /* 0x0000002289037c20 */ /* 0x000fe20008410000 */
[----:B------:R-:W-:Y:S01]  /*12fd0*/  LOP3.LUT R7, R14, UR27, R7, 0x96, !PT ;  /* 0x0000001b0e077c12 */ /* 0x000fe2000f8e9607 */
[----:B------:R-:W-:-:S03]  /*12fe0*/  IMAD.WIDE.U32 R242, R0, -0x326172a9, RZ ;  /* 0xcd9e8d5700f27825 */ /* 0x000fc600078e00ff */
[----:B------:R-:W-:Y:S02]  /*12ff0*/  FSEL R2, R3, RZ, P5 ;  /* 0x000000ff03027208 */ /* 0x000fe40002800000 */
[----:B------:R-:W-:Y:S01]  /*13000*/  LOP3.LUT R3, R118, UR30, R15, 0x96, !PT ;  /* 0x0000001e76037c12 */ /* 0x000fe2000f8e960f */
[----:B------:R-:W-:Y:S01]  /*13010*/  IMAD.WIDE.U32 R16, R7, -0x2daee0ad, RZ ;  /* 0xd2511f5307107825 */ /* 0x000fe200078e00ff */
[----:B------:R-:W-:-:S03]  /*13020*/  LOP3.LUT R36, R4, UR15, R243, 0x96, !PT ;  /* 0x0000000f04247c12 */ /* 0x000fc6000f8e96f3 */
[----:B------:R-:W-:Y:S01]  /*13030*/  FFMA.FTZ R4, R149, UR34, -R2 ;  /* 0x0000002295047c23 */ /* 0x000fe20008010802 */
[----:B------:R-:W-:Y:S01]  /*13040*/  IMAD.WIDE.U32 R10, R3, -0x2daee0ad, RZ ;  /* 0xd2511f53030a7825 */ /* 0x000fe200078e00ff */
[----:B------:R-:W-:-:S03]  /*13050*/  LOP3.LUT R0, R36, 0xffff, RZ, 0xc0, !PT ;  /* 0x0000ffff24007812 */ /* 0x000fc600078ec0ff */
[----:B------:R-:W-:Y:S01]  /*13060*/  FFMA.FTZ R3, R142, UR34, -R2 ;  /* 0x000000228e037c23 */ /* 0x000fe20008010802 */
[----:B------:R1:W-:Y:S01]  /*13070*/  MUFU.EX2 R13, R4 ;  /* 0x00000004000d7308 */ /* 0x0003e20000000800 */
[----:B------:R-:W-:-:S03]  /*13080*/  SHF.R.U32.HI R0, RZ, 0x8, R0 ;  /* 0x00000008ff007819 */ /* 0x000fc60000011600 */
[----:B------:R2:W3:Y:S01]  /*13090*/  MUFU.EX2 R248, R3 ;  /* 0x0000000300f87308 */ /* 0x0004e20000000800 */
[----:B------:R-:W-:Y:S02]  /*130a0*/  LOP3.LUT R7, R8, UR26, R11, 0x96, !PT ;  /* 0x0000001a08077c12 */ /* 0x000fe4000f8e960b */
[----:B------:R-:W-:-:S05]  /*130b0*/  LOP3.LUT R8, R10, UR16, R17, 0x96, !PT ;  /* 0x000000100a087c12 */ /* 0x000fca000f8e9611 */
[----:B------:R-:W-:Y:S01]  /*130c0*/  IMAD.WIDE.U32 R138, R8, -0x326172a9, RZ ;  /* 0xcd9e8d57088a7825 */ /* 0x000fe200078e00ff */
[----:B-1----:R-:W-:-:S04]  /*130d0*/  LOP3.LUT R4, R36, 0xff, RZ, 0xc0, !PT ;  /* 0x000000ff24047812 */ /* 0x002fc800078ec0ff */
[----:B------:R-:W-:Y:S01]  /*130e0*/  STL.64 [R1+0xa0], R138 ;  /* 0x0000a08a01007387 */ /* 0x000fe20000100a00 */
[----:B--2---:R-:W-:Y:S02]  /*130f0*/  LOP3.LUT R3, R0, 0xffff, RZ, 0xc0, !PT ;  /* 0x0000ffff00037812 */ /* 0x004fe400078ec0ff */
[----:B------:R-:W-:Y:S01]  /*13100*/  FSEL R0, R9, RZ, P4 ;  /* 0x000000ff09007208 */ /* 0x000fe20002000000 */
[----:B------:R1:W-:Y:S01]  /*13110*/  STL [R1+0x43c], R36 ;  /* 0x00043c2401007387 */ /* 0x0003e20000100800 */
[----:B------:R-:W-:Y:S02]  /*13120*/  LOP3.LUT R9, R12, UR17, R5, 0x96, !PT ;  /* 0x000000110c097c12 */ /* 0x000fe4000f8e9605 */
[----:B------:R-:W-:Y:S01]  /*13130*/  ISETP.LE.U32.AND P0, PT, R4, UR7, PT ;  /* 0x0000000704007c0c */ /* 0x000fe2000bf03070 */
[----:B------:R-:W-:Y:S01]  /*13140*/  IMAD.WIDE.U32 R4, R7, -0x326172a9, RZ ;  /* 0xcd9e8d5707047825 */ /* 0x000fe200078e00ff */
[----:B------:R-:W-:-:S03]  /*13150*/  ISETP.LE.U32.AND P1, PT, R3, UR7, PT ;  /* 0x0000000703007c0c */ /* 0x000fc6000bf23070 */
[--C-:B------:R-:W-:Y:S01]  /*13160*/  FFMA.FTZ R3, R154, UR34, -R0.reuse ;  /* 0x000000229a037c23 */ /* 0x100fe20008010800 */
[----:B------:R-:W-:Y:S01]  /*13170*/  FFMA.FTZ R7, R148, UR34, -R0 ;  /* 0x0000002294077c23 */ /* 0x000fe20008010800 */
[----:B------:R-:W-:Y:S01]  /*13180*/  IMAD.WIDE.U32 R28, R9, -0x2daee0ad, RZ ;  /* 0xd2511f53091c7825 */ /* 0x000fe200078e00ff */
[--C-:B------:R-:W-:Y:S01]  /*13190*/  LOP3.LUT R62, R6, UR17, R5.reuse, 0x96, !PT ;  /* 0x00000011063e7c12 */ /* 0x100fe2000f8e9605 */
[----:B------:R3:W-:Y:S01]  /*131a0*/  MUFU.EX2 R12, R3 ;  /* 0x00000003000c7308 */ /* 0x0007e20000000800 */
[----:B------:R-:W-:Y:S01]  /*131b0*/  PRMT R5, R36, 0x7632, R5 ;  /* 0x0000763224057816 */ /* 0x000fe20000000005 */
[----:B------:R-:W-:Y:S01]  /*131c0*/  IMAD.MOV.U32 R6, RZ, RZ, R138 ;  /* 0x000000ffff067224 */ /* 0x000fe200078e008a */
[----:B------:R-:W-:Y:S01]  /*131d0*/  LOP3.LUT R104, R4, UR15, R139, 0x96, !PT ;  /* 0x0000000f04687c12 */ /* 0x000fe2000f8e968b */
[----:B------:R-:W2:Y:S01]  /*131e0*/  MUFU.EX2 R235, R7 ;  /* 0x0000000700eb7308 */ /* 0x000ea20000000800 */
[----:B------:R-:W-:Y:S01]  /*131f0*/  LOP3.LUT R4, R5, 0xff, RZ, 0xc0, !PT ;  /* 0x000000ff05047812 */ /* 0x000fe200078ec0ff */
[----:B------:R-:W-:Y:S01]  /*13200*/  IMAD.MOV.U32 R5, RZ, RZ, R242 ;  /* 0x000000ffff057224 */ /* 0x000fe200078e00f2 */
[----:B------:R-:W-:Y:S01]  /*13210*/  LOP3.LUT R57, R18, UR14, R29, 0x96, !PT ;  /* 0x0000000e12397c12 */ /* 0x000fe2000f8e961d */
[--C-:B------:R-:W-:Y:S01]  /*13220*/  FFMA.FTZ R8, R153, UR34, -R0.reuse ;  /* 0x0000002299087c23 */ /* 0x100fe20008010800 */
[----:B------:R-:W-:Y:S01]  /*13230*/  ISETP.LE.U32.AND P3, PT, R4, UR7, PT ;  /* 0x0000000704007c0c */ /* 0x000fe2000bf63070 */
        /* <DEDUP_REMOVED lines=8> */
[C---:B------:R-:W-:Y:S01]  /*132c0*/  PRMT R111, R3.reuse, 0x7610, R111 ;  /* 0x00007610036f7816 */ /* 0x040fe2000000006f */
[----:B------:R-:W-:Y:S01]  /*132d0*/  FFMA.FTZ R15, R54, UR34, -R0 ;  /* 0x00000022360f7c23 */ /* 0x000fe20008010800 */
[----:B------:R-:W-:-:S02]  /*132e0*/  PRMT R109, R3, 0x7632, R109 ;  /* 0x00007632036d7816 */ /* 0x000fc4000000006d */
[----:B------:R-:W-:Y:S01]  /*132f0*/  SHF.R.U32.HI R3, RZ, 0x18, R36 ;  /* 0x00000018ff037819 */ /* 0x000fe20000011624 */
[----:B------:R-:W-:Y:S01]  /*13300*/  @!P0 HFMA2.BF16_V2 R20, -RZ.H0_H0, RZ.H0_H0, -R111.H0_H0 ;  /* 0x200000ffff148231 */ /* 0x000fe2000034096f */
[----:B------:R-:W-:Y:S01]  /*13310*/  PRMT R44, R111, 0x5410, R109 ;  /* 0x000054106f2c7816 */ /* 0x000fe2000000006d */
[----:B------:R-:W-:Y:S01]  /*13320*/  @!P1 HFMA2.BF16_V2 R21, -RZ.H0_H0, RZ.H0_H0, -R109.H0_H0 ;  /* 0x200000ffff159231 */ /* 0x000fe2000034096d */
[----:B------:R-:W-:Y:S01]  /*13330*/  ISETP.LE.U32.AND P2, PT, R3, UR7, PT ;  /* 0x0000000703007c0c */ /* 0x000fe2000bf43070 */
[----:B-1----:R-:W-:Y:S01]  /*13340*/  FFMA.FTZ R36, R58, UR34, -R0 ;  /* 0x000000223a247c23 */ /* 0x002fe20008010800 */
[----:B------:R-:W-:Y:S01]  /*13350*/  LOP3.LUT R3, R5, 0xff, RZ, 0xc0, !PT ;  /* 0x000000ff05037812 */ /* 0x000fe200078ec0ff */
[----:B------:R-:W-:Y:S01]  /*13360*/  FFMA.FTZ R5, R161, UR34, -R2 ;  /* 0x00000022a1057c23 */ /* 0x000fe20008010802 */
[----:B------:R-:W-:Y:S01]  /*13370*/  @!P0 PRMT R111, R20, 0x5410, RZ ;  /* 0x00005410146f8816 */ /* 0x000fe200000000ff */
[----:B------:R-:W-:Y:S01]  /*13380*/  IMAD.MOV.U32 R19, RZ, RZ, R44 ;  /* 0x000000ffff137224 */ /* 0x000fe200078e002c */
[----:B------:R-:W-:Y:S01]  /*13390*/  ISETP.LE.U32.AND P0, PT, R3, UR7, PT ;  /* 0x0000000703007c0c */ /* 0x000fe2000bf03070 */
[----:B------:R-:W-:Y:S01]  /*133a0*/  FFMA.FTZ R3, R150, UR34, -R2 ;  /* 0x0000002296037c23 */ /* 0x000fe20008010802 */
[----:B--2---:R-:W-:Y:S01]  /*133b0*/  F2FP.BF16.F32.PACK_AB R4, R235, R12 ;  /* 0x0000000ceb04723e */ /* 0x004fe200000010ff */
[----:B------:R-:W-:Y:S01]  /*133c0*/  MUFU.EX2 R233, R5 ;  /* 0x0000000500e97308 */ /* 0x000fe20000000800 */
[----:B------:R-:W-:Y:S01]  /*133d0*/  @!P1 PRMT R109, R21, 0x5410, RZ ;  /* 0x00005410156d9816 */ /* 0x000fe200000000ff */
[----:B------:R-:W-:Y:S01]  /*133e0*/  STL [R1+0x440], R111 ;  /* 0x0004406f01007387 */ /* 0x000fe20000100800 */
[C---:B------:R-:W-:Y:S01]  /*133f0*/  PRMT R106, R4.reuse, 0x7632, R106 ;  /* 0x00007632046a7816 */ /* 0x040fe2000000006a */
[----:B------:R1:W2:Y:S01]  /*13400*/  MUFU.EX2 R234, R3 ;  /* 0x0000000300ea7308 */ /* 0x0002a20000000800 */
[----:B------:R-:W-:Y:S01]  /*13410*/  PRMT R107, R4, 0x7610, R107 ;  /* 0x00007610046b7816 */ /* 0x000fe2000000006b */
[----:B------:R-:W-:Y:S01]  /*13420*/  STL [R1+0x450], R109 ;  /* 0x0004506d01007387 */ /* 0x000fe20000100800 */
[----:B------:R-:W-:Y:S01]  /*13430*/  LOP3.LUT R4, R6, 0xff, RZ, 0xc0, !PT ;  /* 0x000000ff06047812 */ /* 0x000fe200078ec0ff */
[----:B------:R-:W-:Y:S01]  /*13440*/  @!P2 HFMA2.BF16_V2 R22, -RZ.H0_H0, RZ.H0_H0, -R106.H0_H0 ;  /* 0x200000ffff16a231 */ /* 0x000fe2000034096a */
[----:B------:R-:W-:Y:S01]  /*13450*/  PRMT R227, R107, 0x5410, R106 ;  /* 0x000054106be37816 */ /* 0x000fe2000000006a */
[----:B------:R-:W-:Y:S01]  /*13460*/  @!P3 HFMA2.BF16_V2 R23, -RZ.H0_H0, RZ.H0_H0, -R107.H0_H0 ;  /* 0x200000ffff17b231 */ /* 0x000fe2000034096b */
[----:B------:R-:W-:Y:S01]  /*13470*/  ISETP.LE.U32.AND P1, PT, R4, UR7, PT ;  /* 0x0000000704007c0c */ /* 0x000fe2000bf23070 */
[----:B------:R-:W-:Y:S01]  /*13480*/  FFMA.FTZ R6, R144, UR34, -R2 ;  /* 0x0000002290067c23 */ /* 0x000fe20008010802 */
[----:B------:R-:W-:Y:S01]  /*13490*/  @!P2 PRMT R106, R22, 0x5410, RZ ;  /* 0x00005410166aa816 */ /* 0x000fe200000000ff */
[--C-:B------:R-:W-:Y:S01]  /*134a0*/  FFMA.FTZ R22, R112, UR34, -R0.reuse ;  /* 0x0000002270167c23 */ /* 0x100fe20008010800 */
[----:B------:R-:W-:Y:S01]  /*134b0*/  PRMT R4, R242, 0x7771, RZ ;  /* 0x00007771f2047816 */ /* 0x000fe200000000ff */
[--C-:B------:R-:W-:Y:S01]  /*134c0*/  FFMA.FTZ R21, R100, UR34, -R0.reuse ;  /* 0x0000002264157c23 */ /* 0x100fe20008010800 */
[----:B------:R-:W-:Y:S01]  /*134d0*/  @!P3 PRMT R107, R23, 0x5410, RZ ;  /* 0x00005410176bb816 */ /* 0x000fe200000000ff */
[----:B------:R-:W-:Y:S01]  /*134e0*/  FFMA.FTZ R23, R98, UR34, -R0 ;  /* 0x0000002262177c23 */ /* 0x000fe20008010800 */
[----:B-1----:R-:W-:-:S02]  /*134f0*/  PRMT R3, R242, 0x7772, RZ ;  /* 0x00007772f2037816 */ /* 0x002fc400000000ff */
[----:B------:R-:W-:Y:S01]  /*13500*/  ISETP.GT.U32.AND P3, PT, R4, UR7, PT ;  /* 0x0000000704007c0c */ /* 0x000fe2000bf64070 */
[--C-:B------:R-:W-:Y:S01]  /*13510*/  FFMA.FTZ R4, R169, UR34, -R0.reuse ;  /* 0x00000022a9047c23 */ /* 0x100fe20008010800 */
[----:B------:R-:W-:Y:S01]  /*13520*/  ISETP.GT.U32.AND P2, PT, R3, UR7, PT ;  /* 0x0000000703007c0c */ /* 0x000fe2000bf44070 */
[----:B------:R-:W-:Y:S01]  /*13530*/  MUFU.EX2 R169, R6 ;  /* 0x0000000600a97308 */ /* 0x000fe20000000800 */
[----:B--2---:R-:W-:Y:S01]  /*13540*/  F2FP.BF16.F32.PACK_AB R3, R234, R233 ;  /* 0x000000e9ea03723e */ /* 0x004fe200000010ff */
[----:B------:R-:W-:Y:S02]  /*13550*/  STL.64 [R1+0x418], R106 ;  /* 0x0004186a01007387 */ /* 0x000fe40000100a00 */
[----:B------:R1:W-:Y:S01]  /*13560*/  MUFU.EX2 R217, R4 ;  /* 0x0000000400d97308 */ /* 0x0003e20000000800 */
[C---:B------:R-:W-:Y:S02]  /*13570*/  PRMT R105, R3.reuse, 0x7610, R105 ;  /* 0x0000761003697816 */ /* 0x040fe40000000069 */
[----:B------:R-:W-:Y:S01]  /*13580*/  PRMT R103, R3, 0x7632, R103 ;  /* 0x0000763203677816 */ /* 0x000fe20000000067 */
[----:B------:R-:W-:-:S02]  /*13590*/  FFMA.FTZ R3, R158, UR34, -R0 ;  /* 0x000000229e037c23 */ /* 0x000fc40008010800 */
[----:B------:R-:W-:Y:S01]  /*135a0*/  @!P0 HFMA2.BF16_V2 R25, -RZ.H0_H0, RZ.H0_H0, -R105.H0_H0 ;  /* 0x200000ffff198231 */ /* 0x000fe20000340969 */
[----:B------:R-:W-:Y:S01]  /*135b0*/  PRMT R244, R105, 0x5410, R103 ;  /* 0x0000541069f47816 */ /* 0x000fe20000000067 */
[----:B------:R2:W3:Y:S01]  /*135c0*/  MUFU.EX2 R220, R3 ;  /* 0x0000000300dc7308 */ /* 0x0004e20000000800 */
[----:B------:R-:W-:Y:S02]  /*135d0*/  @P3 HFMA2.BF16_V2 R24, -RZ.H0_H0, RZ.H0_H0, -R103.H0_H0 ;  /* 0x200000ffff183231 */ /* 0x000fe40000340967 */
[----:B------:R-:W-:-:S03]  /*135e0*/  @!P0 PRMT R105, R25, 0x5410, RZ ;  /* 0x0000541019698816 */ /* 0x000fc600000000ff */
[----:B------:R-:W-:Y:S02]  /*135f0*/  @P3 PRMT R103, R24, 0x5410, RZ ;  /* 0x0000541018673816 */ /* 0x000fe400000000ff */
[----:B-1----:R-:W-:-:S03]  /*13600*/  PRMT R4, R242, 0x7773, RZ ;  /* 0x00007773f2047816 */ /* 0x002fc600000000ff */
[----:B------:R-:W-:Y:S01]  /*13610*/  STL [R1+0x454], R103 ;  /* 0x0004546701007387 */ /* 0x000fe20000100800 */
[----:B------:R-:W-:Y:S01]  /*13620*/  ISETP.GT.U32.AND P0, PT, R4, UR7, PT ;  /* 0x0000000704007c0c */ /* 0x000fe2000bf04070 */
[----:B------:R-:W-:Y:S01]  /*13630*/  FFMA.FTZ R4, R156, UR34, -R2 ;  /* 0x000000229c047c23 */ /* 0x000fe20008010802 */
[----:B--2---:R-:W-:-:S03]  /*13640*/  IMAD.MOV.U32 R3, RZ, RZ, R28 ;  /* 0x000000ffff037224 */ /* 0x004fc600078e001c */
[----:B------:R1:W-:Y:S02]  /*13650*/  MUFU.EX2 R218, R4 ;  /* 0x0000000400da7308 */ /* 0x0003e40000000800 */
[----:B------:R-:W-:-:S04]  /*13660*/  LOP3.LUT R3, R3, 0xff, RZ, 0xc0, !PT ;  /* 0x000000ff03037812 */ /* 0x000fc800078ec0ff */
[----:B------:R-:W-:Y:S02]  /*13670*/  ISETP.LE.U32.AND P3, PT, R3, UR7, PT ;  /* 0x0000000703007c0c */ /* 0x000fe4000bf63070 */
[----:B---3--:R-:W-:-:S04]  /*13680*/  F2FP.BF16.F32.PACK_AB R3, R220, R217 ;  /* 0x000000d9dc03723e */ /* 0x008fc800000010ff */
[C---:B------:R-:W-:Y:S02]  /*13690*/  PRMT R99, R3.reuse, 0x7610, R99 ;  /* 0x0000761003637816 */ /* 0x040fe40000000063 */
[----:B------:R-:W-:Y:S01]  /*136a0*/  PRMT R232, R3, 0x7632, R232 ;  /* 0x0000763203e87816 */ /* 0x000fe200000000e8 */
[----:B------:R-:W-:Y:S01]  /*136b0*/  FFMA.FTZ R3, R151, UR34, -R2 ;  /* 0x0000002297037c23 */ /* 0x000fe20008010802 */
[----:B-1----:R-:W-:Y:S01]  /*136c0*/  LOP3.LUT R4, R57, 0xff, RZ, 0xc0, !PT ;  /* 0x000000ff39047812 */ /* 0x002fe200078ec0ff */
[----:B------:R-:W-:Y:S01]  /*136d0*/  @P2 HFMA2.BF16_V2 R26, -RZ.H0_H0, RZ.H0_H0, -R99.H0_H0 ;  /* 0x200000ffff1a2231 */ /* 0x000fe20000340963 */
[----:B------:R-:W-:Y:S01]  /*136e0*/  PRMT R44, R99, 0x5410, R232 ;  /* 0x00005410632c7816 */ /* 0x000fe200000000e8 */
[----:B------:R1:W2:Y:S01]  /*136f0*/  MUFU.EX2 R230, R3 ;  /* 0x0000000300e67308 */ /* 0x0002a20000000800 */
[----:B------:R-:W-:Y:S02]  /*13700*/  @P0 HFMA2.BF16_V2 R27, -RZ.H0_H0, RZ.H0_H0, -R232.H0_H0 ;  /* 0x200000ffff1b0231 */ /* 0x000fe400003409e8 */
[----:B------:R-:W-:Y:S01]  /*13710*/  @P2 PRMT R99, R26, 0x5410, RZ ;  /* 0x000054101a632816 */ /* 0x000fe200000000ff */
[--C-:B------:R-:W-:Y:S01]  /*13720*/  FFMA.FTZ R26, R91, UR34, -R0.reuse ;  /* 0x000000225b1a7c23 */ /* 0x100fe20008010800 */
[----:B------:R-:W-:Y:S01]  /*13730*/  ISETP.LE.U32.AND P2, PT, R4, UR7, PT ;  /* 0x0000000704007c0c */ /* 0x000fe2000bf43070 */
[--C-:B------:R-:W-:Y:S01]  /*13740*/  FFMA.FTZ R4, R167, UR34, -R0.reuse ;  /* 0x00000022a7047c23 */ /* 0x100fe20008010800 */
[----:B------:R-:W-:Y:S01]  /*13750*/  @P0 PRMT R232, R27, 0x5410, RZ ;  /* 0x000054101be80816 */ /* 0x000fe200000000ff */
[----:B------:R3:W-:Y:S01]  /*13760*/  STL [R1+0x458], R99 ;  /* 0x0004586301007387 */ /* 0x0007e20000100800 */
[--C-:B------:R-:W-:Y:S01]  /*13770*/  FFMA.FTZ R27, R85, UR34, -R0.reuse ;  /* 0x00000022551b7c23 */ /* 0x100fe20008010800 */
[----:B------:R-:W-:Y:S01]  /*13780*/  MUFU.EX2 R161, R4 ;  /* 0x0000000400a17308 */ /* 0x000fe20000000800 */
[----:B------:R-:W-:Y:S01]  /*13790*/  FFMA.FTZ R85, R48, UR34, -R0 ;  /* 0x0000002230557c23 */ /* 0x000fe20008010800 */
[----:B------:R-:W-:Y:S01]  /*137a0*/  STL [R1+0x400], R232 ;  /* 0x000400e801007387 */ /* 0x000fe20000100800 */
[----:B-1----:R-:W-:-:S04]  /*137b0*/  LOP3.LUT R3, R57, 0xffff, RZ, 0xc0, !PT ;  /* 0x0000ffff39037812 */ /* 0x002fc800078ec0ff */
[----:B------:R-:W-:-:S04]  /*137c0*/  SHF.R.U32.HI R3, RZ, 0x8, R3 ;  /* 0x00000008ff037819 */ /* 0x000fc80000011603 */
[----:B------:R-:W-:-:S04]  /*137d0*/  LOP3.LUT R3, R3, 0xffff, RZ, 0xc0, !PT ;  /* 0x0000ffff03037812 */ /* 0x000fc800078ec0ff */
[----:B------:R-:W-:Y:S02]  /*137e0*/  ISETP.LE.U32.AND P0, PT, R3, UR7, PT ;  /* 0x0000000703007c0c */ /* 0x000fe4000bf03070 */
[----:B--2---:R-:W-:-:S04]  /*137f0*/  F2FP.BF16.F32.PACK_AB R3, R230, R218 ;  /* 0x000000dae603723e */ /* 0x004fc800000010ff */
[----:B------:R-:W-:Y:S01]  /*13800*/  PRMT R231, R3, 0x7610, R231 ;  /* 0x0000761003e77816 */ /* 0x000fe200000000e7 */
[----:B---3--:R-:W-:Y:S01]  /*13810*/  FFMA.FTZ R99, R69, UR34, -R0 ;  /* 0x0000002245637c23 */ /* 0x008fe20008010800 */
[----:B------:R-:W-:Y:S02]  /*13820*/  PRMT R229, R3, 0x7632, R229 ;  /* 0x0000763203e57816 */ /* 0x000fe400000000e5 */
[----:B------:R-:W-:Y:S01]  /*13830*/  PRMT R3, R57, 0x7632, R3 ;  /* 0x0000763239037816 */ /* 0x000fe20000000003 */
[----:B------:R-:W-:Y:S01]  /*13840*/  @!P2 HFMA2.BF16_V2 R32, -RZ.H0_H0, RZ.H0_H0, -R231.H0_H0 ;  /* 0x200000ffff20a231 */ /* 0x000fe200003409e7 */
[----:B------:R-:W-:Y:S01]  /*13850*/  PRMT R7, R231, 0x5410, R229 ;  /* 0x00005410e7077816 */ /* 0x000fe200000000e5 */
[----:B------:R-:W-:Y:S01]  /*13860*/  @!P0 HFMA2.BF16_V2 R33, -RZ.H0_H0, RZ.H0_H0, -R229.H0_H0 ;  /* 0x200000ffff218231 */ /* 0x000fe200003409e5 */
[----:B------:R-:W-:Y:S02]  /*13870*/  LOP3.LUT R3, R3, 0xff, RZ, 0xc0, !PT ;  /* 0x000000ff03037812 */ /* 0x000fe400078ec0ff */
[----:B------:R-:W-:-:S02]  /*13880*/  @!P2 PRMT R231, R32, 0x5410, RZ ;  /* 0x0000541020e7a816 */ /* 0x000fc400000000ff */
[----:B------:R-:W-:Y:S01]  /*13890*/  ISETP.LE.U32.AND P2, PT, R3, UR7, PT ;  /* 0x0000000703007c0c */ /* 0x000fe2000bf43070 */
[----:B------:R-:W-:Y:S01]  /*138a0*/  FFMA.FTZ R3, R160, UR34, -R0 ;  /* 0x00000022a0037c23 */ /* 0x000fe20008010800 */
[----:B------:R-:W-:Y:S01]  /*138b0*/  @!P0 PRMT R229, R33, 0x5410, RZ ;  /* 0x0000541021e58816 */ /* 0x000fe200000000ff */
[----:B------:R-:W-:Y:S02]  /*138c0*/  STL [R1+0x3f0], R231 ;  /* 0x0003f0e701007387 */ /* 0x000fe40000100800 */
[----:B------:R1:W2:Y:S02]  /*138d0*/  MUFU.EX2 R216, R3 ;  /* 0x0000000300d87308 */ /* 0x0002a40000000800 */
[----:B------:R3:W-:Y:S01]  /*138e0*/  STL [R1+0x3f4], R229 ;  /* 0x0003f4e501007387 */ /* 0x0007e20000100800 */
[----:B-1----:R-:W-:Y:S02]  /*138f0*/  SHF.R.U32.HI R3, RZ, 0x18, R57 ;  /* 0x00000018ff037819 */ /* 0x002fe40000011639 */
[----:B--2---:R-:W-:-:S02]  /*13900*/  F2FP.BF16.F32.PACK_AB R5, R216, R161 ;  /* 0x000000a1d805723e */ /* 0x004fc400000010ff */
[----:B------:R-:W-:Y:S02]  /*13910*/  ISETP.LE.U32.AND P0, PT, R3, UR7, PT ;  /* 0x0000000703007c0c */ /* 0x000fe4000bf03070 */
[----:B------:R-:W-:Y:S02]  /*13920*/  FMNMX3.FTZ R3, R134, R205, R203, !PT ;  /* 0x000000cd86037276 */ /* 0x000fe400078100cb */
[----:B------:R-:W-:Y:S02]  /*13930*/  PRMT R226, R5, 0x7610, R226 ;  /* 0x0000761005e27816 */ /* 0x000fe400000000e2 */
[----:B------:R-:W-:Y:S01]  /*13940*/  FMNMX3.FTZ R4, R3, R204, R200, !PT ;  /* 0x000000cc03047276 */ /* 0x000fe200078100c8 */
[----:B------:R-:W-:Y:S01]  /*13950*/  FFMA.FTZ R3, R155, UR34, -R2 ;  /* 0x000000229b037c23 */ /* 0x000fe20008010802 */
[----:B------:R-:W-:Y:S01]  /*13960*/  PRMT R225, R5, 0x7632, R225 ;  /* 0x0000763205e17816 */ /* 0x000fe200000000e1 */
[----:B------:R-:W-:Y:S02]  /*13970*/  @!P2 HFMA2.BF16_V2 R35, -RZ.H0_H0, RZ.H0_H0, -R226.H0_H0 ;  /* 0x200000ffff23a231 */ /* 0x000fe400003409e2 */
[--C-:B------:R-:W-:Y:S01]  /*13980*/  FFMA.FTZ R5, R170, UR34, -R0.reuse ;  /* 0x00000022aa057c23 */ /* 0x100fe20008010800 */
[----:B------:R1:W2:Y:S01]  /*13990*/  MUFU.EX2 R211, R3 ;  /* 0x0000000300d37308 */ /* 0x0002a20000000800 */
[----:B------:R-:W-:Y:S01]  /*139a0*/  PRMT R228, R226, 0x5410, R225 ;  /* 0x00005410e2e47816 */ /* 0x000fe200000000e1 */
[----:B------:R-:W-:Y:S01]  /*139b0*/  @!P0 HFMA2.BF16_V2 R34, -RZ.H0_H0, RZ.H0_H0, -R225.H0_H0 ;  /* 0x200000ffff228231 */ /* 0x000fe200003409e1 */
[----:B------:R-:W-:Y:S01]  /*139c0*/  @!P2 PRMT R226, R35, 0x5410, RZ ;  /* 0x0000541023e2a816 */ /* 0x000fe200000000ff */
[----:B------:R-:W-:Y:S01]  /*139d0*/  MUFU.EX2 R24, R5 ;  /* 0x0000000500187308 */ /* 0x000fe20000000800 */
[--C-:B------:R-:W-:Y:S01]  /*139e0*/  FFMA.FTZ R35, R80, UR34, -R0.reuse ;  /* 0x0000002250237c23 */ /* 0x100fe20008010800 */
[--C-:B---3--:R-:W-:Y:S01]  /*139f0*/  FFMA.FTZ R229, R64, UR34, -R0.reuse ;  /* 0x0000002240e57c23 */ /* 0x108fe20008010800 */
[----:B------:R-:W-:Y:S01]  /*13a00*/  @!P0 PRMT R225, R34, 0x5410, RZ ;  /* 0x0000541022e18816 */ /* 0x000fe200000000ff */
[----:B------:R-:W-:Y:S01]  /*13a10*/  STL [R1+0x3ec], R226 ;  /* 0x0003ece201007387 */ /* 0x000fe20000100800 */
[--C-:B------:R-:W-:Y:S01]  /*13a20*/  FFMA.FTZ R34, R82, UR34, -R0.reuse ;  /* 0x0000002252227c23 */ /* 0x100fe20008010800 */
[----:B------:R-:W-:-:S02]  /*13a30*/  FFMA.FTZ R82, R39, UR34, -R0 ;  /* 0x0000002227527c23 */ /* 0x000fc40008010800 */
[----:B------:R3:W-:Y:S01]  /*13a40*/  STL [R1+0x3f8], R225 ;  /* 0x0003f8e101007387 */ /* 0x0007e20000100800 */
[----:B-1----:R-:W-:-:S04]  /*13a50*/  FMNMX3.FTZ R3, R4, R195, R194, !PT ;  /* 0x000000c304037276 */ /* 0x002fc800078100c2 */
[----:B------:R-:W-:-:S04]  /*13a60*/  FMNMX3.FTZ R3, R3, R192, R185, !PT ;  /* 0x000000c003037276 */ /* 0x000fc800078100b9 */
[----:B------:R-:W-:Y:S02]  /*13a70*/  FMNMX3.FTZ R4, R3, R182, R180, !PT ;  /* 0x000000b603047276 */ /* 0x000fe400078100b4 */
[----:B------:R-:W-:-:S04]  /*13a80*/  PRMT R3, R28, 0x7771, RZ ;  /* 0x000077711c037816 */ /* 0x000fc800000000ff */
[----:B------:R-:W-:Y:S02]  /*13a90*/  ISETP.GT.U32.AND P2, PT, R3, UR7, PT ;  /* 0x0000000703007c0c */ /* 0x000fe4000bf44070 */
[----:B------:R-:W-:Y:S02]  /*13aa0*/  FMNMX3.FTZ R3, R4, R177, R166, !PT ;  /* 0x000000b104037276 */ /* 0x000fe400078100a6 */
[----:B--2---:R-:W-:Y:S02]  /*13ab0*/  F2FP.BF16.F32.PACK_AB R4, R169, R211 ;  /* 0x000000d3a904723e */ /* 0x004fe400000010ff */
[----:B------:R-:W-:Y:S02]  /*13ac0*/  FMNMX3.FTZ R3, R3, R159, R152, !PT ;  /* 0x0000009f03037276 */ /* 0x000fe40007810098 */
[----:B------:R-:W-:Y:S01]  /*13ad0*/  PRMT R222, R4, 0x7610, R222 ;  /* 0x0000761004de7816 */ /* 0x000fe200000000de */
[----:B---3--:R-:W-:Y:S01]  /*13ae0*/  IMAD.MOV.U32 R225, RZ, RZ, R7 ;  /* 0x000000ffffe17224 */ /* 0x008fe200078e0007 */
        /* <DEDUP_REMOVED lines=12> */
[----:B------:R-:W-:Y:S02]  /*13bb0*/  @!P3 PRMT R222, R38, 0x5410, RZ ;  /* 0x0000541026deb816 */ /* 0x000fe400000000ff */
[----:B------:R-:W-:Y:S01]  /*13bc0*/  FMNMX3.FTZ R3, R3, R83, R81, !PT ;  /* 0x0000005303037276 */ /* 0x000fe20007810051 */
[----:B------:R1:W2:Y:S01]  /*13bd0*/  MUFU.EX2 R25, R4 ;  /* 0x0000000400197308 */ /* 0x0002a20000000800 */
[----:B------:R-:W-:Y:S01]  /*13be0*/  @P2 PRMT R221, R37, 0x5410, RZ ;  /* 0x0000541025dd2816 */ /* 0x000fe200000000ff */
[----:B------:R-:W-:Y:S01]  /*13bf0*/  STL [R1+0x3e4], R222 ;  /* 0x0003e4de01007387 */ /* 0x000fe20000100800 */
[----:B------:R-:W-:-:S03]  /*13c00*/  FMNMX3.FTZ R3, R3, R74, R72, !PT ;  /* 0x0000004a03037276 */ /* 0x000fc60007810048 */
[----:B------:R-:W-:Y:S01]  /*13c10*/  STL [R1+0x3e0], R221 ;  /* 0x0003e0dd01007387 */ /* 0x000fe20000100800 */
[----:B------:R-:W-:-:S04]  /*13c20*/  FMNMX3.FTZ R3, R3, R67, R65, !PT ;  /* 0x0000004303037276 */ /* 0x000fc80007810041 */
[----:B-1----:R-:W-:Y:S02]  /*13c30*/  FMNMX3.FTZ R4, R3, R59, R55, !PT ;  /* 0x0000003b03047276 */ /* 0x002fe40007810037 */
[----:B------:R-:W-:Y:S02]  /*13c40*/  PRMT R3, R28, 0x7772, RZ ;  /* 0x000077721c037816 */ /* 0x000fe400000000ff */
[----:B--2---:R-:W-:Y:S02]  /*13c50*/  F2FP.BF16.F32.PACK_AB R5, R25, R24 ;  /* 0x000000181905723e */ /* 0x004fe400000010ff */
[----:B------:R-:W-:Y:S02]  /*13c60*/  ISETP.GT.U32.AND P3, PT, R3, UR7, PT ;  /* 0x0000000703007c0c */ /* 0x000fe4000bf64070 */
[----:B------:R-:W-:Y:S02]  /*13c70*/  FMNMX3.FTZ R3, R4, R41, R40, !PT ;  /* 0x0000002904037276 */ /* 0x000fe40007810028 */
[----:B------:R-:W-:-:S02]  /*13c80*/  PRMT R4, R28, 0x7773, RZ ;  /* 0x000077731c047816 */ /* 0x000fc400000000ff */
[----:B------:R-:W-:Y:S01]  /*13c90*/  PRMT R214, R5, 0x7610, R214 ;  /* 0x0000761005d67816 */ /* 0x000fe200000000d6 */
[----:B------:R-:W1:Y:S01]  /*13ca0*/  SHFL.BFLY PT, R7, R3, 0x2, 0x1f ;  /* 0x0c401f0003077f89 */ /* 0x000e6200000e0000 */
[----:B------:R-:W-:Y:S02]  /*13cb0*/  ISETP.GT.U32.AND P2, PT, R4, UR7, PT ;  /* 0x0000000704007c0c */ /* 0x000fe4000bf44070 */
[----:B------:R-:W-:Y:S02]  /*13cc0*/  FMNMX3.FTZ R4, R133, R208, R207, !PT ;  /* 0x000000d085047276 */ /* 0x000fe400078100cf */
[----:B------:R-:W-:Y:S01]  /*13cd0*/  PRMT R212, R5, 0x7632, R212 ;  /* 0x0000763205d47816 */ /* 0x000fe200000000d4 */
[----:B------:R-:W-:Y:S01]  /*13ce0*/  @P3 HFMA2.BF16_V2 R49, -RZ.H0_H0, RZ.H0_H0, -R214.H0_H0 ;  /* 0x200000ffff313231 */ /* 0x000fe200003409d6 */
[----:B------:R-:W-:Y:S02]  /*13cf0*/  FMNMX3.FTZ R6, R4, R206, R201, !PT ;  /* 0x000000ce04067276 */ /* 0x000fe400078100c9 */
[----:B------:R-:W-:-:S02]  /*13d00*/  LOP3.LUT R4, R104, 0xffff, RZ, 0xc0, !PT ;  /* 0x0000ffff68047812 */ /* 0x000fc400078ec0ff */
[----:B------:R-:W-:Y:S01]  /*13d10*/  FMNMX3.FTZ R5, R6, R197, R196, !PT ;  /* 0x000000c506057276 */ /* 0x000fe200078100c4 */
[----:B------:R-:W-:Y:S01]  /*13d20*/  FFMA.FTZ R6, R173, UR34, -R2 ;  /* 0x00000022ad067c23 */ /* 0x000fe20008010802 */
[----:B------:R-:W-:Y:S01]  /*13d30*/  SHF.R.U32.HI R4, RZ, 0x8, R4 ;  /* 0x00000008ff047819 */ /* 0x000fe20000011604 */
[----:B------:R-:W-:Y:S01]  /*13d40*/  @P2 HFMA2.BF16_V2 R50, -RZ.H0_H0, RZ.H0_H0, -R212.H0_H0 ;  /* 0x200000ffff322231 */ /* 0x000fe200003409d4 */
[----:B------:R-:W-:Y:S02]  /*13d50*/  FMNMX3.FTZ R5, R5, R193, R191, !PT ;  /* 0x000000c105057276 */ /* 0x000fe400078100bf */
[----:B------:R-:W-:Y:S02]  /*13d60*/  LOP3.LUT R4, R4, 0xffff, RZ, 0xc0, !PT ;  /* 0x0000ffff04047812 */ /* 0x000fe400078ec0ff */
[----:B------:R-:W-:Y:S02]  /*13d70*/  PRMT R37, R214, 0x5410, R212 ;  /* 0x00005410d6257816 */ /* 0x000fe400000000d4 */
[----:B------:R-:W-:-:S02]  /*13d80*/  @P3 PRMT R214, R49, 0x5410, RZ ;  /* 0x0000541031d63816 */ /* 0x000fc400000000ff */
[----:B------:R-:W-:Y:S02]  /*13d90*/  ISETP.LE.U32.AND P3, PT, R4, UR7, PT ;  /* 0x0000000704007c0c */ /* 0x000fe4000bf63070 */
[----:B------:R-:W-:Y:S01]  /*13da0*/  FMNMX3.FTZ R4, R5, R190, R184, !PT ;  /* 0x000000be05047276 */ /* 0x000fe200078100b8 */
[----:B------:R-:W-:Y:S01]  /*13db0*/  FFMA.FTZ R5, R165, UR34, -R2 ;  /* 0x00000022a5057c23 */ /* 0x000fe20008010802 */
[----:B-1----:R-:W-:Y:S01]  /*13dc0*/  FMNMX.FTZ R3, R3, R7, !PT ;  /* 0x0000000703037209 */ /* 0x002fe20007810000 */
[----:B------:R1:W-:Y:S01]  /*13dd0*/  MUFU.EX2 R165, R6 ;  /* 0x0000000600a57308 */ /* 0x0003e20000000800 */
[----:B------:R-:W-:Y:S01]  /*13de0*/  FMNMX3.FTZ R4, R4, R178, R171, !PT ;  /* 0x000000b204047276 */ /* 0x000fe200078100ab */
[----:B------:R-:W-:Y:S01]  /*13df0*/  STL [R1+0x3e8], R214 ;  /* 0x0003e8d601007387 */ /* 0x000fe20000100800 */
[----:B------:R-:W-:Y:S01]  /*13e00*/  @P2 PRMT R212, R50, 0x5410, RZ ;  /* 0x0000541032d42816 */ /* 0x000fe200000000ff */
[----:B------:R2:W3:Y:S01]  /*13e10*/  MUFU.EX2 R167, R5 ;  /* 0x0000000500a77308 */ /* 0x0004e20000000800 */
[----:B------:R-:W-:Y:S01]  /*13e20*/  FMNMX3.FTZ R4, R4, R163, R157, !PT ;  /* 0x000000a304047276 */ /* 0x000fe2000781009d */
[----:B------:R-:W4:Y:S03]  /*13e30*/  SHFL.BFLY PT, R7, R3, 0x1, 0x1f ;  /* 0x0c201f0003077f89 */ /* 0x000f2600000e0000 */
[----:B------:R-:W-:Y:S01]  /*13e40*/  FMNMX3.FTZ R4, R4, R140, R128, !PT ;  /* 0x0000008c04047276 */ /* 0x000fe20007810080 */
[----:B------:R-:W-:Y:S03]  /*13e50*/  STL [R1+0x3d4], R212 ;  /* 0x0003d4d401007387 */ /* 0x000fe60000100800 */
[----:B------:R-:W-:Y:S01]  /*13e60*/  FMNMX3.FTZ R4, R4, R121, R115, !PT ;  /* 0x0000007904047276 */ /* 0x000fe20007810073 */
[----:B-1----:R-:W-:-:S03]  /*13e70*/  FFMA.FTZ R6, R176, UR34, -R0 ;  /* 0x00000022b0067c23 */ /* 0x002fc60008010800 */
[----:B------:R-:W-:-:S04]  /*13e80*/  FMNMX3.FTZ R4, R4, R101, R97, !PT ;  /* 0x0000006504047276 */ /* 0x000fc80007810061 */
[----:B--2---:R-:W-:Y:S02]  /*13e90*/  FMNMX3.FTZ R5, R4, R92, R89, !PT ;  /* 0x0000005c04057276 */ /* 0x004fe40007810059 */
[----:B------:R-:W-:-:S04]  /*13ea0*/  LOP3.LUT R4, R104, 0xff, RZ, 0xc0, !PT ;  /* 0x000000ff68047812 */ /* 0x000fc800078ec0ff */
[----:B------:R-:W-:Y:S02]  /*13eb0*/  ISETP.LE.U32.AND P2, PT, R4, UR7, PT ;  /* 0x0000000704007c0c */ /* 0x000fe4000bf43070 */
[----:B------:R-:W-:Y:S01]  /*13ec0*/  FMNMX3.FTZ R4, R5, R84, R78, !PT ;  /* 0x0000005405047276 */ /* 0x000fe2000781004e */
[--C-:B------:R-:W-:Y:S01]  /*13ed0*/  FFMA.FTZ R5, R172, UR34, -R0.reuse ;  /* 0x00000022ac057c23 */ /* 0x100fe20008010800 */
[----:B----4-:R-:W-:Y:S01]  /*13ee0*/  FMNMX.FTZ R146, R3, R7, !PT ;  /* 0x0000000703927209 */ /* 0x010fe20007810000 */
[----:B------:R-:W-:Y:S01]  /*13ef0*/  FFMA.FTZ R7, R164, UR34, -R0 ;  /* 0x00000022a4077c23 */ /* 0x000fe20008010800 */
[----:B------:R-:W-:Y:S02]  /*13f00*/  FMNMX3.FTZ R3, R4, R76, R71, !PT ;  /* 0x0000004c04037276 */ /* 0x000fe40007810047 */
[----:B---3--:R-:W-:Y:S01]  /*13f10*/  F2FP.BF16.F32.PACK_AB R4, R167, R165 ;  /* 0x000000a5a704723e */ /* 0x008fe200000010ff */
[----:B------:R-:W-:Y:S01]  /*13f20*/  FMUL.FTZ R0, R146, UR34 ;  /* 0x0000002292007c20 */ /* 0x000fe20008410000 */
[----:B------:R-:W-:-:S02]  /*13f30*/  FMNMX3.FTZ R3, R3, R68, R61, !PT ;  /* 0x0000004403037276 */ /* 0x000fc4000781003d */
[C---:B------:R-:W-:Y:S02]  /*13f40*/  PRMT R213, R4.reuse, 0x7610, R213 ;  /* 0x0000761004d57816 */ /* 0x040fe400000000d5 */
[----:B------:R-:W-:Y:S02]  /*13f50*/  PRMT R215, R4, 0x7632, R215 ;  /* 0x0000763204d77816 */ /* 0x000fe400000000d7 */
[----:B------:R-:W-:Y:S01]  /*13f60*/  FMNMX3.FTZ R3, R3, R56, R51, !PT ;  /* 0x0000003803037276 */ /* 0x000fe20007810033 */
[----:B------:R-:W-:Y:S01]  /*13f70*/  @!P2 HFMA2.BF16_V2 R52, -RZ.H0_H0, RZ.H0_H0, -R213.H0_H0 ;  /* 0x200000ffff34a231 */ /* 0x000fe200003409d5 */
[----:B------:R-:W-:Y:S01]  /*13f80*/  PRMT R224, R213, 0x5410, R215 ;  /* 0x00005410d5e07816 */ /* 0x000fe200000000d7 */
[----:B------:R-:W-:Y:S01]  /*13f90*/  @!P3 HFMA2.BF16_V2 R54, -RZ.H0_H0, RZ.H0_H0, -R215.H0_H0 ;  /* 0x200000ffff36b231 */ /* 0x000fe200003409d7 */
[----:B------:R-:W-:Y:S02]  /*13fa0*/  FMNMX3.FTZ R3, R3, R47, R46, !PT ;  /* 0x0000002f03037276 */ /* 0x000fe4000781002e */
[----:B------:R-:W-:-:S02]  /*13fb0*/  @!P2 PRMT R213, R52, 0x5410, RZ ;  /* 0x0000541034d5a816 */ /* 0x000fc400000000ff */
[----:B------:R-:W-:Y:S01]  /*13fc0*/  FSETP.NEU.FTZ.AND P2, PT, R146, -INF , PT ;  /* 0xff8000009200780b */ /* 0x000fe20003f5d000 */
[----:B------:R-:W1:Y:S03]  /*13fd0*/  SHFL.BFLY PT, R4, R3, 0x2, 0x1f ;  /* 0x0c401f0003047f89 */ /* 0x000e6600000e0000 */
[----:B------:R-:W-:Y:S01]  /*13fe0*/  FSEL R0, R0, RZ, P2 ;  /* 0x000000ff00007208 */ /* 0x000fe20001000000 */
[----:B------:R-:W-:Y:S04]  /*13ff0*/  STL [R1+0x3cc], R213 ;  /* 0x0003ccd501007387 */ /* 0x000fe80000100800 */
[--C-:B------:R-:W-:Y:S01]  /*14000*/  FFMA.FTZ R236, R59, UR34, -R0.reuse ;  /* 0x000000223bec7c23 */ /* 0x100fe20008010800 */
[--C-:B------:R-:W-:Y:S01]  /*14010*/  FFMA.FTZ R247, R110, UR34, -R0.reuse ;  /* 0x000000226ef77c23 */ /* 0x100fe20008010800 */
[--C-:B------:R-:W-:Y:S01]  /*14020*/  FFMA.FTZ R20, R90, UR34, -R0.reuse ;  /* 0x000000225a147c23 */ /* 0x100fe20008010800 */
[----:B------:R-:W-:Y:S01]  /*14030*/  MUFU.EX2 R110, R5 ;  /* 0x00000005006e7308 */ /* 0x000fe20000000800 */
[----:B-1----:R-:W-:Y:S01]  /*14040*/  FMNMX.FTZ R3, R3, R4, !PT ;  /* 0x0000000403037209 */ /* 0x002fe20007810000 */
[----:B------:R1:W-:Y:S02]  /*14050*/  STL.64 [R1+0x448], R236 ;  /* 0x000448ec01007387 */ /* 0x0003e40000100a00 */
[----:B------:R-:W2:Y:S01]  /*14060*/  MUFU.EX2 R90, R6 ;  /* 0x00000006005a7308 */ /* 0x000ea20000000800 */
[--C-:B------:R-:W-:Y:S01]  /*14070*/  FFMA.FTZ R116, R41, UR34, -R0.reuse ;  /* 0x0000002229747c23 */ /* 0x100fe20008010800 */
[--C-:B------:R-:W-:Y:S01]  /*14080*/  FFMA.FTZ R87, R205, UR34, -R0.reuse ;  /* 0x00000022cd577c23 */ /* 0x100fe20008010800 */
[----:B------:R-:W3:Y:S01]  /*14090*/  SHFL.BFLY PT, R4, R3, 0x1, 0x1f ;  /* 0x0c201f0003047f89 */ /* 0x000ee200000e0000 */
        /* <DEDUP_REMOVED lines=22> */
[----:B-1----:R-:W4:Y:S01]  /*14200*/  LDL.LU.64 R236, [R1+0xa0] ;  /* 0x0000a00001ec7983 */ /* 0x002f220000300a00 */
[----:B---3--:R-:W-:Y:S01]  /*14210*/  FMNMX.FTZ R252, R3, R4, !PT ;  /* 0x0000000403fc7209 */ /* 0x008fe20007810000 */
[--C-:B------:R-:W-:Y:S01]  /*14220*/  FFMA.FTZ R239, R72, UR34, -R0.reuse ;  /* 0x0000002248ef7c23 */ /* 0x100fe20008010800 */
[----:B--2---:R-:W-:Y:S01]  /*14230*/  F2FP.BF16.F32.PACK_AB R3, R110, R90 ;  /* 0x0000005a6e03723e */ /* 0x004fe200000010ff */
[--C-:B------:R-:W-:Y:S01]  /*14240*/  FFMA.FTZ R232, R67, UR34, -R0.reuse ;  /* 0x0000002243e87c23 */ /* 0x100fe20008010800 */
[----:B------:R-:W-:-:S02]  /*14250*/  FFMA.FTZ R18, R65, UR34, -R0 ;  /* 0x0000002241127c23 */ /* 0x000fc40008010800 */
[C---:B------:R-:W-:Y:S02]  /*14260*/  PRMT R210, R3.reuse, 0x7610, R210 ;  /* 0x0000761003d27816 */ /* 0x040fe400000000d2 */
[----:B------:R-:W-:-:S03]  /*14270*/  PRMT R209, R3, 0x7632, R209 ;  /* 0x0000763203d17816 */ /* 0x000fc600000000d1 */
[----:B------:R-:W-:Y:S01]  /*14280*/  @!P0 HFMA2.BF16_V2 R41, -RZ.H0_H0, RZ.H0_H0, -R210.H0_H0 ;  /* 0x200000ffff298231 */ /* 0x000fe200003409d2 */
[----:B------:R-:W-:Y:S01]  /*14290*/  PRMT R238, R210, 0x5410, R209 ;  /* 0x00005410d2ee7816 */ /* 0x000fe200000000d1 */
[--C-:B------:R-:W-:Y:S01]  /*142a0*/  FFMA.FTZ R107, R55, UR34, -R0.reuse ;  /* 0x00000022376b7c23 */ /* 0x100fe20008010800 */
[----:B------:R-:W-:Y:S01]  /*142b0*/  FFMA.FTZ R241, R40, UR34, -R0 ;  /* 0x0000002228f17c23 */ /* 0x000fe20008010800 */
[----:B------:R-:W-:Y:S02]  /*142c0*/  SHF.R.U32.HI R0, RZ, 0x18, R104 ;  /* 0x00000018ff007819 */ /* 0x000fe40000011668 */
[----:B------:R-:W-:Y:S01]  /*142d0*/  @!P0 PRMT R210, R41, 0x5410, RZ ;  /* 0x0000541029d28816 */ /* 0x000fe200000000ff */
[----:B------:R-:W-:Y:S01]  /*142e0*/  FFMA.FTZ R4, R181, UR34, -R2 ;  /* 0x00000022b5047c23 */ /* 0x000fe20008010802 */
[----:B------:R-:W-:Y:S02]  /*142f0*/  FSEL R5, R145, RZ, P4 ;  /* 0x000000ff91057208 */ /* 0x000fe40002000000 */
[----:B------:R-:W-:Y:S01]  /*14300*/  @!P3 PRMT R215, R54, 0x5410, RZ ;  /* 0x0000541036d7b816 */ /* 0x000fe200000000ff */
[----:B------:R-:W-:Y:S01]  /*14310*/  MUFU.EX2 R52, R4 ;  /* 0x0000000400347308 */ /* 0x000fe20000000800 */
[----:B------:R-:W-:Y:S01]  /*14320*/  ISETP.LE.U32.AND P4, PT, R0, UR7, PT ;  /* 0x0000000700007c0c */ /* 0x000fe2000bf83070 */
[C---:B------:R-:W-:Y:S01]  /*14330*/  FMUL.FTZ R0, R252.reuse, UR34 ;  /* 0x00000022fc007c20 */ /* 0x040fe20008410000 */
[----:B------:R-:W-:Y:S01]  /*14340*/  FSETP.NEU.FTZ.AND P3, PT, R252, -INF , PT ;  /* 0xff800000fc00780b */ /* 0x000fe20003f7d000 */
[----:B------:R-:W-:Y:S03]  /*14350*/  STL [R1+0x3d0], R215 ;  /* 0x0003d0d701007387 */ /* 0x000fe60000100800 */
[----:B------:R-:W-:Y:S01]  /*14360*/  FSEL R0, R0, RZ, P3 ;  /* 0x000000ff00007208 */ /* 0x000fe20001800000 */
[----:B------:R1:W-:Y:S04]  /*14370*/  STL.64 [R1+0x420], R104 ;  /* 0x0004206801007387 */ /* 0x0003e80000100a00 */
[--C-:B------:R-:W-:Y:S01]  /*14380*/  FFMA.FTZ R49, R208, UR34, -R0.reuse ;  /* 0x00000022d0317c23 */ /* 0x100fe20008010800 */
[----:B------:R-:W-:Y:S01]  /*14390*/  FFMA.FTZ R50, R207, UR34, -R0 ;  /* 0x00000022cf327c23 */ /* 0x000fe20008010800 */
[----:B------:R-:W-:-:S02]  /*143a0*/  @!P4 HFMA2.BF16_V2 R48, -RZ.H0_H0, RZ.H0_H0, -R209.H0_H0 ;  /* 0x200000ffff30c231 */ /* 0x000fc400003409d1 */
        /* <DEDUP_REMOVED lines=26> */
[--C-:B-1----:R-:W-:Y:S01]  /*14550*/  FFMA.FTZ R105, R56, UR34, -R0.reuse ;  /* 0x0000002238697c23 */ /* 0x102fe20008010800 */
[--C-:B------:R-:W-:Y:S01]  /*14560*/  FFMA.FTZ R106, R51, UR34, -R0.reuse ;  /* 0x00000022336a7c23 */ /* 0x100fe20008010800 */
[--C-:B------:R-:W-:Y:S01]  /*14570*/  FFMA.FTZ R45, R47, UR34, -R0.reuse ;  /* 0x000000222f2d7c23 */ /* 0x100fe20008010800 */
[----:B------:R-:W-:Y:S01]  /*14580*/  FFMA.FTZ R223, R46, UR34, -R0 ;  /* 0x000000222edf7c23 */ /* 0x000fe20008010800 */
[----:B------:R-:W-:Y:S01]  /*14590*/  @!P4 PRMT R209, R48, 0x5410, RZ ;  /* 0x0000541030d1c816 */ /* 0x000fe200000000ff */
[----:B------:R-:W-:Y:S01]  /*145a0*/  IMAD.MOV.U32 R112, RZ, RZ, R19 ;  /* 0x000000ffff707224 */ /* 0x000fe200078e0013 */
[----:B------:R-:W-:Y:S01]  /*145b0*/  STL [R1+0x358], R145 ;  /* 0x0003589101007387 */ /* 0x000fe20000100800 */
[----:B------:R-:W-:-:S02]  /*145c0*/  IMAD.MOV.U32 R19, RZ, RZ, R63 ;  /* 0x000000ffff137224 */ /* 0x000fc400078e003f */
[----:B------:R-:W-:Y:S01]  /*145d0*/  IMAD.WIDE.U32 R62, R62, -0x2daee0ad, RZ ;  /* 0xd2511f533e3e7825 */ /* 0x000fe200078e00ff */
[----:B------:R-:W-:Y:S04]  /*145e0*/  STL [R1+0x3c8], R210 ;  /* 0x0003c8d201007387 */ /* 0x000fe80000100800 */
[----:B------:R1:W-:Y:S01]  /*145f0*/  STL [R1+0x3fc], R209 ;  /* 0x0003fcd101007387 */ /* 0x0003e20000100800 */
[----:B------:R-:W-:-:S03]  /*14600*/  IMAD.MOV.U32 R104, RZ, RZ, R44 ;  /* 0x000000ffff687224 */ /* 0x000fc600078e002c */
[----:B------:R2:W-:Y:S01]  /*14610*/  STL [R1+0x35c], R137 ;  /* 0x00035c8901007387 */ /* 0x0005e20000100800 */
[----:B------:R3:W-:Y:S01]  /*14620*/  MUFU.EX2 R41, R8 ;  /* 0x0000000800297308 */ /* 0x0007e20000000800 */
[----:B-1----:R-:W-:-:S03]  /*14630*/  IMAD.MOV.U32 R209, RZ, RZ, R38 ;  /* 0x000000ffffd17224 */ /* 0x002fc600078e0026 */
[----:B------:R1:W-:Y:S01]  /*14640*/  MUFU.EX2 R38, R7 ;  /* 0x0000000700267308 */ /* 0x0003e20000000800 */
[----:B------:R-:W-:Y:S02]  /*14650*/  IMAD.MOV.U32 R145, RZ, RZ, R227 ;  /* 0x000000ffff917224 */ /* 0x000fe400078e00e3 */
[----:B---3--:R-:W-:Y:S02]  /*14660*/  IMAD.MOV.U32 R8, RZ, RZ, R18 ;  /* 0x000000ffff087224 */ /* 0x008fe400078e0012 */
[--C-:B------:R-:W-:Y:S01]  /*14670*/  FFMA.FTZ R18, R113, UR34, -R2.reuse ;  /* 0x0000002271127c23 */ /* 0x100fe20008010802 */
[--C-:B------:R-:W-:Y:S01]  /*14680*/  FFMA.FTZ R6, R175, UR34, -R2.reuse ;  /* 0x00000022af067c23 */ /* 0x100fe20008010802 */
[--C-:B------:R-:W-:Y:S01]  /*14690*/  FFMA.FTZ R17, R120, UR34, -R2.reuse ;  /* 0x0000002278117c23 */ /* 0x100fe20008010802 */
[--C-:B------:R-:W-:Y:S01]  /*146a0*/  FFMA.FTZ R132, R75, UR34, -R2.reuse ;  /* 0x000000224b847c23 */ /* 0x100fe20008010802 */
[--C-:B------:R-:W-:Y:S01]  /*146b0*/  FFMA.FTZ R140, R53, UR34, -R2.reuse ;  /* 0x00000022358c7c23 */ /* 0x100fe20008010802 */
[----:B-1----:R-:W-:Y:S01]  /*146c0*/  FFMA.FTZ R7, R168, UR34, -R2 ;  /* 0x00000022a8077c23 */ /* 0x002fe20008010802 */
[----:B----4-:R-:W-:-:S04]  /*146d0*/  PRMT R3, R236, 0x7771, RZ ;  /* 0x00007771ec037816 */ /* 0x010fc800000000ff */
[----:B------:R-:W-:Y:S01]  /*146e0*/  ISETP.GT.U32.AND P0, PT, R3, UR7, PT ;  /* 0x0000000703007c0c */ /* 0x000fe2000bf04070 */
[----:B------:R-:W-:-:S04]  /*146f0*/  FFMA.FTZ R3, R174, UR34, -R2 ;  /* 0x00000022ae037c23 */ /* 0x000fc80008010802 */
[----:B------:R-:W1:Y:S01]  /*14700*/  MUFU.EX2 R54, R3 ;  /* 0x0000000300367308 */ /* 0x000e620000000800 */
[----:B------:R-:W-:Y:S02]  /*14710*/  PRMT R4, R236, 0x7772, RZ ;  /* 0x00007772ec047816 */ /* 0x000fe400000000ff */
[----:B-1----:R-:W-:-:S04]  /*14720*/  F2FP.BF16.F32.PACK_AB R0, R54, R52 ;  /* 0x000000343600723e */ /* 0x002fc800000010ff */
[C---:B------:R-:W-:Y:S02]  /*14730*/  PRMT R206, R0.reuse, 0x7632, R206 ;  /* 0x0000763200ce7816 */ /* 0x040fe400000000ce */
[----:B------:R-:W-:Y:S01]  /*14740*/  PRMT R207, R0, 0x7610, R207 ;  /* 0x0000761000cf7816 */ /* 0x000fe200000000cf */
[----:B------:R-:W-:Y:S01]  /*14750*/  FADD.FTZ R0, R135, -R5 ;  /* 0x8000000587007221 */ /* 0x000fe20000010000 */
[----:B------:R-:W-:Y:S01]  /*14760*/  FSEL R3, R137, RZ, P5 ;  /* 0x000000ff89037208 */ /* 0x000fe20002800000 */
[----:B------:R-:W-:Y:S01]  /*14770*/  @P0 HFMA2.BF16_V2 R39, -RZ.H0_H0, RZ.H0_H0, -R206.H0_H0 ;  /* 0x200000ffff270231 */ /* 0x000fe200003409ce */
[----:B------:R-:W-:Y:S01]  /*14780*/  ISETP.GT.U32.AND P5, PT, R4, UR7, PT ;  /* 0x0000000704007c0c */ /* 0x000fe2000bfa4070 */
[----:B--2---:R-:W-:Y:S02]  /*14790*/  IMAD.MOV.U32 R137, RZ, RZ, R20 ;  /* 0x000000ffff897224 */ /* 0x004fe400078e0014 */
[----:B------:R-:W-:Y:S01]  /*147a0*/  FMUL.FTZ R4, R0, UR34 ;  /* 0x0000002200047c20 */ /* 0x000fe20008410000 */
[----:B------:R-:W-:Y:S01]  /*147b0*/  IMAD.MOV.U32 R20, RZ, RZ, R94 ;  /* 0x000000ffff147224 */ /* 0x000fe200078e005e */
[----:B------:R-:W-:-:S02]  /*147c0*/  PRMT R0, R236, 0x7773, RZ ;  /* 0x00007773ec007816 */ /* 0x000fc400000000ff */
[----:B------:R-:W-:Y:S02]  /*147d0*/  LOP3.LUT R94, R16, UR14, R63, 0x96, !PT ;  /* 0x0000000e105e7c12 */ /* 0x000fe4000f8e963f */
[----:B------:R-:W-:Y:S02]  /*147e0*/  PRMT R44, R207, 0x5410, R206 ;  /* 0x00005410cf2c7816 */ /* 0x000fe400000000ce */
[----:B------:R-:W-:Y:S02]  /*147f0*/  @P0 PRMT R206, R39, 0x5410, RZ ;  /* 0x0000541027ce0816 */ /* 0x000fe400000000ff */
[----:B------:R-:W-:Y:S02]  /*14800*/  ISETP.GT.U32.AND P0, PT, R0, UR7, PT ;  /* 0x0000000700007c0c */ /* 0x000fe4000bf04070 */
[----:B------:R-:W-:Y:S01]  /*14810*/  LOP3.LUT R0, R94, 0xffff, RZ, 0xc0, !PT ;  /* 0x0000ffff5e007812 */ /* 0x000fe200078ec0ff */
[----:B------:R1:W2:Y:S01]  /*14820*/  MUFU.EX2 R48, R4 ;  /* 0x0000000400307308 */ /* 0x0002a20000000800 */
[----:B------:R-:W-:-:S04]  /*14830*/  FADD.FTZ R3, R136, -R3 ;  /* 0x8000000388037221 */ /* 0x000fc80000010000 */
[----:B------:R-:W-:Y:S01]  /*14840*/  FMUL.FTZ R5, R3, UR34 ;  /* 0x0000002203057c20 */ /* 0x000fe20008410000 */
[--C-:B-1----:R-:W-:Y:S02]  /*14850*/  SHF.R.U32.HI R4, RZ, 0x8, R0.reuse ;  /* 0x00000008ff047819 */ /* 0x102fe40000011600 */
[----:B------:R-:W-:-:S04]  /*14860*/  PRMT R0, R94, 0x7632, R0 ;  /* 0x000076325e007816 */ /* 0x000fc80000000000 */
[----:B------:R-:W-:Y:S02]  /*14870*/  LOP3.LUT R3, R0, 0xff, RZ, 0xc0, !PT ;  /* 0x000000ff00037812 */ /* 0x000fe400078ec0ff */
[----:B------:R-:W-:-:S04]  /*14880*/  LOP3.LUT R0, R4, 0xffff, RZ, 0xc0, !PT ;  /* 0x0000ffff04007812 */ /* 0x000fc800078ec0ff */
[----:B------:R-:W-:Y:S02]  /*14890*/  ISETP.LE.U32.AND P4, PT, R0, UR7, PT ;  /* 0x0000000700007c0c */ /* 0x000fe4000bf83070 */
[----:B------:R-:W-:-:S04]  /*148a0*/  F2FP.BF16.F32.PACK_AB R0, R41, R38 ;  /* 0x000000262900723e */ /* 0x000fc800000010ff */
[C---:B------:R-:W-:Y:S02]  /*148b0*/  PRMT R205, R0.reuse, 0x7610, R205 ;  /* 0x0000761000cd7816 */ /* 0x040fe400000000cd */
[----:B------:R-:W-:Y:S01]  /*148c0*/  PRMT R204, R0, 0x7632, R204 ;  /* 0x0000763200cc7816 */ /* 0x000fe200000000cc */
[----:B------:R-:W-:Y:S02]  /*148d0*/  IMAD.MOV.U32 R0, RZ, RZ, R62 ;  /* 0x000000ffff007224 */ /* 0x000fe400078e003e */
[----:B------:R-:W-:Y:S01]  /*148e0*/  @P5 HFMA2.BF16_V2 R47, -RZ.H0_H0, RZ.H0_H0, -R205.H0_H0 ;  /* 0x200000ffff2f5231 */ /* 0x000fe200003409cd */
[----:B------:R-:W-:Y:S02]  /*148f0*/  PRMT R227, R205, 0x5410, R204 ;  /* 0x00005410cde37816 */ /* 0x000fe400000000cc */
[----:B------:R-:W-:Y:S01]  /*14900*/  LOP3.LUT R0, R0, 0xff, RZ, 0xc0, !PT ;  /* 0x000000ff00007812 */ /* 0x000fe200078ec0ff */
[----:B------:R-:W-:Y:S01]  /*14910*/  @!P1 HFMA2.BF16_V2 R40, -RZ.H0_H0, RZ.H0_H0, -R207.H0_H0 ;  /* 0x200000ffff289231 */ /* 0x000fe200003409cf */
[----:B------:R-:W-:Y:S01]  /*14920*/  @P5 PRMT R205, R47, 0x5410, RZ ;  /* 0x000054102fcd5816 */ /* 0x000fe200000000ff */
[----:B------:R-:W-:Y:S01]  /*14930*/  @P0 HFMA2.BF16_V2 R46, -RZ.H0_H0, RZ.H0_H0, -R204.H0_H0 ;  /* 0x200000ffff2e0231 */ /* 0x000fe200003409cc */
[----:B------:R-:W-:-:S02]  /*14940*/  ISETP.LE.U32.AND P5, PT, R0, UR7, PT ;  /* 0x0000000700007c0c */ /* 0x000fc4000bfa3070 */
[----:B------:R-:W-:Y:S01]  /*14950*/  LOP3.LUT R0, R94, 0xff, RZ, 0xc0, !PT ;  /* 0x000000ff5e007812 */ /* 0x000fe200078ec0ff */
[----:B------:R2:W1:Y:S01]  /*14960*/  MUFU.EX2 R76, R5 ;  /* 0x00000005004c7308 */ /* 0x0004620000000800 */
[----:B------:R-:W-:Y:S02]  /*14970*/  @!P1 PRMT R207, R40, 0x5410, RZ ;  /* 0x0000541028cf9816 */ /* 0x000fe400000000ff */
[----:B------:R-:W-:Y:S02]  /*14980*/  @P0 PRMT R204, R46, 0x5410, RZ ;  /* 0x000054102ecc0816 */ /* 0x000fe400000000ff */
[----:B------:R-:W-:Y:S01]  /*14990*/  ISETP.LE.U32.AND P1, PT, R3, UR7, PT ;  /* 0x0000000703007c0c */ /* 0x000fe2000bf23070 */
[--C-:B------:R-:W-:Y:S01]  /*149a0*/  FFMA.FTZ R3, R183, UR34, -R2.reuse ;  /* 0x00000022b7037c23 */ /* 0x100fe20008010802 */
[----:B------:R-:W-:Y:S01]  /*149b0*/  ISETP.LE.U32.AND P0, PT, R0, UR7, PT ;  /* 0x0000000700007c0c */ /* 0x000fe2000bf03070 */
[----:B------:R-:W-:Y:S02]  /*149c0*/  FFMA.FTZ R0, R179, UR34, -R2 ;  /* 0x00000022b3007c23 */ /* 0x000fe40008010802 */
[----:B------:R3:W-:Y:S04]  /*149d0*/  MUFU.EX2 R39, R3 ;  /* 0x0000000300277308 */ /* 0x0007e80000000800 */
[----:B------:R-:W4:Y:S01]  /*149e0*/  MUFU.EX2 R40, R0 ;  /* 0x0000000000287308 */ /* 0x000f220000000800 */
[----:B------:R-:W-:Y:S01]  /*149f0*/  STL [R1+0x3bc], R207 ;  /* 0x0003bccf01007387 */ /* 0x000fe20000100800 */
[----:B--2---:R-:W-:-:S03]  /*14a00*/  FFMA.FTZ R5, R187, R48, R12 ;  /* 0x00000030bb057223 */ /* 0x004fc6000001000c */
[----:B------:R-:W-:Y:S01]  /*14a10*/  STL [R1+0x3c0], R206 ;  /* 0x0003c0ce01007387 */ /* 0x000fe20000100800 */
[----:B-1----:R-:W-:Y:S01]  /*14a20*/  FFMA.FTZ R4, R186, R76, R13 ;  /* 0x0000004cba047223 */ /* 0x002fe2000001000d */
[----:B------:R-:W-:Y:S02]  /*14a30*/  IMAD.MOV.U32 R46, RZ, RZ, R32 ;  /* 0x000000ffff2e7224 */ /* 0x000fe400078e0020 */
[----:B------:R-:W-:Y:S01]  /*14a40*/  STL [R1+0x3c4], R205 ;  /* 0x0003c4cd01007387 */ /* 0x000fe20000100800 */
[----:B---3--:R-:W-:Y:S02]  /*14a50*/  IMAD.MOV.U32 R3, RZ, RZ, R15 ;  /* 0x000000ffff037224 */ /* 0x008fe400078e000f */
[--C-:B------:R-:W-:Y:S01]  /*14a60*/  FFMA.FTZ R12, R126, UR34, -R2.reuse ;  /* 0x000000227e0c7c23 */ /* 0x100fe20008010802 */
[----:B------:R-:W-:Y:S01]  /*14a70*/  IMAD.MOV.U32 R47, RZ, RZ, R19 ;  /* 0x000000ffff2f7224 */ /* 0x000fe200078e0013 */
[----:B------:R1:W-:Y:S01]  /*14a80*/  STL [R1+0x404], R204 ;  /* 0x000404cc01007387 */ /* 0x0003e20000100800 */
        /* <DEDUP_REMOVED lines=11> */
[----:B----4-:R-:W-:Y:S01]  /*14b40*/  F2FP.BF16.F32.PACK_AB R0, R40, R39 ;  /* 0x000000272800723e */ /* 0x010fe200000010ff */
[----:B-1----:R-:W-:-:S02]  /*14b50*/  IMAD.MOV.U32 R204, RZ, RZ, R33 ;  /* 0x000000ffffcc7224 */ /* 0x002fc400078e0021 */
[----:B------:R-:W-:Y:S01]  /*14b60*/  FFMA.FTZ R33, R88, UR34, -R2 ;  /* 0x0000002258217c23 */ /* 0x000fe20008010802 */
[----:B------:R-:W-:Y:S01]  /*14b70*/  FADD.FTZ R2, R235, R5 ;  /* 0x00000005eb027221 */ /* 0x000fe20000010000 */
[----:B------:R-:W-:Y:S02]  /*14b80*/  IMAD.MOV.U32 R5, RZ, RZ, R3 ;  /* 0x000000ffff057224 */ /* 0x000fe400078e0003 */
[----:B------:R-:W-:Y:S01]  /*14b90*/  FADD.FTZ R3, R248, R4 ;  /* 0x00000004f8037221 */ /* 0x000fe20000010000 */
[----:B------:R-:W-:Y:S02]  /*14ba0*/  IMAD.MOV.U32 R4, RZ, RZ, R46 ;  /* 0x000000ffff047224 */ /* 0x000fe400078e002e */
[----:B------:R1:W-:Y:S01]  /*14bb0*/  MUFU.EX2 R46, R10 ;  /* 0x0000000a002e7308 */ /* 0x0003e20000000800 */
[C---:B------:R-:W-:Y:S02]  /*14bc0*/  PRMT R201, R0.reuse, 0x7610, R201 ;  /* 0x0000761000c97816 */ /* 0x040fe400000000c9 */
[----:B------:R-:W-:-:S03]  /*14bd0*/  PRMT R200, R0, 0x7632, R200 ;  /* 0x0000763200c87816 */ /* 0x000fc600000000c8 */
[----:B------:R-:W-:Y:S02]  /*14be0*/  @!P0 HFMA2.BF16_V2 R51, -RZ.H0_H0, RZ.H0_H0, -R201.H0_H0 ;  /* 0x200000ffff338231 */ /* 0x000fe400003409c9 */
[----:B-1----:R-:W-:Y:S02]  /*14bf0*/  IMAD.MOV.U32 R10, RZ, RZ, R47 ;  /* 0x000000ffff0a7224 */ /* 0x002fe400078e002f */
[----:B------:R1:W2:Y:S01]  /*14c00*/  MUFU.EX2 R47, R9 ;  /* 0x00000009002f7308 */ /* 0x0002a20000000800 */
[----:B------:R-:W-:Y:S01]  /*14c10*/  SHF.R.U32.HI R0, RZ, 0x18, R94 ;  /* 0x00000018ff007819 */ /* 0x000fe2000001165e */
[----:B-1----:R-:W-:Y:S01]  /*14c20*/  IMAD.MOV.U32 R9, RZ, RZ, R202 ;  /* 0x000000ffff097224 */ /* 0x002fe200078e00ca */
[----:B------:R-:W-:Y:S02]  /*14c30*/  PRMT R202, R201, 0x5410, R200 ;  /* 0x00005410c9ca7816 */ /* 0x000fe400000000c8 */
[----:B------:R-:W-:Y:S02]  /*14c40*/  @!P0 PRMT R201, R51, 0x5410, RZ ;  /* 0x0000541033c98816 */ /* 0x000fe400000000ff */
[----:B------:R-:W-:-:S02]  /*14c50*/  ISETP.LE.U32.AND P0, PT, R0, UR7, PT ;  /* 0x0000000700007c0c */ /* 0x000fc4000bf03070 */
[----:B--2---:R-:W-:Y:S01]  /*14c60*/  F2FP.BF16.F32.PACK_AB R0, R47, R46 ;  /* 0x0000002e2f00723e */ /* 0x004fe200000010ff */
[----:B------:R1:W-:Y:S01]  /*14c70*/  STL [R1+0x1bc], R202 ;  /* 0x0001bcca01007387 */ /* 0x0003e20000100800 */
[----:B------:R-:W-:Y:S02]  /*14c80*/  IMAD.MOV.U32 R51, RZ, RZ, R249 ;  /* 0x000000ffff337224 */ /* 0x000fe400078e00f9 */
[C---:B------:R-:W-:Y:S02]  /*14c90*/  PRMT R197, R0.reuse, 0x7610, R197 ;  /* 0x0000761000c57816 */ /* 0x040fe400000000c5 */
[----:B------:R-:W-:Y:S01]  /*14ca0*/  PRMT R196, R0, 0x7632, R196 ;  /* 0x0000763200c47816 */ /* 0x000fe200000000c4 */
[----:B-1----:R-:W2:Y:S04]  /*14cb0*/  LDL.LU R202, [R1+0x4a0] ;  /* 0x0004a00001ca7983 */ /* 0x002ea80000300800 */
[----:B------:R3:W4:Y:S04]  /*14cc0*/  LDL.LU R249, [R1+0x49c] ;  /* 0x00049c0001f97983 */ /* 0x0007280000300800 */
[----:B------:R-:W-:Y:S04]  /*14cd0*/  STL [R1+0x3a0], R201 ;  /* 0x0003a0c901007387 */ /* 0x000fe80000100800 */
[----:B------:R-:W3:Y:S01]  /*14ce0*/  LDL.LU R0, [R1+0x30c] ;  /* 0x00030c0001007983 */ /* 0x000ee20000300800 */
[----:B------:R-:W-:-:S02]  /*14cf0*/  @!P4 HFMA2.BF16_V2 R56, -RZ.H0_H0, RZ.H0_H0, -R200.H0_H0 ;  /* 0x200000ffff38c231 */ /* 0x000fc400003409c8 */
[----:B------:R-:W-:-:S03]  /*14d00*/  FADD.FTZ R2, R217, R2 ;  /* 0x00000002d9027221 */ /* 0x000fc60000010000 */
[----:B------:R-:W-:Y:S01]  /*14d10*/  @!P4 PRMT R200, R56, 0x5410, RZ ;  /* 0x0000541038c8c816 */ /* 0x000fe200000000ff */
[----:B------:R-:W-:Y:S02]  /*14d20*/  IMAD.MOV.U32 R56, RZ, RZ, R131 ;  /* 0x000000ffff387224 */ /* 0x000fe400078e0083 */
[----:B------:R-:W-:Y:S01]  /*14d30*/  FADD.FTZ R3, R233, R3 ;  /* 0x00000003e9037221 */ /* 0x000fe20000010000 */
[----:B------:R1:W2:Y:S01]  /*14d40*/  LDL.LU R131, [R1+0x498] ;  /* 0x0004980001837983 */ /* 0x0002a20000300800 */
[----:B------:R-:W-:-:S03]  /*14d50*/  @!P1 HFMA2.BF16_V2 R55, -RZ.H0_H0, RZ.H0_H0, -R197.H0_H0 ;  /* 0x200000ffff379231 */ /* 0x000fc600003409c5 */
[----:B------:R3:W-:Y:S01]  /*14d60*/  STL [R1+0x3a8], R200 ;  /* 0x0003a8c801007387 */ /* 0x0007e20000100800 */
[----:B------:R-:W-:Y:S01]  /*14d70*/  @!P0 HFMA2.BF16_V2 R53, -RZ.H0_H0, RZ.H0_H0, -R196.H0_H0 ;  /* 0x200000ffff358231 */ /* 0x000fe200003409c4 */
[----:B------:R-:W-:Y:S04]  /*14d80*/  MUFU.EX2 R11, R11 ;  /* 0x0000000b000b7308 */ /* 0x000fe80000000800 */
[----:B------:R-:W-:Y:S01]  /*14d90*/  MUFU.EX2 R14, R14 ;  /* 0x0000000e000e7308 */ /* 0x000fe20000000800 */
[----:B------:R-:W-:-:S03]  /*14da0*/  UIADD3 UR4, UPT, UPT, UR33, -0x2, URZ ;  /* 0xfffffffe21047890 */ /* 0x000fc6000fffe0ff */
[----:B------:R-:W-:Y:S04]  /*14db0*/  MUFU.EX2 R13, R13 ;  /* 0x0000000d000d7308 */ /* 0x000fe80000000800 */
[----:B------:R-:W-:Y:S04]  /*14dc0*/  MUFU.EX2 R12, R12 ;  /* 0x0000000c000c7308 */ /* 0x000fe80000000800 */
[----:B------:R-:W-:Y:S04]  /*14dd0*/  MUFU.EX2 R22, R22 ;  /* 0x0000001600167308 */ /* 0x000fe80000000800 */
[----:B------:R-:W-:Y:S04]  /*14de0*/  MUFU.EX2 R16, R16 ;  /* 0x0000001000107308 */ /* 0x000fe80000000800 */
[----:B------:R-:W-:Y:S01]  /*14df0*/  MUFU.EX2 R15, R15 ;  /* 0x0000000f000f7308 */ /* 0x000fe20000000800 */
[----:B---3--:R-:W-:-:S02]  /*14e00*/  IMAD.MOV.U32 R200, RZ, RZ, R0 ;  /* 0x000000ffffc87224 */ /* 0x008fc400078e0000 */
[----:B------:R-:W-:Y:S01]  /*14e10*/  FADD.FTZ R0, R220, R2 ;  /* 0x00000002dc007221 */ /* 0x000fe20000010000 */
[----:B------:R-:W-:Y:S01]  /*14e20*/  FADD.FTZ R2, R234, R3 ;  /* 0x00000003ea027221 */ /* 0x000fe20000010000 */
[----:B------:R-:W-:Y:S01]  /*14e30*/  IMAD.MOV.U32 R3, RZ, RZ, R219 ;  /* 0x000000ffff037224 */ /* 0x000fe200078e00db */
[----:B------:R-:W-:Y:S02]  /*14e40*/  PRMT R219, R197, 0x5410, R196 ;  /* 0x00005410c5db7816 */ /* 0x000fe400000000c4 */
[----:B------:R-:W-:-:S03]  /*14e50*/  @!P1 PRMT R197, R55, 0x5410, RZ ;  /* 0x0000541037c59816 */ /* 0x000fc600000000ff */
[----:B------:R3:W-:Y:S01]  /*14e60*/  STL [R1+0x1ac], R219 ;  /* 0x0001acdb01007387 */ /* 0x0007e20000100800 */
[----:B------:R-:W-:Y:S01]  /*14e70*/  @!P0 PRMT R196, R53, 0x5410, RZ ;  /* 0x0000541035c48816 */ /* 0x000fe200000000ff */
[----:B------:R-:W-:Y:S02]  /*14e80*/  IMAD.MOV.U32 R53, RZ, RZ, R37 ;  /* 0x000000ffff357224 */ /* 0x000fe400078e0025 */
[----:B------:R-:W-:Y:S01]  /*14e90*/  MUFU.EX2 R37, R7 ;  /* 0x0000000700257308 */ /* 0x000fe20000000800 */
[----:B------:R-:W-:Y:S02]  /*14ea0*/  IMAD.MOV.U32 R55, RZ, RZ, R3 ;  /* 0x000000ffff377224 */ /* 0x000fe400078e0003 */
[----:B------:R-:W-:Y:S01]  /*14eb0*/  FADD.FTZ R3, R161, R0 ;  /* 0x00000000a1037221 */ /* 0x000fe20000010000 */
[----:B------:R-:W-:-:S04]  /*14ec0*/  PRMT R0, R62, 0x7771, RZ ;  /* 0x000077713e007816 */ /* 0x000fc800000000ff */
[----:B------:R-:W-:Y:S02]  /*14ed0*/  ISETP.GT.U32.AND P4, PT, R0, UR7, PT ;  /* 0x0000000700007c0c */ /* 0x000fe4000bf84070 */
[----:B------:R-:W-:Y:S01]  /*14ee0*/  PRMT R0, R62, 0x7772, RZ ;  /* 0x000077723e007816 */ /* 0x000fe200000000ff */
[----:B---3--:R1:W3:Y:S04]  /*14ef0*/  LDL.LU R219, [R1+0x494] ;  /* 0x0004940001db7983 */ /* 0x0082e80000300800 */
[----:B------:R4:W-:Y:S01]  /*14f00*/  STL [R1+0x3ac], R197 ;  /* 0x0003acc501007387 */ /* 0x0009e20000100800 */
[----:B------:R-:W-:Y:S01]  /*14f10*/  ISETP.GT.U32.AND P1, PT, R0, UR7, PT ;  /* 0x0000000700007c0c */ /* 0x000fe2000bf24070 */
[----:B----4-:R-:W-:Y:S02]  /*14f20*/  IMAD.MOV.U32 R197, RZ, RZ, R10 ;  /* 0x000000ffffc57224 */ /* 0x010fe400078e000a */
[----:B------:R-:W4:Y:S01]  /*14f30*/  MUFU.EX2 R10, R6 ;  /* 0x00000006000a7308 */ /* 0x000f220000000800 */
[----:B------:R-:W-:-:S02]  /*14f40*/  IMAD.MOV.U32 R161, RZ, RZ, R53 ;  /* 0x000000ffffa17224 */ /* 0x000fc400078e0035 */
[----:B------:R-:W-:Y:S01]  /*14f50*/  IMAD.MOV.U32 R53, RZ, RZ, R8 ;  /* 0x000000ffff357224 */ /* 0x000fe200078e0008 */
[----:B----4-:R-:W-:-:S04]  /*14f60*/  F2FP.BF16.F32.PACK_AB R0, R37, R10 ;  /* 0x0000000a2500723e */ /* 0x010fc800000010ff */
[C---:B------:R-:W-:Y:S02]  /*14f70*/  PRMT R192, R0.reuse, 0x7610, R192 ;  /* 0x0000761000c07816 */ /* 0x040fe400000000c0 */
[----:B------:R-:W-:Y:S02]  /*14f80*/  PRMT R190, R0, 0x7632, R190 ;  /* 0x0000763200be7816 */ /* 0x000fe400000000be */
[----:B------:R-:W-:Y:S01]  /*14f90*/  PRMT R0, R62, 0x7773, RZ ;  /* 0x000077733e007816 */ /* 0x000fe200000000ff */
[----:B------:R-:W4:Y:S03]  /*14fa0*/  S2R R8, SR_TID.X ;  /* 0x0000000000087919 */ /* 0x000f260000002100 */
[----:B------:R-:W-:Y:S01]  /*14fb0*/  ISETP.GT.U32.AND P0, PT, R0, UR7, PT ;  /* 0x0000000700007c0c */ /* 0x000fe2000bf04070 */
[----:B------:R-:W-:Y:S01]  /*14fc0*/  @P4 HFMA2.BF16_V2 R58, -RZ.H0_H0, RZ.H0_H0, -R190.H0_H0 ;  /* 0x200000ffff3a4231 */ /* 0x000fe200003409be */
[----:B------:R-:W-:-:S04]  /*14fd0*/  F2FP.BF16.F32.PACK_AB R0, R14, R11 ;  /* 0x0000000b0e00723e */ /* 0x000fc800000010ff */
[C---:B------:R-:W-:Y:S02]  /*14fe0*/  PRMT R185, R0.reuse, 0x7610, R185 ;  /* 0x0000761000b97816 */ /* 0x040fe400000000b9 */
[----:B------:R-:W-:Y:S02]  /*14ff0*/  PRMT R203, R0, 0x7632, R203 ;  /* 0x0000763200cb7816 */ /* 0x000fe400000000cb */
[----:B------:R-:W-:Y:S02]  /*15000*/  PRMT R0, R192, 0x5410, R190 ;  /* 0x00005410c0007816 */ /* 0x000fe400000000be */
[----:B------:R-:W-:Y:S02]  /*15010*/  @P4 PRMT R190, R58, 0x5410, RZ ;  /* 0x000054103abe4816 */ /* 0x000fe400000000ff */
[----:B------:R-:W2:Y:S01]  /*15020*/  S2R R58, SR_CTAID.X ;  /* 0x00000000003a7919 */ /* 0x000ea20000002500 */
[----:B------:R-:W-:Y:S04]  /*15030*/  STL [R1+0x39c], R196 ;  /* 0x00039cc401007387 */ /* 0x000fe80000100800 */
[----:B------:R1:W-:Y:S01]  /*15040*/  STL [R1+0x198], R0 ;  /* 0x0001980001007387 */ /* 0x0003e20000100800 */
[----:B------:R-:W-:Y:S01]  /*15050*/  FADD.FTZ R2, R218, R2 ;  /* 0x00000002da027221 */ /* 0x000fe20000010000 */
[----:B------:R-:W-:Y:S01]  /*15060*/  @!P5 HFMA2.BF16_V2 R59, -RZ.H0_H0, RZ.H0_H0, -R192.H0_H0 ;  /* 0x200000ffff3bd231 */ /* 0x000fe200003409c0 */
[----:B----4-:R-:W-:-:S02]  /*15070*/  SHF.R.U32.HI R63, RZ, 0x5, R8 ;  /* 0x00000005ff3f7819 */ /* 0x010fc40000011608 */
[----:B------:R-:W-:Y:S02]  /*15080*/  FADD.FTZ R2, R230, R2 ;  /* 0x00000002e6027221 */ /* 0x000fe40000010000 */
[----:B------:R-:W-:Y:S01]  /*15090*/  @!P5 PRMT R192, R59, 0x5410, RZ ;  /* 0x000054103bc0d816 */ /* 0x000fe200000000ff */
[----:B-1----:R-:W-:-:S04]  /*150a0*/  FADD.FTZ R0, R216, R3 ;  /* 0x00000003d8007221 */ /* 0x002fc80000010000 */
[----:B------:R-:W-:Y:S01]  /*150b0*/  FADD.FTZ R3, R24, R0 ;  /* 0x0000000018037221 */ /* 0x000fe20000010000 */
[----:B------:R-:W-:Y:S02]  /*150c0*/  IMAD.U32 R0, RZ, RZ, UR23 ;  /* 0x00000017ff007e24 */ /* 0x000fe4000f8e00ff */
[----:B--2---:R-:W-:-:S03]  /*150d0*/  IMAD R58, R58, 0x8, R63 ;  /* 0x000000083a3a7824 */ /* 0x004fc600078e023f */
[----:B------:R-:W-:Y:S01]  /*150e0*/  LOP3.LUT R0, R0, UR4, R189, 0x96, !PT ;  /* 0x0000000400007c12 */ /* 0x000fe2000f8e96bd */
[----:B------:R-:W-:Y:S01]  /*150f0*/  FADD.FTZ R8, R25, R3 ;  /* 0x0000000319087221 */ /* 0x000fe20000010000 */
[----:B------:R-:W-:Y:S01]  /*15100*/  FADD.FTZ R2, R211, R2 ;  /* 0x00000002d3027221 */ /* 0x000fe20000010000 */
[----:B------:R-:W-:-:S04]  /*15110*/  IMAD.WIDE.U32 R58, R58, -0x326172a9, RZ ;  /* 0xcd9e8d573a3a7825 */ /* 0x000fc800078e00ff */
[----:B------:R-:W-:-:S04]  /*15120*/  IMAD.WIDE.U32 R24, R0, -0x326172a9, RZ ;  /* 0xcd9e8d5700187825 */ /* 0x000fc800078e00ff */
[----:B------:R-:W-:Y:S02]  /*15130*/  IMAD.MOV.U32 R7, RZ, RZ, R56 ;  /* 0x000000ffff077224 */ /* 0x000fe400078e0038 */
[----:B------:R-:W-:Y:S02]  /*15140*/  IMAD.MOV.U32 R56, RZ, RZ, R9 ;  /* 0x000000ffff387224 */ /* 0x000fe400078e0009 */
[----:B------:R-:W-:Y:S01]  /*15150*/  FADD.FTZ R9, R169, R2 ;  /* 0x00000002a9097221 */ /* 0x000fe20000010000 */
[----:B------:R-:W-:Y:S01]  /*15160*/  LOP3.LUT R2, R58, UR6, R25, 0x96, !PT ;  /* 0x000000063a027c12 */ /* 0x000fe2000f8e9619 */
[----:B------:R-:W-:-:S04]  /*15170*/  @P1 HFMA2.BF16_V2 R61, -RZ.H0_H0, RZ.H0_H0, -R185.H0_H0 ;  /* 0x200000ffff3d1231 */ /* 0x000fc800003409b9 */
[----:B------:R-:W-:-:S04]  /*15180*/  IMAD.WIDE.U32 R2, R2, -0x2daee0ad, RZ ;  /* 0xd2511f5302027825 */ /* 0x000fc800078e00ff */
[----:B------:R-:W-:Y:S01]  /*15190*/  IMAD.MOV.U32 R6, RZ, RZ, R204 ;  /* 0x000000ffff067224 */ /* 0x000fe200078e00cc */
[----:B------:R-:W-:Y:S02]  /*151a0*/  LOP3.LUT R0, R250, UR31, R3, 0x96, !PT ;  /* 0x0000001ffa007c12 */ /* 0x000fe4000f8e9603 */
[----:B------:R-:W-:Y:S01]  /*151b0*/  PRMT R204, R185, 0x5410, R203 ;  /* 0x00005410b9cc7816 */ /* 0x000fe200000000cb */
[----:B------:R-:W-:Y:S01]  /*151c0*/  IMAD.MOV.U32 R58, RZ, RZ, R6 ;  /* 0x000000ffff3a7224 */ /* 0x000fe200078e0006 */
[----:B------:R-:W-:Y:S01]  /*151d0*/  @P1 PRMT R185, R61, 0x5410, RZ ;  /* 0x000054103db91816 */ /* 0x000fe200000000ff */
[----:B------:R-:W-:Y:S01]  /*151e0*/  IMAD.MOV.U32 R61, RZ, RZ, R7 ;  /* 0x000000ffff3d7224 */ /* 0x000fe200078e0007 */
[----:B------:R-:W-:Y:S01]  /*151f0*/  LOP3.LUT R3, R24, UR32, R119, 0x96, !PT ;  /* 0x0000002018037c12 */ /* 0x000fe2000f8e9677 */
[----:B------:R-:W-:-:S04]  /*15200*/  IMAD.WIDE.U32 R6, R0, -0x326172a9, RZ ;  /* 0xcd9e8d5700067825 */ /* 0x000fc800078e00ff */
[----:B------:R-:W-:Y:S02]  /*15210*/  IMAD.MOV.U32 R63, RZ, RZ, R161 ;  /* 0x000000ffff3f7224 */ /* 0x000fe400078e00a1 */
[----:B------:R-:W-:Y:S02]  /*15220*/  IMAD.MOV.U32 R59, RZ, RZ, R197 ;  /* 0x000000ffff3b7224 */ /* 0x000fe400078e00c5 */
[----:B------:R-:W-:Y:S02]  /*15230*/  IMAD.MOV.U32 R197, RZ, RZ, R4 ;  /* 0x000000ffffc57224 */ /* 0x000fe400078e0004 */
[----:B------:R-:W-:Y:S02]  /*15240*/  IMAD.MOV.U32 R161, RZ, RZ, R5 ;  /* 0x000000ffffa17224 */ /* 0x000fe400078e0005 */
[----:B------:R-:W-:Y:S01]  /*15250*/  IMAD.WIDE.U32 R4, R3, -0x2daee0ad, RZ ;  /* 0xd2511f5303047825 */ /* 0x000fe200078e00ff */
[----:B------:R-:W-:-:S04]  /*15260*/  LOP3.LUT R3, R118, UR30, R7, 0x96, !PT ;  /* 0x0000001e76037c12 */ /* 0x000fc8000f8e9607 */
[----:B------:R-:W-:Y:S01]  /*15270*/  LOP3.LUT R0, R2, UR29, R5, 0x96, !PT ;  /* 0x0000001d02007c12 */ /* 0x000fe2000f8e9605 */
[----:B------:R-:W-:-:S05]  /*15280*/  IMAD.WIDE.U32 R2, R3, -0x2daee0ad, RZ ;  /* 0xd2511f5303027825 */ /* 0x000fca00078e00ff */
[----:B------:R-:W-:Y:S01]  /*15290*/  LOP3.LUT R3, R4, UR26, R3, 0x96, !PT ;  /* 0x0000001a04037c12 */ /* 0x000fe2000f8e9603 */
[----:B------:R-:W-:-:S05]  /*152a0*/  IMAD.WIDE.U32 R4, R0, -0x326172a9, RZ ;  /* 0xcd9e8d5700047825 */ /* 0x000fca00078e00ff */
[----:B------:R-:W-:-:S05]  /*152b0*/  LOP3.LUT R0, R6, UR27, R5, 0x96, !PT ;  /* 0x0000001b06007c12 */ /* 0x000fca000f8e9605 */
[----:B------:R-:W-:-:S04]  /*152c0*/  IMAD.WIDE.U32 R6, R0, -0x2daee0ad, RZ ;  /* 0xd2511f5300067825 */ /* 0x000fc800078e00ff */
[----:B------:R-:W-:Y:S01]  /*152d0*/  @P0 HFMA2.BF16_V2 R60, -RZ.H0_H0, RZ.H0_H0, -R203.H0_H0 ;  /* 0x200000ffff3c0231 */ /* 0x000fe200003409cb */
[----:B------:R-:W-:Y:S01]  /*152e0*/  LOP3.LUT R0, R2, UR16, R7, 0x96, !PT ;  /* 0x0000001002007c12 */ /* 0x000fe2000f8e9607 */
[----:B------:R-:W-:-:S03]  /*152f0*/  IMAD.WIDE.U32 R2, R3, -0x326172a9, RZ ;  /* 0xcd9e8d5703027825 */ /* 0x000fc600078e00ff */
[----:B------:R-:W-:Y:S02]  /*15300*/  @P0 PRMT R203, R60, 0x5410, RZ ;  /* 0x000054103ccb0816 */ /* 0x000fe400000000ff */
[----:B------:R-:W-:Y:S01]  /*15310*/  LOP3.LUT R5, R4, UR17, R3, 0x96, !PT ;  /* 0x0000001104057c12 */ /* 0x000fe2000f8e9603 */
[----:B------:R-:W-:Y:S02]  /*15320*/  IMAD.MOV.U32 R4, RZ, RZ, R61 ;  /* 0x000000ffff047224 */ /* 0x000fe400078e003d */
[----:B------:R-:W-:Y:S02]  /*15330*/  IMAD.MOV.U32 R61, RZ, RZ, R58 ;  /* 0x000000ffff3d7224 */ /* 0x000fe400078e003a */
[----:B------:R-:W-:Y:S02]  /*15340*/  IMAD.MOV.U32 R60, RZ, RZ, R59 ;  /* 0x000000ffff3c7224 */ /* 0x000fe400078e003b */
[----:B------:R-:W-:-:S04]  /*15350*/  IMAD.WIDE.U32 R58, R0, -0x326172a9, RZ ;  /* 0xcd9e8d57003a7825 */ /* 0x000fc800078e00ff */
[----:B------:R-:W-:Y:S01]  /*15360*/  IMAD.MOV.U32 R0, RZ, RZ, R223 ;  /* 0x000000ffff007224 */ /* 0x000fe200078e00df */
[----:B------:R-:W-:-:S03]  /*15370*/  LOP3.LUT R59, R2, UR15, R59, 0x96, !PT ;  /* 0x0000000f023b7c12 */ /* 0x000fc6000f8e963b */
        /* <DEDUP_REMOVED lines=9> */
[----:B------:R-:W-:Y:S01]  /*15410*/  ISETP.LE.U32.AND P5, PT, R0, UR7, PT ;  /* 0x0000000700007c0c */ /* 0x000fe2000bfa3070 */
[----:B------:R-:W-:-:S05]  /*15420*/  IMAD.MOV.U32 R0, RZ, RZ, R58 ;  /* 0x000000ffff007224 */ /* 0x000fca00078e003a */
[----:B------:R-:W-:Y:S01]  /*15430*/  LOP3.LUT R0, R0, 0xff, RZ, 0xc0, !PT ;  /* 0x000000ff00007812 */ /* 0x000fe200078ec0ff */
[----:B------:R-:W-:-:S03]  /*15440*/  FADD.FTZ R2, R90, R8 ;  /* 0x000000085a027221 */ /* 0x000fc60000010000 */
[----:B------:R-:W-:Y:S02]  /*15450*/  ISETP.LE.U32.AND P1, PT, R0, UR7, PT ;  /* 0x0000000700007c0c */ /* 0x000fe4000bf23070 */
[----:B------:R-:W-:Y:S01]  /*15460*/  F2FP.BF16.F32.PACK_AB R0, R12, R13 ;  /* 0x0000000d0c00723e */ /* 0x000fe200000010ff */
[----:B------:R-:W-:-:S03]  /*15470*/  IMAD.MOV.U32 R90, RZ, RZ, R224 ;  /* 0x000000ffff5a7224 */ /* 0x000fc600078e00e0 */
[C---:B------:R-:W-:Y:S02]  /*15480*/  PRMT R184, R0.reuse, 0x7610, R184 ;  /* 0x0000761000b87816 */ /* 0x040fe400000000b8 */
[----:B------:R-:W-:Y:S01]  /*15490*/  PRMT R183, R0, 0x7632, R183 ;  /* 0x0000763200b77816 */ /* 0x000fe200000000b7 */
[----:B------:R-:W-:Y:S02]  /*154a0*/  IMAD.MOV.U32 R0, RZ, RZ, R90 ;  /* 0x000000ffff007224 */ /* 0x000fe400078e005a */
[----:B------:R-:W-:Y:S01]  /*154b0*/  @!P4 HFMA2.BF16_V2 R65, -RZ.H0_H0, RZ.H0_H0, -R184.H0_H0 ;  /* 0x200000ffff41c231 */ /* 0x000fe200003409b8 */
[----:B------:R-:W1:Y:S01]  /*154c0*/  MUFU.EX2 R90, R21 ;  /* 0x00000015005a7308 */ /* 0x000e620000000800 */
[----:B------:R-:W-:Y:S01]  /*154d0*/  FADD.FTZ R2, R110, R2 ;  /* 0x000000026e027221 */ /* 0x000fe20000010000 */
[----:B------:R-:W-:Y:S01]  /*154e0*/  IMAD.MOV.U32 R110, RZ, RZ, R232 ;  /* 0x000000ffff6e7224 */ /* 0x000fe200078e00e8 */
[----:B------:R-:W-:Y:S02]  /*154f0*/  PRMT R232, R184, 0x5410, R183 ;  /* 0x00005410b8e87816 */ /* 0x000fe400000000b7 */
[----:B------:R-:W-:Y:S01]  /*15500*/  @!P4 PRMT R184, R65, 0x5410, RZ ;  /* 0x0000541041b8c816 */ /* 0x000fe200000000ff */
[----:B------:R-:W-:Y:S01]  /*15510*/  IMAD.MOV.U32 R65, RZ, RZ, R0 ;  /* 0x000000ffff417224 */ /* 0x000fe200078e0000 */
[----:B------:R-:W-:-:S04]  /*15520*/  SHF.R.U32.HI R0, RZ, 0x18, R59 ;  /* 0x00000018ff007819 */ /* 0x000fc8000001163b */
[----:B------:R-:W-:Y:S01]  /*15530*/  ISETP.LE.U32.AND P4, PT, R0, UR7, PT ;  /* 0x0000000700007c0c */ /* 0x000fe2000bf83070 */
[----:B------:R-:W-:Y:S01]  /*15540*/  STL [R1+0x394], R192 ;  /* 0x000394c001007387 */ /* 0x000fe20000100800 */
[----:B-1----:R-:W-:-:S03]  /*15550*/  F2FP.BF16.F32.PACK_AB R0, R90, R22 ;  /* 0x000000165a00723e */ /* 0x002fc600000010ff */
[----:B------:R-:W-:Y:S01]  /*15560*/  STL [R1+0x398], R190 ;  /* 0x000398be01007387 */ /* 0x000fe20000100800 */
[----:B------:R-:W-:Y:S02]  /*15570*/  IMAD.MOV.U32 R8, RZ, RZ, R3 ;  /* 0x000000ffff087224 */ /* 0x000fe400078e0003 */
[----:B------:R-:W-:Y:S01]  /*15580*/  @!P0 HFMA2.BF16_V2 R64, -RZ.H0_H0, RZ.H0_H0, -R183.H0_H0 ;  /* 0x200000ffff408231 */ /* 0x000fe200003409b7 */
[C---:B------:R-:W-:Y:S01]  /*15590*/  PRMT R182, R0.reuse, 0x7610, R182 ;  /* 0x0000761000b67816 */ /* 0x040fe200000000b6 */
[----:B------:R-:W-:Y:S01]  /*155a0*/  STL [R1+0x390], R185 ;  /* 0x000390b901007387 */ /* 0x000fe20000100800 */
[----:B------:R-:W-:Y:S01]  /*155b0*/  FADD.FTZ R3, R165, R9 ;  /* 0x00000009a5037221 */ /* 0x000fe20000010000 */
[----:B------:R-:W-:Y:S02]  /*155c0*/  PRMT R181, R0, 0x7632, R181 ;  /* 0x0000763200b57816 */ /* 0x000fe400000000b5 */
[----:B------:R-:W-:Y:S01]  /*155d0*/  STL [R1+0x384], R203 ;  /* 0x000384cb01007387 */ /* 0x000fe20000100800 */
[----:B------:R-:W-:Y:S01]  /*155e0*/  IMAD.MOV.U32 R165, RZ, RZ, R227 ;  /* 0x000000ffffa57224 */ /* 0x000fe200078e00e3 */
[----:B------:R-:W-:-:S02]  /*155f0*/  PRMT R0, R58, 0x7771, RZ ;  /* 0x000077713a007816 */ /* 0x000fc400000000ff */
[----:B------:R2:W4:Y:S01]  /*15600*/  LDL.LU R223, [R1+0x490] ;  /* 0x0004900001df7983 */ /* 0x0005220000300800 */
[----:B------:R-:W-:-:S03]  /*15610*/  @!P0 PRMT R183, R64, 0x5410, RZ ;  /* 0x0000541040b78816 */ /* 0x000fc600000000ff */
[----:B------:R2:W2:Y:S01]  /*15620*/  LDL.LU R224, [R1+0x48c] ;  /* 0x00048c0001e07983 */ /* 0x0004a20000300800 */
[----:B------:R-:W-:-:S03]  /*15630*/  @!P5 HFMA2.BF16_V2 R67, -RZ.H0_H0, RZ.H0_H0, -R182.H0_H0 ;  /* 0x200000ffff43d231 */ /* 0x000fc600003409b6 */
[----:B------:R1:W2:Y:S01]  /*15640*/  LDL.LU R227, [R1+0x488] ;  /* 0x0004880001e37983 */ /* 0x0002a20000300800 */
[----:B------:R-:W-:Y:S02]  /*15650*/  IMAD.MOV.U32 R64, RZ, RZ, R4 ;  /* 0x000000ffff407224 */ /* 0x000fe400078e0004 */
[----:B------:R-:W-:Y:S01]  /*15660*/  @!P4 HFMA2.BF16_V2 R66, -RZ.H0_H0, RZ.H0_H0, -R181.H0_H0 ;  /* 0x200000ffff42c231 */ /* 0x000fe200003409b5 */
[----:B------:R-:W3:Y:S01]  /*15670*/  LDL R9, [R1+0x44] ;  /* 0x0000440001097983 */ /* 0x000ee20000100800 */
[----:B------:R-:W-:Y:S01]  /*15680*/  ISETP.GT.U32.AND P0, PT, R0, UR7, PT ;  /* 0x0000000700007c0c */ /* 0x000fe2000bf04070 */
[----:B------:R-:W-:Y:S01]  /*15690*/  FADD.FTZ R4, R38, R2 ;  /* 0x0000000226047221 */ /* 0x000fe20000010000 */
[----:B------:R-:W-:Y:S01]  /*156a0*/  IMAD.MOV.U32 R2, RZ, RZ, R209 ;  /* 0x000000ffff027224 */ /* 0x000fe200078e00d1 */
[----:B------:R-:W-:Y:S01]  /*156b0*/  PRMT R209, R182, 0x5410, R181 ;  /* 0x00005410b6d17816 */ /* 0x000fe200000000b5 */
[----:B------:R-:W-:Y:S01]  /*156c0*/  IMAD.MOV.U32 R21, RZ, RZ, R228 ;  /* 0x000000ffff157224 */ /* 0x000fe200078e00e4 */
[----:B------:R-:W-:Y:S01]  /*156d0*/  @!P5 PRMT R182, R67, 0x5410, RZ ;  /* 0x0000541043b6d816 */ /* 0x000fe200000000ff */
[----:B------:R1:W2:Y:S01]  /*156e0*/  LDL.LU R228, [R1+0x484] ;  /* 0x0004840001e47983 */ /* 0x0002a20000300800 */
[----:B------:R-:W-:-:S02]  /*156f0*/  F2FP.BF16.F32.PACK_AB R0, R15, R16 ;  /* 0x000000100f00723e */ /* 0x000fc400000010ff */
[----:B------:R-:W-:Y:S01]  /*15700*/  @!P4 PRMT R181, R66, 0x5410, RZ ;  /* 0x0000541042b5c816 */ /* 0x000fe200000000ff */
[----:B------:R-:W-:Y:S01]  /*15710*/  STL [R1+0x388], R184 ;  /* 0x000388b801007387 */ /* 0x000fe20000100800 */
[----:B------:R-:W-:Y:S01]  /*15720*/  IMAD.MOV.U32 R67, RZ, RZ, R241 ;  /* 0x000000ffff437224 */ /* 0x000fe200078e00f1 */
[----:B------:R-:W-:Y:S02]  /*15730*/  PRMT R178, R0, 0x7632, R178 ;  /* 0x0000763200b27816 */ /* 0x000fe400000000b2 */
[----:B------:R-:W-:Y:S01]  /*15740*/  STL [R1+0x38c], R183 ;  /* 0x00038cb701007387 */ /* 0x000fe20000100800 */
[----:B------:R-:W-:-:S03]  /*15750*/  FADD.FTZ R3, R167, R3 ;  /* 0x00000003a7037221 */ /* 0x000fc60000010000 */
[----:B------:R1:W2:Y:S04]  /*15760*/  LDL.LU R241, [R1+0x480] ;  /* 0x0004800001f17983 */ /* 0x0002a80000300800 */
[----:B------:R-:W-:Y:S01]  /*15770*/  STL [R1+0x380], R182 ;  /* 0x000380b601007387 */ /* 0x000fe20000100800 */
[----:B------:R-:W-:-:S03]  /*15780*/  PRMT R179, R0, 0x7610, R179 ;  /* 0x0000761000b37816 */ /* 0x000fc600000000b3 */
[----:B------:R1:W-:Y:S01]  /*15790*/  STL [R1+0x3b0], R181 ;  /* 0x0003b0b501007387 */ /* 0x0003e20000100800 */
[----:B------:R-:W-:Y:S01]  /*157a0*/  @P0 HFMA2.BF16_V2 R68, -RZ.H0_H0, RZ.H0_H0, -R178.H0_H0 ;  /* 0x200000ffff440231 */ /* 0x000fe200003409b2 */
[----:B------:R-:W-:Y:S01]  /*157b0*/  PRMT R0, R58, 0x7772, RZ ;  /* 0x000077723a007816 */ /* 0x000fe200000000ff */
[----:B------:R-:W-:-:S03]  /*157c0*/  @!P1 HFMA2.BF16_V2 R69, -RZ.H0_H0, RZ.H0_H0, -R179.H0_H0 ;  /* 0x200000ffff459231 */ /* 0x000fc600003409b3 */
[----:B------:R-:W-:Y:S02]  /*157d0*/  ISETP.GT.U32.AND P5, PT, R0, UR7, PT ;  /* 0x0000000700007c0c */ /* 0x000fe4000bfa4070 */
[----:B------:R-:W-:Y:S01]  /*157e0*/  PRMT R0, R58, 0x7773, RZ ;  /* 0x000077733a007816 */ /* 0x000fe200000000ff */
[----:B-1----:R-:W-:Y:S02]  /*157f0*/  IMAD.MOV.U32 R181, RZ, RZ, R67 ;  /* 0x000000ffffb57224 */ /* 0x002fe400078e0043 */
[----:B------:R-:W-:Y:S02]  /*15800*/  IMAD.MOV.U32 R67, RZ, RZ, R2 ;  /* 0x000000ffff437224 */ /* 0x000fe400078e0002 */
[----:B------:R-:W-:Y:S01]  /*15810*/  FADD.FTZ R2, R52, R3 ;  /* 0x0000000334027221 */ /* 0x000fe20000010000 */
[----:B------:R-:W-:Y:S02]  /*15820*/  IMAD.MOV.U32 R52, RZ, RZ, R61 ;  /* 0x000000ffff347224 */ /* 0x000fe400078e003d */
[----:B------:R-:W-:-:S02]  /*15830*/  IMAD.MOV.U32 R61, RZ, RZ, R53 ;  /* 0x000000ffff3d7224 */ /* 0x000fc400078e0035 */
[----:B------:R-:W-:Y:S01]  /*15840*/  IMAD.MOV.U32 R53, RZ, RZ, R225 ;  /* 0x000000ffff357224 */ /* 0x000fe200078e00e1 */
[----:B------:R-:W-:Y:S02]  /*15850*/  PRMT R225, R179, 0x5410, R178 ;  /* 0x00005410b3e17816 */ /* 0x000fe400000000b2 */
[----:B------:R-:W-:Y:S01]  /*15860*/  @P0 PRMT R178, R68, 0x5410, RZ ;  /* 0x0000541044b20816 */ /* 0x000fe200000000ff */
[----:B------:R-:W-:Y:S02]  /*15870*/  IMAD.MOV.U32 R68, RZ, RZ, R51 ;  /* 0x000000ffff447224 */ /* 0x000fe400078e0033 */
[----:B------:R-:W-:Y:S01]  /*15880*/  FADD.FTZ R3, R54, R2 ;  /* 0x0000000236037221 */ /* 0x000fe20000010000 */
[----:B------:R1:W-:Y:S01]  /*15890*/  MUFU.EX2 R51, R23 ;  /* 0x0000001700337308 */ /* 0x0003e20000000800 */
[----:B------:R-:W-:Y:S01]  /*158a0*/  @!P1 PRMT R179, R69, 0x5410, RZ ;  /* 0x0000541045b39816 */ /* 0x000fe200000000ff */
[----:B------:R-:W-:Y:S01]  /*158b0*/  IMAD.MOV.U32 R69, RZ, RZ, R63 ;  /* 0x000000ffff457224 */ /* 0x000fe200078e003f */
[----:B------:R-:W-:Y:S01]  /*158c0*/  ISETP.GT.U32.AND P0, PT, R0, UR7, PT ;  /* 0x0000000700007c0c */ /* 0x000fe2000bf04070 */
[----:B-1----:R-:W-:-:S02]  /*158d0*/  IMAD.MOV.U32 R23, RZ, RZ, R55 ;  /* 0x000000ffff177224 */ /* 0x002fc400078e0037 */
[----:B------:R-:W-:-:S05]  /*158e0*/  IMAD.WIDE.U32 R54, R5, -0x2daee0ad, RZ ;  /* 0xd2511f5305367825 */ /* 0x000fca00078e00ff */
[----:B------:R-:W-:-:S04]  /*158f0*/  LOP3.LUT R63, R6, UR14, R55, 0x96, !PT ;  /* 0x0000000e063f7c12 */ /* 0x000fc8000f8e9637 */
[----:B------:R-:W-:Y:S01]  /*15900*/  LOP3.LUT R0, R63, 0xffff, RZ, 0xc0, !PT ;  /* 0x0000ffff3f007812 */ /* 0x000fe200078ec0ff */
[----:B------:R-:W-:-:S03]  /*15910*/  IMAD.MOV.U32 R66, RZ, RZ, R64 ;  /* 0x000000ffff427224 */ /* 0x000fc600078e0040 */
[----:B------:R-:W-:Y:S01]  /*15920*/  SHF.R.U32.HI R0, RZ, 0x8, R0 ;  /* 0x00000008ff007819 */ /* 0x000fe20000011600 */
[----:B------:R-:W1:Y:S03]  /*15930*/  MUFU.EX2 R64, R26 ;  /* 0x0000001a00407308 */ /* 0x000e660000000800 */
[----:B------:R-:W-:-:S04]  /*15940*/  LOP3.LUT R0, R0, 0xffff, RZ, 0xc0, !PT ;  /* 0x0000ffff00007812 */ /* 0x000fc800078ec0ff */
[----:B------:R-:W-:Y:S02]  /*15950*/  ISETP.LE.U32.AND P4, PT, R0, UR7, PT ;  /* 0x0000000700007c0c */ /* 0x000fe4000bf83070 */
[----:B------:R-:W-:-:S04]  /*15960*/  PRMT R0, R63, 0x7632, R0 ;  /* 0x000076323f007816 */ /* 0x000fc80000000000 */
[----:B------:R-:W-:Y:S02]  /*15970*/  LOP3.LUT R0, R0, 0xff, RZ, 0xc0, !PT ;  /* 0x000000ff00007812 */ /* 0x000fe400078ec0ff */
[----:B-1----:R-:W-:Y:S02]  /*15980*/  F2FP.BF16.F32.PACK_AB R2, R64, R51 ;  /* 0x000000334002723e */ /* 0x002fe400000010ff */
[----:B------:R-:W-:Y:S01]  /*15990*/  ISETP.LE.U32.AND P1, PT, R0, UR7, PT ;  /* 0x0000000700007c0c */ /* 0x000fe2000bf23070 */
[----:B------:R-:W-:Y:S01]  /*159a0*/  FADD.FTZ R0, R39, R3 ;  /* 0x0000000327007221 */ /* 0x000fe20000010000 */
[----:B------:R-:W-:Y:S01]  /*159b0*/  PRMT R175, R2, 0x7610, R175 ;  /* 0x0000761002af7816 */ /* 0x000fe200000000af */
[----:B------:R-:W-:Y:S02]  /*159c0*/  MUFU.EX2 R5, R17 ;  /* 0x0000001100057308 */ /* 0x000fe40000000800 */
[----:B------:R-:W-:Y:S02]  /*159d0*/  FADD.FTZ R0, R40, R0 ;  /* 0x0000000028007221 */ /* 0x000fe40000010000 */
[----:B------:R-:W1:Y:S01]  /*159e0*/  MUFU.EX2 R6, R18 ;  /* 0x0000001200067308 */ /* 0x000e620000000800 */
[----:B------:R-:W-:Y:S01]  /*159f0*/  PRMT R180, R2, 0x7632, R180 ;  /* 0x0000763202b47816 */ /* 0x000fe200000000b4 */
[----:B------:R-:W-:-:S02]  /*15a00*/  @P5 HFMA2.BF16_V2 R71, -RZ.H0_H0, RZ.H0_H0, -R175.H0_H0 ;  /* 0x200000ffff475231 */ /* 0x000fc400003409af */
[----:B------:R-:W-:Y:S01]  /*15a10*/  FADD.FTZ R2, R10, R0 ;  /* 0x000000000a027221 */ /* 0x000fe20000010000 */
[----:B------:R-:W-:Y:S01]  /*15a20*/  IMAD.MOV.U32 R26, RZ, RZ, R69 ;  /* 0x000000ffff1a7224 */ /* 0x000fe200078e0045 */
[----:B------:R-:W-:Y:S01]  /*15a30*/  LOP3.LUT R0, R63, 0xff, RZ, 0xc0, !PT ;  /* 0x000000ff3f007812 */ /* 0x000fe200078ec0ff */
[----:B------:R-:W-:Y:S01]  /*15a40*/  IMAD.MOV.U32 R69, RZ, RZ, R229 ;  /* 0x000000ffff457224 */ /* 0x000fe200078e00e5 */
[----:B------:R-:W-:Y:S01]  /*15a50*/  PRMT R229, R175, 0x5410, R180 ;  /* 0x00005410afe57816 */ /* 0x000fe200000000b4 */
[----:B------:R-:W-:Y:S01]  /*15a60*/  @P0 HFMA2.BF16_V2 R70, -RZ.H0_H0, RZ.H0_H0, -R180.H0_H0 ;  /* 0x200000ffff460231 */ /* 0x000fe200003409b4 */
[----:B------:R-:W-:Y:S02]  /*15a70*/  @P5 PRMT R175, R71, 0x5410, RZ ;  /* 0x0000541047af5816 */ /* 0x000fe400000000ff */
[----:B------:R-:W-:Y:S02]  /*15a80*/  ISETP.LE.U32.AND P5, PT, R0, UR7, PT ;  /* 0x0000000700007c0c */ /* 0x000fe4000bfa3070 */
[----:B------:R-:W-:Y:S01]  /*15a90*/  SHF.R.U32.HI R0, RZ, 0x18, R63 ;  /* 0x00000018ff007819 */ /* 0x000fe2000001163f */
[----:B------:R-:W-:Y:S01]  /*15aa0*/  IMAD.MOV.U32 R3, RZ, RZ, R23 ;  /* 0x000000ffff037224 */ /* 0x000fe200078e0017 */
[----:B------:R-:W-:Y:S01]  /*15ab0*/  @P0 PRMT R180, R70, 0x5410, RZ ;  /* 0x0000541046b40816 */ /* 0x000fe200000000ff */
[----:B------:R-:W-:Y:S01]  /*15ac0*/  IMAD.MOV.U32 R7, RZ, RZ, R68 ;  /* 0x000000ffff077224 */ /* 0x000fe200078e0044 */
[----:B------:R-:W-:Y:S01]  /*15ad0*/  ISETP.LE.U32.AND P0, PT, R0, UR7, PT ;  /* 0x0000000700007c0c */ /* 0x000fe2000bf03070 */
[----:B------:R-:W-:Y:S01]  /*15ae0*/  IMAD.MOV.U32 R23, RZ, RZ, R66 ;  /* 0x000000ffff177224 */ /* 0x000fe200078e0042 */
[----:B-1----:R-:W-:Y:S01]  /*15af0*/  F2FP.BF16.F32.PACK_AB R0, R6, R5 ;  /* 0x000000050600723e */ /* 0x002fe200000010ff */
[----:B------:R-:W-:-:S02]  /*15b00*/  IMAD.MOV.U32 R68, RZ, RZ, R67 ;  /* 0x000000ffff447224 */ /* 0x000fc400078e0043 */
[----:B------:R-:W-:Y:S02]  /*15b10*/  IMAD.MOV.U32 R67, RZ, RZ, R60 ;  /* 0x000000ffff437224 */ /* 0x000fe400078e003c */
[----:B------:R-:W-:Y:S01]  /*15b20*/  IMAD.MOV.U32 R66, RZ, RZ, R56 ;  /* 0x000000ffff427224 */ /* 0x000fe200078e0038 */
[----:B------:R-:W-:Y:S01]  /*15b30*/  MUFU.EX2 R60, R27 ;  /* 0x0000001b003c7308 */ /* 0x000fe20000000800 */
[----:B------:R-:W-:-:S03]  /*15b40*/  PRMT R177, R0, 0x7610, R177 ;  /* 0x0000761000b17816 */ /* 0x000fc600000000b1 */
[----:B------:R-:W1:Y:S01]  /*15b50*/  MUFU.EX2 R56, R29 ;  /* 0x0000001d00387308 */ /* 0x000e620000000800 */
[----:B------:R-:W-:Y:S01]  /*15b60*/  PRMT R176, R0, 0x7632, R176 ;  /* 0x0000763200b07816 */ /* 0x000fe200000000b0 */
[----:B------:R-:W-:Y:S02]  /*15b70*/  IMAD.MOV.U32 R0, RZ, RZ, R54 ;  /* 0x000000ffff007224 */ /* 0x000fe400078e0036 */
[----:B------:R-:W-:Y:S01]  /*15b80*/  @!P5 HFMA2.BF16_V2 R73, -RZ.H0_H0, RZ.H0_H0, -R177.H0_H0 ;  /* 0x200000ffff49d231 */ /* 0x000fe200003409b1 */
[----:B------:R-:W-:Y:S02]  /*15b90*/  PRMT R10, R177, 0x5410, R176 ;  /* 0x00005410b10a7816 */ /* 0x000fe400000000b0 */
[----:B------:R-:W-:Y:S02]  /*15ba0*/  LOP3.LUT R0, R0, 0xff, RZ, 0xc0, !PT ;  /* 0x000000ff00007812 */ /* 0x000fe400078ec0ff */
[----:B------:R-:W-:Y:S02]  /*15bb0*/  @!P5 PRMT R177, R73, 0x5410, RZ ;  /* 0x0000541049b1d816 */ /* 0x000fe400000000ff */
[----:B------:R-:W-:Y:S01]  /*15bc0*/  ISETP.LE.U32.AND P5, PT, R0, UR7, PT ;  /* 0x0000000700007c0c */ /* 0x000fe2000bfa3070 */
[----:B------:R-:W-:Y:S01]  /*15bd0*/  FADD.FTZ R2, R37, R2 ;  /* 0x0000000225027221 */ /* 0x000fe20000010000 */
[----:B------:R-:W-:Y:S01]  /*15be0*/  MUFU.EX2 R20, R20 ;  /* 0x0000001400147308 */ /* 0x000fe20000000800 */
[----:B-1----:R-:W-:Y:S01]  /*15bf0*/  F2FP.BF16.F32.PACK_AB R0, R60, R56 ;  /* 0x000000383c00723e */ /* 0x002fe200000010ff */
[----:B------:R-:W-:-:S02]  /*15c00*/  IMAD.MOV.U32 R17, RZ, RZ, R65 ;  /* 0x000000ffff117224 */ /* 0x000fc400078e0041 */
[----:B------:R-:W1:Y:S01]  /*15c10*/  MUFU.EX2 R19, R19 ;  /* 0x0000001300137308 */ /* 0x000e620000000800 */
[----:B------:R-:W-:Y:S01]  /*15c20*/  IMAD.MOV.U32 R18, RZ, RZ, R110 ;  /* 0x000000ffff127224 */ /* 0x000fe200078e006e */
[C---:B------:R-:W-:Y:S02]  /*15c30*/  PRMT R174, R0.reuse, 0x7610, R174 ;  /* 0x0000761000ae7816 */ /* 0x040fe400000000ae */
[----:B------:R-:W-:Y:S01]  /*15c40*/  PRMT R173, R0, 0x7632, R173 ;  /* 0x0000763200ad7816 */ /* 0x000fe200000000ad */
[----:B------:R-:W-:Y:S01]  /*15c50*/  FADD.FTZ R0, R13, R2 ;  /* 0x000000020d007221 */ /* 0x000fe20000010000 */
[----:B------:R-:W-:Y:S02]  /*15c60*/  IMAD.MOV.U32 R27, RZ, RZ, R18 ;  /* 0x000000ffff1b7224 */ /* 0x000fe400078e0012 */
[----:B------:R-:W-:Y:S02]  /*15c70*/  @!P4 HFMA2.BF16_V2 R72, -RZ.H0_H0, RZ.H0_H0, -R176.H0_H0 ;  /* 0x200000ffff48c231 */ /* 0x000fe400003409b0 */
[----:B------:R-:W-:-:S02]  /*15c80*/  IMAD.MOV.U32 R18, RZ, RZ, R17 ;  /* 0x000000ffff127224 */ /* 0x000fc400078e0011 */
[----:B------:R-:W-:Y:S01]  /*15c90*/  FADD.FTZ R2, R12, R0 ;  /* 0x000000000c027221 */ /* 0x000fe20000010000 */
[----:B------:R-:W1:Y:S01]  /*15ca0*/  S2R R17, SR_TID.X ;  /* 0x0000000000117919 */ /* 0x000e620000002100 */
[----:B------:R-:W-:Y:S01]  /*15cb0*/  PRMT R0, R54, 0x7771, RZ ;  /* 0x0000777136007816 */ /* 0x000fe200000000ff */
[----:B------:R-:W-:Y:S01]  /*15cc0*/  FADD.FTZ R4, R41, R4 ;  /* 0x0000000429047221 */ /* 0x000fe20000010000 */
[----:B------:R-:W-:Y:S01]  /*15cd0*/  @!P4 PRMT R176, R72, 0x5410, RZ ;  /* 0x0000541048b0c816 */ /* 0x000fe200000000ff */
[----:B------:R-:W-:Y:S01]  /*15ce0*/  IMAD.MOV.U32 R71, RZ, RZ, R3 ;  /* 0x000000ffff477224 */ /* 0x000fe200078e0003 */
[----:B------:R-:W-:Y:S01]  /*15cf0*/  ISETP.GT.U32.AND P4, PT, R0, UR7, PT ;  /* 0x0000000700007c0c */ /* 0x000fe2000bf84070 */
[----:B------:R-:W1:Y:S01]  /*15d00*/  S2R R12, SR_CTAID.X ;  /* 0x00000000000c7919 */ /* 0x000e620000002500 */
[----:B------:R-:W-:Y:S01]  /*15d10*/  FADD.FTZ R3, R46, R4 ;  /* 0x000000042e037221 */ /* 0x000fe20000010000 */
[----:B-1----:R-:W-:Y:S01]  /*15d20*/  F2FP.BF16.F32.PACK_AB R0, R19, R20 ;  /* 0x000000141300723e */ /* 0x002fe200000010ff */
[----:B------:R-:W-:Y:S01]  /*15d30*/  MUFU.EX2 R46, R34 ;  /* 0x00000022002e7308 */ /* 0x000fe20000000800 */
[----:B------:R-:W-:-:S03]  /*15d40*/  @!P1 HFMA2.BF16_V2 R75, -RZ.H0_H0, RZ.H0_H0, -R174.H0_H0 ;  /* 0x200000ffff4b9231 */ /* 0x000fc600003409ae */
[----:B------:R-:W1:Y:S01]  /*15d50*/  MUFU.EX2 R65, R35 ;  /* 0x0000002300417308 */ /* 0x000e620000000800 */
        /* <DEDUP_REMOVED lines=10> */
[----:B------:R-:W-:Y:S02]  /*15e00*/  ISETP.GT.U32.AND P0, PT, R0, UR7, PT ;  /* 0x0000000700007c0c */ /* 0x000fe4000bf04070 */
[----:B-1----:R-:W-:-:S04]  /*15e10*/  F2FP.BF16.F32.PACK_AB R0, R65, R46 ;  /* 0x0000002e4100723e */ /* 0x002fc800000010ff */
[C---:B------:R-:W-:Y:S02]  /*15e20*/  PRMT R170, R0.reuse, 0x7610, R170 ;  /* 0x0000761000aa7816 */ /* 0x040fe400000000aa */
[----:B------:R-:W-:Y:S01]  /*15e30*/  PRMT R169, R0, 0x7632, R169 ;  /* 0x0000763200a97816 */ /* 0x000fe200000000a9 */
[----:B------:R-:W-:Y:S01]  /*15e40*/  FADD.FTZ R0, R47, R3 ;  /* 0x000000032f007221 */ /* 0x000fe20000010000 */
[----:B------:R-:W-:Y:S01]  /*15e50*/  UIADD3 UR33, UPT, UPT, UR33, -0x1, URZ ;  /* 0xffffffff21217890 */ /* 0x000fe2000fffe0ff */
[----:B------:R-:W-:Y:S02]  /*15e60*/  STL [R1+0x374], R179 ;  /* 0x000374b301007387 */ /* 0x000fe40000100800 */
[----:B------:R-:W-:Y:S01]  /*15e70*/  FADD.FTZ R3, R11, R0 ;  /* 0x000000000b037221 */ /* 0x000fe20000010000 */
[----:B------:R-:W-:Y:S01]  /*15e80*/  IMAD.U32 R0, RZ, RZ, UR23 ;  /* 0x00000017ff007e24 */ /* 0x000fe2000f8e00ff */
[----:B------:R-:W-:Y:S01]  /*15e90*/  SHF.R.U32.HI R4, RZ, 0x5, R17 ;  /* 0x00000005ff047819 */ /* 0x000fe20000011611 */
[----:B------:R-:W-:Y:S04]  /*15ea0*/  STL [R1+0x378], R178 ;  /* 0x000378b201007387 */ /* 0x000fe80000100800 */
[----:B------:R-:W-:Y:S01]  /*15eb0*/  STL [R1+0x37c], R175 ;  /* 0x00037caf01007387 */ /* 0x000fe20000100800 */
[----:B------:R-:W-:Y:S01]  /*15ec0*/  LOP3.LUT R0, R0, UR33, R189, 0x96, !PT ;  /* 0x0000002100007c12 */ /* 0x000fe2000f8e96bd */
[----:B------:R-:W-:-:S02]  /*15ed0*/  IMAD R12, R12, 0x8, R4 ;  /* 0x000000080c0c7824 */ /* 0x000fc400078e0204 */
[----:B------:R-:W-:Y:S04]  /*15ee0*/  STL [R1+0x3b4], R180 ;  /* 0x0003b4b401007387 */ /* 0x000fe80000100800 */
[----:B------:R1:W-:Y:S01]  /*15ef0*/  STL [R1+0x1e4], R10 ;  /* 0x0001e40a01007387 */ /* 0x0003e20000100800 */
[----:B------:R-:W-:-:S03]  /*15f00*/  FADD.FTZ R2, R16, R2 ;  /* 0x0000000210027221 */ /* 0x000fc60000010000 */
[----:B------:R1:W-:Y:S01]  /*15f10*/  STL [R1+0x36c], R177 ;  /* 0x00036cb101007387 */ /* 0x0003e20000100800 */
[----:B------:R-:W-:-:S03]  /*15f20*/  IMAD.WIDE.U32 R12, R12, -0x326172a9, RZ ;  /* 0xcd9e8d570c0c7825 */ /* 0x000fc600078e00ff */
[----:B------:R4:W-:Y:S01]  /*15f30*/  STL [R1+0x370], R176 ;  /* 0x000370b001007387 */ /* 0x0009e20000100800 */
[----:B------:R-:W-:-:S03]  /*15f40*/  IMAD.WIDE.U32 R16, R0, -0x326172a9, RZ ;  /* 0xcd9e8d5700107825 */ /* 0x000fc600078e00ff */
[----:B------:R-:W-:Y:S04]  /*15f50*/  STL [R1+0x3b8], R181 ;  /* 0x0003b8b501007387 */ /* 0x000fe80000100800 */
[----:B------:R-:W2:Y:S01]  /*15f60*/  LDL.LU.64 R188, [R1+0x478] ;  /* 0x0004780001bc7983 */ /* 0x000ea20000300a00 */
[----:B------:R-:W-:Y:S01]  /*15f70*/  FADD.FTZ R2, R15, R2 ;  /* 0x000000020f027221 */ /* 0x000fe20000010000 */
[----:B------:R-:W-:-:S03]  /*15f80*/  LOP3.LUT R0, R12, UR6, R17, 0x96, !PT ;  /* 0x000000060c007c12 */ /* 0x000fc6000f8e9611 */
[----:B------:R-:W-:Y:S01]  /*15f90*/  FADD.FTZ R2, R5, R2 ;  /* 0x0000000205027221 */ /* 0x000fe20000010000 */
[----:B-1----:R-:W-:Y:S02]  /*15fa0*/  IMAD.MOV.U32 R10, RZ, RZ, R161 ;  /* 0x000000ffff0a7224 */ /* 0x002fe400078e00a1 */
[----:B------:R-:W-:-:S04]  /*15fb0*/  IMAD.WIDE.U32 R4, R0, -0x2daee0ad, RZ ;  /* 0xd2511f5300047825 */ /* 0x000fc800078e00ff */
[----:B------:R-:W-:Y:S01]  /*15fc0*/  IMAD.MOV.U32 R177, RZ, RZ, R10 ;  /* 0x000000ffffb17224 */ /* 0x000fe200078e000a */
[----:B------:R-:W-:Y:S01]  /*15fd0*/  LOP3.LUT R0, R250, UR31, R5, 0x96, !PT ;  /* 0x0000001ffa007c12 */ /* 0x000fe2000f8e9605 */
[----:B------:R-:W-:Y:S01]  /*15fe0*/  IMAD.MOV.U32 R47, RZ, RZ, R70 ;  /* 0x000000ffff2f7224 */ /* 0x000fe200078e0046 */
[----:B------:R-:W2:Y:S01]  /*15ff0*/  LDL.LU.64 R250, [R1+0x470] ;  /* 0x0004700001fa7983 */ /* 0x000ea20000300a00 */
[----:B------:R-:W-:Y:S02]  /*16000*/  IMAD.MOV.U32 R13, RZ, RZ, R177 ;  /* 0x000000ffff0d7224 */ /* 0x000fe400078e00b1 */
[----:B------:R-:W-:Y:S02]  /*16010*/  IMAD.MOV.U32 R177, RZ, RZ, R68 ;  /* 0x000000ffffb17224 */ /* 0x000fe400078e0044 */
[----:B------:R-:W-:Y:S02]  /*16020*/  IMAD.MOV.U32 R70, RZ, RZ, R66 ;  /* 0x000000ffff467224 */ /* 0x000fe400078e0042 */
[----:B------:R-:W-:-:S02]  /*16030*/  IMAD.MOV.U32 R68, RZ, RZ, R104 ;  /* 0x000000ffff447224 */ /* 0x000fc400078e0068 */
[----:B------:R-:W-:Y:S02]  /*16040*/  IMAD.MOV.U32 R66, RZ, RZ, R105 ;  /* 0x000000ffff427224 */ /* 0x000fe400078e0069 */
[----:B------:R-:W2:Y:S01]  /*16050*/  LDL.64 R104, [R1+0x328] ;  /* 0x0003280001687983 */ /* 0x000ea20000100a00 */
[----:B----4-:R-:W-:Y:S02]  /*16060*/  IMAD.MOV.U32 R176, RZ, RZ, R106 ;  /* 0x000000ffffb07224 */ /* 0x010fe400078e006a */
[----:B------:R-:W-:Y:S02]  /*16070*/  IMAD.MOV.U32 R12, RZ, RZ, R107 ;  /* 0x000000ffff0c7224 */ /* 0x000fe400078e006b */
[----:B------:R-:W4:Y:S01]  /*16080*/  LDL.64 R106, [R1+0xe0] ;  /* 0x0000e000016a7983 */ /* 0x000f220000100a00 */
[----:B------:R-:W-:Y:S02]  /*16090*/  @P0 HFMA2.BF16_V2 R79, -RZ.H0_H0, RZ.H0_H0, -R169.H0_H0 ;  /* 0x200000ffff4f0231 */ /* 0x000fe400003409a9 */
[----:B------:R-:W-:-:S02]  /*160a0*/  IMAD.MOV.U32 R110, RZ, RZ, R21 ;  /* 0x000000ffff6e7224 */ /* 0x000fc400078e0015 */
[----:B------:R-:W-:Y:S01]  /*160b0*/  FADD.FTZ R10, R6, R2 ;  /* 0x00000002060a7221 */ /* 0x000fe20000010000 */
[----:B------:R-:W-:Y:S01]  /*160c0*/  IMAD.MOV.U32 R21, RZ, RZ, R200 ;  /* 0x000000ffff157224 */ /* 0x000fe200078e00c8 */
[----:B------:R-:W-:Y:S02]  /*160d0*/  LOP3.LUT R2, R16, UR32, R119, 0x96, !PT ;  /* 0x0000002010027c12 */ /* 0x000fe4000f8e9677 */
[----:B------:R-:W-:Y:S02]  /*160e0*/  PRMT R200, R170, 0x5410, R169 ;  /* 0x00005410aac87816 */ /* 0x000fe400000000a9 */
[----:B------:R-:W-:Y:S01]  /*160f0*/  @P0 PRMT R169, R79, 0x5410, RZ ;  /* 0x000054104fa90816 */ /* 0x000fe200000000ff */
[----:B------:R-:W-:Y:S02]  /*16100*/  IMAD.MOV.U32 R79, RZ, RZ, R7 ;  /* 0x000000ffff4f7224 */ /* 0x000fe400078e0007 */
[----:B------:R-:W-:Y:S01]  /*16110*/  FADD.FTZ R11, R14, R3 ;  /* 0x000000030e0b7221 */ /* 0x000fe20000010000 */
[----:B------:R-:W-:-:S04]  /*16120*/  IMAD.WIDE.U32 R6, R0, -0x326172a9, RZ ;  /* 0xcd9e8d5700067825 */ /* 0x000fc800078e00ff */
[----:B------:R-:W-:Y:S01]  /*16130*/  IMAD.WIDE.U32 R2, R2, -0x2daee0ad, RZ ;  /* 0xd2511f5302027825 */ /* 0x000fe200078e00ff */
[----:B------:R-:W-:-:S03]  /*16140*/  LOP3.LUT R5, R118, UR30, R7, 0x96, !PT ;  /* 0x0000001e76057c12 */ /* 0x000fc6000f8e9607 */
[----:B------:R-:W-:Y:S01]  /*16150*/  IMAD.MOV.U32 R34, RZ, RZ, R27 ;  /* 0x000000ffff227224 */ /* 0x000fe200078e001b */
[----:B------:R-:W-:Y:S01]  /*16160*/  LOP3.LUT R0, R4, UR29, R3, 0x96, !PT ;  /* 0x0000001d04007c12 */ /* 0x000fe2000f8e9603 */
[----:B------:R-:W-:Y:S02]  /*16170*/  IMAD.MOV.U32 R35, RZ, RZ, R18 ;  /* 0x000000ffff237224 */ /* 0x000fe400078e0012 */
[----:B------:R-:W-:Y:S02]  /*16180*/  IMAD.MOV.U32 R27, RZ, RZ, R26 ;  /* 0x000000ffff1b7224 */ /* 0x000fe400078e001a */
[----:B------:R-:W-:Y:S02]  /*16190*/  IMAD.MOV.U32 R18, RZ, RZ, R23 ;  /* 0x000000ffff127224 */ /* 0x000fe400078e0017 */
[----:B------:R-:W-:Y:S02]  /*161a0*/  IMAD.MOV.U32 R26, RZ, RZ, R69 ;  /* 0x000000ffff1a7224 */ /* 0x000fe400078e0045 */
[----:B---3--:R-:W-:-:S02]  /*161b0*/  IMAD.MOV.U32 R23, RZ, RZ, R9 ;  /* 0x000000ffff177224 */ /* 0x008fc400078e0009 */
[----:B------:R-:W-:Y:S02]  /*161c0*/  IMAD.MOV.U32 R69, RZ, RZ, R8 ;  /* 0x000000ffff457224 */ /* 0x000fe400078e0008 */
[----:B------:R-:W-:-:S04]  /*161d0*/  IMAD.WIDE.U32 R8, R5, -0x2daee0ad, RZ ;  /* 0xd2511f5305087825 */ /* 0x000fc800078e00ff */
[----:B------:R-:W-:-:S05]  /*161e0*/  IMAD.WIDE.U32 R4, R0, -0x326172a9, RZ ;  /* 0xcd9e8d5700047825 */ /* 0x000fca00078e00ff */
[----:B------:R-:W-:Y:S01]  /*161f0*/  LOP3.LUT R0, R6, UR27, R5, 0x96, !PT ;  /* 0x0000001b06007c12 */ /* 0x000fe2000f8e9605 */
[----:B------:R-:W-:Y:S02]  /*16200*/  @P1 HFMA2.BF16_V2 R80, -RZ.H0_H0, RZ.H0_H0, -R170.H0_H0 ;  /* 0x200000ffff501231 */ /* 0x000fe400003409aa */
[----:B------:R-:W-:Y:S02]  /*16210*/  @!P5 HFMA2.BF16_V2 R78, -RZ.H0_H0, RZ.H0_H0, -R172.H0_H0 ;  /* 0x200000ffff4ed231 */ /* 0x000fe400003409ac */
[----:B------:R-:W-:Y:S01]  /*16220*/  IMAD.WIDE.U32 R6, R0, -0x2daee0ad, RZ ;  /* 0xd2511f5300067825 */ /* 0x000fe200078e00ff */
[----:B------:R-:W-:Y:S02]  /*16230*/  LOP3.LUT R2, R2, UR26, R9, 0x96, !PT ;  /* 0x0000001a02027c12 */ /* 0x000fe4000f8e9609 */
[----:B------:R-:W-:Y:S01]  /*16240*/  @P1 PRMT R170, R80, 0x5410, RZ ;  /* 0x0000541050aa1816 */ /* 0x000fe200000000ff */
[----:B------:R-:W-:Y:S01]  /*16250*/  IMAD.MOV.U32 R161, RZ, RZ, R197 ;  /* 0x000000ffffa17224 */ /* 0x000fe200078e00c5 */
[----:B------:R-:W-:Y:S01]  /*16260*/  LOP3.LUT R0, R8, UR16, R7, 0x96, !PT ;  /* 0x0000001008007c12 */ /* 0x000fe2000f8e9607 */
[----:B------:R-:W-:Y:S01]  /*16270*/  IMAD.MOV.U32 R80, RZ, RZ, R71 ;  /* 0x000000ffff507224 */ /* 0x000fe200078e0047 */
[----:B------:R-:W-:Y:S01]  /*16280*/  PRMT R197, R172, 0x5410, R171 ;  /* 0x00005410acc57816 */ /* 0x000fe200000000ab */
[----:B------:R-:W-:Y:S01]  /*16290*/  IMAD.MOV.U32 R71, RZ, RZ, R67 ;  /* 0x000000ffff477224 */ /* 0x000fe200078e0043 */
[----:B------:R-:W-:Y:S01]  /*162a0*/  @!P5 PRMT R172, R78, 0x5410, RZ ;  /* 0x000054104eacd816 */ /* 0x000fe200000000ff */
[----:B------:R-:W-:-:S02]  /*162b0*/  IMAD.MOV.U32 R78, RZ, RZ, R137 ;  /* 0x000000ffff4e7224 */ /* 0x000fc400078e0089 */
[----:B------:R-:W-:Y:S02]  /*162c0*/  IMAD.MOV.U32 R67, RZ, RZ, R113 ;  /* 0x000000ffff437224 */ /* 0x000fe400078e0071 */
[----:B------:R-:W-:Y:S02]  /*162d0*/  IMAD.MOV.U32 R137, RZ, RZ, R112 ;  /* 0x000000ffff897224 */ /* 0x000fe400078e0070 */
[----:B------:R-:W-:-:S04]  /*162e0*/  IMAD.WIDE.U32 R2, R2, -0x326172a9, RZ ;  /* 0xcd9e8d5702027825 */ /* 0x000fc800078e00ff */
[----:B------:R-:W-:-:S05]  /*162f0*/  IMAD.WIDE.U32 R112, R0, -0x326172a9, RZ ;  /* 0xcd9e8d5700707825 */ /* 0x000fca00078e00ff */
[----:B------:R-:W-:-:S04]  /*16300*/  LOP3.LUT R55, R2, UR15, R113, 0x96, !PT ;  /* 0x0000000f02377c12 */ /* 0x000fc8000f8e9671 */
[----:B------:R-:W-:-:S04]  /*16310*/  LOP3.LUT R0, R55, 0xffff, RZ, 0xc0, !PT ;  /* 0x0000ffff37007812 */ /* 0x000fc800078ec0ff */
[----:B------:R-:W-:Y:S02]  /*16320*/  SHF.R.U32.HI R0, RZ, 0x8, R0 ;  /* 0x00000008ff007819 */ /* 0x000fe40000011600 */
[----:B------:R-:W-:Y:S02]  /*16330*/  LOP3.LUT R5, R4, UR17, R3, 0x96, !PT ;  /* 0x0000001104057c12 */ /* 0x000fe4000f8e9603 */
[----:B------:R-:W-:Y:S01]  /*16340*/  LOP3.LUT R0, R0, 0xffff, RZ, 0xc0, !PT ;  /* 0x0000ffff00007812 */ /* 0x000fe200078ec0ff */
[----:B------:R-:W-:-:S03]  /*16350*/  IMAD.MOV.U32 R3, RZ, RZ, R112 ;  /* 0x000000ffff037224 */ /* 0x000fc600078e0070 */
[----:B------:R-:W-:Y:S02]  /*16360*/  ISETP.LE.U32.AND P0, PT, R0, UR7, PT ;  /* 0x0000000700007c0c */ /* 0x000fe4000bf03070 */
[----:B------:R-:W-:Y:S01]  /*16370*/  PRMT R0, R55, 0x7632, R0 ;  /* 0x0000763237007816 */ /* 0x000fe20000000000 */
[----:B------:R-:W-:Y:S02]  /*16380*/  @P4 HFMA2.BF16_V2 R77, -RZ.H0_H0, RZ.H0_H0, -R171.H0_H0 ;  /* 0x200000ffff4d4231 */ /* 0x000fe400003409ab */
[----:B------:R-:W-:Y:S01]  /*16390*/  FADD.FTZ R2, R20, R10 ;  /* 0x0000000a14027221 */ /* 0x000fe20000010000 */
[----:B------:R-:W-:Y:S01]  /*163a0*/  IMAD.MOV.U32 R20, RZ, RZ, R78 ;  /* 0x000000ffff147224 */ /* 0x000fe200078e004e */
[----:B------:R-:W-:Y:S01]  /*163b0*/  LOP3.LUT R3, R3, 0xff, RZ, 0xc0, !PT ;  /* 0x000000ff03037812 */ /* 0x000fe200078ec0ff */
[----:B------:R-:W-:Y:S01]  /*163c0*/  IMAD.MOV.U32 R15, RZ, RZ, R27 ;  /* 0x000000ffff0f7224 */ /* 0x000fe200078e001b */
[----:B------:R-:W-:Y:S01]  /*163d0*/  LOP3.LUT R0, R0, 0xff, RZ, 0xc0, !PT ;  /* 0x000000ff00007812 */ /* 0x000fe200078ec0ff */
[----:B------:R-:W-:-:S02]  /*163e0*/  IMAD.MOV.U32 R78, RZ, RZ, R52 ;  /* 0x000000ffff4e7224 */ /* 0x000fc400078e0034 */
[----:B------:R-:W-:Y:S02]  /*163f0*/  IMAD.MOV.U32 R27, RZ, RZ, R53 ;  /* 0x000000ffff1b7224 */ /* 0x000fe400078e0035 */
[----:B------:R-:W-:Y:S01]  /*16400*/  IMAD.WIDE.U32 R52, R5, -0x2daee0ad, RZ ;  /* 0xd2511f5305347825 */ /* 0x000fe200078e00ff */
[----:B------:R-:W-:Y:S01]  /*16410*/  @P4 PRMT R171, R77, 0x5410, RZ ;  /* 0x000054104dab4816 */ /* 0x000fe200000000ff */
[----:B------:R1:W-:Y:S01]  /*16420*/  STL [R1+0x360], R146 ;  /* 0x0003609201007387 */ /* 0x0003e20000100800 */
[----:B------:R-:W-:Y:S01]  /*16430*/  FSEL R4, R146, RZ, P2 ;  /* 0x000000ff92047208 */ /* 0x000fe20001000000 */
[----:B------:R-:W-:Y:S01]  /*16440*/  IMAD.MOV.U32 R9, RZ, RZ, R177 ;  /* 0x000000ffff097224 */ /* 0x000fe200078e00b1 */
[----:B------:R-:W-:Y:S01]  /*16450*/  ISETP.LE.U32.AND P5, PT, R0, UR7, PT ;  /* 0x0000000700007c0c */ /* 0x000fe2000bfa3070 */
[----:B------:R-:W-:Y:S01]  /*16460*/  IMAD.MOV.U32 R177, RZ, RZ, R61 ;  /* 0x000000ffffb17224 */ /* 0x000fe200078e003d */
[----:B------:R-:W-:Y:S02]  /*16470*/  ISETP.LE.U32.AND P4, PT, R3, UR7, PT ;  /* 0x0000000703007c0c */ /* 0x000fe4000bf83070 */
[----:B------:R-:W-:Y:S01]  /*16480*/  LOP3.LUT R0, R55, 0xff, RZ, 0xc0, !PT ;  /* 0x000000ff37007812 */ /* 0x000fe200078ec0ff */
[----:B------:R-:W-:Y:S01]  /*16490*/  MUFU.EX2 R3, R32 ;  /* 0x0000002000037308 */ /* 0x000fe20000000800 */
[----:B------:R-:W-:-:S02]  /*164a0*/  LOP3.LUT R61, R6, UR14, R53, 0x96, !PT ;  /* 0x0000000e063d7c12 */ /* 0x000fc4000f8e9635 */
[----:B------:R-:W-:Y:S02]  /*164b0*/  ISETP.LE.U32.AND P1, PT, R0, UR7, PT ;  /* 0x0000000700007c0c */ /* 0x000fe4000bf23070 */
[----:B------:R-:W-:Y:S01]  /*164c0*/  PRMT R0, R61, 0x7632, R0 ;  /* 0x000076323d007816 */ /* 0x000fe20000000000 */
[----:B-1----:R-:W-:Y:S02]  /*164d0*/  IMAD.MOV.U32 R146, RZ, RZ, R12 ;  /* 0x000000ffff927224 */ /* 0x002fe400078e000c */
[----:B------:R-:W1:Y:S01]  /*164e0*/  MUFU.EX2 R12, R33 ;  /* 0x00000021000c7308 */ /* 0x000e620000000800 */
[----:B------:R-:W-:-:S04]  /*164f0*/  LOP3.LUT R0, R0, 0xff, RZ, 0xc0, !PT ;  /* 0x000000ff00007812 */ /* 0x000fc800078ec0ff */
[----:B------:R-:W-:Y:S01]  /*16500*/  ISETP.LE.U32.AND P2, PT, R0, UR7, PT ;  /* 0x0000000700007c0c */ /* 0x000fe2000bf43070 */
[----:B------:R-:W-:Y:S01]  /*16510*/  FADD.FTZ R2, R19, R2 ;  /* 0x0000000213027221 */ /* 0x000fe20000010000 */
[----:B-1----:R-:W-:-:S04]  /*16520*/  F2FP.BF16.F32.PACK_AB R0, R12, R3 ;  /* 0x000000030c00723e */ /* 0x002fc800000010ff */
[C---:B------:R-:W-:Y:S01]  /*16530*/  PRMT R168, R0.reuse, 0x7632, R168 ;  /* 0x0000763200a87816 */ /* 0x040fe200000000a8 */
[----:B------:R-:W-:Y:S01]  /*16540*/  MUFU.EX2 R53, R85 ;  /* 0x0000005500357308 */ /* 0x000fe20000000800 */
[----:B------:R-:W-:Y:S01]  /*16550*/  PRMT R167, R0, 0x7610, R167 ;  /* 0x0000761000a77816 */ /* 0x000fe200000000a7 */
[----:B------:R-:W-:Y:S02]  /*16560*/  FADD.FTZ R8, R3, R2 ;  /* 0x0000000203087221 */ /* 0x000fe40000010000 */
[----:B------:R-:W-:Y:S01]  /*16570*/  @!P0 HFMA2.BF16_V2 R84, -RZ.H0_H0, RZ.H0_H0, -R168.H0_H0 ;  /* 0x200000ffff548231 */ /* 0x000fe200003409a8 */
[----:B------:R-:W1:Y:S01]  /*16580*/  MUFU.EX2 R77, R82 ;  /* 0x00000052004d7308 */ /* 0x000e620000000800 */
[----:B------:R-:W-:Y:S01]  /*16590*/  PRMT R2, R52, 0x7772, RZ ;  /* 0x0000777234027816 */ /* 0x000fe200000000ff */
[----:B------:R-:W-:Y:S01]  /*165a0*/  IMAD.MOV.U32 R14, RZ, RZ, R176 ;  /* 0x000000ffff0e7224 */ /* 0x000fe200078e00b0 */
[----:B------:R-:W-:Y:S02]  /*165b0*/  PRMT R176, R167, 0x5410, R168 ;  /* 0x00005410a7b07816 */ /* 0x000fe400000000a8 */
[----:B------:R-:W-:-:S02]  /*165c0*/  @!P0 PRMT R168, R84, 0x5410, RZ ;  /* 0x0000541054a88816 */ /* 0x000fc400000000ff */
[----:B------:R-:W-:Y:S01]  /*165d0*/  ISETP.GT.U32.AND P0, PT, R2, UR7, PT ;  /* 0x0000000702007c0c */ /* 0x000fe2000bf04070 */
[----:B------:R-:W-:Y:S01]  /*165e0*/  IMAD.MOV.U32 R0, RZ, RZ, R52 ;  /* 0x000000ffff007224 */ /* 0x000fe200078e0034 */
[----:B------:R3:W-:Y:S01]  /*165f0*/  MUFU.EX2 R10, R87 ;  /* 0x00000057000a7308 */ /* 0x0007e20000000800 */
[----:B-1----:R-:W-:Y:S01]  /*16600*/  F2FP.BF16.F32.PACK_AB R249, R77, R53 ;  /* 0x000000354df9723e */ /* 0x002fe200000010ff */
[----:B------:R-:W-:Y:S02]  /*16610*/  @!P1 HFMA2.BF16_V2 R86, -RZ.H0_H0, RZ.H0_H0, -R167.H0_H0 ;  /* 0x200000ffff569231 */ /* 0x000fe400003409a7 */
[----:B------:R-:W-:-:S07]  /*16620*/  LOP3.LUT R0, R0, 0xff, RZ, 0xc0, !PT ;  /* 0x000000ff00007812 */ /* 0x000fce00078ec0ff */
[----:B------:R-:W-:Y:S02]  /*16630*/  @P0 HFMA2.BF16_V2 R88, -RZ.H0_H0, RZ.H0_H0, -R249.H0_H0 ;  /* 0x200000ffff580231 */ /* 0x000fe400003409f9 */
[----:B---3--:R-:W-:Y:S02]  /*16640*/  IMAD.MOV.U32 R87, RZ, RZ, R78 ;  /* 0x000000ffff577224 */ /* 0x008fe400078e004e */
[----:B------:R-:W-:Y:S02]  /*16650*/  IMAD.MOV.U32 R78, RZ, RZ, R27 ;  /* 0x000000ffff4e7224 */ /* 0x000fe400078e001b */
[----:B------:R-:W1:Y:S01]  /*16660*/  S2R R27, SR_TID.X ;  /* 0x00000000001b7919 */ /* 0x000e620000002100 */
[----:B------:R-:W-:Y:S02]  /*16670*/  PRMT R202, R249, 0x7610, R202 ;  /* 0x00007610f9ca7816 */ /* 0x000fe400000000ca */
[----:B------:R-:W-:Y:S01]  /*16680*/  @P0 PRMT R202, R88, 0x5410, RZ ;  /* 0x0000541058ca0816 */ /* 0x000fe200000000ff */
[----:B------:R-:W-:Y:S01]  /*16690*/  IMAD.MOV.U32 R88, RZ, RZ, R14 ;  /* 0x000000ffff587224 */ /* 0x000fe200078e000e */
[----:B------:R-:W-:Y:S01]  /*166a0*/  @!P1 PRMT R167, R86, 0x5410, RZ ;  /* 0x0000541056a79816 */ /* 0x000fe200000000ff */
[----:B------:R-:W3:Y:S01]  /*166b0*/  S2R R14, SR_CTAID.X ;  /* 0x00000000000e7919 */ /* 0x000ee20000002500 */
[----:B------:R-:W-:-:S02]  /*166c0*/  ISETP.LE.U32.AND P1, PT, R0, UR7, PT ;  /* 0x0000000700007c0c */ /* 0x000fc4000bf23070 */
[----:B------:R-:W-:-:S04]  /*166d0*/  LOP3.LUT R0, R61, 0xffff, RZ, 0xc0, !PT ;  /* 0x0000ffff3d007812 */ /* 0x000fc800078ec0ff */
[----:B------:R-:W-:-:S04]  /*166e0*/  SHF.R.U32.HI R0, RZ, 0x8, R0 ;  /* 0x00000008ff007819 */ /* 0x000fc80000011600 */
[----:B------:R-:W-:Y:S02]  /*166f0*/  LOP3.LUT R0, R0, 0xffff, RZ, 0xc0, !PT ;  /* 0x0000ffff00007812 */ /* 0x000fe400078ec0ff */
[----:B------:R-:W-:Y:S02]  /*16700*/  FSEL R3, R252, RZ, P3 ;  /* 0x000000fffc037208 */ /* 0x000fe40001800000 */
[----:B------:R-:W-:Y:S01]  /*16710*/  ISETP.LE.U32.AND P3, PT, R0, UR7, PT ;  /* 0x0000000700007c0c */ /* 0x000fe2000bf63070 */
[----:B------:R-:W-:Y:S01]  /*16720*/  FADD.FTZ R4, R134, -R4 ;  /* 0x8000000486047221 */ /* 0x000fe20000010000 */
[----:B------:R-:W-:-:S04]  /*16730*/  PRMT R0, R52, 0x7773, RZ ;  /* 0x0000777334007816 */ /* 0x000fc800000000ff */
[----:B------:R-:W-:Y:S01]  /*16740*/  ISETP.GT.U32.AND P0, PT, R0, UR7, PT ;  /* 0x0000000700007c0c */ /* 0x000fe2000bf04070 */
[----:B------:R-:W-:Y:S01]  /*16750*/  FMUL.FTZ R0, R4, UR34 ;  /* 0x0000002204007c20 */ /* 0x000fe20008410000 */
[----:B------:R-:W-:-:S03]  /*16760*/  IMAD.MOV.U32 R84, RZ, RZ, R26 ;  /* 0x000000ffff547224 */ /* 0x000fc600078e001a */
[----:B------:R-:W-:Y:S01]  /*16770*/  MUFU.EX2 R26, R0 ;  /* 0x00000000001a7308 */ /* 0x000fe20000000800 */
[----:B------:R-:W-:Y:S02]  /*16780*/  IMAD.MOV.U32 R82, RZ, RZ, R9 ;  /* 0x000000ffff527224 */ /* 0x000fe400078e0009 */
[----:B------:R-:W-:Y:S01]  /*16790*/  IMAD.MOV.U32 R85, RZ, RZ, R177 ;  /* 0x000000ffff557224 */ /* 0x000fe200078e00b1 */
[----:B------:R3:W3:Y:S01]  /*167a0*/  MUFU.EX2 R9, R91 ;  /* 0x0000005b00097308 */ /* 0x0006e20000000800 */
[----:B-1----:R-:W-:Y:S01]  /*167b0*/  SHF.R.U32.HI R177, RZ, 0x5, R27 ;  /* 0x00000005ffb17819 */ /* 0x002fe2000001161b */
[----:B------:R-:W-:Y:S01]  /*167c0*/  FADD.FTZ R2, R133, -R3 ;  /* 0x8000000385027221 */ /* 0x000fe20000010000 */
[----:B------:R-:W-:Y:S02]  /*167d0*/  FADD.FTZ R33, R22, R11 ;  /* 0x0000000b16217221 */ /* 0x000fe40000010000 */
[----:B------:R-:W1:Y:S01]  /*167e0*/  MUFU.EX2 R11, R98 ;  /* 0x00000062000b7308 */ /* 0x000e620000000800 */
[----:B------:R-:W-:Y:S01]  /*167f0*/  FMUL.FTZ R2, R2, UR34 ;  /* 0x0000002202027c20 */ /* 0x000fe20008410000 */
[----:B---3--:R-:W-:-:S02]  /*16800*/  IMAD R14, R14, 0x8, R177 ;  /* 0x000000080e0e7824 */ /* 0x008fc400078e02b1 */
[----:B------:R-:W-:Y:S02]  /*16810*/  MUFU.EX2 R5, R100 ;  /* 0x0000006400057308 */ /* 0x000fe40000000800 */
[----:B------:R-:W-:Y:S02]  /*16820*/  VIADD R14, R14, 0x4 ;  /* 0x000000040e0e7836 */ /* 0x000fe40000000000 */
[----:B------:R-:W-:Y:S01]  /*16830*/  MUFU.EX2 R7, R49 ;  /* 0x0000003100077308 */ /* 0x000fe20000000800 */
[----:B------:R-:W-:-:S03]  /*16840*/  IMAD.MOV.U32 R91, RZ, RZ, R15 ;  /* 0x000000ffff5b7224 */ /* 0x000fc600078e000f */
[----:B------:R3:W1:Y:S01]  /*16850*/  MUFU.EX2 R27, R2 ;  /* 0x00000002001b7308 */ /* 0x0006620000000800 */
[----:B------:R-:W-:-:S03]  /*16860*/  IMAD.WIDE.U32 R14, R14, -0x326172a9, RZ ;  /* 0xcd9e8d570e0e7825 */ /* 0x000fc600078e00ff */
[----:B------:R-:W1:Y:S01]  /*16870*/  MUFU.EX2 R4, R50 ;  /* 0x0000003200047308 */ /* 0x000e620000000800 */
[----:B------:R-:W-:Y:S02]  /*16880*/  LOP3.LUT R3, R14, UR6, R31, 0x96, !PT ;  /* 0x000000060e037c12 */ /* 0x000fe4000f8e961f */
[----:B------:R-:W-:Y:S01]  /*16890*/  F2FP.BF16.F32.PACK_AB R37, R9, R10 ;  /* 0x0000000a0925723e */ /* 0x000fe200000010ff */
[----:B------:R-:W-:Y:S01]  /*168a0*/  FADD.FTZ R32, R12, R8 ;  /* 0x000000080c207221 */ /* 0x000fe20000010000 */
[----:B--2---:R-:W-:-:S04]  /*168b0*/  FFMA.FTZ R0, R188, R26, R10 ;  /* 0x0000001abc007223 */ /* 0x004fc8000001000a */
[----:B---3--:R-:W-:-:S04]  /*168c0*/  FADD.FTZ R2, R9, R0 ;  /* 0x0000000009027221 */ /* 0x008fc80000010000 */
[----:B-1----:R-:W-:Y:S01]  /*168d0*/  FADD.FTZ R2, R11, R2 ;  /* 0x000000020b027221 */ /* 0x002fe20000010000 */
[----:B------:R-:W-:-:S03]  /*168e0*/  FFMA.FTZ R0, R189, R27, R7 ;  /* 0x0000001bbd007223 */ /* 0x000fc60000010007 */
[----:B------:R-:W-:Y:S01]  /*168f0*/  FADD.FTZ R10, R5, R2 ;  /* 0x00000002050a7221 */ /* 0x000fe20000010000 */
[----:B------:R-:W-:-:S04]  /*16900*/  IMAD.WIDE.U32 R2, R3, -0x2daee0ad, RZ ;  /* 0xd2511f5303027825 */ /* 0x000fc800078e00ff */
[----:B------:R-:W-:Y:S01]  /*16910*/  FADD.FTZ R12, R4, R0 ;  /* 0x00000000040c7221 */ /* 0x000fe20000010000 */
[----:B------:R-:W-:Y:S02]  /*16920*/  F2FP.BF16.F32.PACK_AB R31, R5, R11 ;  /* 0x0000000b051f723e */ /* 0x000fe400000010ff */
[----:B------:R-:W-:Y:S02]  /*16930*/  LOP3.LUT R0, R104, UR31, R3, 0x96, !PT ;  /* 0x0000001f68007c12 */ /* 0x000fe4000f8e9603 */
[----:B----4-:R-:W-:Y:S02]  /*16940*/  LOP3.LUT R6, R30, UR32, R107, 0x96, !PT ;  /* 0x000000201e067c12 */ /* 0x010fe4000f8e966b */
[----:B------:R-:W-:Y:S01]  /*16950*/  F2FP.BF16.F32.PACK_AB R30, R4, R7 ;  /* 0x00000007041e723e */ /* 0x000fe200000010ff */
[----:B------:R-:W-:-:S04]  /*16960*/  IMAD.WIDE.U32 R4, R0, -0x326172a9, RZ ;  /* 0xcd9e8d5700047825 */ /* 0x000fc800078e00ff */
        /* <DEDUP_REMOVED lines=9> */
[----:B------:R-:W-:-:S04]  /*16a00*/  IMAD.WIDE.U32 R2, R3, -0x326172a9, RZ ;  /* 0xcd9e8d5703027825 */ /* 0x000fc800078e00ff */
[----:B------:R-:W-:Y:S01]  /*16a10*/  IMAD.MOV.U32 R177, RZ, RZ, R18 ;  /* 0x000000ffffb17224 */ /* 0x000fe200078e0012 */
[----:B------:R-:W-:Y:S01]  /*16a20*/  LOP3.LUT R6, R6, UR17, R3, 0x96, !PT ;  /* 0x0000001106067c12 */ /* 0x000fe2000f8e9603 */
[----:B------:R-:W-:Y:S01]  /*16a30*/  IMAD.WIDE.U32 R18, R0, -0x326172a9, RZ ;  /* 0xcd9e8d5700127825 */ /* 0x000fe200078e00ff */
[----:B------:R-:W1:Y:S03]  /*16a40*/  MUFU.EX2 R3, R81 ;  /* 0x0000005100037308 */ /* 0x000e660000000800 */
[----:B------:R-:W-:Y:S01]  /*16a50*/  @P0 HFMA2.BF16_V2 R89, -RZ.H0_H0, RZ.H0_H0, -R249.H1_H1 ;  /* 0x200000ffff590231 */ /* 0x000fe200003609f9 */
[----:B------:R-:W-:Y:S02]  /*16a60*/  LOP3.LUT R15, R2, UR15, R19, 0x96, !PT ;  /* 0x0000000f020f7c12 */ /* 0x000fe4000f8e9613 */
[----:B------:R-:W2:Y:S02]  /*16a70*/  MUFU.EX2 R2, R83 ;  /* 0x0000005300027308 */ /* 0x000ea40000000800 */
[----:B------:R-:W-:-:S02]  /*16a80*/  LOP3.LUT R0, R15, 0xff, RZ, 0xc0, !PT ;  /* 0x000000ff0f007812 */ /* 0x000fc400078ec0ff */
[----:B------:R-:W-:Y:S02]  /*16a90*/  PRMT R147, R249, 0x7632, R147 ;  /* 0x00007632f9937816 */ /* 0x000fe40000000093 */
        /* <DEDUP_REMOVED lines=11> */
[----:B------:R-:W-:Y:S01]  /*16b50*/  F2FP.BF16.F32.PACK_AB R29, R2, R3 ;  /* 0x00000003021d723e */ /* 0x000fe200000010ff */
[----:B------:R-:W-:Y:S01]  /*16b60*/  IMAD.MOV.U32 R3, RZ, RZ, R243 ;  /* 0x000000ffff037224 */ /* 0x000fe200078e00f3 */
[----:B------:R-:W-:Y:S01]  /*16b70*/  PRMT R0, R15, 0x7632, R0 ;  /* 0x000076320f007816 */ /* 0x000fe20000000000 */
[----:B------:R-:W-:Y:S01]  /*16b80*/  IMAD.MOV.U32 R2, RZ, RZ, R242 ;  /* 0x000000ffff027224 */ /* 0x000fe200078e00f2 */
[----:B------:R-:W-:-:S07]  /*16b90*/  PRMT R40, R37, 0x7632, R40 ;  /* 0x0000763225287816 */ /* 0x000fce0000000028 */
[----:B------:R-:W-:Y:S01]  /*16ba0*/  @!P0 HFMA2.BF16_V2 R93, -RZ.H0_H0, RZ.H0_H0, -R37.H1_H1 ;  /* 0x200000ffff5d8231 */ /* 0x000fe20000360925 */
[----:B------:R-:W-:-:S04]  /*16bb0*/  LOP3.LUT R0, R0, 0xff, RZ, 0xc0, !PT ;  /* 0x000000ff00007812 */ /* 0x000fc800078ec0ff */
[----:B------:R-:W-:Y:S01]  /*16bc0*/  @!P0 PRMT R40, R93, 0x5410, RZ ;  /* 0x000054105d288816 */ /* 0x000fe200000000ff */
[----:B------:R-:W-:Y:S02]  /*16bd0*/  IMAD.MOV.U32 R93, RZ, RZ, R3 ;  /* 0x000000ffff5d7224 */ /* 0x000fe400078e0003 */
[----:B------:R-:W1:Y:S01]  /*16be0*/  MUFU.EX2 R3, R195 ;  /* 0x000000c300037308 */ /* 0x000e620000000800 */
[----:B------:R-:W-:Y:S01]  /*16bf0*/  IMAD.MOV.U32 R92, RZ, RZ, R2 ;  /* 0x000000ffff5c7224 */ /* 0x000fe200078e0002 */
[----:B------:R-:W-:Y:S02]  /*16c00*/  ISETP.LE.U32.AND P0, PT, R0, UR7, PT ;  /* 0x0000000700007c0c */ /* 0x000fe4000bf03070 */
[----:B------:R-:W2:Y:S01]  /*16c10*/  MUFU.EX2 R2, R194 ;  /* 0x000000c200027308 */ /* 0x000ea20000000800 */
[----:B------:R-:W-:Y:S01]  /*16c20*/  PRMT R39, R30, 0x7610, R39 ;  /* 0x000076101e277816 */ /* 0x000fe20000000027 */
[----:B-1----:R-:W-:-:S09]  /*16c30*/  FADD.FTZ R0, R3, R10 ;  /* 0x0000000a03007221 */ /* 0x002fd20000010000 */
[----:B------:R-:W-:Y:S02]  /*16c40*/  @!P0 HFMA2.BF16_V2 R95, -RZ.H0_H0, RZ.H0_H0, -R30.H0_H0 ;  /* 0x200000ffff5f8231 */ /* 0x000fe4000034091e */
[----:B--2---:R-:W-:Y:S01]  /*16c50*/  FADD.FTZ R5, R2, R0 ;  /* 0x0000000002057221 */ /* 0x004fe20000010000 */
[----:B------:R-:W-:Y:S02]  /*16c60*/  SHF.R.U32.HI R0, RZ, 0x18, R15 ;  /* 0x00000018ff007819 */ /* 0x000fe4000001160f */
[----:B------:R-:W-:Y:S02]  /*16c70*/  @!P0 PRMT R39, R95, 0x5410, RZ ;  /* 0x000054105f278816 */ /* 0x000fe400000000ff */
[----:B------:R-:W-:Y:S01]  /*16c80*/  ISETP.LE.U32.AND P0, PT, R0, UR7, PT ;  /* 0x0000000700007c0c */ /* 0x000fe2000bf03070 */
[----:B------:R-:W-:Y:S01]  /*16c90*/  IMAD.MOV.U32 R0, RZ, RZ, R18 ;  /* 0x000000ffff007224 */ /* 0x000fe200078e0012 */
[----:B------:R-:W-:Y:S02]  /*16ca0*/  F2FP.BF16.F32.PACK_AB R75, R2, R3 ;  /* 0x00000003024b723e */ /* 0x000fe400000010ff */
[----:B------:R-:W1:Y:S02]  /*16cb0*/  MUFU.EX2 R3, R96 ;  /* 0x0000006000037308 */ /* 0x000e640000000800 */
[----:B------:R-:W-:-:S02]  /*16cc0*/  LOP3.LUT R0, R0, 0xff, RZ, 0xc0, !PT ;  /* 0x000000ff00007812 */ /* 0x000fc400078ec0ff */
[----:B------:R-:W-:-:S05]  /*16cd0*/  PRMT R38, R30, 0x7632, R38 ;  /* 0x000076321e267816 */ /* 0x000fca0000000026 */
        /* <DEDUP_REMOVED lines=20> */
[----:B------:R-:W-:-:S03]  /*16e20*/  PRMT R214, R29, 0x7610, R214 ;  /* 0x000076101dd67816 */ /* 0x000fc600000000d6 */
[----:B--2---:R-:W-:Y:S01]  /*16e30*/  FADD.FTZ R5, R2, R0 ;  /* 0x0000000002057221 */ /* 0x004fe20000010000 */
[----:B------:R-:W-:-:S07]  /*16e40*/  PRMT R0, R18, 0x7773, RZ ;  /* 0x0000777312007816 */ /* 0x000fce00000000ff */
[----:B------:R-:W-:Y:S02]  /*16e50*/  @P0 HFMA2.BF16_V2 R118, -RZ.H0_H0, RZ.H0_H0, -R29.H0_H0 ;  /* 0x200000ffff760231 */ /* 0x000fe4000034091d */
[----:B------:R-:W-:-:S03]  /*16e60*/  IMAD.MOV.U32 R86, RZ, RZ, R70 ;  /* 0x000000ffff567224 */ /* 0x000fc600078e0046 */
[----:B------:R-:W-:Y:S02]  /*16e70*/  @P0 PRMT R214, R118, 0x5410, RZ ;  /* 0x0000541076d60816 */ /* 0x000fe400000000ff */
[----:B------:R-:W-:Y:S01]  /*16e80*/  ISETP.GT.U32.AND P0, PT, R0, UR7, PT ;  /* 0x0000000700007c0c */ /* 0x000fe2000bf04070 */
[----:B------:R-:W-:Y:S01]  /*16e90*/  IMAD.MOV.U32 R70, RZ, RZ, R71 ;  /* 0x000000ffff467224 */ /* 0x000fe200078e0047 */
[----:B------:R-:W-:Y:S01]  /*16ea0*/  F2FP.BF16.F32.PACK_AB R73, R2, R3 ;  /* 0x000000030249723e */ /* 0x000fe200000010ff */
[----:B------:R-:W-:Y:S01]  /*16eb0*/  IMAD.MOV.U32 R71, RZ, RZ, R23 ;  /* 0x000000ffff477224 */ /* 0x000fe200078e0017 */
[----:B------:R-:W1:Y:S01]  /*16ec0*/  MUFU.EX2 R3, R193 ;  /* 0x000000c100037308 */ /* 0x000e620000000800 */
[----:B------:R-:W-:-:S03]  /*16ed0*/  IMAD.WIDE.U32 R22, R6, -0x2daee0ad, RZ ;  /* 0xd2511f5306167825 */ /* 0x000fc600078e00ff */
[----:B------:R-:W2:Y:S02]  /*16ee0*/  MUFU.EX2 R2, R191 ;  /* 0x000000bf00027308 */ /* 0x000ea40000000800 */
[----:B------:R-:W-:-:S03]  /*16ef0*/  LOP3.LUT R23, R8, UR14, R23, 0x96, !PT ;  /* 0x0000000e08177c12 */ /* 0x000fc6000f8e9617 */
[----:B------:R-:W-:Y:S01]  /*16f00*/  @P0 HFMA2.BF16_V2 R115, -RZ.H0_H0, RZ.H0_H0, -R29.H1_H1 ;  /* 0x200000ffff730231 */ /* 0x000fe2000036091d */
[----:B------:R-:W-:Y:S02]  /*16f10*/  LOP3.LUT R0, R23, 0xff, RZ, 0xc0, !PT ;  /* 0x000000ff17007812 */ /* 0x000fe400078ec0ff */
        /* <DEDUP_REMOVED lines=29> */
[----:B------:R-:W1:Y:S01]  /*170f0*/  S2R R98, SR_TID.X ;  /* 0x0000000000627919 */ /* 0x000e620000002100 */
[----:B------:R-:W2:Y:S01]  /*17100*/  MUFU.EX2 R4, R114 ;  /* 0x0000007200047308 */ /* 0x000ea20000000800 */
[----:B------:R-:W-:Y:S02]  /*17110*/  PRMT R213, R74, 0x7632, R213 ;  /* 0x000076324ad57816 */ /* 0x000fe400000000d5 */
[----:B------:R-:W-:Y:S01]  /*17120*/  LOP3.LUT R0, R0, 0xff, RZ, 0xc0, !PT ;  /* 0x000000ff00007812 */ /* 0x000fe200078ec0ff */
[----:B------:R-:W3:Y:S01]  /*17130*/  S2R R96, SR_CTAID.X ;  /* 0x0000000000607919 */ /* 0x000ee20000002500 */
[----:B------:R-:W-:-:S05]  /*17140*/  F2FP.BF16.F32.PACK_AB R101, R2, R3 ;  /* 0x000000030265723e */ /* 0x000fca00000010ff */
[----:B------:R-:W-:Y:S01]  /*17150*/  @!P0 HFMA2.BF16_V2 R121, -RZ.H0_H0, RZ.H0_H0, -R74.H1_H1 ;  /* 0x200000ffff798231 */ /* 0x000fe2000036094a */
[----:B------:R-:W4:Y:S04]  /*17160*/  MUFU.EX2 R2, R117 ;  /* 0x0000007500027308 */ /* 0x000f280000000800 */
[----:B------:R-:W-:Y:S02]  /*17170*/  @!P0 PRMT R213, R121, 0x5410, RZ ;  /* 0x0000541079d58816 */ /* 0x000fe400000000ff */
[----:B------:R-:W-:Y:S01]  /*17180*/  ISETP.LE.U32.AND P0, PT, R0, UR7, PT ;  /* 0x0000000700007c0c */ /* 0x000fe2000bf03070 */
[----:B--2---:R-:W-:Y:S01]  /*17190*/  FADD.FTZ R0, R4, R7 ;  /* 0x0000000704007221 */ /* 0x004fe20000010000 */
[----:B------:R-:W-:-:S03]  /*171a0*/  PRMT R210, R73, 0x7610, R210 ;  /* 0x0000761049d27816 */ /* 0x000fc600000000d2 */
[----:B----4-:R-:W-:Y:S01]  /*171b0*/  FADD.FTZ R3, R2, R0 ;  /* 0x0000000002037221 */ /* 0x010fe20000010000 */
[----:B------:R-:W-:-:S07]  /*171c0*/  PRMT R0, R22, 0x7771, RZ ;  /* 0x0000777116007816 */ /* 0x000fce00000000ff */
[----:B------:R-:W-:-:S05]  /*171d0*/  @!P0 HFMA2.BF16_V2 R128, -RZ.H0_H0, RZ.H0_H0, -R73.H0_H0 ;  /* 0x200000ffff808231 */ /* 0x000fca0000340949 */
[----:B------:R-:W-:Y:S02]  /*171e0*/  @!P0 PRMT R210, R128, 0x5410, RZ ;  /* 0x0000541080d28816 */ /* 0x000fe400000000ff */
[----:B------:R-:W-:Y:S01]  /*171f0*/  ISETP.GT.U32.AND P0, PT, R0, UR7, PT ;  /* 0x0000000700007c0c */ /* 0x000fe2000bf04070 */
[----:B------:R-:W2:Y:S01]  /*17200*/  MUFU.EX2 R5, R142 ;  /* 0x0000008e00057308 */ /* 0x000ea20000000800 */
[----:B-1----:R-:W-:Y:S02]  /*17210*/  SHF.R.U32.HI R10, RZ, 0x5, R98 ;  /* 0x00000005ff0a7819 */ /* 0x002fe40000011662 */
[----:B------:R-:W-:Y:S02]  /*17220*/  F2FP.BF16.F32.PACK_AB R95, R2, R4 ;  /* 0x00000004025f723e */ /* 0x000fe400000010ff */
[----:B------:R-:W1:Y:S01]  /*17230*/  MUFU.EX2 R4, R166 ;  /* 0x000000a600047308 */ /* 0x000e620000000800 */
[----:B---3--:R-:W-:Y:S01]  /*17240*/  IMAD R96, R96, 0x8, R10 ;  /* 0x0000000860607824 */ /* 0x008fe200078e020a */
[----:B------:R-:W-:-:S05]  /*17250*/  PRMT R0, R22, 0x7772, RZ ;  /* 0x0000777216007816 */ /* 0x000fca00000000ff */
[----:B------:R-:W-:Y:S02]  /*17260*/  @P0 HFMA2.BF16_V2 R130, -RZ.H0_H0, RZ.H0_H0, -R73.H1_H1 ;  /* 0x200000ffff820231 */ /* 0x000fe40000360949 */
[----:B------:R-:W-:Y:S01]  /*17270*/  VIADD R96, R96, 0x4 ;  /* 0x0000000460607836 */ /* 0x000fe20000000000 */
[----:B------:R-:W-:Y:S02]  /*17280*/  PRMT R205, R73, 0x7632, R205 ;  /* 0x0000763249cd7816 */ /* 0x000fe400000000cd */
[----:B------:R-:W-:Y:S01]  /*17290*/  @P0 PRMT R205, R130, 0x5410, RZ ;  /* 0x0000541082cd0816 */ /* 0x000fe200000000ff */
[----:B------:R-:W-:Y:S01]  /*172a0*/  IMAD.WIDE.U32 R96, R96, -0x326172a9, RZ ;  /* 0xcd9e8d5760607825 */ /* 0x000fe200078e00ff */
[----:B------:R-:W-:-:S03]  /*172b0*/  ISETP.GT.U32.AND P0, PT, R0, UR7, PT ;  /* 0x0000000700007c0c */ /* 0x000fc6000bf04070 */
[----:B--2---:R-:W-:Y:S01]  /*172c0*/  FADD.FTZ R0, R5, R6 ;  /* 0x0000000605007221 */ /* 0x004fe20000010000 */
[----:B-1----:R-:W-:-:S03]  /*172d0*/  F2FP.BF16.F32.PACK_AB R102, R4, R5 ;  /* 0x000000050466723e */ /* 0x002fc600000010ff */
[----:B------:R-:W-:Y:S01]  /*172e0*/  FADD.FTZ R2, R4, R0 ;  /* 0x0000000004027221 */ /* 0x000fe20000010000 */
        /* <DEDUP_REMOVED lines=9> */
[----:B------:R-:W-:Y:S01]  /*17380*/  IMAD.MOV.U32 R50, RZ, RZ, R49 ;  /* 0x000000ffff327224 */ /* 0x000fe200078e0031 */
[----:B------:R-:W-:Y:S01]  /*17390*/  STL [R1+0x364], R252 ;  /* 0x000364fc01007387 */ /* 0x000fe20000100800 */
[----:B------:R-:W-:Y:S02]  /*173a0*/  IMAD.MOV.U32 R49, RZ, RZ, R98 ;  /* 0x000000ffff317224 */ /* 0x000fe400078e0062 */
[----:B------:R-:W-:Y:S01]  /*173b0*/  IMAD.MOV.U32 R98, RZ, RZ, R87 ;  /* 0x000000ffff627224 */ /* 0x000fe200078e0057 */
[----:B------:R1:W-:Y:S01]  /*173c0*/  STL [R1+0x368], R202 ;  /* 0x000368ca01007387 */ /* 0x0003e20000100800 */
[----:B------:R-:W-:-:S02]  /*173d0*/  IMAD.MOV.U32 R87, RZ, RZ, R85 ;  /* 0x000000ffff577224 */ /* 0x000fc400078e0055 */
[----:B------:R-:W-:Y:S01]  /*173e0*/  IMAD.MOV.U32 R85, RZ, RZ, R84 ;  /* 0x000000ffff557224 */ /* 0x000fe200078e0054 */
[----:B------:R2:W3:Y:S01]  /*173f0*/  LDL.LU.64 R242, [R1+0x468] ;  /* 0x0004680001f27983 */ /* 0x0004e20000300a00 */
[----:B------:R-:W-:Y:S02]  /*17400*/  IMAD.MOV.U32 R83, RZ, RZ, R80 ;  /* 0x000000ffff537224 */ /* 0x000fe400078e0050 */
[----:B------:R-:W-:Y:S01]  /*17410*/  IMAD.MOV.U32 R84, RZ, RZ, R86 ;  /* 0x000000ffff547224 */ /* 0x000fe200078e0056 */
[----:B------:R-:W4:Y:S01]  /*17420*/  LDL.LU R81, [R1+0x31c] ;  /* 0x00031c0001517983 */ /* 0x000f220000300800 */
[----:B------:R-:W-:-:S03]  /*17430*/  IMAD.MOV.U32 R86, RZ, RZ, R244 ;  /* 0x000000ffff567224 */ /* 0x000fc600078e00f4 */
[----:B------:R-:W2:Y:S04]  /*17440*/  LDL.LU R80, [R1+0x318] ;  /* 0x0003180001507983 */ /* 0x000ea80000300800 */
[----:B------:R1:W3:Y:S04]  /*17450*/  LDL.LU R244, [R1+0x464] ;  /* 0x0004640001f47983 */ /* 0x0002e80000300800 */
[----:B------:R-:W4:Y:S01]  /*17460*/  LDL.LU R108, [R1+0x308] ;  /* 0x00030800016c7983 */ /* 0x000f220000300800 */
[----:B------:R-:W-:Y:S02]  /*17470*/  IMAD.MOV.U32 R88, RZ, RZ, R13 ;  /* 0x000000ffff587224 */ /* 0x000fe400078e000d */
[----:B------:R-:W-:Y:S04]  /*17480*/  MUFU.EX2 R13, R148 ;  /* 0x00000094000d7308 */ /* 0x000fe80000000800 */
[----:B------:R-:W1:Y:S04]  /*17490*/  MUFU.EX2 R6, R129 ;  /* 0x0000008100067308 */ /* 0x000e680000000800 */
[----:B------:R-:W1:Y:S01]  /*174a0*/  MUFU.EX2 R9, R159 ;  /* 0x0000009f00097308 */ /* 0x000e620000000800 */
[----:B------:R-:W-:-:S03]  /*174b0*/  @P0 HFMA2.BF16_V2 R131, -RZ.H0_H0, RZ.H0_H0, -R72.H0_H0 ;  /* 0x200000ffff830231 */ /* 0x000fc60000340948 */
[----:B------:R-:W1:Y:S04]  /*174c0*/  MUFU.EX2 R5, R122 ;  /* 0x0000007a00057308 */ /* 0x000e680000000800 */
[----:B------:R-:W1:Y:S01]  /*174d0*/  MUFU.EX2 R8, R152 ;  /* 0x0000009800087308 */ /* 0x000e620000000800 */
[----:B------:R-:W-:-:S03]  /*174e0*/  PRMT R0, R22, 0x7773, RZ ;  /* 0x0000777316007816 */ /* 0x000fc600000000ff */
[----:B------:R-:W1:Y:S01]  /*174f0*/  MUFU.EX2 R12, R163 ;  /* 0x000000a3000c7308 */ /* 0x000e620000000800 */
[----:B------:R-:W-:-:S03]  /*17500*/  PRMT R206, R72, 0x7610, R206 ;  /* 0x0000761048ce7816 */ /* 0x000fc600000000ce */
[----:B------:R-:W1:Y:S01]  /*17510*/  MUFU.EX2 R14, R141 ;  /* 0x0000008d000e7308 */ /* 0x000e620000000800 */
[----:B------:R-:W-:Y:S02]  /*17520*/  @P0 PRMT R206, R131, 0x5410, RZ ;  /* 0x0000541083ce0816 */ /* 0x000fe400000000ff */
[----:B------:R-:W-:Y:S01]  /*17530*/  ISETP.GT.U32.AND P0, PT, R0, UR7, PT ;  /* 0x0000000700007c0c */ /* 0x000fe2000bf04070 */
[----:B------:R-:W1:Y:S02]  /*17540*/  MUFU.EX2 R11, R157 ;  /* 0x0000009d000b7308 */ /* 0x000e640000000800 */
[----:B-1----:R-:W-:Y:S01]  /*17550*/  FADD.FTZ R0, R6, R3 ;  /* 0x0000000306007221 */ /* 0x002fe20000010000 */
[----:B------:R-:W-:-:S03]  /*17560*/  FADD.FTZ R2, R9, R2 ;  /* 0x0000000209027221 */ /* 0x000fc60000010000 */
[----:B------:R-:W-:Y:S01]  /*17570*/  FADD.FTZ R0, R5, R0 ;  /* 0x0000000005007221 */ /* 0x000fe20000010000 */
[----:B------:R-:W-:-:S03]  /*17580*/  FADD.FTZ R2, R8, R2 ;  /* 0x0000000208027221 */ /* 0x000fc60000010000 */
[----:B------:R-:W-:Y:S01]  /*17590*/  FADD.FTZ R0, R12, R0 ;  /* 0x000000000c007221 */ /* 0x000fe20000010000 */
[----:B------:R-:W-:-:S03]  /*175a0*/  FADD.FTZ R2, R14, R2 ;  /* 0x000000020e027221 */ /* 0x000fc60000010000 */
[C---:B------:R-:W-:Y:S01]  /*175b0*/  FADD.FTZ R10, R11.reuse, R0 ;  /* 0x000000000b0a7221 */ /* 0x040fe20000010000 */
[----:B------:R-:W-:Y:S01]  /*175c0*/  F2FP.BF16.F32.PACK_AB R130, R11, R12 ;  /* 0x0000000c0b82723e */ /* 0x000fe200000010ff */
[----:B------:R-:W-:Y:S01]  /*175d0*/  FADD.FTZ R11, R13, R2 ;  /* 0x000000020d0b7221 */ /* 0x000fe20000010000 */
[----:B------:R-:W-:Y:S01]  /*175e0*/  IMAD.WIDE.U32 R2, R4, -0x2daee0ad, RZ ;  /* 0xd2511f5304027825 */ /* 0x000fe200078e00ff */
[----:B------:R-:W-:-:S04]  /*175f0*/  LOP3.LUT R7, R42, UR32, R107, 0x96, !PT ;  /* 0x000000202a077c12 */ /* 0x000fc8000f8e966b */
[----:B------:R-:W-:Y:S02]  /*17600*/  LOP3.LUT R0, R104, UR31, R3, 0x96, !PT ;  /* 0x0000001f68007c12 */ /* 0x000fe4000f8e9603 */
[----:B------:R-:W-:-:S03]  /*17610*/  F2FP.BF16.F32.PACK_AB R100, R5, R6 ;  /* 0x000000060564723e */ /* 0x000fc600000010ff */
[----:B------:R-:W-:-:S04]  /*17620*/  IMAD.WIDE.U32 R4, R0, -0x326172a9, RZ ;  /* 0xcd9e8d5700047825 */ /* 0x000fc800078e00ff */
[----:B------:R-:W-:Y:S01]  /*17630*/  IMAD.WIDE.U32 R6, R7, -0x2daee0ad, RZ ;  /* 0xd2511f5307067825 */ /* 0x000fe200078e00ff */
[----:B------:R-:W-:-:S04]  /*17640*/  LOP3.LUT R3, R106, UR30, R5, 0x96, !PT ;  /* 0x0000001e6a037c12 */ /* 0x000fc8000f8e9605 */
[----:B------:R-:W-:Y:S01]  /*17650*/  LOP3.LUT R0, R2, UR29, R7, 0x96, !PT ;  /* 0x0000001d02007c12 */ /* 0x000fe2000f8e9607 */
[----:B------:R-:W-:-:S04]  /*17660*/  IMAD.WIDE.U32 R2, R3, -0x2daee0ad, RZ ;  /* 0xd2511f5303027825 */ /* 0x000fc800078e00ff */
[----:B------:R-:W-:Y:S01]  /*17670*/  @P0 HFMA2.BF16_V2 R133, -RZ.H0_H0, RZ.H0_H0, -R72.H1_H1 ;  /* 0x200000ffff850231 */ /* 0x000fe20000360948 */
[----:B------:R-:W-:Y:S01]  /*17680*/  LOP3.LUT R3, R6, UR26, R3, 0x96, !PT ;  /* 0x0000001a06037c12 */ /* 0x000fe2000f8e9603 */
[----:B------:R-:W-:Y:S01]  /*17690*/  IMAD.WIDE.U32 R6, R0, -0x326172a9, RZ ;  /* 0xcd9e8d5700067825 */ /* 0x000fe200078e00ff */
[----:B------:R-:W-:-:S04]  /*176a0*/  PRMT R207, R72, 0x7632, R207 ;  /* 0x0000763248cf7816 */ /* 0x000fc800000000cf */
[----:B------:R-:W-:Y:S02]  /*176b0*/  LOP3.LUT R0, R4, UR27, R7, 0x96, !PT ;  /* 0x0000001b04007c12 */ /* 0x000fe4000f8e9607 */
[----:B------:R-:W-:Y:S02]  /*176c0*/  @P0 PRMT R207, R133, 0x5410, RZ ;  /* 0x0000541085cf0816 */ /* 0x000fe400000000ff */
[----:B------:R-:W-:Y:S01]  /*176d0*/  F2FP.BF16.F32.PACK_AB R133, R8, R9 ;  /* 0x000000090885723e */ /* 0x000fe200000010ff */
[----:B------:R-:W-:-:S05]  /*176e0*/  IMAD.WIDE.U32 R8, R0, -0x2daee0ad, RZ ;  /* 0xd2511f5300087825 */ /* 0x000fca00078e00ff */
[----:B------:R-:W-:Y:S01]  /*176f0*/  LOP3.LUT R0, R2, UR16, R9, 0x96, !PT ;  /* 0x0000001002007c12 */ /* 0x000fe2000f8e9609 */
[----:B------:R-:W-:Y:S02]  /*17700*/  IMAD.MOV.U32 R89, RZ, RZ, R20 ;  /* 0x000000ffff597224 */ /* 0x000fe400078e0014 */
[----:B------:R-:W-:-:S04]  /*17710*/  IMAD.WIDE.U32 R2, R3, -0x326172a9, RZ ;  /* 0xcd9e8d5703027825 */ /* 0x000fc800078e00ff */
[----:B----4-:R-:W-:Y:S02]  /*17720*/  FMUL.FTZ R148, R108, R26 ;  /* 0x0000001a6c947220 */ /* 0x010fe40000410000 */
[----:B------:R-:W4:Y:S01]  /*17730*/  LDL.LU R108, [R1+0x2f8] ;  /* 0x0002f800016c7983 */ /* 0x000f220000300800 */
[----:B------:R-:W-:Y:S01]  /*17740*/  IMAD.WIDE.U32 R20, R0, -0x326172a9, RZ ;  /* 0xcd9e8d5700147825 */ /* 0x000fe200078e00ff */
[----:B------:R-:W1:Y:S01]  /*17750*/  MUFU.EX2 R4, R144 ;  /* 0x0000009000047308 */ /* 0x000e620000000800 */
[----:B------:R-:W-:-:S03]  /*17760*/  LOP3.LUT R6, R6, UR17, R3, 0x96, !PT ;  /* 0x0000001106067c12 */ /* 0x000fc6000f8e9603 */
[----:B------:R-:W-:Y:S01]  /*17770*/  LOP3.LUT R21, R2, UR15, R21, 0x96, !PT ;  /* 0x0000000f02157c12 */ /* 0x000fe2000f8e9615 */
[----:B------:R-:W2:Y:S03]  /*17780*/  MUFU.EX2 R3, R143 ;  /* 0x0000008f00037308 */ /* 0x000ea60000000800 */
[----:B------:R-:W-:-:S04]  /*17790*/  LOP3.LUT R0, R21, 0xff, RZ, 0xc0, !PT ;  /* 0x000000ff15007812 */ /* 0x000fc800078ec0ff */
[----:B------:R-:W-:Y:S01]  /*177a0*/  ISETP.LE.U32.AND P0, PT, R0, UR7, PT ;  /* 0x0000000700007c0c */ /* 0x000fe2000bf03070 */
[----:B-1----:R-:W-:-:S04]  /*177b0*/  FADD.FTZ R0, R4, R10 ;  /* 0x0000000a04007221 */ /* 0x002fc80000010000 */
[----:B--2---:R-:W-:Y:S01]  /*177c0*/  FADD.FTZ R2, R3, R0 ;  /* 0x0000000003027221 */ /* 0x004fe20000010000 */
[----:B------:R-:W-:-:S04]  /*177d0*/  LOP3.LUT R0, R21, 0xffff, RZ, 0xc0, !PT ;  /* 0x0000ffff15007812 */ /* 0x000fc800078ec0ff */
[----:B------:R-:W-:-:S03]  /*177e0*/  SHF.R.U32.HI R0, RZ, 0x8, R0 ;  /* 0x00000008ff007819 */ /* 0x000fc60000011600 */
[----:B------:R-:W-:Y:S01]  /*177f0*/  @!P0 HFMA2.BF16_V2 R134, -RZ.H0_H0, RZ.H0_H0, -R101.H0_H0 ;  /* 0x200000ffff868231 */ /* 0x000fe20000340965 */
[----:B------:R-:W-:Y:S02]  /*17800*/  PRMT R181, R101, 0x7610, R181 ;  /* 0x0000761065b57816 */ /* 0x000fe400000000b5 */
[----:B------:R-:W-:Y:S02]  /*17810*/  LOP3.LUT R0, R0, 0xffff, RZ, 0xc0, !PT ;  /* 0x0000ffff00007812 */ /* 0x000fe400078ec0ff */
        /* <DEDUP_REMOVED lines=17> */
[----:B------:R-:W-:Y:S02]  /*17930*/  ISETP.LE.U32.AND P0, PT, R0, UR7, PT ;  /* 0x0000000700007c0c */ /* 0x000fe4000bf03070 */
[----:B------:R-:W-:Y:S02]  /*17940*/  F2FP.BF16.F32.PACK_AB R152, R3, R4 ;  /* 0x000000040398723e */ /* 0x000fe400000010ff */
[----:B------:R-:W1:Y:S04]  /*17950*/  MUFU.EX2 R4, R151 ;  /* 0x0000009700047308 */ /* 0x000e680000000800 */
[----:B------:R-:W2:Y:S01]  /*17960*/  MUFU.EX2 R3, R153 ;  /* 0x0000009900037308 */ /* 0x000ea20000000800 */
[----:B------:R-:W-:-:S04]  /*17970*/  IMAD.MOV.U32 R0, RZ, RZ, R20 ;  /* 0x000000ffff007224 */ /* 0x000fc800078e0014 */
[----:B------:R-:W-:Y:S01]  /*17980*/  @!P0 HFMA2.BF16_V2 R160, -RZ.H0_H0, RZ.H0_H0, -R95.H1_H1 ;  /* 0x200000ffffa08231 */ /* 0x000fe2000036095f */
[----:B------:R-:W-:Y:S02]  /*17990*/  LOP3.LUT R0, R0, 0xff, RZ, 0xc0, !PT ;  /* 0x000000ff00007812 */ /* 0x000fe400078ec0ff */
[----:B------:R-:W-:Y:S02]  /*179a0*/  PRMT R251, R95, 0x7632, R251 ;  /* 0x000076325ffb7816 */ /* 0x000fe400000000fb */
[----:B------:R-:W-:Y:S02]  /*179b0*/  @!P0 PRMT R251, R160, 0x5410, RZ ;  /* 0x00005410a0fb8816 */ /* 0x000fe400000000ff */
[----:B------:R-:W-:Y:S01]  /*179c0*/  ISETP.LE.U32.AND P0, PT, R0, UR7, PT ;  /* 0x0000000700007c0c */ /* 0x000fe2000bf03070 */
[----:B-1----:R-:W-:Y:S01]  /*179d0*/  FADD.FTZ R0, R4, R2 ;  /* 0x0000000204007221 */ /* 0x002fe20000010000 */
[----:B--2---:R-:W-:Y:S01]  /*179e0*/  F2FP.BF16.F32.PACK_AB R153, R3, R4 ;  /* 0x000000040399723e */ /* 0x004fe200000010ff */
[-C--:B------:R-:W-:Y:S01]  /*179f0*/  FMUL.FTZ R149, R127, R26.reuse ;  /* 0x0000001a7f957220 */ /* 0x080fe20000410000 */
[----:B------:R4:W1:Y:S01]  /*17a00*/  MUFU.EX2 R4, R156 ;  /* 0x0000009c00047308 */ /* 0x0008620000000800 */
[----:B------:R-:W2:Y:S01]  /*17a10*/  LDL.LU R127, [R1+0x2fc] ;  /* 0x0002fc00017f7983 */ /* 0x000ea20000300800 */
[----:B----4-:R-:W-:-:S03]  /*17a20*/  FMUL.FTZ R156, R108, R26 ;  /* 0x0000001a6c9c7220 */ /* 0x010fc60000410000 */
[----:B------:R-:W4:Y:S01]  /*17a30*/  LDL.LU R108, [R1+0x2e8] ;  /* 0x0002e800016c7983 */ /* 0x000f220000300800 */
[----:B------:R-:W3:Y:S01]  /*17a40*/  S2R R158, SR_CTAID.X ;  /* 0x00000000009e7919 */ /* 0x000ee20000002500 */
[----:B------:R-:W-:Y:S01]  /*17a50*/  IMAD.MOV.U32 R82, RZ, RZ, R47 ;  /* 0x000000ffff527224 */ /* 0x000fe200078e002f */
[----:B------:R-:W-:Y:S01]  /*17a60*/  F2FP.BF16.F32.PACK_AB R131, R13, R14 ;  /* 0x0000000e0d83723e */ /* 0x000fe200000010ff */
[----:B--2---:R-:W-:Y:S01]  /*17a70*/  FMUL.FTZ R157, R127, R26 ;  /* 0x0000001a7f9d7220 */ /* 0x004fe20000410000 */
        /* <DEDUP_REMOVED lines=8> */
[----:B------:R-:W2:Y:S01]  /*17b00*/  LDL.LU R161, [R1+0x2ec] ;  /* 0x0002ec0001a17983 */ /* 0x000ea20000300800 */
[----:B----4-:R-:W-:Y:S02]  /*17b10*/  FMUL.FTZ R160, R108, R26 ;  /* 0x0000001a6ca07220 */ /* 0x010fe40000410000 */
[----:B------:R-:W4:Y:S02]  /*17b20*/  S2R R108, SR_TID.X ;  /* 0x00000000006c7919 */ /* 0x000f240000002100 */
[----:B----4-:R-:W-:-:S05]  /*17b30*/  SHF.R.U32.HI R7, RZ, 0x5, R108 ;  /* 0x00000005ff077819 */ /* 0x010fca000001166c */
[----:B---3--:R-:W-:-:S04]  /*17b40*/  IMAD R158, R158, 0x8, R7 ;  /* 0x000000089e9e7824 */ /* 0x008fc800078e0207 */
[----:B------:R-:W-:Y:S02]  /*17b50*/  VIADD R158, R158, 0x4 ;  /* 0x000000049e9e7836 */ /* 0x000fe40000000000 */
[----:B------:R-:W-:Y:S02]  /*17b60*/  IMAD.MOV.U32 R108, RZ, RZ, R96 ;  /* 0x000000ffff6c7224 */ /* 0x000fe400078e0060 */
[----:B------:R-:W-:-:S04]  /*17b70*/  IMAD.WIDE.U32 R158, R158, -0x326172a9, RZ ;  /* 0xcd9e8d579e9e7825 */ /* 0x000fc800078e00ff */
[----:B------:R-:W-:Y:S02]  /*17b80*/  IMAD.MOV.U32 R159, RZ, RZ, R127 ;  /* 0x000000ffff9f7224 */ /* 0x000fe400078e007f */
[----:B------:R-:W-:Y:S02]  /*17b90*/  IMAD.MOV.U32 R96, RZ, RZ, R82 ;  /* 0x000000ffff607224 */ /* 0x000fe400078e0052 */
[----:B------:R-:W-:Y:S01]  /*17ba0*/  IMAD.MOV.U32 R127, RZ, RZ, R83 ;  /* 0x000000ffff7f7224 */ /* 0x000fe200078e0053 */
[----:B------:R-:W3:Y:S04]  /*17bb0*/  LDL.LU R82, [R1+0x320] ;  /* 0x0003200001527983 */ /* 0x000ee80000300800 */
[----:B------:R-:W4:Y:S04]  /*17bc0*/  LDL.LU R83, [R1+0x324] ;  /* 0x0003240001537983 */ /* 0x000f280000300800 */
[----:B------:R-:W2:Y:S04]  /*17bd0*/  LDL.LU R14, [R1+0x310] ;  /* 0x00031000010e7983 */ /* 0x000ea80000300800 */
[----:B------:R-:W3:Y:S01]  /*17be0*/  LDL.LU R163, [R1+0x314] ;  /* 0x0003140001a37983 */ /* 0x000ee20000300800 */
[----:B------:R-:W-:-:S02]  /*17bf0*/  @!P0 HFMA2.BF16_V2 R162, -RZ.H0_H0, RZ.H0_H0, -R102.H0_H0 ;  /* 0x200000ffffa28231 */ /* 0x000fc40000340966 */
[----:B------:R-:W-:Y:S01]  /*17c00*/  FADD.FTZ R2, R3, R0 ;  /* 0x0000000003027221 */ /* 0x000fe20000010000 */
[----:B------:R-:W-:Y:S02]  /*17c10*/  PRMT R0, R20, 0x7771, RZ ;  /* 0x0000777114007816 */ /* 0x000fe400000000ff */
[----:B------:R-:W-:Y:S02]  /*17c20*/  PRMT R201, R102, 0x7610, R201 ;  /* 0x0000761066c97816 */ /* 0x000fe400000000c9 */
[----:B------:R-:W-:Y:S02]  /*17c30*/  @!P0 PRMT R201, R162, 0x5410, RZ ;  /* 0x00005410a2c98816 */ /* 0x000fe400000000ff */
[----:B------:R-:W-:Y:S02]  /*17c40*/  ISETP.GT.U32.AND P0, PT, R0, UR7, PT ;  /* 0x0000000700007c0c */ /* 0x000fe4000bf04070 */
[----:B------:R-:W-:Y:S02]  /*17c50*/  PRMT R0, R20, 0x7772, RZ ;  /* 0x0000777214007816 */ /* 0x000fe400000000ff */
[----:B------:R-:W-:Y:S01]  /*17c60*/  PRMT R196, R102, 0x7632, R196 ;  /* 0x0000763266c47816 */ /* 0x000fe200000000c4 */
[----:B------:R-:W1:Y:S08]  /*17c70*/  MUFU.EX2 R3, R155 ;  /* 0x0000009b00037308 */ /* 0x000e700000000800 */
[----:B------:R-:W-:-:S05]  /*17c80*/  @P0 HFMA2.BF16_V2 R164, -RZ.H0_H0, RZ.H0_H0, -R102.H1_H1 ;  /* 0x200000ffffa40231 */ /* 0x000fca0000360966 */
[----:B------:R-:W-:Y:S02]  /*17c90*/  @P0 PRMT R196, R164, 0x5410, RZ ;  /* 0x00005410a4c40816 */ /* 0x000fe400000000ff */
[----:B------:R-:W-:Y:S01]  /*17ca0*/  ISETP.GT.U32.AND P0, PT, R0, UR7, PT ;  /* 0x0000000700007c0c */ /* 0x000fe2000bf04070 */
[----:B-1----:R-:W-:Y:S01]  /*17cb0*/  FADD.FTZ R0, R4, R2 ;  /* 0x0000000204007221 */ /* 0x002fe20000010000 */
[----:B------:R-:W-:-:S03]  /*17cc0*/  PRMT R190, R100, 0x7610, R190 ;  /* 0x0000761064be7816 */ /* 0x000fc600000000be */
[----:B------:R-:W-:Y:S01]  /*17cd0*/  FADD.FTZ R12, R3, R0 ;  /* 0x00000000030c7221 */ /* 0x000fe20000010000 */
[----:B------:R-:W-:-:S07]  /*17ce0*/  PRMT R0, R20, 0x7773, RZ ;  /* 0x0000777314007816 */ /* 0x000fce00000000ff */
[----:B------:R-:W-:-:S05]  /*17cf0*/  @P0 HFMA2.BF16_V2 R186, -RZ.H0_H0, RZ.H0_H0, -R100.H0_H0 ;  /* 0x200000ffffba0231 */ /* 0x000fca0000340964 */
[----:B------:R-:W-:Y:S02]  /*17d00*/  @P0 PRMT R190, R186, 0x5410, RZ ;  /* 0x00005410babe0816 */ /* 0x000fe400000000ff */
[----:B------:R-:W-:Y:S01]  /*17d10*/  ISETP.GT.U32.AND P0, PT, R0, UR7, PT ;  /* 0x0000000700007c0c */ /* 0x000fe2000bf04070 */
[----:B------:R-:W-:Y:S01]  /*17d20*/  IMAD.MOV.U32 R91, RZ, RZ, R146 ;  /* 0x000000ffff5b7224 */ /* 0x000fe200078e0092 */
[----:B------:R-:W-:Y:S01]  /*17d30*/  F2FP.BF16.F32.PACK_AB R166, R3, R4 ;  /* 0x0000000403a6723e */ /* 0x000fe200000010ff */
[----:B------:R-:W-:Y:S02]  /*17d40*/  IMAD.MOV.U32 R146, RZ, RZ, R35 ;  /* 0x000000ffff927224 */ /* 0x000fe400078e0023 */
[----:B------:R-:W-:Y:S01]  /*17d50*/  IMAD.MOV.U32 R79, RZ, RZ, R34 ;  /* 0x000000ffff4f7224 */ /* 0x000fe200078e0022 */
[----:B------:R-:W1:Y:S01]  /*17d60*/  MUFU.EX2 R4, R126 ;  /* 0x0000007e00047308 */ /* 0x000e620000000800 */
[----:B------:R-:W-:-:S03]  /*17d70*/  IMAD.WIDE.U32 R34, R6, -0x2daee0ad, RZ ;  /* 0xd2511f5306227825 */ /* 0x000fc600078e00ff */
[----:B------:R-:W1:Y:S02]  /*17d80*/  MUFU.EX2 R3, R125 ;  /* 0x0000007d00037308 */ /* 0x000e640000000800 */
[----:B------:R-:W-:Y:S01]  /*17d90*/  LOP3.LUT R47, R8, UR14, R35, 0x96, !PT ;  /* 0x0000000e082f7c12 */ /* 0x000fe2000f8e9623 */
[----:B------:R-:W-:Y:S01]  /*17da0*/  @P0 HFMA2.BF16_V2 R187, -RZ.H0_H0, RZ.H0_H0, -R100.H1_H1 ;  /* 0x200000ffffbb0231 */ /* 0x000fe20000360964 */
[----:B------:R-:W-:Y:S02]  /*17db0*/  PRMT R192, R100, 0x7632, R192 ;  /* 0x0000763264c07816 */ /* 0x000fe400000000c0 */
[----:B------:R-:W-:Y:S02]  /*17dc0*/  LOP3.LUT R0, R47, 0xff, RZ, 0xc0, !PT ;  /* 0x000000ff2f007812 */ /* 0x000fe400078ec0ff */
[----:B------:R-:W-:Y:S02]  /*17dd0*/  @P0 PRMT R192, R187, 0x5410, RZ ;  /* 0x00005410bbc00816 */ /* 0x000fe400000000ff */
[----:B------:R-:W-:Y:S01]  /*17de0*/  ISETP.LE.U32.AND P0, PT, R0, UR7, PT ;  /* 0x0000000700007c0c */ /* 0x000fe2000bf03070 */
[----:B-1----:R-:W-:-:S04]  /*17df0*/  FADD.FTZ R0, R4, R32 ;  /* 0x0000002004007221 */ /* 0x002fc80000010000 */
        /* <DEDUP_REMOVED lines=11> */
[----:B------:R-:W-:Y:S01]  /*17eb0*/  LOP3.LUT R0, R0, 0xff, RZ, 0xc0, !PT ;  /* 0x000000ff00007812 */ /* 0x000fe200078ec0ff */
[-C--:B--2---:R-:W-:Y:S02]  /*17ec0*/  FMUL.FTZ R150, R14, R27.reuse ;  /* 0x0000001b0e967220 */ /* 0x084fe40000410000 */
[----:B------:R-:W2:Y:S01]  /*17ed0*/  LDL.LU R14, [R1+0x300] ;  /* 0x00030000010e7983 */ /* 0x000ea20000300800 */
[----:B---3--:R-:W-:Y:S01]  /*17ee0*/  FMUL.FTZ R151, R163, R27 ;  /* 0x0000001ba3977220 */ /* 0x008fe20000410000 */
[----:B------:R-:W-:Y:S02]  /*17ef0*/  IMAD.MOV.U32 R163, RZ, RZ, R159 ;  /* 0x000000ffffa37224 */ /* 0x000fe400078e009f */
[----:B------:R-:W3:Y:S04]  /*17f00*/  LDL.LU R159, [R1+0x304] ;  /* 0x00030400019f7983 */ /* 0x000ee80000300800 */
[----:B------:R-:W4:Y:S01]  /*17f10*/  LDL.LU R7, [R1+0x2f0] ;  /* 0x0002f00001077983 */ /* 0x000f220000300800 */
[----:B------:R-:W-:Y:S01]  /*17f20*/  @!P0 HFMA2.BF16_V2 R189, -RZ.H0_H0, RZ.H0_H0, -R133.H1_H1 ;  /* 0x200000ffffbd8231 */ /* 0x000fe20000360985 */
[----:B------:R-:W-:Y:S01]  /*17f30*/  PRMT R183, R133, 0x7632, R183 ;  /* 0x0000763285b77816 */ /* 0x000fe200000000b7 */
[----:B------:R-:W1:Y:S03]  /*17f40*/  MUFU.EX2 R3, R135 ;  /* 0x0000008700037308 */ /* 0x000e660000000800 */
[----:B------:R-:W-:-:S02]  /*17f50*/  @!P0 PRMT R183, R189, 0x5410, RZ ;  /* 0x00005410bdb78816 */ /* 0x000fc400000000ff */
[----:B------:R-:W-:Y:S01]  /*17f60*/  ISETP.LE.U32.AND P0, PT, R0, UR7, PT ;  /* 0x0000000700007c0c */ /* 0x000fe2000bf03070 */
[----:B-1----:R-:W-:Y:S01]  /*17f70*/  FADD.FTZ R0, R4, R2 ;  /* 0x0000000204007221 */ /* 0x002fe20000010000 */
[----:B------:R-:W-:-:S03]  /*17f80*/  PRMT R184, R130, 0x7610, R184 ;  /* 0x0000761082b87816 */ /* 0x000fc600000000b8 */
[----:B------:R-:W-:Y:S01]  /*17f90*/  FADD.FTZ R2, R3, R0 ;  /* 0x0000000003027221 */ /* 0x000fe20000010000 */
        /* <DEDUP_REMOVED lines=10> */
[----:B------:R-:W1:Y:S04]  /*18040*/  MUFU.EX2 R3, R140 ;  /* 0x0000008c00037308 */ /* 0x000e680000000800 */
[----:B------:R-:W-:Y:S02]  /*18050*/  @!P0 PRMT R203, R219, 0x5410, RZ ;  /* 0x00005410dbcb8816 */ /* 0x000fe400000000ff */
[----:B------:R-:W-:Y:S01]  /*18060*/  ISETP.LE.U32.AND P0, PT, R0, UR7, PT ;  /* 0x0000000700007c0c */ /* 0x000fe2000bf03070 */
[----:B-1----:R-:W-:Y:S01]  /*18070*/  FADD.FTZ R0, R4, R2 ;  /* 0x0000000204007221 */ /* 0x002fe20000010000 */
[----:B------:R-:W-:-:S03]  /*18080*/  PRMT R182, R131, 0x7610, R182 ;  /* 0x0000761083b67816 */ /* 0x000fc600000000b6 */
[----:B------:R-:W-:Y:S01]  /*18090*/  FADD.FTZ R186, R3, R0 ;  /* 0x0000000003ba7221 */ /* 0x000fe20000010000 */
[----:B------:R-:W-:-:S07]  /*180a0*/  PRMT R0, R34, 0x7771, RZ ;  /* 0x0000777122007816 */ /* 0x000fce00000000ff */
        /* <DEDUP_REMOVED lines=12> */
[----:B------:R-:W-:Y:S02]  /*18170*/  ISETP.GT.U32.AND P0, PT, R0, UR7, PT ;  /* 0x0000000700007c0c */ /* 0x000fe4000bf04070 */
[----:B------:R-:W-:Y:S01]  /*18180*/  LOP3.LUT R0, R158, UR6, R25, 0x96, !PT ;  /* 0x000000069e007c12 */ /* 0x000fe2000f8e9619 */
[----:B------:R-:W1:Y:S01]  /*18190*/  MUFU.EX2 R5, R240 ;  /* 0x000000f000057308 */ /* 0x000e620000000800 */
[----:B------:R-:W-:-:S03]  /*181a0*/  F2FP.BF16.F32.PACK_AB R43, R3, R4 ;  /* 0x00000004032b723e */ /* 0x000fc600000010ff */
[----:B------:R-:W1:Y:S01]  /*181b0*/  MUFU.EX2 R4, R247 ;  /* 0x000000f700047308 */ /* 0x000e620000000800 */
[----:B------:R-:W-:-:S04]  /*181c0*/  FADD.FTZ R3, R90, R33 ;  /* 0x000000215a037221 */ /* 0x000fc80000010000 */
[----:B------:R-:W-:Y:S01]  /*181d0*/  FADD.FTZ R10, R51, R3 ;  /* 0x00000003330a7221 */ /* 0x000fe20000010000 */
[----:B-1----:R-:W-:-:S04]  /*181e0*/  FADD.FTZ R2, R5, R11 ;  /* 0x0000000b05027221 */ /* 0x002fc80000010000 */
[----:B------:R-:W-:Y:S01]  /*181f0*/  FADD.FTZ R11, R4, R2 ;  /* 0x00000002040b7221 */ /* 0x000fe20000010000 */
[----:B------:R-:W-:Y:S01]  /*18200*/  IMAD.WIDE.U32 R2, R0, -0x2daee0ad, RZ ;  /* 0xd2511f5300027825 */ /* 0x000fe200078e00ff */
[----:B------:R-:W-:-:S04]  /*18210*/  LOP3.LUT R6, R24, UR32, R107, 0x96, !PT ;  /* 0x0000002018067c12 */ /* 0x000fc8000f8e966b */
[----:B------:R-:W-:Y:S02]  /*18220*/  LOP3.LUT R0, R104, UR31, R3, 0x96, !PT ;  /* 0x0000001f68007c12 */ /* 0x000fe4000f8e9603 */
[----:B------:R-:W-:-:S03]  /*18230*/  F2FP.BF16.F32.PACK_AB R134, R4, R5 ;  /* 0x000000050486723e */ /* 0x000fc600000010ff */
[----:B------:R-:W-:-:S05]  /*18240*/  IMAD.WIDE.U32 R4, R0, -0x326172a9, RZ ;  /* 0xcd9e8d5700047825 */ /* 0x000fca00078e00ff */
[----:B------:R-:W-:Y:S01]  /*18250*/  LOP3.LUT R3, R106, UR30, R5, 0x96, !PT ;  /* 0x0000001e6a037c12 */ /* 0x000fe2000f8e9605 */
[----:B------:R-:W-:Y:S02]  /*18260*/  IMAD.MOV.U32 R164, RZ, RZ, R245 ;  /* 0x000000ffffa47224 */ /* 0x000fe400078e00f5 */
[-C--:B--2---:R-:W-:Y:S01]  /*18270*/  FMUL.FTZ R158, R14, R27.reuse ;  /* 0x0000001b0e9e7220 */ /* 0x084fe20000410000 */
[----:B------:R-:W-:Y:S02]  /*18280*/  IMAD.MOV.U32 R14, RZ, RZ, R163 ;  /* 0x000000ffff0e7224 */ /* 0x000fe400078e00a3 */
[----:B------:R-:W2:Y:S04]  /*18290*/  LDL.LU R163, [R1+0x2f4] ;  /* 0x0002f40001a37983 */ /* 0x000ea80000300800 */
[----:B------:R1:W2:Y:S01]  /*182a0*/  LDL.LU R245, [R1+0x460] ;  /* 0x0004600001f57983 */ /* 0x0002a20000300800 */
[----:B----4-:R-:W-:Y:S01]  /*182b0*/  FMUL.FTZ R162, R7, R27 ;  /* 0x0000001b07a27220 */ /* 0x010fe20000410000 */
[----:B------:R-:W-:-:S05]  /*182c0*/  IMAD.WIDE.U32 R6, R6, -0x2daee0ad, RZ ;  /* 0xd2511f5306067825 */ /* 0x000fca00078e00ff */
[----:B------:R-:W-:Y:S01]  /*182d0*/  LOP3.LUT R0, R2, UR29, R7, 0x96, !PT ;  /* 0x0000001d02007c12 */ /* 0x000fe2000f8e9607 */
[----:B------:R-:W-:-:S05]  /*182e0*/  IMAD.WIDE.U32 R2, R3, -0x2daee0ad, RZ ;  /* 0xd2511f5303027825 */ /* 0x000fca00078e00ff */
[----:B------:R-:W-:Y:S01]  /*182f0*/  LOP3.LUT R3, R6, UR26, R3, 0x96, !PT ;  /* 0x0000001a06037c12 */ /* 0x000fe2000f8e9603 */
[----:B------:R-:W-:-:S05]  /*18300*/  IMAD.WIDE.U32 R6, R0, -0x326172a9, RZ ;  /* 0xcd9e8d5700067825 */ /* 0x000fca00078e00ff */
[----:B------:R-:W-:-:S05]  /*18310*/  LOP3.LUT R0, R4, UR27, R7, 0x96, !PT ;  /* 0x0000001b04007c12 */ /* 0x000fca000f8e9607 */
[----:B------:R-:W-:-:S05]  /*18320*/  IMAD.WIDE.U32 R8, R0, -0x2daee0ad, RZ ;  /* 0xd2511f5300087825 */ /* 0x000fca00078e00ff */
[----:B------:R-:W-:Y:S01]  /*18330*/  LOP3.LUT R0, R2, UR16, R9, 0x96, !PT ;  /* 0x0000001002007c12 */ /* 0x000fe2000f8e9609 */
[----:B------:R-:W-:-:S05]  /*18340*/  IMAD.WIDE.U32 R2, R3, -0x326172a9, RZ ;  /* 0xcd9e8d5703027825 */ /* 0x000fca00078e00ff */
[----:B------:R-:W-:Y:S02]  /*18350*/  LOP3.LUT R6, R6, UR17, R3, 0x96, !PT ;  /* 0x0000001106067c12 */ /* 0x000fe4000f8e9603 */
[----:B------:R4:W1:Y:S02]  /*18360*/  MUFU.EX2 R3, R164 ;  /* 0x000000a400037308 */ /* 0x0008640000000800 */
[----:B----4-:R-:W-:Y:S02]  /*18370*/  IMAD.MOV.U32 R164, RZ, RZ, R14 ;  /* 0x000000ffffa47224 */ /* 0x010fe400078e000e */
[----:B------:R-:W-:Y:S02]  /*18380*/  IMAD.MOV.U32 R14, RZ, RZ, R89 ;  /* 0x000000ffff0e7224 */ /* 0x000fe400078e0059 */
[----:B------:R-:W-:Y:S02]  /*18390*/  IMAD.MOV.U32 R89, RZ, RZ, R246 ;  /* 0x000000ffff597224 */ /* 0x000fe400078e00f6 */
[----:B------:R4:W4:Y:S04]  /*183a0*/  LDL.LU R246, [R1+0x45c] ;  /* 0x00045c0001f67983 */ /* 0x0009280000300800 */
[----:B------:R1:W4:Y:S01]  /*183b0*/  LDL.LU.S16 R7, [R1+0x4c] ;  /* 0x00004c0001077983 */ /* 0x0003220000300600 */
[-C--:B------:R-:W-:Y:S01]  /*183c0*/  FMUL.FTZ R80, R80, R26.reuse ;  /* 0x0000001a50507220 */ /* 0x080fe20000410000 */
[-C--:B------:R-:W-:Y:S01]  /*183d0*/  FMUL.FTZ R81, R81, R26.reuse ;  /* 0x0000001a51517220 */ /* 0x080fe20000410000 */
[----:B------:R-:W-:Y:S01]  /*183e0*/  FMUL.FTZ R161, R161, R26 ;  /* 0x0000001aa1a17220 */ /* 0x000fe20000410000 */
[-C--:B------:R-:W-:Y:S01]  /*183f0*/  FMUL.FTZ R82, R82, R27.reuse ;  /* 0x0000001b52527220 */ /* 0x080fe20000410000 */
[-C--:B------:R-:W-:Y:S01]  /*18400*/  FMUL.FTZ R83, R83, R27.reuse ;  /* 0x0000001b53537220 */ /* 0x080fe20000410000 */
[----:B---3--:R-:W-:Y:S01]  /*18410*/  FMUL.FTZ R159, R159, R27 ;  /* 0x0000001b9f9f7220 */ /* 0x008fe20000410000 */
[----:B------:R-:W-:Y:S01]  /*18420*/  @P0 HFMA2.BF16_V2 R228, -RZ.H0_H0, RZ.H0_H0, -R129.H1_H1 ;  /* 0x200000ffffe40231 */ /* 0x000fe20000360981 */
[----:B------:R-:W-:-:S04]  /*18430*/  PRMT R179, R129, 0x7632, R179 ;  /* 0x0000763281b37816 */ /* 0x000fc800000000b3 */
[----:B------:R-:W-:Y:S02]  /*18440*/  @P0 PRMT R179, R228, 0x5410, RZ ;  /* 0x00005410e4b30816 */ /* 0x000fe400000000ff */
[C---:B------:R-:W-:Y:S02]  /*18450*/  PRMT R240, R134.reuse, 0x7610, R240 ;  /* 0x0000761086f07816 */ /* 0x040fe400000000f0 */
[----:B------:R-:W-:Y:S02]  /*18460*/  PRMT R235, R134, 0x7632, R235 ;  /* 0x0000763286eb7816 */ /* 0x000fe400000000eb */
[C---:B------:R-:W-:Y:S02]  /*18470*/  PRMT R233, R152.reuse, 0x7610, R233 ;  /* 0x0000761098e97816 */ /* 0x040fe400000000e9 */
[----:B------:R-:W-:Y:S01]  /*18480*/  PRMT R234, R152, 0x7632, R234 ;  /* 0x0000763298ea7816 */ /* 0x000fe200000000ea */
[----:B------:R-:W-:Y:S01]  /*18490*/  FADD.FTZ R5, R64, R10 ;  /* 0x0000000a40057221 */ /* 0x000fe20000010000 */
[----:B--2---:R-:W-:Y:S01]  /*184a0*/  FMUL.FTZ R163, R163, R27 ;  /* 0x0000001ba3a37220 */ /* 0x004fe20000410000 */
[----:B------:R-:W-:-:S05]  /*184b0*/  IMAD.WIDE.U32 R26, R0, -0x326172a9, RZ ;  /* 0xcd9e8d57001a7825 */ /* 0x000fca00078e00ff */
[----:B------:R-:W-:-:S04]  /*184c0*/  LOP3.LUT R35, R2, UR15, R27, 0x96, !PT ;  /* 0x0000000f02237c12 */ /* 0x000fc8000f8e961b */
[----:B------:R-:W-:-:S04]  /*184d0*/  LOP3.LUT R0, R35, 0xff, RZ, 0xc0, !PT ;  /* 0x000000ff23007812 */ /* 0x000fc800078ec0ff */
[----:B------:R-:W-:Y:S02]  /*184e0*/  ISETP.LE.U32.AND P0, PT, R0, UR7, PT ;  /* 0x0000000700007c0c */ /* 0x000fe4000bf03070 */
[----:B------:R-:W-:-:S04]  /*184f0*/  LOP3.LUT R0, R35, 0xffff, RZ, 0xc0, !PT ;  /* 0x0000ffff23007812 */ /* 0x000fc800078ec0ff */
[----:B------:R-:W-:-:S04]  /*18500*/  SHF.R.U32.HI R0, RZ, 0x8, R0 ;  /* 0x00000008ff007819 */ /* 0x000fc80000011600 */
[----:B------:R-:W-:-:S03]  /*18510*/  LOP3.LUT R0, R0, 0xffff, RZ, 0xc0, !PT ;  /* 0x0000ffff00007812 */ /* 0x000fc600078ec0ff */
[----:B------:R-:W-:-:S05]  /*18520*/  @!P0 HFMA2.BF16_V2 R241, -RZ.H0_H0, RZ.H0_H0, -R134.H0_H0 ;  /* 0x200000fffff18231 */ /* 0x000fca0000340986 */
[----:B------:R-:W-:Y:S02]  /*18530*/  @!P0 PRMT R240, R241, 0x5410, RZ ;  /* 0x00005410f1f08816 */ /* 0x000fe400000000ff */
[----:B------:R-:W-:Y:S02]  /*18540*/  ISETP.LE.U32.AND P0, PT, R0, UR7, PT ;  /* 0x0000000700007c0c */ /* 0x000fe4000bf03070 */
[----:B------:R-:W-:-:S04]  /*18550*/  PRMT R0, R35, 0x7632, R0 ;  /* 0x0000763223007816 */ /* 0x000fc80000000000 */
[----:B------:R-:W-:Y:S01]  /*18560*/  LOP3.LUT R0, R0, 0xff, RZ, 0xc0, !PT ;  /* 0x000000ff00007812 */ /* 0x000fe200078ec0ff */
[----:B------:R-:W2:Y:S06]  /*18570*/  MUFU.EX2 R2, R164 ;  /* 0x000000a400027308 */ /* 0x000eac0000000800 */
[----:B------:R-:W-:-:S05]  /*18580*/  @!P0 HFMA2.BF16_V2 R242, -RZ.H0_H0, RZ.H0_H0, -R134.H1_H1 ;  /* 0x200000fffff28231 */ /* 0x000fca0000360986 */
[----:B------:R-:W-:Y:S02]  /*18590*/  @!P0 PRMT R235, R242, 0x5410, RZ ;  /* 0x00005410f2eb8816 */ /* 0x000fe400000000ff */
[----:B------:R-:W-:Y:S01]  /*185a0*/  ISETP.LE.U32.AND P0, PT, R0, UR7, PT ;  /* 0x0000000700007c0c */ /* 0x000fe2000bf03070 */
[----:B-1----:R-:W-:-:S04]  /*185b0*/  FADD.FTZ R0, R3, R11 ;  /* 0x0000000b03007221 */ /* 0x002fc80000010000 */
[----:B--2---:R-:W-:Y:S01]  /*185c0*/  FADD.FTZ R4, R2, R0 ;  /* 0x0000000002047221 */ /* 0x004fe20000010000 */
[----:B------:R-:W-:-:S07]  /*185d0*/  SHF.R.U32.HI R0, RZ, 0x18, R35 ;  /* 0x00000018ff007819 */ /* 0x000fce0000011623 */
[----:B------:R-:W-:-:S05]  /*185e0*/  @!P0 HFMA2.BF16_V2 R243, -RZ.H0_H0, RZ.H0_H0, -R152.H0_H0 ;  /* 0x200000fffff38231 */ /* 0x000fca0000340998 */
[----:B------:R-:W-:Y:S02]  /*185f0*/  @!P0 PRMT R233, R243, 0x5410, RZ ;  /* 0x00005410f3e98816 */ /* 0x000fe400000000ff */
[----:B------:R-:W-:Y:S01]  /*18600*/  ISETP.LE.U32.AND P0, PT, R0, UR7, PT ;  /* 0x0000000700007c0c */ /* 0x000fe2000bf03070 */
[----:B------:R-:W-:-:S05]  /*18610*/  IMAD.MOV.U32 R0, RZ, RZ, R26 ;  /* 0x000000ffff007224 */ /* 0x000fca00078e001a */
        /* <DEDUP_REMOVED lines=12> */
[----:B----4-:R-:W-:-:S05]  /*186e0*/  @P0 HFMA2.BF16_V2 R246, -RZ.H0_H0, RZ.H0_H0, -R128.H1_H1 ;  /* 0x200000fffff60231 */ /* 0x010fca0000360980 */
[----:B------:R-:W-:Y:S02]  /*186f0*/  @P0 PRMT R248, R246, 0x5410, RZ ;  /* 0x00005410f6f80816 */ /* 0x000fe400000000ff */
[----:B------:R-:W-:Y:S01]  /*18700*/  ISETP.GT.U32.AND P0, PT, R0, UR7, PT ;  /* 0x0000000700007c0c */ /* 0x000fe2000bf04070 */
[----:B------:R-:W-:-:S04]  /*18710*/  FADD.FTZ R2, R56, R5 ;  /* 0x0000000538027221 */ /* 0x000fc80000010000 */
[----:B------:R-:W-:-:S08]  /*18720*/  FADD.FTZ R5, R60, R2 ;  /* 0x000000023c057221 */ /* 0x000fd00000010000 */
[----:B------:R-:W-:Y:S01]  /*18730*/  @P0 HFMA2.BF16_V2 R7, -RZ.H0_H0, RZ.H0_H0, -R153.H0_H0 ;  /* 0x200000ffff070231 */ /* 0x000fe20000340999 */
[----:B------:R-:W-:-:S04]  /*18740*/  PRMT R245, R153, 0x7610, R245 ;  /* 0x0000761099f57816 */ /* 0x000fc800000000f5 */
[----:B------:R-:W-:-:S04]  /*18750*/  PRMT R2, R7, 0x7610, R2 ;  /* 0x0000761007027816 */ /* 0x000fc80000000002 */
[----:B------:R-:W-:Y:S02]  /*18760*/  @P0 PRMT R245, R2, 0x5410, RZ ;  /* 0x0000541002f50816 */ /* 0x000fe400000000ff */
[----:B------:R2:W3:Y:S01]  /*18770*/  LDL.LU.S16 R2, [R1+0x54] ;  /* 0x0000540001027983 */ /* 0x0004e20000300600 */
[----:B------:R-:W-:Y:S02]  /*18780*/  IMAD.MOV.U32 R164, RZ, RZ, R14 ;  /* 0x000000ffffa47224 */ /* 0x000fe400078e000e */
[----:B------:R-:W-:Y:S02]  /*18790*/  IMAD.MOV.U32 R14, RZ, RZ, R108 ;  /* 0x000000ffff0e7224 */ /* 0x000fe400078e006c */
[----:B------:R-:W-:Y:S02]  /*187a0*/  IMAD.MOV.U32 R108, RZ, RZ, R127 ;  /* 0x000000ffff6c7224 */ /* 0x000fe400078e007f */
[----:B------:R-:W-:Y:S02]  /*187b0*/  IMAD.MOV.U32 R127, RZ, RZ, R96 ;  /* 0x000000ffff7f7224 */ /* 0x000fe400078e0060 */
[----:B------:R-:W-:-:S02]  /*187c0*/  IMAD.MOV.U32 R96, RZ, RZ, R89 ;  /* 0x000000ffff607224 */ /* 0x000fc400078e0059 */
[----:B------:R-:W-:Y:S01]  /*187d0*/  IMAD.MOV.U32 R89, RZ, RZ, R49 ;  /* 0x000000ffff597224 */ /* 0x000fe200078e0031 */
[----:B------:R1:W-:Y:S01]  /*187e0*/  MUFU.EX2 R3, R164 ;  /* 0x000000a400037308 */ /* 0x0003e20000000800 */
[----:B------:R-:W-:Y:S02]  /*187f0*/  IMAD.MOV.U32 R49, RZ, RZ, R98 ;  /* 0x000000ffff317224 */ /* 0x000fe400078e0062 */
[----:B------:R-:W-:Y:S02]  /*18800*/  IMAD.MOV.U32 R98, RZ, RZ, R87 ;  /* 0x000000ffff627224 */ /* 0x000fe400078e0057 */
[----:B------:R-:W-:Y:S02]  /*18810*/  IMAD.MOV.U32 R87, RZ, RZ, R86 ;  /* 0x000000ffff577224 */ /* 0x000fe400078e0056 */
[----:B------:R-:W-:Y:S02]  /*18820*/  IMAD.MOV.U32 R86, RZ, RZ, R99 ;  /* 0x000000ffff567224 */ /* 0x000fe400078e0063 */
[----:B------:R-:W4:Y:S01]  /*18830*/  LDL.LU R99, [R1+0x458] ;  /* 0x0004580001637983 */ /* 0x000f220000300800 */
[----:B-1----:R-:W-:-:S02]  /*18840*/  IMAD.MOV.U32 R164, RZ, RZ, R108 ;  /* 0x000000ffffa47224 */ /* 0x002fc400078e006c */
[----:B------:R-:W-:Y:S02]  /*18850*/  IMAD.MOV.U32 R108, RZ, RZ, R127 ;  /* 0x000000ffff6c7224 */ /* 0x000fe400078e007f */
[----:B------:R-:W-:Y:S02]  /*18860*/  IMAD.MOV.U32 R127, RZ, RZ, R89 ;  /* 0x000000ffff7f7224 */ /* 0x000fe400078e0059 */
[----:B------:R-:W-:Y:S02]  /*18870*/  IMAD.MOV.U32 R89, RZ, RZ, R49 ;  /* 0x000000ffff597224 */ /* 0x000fe400078e0031 */
[----:B------:R-:W-:Y:S02]  /*18880*/  IMAD.MOV.U32 R49, RZ, RZ, R98 ;  /* 0x000000ffff317224 */ /* 0x000fe400078e0062 */
[----:B------:R-:W-:Y:S02]  /*18890*/  IMAD.MOV.U32 R98, RZ, RZ, R87 ;  /* 0x000000ffff627224 */ /* 0x000fe400078e0057 */
[----:B------:R-:W2:Y:S04]  /*188a0*/  LDL R87, [R1+0xc] ;  /* 0x00000c0001577983 */ /* 0x000ea80000100800 */
[----:B------:R1:W4:Y:S01]  /*188b0*/  LDL.LU.S16 R7, [R1+0xa8] ;  /* 0x0000a80001077983 */ /* 0x0003220000300600 */
[----:B------:R-:W-:-:S04]  /*188c0*/  PRMT R0, R26, 0x7773, RZ ;  /* 0x000077731a007816 */ /* 0x000fc800000000ff */
[----:B------:R-:W-:Y:S01]  /*188d0*/  ISETP.GT.U32.AND P0, PT, R0, UR7, PT ;  /* 0x0000000700007c0c */ /* 0x000fe2000bf04070 */
[----:B------:R-:W-:Y:S01]  /*188e0*/  IMAD.WIDE.U32 R32, R6, -0x2daee0ad, RZ ;  /* 0xd2511f5306207825 */ /* 0x000fe200078e00ff */
[----:B------:R-:W-:-:S04]  /*188f0*/  PRMT R242, R153, 0x7632, R242 ;  /* 0x0000763299f27816 */ /* 0x000fc800000000f2 */
[----:B------:R-:W-:-:S07]  /*18900*/  LOP3.LUT R56, R8, UR14, R33, 0x96, !PT ;  /* 0x0000000e08387c12 */ /* 0x000fce000f8e9621 */
[----:B---3--:R-:W-:-:S05]  /*18910*/  @P0 HFMA2.BF16_V2 R2, -RZ.H0_H0, RZ.H0_H0, -R153.H1_H1 ;  /* 0x200000ffff020231 */ /* 0x008fca0000360999 */
[----:B------:R-:W-:Y:S02]  /*18920*/  PRMT R0, R2, 0x7610, R0 ;  /* 0x0000761002007816 */ /* 0x000fe40000000000 */
[----:B------:R-:W3:Y:S02]  /*18930*/  MUFU.EX2 R2, R164 ;  /* 0x000000a400027308 */ /* 0x000ee40000000800 */
[----:B------:R-:W-:Y:S02]  /*18940*/  @P0 PRMT R242, R0, 0x5410, RZ ;  /* 0x0000541000f20816 */ /* 0x000fe400000000ff */
[----:B------:R-:W-:-:S04]  /*18950*/  LOP3.LUT R0, R56, 0xff, RZ, 0xc0, !PT ;  /* 0x000000ff38007812 */ /* 0x000fc800078ec0ff */
[----:B------:R-:W-:Y:S02]  /*18960*/  ISETP.LE.U32.AND P0, PT, R0, UR7, PT ;  /* 0x0000000700007c0c */ /* 0x000fe4000bf03070 */
[----:B---3--:R-:W-:-:S04]  /*18970*/  F2FP.BF16.F32.PACK_AB R141, R2, R3 ;  /* 0x00000003028d723e */ /* 0x008fc800000010ff */
[----:B------:R-:W-:-:S07]  /*18980*/  PRMT R244, R141, 0x7610, R244 ;  /* 0x000076108df47816 */ /* 0x000fce00000000f4 */
[----:B----4-:R-:W-:-:S05]  /*18990*/  @!P0 HFMA2.BF16_V2 R7, -RZ.H0_H0, RZ.H0_H0, -R141.H0_H0 ;  /* 0x200000ffff078231 */ /* 0x010fca000034098d */
[----:B------:R-:W-:-:S04]  /*189a0*/  PRMT R6, R7, 0x7610, R6 ;  /* 0x0000761007067816 */ /* 0x000fc80000000006 */
[----:B------:R-:W-:Y:S02]  /*189b0*/  @!P0 PRMT R244, R6, 0x5410, RZ ;  /* 0x0000541006f48816 */ /* 0x000fe400000000ff */
[----:B------:R1:W3:Y:S01]  /*189c0*/  LDL.LU.S16 R6, [R1+0xac] ;  /* 0x0000ac0001067983 */ /* 0x0002e20000300600 */
[----:B------:R-:W-:-:S04]  /*189d0*/  FADD.FTZ R0, R3, R4 ;  /* 0x0000000403007221 */ /* 0x000fc80000010000 */
[----:B------:R-:W-:Y:S01]  /*189e0*/  FADD.FTZ R3, R2, R0 ;  /* 0x0000000002037221 */ /* 0x000fe20000010000 */
[----:B------:R-:W-:-:S04]  /*189f0*/  LOP3.LUT R0, R56, 0xffff, RZ, 0xc0, !PT ;  /* 0x0000ffff38007812 */ /* 0x000fc800078ec0ff */
[----:B------:R-:W-:-:S04]  /*18a00*/  SHF.R.U32.HI R0, RZ, 0x8, R0 ;  /* 0x00000008ff007819 */ /* 0x000fc80000011600 */
[----:B------:R-:W-:-:S04]  /*18a10*/  LOP3.LUT R0, R0, 0xffff, RZ, 0xc0, !PT ;  /* 0x0000ffff00007812 */ /* 0x000fc800078ec0ff */
[----:B------:R-:W-:-:S13]  /*18a20*/  ISETP.LE.U32.AND P0, PT, R0, UR7, PT ;  /* 0x0000000700007c0c */ /* 0x000fda000bf03070 */
[----:B---3--:R-:W-:-:S05]  /*18a30*/  @!P0 HFMA2.BF16_V2 R6, -RZ.H0_H0, RZ.H0_H0, -R141.H1_H1 ;  /* 0x200000ffff068231 */ /* 0x008fca000036098d */
[----:B------:R-:W-:Y:S02]  /*18a40*/  PRMT R2, R6, 0x7610, R2 ;  /* 0x0000761006027816 */ /* 0x000fe40000000002 */
[----:B------:R1:W3:Y:S01]  /*18a50*/  LDL.LU.S16 R6, [R1+0xb0] ;  /* 0x0000b00001067983 */ /* 0x0002e20000300600 */
[----:B------:R-:W-:Y:S02]  /*18a60*/  PRMT R0, R56, 0x7632, R0 ;  /* 0x0000763238007816 */ /* 0x000fe40000000000 */
[----:B------:R-:W-:Y:S02]  /*18a70*/  PRMT R241, R141, 0x7632, R241 ;  /* 0x000076328df17816 */ /* 0x000fe400000000f1 */
[----:B------:R-:W-:Y:S02]  /*18a80*/  LOP3.LUT R0, R0, 0xff, RZ, 0xc0, !PT ;  /* 0x000000ff00007812 */ /* 0x000fe400078ec0ff */
[----:B------:R-:W-:Y:S02]  /*18a90*/  @!P0 PRMT R241, R2, 0x5410, RZ ;  /* 0x0000541002f18816 */ /* 0x000fe400000000ff */
[----:B------:R-:W-:-:S02]  /*18aa0*/  ISETP.LE.U32.AND P0, PT, R0, UR7, PT ;  /* 0x0000000700007c0c */ /* 0x000fc4000bf03070 */
[----:B------:R-:W-:Y:S01]  /*18ab0*/  PRMT R246, R166, 0x7610, R246 ;  /* 0x00007610a6f67816 */ /* 0x000fe200000000f6 */
[----:B------:R-:W-:Y:S01]  /*18ac0*/  FADD.FTZ R2, R46, R5 ;  /* 0x000000052e027221 */ /* 0x000fe20000010000 */
[----:B------:R-:W-:Y:S04]  /*18ad0*/  MUFU.EX2 R10, R109 ;  /* 0x0000006d000a7308 */ /* 0x000fe80000000800 */
[----:B------:R4:W2:Y:S05]  /*18ae0*/  MUFU.EX2 R5, R103 ;  /* 0x0000006700057308 */ /* 0x0008aa0000000800 */
[----:B---3--:R-:W-:-:S05]  /*18af0*/  @!P0 HFMA2.BF16_V2 R6, -RZ.H0_H0, RZ.H0_H0, -R166.H0_H0 ;  /* 0x200000ffff068231 */ /* 0x008fca00003409a6 */
[----:B------:R-:W-:-:S04]  /*18b00*/  PRMT R4, R6, 0x7610, R4 ;  /* 0x0000761006047816 */ /* 0x000fc80000000004 */
[----:B------:R-:W-:Y:S02]  /*18b10*/  @!P0 PRMT R246, R4, 0x5410, RZ ;  /* 0x0000541004f68816 */ /* 0x000fe400000000ff */
[----:B------:R1:W3:Y:S04]  /*18b20*/  LDL.LU.S16 R4, [R1+0xb4] ;  /* 0x0000b40001047983 */ /* 0x0002e80000300600 */
[----:B----4-:R-:W4:Y:S04]  /*18b30*/  LDL.LU R103, [R1+0x454] ;  /* 0x0004540001677983 */ /* 0x010f280000300800 */
[----:B------:R-:W4:Y:S04]  /*18b40*/  LDL.LU R109, [R1+0x450] ;  /* 0x00045000016d7983 */ /* 0x000f280000300800 */
[----:B------:R1:W4:Y:S01]  /*18b50*/  LDL.LU.S16 R6, [R1+0xb8] ;  /* 0x0000b80001067983 */ /* 0x0003220000300600 */
[----:B------:R-:W-:-:S04]  /*18b60*/  SHF.R.U32.HI R0, RZ, 0x18, R56 ;  /* 0x00000018ff007819 */ /* 0x000fc80000011638 */
[----:B------:R-:W-:Y:S02]  /*18b70*/  ISETP.LE.U32.AND P0, PT, R0, UR7, PT ;  /* 0x0000000700007c0c */ /* 0x000fe4000bf03070 */
[----:B------:R-:W-:Y:S02]  /*18b80*/  PRMT R243, R166, 0x7632, R243 ;  /* 0x00007632a6f37816 */ /* 0x000fe400000000f3 */
        /* <DEDUP_REMOVED lines=12> */
[----:B------:R-:W-:Y:S02]  /*18c50*/  IMAD.MOV.U32 R88, RZ, RZ, R236 ;  /* 0x000000ffff587224 */ /* 0x000fe400078e00ec */
[----:B------:R-:W-:Y:S02]  /*18c60*/  IMAD.MOV.U32 R89, RZ, RZ, R237 ;  /* 0x000000ffff597224 */ /* 0x000fe400078e00ed */
[----:B------:R-:W2:Y:S01]  /*18c70*/  LDL.LU.64 R236, [R1+0x448] ;  /* 0x0004480001ec7983 */ /* 0x000ea20000300a00 */
[----:B---3--:R-:W-:-:S05]  /*18c80*/  @!P0 HFMA2.BF16_V2 R4, -RZ.H0_H0, RZ.H0_H0, -R166.H1_H1 ;  /* 0x200000ffff048231 */ /* 0x008fca00003609a6 */
[----:B------:R-:W-:-:S04]  /*18c90*/  PRMT R0, R4, 0x7610, R0 ;  /* 0x0000761004007816 */ /* 0x000fc80000000000 */
[----:B------:R-:W-:Y:S01]  /*18ca0*/  @!P0 PRMT R243, R0, 0x5410, RZ ;  /* 0x0000541000f38816 */ /* 0x000fe200000000ff */
[----:B------:R-:W-:-:S05]  /*18cb0*/  IMAD.MOV.U32 R0, RZ, RZ, R32 ;  /* 0x000000ffff007224 */ /* 0x000fca00078e0020 */
[----:B------:R-:W-:-:S04]  /*18cc0*/  LOP3.LUT R0, R0, 0xff, RZ, 0xc0, !PT ;  /* 0x000000ff00007812 */ /* 0x000fc800078ec0ff */
[----:B------:R-:W-:Y:S01]  /*18cd0*/  ISETP.LE.U32.AND P0, PT, R0, UR7, PT ;  /* 0x0000000700007c0c */ /* 0x000fe2000bf03070 */
[----:B------:R-:W-:Y:S01]  /*18ce0*/  FADD.FTZ R4, R5, R3 ;  /* 0x0000000305047221 */ /* 0x000fe20000010000 */
[----:B------:R-:W-:-:S11]  /*18cf0*/  FADD.FTZ R3, R65, R2 ;  /* 0x0000000241037221 */ /* 0x000fd60000010000 */
[----:B----4-:R-:W-:-:S05]  /*18d00*/  @!P0 HFMA2.BF16_V2 R6, -RZ.H0_H0, RZ.H0_H0, -R138.H0_H0 ;  /* 0x200000ffff068231 */ /* 0x010fca000034098a */
[----:B------:R-:W-:-:S04]  /*18d10*/  PRMT R2, R6, 0x7610, R2 ;  /* 0x0000761006027816 */ /* 0x000fc80000000002 */
[----:B------:R-:W-:Y:S02]  /*18d20*/  @!P0 PRMT R202, R2, 0x5410, RZ ;  /* 0x0000541002ca8816 */ /* 0x000fe400000000ff */
[----:B------:R1:W3:Y:S01]  /*18d30*/  LDL.LU.S16 R2, [R1+0xbc] ;  /* 0x0000bc0001027983 */ /* 0x0002e20000300600 */
[----:B------:R-:W-:Y:S01]  /*18d40*/  IMAD.MOV.U32 R24, RZ, RZ, R92 ;  /* 0x000000ffff187224 */ /* 0x000fe200078e005c */
[----:B------:R-:W-:Y:S01]  /*18d50*/  PRMT R0, R32, 0x7771, RZ ;  /* 0x0000777120007816 */ /* 0x000fe200000000ff */
[----:B------:R-:W-:Y:S01]  /*18d60*/  IMAD.MOV.U32 R25, RZ, RZ, R93 ;  /* 0x000000ffff197224 */ /* 0x000fe200078e005d */
[----:B------:R4:W-:Y:S01]  /*18d70*/  MUFU.EX2 R8, R111 ;  /* 0x0000006f00087308 */ /* 0x0009e20000000800 */
[----:B------:R-:W-:Y:S02]  /*18d80*/  IMAD.MOV.U32 R93, RZ, RZ, R50 ;  /* 0x000000ffff5d7224 */ /* 0x000fe400078e0032 */
[----:B------:R-:W-:Y:S02]  /*18d90*/  IMAD.MOV.U32 R92, RZ, RZ, R49 ;  /* 0x000000ffff5c7224 */ /* 0x000fe400078e0031 */
[----:B------:R-:W-:-:S02]  /*18da0*/  IMAD.MOV.U32 R188, RZ, RZ, R164 ;  /* 0x000000ffffbc7224 */ /* 0x000fc400078e00a4 */
[----:B------:R-:W-:Y:S02]  /*18db0*/  IMAD.MOV.U32 R50, RZ, RZ, R98 ;  /* 0x000000ffff327224 */ /* 0x000fe400078e0062 */
[----:B------:R-:W-:Y:S02]  /*18dc0*/  IMAD.MOV.U32 R164, RZ, RZ, R108 ;  /* 0x000000ffffa47224 */ /* 0x000fe400078e006c */
[----:B------:R-:W-:Y:S02]  /*18dd0*/  IMAD.MOV.U32 R49, RZ, RZ, R85 ;  /* 0x000000ffff317224 */ /* 0x000fe400078e0055 */
[----:B------:R-:W-:Y:S01]  /*18de0*/  IMAD.MOV.U32 R98, RZ, RZ, R36 ;  /* 0x000000ffff627224 */ /* 0x000fe200078e0024 */
[----:B----4-:R-:W4:Y:S01]  /*18df0*/  LDL.LU R111, [R1+0x440] ;  /* 0x00044000016f7983 */ /* 0x010f220000300800 */
[----:B------:R-:W-:Y:S01]  /*18e00*/  IMAD.MOV.U32 R108, RZ, RZ, R96 ;  /* 0x000000ffff6c7224 */ /* 0x000fe200078e0060 */
[----:B------:R-:W-:Y:S01]  /*18e10*/  ISETP.GT.U32.AND P0, PT, R0, UR7, PT ;  /* 0x0000000700007c0c */ /* 0x000fe2000bf04070 */
[----:B------:R-:W-:Y:S01]  /*18e20*/  IMAD.MOV.U32 R85, RZ, RZ, R238 ;  /* 0x000000ffff557224 */ /* 0x000fe200078e00ee */
[----:B------:R-:W4:Y:S01]  /*18e30*/  LDL.LU R36, [R1+0x43c] ;  /* 0x00043c0001247983 */ /* 0x000f220000300800 */
[----:B------:R-:W-:-:S02]  /*18e40*/  IMAD.MOV.U32 R96, RZ, RZ, R97 ;  /* 0x000000ffff607224 */ /* 0x000fc400078e0061 */
[----:B------:R-:W-:Y:S01]  /*18e50*/  IMAD.MOV.U32 R97, RZ, RZ, R92 ;  /* 0x000000ffff617224 */ /* 0x000fe200078e005c */
[----:B------:R-:W4:Y:S01]  /*18e60*/  LDL.LU R238, [R1+0x438] ;  /* 0x0004380001ee7983 */ /* 0x000f220000300800 */
[----:B------:R-:W-:Y:S02]  /*18e70*/  IMAD.MOV.U32 R92, RZ, RZ, R84 ;  /* 0x000000ffff5c7224 */ /* 0x000fe400078e0054 */
[----:B------:R-:W-:Y:S02]  /*18e80*/  IMAD.MOV.U32 R84, RZ, RZ, R68 ;  /* 0x000000ffff547224 */ /* 0x000fe400078e0044 */
[----:B------:R-:W-:Y:S01]  /*18e90*/  IMAD.MOV.U32 R68, RZ, RZ, R239 ;  /* 0x000000ffff447224 */ /* 0x000fe200078e00ef */
[----:B------:R2:W1:Y:S01]  /*18ea0*/  MUFU.EX2 R5, R187 ;  /* 0x000000bb00057308 */ /* 0x0004620000000800 */
[----:B------:R-:W4:Y:S01]  /*18eb0*/  LDL.LU R239, [R1+0x434] ;  /* 0x0004340001ef7983 */ /* 0x000f220000300800 */
[----:B--2---:R-:W-:Y:S02]  /*18ec0*/  IMAD.MOV.U32 R187, RZ, RZ, R14 ;  /* 0x000000ffffbb7224 */ /* 0x004fe400078e000e */
        /* <DEDUP_REMOVED lines=9> */
[----:B------:R-:W-:Y:S01]  /*18f60*/  IMAD.MOV.U32 R97, RZ, RZ, R93 ;  /* 0x000000ffff617224 */ /* 0x000fe200078e005d */
[----:B------:R-:W2:Y:S01]  /*18f70*/  LDL R66, [R1+0x30] ;  /* 0x0000300001427983 */ /* 0x000ea20000100800 */
[----:B------:R-:W-:Y:S02]  /*18f80*/  IMAD.MOV.U32 R93, RZ, RZ, R92 ;  /* 0x000000ffff5d7224 */ /* 0x000fe400078e005c */
[----:B------:R-:W-:Y:S02]  /*18f90*/  IMAD.MOV.U32 R92, RZ, RZ, R68 ;  /* 0x000000ffff5c7224 */ /* 0x000fe400078e0044 */
[----:B------:R-:W-:-:S02]  /*18fa0*/  IMAD.MOV.U32 R132, RZ, RZ, R85 ;  /* 0x000000ffff847224 */ /* 0x000fc400078e0055 */
[----:B------:R-:W-:Y:S02]  /*18fb0*/  IMAD.MOV.U32 R68, RZ, RZ, R69 ;  /* 0x000000ffff447224 */ /* 0x000fe400078e0045 */
[----:B------:R-:W-:Y:S02]  /*18fc0*/  IMAD.MOV.U32 R85, RZ, RZ, R84 ;  /* 0x000000ffff557224 */ /* 0x000fe400078e0054 */
[----:B------:R-:W-:Y:S01]  /*18fd0*/  IMAD.MOV.U32 R69, RZ, RZ, R236 ;  /* 0x000000ffff457224 */ /* 0x000fe200078e00ec */
[----:B-1----:R-:W-:Y:S01]  /*18fe0*/  F2FP.BF16.F32.PACK_AB R136, R8, R5 ;  /* 0x000000050888723e */ /* 0x002fe200000010ff */
[----:B------:R-:W-:Y:S01]  /*18ff0*/  IMAD.MOV.U32 R84, RZ, RZ, R86 ;  /* 0x000000ffff547224 */ /* 0x000fe200078e0056 */
[----:B------:R-:W2:Y:S04]  /*19000*/  LDL.LU R236, [R1+0x430] ;  /* 0x0004300001ec7983 */ /* 0x000ea80000300800 */
[----:B------:R-:W2:Y:S01]  /*19010*/  LDL R86, [R1+0x8] ;  /* 0x0000080001567983 */ /* 0x000ea20000100800 */
[----:B---3--:R-:W-:-:S05]  /*19020*/  @P0 HFMA2.BF16_V2 R2, -RZ.H0_H0, RZ.H0_H0, -R138.H1_H1 ;  /* 0x200000ffff020231 */ /* 0x008fca000036098a */
[----:B------:R-:W-:Y:S01]  /*19030*/  PRMT R0, R2, 0x7610, R0 ;  /* 0x0000761002007816 */ /* 0x000fe20000000000 */
[----:B------:R-:W-:Y:S02]  /*19040*/  FADD.FTZ R2, R5, R12 ;  /* 0x0000000c05027221 */ /* 0x000fe40000010000 */
[----:B------:R3:W3:Y:S01]  /*19050*/  LDL.LU.S16 R5, [R1+0x8] ;  /* 0x0000080001057983 */ /* 0x0006e20000300600 */
[----:B------:R-:W1:Y:S01]  /*19060*/  S2R R64, SR_TID.X ;  /* 0x0000000000407919 */ /* 0x000e620000002100 */
[----:B------:R-:W-:Y:S02]  /*19070*/  PRMT R252, R138, 0x7632, R252 ;  /* 0x000076328afc7816 */ /* 0x000fe400000000fc */
[----:B------:R-:W-:Y:S02]  /*19080*/  @P0 PRMT R252, R0, 0x5410, RZ ;  /* 0x0000541000fc0816 */ /* 0x000fe400000000ff */
[----:B------:R-:W-:-:S04]  /*19090*/  PRMT R0, R32, 0x7772, RZ ;  /* 0x0000777220007816 */ /* 0x000fc800000000ff */
[----:B------:R-:W-:Y:S01]  /*190a0*/  ISETP.GT.U32.AND P0, PT, R0, UR7, PT ;  /* 0x0000000700007c0c */ /* 0x000fe2000bf04070 */
[----:B------:R-:W-:Y:S02]  /*190b0*/  IMAD.MOV.U32 R51, RZ, RZ, R132 ;  /* 0x000000ffff337224 */ /* 0x000fe400078e0084 */
[----:B------:R-:W-:Y:S02]  /*190c0*/  IMAD.MOV.U32 R132, RZ, RZ, R189 ;  /* 0x000000ffff847224 */ /* 0x000fe400078e00bd */
[----:B----4-:R-:W-:Y:S01]  /*190d0*/  FMUL.FTZ R90, R238, R48 ;  /* 0x00000030ee5a7220 */ /* 0x010fe20000410000 */
[----:B-1----:R-:W-:Y:S02]  /*190e0*/  SHF.R.U32.HI R6, RZ, 0x5, R64 ;  /* 0x00000005ff067819 */ /* 0x002fe40000011640 */
[----:B------:R-:W1:Y:S05]  /*190f0*/  S2R R64, SR_CTAID.X ;  /* 0x0000000000407919 */ /* 0x000e6a0000002500 */
[----:B------:R-:W-:-:S02]  /*19100*/  @P0 HFMA2.BF16_V2 R238, -RZ.H0_H0, RZ.H0_H0, -R136.H0_H0 ;  /* 0x200000ffffee0231 */ /* 0x000fc40000340988 */
[----:B------:R-:W-:Y:S01]  /*19110*/  IMAD.MOV.U32 R189, RZ, RZ, R187 ;  /* 0x000000ffffbd7224 */ /* 0x000fe200078e00bb */
[----:B------:R-:W-:Y:S01]  /*19120*/  PRMT R0, R32, 0x7773, RZ ;  /* 0x0000777320007816 */ /* 0x000fe200000000ff */
[----:B------:R-:W-:Y:S02]  /*19130*/  IMAD.MOV.U32 R187, RZ, RZ, R91 ;  /* 0x000000ffffbb7224 */ /* 0x000fe400078e005b */
[----:B------:R-:W-:Y:S01]  /*19140*/  FMUL.FTZ R91, R239, R48 ;  /* 0x00000030ef5b7220 */ /* 0x000fe20000410000 */
[----:B------:R-:W-:Y:S02]  /*19150*/  PRMT R239, R136, 0x7610, R239 ;  /* 0x0000761088ef7816 */ /* 0x000fe400000000ef */
[----:B------:R-:W-:Y:S02]  /*19160*/  @P0 PRMT R239, R238, 0x5410, RZ ;  /* 0x00005410eeef0816 */ /* 0x000fe400000000ff */
[----:B------:R-:W-:Y:S02]  /*19170*/  ISETP.GT.U32.AND P0, PT, R0, UR7, PT ;  /* 0x0000000700007c0c */ /* 0x000fe4000bf04070 */
[----:B------:R-:W-:Y:S01]  /*19180*/  PRMT R238, R136, 0x7632, R238 ;  /* 0x0000763288ee7816 */ /* 0x000fe200000000ee */
[----:B-1----:R-:W-:-:S04]  /*19190*/  IMAD R64, R64, 0x8, R6 ;  /* 0x0000000840407824 */ /* 0x002fc800078e0206 */
[----:B------:R-:W-:-:S04]  /*191a0*/  VIADD R64, R64, 0x4 ;  /* 0x0000000440407836 */ /* 0x000fc80000000000 */
[----:B------:R-:W-:Y:S01]  /*191b0*/  IMAD.WIDE.U32 R64, R64, -0x326172a9, RZ ;  /* 0xcd9e8d5740407825 */ /* 0x000fe200078e00ff */
[----:B------:R1:W-:Y:S02]  /*191c0*/  MUFU.EX2 R7, R237 ;  /* 0x000000ed00077308 */ /* 0x0003e40000000800 */
[----:B-1----:R-:W4:Y:S01]  /*191d0*/  LDL.LU R237, [R1+0x42c] ;  /* 0x00042c0001ed7983 */ /* 0x002f220000300800 */
[----:B---3--:R-:W-:-:S05]  /*191e0*/  @P0 HFMA2.BF16_V2 R5, -RZ.H0_H0, RZ.H0_H0, -R136.H1_H1 ;  /* 0x200000ffff050231 */ /* 0x008fca0000360988 */
[----:B------:R-:W-:-:S04]  /*191f0*/  PRMT R0, R5, 0x7610, R0 ;  /* 0x0000761005007816 */ /* 0x000fc80000000000 */
[----:B------:R-:W-:Y:S02]  /*19200*/  @P0 PRMT R238, R0, 0x5410, RZ ;  /* 0x0000541000ee0816 */ /* 0x000fe400000000ff */
        /* <DEDUP_REMOVED lines=11> */
[----:B------:R-:W3:Y:S04]  /*192c0*/  LDL.LU R116, [R1+0x428] ;  /* 0x0004280001747983 */ /* 0x000ee80000300800 */
[----:B------:R-:W2:Y:S01]  /*192d0*/  LDL R27, [R1+0x2c] ;  /* 0x00002c00011b7983 */ /* 0x000ea20000100800 */
[----:B------:R1:W1:Y:S01]  /*192e0*/  MUFU.EX2 R5, R64 ;  /* 0x0000004000057308 */ /* 0x0002620000000800 */
[----:B------:R-:W-:-:S02]  /*192f0*/  IMAD.MOV.U32 R11, RZ, RZ, R51 ;  /* 0x000000ffff0b7224 */ /* 0x000fc400078e0033 */
[----:B------:R-:W-:Y:S02]  /*19300*/  IMAD.MOV.U32 R51, RZ, RZ, R187 ;  /* 0x000000ffff337224 */ /* 0x000fe400078e00bb */
[----:B------:R-:W-:Y:S02]  /*19310*/  IMAD.MOV.U32 R60, RZ, RZ, R11 ;  /* 0x000000ffff3c7224 */ /* 0x000fe400078e000b */
[----:B------:R-:W-:Y:S02]  /*19320*/  IMAD.MOV.U32 R187, RZ, RZ, R96 ;  /* 0x000000ffffbb7224 */ /* 0x000fe400078e0060 */
[----:B-1----:R-:W-:Y:S02]  /*19330*/  IMAD.MOV.U32 R64, RZ, RZ, R132 ;  /* 0x000000ffff407224 */ /* 0x002fe400078e0084 */
[----:B------:R-:W-:Y:S02]  /*19340*/  IMAD.MOV.U32 R132, RZ, RZ, R14 ;  /* 0x000000ffff847224 */ /* 0x000fe400078e000e */
[----:B------:R-:W-:-:S02]  /*19350*/  IMAD.MOV.U32 R14, RZ, RZ, R127 ;  /* 0x000000ffff0e7224 */ /* 0x000fc400078e007f */
[----:B------:R-:W-:Y:S02]  /*19360*/  IMAD.MOV.U32 R11, RZ, RZ, R64 ;  /* 0x000000ffff0b7224 */ /* 0x000fe400078e0040 */
[----:B------:R-:W-:Y:S01]  /*19370*/  IMAD.MOV.U32 R127, RZ, RZ, R97 ;  /* 0x000000ffff7f7224 */ /* 0x000fe200078e0061 */
[----:B------:R-:W4:Y:S01]  /*19380*/  LDL R64, [R1+0x28] ;  /* 0x0000280001407983 */ /* 0x000f220000100800 */
[----:B------:R-:W-:Y:S02]  /*19390*/  IMAD.MOV.U32 R96, RZ, RZ, R68 ;  /* 0x000000ffff607224 */ /* 0x000fe400078e0044 */
[----:B------:R-:W-:Y:S01]  /*193a0*/  IMAD.MOV.U32 R97, RZ, RZ, R69 ;  /* 0x000000ffff617224 */ /* 0x000fe200078e0045 */
[----:B------:R-:W3:Y:S01]  /*193b0*/  LDL R68, [R1+0x38] ;  /* 0x0000380001447983 */ /* 0x000ee20000100800 */
[----:B------:R-:W-:Y:S02]  /*193c0*/  IMAD.MOV.U32 R9, RZ, RZ, R60 ;  /* 0x000000ffff097224 */ /* 0x000fe400078e003c */
[----:B------:R-:W-:Y:S01]  /*193d0*/  IMAD.MOV.U32 R60, RZ, RZ, R11 ;  /* 0x000000ffff3c7224 */ /* 0x000fe200078e000b */
[----:B------:R-:W4:Y:S01]  /*193e0*/  LDL R69, [R1+0x3c] ;  /* 0x00003c0001457983 */ /* 0x000f220000100800 */
[----:B------:R-:W-:-:S02]  /*193f0*/  IMAD.MOV.U32 R11, RZ, RZ, R132 ;  /* 0x000000ffff0b7224 */ /* 0x000fc400078e0084 */
[----:B------:R-:W-:Y:S02]  /*19400*/  IMAD.MOV.U32 R132, RZ, RZ, R96 ;  /* 0x000000ffff847224 */ /* 0x000fe400078e0060 */
[----:B------:R-:W-:Y:S02]  /*19410*/  IMAD.MOV.U32 R96, RZ, RZ, R85 ;  /* 0x000000ffff607224 */ /* 0x000fe400078e0055 */
[----:B------:R-:W4:Y:S01]  /*19420*/  LDL R85, [R1+0x4] ;  /* 0x0000040001557983 */ /* 0x000f220000100800 */
[----:B------:R-:W-:Y:S01]  /*19430*/  FADD.FTZ R10, R10, R4 ;  /* 0x000000040a0a7221 */ /* 0x000fe20000010000 */
[----:B------:R-:W-:Y:S02]  /*19440*/  F2FP.BF16.F32.PACK_AB R13, R5, R7 ;  /* 0x00000007050d723e */ /* 0x000fe400000010ff */
[----:B------:R-:W-:Y:S01]  /*19450*/  LOP3.LUT R6, R16, UR32, R107, 0x96, !PT ;  /* 0x0000002010067c12 */ /* 0x000fe2000f8e966b */
[----:B--2---:R-:W-:Y:S01]  /*19460*/  FMUL.FTZ R65, R27, R76 ;  /* 0x0000004c1b417220 */ /* 0x004fe20000410000 */
[----:B------:R-:W-:-:S02]  /*19470*/  IMAD.MOV.U32 R27, RZ, RZ, R51 ;  /* 0x000000ffff1b7224 */ /* 0x000fc400078e0033 */
[----:B------:R-:W-:Y:S02]  /*19480*/  IMAD.MOV.U32 R51, RZ, RZ, R187 ;  /* 0x000000ffff337224 */ /* 0x000fe400078e00bb */
[----:B------:R-:W-:Y:S02]  /*19490*/  IMAD.MOV.U32 R187, RZ, RZ, R127 ;  /* 0x000000ffffbb7224 */ /* 0x000fe400078e007f */
[----:B------:R-:W-:Y:S02]  /*194a0*/  IMAD.MOV.U32 R127, RZ, RZ, R97 ;  /* 0x000000ffff7f7224 */ /* 0x000fe400078e0061 */
[----:B------:R-:W-:Y:S02]  /*194b0*/  IMAD.MOV.U32 R97, RZ, RZ, R84 ;  /* 0x000000ffff617224 */ /* 0x000fe400078e0054 */
[----:B------:R-:W2:Y:S01]  /*194c0*/  LDL R84, [R1] ;  /* 0x0000000001547983 */ /* 0x000ea20000100800 */
[----:B------:R-:W-:Y:S02]  /*194d0*/  IMAD.MOV.U32 R33, RZ, RZ, R27 ;  /* 0x000000ffff217224 */ /* 0x000fe400078e001b */
[----:B------:R-:W-:-:S02]  /*194e0*/  IMAD.MOV.U32 R27, RZ, RZ, R11 ;  /* 0x000000ffff1b7224 */ /* 0x000fc400078e000b */
[----:B------:R-:W-:Y:S01]  /*194f0*/  FADD.FTZ R11, R8, R2 ;  /* 0x00000002080b7221 */ /* 0x000fe20000010000 */
[----:B------:R-:W-:-:S04]  /*19500*/  FADD.FTZ R2, R7, R3 ;  /* 0x0000000307027221 */ /* 0x000fc80000010000 */
[----:B------:R-:W-:Y:S01]  /*19510*/  FADD.FTZ R12, R5, R2 ;  /* 0x00000002050c7221 */ /* 0x000fe20000010000 */
[----:B------:R-:W-:-:S05]  /*19520*/  IMAD.WIDE.U32 R4, R0, -0x2daee0ad, RZ ;  /* 0xd2511f5300047825 */ /* 0x000fca00078e00ff */
[----:B------:R-:W-:Y:S01]  /*19530*/  LOP3.LUT R0, R104, UR31, R5, 0x96, !PT ;  /* 0x0000001f68007c12 */ /* 0x000fe2000f8e9605 */
[----:B------:R-:W-:Y:S02]  /*19540*/  IMAD.MOV.U32 R17, RZ, RZ, R33 ;  /* 0x000000ffff117224 */ /* 0x000fe400078e0021 */
[-C--:B------:R-:W-:Y:S01]  /*19550*/  FMUL.FTZ R70, R70, R48.reuse ;  /* 0x0000003046467220 */ /* 0x080fe20000410000 */
[----:B------:R-:W-:Y:S02]  /*19560*/  IMAD.MOV.U32 R33, RZ, RZ, R9 ;  /* 0x000000ffff217224 */ /* 0x000fe400078e0009 */
[----:B------:R-:W-:Y:S01]  /*19570*/  FMUL.FTZ R71, R71, R48 ;  /* 0x0000003047477220 */ /* 0x000fe20000410000 */
[----:B------:R-:W-:-:S04]  /*19580*/  IMAD.WIDE.U32 R8, R0, -0x326172a9, RZ ;  /* 0xcd9e8d5700087825 */ /* 0x000fc800078e00ff */
[-C--:B------:R-:W-:Y:S01]  /*19590*/  FMUL.FTZ R66, R66, R48.reuse ;  /* 0x0000003042427220 */ /* 0x080fe20000410000 */
[-C--:B------:R-:W-:Y:S01]  /*195a0*/  FMUL.FTZ R67, R67, R48.reuse ;  /* 0x0000003043437220 */ /* 0x080fe20000410000 */
[----:B------:R-:W-:Y:S01]  /*195b0*/  FMUL.FTZ R86, R86, R48 ;  /* 0x0000003056567220 */ /* 0x000fe20000410000 */
[----:B------:R-:W-:Y:S01]  /*195c0*/  IMAD.WIDE.U32 R2, R6, -0x2daee0ad, RZ ;  /* 0xd2511f5306027825 */ /* 0x000fe200078e00ff */
[----:B------:R-:W-:-:S03]  /*195d0*/  LOP3.LUT R5, R106, UR30, R9, 0x96, !PT ;  /* 0x0000001e6a057c12 */ /* 0x000fc6000f8e9609 */
[----:B------:R-:W-:Y:S01]  /*195e0*/  FMUL.FTZ R87, R87, R48 ;  /* 0x0000003057577220 */ /* 0x000fe20000410000 */
[----:B---3--:R-:W-:Y:S01]  /*195f0*/  FMUL.FTZ R68, R68, R76 ;  /* 0x0000004c44447220 */ /* 0x008fe20000410000 */
[----:B------:R-:W-:Y:S01]  /*19600*/  IMAD.MOV.U32 R46, RZ, RZ, R132 ;  /* 0x000000ffff2e7224 */ /* 0x000fe200078e0084 */
[----:B------:R-:W-:Y:S01]  /*19610*/  LOP3.LUT R0, R4, UR29, R3, 0x96, !PT ;  /* 0x0000001d04007c12 */ /* 0x000fe2000f8e9603 */
[----:B------:R-:W-:-:S04]  /*19620*/  IMAD.WIDE.U32 R6, R5, -0x2daee0ad, RZ ;  /* 0xd2511f5305067825 */ /* 0x000fc800078e00ff */
[-C--:B----4-:R-:W-:Y:S01]  /*19630*/  FMUL.FTZ R69, R69, R76.reuse ;  /* 0x0000004c45457220 */ /* 0x090fe20000410000 */
[-C--:B------:R-:W-:Y:S01]  /*19640*/  FMUL.FTZ R64, R64, R76.reuse ;  /* 0x0000004c40407220 */ /* 0x080fe20000410000 */
[----:B------:R-:W-:Y:S01]  /*19650*/  FMUL.FTZ R85, R85, R76 ;  /* 0x0000004c55557220 */ /* 0x000fe20000410000 */
[----:B------:R-:W-:Y:S01]  /*19660*/  IMAD.WIDE.U32 R4, R0, -0x326172a9, RZ ;  /* 0xcd9e8d5700047825 */ /* 0x000fe200078e00ff */
[----:B------:R-:W3:Y:S04]  /*19670*/  LDL.LU.64 R104, [R1+0x420] ;  /* 0x0004200001687983 */ /* 0x000ee80000300a00 */
[----:B------:R-:W-:Y:S01]  /*19680*/  LOP3.LUT R0, R8, UR27, R5, 0x96, !PT ;  /* 0x0000001b08007c12 */ /* 0x000fe2000f8e9605 */
[----:B------:R-:W-:Y:S01]  /*19690*/  IMAD.MOV.U32 R3, RZ, RZ, R17 ;  /* 0x000000ffff037224 */ /* 0x000fe200078e0011 */
[----:B------:R-:W-:Y:S01]  /*196a0*/  LOP3.LUT R2, R2, UR26, R7, 0x96, !PT ;  /* 0x0000001a02027c12 */ /* 0x000fe2000f8e9607 */
[----:B------:R-:W-:Y:S01]  /*196b0*/  IMAD.MOV.U32 R48, RZ, RZ, R51 ;  /* 0x000000ffff307224 */ /* 0x000fe200078e0033 */
[----:B------:R-:W4:Y:S01]  /*196c0*/  LDL.LU.64 R106, [R1+0x418] ;  /* 0x00041800016a7983 */ /* 0x000f220000300a00 */
[----:B------:R-:W-:-:S05]  /*196d0*/  IMAD.WIDE.U32 R16, R0, -0x2daee0ad, RZ ;  /* 0xd2511f5300107825 */ /* 0x000fca00078e00ff */
[----:B------:R-:W-:Y:S01]  /*196e0*/  LOP3.LUT R0, R6, UR16, R17, 0x96, !PT ;  /* 0x0000001006007c12 */ /* 0x000fe2000f8e9611 */
[----:B------:R-:W-:Y:S02]  /*196f0*/  IMAD.MOV.U32 R6, RZ, RZ, R3 ;  /* 0x000000ffff067224 */ /* 0x000fe400078e0003 */
[----:B------:R-:W-:-:S04]  /*19700*/  IMAD.WIDE.U32 R2, R2, -0x326172a9, RZ ;  /* 0xcd9e8d5702027825 */ /* 0x000fc800078e00ff */
[----:B------:R-:W-:Y:S01]  /*19710*/  IMAD.MOV.U32 R7, RZ, RZ, R14 ;  /* 0x000000ffff077224 */ /* 0x000fe200078e000e */
[----:B------:R-:W-:Y:S01]  /*19720*/  LOP3.LUT R14, R4, UR17, R3, 0x96, !PT ;  /* 0x00000011040e7c12 */ /* 0x000fe2000f8e9603 */
[----:B------:R-:W-:Y:S02]  /*19730*/  IMAD.MOV.U32 R3, RZ, RZ, R93 ;  /* 0x000000ffff037224 */ /* 0x000fe400078e005d */
[----:B------:R-:W-:Y:S02]  /*19740*/  IMAD.MOV.U32 R5, RZ, RZ, R92 ;  /* 0x000000ffff057224 */ /* 0x000fe400078e005c */
[----:B------:R-:W-:-:S04]  /*19750*/  IMAD.WIDE.U32 R92, R0, -0x326172a9, RZ ;  /* 0xcd9e8d57005c7825 */ /* 0x000fc800078e00ff */
[----:B------:R-:W-:Y:S02]  /*19760*/  IMAD.MOV.U32 R0, RZ, RZ, R5 ;  /* 0x000000ffff007224 */ /* 0x000fe400078e0005 */
[----:B------:R-:W-:Y:S01]  /*19770*/  IMAD.MOV.U32 R4, RZ, RZ, R27 ;  /* 0x000000ffff047224 */ /* 0x000fe200078e001b */
[----:B------:R-:W-:Y:S01]  /*19780*/  LOP3.LUT R27, R2, UR15, R93, 0x96, !PT ;  /* 0x0000000f021b7c12 */ /* 0x000fe2000f8e965d */
[----:B------:R-:W-:Y:S04]  /*19790*/  MUFU.EX2 R3, R3 ;  /* 0x0000000300037308 */ /* 0x000fe80000000800 */
[----:B------:R1:W1:Y:S01]  /*197a0*/  MUFU.EX2 R2, R0 ;  /* 0x0000000000027308 */ /* 0x0002620000000800 */
[----:B------:R-:W-:Y:S02]  /*197b0*/  IMAD.MOV.U32 R132, RZ, RZ, R127 ;  /* 0x000000ffff847224 */ /* 0x000fe400078e007f */
[----:B------:R-:W-:-:S02]  /*197c0*/  IMAD.MOV.U32 R127, RZ, RZ, R96 ;  /* 0x000000ffff7f7224 */ /* 0x000fc400078e0060 */
[----:B------:R-:W-:Y:S01]  /*197d0*/  IMAD.MOV.U32 R51, RZ, RZ, R97 ;  /* 0x000000ffff337224 */ /* 0x000fe200078e0061 */
[----:B-1----:R-:W-:-:S04]  /*197e0*/  LOP3.LUT R0, R27, 0xff, RZ, 0xc0, !PT ;  /* 0x000000ff1b007812 */ /* 0x002fc800078ec0ff */
[----:B------:R-:W-:Y:S01]  /*197f0*/  ISETP.LE.U32.AND P0, PT, R0, UR7, PT ;  /* 0x0000000700007c0c */ /* 0x000fe2000bf03070 */
[----:B------:R-:W-:Y:S02]  /*19800*/  IMAD.MOV.U32 R96, RZ, RZ, R88 ;  /* 0x000000ffff607224 */ /* 0x000fe400078e0058 */
[-C--:B------:R-:W-:Y:S01]  /*19810*/  FMUL.FTZ R88, R236, R76.reuse ;  /* 0x0000004cec587220 */ /* 0x080fe20000410000 */
[----:B------:R-:W-:Y:S02]  /*19820*/  IMAD.MOV.U32 R97, RZ, RZ, R89 ;  /* 0x000000ffff617224 */ /* 0x000fe400078e0059 */
[----:B------:R-:W-:Y:S01]  /*19830*/  FMUL.FTZ R89, R237, R76 ;  /* 0x0000004ced597220 */ /* 0x000fe20000410000 */
[----:B------:R-:W-:Y:S01]  /*19840*/  F2FP.BF16.F32.PACK_AB R142, R2, R3 ;  /* 0x00000003028e723e */ /* 0x000fe200000010ff */
[----:B------:R-:W-:Y:S02]  /*19850*/  IMAD.MOV.U32 R5, RZ, RZ, R6 ;  /* 0x000000ffff057224 */ /* 0x000fe400078e0006 */
[----:B------:R-:W-:Y:S01]  /*19860*/  FADD.FTZ R0, R3, R10 ;  /* 0x0000000a03007221 */ /* 0x000fe20000010000 */
[----:B------:R-:W-:-:S02]  /*19870*/  IMAD.MOV.U32 R6, RZ, RZ, R7 ;  /* 0x000000ffff067224 */ /* 0x000fc400078e0007 */
[----:B------:R-:W-:Y:S02]  /*19880*/  IMAD.MOV.U32 R3, RZ, RZ, R5 ;  /* 0x000000ffff037224 */ /* 0x000fe400078e0005 */
[----:B------:R-:W-:Y:S02]  /*19890*/  @!P0 HFMA2.BF16_V2 R236, -RZ.H0_H0, RZ.H0_H0, -R142.H0_H0 ;  /* 0x200000ffffec8231 */ /* 0x000fe4000034098e */
[----:B------:R-:W-:Y:S01]  /*198a0*/  FADD.FTZ R5, R2, R0 ;  /* 0x0000000002057221 */ /* 0x000fe20000010000 */
[----:B------:R-:W-:Y:S01]  /*198b0*/  PRMT R227, R142, 0x7610, R227 ;  /* 0x000076108ee37816 */ /* 0x000fe200000000e3 */
[----:B------:R1:W-:Y:S01]  /*198c0*/  MUFU.EX2 R2, R198 ;  /* 0x000000c600027308 */ /* 0x0003e20000000800 */
[----:B------:R-:W-:Y:S01]  /*198d0*/  @!P0 PRMT R227, R236, 0x5410, RZ ;  /* 0x00005410ece38816 */ /* 0x000fe200000000ff */
[----:B--2---:R-:W-:Y:S01]  /*198e0*/  FMUL.FTZ R84, R84, R76 ;  /* 0x0000004c54547220 */ /* 0x004fe20000410000 */
        /* <DEDUP_REMOVED lines=8> */
[----:B------:R-:W2:Y:S01]  /*19970*/  LDL.LU R44, [R1+0x414] ;  /* 0x00041400012c7983 */ /* 0x000ea20000300800 */
[----:B------:R-:W-:-:S03]  /*19980*/  IMAD.MOV.U32 R49, RZ, RZ, R45 ;  /* 0x000000ffff317224 */ /* 0x000fc600078e002d */
[----:B------:R-:W2:Y:S04]  /*19990*/  LDL.LU R45, [R1+0x410] ;  /* 0x00041000012d7983 */ /* 0x000ea80000300800 */
[----:B-1----:R-:W3:Y:S04]  /*199a0*/  LDL.LU R198, [R1+0x40c] ;  /* 0x00040c0001c67983 */ /* 0x002ee80000300800 */
[----:B------:R1:W4:Y:S01]  /*199b0*/  LDL.LU.S16 R236, [R1] ;  /* 0x0000000001ec7983 */ /* 0x0003220000300600 */
[----:B------:R-:W-:-:S04]  /*199c0*/  LOP3.LUT R0, R27, 0xffff, RZ, 0xc0, !PT ;  /* 0x0000ffff1b007812 */ /* 0x000fc800078ec0ff */
[----:B------:R-:W-:-:S04]  /*199d0*/  SHF.R.U32.HI R0, RZ, 0x8, R0 ;  /* 0x00000008ff007819 */ /* 0x000fc80000011600 */
[----:B------:R-:W-:-:S04]  /*199e0*/  LOP3.LUT R0, R0, 0xffff, RZ, 0xc0, !PT ;  /* 0x0000ffff00007812 */ /* 0x000fc800078ec0ff */
[----:B------:R-:W-:Y:S02]  /*199f0*/  ISETP.LE.U32.AND P0, PT, R0, UR7, PT ;  /* 0x0000000700007c0c */ /* 0x000fe4000bf03070 */
[----:B------:R-:W-:Y:S01]  /*19a00*/  PRMT R0, R27, 0x7632, R0 ;  /* 0x000076321b007816 */ /* 0x000fe20000000000 */
[----:B------:R-:W1:Y:S01]  /*19a10*/  MUFU.EX2 R3, R3 ;  /* 0x0000000300037308 */ /* 0x000e620000000800 */
[----:B------:R-:W-:Y:S02]  /*19a20*/  PRMT R224, R142, 0x7632, R224 ;  /* 0x000076328ee07816 */ /* 0x000fe400000000e0 */
[----:B------:R-:W-:-:S07]  /*19a30*/  LOP3.LUT R0, R0, 0xff, RZ, 0xc0, !PT ;  /* 0x000000ff00007812 */ /* 0x000fce00078ec0ff */
[----:B------:R-:W-:-:S05]  /*19a40*/  @!P0 HFMA2.BF16_V2 R237, -RZ.H0_H0, RZ.H0_H0, -R142.H1_H1 ;  /* 0x200000ffffed8231 */ /* 0x000fca000036098e */
[----:B------:R-:W-:Y:S02]  /*19a50*/  @!P0 PRMT R224, R237, 0x5410, RZ ;  /* 0x00005410ede08816 */ /* 0x000fe400000000ff */
[----:B------:R-:W-:Y:S02]  /*19a60*/  ISETP.LE.U32.AND P0, PT, R0, UR7, PT ;  /* 0x0000000700007c0c */ /* 0x000fe4000bf03070 */
[----:B-1----:R-:W-:Y:S01]  /*19a70*/  F2FP.BF16.F32.PACK_AB R140, R3, R2 ;  /* 0x00000002038c723e */ /* 0x002fe200000010ff */
[----:B------:R-:W-:-:S03]  /*19a80*/  FADD.FTZ R0, R2, R11 ;  /* 0x0000000b02007221 */ /* 0x000fc60000010000 */
[----:B------:R-:W-:-:S07]  /*19a90*/  PRMT R219, R140, 0x7610, R219 ;  /* 0x000076108cdb7816 */ /* 0x000fce00000000db */
[----:B----4-:R-:W-:-:S05]  /*19aa0*/  @!P0 HFMA2.BF16_V2 R236, -RZ.H0_H0, RZ.H0_H0, -R140.H0_H0 ;  /* 0x200000ffffec8231 */ /* 0x010fca000034098c */
[----:B------:R-:W-:-:S04]  /*19ab0*/  PRMT R2, R236, 0x7610, R2 ;  /* 0x00007610ec027816 */ /* 0x000fc80000000002 */
[----:B------:R-:W-:Y:S02]  /*19ac0*/  @!P0 PRMT R219, R2, 0x5410, RZ ;  /* 0x0000541002db8816 */ /* 0x000fe400000000ff */
[----:B------:R4:W2:Y:S01]  /*19ad0*/  LDL.LU.S16 R2, [R1+0x4] ;  /* 0x0000040001027983 */ /* 0x0008a20000300600 */
[----:B------:R-:W-:Y:S01]  /*19ae0*/  FADD.FTZ R3, R3, R0 ;  /* 0x0000000003037221 */ /* 0x000fe20000010000 */
[----:B------:R-:W-:-:S04]  /*19af0*/  SHF.R.U32.HI R0, RZ, 0x18, R27 ;  /* 0x00000018ff007819 */ /* 0x000fc8000001161b */
[----:B------:R-:W-:Y:S01]  /*19b00*/  ISETP.LE.U32.AND P0, PT, R0, UR7, PT ;  /* 0x0000000700007c0c */ /* 0x000fe2000bf03070 */
[----:B------:R-:W-:Y:S02]  /*19b10*/  IMAD.MOV.U32 R236, RZ, RZ, R4 ;  /* 0x000000ffffec7224 */ /* 0x000fe400078e0004 */
[----:B------:R1:W3:Y:S02]  /*19b20*/  MUFU.EX2 R4, R199 ;  /* 0x000000c700047308 */ /* 0x0002e40000000800 */
[----:B-1----:R-:W4:Y:S04]  /*19b30*/  LDL.LU R199, [R1+0x408] ;  /* 0x0004080001c77983 */ /* 0x002f280000300800 */
[----:B------:R1:W4:Y:S04]  /*19b40*/  LDL.LU.S16 R237, [R1+0xc] ;  /* 0x00000c0001ed7983 */ /* 0x0003280000300600 */
[----:B--2---:R-:W-:-:S05]  /*19b50*/  @!P0 HFMA2.BF16_V2 R2, -RZ.H0_H0, RZ.H0_H0, -R140.H1_H1 ;  /* 0x200000ffff028231 */ /* 0x004fca000036098c */
[----:B------:R-:W-:Y:S02]  /*19b60*/  PRMT R0, R2, 0x7610, R0 ;  /* 0x0000761002007816 */ /* 0x000fe40000000000 */
[----:B------:R2:W1:Y:S02]  /*19b70*/  MUFU.EX2 R2, R236 ;  /* 0x000000ec00027308 */ /* 0x0004640000000800 */
[----:B--2---:R2:W2:Y:S01]  /*19b80*/  LDL.LU.S16 R236, [R1+0x28] ;  /* 0x0000280001ec7983 */ /* 0x0044a20000300600 */
[----:B------:R-:W-:Y:S02]  /*19b90*/  PRMT R223, R140, 0x7632, R223 ;  /* 0x000076328cdf7816 */ /* 0x000fe400000000df */
[----:B------:R-:W-:Y:S01]  /*19ba0*/  @!P0 PRMT R223, R0, 0x5410, RZ ;  /* 0x0000541000df8816 */ /* 0x000fe200000000ff */
[----:B------:R-:W-:Y:S01]  /*19bb0*/  IMAD.MOV.U32 R0, RZ, RZ, R92 ;  /* 0x000000ffff007224 */ /* 0x000fe200078e005c */
[----:B------:R-:W-:Y:S04]  /*19bc0*/  MUFU.EX2 R7, R7 ;  /* 0x0000000700077308 */ /* 0x000fe80000000800 */
[----:B------:R-:W4:Y:S01]  /*19bd0*/  MUFU.EX2 R6, R6 ;  /* 0x0000000600067308 */ /* 0x000f220000000800 */
[----:B------:R-:W-:-:S02]  /*19be0*/  LOP3.LUT R0, R0, 0xff, RZ, 0xc0, !PT ;  /* 0x000000ff00007812 */ /* 0x000fc400078ec0ff */
[C---:B------:R-:W-:Y:S02]  /*19bf0*/  PRMT R126, R13.reuse, 0x7610, R126 ;  /* 0x000076100d7e7816 */ /* 0x040fe4000000007e */
[----:B------:R-:W-:Y:S02]  /*19c00*/  PRMT R125, R13, 0x7632, R125 ;  /* 0x000076320d7d7816 */ /* 0x000fe4000000007d */
[----:B------:R2:W2:Y:S01]  /*19c10*/  LDL.LU.S16 R13, [R1+0x2c] ;  /* 0x00002c00010d7983 */ /* 0x0004a20000300600 */
[----:B------:R-:W-:Y:S01]  /*19c20*/  ISETP.LE.U32.AND P0, PT, R0, UR7, PT ;  /* 0x0000000700007c0c */ /* 0x000fe2000bf03070 */
[----:B---3--:R-:W-:Y:S01]  /*19c30*/  FADD.FTZ R0, R4, R12 ;  /* 0x0000000c04007221 */ /* 0x008fe20000010000 */
[----:B-1----:R-:W-:-:S03]  /*19c40*/  F2FP.BF16.F32.PACK_AB R9, R2, R4 ;  /* 0x000000040209723e */ /* 0x002fc600000010ff */
[----:B------:R-:W-:Y:S01]  /*19c50*/  FADD.FTZ R2, R2, R0 ;  /* 0x0000000002027221 */ /* 0x000fe20000010000 */
[C---:B----4-:R-:W-:Y:S01]  /*19c60*/  F2FP.BF16.F32.PACK_AB R139, R6.reuse, R7 ;  /* 0x00000007068b723e */ /* 0x050fe200000010ff */
[----:B------:R-:W-:Y:S02]  /*19c70*/  FADD.FTZ R0, R7, R5 ;  /* 0x0000000507007221 */ /* 0x000fe40000010000 */
[----:B------:R-:W1:Y:S02]  /*19c80*/  MUFU.EX2 R5, R76 ;  /* 0x0000004c00057308 */ /* 0x000e640000000800 */
[----:B------:R-:W-:Y:S02]  /*19c90*/  FADD.FTZ R6, R6, R0 ;  /* 0x0000000006067221 */ /* 0x000fe40000010000 */
[----:B------:R-:W-:Y:S01]  /*19ca0*/  @!P0 HFMA2.BF16_V2 R237, -RZ.H0_H0, RZ.H0_H0, -R139.H0_H0 ;  /* 0x200000ffffed8231 */ /* 0x000fe2000034098b */
[----:B------:R3:W4:Y:S01]  /*19cb0*/  MUFU.EX2 R4, R177 ;  /* 0x000000b100047308 */ /* 0x0007220000000800 */
[----:B------:R-:W-:-:S03]  /*19cc0*/  PRMT R230, R139, 0x7610, R230 ;  /* 0x000076108be67816 */ /* 0x000fc600000000e6 */
[----:B------:R-:W-:-:S04]  /*19cd0*/  PRMT R7, R237, 0x7610, R7 ;  /* 0x00007610ed077816 */ /* 0x000fc80000000007 */
[----:B------:R-:W-:Y:S02]  /*19ce0*/  @!P0 PRMT R230, R7, 0x5410, RZ ;  /* 0x0000541007e68816 */ /* 0x000fe400000000ff */
[----:B---3--:R-:W-:Y:S01]  /*19cf0*/  PRMT R177, R126, 0x5410, R125 ;  /* 0x000054107eb17816 */ /* 0x008fe2000000007d */
[----:B--2---:R-:W-:-:S05]  /*19d00*/  @!P5 HFMA2.BF16_V2 R236, -RZ.H0_H0, RZ.H0_H0, -R126.H0_H0 ;  /* 0x200000ffffecd231 */ /* 0x004fca000034097e */
[----:B------:R-:W-:-:S04]  /*19d10*/  PRMT R0, R236, 0x7610, R0 ;  /* 0x00007610ec007816 */ /* 0x000fc80000000000 */
[----:B------:R-:W-:Y:S02]  /*19d20*/  @!P5 PRMT R126, R0, 0x5410, RZ ;  /* 0x00005410007ed816 */ /* 0x000fe400000000ff */
[----:B------:R-:W-:-:S04]  /*19d30*/  PRMT R0, R92, 0x7771, RZ ;  /* 0x000077715c007816 */ /* 0x000fc800000000ff */
[----:B------:R-:W-:Y:S01]  /*19d40*/  ISETP.GT.U32.AND P0, PT, R0, UR7, PT ;  /* 0x0000000700007c0c */ /* 0x000fe2000bf04070 */
[----:B-1----:R-:W-:Y:S02]  /*19d50*/  FADD.FTZ R0, R5, R3 ;  /* 0x0000000305007221 */ /* 0x002fe40000010000 */
[----:B------:R1:W-:Y:S02]  /*19d60*/  MUFU.EX2 R3, R48 ;  /* 0x0000003000037308 */ /* 0x0003e40000000800 */
[----:B-1----:R2:W3:Y:S08]  /*19d70*/  LDL.LU.S16 R48, [R1+0x30] ;  /* 0x0000300001307983 */ /* 0x0024f00000300600 */
[----:B------:R-:W-:Y:S01]  /*19d80*/  @P0 HFMA2.BF16_V2 R13, -RZ.H0_H0, RZ.H0_H0, -R139.H1_H1 ;  /* 0x200000ffff0d0231 */ /* 0x000fe2000036098b */
[C---:B----4-:R-:W-:Y:S01]  /*19d90*/  F2FP.BF16.F32.PACK_AB R135, R4.reuse, R5 ;  /* 0x000000050487723e */ /* 0x050fe200000010ff */
[----:B------:R-:W-:Y:S01]  /*19da0*/  FADD.FTZ R7, R4, R0 ;  /* 0x0000000004077221 */ /* 0x000fe20000010000 */
[----:B------:R-:W-:Y:S01]  /*19db0*/  SHF.R.U32.HI R0, RZ, 0x18, R55 ;  /* 0x00000018ff007819 */ /* 0x000fe20000011637 */
[----:B------:R1:W4:Y:S01]  /*19dc0*/  MUFU.EX2 R4, R33 ;  /* 0x0000002100047308 */ /* 0x0003220000000800 */
[----:B------:R-:W-:-:S02]  /*19dd0*/  PRMT R5, R13, 0x7610, R5 ;  /* 0x000076100d057816 */ /* 0x000fc40000000005 */
[----:B------:R-:W-:Y:S02]  /*19de0*/  ISETP.LE.U32.AND P5, PT, R0, UR7, PT ;  /* 0x0000000700007c0c */ /* 0x000fe4000bfa3070 */
[----:B------:R-:W-:Y:S02]  /*19df0*/  PRMT R0, R92, 0x7772, RZ ;  /* 0x000077725c007816 */ /* 0x000fe400000000ff */
[----:B------:R-:W-:Y:S01]  /*19e00*/  PRMT R228, R139, 0x7632, R228 ;  /* 0x000076328be47816 */ /* 0x000fe200000000e4 */
[----:B-1----:R2:W2:Y:S04]  /*19e10*/  LDL.LU.S16 R33, [R1+0x34] ;  /* 0x0000340001217983 */ /* 0x0024a80000300600 */
[----:B------:R1:W2:Y:S01]  /*19e20*/  LDL.LU.S16 R13, [R1+0x38] ;  /* 0x00003800010d7983 */ /* 0x0002a20000300600 */
[----:B------:R-:W-:-:S02]  /*19e30*/  @P0 PRMT R228, R5, 0x5410, RZ ;  /* 0x0000541005e40816 */ /* 0x000fc400000000ff */
[----:B------:R-:W-:Y:S02]  /*19e40*/  ISETP.GT.U32.AND P0, PT, R0, UR7, PT ;  /* 0x0000000700007c0c */ /* 0x000fe4000bf04070 */
[----:B------:R-:W-:Y:S01]  /*19e50*/  PRMT R220, R135, 0x7610, R220 ;  /* 0x0000761087dc7816 */ /* 0x000fe200000000dc */
[----:B----4-:R-:W-:-:S10]  /*19e60*/  FADD.FTZ R0, R4, R2 ;  /* 0x0000000204007221 */ /* 0x010fd40000010000 */
[----:B---3--:R-:W-:-:S05]  /*19e70*/  @P0 HFMA2.BF16_V2 R48, -RZ.H0_H0, RZ.H0_H0, -R135.H0_H0 ;  /* 0x200000ffff300231 */ /* 0x008fca0000340987 */
[----:B------:R-:W-:-:S04]  /*19e80*/  PRMT R12, R48, 0x7610, R12 ;  /* 0x00007610300c7816 */ /* 0x000fc8000000000c */
[----:B------:R-:W-:Y:S02]  /*19e90*/  @P0 PRMT R220, R12, 0x5410, RZ ;  /* 0x000054100cdc0816 */ /* 0x000fe400000000ff */
[----:B------:R1:W3:Y:S01]  /*19ea0*/  LDL.LU.S16 R12, [R1+0x3c] ;  /* 0x00003c00010c7983 */ /* 0x0002e20000300600 */
[C---:B------:R-:W-:Y:S01]  /*19eb0*/  F2FP.BF16.F32.PACK_AB R10, R3.reuse, R4 ;  /* 0x00000004030a723e */ /* 0x040fe200000010ff */
[----:B------:R-:W-:Y:S01]  /*19ec0*/  FADD.FTZ R5, R3, R0 ;  /* 0x0000000003057221 */ /* 0x000fe20000010000 */
[C---:B------:R-:W-:Y:S01]  /*19ed0*/  PRMT R123, R19.reuse, 0x7610, R123 ;  /* 0x00007610137b7816 */ /* 0x040fe2000000007b */
[----:B------:R-:W4:Y:S04]  /*19ee0*/  MUFU.EX2 R3, R46 ;  /* 0x0000002e00037308 */ /* 0x000f280000000800 */
[----:B------:R-:W1:Y:S01]  /*19ef0*/  MUFU.EX2 R2, R60 ;  /* 0x0000003c00027308 */ /* 0x000e620000000800 */
[----:B--2---:R-:W-:Y:S01]  /*19f00*/  @!P4 HFMA2.BF16_V2 R13, -RZ.H0_H0, RZ.H0_H0, -R123.H0_H0 ;  /* 0x200000ffff0dc231 */ /* 0x004fe2000034097b */
[----:B------:R-:W-:Y:S01]  /*19f10*/  PRMT R122, R19, 0x7632, R122 ;  /* 0x00007632137a7816 */ /* 0x000fe2000000007a */
[----:B------:R-:W-:-:S03]  /*19f20*/  @!P5 HFMA2.BF16_V2 R33, -RZ.H0_H0, RZ.H0_H0, -R125.H0_H0 ;  /* 0x200000ffff21d231 */ /* 0x000fc6000034097d */
[----:B------:R-:W-:Y:S02]  /*19f30*/  PRMT R0, R13, 0x7610, R0 ;  /* 0x000076100d007816 */ /* 0x000fe40000000000 */
[----:B------:R-:W-:Y:S02]  /*19f40*/  PRMT R237, R123, 0x5410, R122 ;  /* 0x000054107bed7816 */ /* 0x000fe4000000007a */
[----:B------:R-:W-:Y:S02]  /*19f50*/  PRMT R8, R33, 0x7610, R8 ;  /* 0x0000761021087816 */ /* 0x000fe40000000008 */
[----:B------:R-:W-:Y:S01]  /*19f60*/  @!P4 PRMT R123, R0, 0x5410, RZ ;  /* 0x00005410007bc816 */ /* 0x000fe200000000ff */
[----:B----4-:R-:W-:Y:S01]  /*19f70*/  FADD.FTZ R0, R3, R6 ;  /* 0x0000000603007221 */ /* 0x010fe20000010000 */
[----:B------:R-:W-:-:S03]  /*19f80*/  @!P5 PRMT R125, R8, 0x5410, RZ ;  /* 0x00005410087dd816 */ /* 0x000fc600000000ff */
[----:B-1----:R-:W-:Y:S01]  /*19f90*/  FADD.FTZ R8, R2, R0 ;  /* 0x0000000002087221 */ /* 0x002fe20000010000 */
[----:B------:R-:W-:-:S04]  /*19fa0*/  PRMT R0, R92, 0x7773, RZ ;  /* 0x000077735c007816 */ /* 0x000fc800000000ff */
[----:B------:R-:W-:Y:S01]  /*19fb0*/  ISETP.GT.U32.AND P0, PT, R0, UR7, PT ;  /* 0x0000000700007c0c */ /* 0x000fe2000bf04070 */
[----:B------:R-:W-:Y:S02]  /*19fc0*/  IMAD.MOV.U32 R60, RZ, RZ, R51 ;  /* 0x000000ffff3c7224 */ /* 0x000fe400078e0033 */
[----:B------:R-:W-:Y:S02]  /*19fd0*/  IMAD.MOV.U32 R51, RZ, RZ, R189 ;  /* 0x000000ffff337224 */ /* 0x000fe400078e00bd */
[----:B------:R-:W-:Y:S02]  /*19fe0*/  IMAD.MOV.U32 R189, RZ, RZ, R188 ;  /* 0x000000ffffbd7224 */ /* 0x000fe400078e00bc */
[----:B------:R-:W-:Y:S02]  /*19ff0*/  IMAD.MOV.U32 R188, RZ, RZ, R49 ;  /* 0x000000ffffbc7224 */ /* 0x000fe400078e0031 */
[----:B------:R-:W-:Y:S02]  /*1a000*/  IMAD.MOV.U32 R48, RZ, RZ, R24 ;  /* 0x000000ffff307224 */ /* 0x000fe400078e0018 */
[----:B------:R-:W-:-:S02]  /*1a010*/  IMAD.MOV.U32 R49, RZ, RZ, R25 ;  /* 0x000000ffff317224 */ /* 0x000fc400078e0019 */
[----:B------:R-:W-:Y:S02]  /*1a020*/  IMAD.WIDE.U32 R24, R14, -0x2daee0ad, RZ ;  /* 0xd2511f530e187825 */ /* 0x000fe400078e00ff */
[----:B------:R2:W4:Y:S04]  /*1a030*/  LDL.LU.S16 R14, [R1+0x40] ;  /* 0x00004000010e7983 */ /* 0x0005280000300600 */
[----:B------:R2:W2:Y:S01]  /*1a040*/  LDL.LU.S16 R13, [R1+0x44] ;  /* 0x00004400010d7983 */ /* 0x0004a20000300600 */
[----:B---3--:R-:W-:-:S05]  /*1a050*/  @P0 HFMA2.BF16_V2 R12, -RZ.H0_H0, RZ.H0_H0, -R135.H1_H1 ;  /* 0x200000ffff0c0231 */ /* 0x008fca0000360987 */
[----:B------:R-:W-:Y:S02]  /*1a060*/  PRMT R4, R12, 0x7610, R4 ;  /* 0x000076100c047816 */ /* 0x000fe40000000004 */
[----:B------:R3:W3:Y:S01]  /*1a070*/  LDL.LU.S16 R12, [R1+0xec] ;  /* 0x0000ec00010c7983 */ /* 0x0006e20000300600 */
[----:B------:R-:W-:-:S04]  /*1a080*/  PRMT R0, R112, 0x7771, RZ ;  /* 0x0000777170007816 */ /* 0x000fc800000000ff */
[----:B------:R-:W-:Y:S02]  /*1a090*/  ISETP.GT.U32.AND P5, PT, R0, UR7, PT ;  /* 0x0000000700007c0c */ /* 0x000fe4000bfa4070 */
[----:B------:R-:W-:Y:S02]  /*1a0a0*/  PRMT R0, R112, 0x7772, RZ ;  /* 0x0000777270007816 */ /* 0x000fe400000000ff */
[----:B------:R-:W-:Y:S02]  /*1a0b0*/  F2FP.BF16.F32.PACK_AB R155, R2, R3 ;  /* 0x00000003029b723e */ /* 0x000fe400000010ff */
[----:B------:R-:W1:Y:S01]  /*1a0c0*/  MUFU.EX2 R3, R60 ;  /* 0x0000003c00037308 */ /* 0x000e620000000800 */
[----:B------:R-:W-:Y:S02]  /*1a0d0*/  ISETP.GT.U32.AND P4, PT, R0, UR7, PT ;  /* 0x0000000700007c0c */ /* 0x000fe4000bf84070 */
[----:B------:R-:W-:Y:S01]  /*1a0e0*/  LOP3.LUT R46, R16, UR14, R25, 0x96, !PT ;  /* 0x0000000e102e7c12 */ /* 0x000fe2000f8e9619 */
[----:B------:R-:W1:Y:S01]  /*1a0f0*/  MUFU.EX2 R2, R51 ;  /* 0x0000003300027308 */ /* 0x000e620000000800 */
[----:B------:R-:W-:-:S02]  /*1a100*/  PRMT R114, R9, 0x7610, R114 ;  /* 0x0000761009727816 */ /* 0x000fc40000000072 */
[----:B------:R-:W-:Y:S02]  /*1a110*/  LOP3.LUT R0, R46, 0xff, RZ, 0xc0, !PT ;  /* 0x000000ff2e007812 */ /* 0x000fe400078ec0ff */
[----:B------:R-:W-:Y:S02]  /*1a120*/  PRMT R218, R135, 0x7632, R218 ;  /* 0x0000763287da7816 */ /* 0x000fe400000000da */
[----:B------:R-:W-:Y:S02]  /*1a130*/  @P0 PRMT R218, R4, 0x5410, RZ ;  /* 0x0000541004da0816 */ /* 0x000fe400000000ff */
[----:B------:R-:W-:Y:S01]  /*1a140*/  ISETP.LE.U32.AND P0, PT, R0, UR7, PT ;  /* 0x0000000700007c0c */ /* 0x000fe2000bf03070 */
[----:B-1----:R-:W-:Y:S01]  /*1a150*/  FADD.FTZ R0, R3, R7 ;  /* 0x0000000703007221 */ /* 0x002fe20000010000 */
[----:B------:R-:W-:-:S03]  /*1a160*/  PRMT R124, R9, 0x7632, R124 ;  /* 0x00007632097c7816 */ /* 0x000fc6000000007c */
[----:B------:R-:W-:Y:S01]  /*1a170*/  FADD.FTZ R4, R2, R0 ;  /* 0x0000000002047221 */ /* 0x000fe20000010000 */
[----:B---3--:R-:W-:-:S05]  /*1a180*/  @P4 HFMA2.BF16_V2 R12, -RZ.H0_H0, RZ.H0_H0, -R114.H0_H0 ;  /* 0x200000ffff0c4231 */ /* 0x008fca0000340972 */
[----:B------:R-:W-:Y:S02]  /*1a190*/  PRMT R0, R12, 0x7610, R0 ;  /* 0x000076100c007816 */ /* 0x000fe40000000000 */
[----:B------:R3:W3:Y:S04]  /*1a1a0*/  LDL.LU.S16 R12, [R1+0xf8] ;  /* 0x0000f800010c7983 */ /* 0x0006e80000300600 */
[----:B------:R1:W3:Y:S04]  /*1a1b0*/  LDL.LU.S16 R9, [R1+0xfc] ;  /* 0x0000fc0001097983 */ /* 0x0002e80000300600 */
[----:B------:R1:W3:Y:S01]  /*1a1c0*/  LDL.LU.S16 R7, [R1+0x100] ;  /* 0x0001000001077983 */ /* 0x0002e20000300600 */
[----:B----4-:R-:W-:Y:S01]  /*1a1d0*/  @!P0 HFMA2.BF16_V2 R14, -RZ.H0_H0, RZ.H0_H0, -R155.H0_H0 ;  /* 0x200000ffff0e8231 */ /* 0x010fe2000034099b */
[----:B------:R-:W-:-:S02]  /*1a1e0*/  PRMT R236, R114, 0x5410, R124 ;  /* 0x0000541072ec7816 */ /* 0x000fc4000000007c */
[----:B------:R-:W-:Y:S02]  /*1a1f0*/  @P4 PRMT R114, R0, 0x5410, RZ ;  /* 0x0000541000724816 */ /* 0x000fe400000000ff */
[----:B------:R-:W-:Y:S02]  /*1a200*/  LOP3.LUT R0, R46, 0xffff, RZ, 0xc0, !PT ;  /* 0x0000ffff2e007812 */ /* 0x000fe400078ec0ff */
[----:B------:R-:W-:Y:S02]  /*1a210*/  PRMT R6, R14, 0x7610, R6 ;  /* 0x000076100e067816 */ /* 0x000fe40000000006 */
[----:B------:R-:W-:Y:S01]  /*1a220*/  SHF.R.U32.HI R0, RZ, 0x8, R0 ;  /* 0x00000008ff007819 */ /* 0x000fe20000011600 */
[----:B--2---:R-:W-:Y:S01]  /*1a230*/  @P5 HFMA2.BF16_V2 R13, -RZ.H0_H0, RZ.H0_H0, -R122.H0_H0 ;  /* 0x200000ffff0d5231 */ /* 0x004fe2000034097a */
[----:B------:R-:W-:Y:S02]  /*1a240*/  PRMT R217, R155, 0x7610, R217 ;  /* 0x000076109bd97816 */ /* 0x000fe400000000d9 */
[----:B------:R-:W-:-:S02]  /*1a250*/  @!P0 PRMT R217, R6, 0x5410, RZ ;  /* 0x0000541006d98816 */ /* 0x000fc400000000ff */
[----:B------:R-:W-:Y:S01]  /*1a260*/  LOP3.LUT R0, R0, 0xffff, RZ, 0xc0, !PT ;  /* 0x0000ffff00007812 */ /* 0x000fe200078ec0ff */
[----:B------:R1:W2:Y:S01]  /*1a270*/  LDL.LU.S16 R6, [R1+0x104] ;  /* 0x0001040001067983 */ /* 0x0002a20000300600 */
[----:B------:R-:W-:Y:S02]  /*1a280*/  F2FP.BF16.F32.PACK_AB R154, R2, R3 ;  /* 0x00000003029a723e */ /* 0x000fe400000010ff */
[----:B------:R-:W-:Y:S02]  /*1a290*/  PRMT R2, R13, 0x7610, R2 ;  /* 0x000076100d027816 */ /* 0x000fe40000000002 */
[----:B------:R-:W-:Y:S02]  /*1a2a0*/  ISETP.LE.U32.AND P0, PT, R0, UR7, PT ;  /* 0x0000000700007c0c */ /* 0x000fe4000bf03070 */
[----:B------:R-:W-:Y:S02]  /*1a2b0*/  PRMT R0, R112, 0x7773, RZ ;  /* 0x0000777370007816 */ /* 0x000fe400000000ff */
[----:B------:R-:W-:-:S02]  /*1a2c0*/  @P5 PRMT R122, R2, 0x5410, RZ ;  /* 0x00005410027a5816 */ /* 0x000fc400000000ff */
[----:B------:R-:W-:Y:S01]  /*1a2d0*/  ISETP.GT.U32.AND P5, PT, R0, UR7, PT ;  /* 0x0000000700007c0c */ /* 0x000fe2000bfa4070 */
[----:B------:R-:W-:Y:S01]  /*1a2e0*/  FADD.FTZ R2, R53, R5 ;  /* 0x0000000535027221 */ /* 0x000fe20000010000 */
[----:B------:R-:W-:-:S04]  /*1a2f0*/  LOP3.LUT R0, R61, 0xff, RZ, 0xc0, !PT ;  /* 0x000000ff3d007812 */ /* 0x000fc800078ec0ff */
[----:B------:R-:W-:Y:S02]  /*1a300*/  ISETP.LE.U32.AND P4, PT, R0, UR7, PT ;  /* 0x0000000700007c0c */ /* 0x000fe4000bf83070 */
[----:B------:R-:W-:Y:S02]  /*1a310*/  PRMT R0, R46, 0x7632, R0 ;  /* 0x000076322e007816 */ /* 0x000fe40000000000 */
[----:B------:R-:W-:Y:S02]  /*1a320*/  PRMT R216, R155, 0x7632, R216 ;  /* 0x000076329bd87816 */ /* 0x000fe400000000d8 */
[----:B------:R-:W-:Y:S01]  /*1a330*/  LOP3.LUT R0, R0, 0xff, RZ, 0xc0, !PT ;  /* 0x000000ff00007812 */ /* 0x000fe200078ec0ff */
[----:B---3--:R-:W-:-:S05]  /*1a340*/  @P5 HFMA2.BF16_V2 R7, -RZ.H0_H0, RZ.H0_H0, -R124.H0_H0 ;  /* 0x200000ffff075231 */ /* 0x008fca000034097c */
[----:B------:R-:W-:Y:S02]  /*1a350*/  PRMT R5, R7, 0x7610, R5 ;  /* 0x0000761007057816 */ /* 0x000fe40000000005 */
[----:B------:R1:W3:Y:S01]  /*1a360*/  LDL.LU.S16 R7, [R1+0x108] ;  /* 0x0001080001077983 */ /* 0x0002e20000300600 */
[----:B------:R-:W-:-:S05]  /*1a370*/  @!P0 HFMA2.BF16_V2 R12, -RZ.H0_H0, RZ.H0_H0, -R155.H1_H1 ;  /* 0x200000ffff0c8231 */ /* 0x000fca000036099b */
[----:B------:R-:W-:-:S04]  /*1a380*/  PRMT R11, R12, 0x7610, R11 ;  /* 0x000076100c0b7816 */ /* 0x000fc8000000000b */
[----:B------:R-:W-:Y:S02]  /*1a390*/  @!P0 PRMT R216, R11, 0x5410, RZ ;  /* 0x000054100bd88816 */ /* 0x000fe400000000ff */
[----:B------:R-:W-:Y:S01]  /*1a3a0*/  ISETP.LE.U32.AND P0, PT, R0, UR7, PT ;  /* 0x0000000700007c0c */ /* 0x000fe2000bf03070 */
[----:B------:R-:W-:Y:S01]  /*1a3b0*/  IMAD.MOV.U32 R51, RZ, RZ, R132 ;  /* 0x000000ffff337224 */ /* 0x000fe200078e0084 */
[----:B------:R-:W-:Y:S02]  /*1a3c0*/  PRMT R211, R154, 0x7610, R211 ;  /* 0x000076109ad37816 */ /* 0x000fe400000000d3 */
[C---:B------:R-:W-:Y:S02]  /*1a3d0*/  PRMT R121, R42.reuse, 0x7610, R121 ;  /* 0x000076102a797816 */ /* 0x040fe40000000079 */
[----:B------:R-:W-:Y:S01]  /*1a3e0*/  PRMT R120, R42, 0x7632, R120 ;  /* 0x000076322a787816 */ /* 0x000fe20000000078 */
[----:B------:R-:W-:Y:S01]  /*1a3f0*/  IMAD.MOV.U32 R13, RZ, RZ, R49 ;  /* 0x000000ffff0d7224 */ /* 0x000fe200078e0031 */
[----:B------:R-:W-:-:S02]  /*1a400*/  @P5 PRMT R124, R5, 0x5410, RZ ;  /* 0x00005410057c5816 */ /* 0x000fc400000000ff */
[C---:B------:R-:W-:Y:S02]  /*1a410*/  PRMT R117, R10.reuse, 0x7610, R117 ;  /* 0x000076100a757816 */ /* 0x040fe40000000075 */
[----:B------:R-:W-:Y:S01]  /*1a420*/  PRMT R115, R10, 0x7632, R115 ;  /* 0x000076320a737816 */ /* 0x000fe20000000073 */
[----:B------:R-:W-:Y:S01]  /*1a430*/  @!P0 HFMA2.BF16_V2 R9, -RZ.H0_H0, RZ.H0_H0, -R154.H0_H0 ;  /* 0x200000ffff098231 */ /* 0x000fe2000034099a */
[C---:B------:R-:W-:Y:S02]  /*1a440*/  PRMT R119, R43.reuse, 0x7610, R119 ;  /* 0x000076102b777816 */ /* 0x040fe40000000077 */
[----:B------:R-:W-:Y:S02]  /*1a450*/  PRMT R118, R43, 0x7632, R118 ;  /* 0x000076322b767816 */ /* 0x000fe40000000076 */
[----:B------:R-:W-:Y:S01]  /*1a460*/  PRMT R191, R154, 0x7632, R191 ;  /* 0x000076329abf7816 */ /* 0x000fe200000000bf */
[----:B------:R-:W-:Y:S01]  /*1a470*/  VIADD R60, R116, 0x4020 ;  /* 0x00004020743c7836 */ /* 0x000fe20000000000 */
[----:B------:R-:W-:Y:S01]  /*1a480*/  PRMT R3, R9, 0x7610, R3 ;  /* 0x0000761009037816 */ /* 0x000fe20000000003 */
[----:B------:R-:W-:Y:S01]  /*1a490*/  IMAD.MOV.U32 R12, RZ, RZ, R48 ;  /* 0x000000ffff0c7224 */ /* 0x000fe200078e0030 */
[----:B------:R1:W4:Y:S01]  /*1a4a0*/  LDL.LU.S16 R9, [R1+0x110] ;  /* 0x0001100001097983 */ /* 0x0003220000300600 */
[----:B------:R-:W-:Y:S01]  /*1a4b0*/  IMAD.MOV.U32 R33, RZ, RZ, R164 ;  /* 0x000000ffff217224 */ /* 0x000fe200078e00a4 */
[----:B------:R-:W-:Y:S01]  /*1a4c0*/  @!P0 PRMT R211, R3, 0x5410, RZ ;  /* 0x0000541003d38816 */ /* 0x000fe200000000ff */
[----:B------:R-:W1:Y:S01]  /*1a4d0*/  LDC R11, c[0x0][0x4f8] ;  /* 0x00013e00ff0b7b82 */ /* 0x000e620000000800 */
[----:B------:R-:W2:Y:S02]  /*1a4e0*/  MUFU.EX2 R3, R51 ;  /* 0x0000003300037308 */ /* 0x000ea40000000800 */
[----:B--2---:R-:W-:-:S02]  /*1a4f0*/  @!P4 HFMA2.BF16_V2 R6, -RZ.H0_H0, RZ.H0_H0, -R121.H0_H0 ;  /* 0x200000ffff06c231 */ /* 0x004fc40000340979 */
[----:B------:R-:W-:Y:S01]  /*1a500*/  IMAD.MOV.U32 R49, RZ, RZ, R146 ;  /* 0x000000ffff317224 */ /* 0x000fe200078e0092 */
[----:B------:R-:W-:Y:S02]  /*1a510*/  PRMT R146, R121, 0x5410, R120 ;  /* 0x0000541079927816 */ /* 0x000fe40000000078 */
[----:B------:R-:W-:-:S04]  /*1a520*/  PRMT R0, R6, 0x7610, R0 ;  /* 0x0000761006007816 */ /* 0x000fc80000000000 */
[----:B------:R-:W-:Y:S01]  /*1a530*/  @!P4 PRMT R121, R0, 0x5410, RZ ;  /* 0x000054100079c816 */ /* 0x000fe200000000ff */
[----:B------:R-:W-:Y:S02]  /*1a540*/  IMAD.MOV.U32 R132, RZ, RZ, R189 ;  /* 0x000000ffff847224 */ /* 0x000fe400078e00bd */
[----:B------:R-:W-:Y:S02]  /*1a550*/  FADD.FTZ R0, R3, R8 ;  /* 0x0000000803007221 */ /* 0x000fe40000010000 */
[----:B------:R2:W2:Y:S01]  /*1a560*/  LDL.LU.S16 R8, [R1+0x10c] ;  /* 0x00010c0001087983 */ /* 0x0004a20000300600 */
[----:B------:R-:W-:Y:S02]  /*1a570*/  IMAD.MOV.U32 R189, RZ, RZ, R188 ;  /* 0x000000ffffbd7224 */ /* 0x000fe400078e00bc */
[----:B------:R-:W-:Y:S02]  /*1a580*/  IMAD.MOV.U32 R188, RZ, RZ, R187 ;  /* 0x000000ffffbc7224 */ /* 0x000fe400078e00bb */
[----:B------:R-:W-:-:S02]  /*1a590*/  FADD.FTZ R187, R77, R2 ;  /* 0x000000024dbb7221 */ /* 0x000fc40000010000 */
[----:B------:R-:W1:Y:S04]  /*1a5a0*/  MUFU.EX2 R2, R132 ;  /* 0x0000008400027308 */ /* 0x000e680000000800 */
[----:B------:R-:W-:Y:S04]  /*1a5b0*/  MUFU.EX2 R6, R189 ;  /* 0x000000bd00067308 */ /* 0x000fe80000000800 */
[----:B------:R1:W1:Y:S02]  /*1a5c0*/  MUFU.EX2 R5, R188 ;  /* 0x000000bc00057308 */ /* 0x0002640000000800 */
[C---:B-1----:R-:W-:Y:S01]  /*1a5d0*/  F2FP.BF16.F32.PACK_AB R144, R2.reuse, R3 ;  /* 0x000000030290723e */ /* 0x042fe200000010ff */
[----:B------:R-:W-:Y:S01]  /*1a5e0*/  FADD.FTZ R188, R2, R0 ;  /* 0x0000000002bc7221 */ /* 0x000fe20000010000 */
[----:B------:R-:W-:-:S02]  /*1a5f0*/  SHF.R.U32.HI R0, RZ, 0x18, R61 ;  /* 0x00000018ff007819 */ /* 0x000fc4000001163d */
[----:B------:R-:W-:Y:S02]  /*1a600*/  F2FP.BF16.F32.PACK_AB R143, R5, R6 ;  /* 0x00000006058f723e */ /* 0x000fe400000010ff */
[----:B------:R-:W-:Y:S01]  /*1a610*/  ISETP.LE.U32.AND P0, PT, R0, UR7, PT ;  /* 0x0000000700007c0c */ /* 0x000fe2000bf03070 */
[----:B------:R-:W-:Y:S01]  /*1a620*/  FADD.FTZ R0, R6, R4 ;  /* 0x0000000406007221 */ /* 0x000fe20000010000 */
[----:B---3--:R-:W-:-:S05]  /*1a630*/  @!P3 HFMA2.BF16_V2 R7, -RZ.H0_H0, RZ.H0_H0, -R120.H0_H0 ;  /* 0x200000ffff07b231 */ /* 0x008fca0000340978 */
[----:B------:R-:W-:Y:S02]  /*1a640*/  PRMT R3, R7, 0x7610, R3 ;  /* 0x0000761007037816 */ /* 0x000fe40000000003 */
[----:B------:R3:W3:Y:S02]  /*1a650*/  LDL.LU.S16 R7, [R1+0x114] ;  /* 0x0001140001077983 */ /* 0x0006e40000300600 */
[----:B------:R-:W-:Y:S02]  /*1a660*/  @!P3 PRMT R120, R3, 0x5410, RZ ;  /* 0x000054100378b816 */ /* 0x000fe400000000ff */
[----:B------:R1:W3:Y:S04]  /*1a670*/  LDL.LU.S16 R6, [R1+0x118] ;  /* 0x0001180001067983 */ /* 0x0002e80000300600 */
[----:B------:R1:W3:Y:S01]  /*1a680*/  LDL.LU.S16 R3, [R1+0x120] ;  /* 0x0001200001037983 */ /* 0x0002e20000300600 */
[----:B------:R-:W-:Y:S01]  /*1a690*/  FADD.FTZ R189, R5, R0 ;  /* 0x0000000005bd7221 */ /* 0x000fe20000010000 */
[----:B------:R-:W-:-:S02]  /*1a6a0*/  IMAD.MOV.U32 R132, RZ, RZ, R127 ;  /* 0x000000ffff847224 */ /* 0x000fc400078e007f */
[----:B------:R-:W-:Y:S02]  /*1a6b0*/  IMAD.MOV.U32 R127, RZ, RZ, R49 ;  /* 0x000000ffff7f7224 */ /* 0x000fe400078e0031 */
[----:B------:R-:W-:Y:S01]  /*1a6c0*/  IMAD.MOV.U32 R49, RZ, RZ, R137 ;  /* 0x000000ffff317224 */ /* 0x000fe200078e0089 */
[----:B------:R-:W-:Y:S01]  /*1a6d0*/  PRMT R137, R117, 0x5410, R115 ;  /* 0x0000541075897816 */ /* 0x000fe20000000073 */
[----:B----4-:R-:W-:-:S05]  /*1a6e0*/  @!P2 HFMA2.BF16_V2 R9, -RZ.H0_H0, RZ.H0_H0, -R117.H0_H0 ;  /* 0x200000ffff09a231 */ /* 0x010fca0000340975 */
[----:B------:R-:W-:-:S04]  /*1a6f0*/  PRMT R5, R9, 0x7610, R5 ;  /* 0x0000761009057816 */ /* 0x000fc80000000005 */
[----:B------:R-:W-:Y:S02]  /*1a700*/  @!P2 PRMT R117, R5, 0x5410, RZ ;  /* 0x000054100575a816 */ /* 0x000fe400000000ff */
[----:B------:R1:W4:Y:S01]  /*1a710*/  LDL.LU.S16 R5, [R1+0x128] ;  /* 0x0001280001057983 */ /* 0x0003220000300600 */
[----:B--2---:R-:W-:-:S05]  /*1a720*/  @!P0 HFMA2.BF16_V2 R8, -RZ.H0_H0, RZ.H0_H0, -R115.H0_H0 ;  /* 0x200000ffff088231 */ /* 0x004fca0000340973 */
[----:B------:R-:W-:-:S04]  /*1a730*/  PRMT R4, R8, 0x7610, R4 ;  /* 0x0000761008047816 */ /* 0x000fc80000000004 */
[----:B------:R-:W-:Y:S02]  /*1a740*/  @!P0 PRMT R115, R4, 0x5410, RZ ;  /* 0x0000541004738816 */ /* 0x000fe400000000ff */
[----:B------:R1:W2:Y:S01]  /*1a750*/  LDL.LU.S16 R4, [R1+0x130] ;  /* 0x0001300001047983 */ /* 0x0002a20000300600 */
[----:B------:R-:W-:-:S04]  /*1a760*/  PRMT R0, R52, 0x7771, RZ ;  /* 0x0000777134007816 */ /* 0x000fc800000000ff */
[----:B------:R-:W-:Y:S01]  /*1a770*/  ISETP.GT.U32.AND P3, PT, R0, UR7, PT ;  /* 0x0000000700007c0c */ /* 0x000fe2000bf64070 */
[----:B------:R-:W-:Y:S02]  /*1a780*/  IMAD.MOV.U32 R51, RZ, RZ, R50 ;  /* 0x000000ffff337224 */ /* 0x000fe400078e0032 */
[----:B------:R-:W-:Y:S01]  /*1a790*/  IMAD.MOV.U32 R50, RZ, RZ, R145 ;  /* 0x000000ffff327224 */ /* 0x000fe200078e0091 */
[----:B------:R-:W-:Y:S01]  /*1a7a0*/  PRMT R145, R119, 0x5410, R118 ;  /* 0x0000541077917816 */ /* 0x000fe20000000076 */
[----:B---3--:R-:W-:-:S05]  /*1a7b0*/  @!P1 HFMA2.BF16_V2 R7, -RZ.H0_H0, RZ.H0_H0, -R119.H0_H0 ;  /* 0x200000ffff079231 */ /* 0x008fca0000340977 */
[----:B------:R-:W-:-:S03]  /*1a7c0*/  PRMT R0, R7, 0x7610, R0 ;  /* 0x0000761007007816 */ /* 0x000fc60000000000 */
[----:B------:R-:W-:Y:S01]  /*1a7d0*/  @P3 HFMA2.BF16_V2 R3, -RZ.H0_H0, RZ.H0_H0, -R118.H0_H0 ;  /* 0x200000ffff033231 */ /* 0x000fe20000340976 */
[----:B------:R-:W-:Y:S02]  /*1a7e0*/  @!P1 PRMT R119, R0, 0x5410, RZ ;  /* 0x0000541000779816 */ /* 0x000fe400000000ff */
[----:B------:R-:W-:-:S04]  /*1a7f0*/  SHF.R.U32.HI R0, RZ, 0x18, R46 ;  /* 0x00000018ff007819 */ /* 0x000fc8000001162e */
[----:B------:R-:W-:Y:S02]  /*1a800*/  ISETP.LE.U32.AND P0, PT, R0, UR7, PT ;  /* 0x0000000700007c0c */ /* 0x000fe4000bf03070 */
[----:B------:R-:W-:Y:S02]  /*1a810*/  PRMT R0, R3, 0x7610, R0 ;  /* 0x0000761003007816 */ /* 0x000fe40000000000 */
[----:B------:R1:W3:Y:S09]  /*1a820*/  LDL.LU.S16 R3, [R1+0x140] ;  /* 0x0001400001037983 */ /* 0x0002f20000300600 */
[----:B------:R-:W-:-:S05]  /*1a830*/  @!P0 HFMA2.BF16_V2 R6, -RZ.H0_H0, RZ.H0_H0, -R154.H1_H1 ;  /* 0x200000ffff068231 */ /* 0x000fca000036099a */
[----:B------:R-:W-:-:S04]  /*1a840*/  PRMT R2, R6, 0x7610, R2 ;  /* 0x0000761006027816 */ /* 0x000fc80000000002 */
[----:B------:R-:W-:Y:S02]  /*1a850*/  @!P0 PRMT R191, R2, 0x5410, RZ ;  /* 0x0000541002bf8816 */ /* 0x000fe400000000ff */
[----:B------:R1:W3:Y:S01]  /*1a860*/  LDL.LU.S16 R2, [R1+0x144] ;  /* 0x0001440001027983 */ /* 0x0002e20000300600 */
[----:B------:R-:W-:Y:S01]  /*1a870*/  @P3 PRMT R118, R0, 0x5410, RZ ;  /* 0x0000541000763816 */ /* 0x000fe200000000ff */
[----:B------:R-:W-:-:S05]  /*1a880*/  IMAD.MOV.U32 R0, RZ, RZ, R24 ;  /* 0x000000ffff007224 */ /* 0x000fca00078e0018 */
[----:B------:R-:W-:-:S04]  /*1a890*/  LOP3.LUT R0, R0, 0xff, RZ, 0xc0, !PT ;  /* 0x000000ff00007812 */ /* 0x000fc800078ec0ff */
[----:B------:R-:W-:Y:S02]  /*1a8a0*/  ISETP.LE.U32.AND P0, PT, R0, UR7, PT ;  /* 0x0000000700007c0c */ /* 0x000fe4000bf03070 */
[----:B------:R-:W-:-:S11]  /*1a8b0*/  PRMT R208, R144, 0x7610, R208 ;  /* 0x0000761090d07816 */ /* 0x000fd600000000d0 */
[----:B----4-:R-:W-:-:S05]  /*1a8c0*/  @!P0 HFMA2.BF16_V2 R5, -RZ.H0_H0, RZ.H0_H0, -R144.H0_H0 ;  /* 0x200000ffff058231 */ /* 0x010fca0000340990 */
[----:B------:R-:W-:-:S04]  /*1a8d0*/  PRMT R0, R5, 0x7610, R0 ;  /* 0x0000761005007816 */ /* 0x000fc80000000000 */
[----:B------:R-:W-:Y:S02]  /*1a8e0*/  @!P0 PRMT R208, R0, 0x5410, RZ ;  /* 0x0000541000d08816 */ /* 0x000fe400000000ff */
[----:B------:R-:W-:-:S04]  /*1a8f0*/  PRMT R0, R24, 0x7771, RZ ;  /* 0x0000777118007816 */ /* 0x000fc800000000ff */
[----:B------:R-:W-:Y:S02]  /*1a900*/  ISETP.GT.U32.AND P0, PT, R0, UR7, PT ;  /* 0x0000000700007c0c */ /* 0x000fe4000bf04070 */
[----:B------:R-:W-:-:S11]  /*1a910*/  PRMT R195, R144, 0x7632, R195 ;  /* 0x0000763290c37816 */ /* 0x000fd600000000c3 */
[----:B--2---:R-:W-:-:S05]  /*1a920*/  @P0 HFMA2.BF16_V2 R4, -RZ.H0_H0, RZ.H0_H0, -R144.H1_H1 ;  /* 0x200000ffff040231 */ /* 0x004fca0000360990 */
[----:B------:R-:W-:Y:S02]  /*1a930*/  PRMT R0, R4, 0x7610, R0 ;  /* 0x0000761004007816 */ /* 0x000fe40000000000 */
[----:B------:R-:W-:Y:S01]  /*1a940*/  PRMT R194, R143, 0x7610, R194 ;  /* 0x000076108fc27816 */ /* 0x000fe200000000c2 */
[----:B------:R-:W2:Y:S01]  /*1a950*/  LDC R4, c[0x0][0x448] ;  /* 0x00011200ff047b82 */ /* 0x000ea20000000800 */
[----:B------:R-:W-:Y:S02]  /*1a960*/  @P0 PRMT R195, R0, 0x5410, RZ ;  /* 0x0000541000c30816 */ /* 0x000fe400000000ff */
[----:B------:R-:W-:-:S04]  /*1a970*/  PRMT R0, R24, 0x7772, RZ ;  /* 0x0000777218007816 */ /* 0x000fc800000000ff */
[----:B------:R-:W-:Y:S02]  /*1a980*/  ISETP.GT.U32.AND P0, PT, R0, UR7, PT ;  /* 0x0000000700007c0c */ /* 0x000fe4000bf04070 */
[----:B------:R-:W-:Y:S01]  /*1a990*/  PRMT R193, R143, 0x7632, R193 ;  /* 0x000076328fc17816 */ /* 0x000fe200000000c1 */
[----:B------:R-:W-:Y:S02]  /*1a9a0*/  IMAD.MOV.U32 R48, RZ, RZ, R132 ;  /* 0x000000ffff307224 */ /* 0x000fe400078e0084 */
[----:B------:R-:W-:Y:S02]  /*1a9b0*/  IMAD.MOV.U32 R132, RZ, RZ, R108 ;  /* 0x000000ffff847224 */ /* 0x000fe400078e006c */
[----:B------:R-:W-:Y:S02]  /*1a9c0*/  IMAD.MOV.U32 R108, RZ, RZ, R98 ;  /* 0x000000ffff6c7224 */ /* 0x000fe400078e0062 */
[----:B------:R-:W-:Y:S02]  /*1a9d0*/  IMAD.MOV.U32 R98, RZ, RZ, R110 ;  /* 0x000000ffff627224 */ /* 0x000fe400078e006e */
[----:B------:R-:W-:-:S02]  /*1a9e0*/  IMAD.MOV.U32 R110, RZ, RZ, R165 ;  /* 0x000000ffff6e7224 */ /* 0x000fc400078e00a5 */
[----:B--2---:R-:W-:-:S04]  /*1a9f0*/  IMAD.WIDE R164, R4, -0x70, R198 ;  /* 0xffffff9004a47825 */ /* 0x004fc800078e02c6 */
[----:B------:R-:W-:Y:S01]  /*1aa00*/  IMAD.MOV.U32 R5, RZ, RZ, R12 ;  /* 0x000000ffff057224 */ /* 0x000fe200078e000c */
[----:B------:R-:W-:Y:S01]  /*1aa10*/  PRMT R6, R12, 0x7771, RZ ;  /* 0x000077710c067816 */ /* 0x000fe200000000ff */
[----:B------:R-:W-:Y:S01]  /*1aa20*/  IMAD.MOV.U32 R8, RZ, RZ, R18 ;  /* 0x000000ffff087224 */ /* 0x000fe200078e0012 */
[----:B------:R-:W-:Y:S02]  /*1aa30*/  LOP3.LUT R11, R11, 0xff, RZ, 0xc0, !PT ;  /* 0x000000ff0b0b7812 */ /* 0x000fe400078ec0ff */
[----:B------:R-:W-:Y:S02]  /*1aa40*/  LOP3.LUT R5, R5, 0xff, RZ, 0xc0, !PT ;  /* 0x000000ff05057812 */ /* 0x000fe400078ec0ff */
[----:B------:R-:W-:Y:S02]  /*1aa50*/  PRMT R9, R18, 0x7771, RZ ;  /* 0x0000777112097816 */ /* 0x000fe400000000ff */
[----:B------:R-:W-:Y:S02]  /*1aa60*/  PRMT R19, R5, 0x5410, R6 ;  /* 0x0000541005137816 */ /* 0x000fe40000000006 */
[----:B------:R-:W-:Y:S01]  /*1aa70*/  SHF.R.U32.HI R6, RZ, 0x18, R15 ;  /* 0x00000018ff067819 */ /* 0x000fe2000001160f */
[----:B------:R-:W-:Y:S01]  /*1aa80*/  STG.E.U16 desc[UR20][R44.64+-0x100], R111 ;  /* 0xffff006f2c007986 */ /* 0x000fe2000c101514 */
[----:B------:R-:W-:Y:S01]  /*1aa90*/  IMAD.MOV.U32 R76, RZ, RZ, R33 ;  /* 0x000000ffff4c7224 */ /* 0x000fe200078e0021 */
[----:B------:R-:W-:Y:S01]  /*1aaa0*/  PRMT R53, R28, 0x7771, RZ ;  /* 0x000077711c357816 */ /* 0x000fe200000000ff */
[----:B------:R-:W-:Y:S01]  /*1aab0*/  IMAD.MOV.U32 R33, RZ, RZ, R28 ;  /* 0x000000ffff217224 */ /* 0x000fe200078e001c */
[----:B------:R-:W-:Y:S01]  /*1aac0*/  STG.E.U16 desc[UR20][R44.64+-0xfe], R109 ;  /* 0xffff026d2c007986 */ /* 0x000fe2000c101514 */
[----:B---3--:R-:W-:-:S05]  /*1aad0*/  @P0 HFMA2.BF16_V2 R3, -RZ.H0_H0, RZ.H0_H0, -R143.H0_H0 ;  /* 0x200000ffff030231 */ /* 0x008fca000034098f */
[----:B------:R-:W-:-:S04]  /*1aae0*/  PRMT R0, R3, 0x7610, R0 ;  /* 0x0000761003007816 */ /* 0x000fc80000000000 */
[----:B------:R-:W-:Y:S02]  /*1aaf0*/  @P0 PRMT R194, R0, 0x5410, RZ ;  /* 0x0000541000c20816 */ /* 0x000fe400000000ff */
[----:B------:R-:W-:-:S04]  /*1ab00*/  PRMT R0, R24, 0x7773, RZ ;  /* 0x0000777318007816 */ /* 0x000fc800000000ff */
[----:B------:R-:W-:-:S13]  /*1ab10*/  ISETP.GT.U32.AND P0, PT, R0, UR7, PT ;  /* 0x0000000700007c0c */ /* 0x000fda000bf04070 */
[----:B------:R-:W-:-:S05]  /*1ab20*/  @P0 HFMA2.BF16_V2 R2, -RZ.H0_H0, RZ.H0_H0, -R143.H1_H1 ;  /* 0x200000ffff020231 */ /* 0x000fca000036098f */
[----:B------:R-:W-:-:S04]  /*1ab30*/  PRMT R0, R2, 0x7610, R0 ;  /* 0x0000761002007816 */ /* 0x000fc80000000000 */
[----:B------:R-:W-:Y:S01]  /*1ab40*/  @P0 PRMT R193, R0, 0x5410, RZ ;  /* 0x0000541000c10816 */ /* 0x000fe200000000ff */
[----:B------:R-:W-:-:S04]  /*1ab50*/  VIADD R0, R116, 0x4000 ;  /* 0x0000400074007836 */ /* 0x000fc80000000000 */
[----:B------:R-:W-:Y:S02]  /*1ab60*/  @P6 VIADD R60, R0, 0xffffffe0 ;  /* 0xffffffe0003c6836 */ /* 0x000fe40000000000 */
[----:B------:R-:W-:-:S04]  /*1ab70*/  IMAD.SHL.U32 R0, R4, 0x8, RZ ;  /* 0x0000000804007824 */ /* 0x000fc800078e00ff */
[----:B------:R-:W-:-:S04]  /*1ab80*/  IMAD.WIDE R2, R0, 0x2, R44 ;  /* 0x0000000200027825 */ /* 0x000fc800078e022c */
[----:B------:R-:W-:Y:S01]  /*1ab90*/  IMAD.WIDE R2, R4, 0x70, R2 ;  /* 0x0000007004027825 */ /* 0x000fe200078e0202 */
[----:B------:R-:W-:-:S03]  /*1aba0*/  PRMT R4, R12, 0x7773, RZ ;  /* 0x000077730c047816 */ /* 0x000fc600000000ff */
        /* <DEDUP_REMOVED lines=22> */
[----:B------:R-:W-:Y:S01]  /*1ad10*/  LOP3.LUT R4, R8, 0xff, RZ, 0xc0, !PT ;  /* 0x000000ff08047812 */ /* 0x000fe200078ec0ff */
[----:B------:R-:W-:Y:S01]  /*1ad20*/  LDSM.16.MT88.4 R12, [R116+0x4000] ;  /* 0x00400000740c783b */ /* 0x000fe20000004200 */
[----:B------:R-:W-:Y:S01]  /*1ad30*/  LOP3.LUT R5, R0, 0xff, RZ, 0xc0, !PT ;  /* 0x000000ff00057812 */ /* 0x000fe200078ec0ff */
[----:B------:R-:W-:-:S03]  /*1ad40*/  IMAD R0, R11, 0x10000, R11 ;  /* 0x000100000b007824 */ /* 0x000fc600078e020b */
[----:B------:R-:W-:Y:S02]  /*1ad50*/  PRMT R5, R5, 0x5410, R6 ;  /* 0x0000541005057816 */ /* 0x000fe40000000006 */
[----:B------:R-:W-:Y:S02]  /*1ad60*/  PRMT R6, R4, 0x5410, R9 ;  /* 0x0000541004067816 */ /* 0x000fe40000000009 */
[--C-:B------:R-:W-:Y:S01]  /*1ad70*/  HSET2.LE.AND R4, R7, R0.reuse, PT ;  /* 0x0000000007047233 */ /* 0x100fe20003803000 */
[----:B------:R-:W-:Y:S01]  /*1ad80*/  IMAD.MOV.U32 R7, RZ, RZ, R37 ;  /* 0x000000ffff077224 */ /* 0x000fe200078e0025 */
[----:B------:R-:W-:-:S04]  /*1ad90*/  HSET2.LE.AND R5, R5, R0, PT ;  /* 0x0000000005057233 */ /* 0x000fc80003803000 */
[----:B------:R-:W-:Y:S01]  /*1ada0*/  LOP3.LUT R4, R7, R4, RZ, 0xc0, !PT ;  /* 0x0000000407047212 */ /* 0x000fe200078ec0ff */
[----:B------:R-:W-:Y:S01]  /*1adb0*/  IMAD.MOV.U32 R7, RZ, RZ, R30 ;  /* 0x000000ffff077224 */ /* 0x000fe200078e001e */
[----:B------:R-:W-:Y:S01]  /*1adc0*/  HSET2.LE.AND R6, R6, R0, PT ;  /* 0x0000000006067233 */ /* 0x000fe20003803000 */
[----:B------:R-:W-:-:S03]  /*1add0*/  IMAD.MOV.U32 R8, RZ, RZ, R31 ;  /* 0x000000ffff087224 */ /* 0x000fc600078e001f */
[----:B------:R-:W-:Y:S02]  /*1ade0*/  LOP3.LUT R5, R7, R5, RZ, 0xc0, !PT ;  /* 0x0000000507057212 */ /* 0x000fe400078ec0ff */
[----:B------:R-:W-:Y:S02]  /*1adf0*/  LOP3.LUT R7, R10, 0xff00ff, RZ, 0xc0, !PT ;  /* 0x00ff00ff0a077812 */ /* 0x000fe400078ec0ff */
[----:B------:R-:W-:Y:S01]  /*1ae00*/  LOP3.LUT R6, R8, R6, RZ, 0xc0, !PT ;  /* 0x0000000608067212 */ /* 0x000fe200078ec0ff */
[----:B------:R-:W-:Y:S02]  /*1ae10*/  IMAD.MOV.U32 R8, RZ, RZ, R29 ;  /* 0x000000ffff087224 */ /* 0x000fe400078e001d */
[----:B------:R-:W-:-:S05]  /*1ae20*/  HSET2.LE.AND R7, R7, R0, PT ;  /* 0x0000000007077233 */ /* 0x000fca0003803000 */
[----:B------:R-:W-:Y:S02]  /*1ae30*/  LOP3.LUT R7, R8, R7, RZ, 0xc0, !PT ;  /* 0x0000000708077212 */ /* 0x000fe400078ec0ff */
[----:B------:R-:W2:Y:S04]  /*1ae40*/  LDSM.16.MT88.4 R8, [R60] ;  /* 0x000000003c08783b */ /* 0x000ea80000004200 */
[----:B------:R-:W-:Y:S04]  /*1ae50*/  STG.E.U16 desc[UR20][R164.64+-0x100], R107 ;  /* 0xffff006ba4007986 */ /* 0x000fe8000c101514 */
[----:B------:R-:W-:Y:S04]  /*1ae60*/  STG.E.U16 desc[UR20][R164.64+-0xfe], R106 ;  /* 0xffff026aa4007986 */ /* 0x000fe8000c101514 */
[----:B------:R-:W-:Y:S04]  /*1ae70*/  STG.E.U16 desc[UR20][R198.64+-0x100], R41 ;  /* 0xffff0029c6007986 */ /* 0x000fe8000c101514 */
[----:B------:R-:W-:Y:S04]  /*1ae80*/  STG.E.U16 desc[UR20][R198.64+-0xfe], R40 ;  /* 0xffff0228c6007986 */ /* 0x000fe8000c101514 */
[----:B------:R-:W-:Y:S04]  /*1ae90*/  STG.E.U16 desc[UR20][R2.64+-0x100], R39 ;  /* 0xffff002702007986 */ /* 0x000fe8000c101514 */
[----:B------:R3:W-:Y:S01]  /*1aea0*/  STG.E.U16 desc[UR20][R2.64+-0xfe], R38 ;  /* 0xffff022602007986 */ /* 0x0007e2000c101514 */
[C---:B--2---:R-:W-:Y:S03]  /*1aeb0*/  HMMA.16816.F32.BF16 R28, R4.reuse, R10, R160 ;  /* 0x0000000a041c723c */ /* 0x044fe600000418a0 */
[----:B------:R-:W2:Y:S04]  /*1aec0*/  LDL.LU R162, [R1+0x1bc] ;  /* 0x0001bc0001a27983 */ /* 0x000ea80000300800 */
[----:B------:R-:W4:Y:S01]  /*1aed0*/  LDL.LU R163, [R1+0x1ac] ;  /* 0x0001ac0001a37983 */ /* 0x000f220000300800 */
[----:B---3--:R-:W-:Y:S03]  /*1aee0*/  HMMA.16816.F32.BF16 R36, R4, R8, R156 ;  /* 0x000000080424723c */ /* 0x008fe6000004189c */
[----:B------:R-:W3:Y:S01]  /*1aef0*/  LDL.LU R159, [R1+0x198] ;  /* 0x00019800019f7983 */ /* 0x000ee20000300800 */
[----:B------:R-:W-:-:S02]  /*1af00*/  IMAD.MOV.U32 R77, RZ, RZ, R48 ;  /* 0x000000ffff4d7224 */ /* 0x000fc400078e0030 */
[----:B------:R-:W-:Y:S02]  /*1af10*/  IMAD.MOV.U32 R111, RZ, RZ, R51 ;  /* 0x000000ffff6f7224 */ /* 0x000fe400078e0033 */
[----:B------:R-:W-:Y:S02]  /*1af20*/  IMAD.MOV.U32 R109, RZ, RZ, R50 ;  /* 0x000000ffff6d7224 */ /* 0x000fe400078e0032 */
[----:B------:R-:W-:Y:S01]  /*1af30*/  IMAD.MOV.U32 R107, RZ, RZ, R49 ;  /* 0x000000ffff6b7224 */ /* 0x000fe200078e0031 */
[C---:B------:R-:W-:Y:S08]  /*1af40*/  HMMA.16816.F32.BF16 R40, R4.reuse, R14, R148 ;  /* 0x0000000e0428723c */ /* 0x040ff00000041894 */
[----:B------:R-:W-:Y:S01]  /*1af50*/  HMMA.16816.F32.BF16 R48, R4, R12, R80 ;  /* 0x0000000c0430723c */ /* 0x000fe20000041850 */
[----:B------:R-:W-:-:S02]  /*1af60*/  LOP3.LUT R7, R25, 0xff00ff, RZ, 0xc0, !PT ;  /* 0x00ff00ff19077812 */ /* 0x000fc400078ec0ff */
[--C-:B------:R-:W-:Y:S02]  /*1af70*/  HSET2.LE.AND R4, R17, R0.reuse, PT ;  /* 0x0000000011047233 */ /* 0x100fe40003803000 */
[--C-:B------:R-:W-:Y:S02]  /*1af80*/  HSET2.LE.AND R5, R16, R0.reuse, PT ;  /* 0x0000000010057233 */ /* 0x100fe40003803000 */
[--C-:B------:R-:W-:Y:S02]  /*1af90*/  HSET2.LE.AND R6, R19, R0.reuse, PT ;  /* 0x0000000013067233 */ /* 0x100fe40003803000 */
[----:B------:R-:W-:Y:S01]  /*1afa0*/  HSET2.LE.AND R7, R7, R0, PT ;  /* 0x0000000007077233 */ /* 0x000fe20003803000 */
[----:B------:R-:W-:Y:S01]  /*1afb0*/  LDSM.16.MT88.4 R16, [R60+0x400] ;  /* 0x000400003c10783b */ /* 0x000fe20000004200 */
[----:B------:R-:W-:Y:S02]  /*1afc0*/  LOP3.LUT R4, R107, R4, RZ, 0xc0, !PT ;  /* 0x000000046b047212 */ /* 0x000fe400078ec0ff */
[----:B------:R-:W-:-:S02]  /*1afd0*/  LOP3.LUT R5, R109, R5, RZ, 0xc0, !PT ;  /* 0x000000056d057212 */ /* 0x000fc400078ec0ff */
[----:B------:R-:W-:Y:S02]  /*1afe0*/  LOP3.LUT R6, R111, R6, RZ, 0xc0, !PT ;  /* 0x000000066f067212 */ /* 0x000fe400078ec0ff */
[----:B------:R-:W-:-:S07]  /*1aff0*/  LOP3.LUT R7, R77, R7, RZ, 0xc0, !PT ;  /* 0x000000074d077212 */ /* 0x000fce00078ec0ff */
[C---:B------:R-:W-:Y:S08]  /*1b000*/  HMMA.16816.F32.BF16 R68, R4.reuse, R12, R68 ;  /* 0x0000000c0444723c */ /* 0x040ff00000041844 */
[C---:B------:R-:W-:Y:S01]  /*1b010*/  HMMA.16816.F32.BF16 R64, R4.reuse, R14, R64 ;  /* 0x0000000e0440723c */ /* 0x040fe20000041840 */
[----:B------:R-:W1:Y:S07]  /*1b020*/  LDSM.16.MT88.4 R12, [R116+0x4400] ;  /* 0x00440000740c783b */ /* 0x000e6e0000004200 */
        /* <DEDUP_REMOVED lines=33> */
[C---:B-1----:R-:W-:Y:S08]  /*1b240*/  HMMA.16816.F32.BF16 R72, R4.reuse, R12, R48 ;  /* 0x0000000c0448723c */ /* 0x042ff00000041830 */
[C---:B------:R-:W-:Y:S08]  /*1b250*/  HMMA.16816.F32.BF16 R76, R4.reuse, R14, R40 ;  /* 0x0000000e044c723c */ /* 0x040ff00000041828 */
[C---:B------:R-:W-:Y:S01]  /*1b260*/  HMMA.16816.F32.BF16 R80, R4.reuse, R16, R36 ;  /* 0x000000100450723c */ /* 0x040fe20000041824 */
[----:B------:R-:W-:Y:S01]  /*1b270*/  SHF.R.U32.HI R8, RZ, 0x18, R57 ;  /* 0x00000018ff087819 */ /* 0x000fe20000011639 */
[----:B------:R-:W-:Y:S06]  /*1b280*/  LDSM.16.MT88.4 R36, [R60+0x800] ;  /* 0x000800003c24783b */ /* 0x000fec0000004200 */
[----:B------:R-:W-:Y:S01]  /*1b290*/  HMMA.16816.F32.BF16 R48, R4, R18, R28 ;  /* 0x000000120430723c */ /* 0x000fe2000004181c */
[C---:B------:R-:W-:Y:S01]  /*1b2a0*/  LOP3.LUT R4, R57.reuse, 0xffff, RZ, 0xc0, !PT ;  /* 0x0000ffff39047812 */ /* 0x040fe200078ec0ff */
[----:B------:R-:W1:Y:S01]  /*1b2b0*/  LDSM.16.MT88.4 R28, [R116+0x4800] ;  /* 0x00480000741c783b */ /* 0x000e620000004200 */
[----:B------:R-:W-:-:S02]  /*1b2c0*/  LOP3.LUT R5, R57, 0xff, RZ, 0xc0, !PT ;  /* 0x000000ff39057812 */ /* 0x000fc400078ec0ff */
[----:B------:R-:W-:-:S04]  /*1b2d0*/  SHF.R.U32.HI R4, RZ, 0x8, R4 ;  /* 0x00000008ff047819 */ /* 0x000fc80000011604 */
[--C-:B------:R-:W-:Y:S02]  /*1b2e0*/  PRMT R6, R5, 0x5410, R4.reuse ;  /* 0x0000541005067816 */ /* 0x100fe40000000004 */
[----:B------:R-:W-:Y:S02]  /*1b2f0*/  PRMT R4, R57, 0x7632, R4 ;  /* 0x0000763239047816 */ /* 0x000fe40000000004 */
        /* <DEDUP_REMOVED lines=15> */
[C---:B------:R-:W-:Y:S02]  /*1b3f0*/  PRMT R4, R20.reuse, 0x7772, RZ ;  /* 0x0000777214047816 */ /* 0x040fe400000000ff */
[----:B------:R-:W-:Y:S01]  /*1b400*/  LOP3.LUT R7, R21, 0xffff, RZ, 0xc0, !PT ;  /* 0x0000ffff15077812 */ /* 0x000fe200078ec0ff */
[----:B------:R-:W-:Y:S01]  /*1b410*/  HMMA.16816.F32.BF16 R68, R8, R12, R68 ;  /* 0x0000000c0844723c */ /* 0x000fe20000041844 */
[----:B------:R-:W-:-:S02]  /*1b420*/  PRMT R12, R20, 0x7771, RZ ;  /* 0x00007771140c7816 */ /* 0x000fc400000000ff */
[----:B------:R-:W-:Y:S02]  /*1b430*/  LOP3.LUT R6, R6, 0xff, RZ, 0xc0, !PT ;  /* 0x000000ff06067812 */ /* 0x000fe400078ec0ff */
[----:B------:R-:W-:Y:S02]  /*1b440*/  PRMT R13, R4, 0x5410, R5 ;  /* 0x00005410040d7816 */ /* 0x000fe40000000005 */
[C---:B------:R-:W-:Y:S02]  /*1b450*/  LOP3.LUT R5, R21.reuse, 0xff, RZ, 0xc0, !PT ;  /* 0x000000ff15057812 */ /* 0x040fe400078ec0ff */
[----:B------:R-:W-:Y:S02]  /*1b460*/  SHF.R.U32.HI R4, RZ, 0x8, R7 ;  /* 0x00000008ff047819 */ /* 0x000fe40000011607 */
[----:B------:R-:W-:Y:S02]  /*1b470*/  PRMT R12, R6, 0x5410, R12 ;  /* 0x00005410060c7816 */ /* 0x000fe4000000000c */
[----:B------:R-:W-:-:S02]  /*1b480*/  PRMT R6, R21, 0x7632, R6 ;  /* 0x0000763215067816 */ /* 0x000fc40000000006 */
[----:B------:R-:W-:Y:S02]  /*1b490*/  PRMT R7, R5, 0x5410, R4 ;  /* 0x0000541005077816 */ /* 0x000fe40000000004 */
[----:B------:R-:W-:Y:S02]  /*1b4a0*/  SHF.R.U32.HI R4, RZ, 0x18, R21 ;  /* 0x00000018ff047819 */ /* 0x000fe40000011615 */
[----:B------:R-:W-:Y:S01]  /*1b4b0*/  LOP3.LUT R5, R6, 0xff, RZ, 0xc0, !PT ;  /* 0x000000ff06057812 */ /* 0x000fe200078ec0ff */
[----:B------:R-:W-:-:S03]  /*1b4c0*/  IMAD.MOV.U32 R6, RZ, RZ, R101 ;  /* 0x000000ffff067224 */ /* 0x000fc600078e0065 */
[----:B------:R-:W-:Y:S02]  /*1b4d0*/  PRMT R5, R5, 0x5410, R4 ;  /* 0x0000541005057816 */ /* 0x000fe40000000004 */
[----:B------:R-:W-:-:S03]  /*1b4e0*/  HSET2.LE.AND R4, R7, R0, PT ;  /* 0x0000000007047233 */ /* 0x000fc60003803000 */
[----:B------:R-:W-:Y:S02]  /*1b4f0*/  HSET2.LE.AND R5, R5, R0, PT ;  /* 0x0000000005057233 */ /* 0x000fe40003803000 */
        /* <DEDUP_REMOVED lines=8> */
[----:B------:R-:W-:Y:S01]  /*1b580*/  IMAD.MOV.U32 R12, RZ, RZ, R100 ;  /* 0x000000ffff0c7224 */ /* 0x000fe200078e0064 */
[----:B------:R-:W-:Y:S01]  /*1b590*/  STG.E.U16 desc[UR20][R44.64+-0xf0], R105 ;  /* 0xffff10692c007986 */ /* 0x000fe2000c101514 */
[----:B------:R-:W-:-:S03]  /*1b5a0*/  IMAD.MOV.U32 R132, RZ, RZ, R98 ;  /* 0x000000ffff847224 */ /* 0x000fc600078e0062 */
[----:B------:R-:W-:Y:S01]  /*1b5b0*/  LOP3.LUT R7, R12, R7, RZ, 0xc0, !PT ;  /* 0x000000070c077212 */ /* 0x000fe200078ec0ff */
[----:B------:R1:W-:Y:S01]  /*1b5c0*/  STG.E.U16 desc[UR20][R44.64+-0xee], R103 ;  /* 0xffff12672c007986 */ /* 0x0003e2000c101514 */
[----:B------:R-:W-:Y:S02]  /*1b5d0*/  IMAD.MOV.U32 R106, RZ, RZ, R96 ;  /* 0x000000ffff6a7224 */ /* 0x000fe400078e0060 */
[----:B------:R-:W-:Y:S01]  /*1b5e0*/  IMAD.MOV.U32 R107, RZ, RZ, R97 ;  /* 0x000000ffff6b7224 */ /* 0x000fe200078e0061 */
[----:B------:R1:W-:Y:S01]  /*1b5f0*/  STG.E.U16 desc[UR20][R164.64+-0xf0], R99 ;  /* 0xffff1063a4007986 */ /* 0x0003e2000c101514 */
[----:B------:R-:W-:Y:S01]  /*1b600*/  IMAD.MOV.U32 R12, RZ, RZ, R58 ;  /* 0x000000ffff0c7224 */ /* 0x000fe200078e003a */
[----:B------:R-:W-:Y:S01]  /*1b610*/  PRMT R13, R58, 0x7771, RZ ;  /* 0x000077713a0d7816 */ /* 0x000fe200000000ff */
[----:B------:R-:W-:Y:S01]  /*1b620*/  IMAD.MOV.U32 R33, RZ, RZ, R112 ;  /* 0x000000ffff217224 */ /* 0x000fe200078e0070 */
[----:B------:R-:W-:Y:S01]  /*1b630*/  PRMT R40, R112, 0x7771, RZ ;  /* 0x0000777170287816 */ /* 0x000fe200000000ff */
[----:B-1----:R-:W-:Y:S08]  /*1b640*/  HMMA.16816.F32.BF16 R100, R4, R30, R76 ;  /* 0x0000001e0464723c */ /* 0x002ff0000004184c */
[C---:B------:R-:W-:Y:S08]  /*1b650*/  HMMA.16816.F32.BF16 R96, R8.reuse, R14, R64 ;  /* 0x0000000e0860723c */ /* 0x040ff00000041840 */
[C---:B------:R-:W-:Y:S08]  /*1b660*/  HMMA.16816.F32.BF16 R64, R8.reuse, R16, R84 ;  /* 0x000000100840723c */ /* 0x040ff00000041854 */
[----:B------:R-:W-:Y:S01]  /*1b670*/  HMMA.16816.F32.BF16 R84, R8, R18, R88 ;  /* 0x000000120854723c */ /* 0x000fe20000041858 */
[----:B------:R-:W-:-:S07]  /*1b680*/  IMAD.MOV.U32 R14, RZ, RZ, R26 ;  /* 0x000000ffff0e7224 */ /* 0x000fce00078e001a */
[C---:B------:R-:W-:Y:S08]  /*1b690*/  HMMA.16816.F32.BF16 R88, R4.reuse, R28, R72 ;  /* 0x0000001c0458723c */ /* 0x040ff00000041848 */
[C---:B------:R-:W-:Y:S08]  /*1b6a0*/  HMMA.16816.F32.BF16 R76, R4.reuse, R36, R80 ;  /* 0x00000024044c723c */ /* 0x040ff00000041850 */
[----:B------:R-:W-:Y:S01]  /*1b6b0*/  HMMA.16816.F32.BF16 R72, R4, R38, R48 ;  /* 0x000000260448723c */ /* 0x000fe20000041830 */
[----:B------:R-:W-:-:S04]  /*1b6c0*/  LOP3.LUT R4, R12, 0xff, RZ, 0xc0, !PT ;  /* 0x000000ff0c047812 */ /* 0x000fc800078ec0ff */
[----:B------:R-:W-:Y:S02]  /*1b6d0*/  PRMT R113, R4, 0x5410, R13 ;  /* 0x0000541004717816 */ /* 0x000fe4000000000d */
[----:B------:R-:W-:Y:S02]  /*1b6e0*/  LOP3.LUT R4, R33, 0xff, RZ, 0xc0, !PT ;  /* 0x000000ff21047812 */ /* 0x000fe400078ec0ff */
[----:B------:R-:W-:Y:S02]  /*1b6f0*/  PRMT R15, R26, 0x7771, RZ ;  /* 0x000077711a0f7816 */ /* 0x000fe400000000ff */
[----:B------:R-:W-:Y:S02]  /*1b700*/  PRMT R156, R4, 0x5410, R40 ;  /* 0x00005410049c7816 */ /* 0x000fe40000000028 */
[----:B------:R-:W-:-:S04]  /*1b710*/  LOP3.LUT R4, R14, 0xff, RZ, 0xc0, !PT ;  /* 0x000000ff0e047812 */ /* 0x000fc800078ec0ff */
[----:B------:R-:W-:Y:S02]  /*1b720*/  PRMT R109, R4, 0x5410, R15 ;  /* 0x00005410046d7816 */ /* 0x000fe4000000000f */
[C---:B------:R-:W-:Y:S02]  /*1b730*/  LOP3.LUT R4, R104.reuse, 0xffff, RZ, 0xc0, !PT ;  /* 0x0000ffff68047812 */ /* 0x040fe400078ec0ff */
[----:B------:R-:W-:Y:S02]  /*1b740*/  LOP3.LUT R5, R104, 0xff, RZ, 0xc0, !PT ;  /* 0x000000ff68057812 */ /* 0x000fe400078ec0ff */
[----:B------:R-:W-:Y:S01]  /*1b750*/  SHF.R.U32.HI R4, RZ, 0x8, R4 ;  /* 0x00000008ff047819 */ /* 0x000fe20000011604 */
[----:B------:R-:W-:Y:S01]  /*1b760*/  IMAD.MOV.U32 R22, RZ, RZ, R106 ;  /* 0x000000ffff167224 */ /* 0x000fe200078e006a */
[C---:B------:R-:W-:Y:S02]  /*1b770*/  PRMT R9, R26.reuse, 0x7773, RZ ;  /* 0x000077731a097816 */ /* 0x040fe400000000ff */
[----:B------:R-:W-:-:S02]  /*1b780*/  PRMT R8, R26, 0x7772, RZ ;  /* 0x000077721a087816 */ /* 0x000fc400000000ff */
[--C-:B------:R-:W-:Y:S02]  /*1b790*/  PRMT R6, R5, 0x5410, R4.reuse ;  /* 0x0000541005067816 */ /* 0x100fe40000000004 */
[C---:B------:R-:W-:Y:S02]  /*1b7a0*/  PRMT R19, R112.reuse, 0x7773, RZ ;  /* 0x0000777370137816 */ /* 0x040fe400000000ff */
[----:B------:R-:W-:Y:S02]  /*1b7b0*/  PRMT R18, R112, 0x7772, RZ ;  /* 0x0000777270127816 */ /* 0x000fe400000000ff */
[----:B------:R-:W-:Y:S01]  /*1b7c0*/  PRMT R4, R104, 0x7632, R4 ;  /* 0x0000763268047816 */ /* 0x000fe20000000004 */
[----:B------:R-:W-:Y:S01]  /*1b7d0*/  IMAD.MOV.U32 R41, RZ, RZ, R92 ;  /* 0x000000ffff297224 */ /* 0x000fe200078e005c */
[----:B------:R-:W-:Y:S02]  /*1b7e0*/  PRMT R112, R8, 0x5410, R9 ;  /* 0x0000541008707816 */ /* 0x000fe40000000009 */
[----:B------:R-:W-:-:S02]  /*1b7f0*/  PRMT R23, R106, 0x7771, RZ ;  /* 0x000077716a177816 */ /* 0x000fc400000000ff */
[----:B------:R-:W-:Y:S02]  /*1b800*/  LOP3.LUT R8, R22, 0xff, RZ, 0xc0, !PT ;  /* 0x000000ff16087812 */ /* 0x000fe400078ec0ff */
[----:B------:R-:W-:Y:S02]  /*1b810*/  SHF.R.U32.HI R7, RZ, 0x18, R104 ;  /* 0x00000018ff077819 */ /* 0x000fe40000011668 */
[----:B------:R-:W-:Y:S01]  /*1b820*/  LOP3.LUT R5, R4, 0xff, RZ, 0xc0, !PT ;  /* 0x000000ff04057812 */ /* 0x000fe200078ec0ff */
[----:B------:R-:W-:Y:S01]  /*1b830*/  IMAD.MOV.U32 R149, RZ, RZ, R127 ;  /* 0x000000ffff957224 */ /* 0x000fe200078e007f */
[C---:B------:R-:W-:Y:S02]  /*1b840*/  PRMT R21, R106.reuse, 0x7773, RZ ;  /* 0x000077736a157816 */ /* 0x040fe400000000ff */
[----:B------:R-:W-:Y:S02]  /*1b850*/  PRMT R20, R106, 0x7772, RZ ;  /* 0x000077726a147816 */ /* 0x000fe400000000ff */
[----:B------:R-:W-:-:S02]  /*1b860*/  PRMT R9, R8, 0x5410, R23 ;  /* 0x0000541008097816 */ /* 0x000fc40000000017 */
[----:B------:R-:W-:Y:S02]  /*1b870*/  PRMT R42, R92, 0x7771, RZ ;  /* 0x000077715c2a7816 */ /* 0x000fe400000000ff */
[----:B------:R-:W-:Y:S02]  /*1b880*/  LOP3.LUT R8, R41, 0xff, RZ, 0xc0, !PT ;  /* 0x000000ff29087812 */ /* 0x000fe400078ec0ff */
[----:B------:R-:W-:Y:S02]  /*1b890*/  HSET2.LE.AND R4, R6, R0, PT ;  /* 0x0000000006047233 */ /* 0x000fe40003803000 */
[----:B------:R-:W-:Y:S02]  /*1b8a0*/  PRMT R5, R5, 0x5410, R7 ;  /* 0x0000541005057816 */ /* 0x000fe40000000007 */
[----:B------:R-:W-:Y:S02]  /*1b8b0*/  PRMT R25, R20, 0x5410, R21 ;  /* 0x0000541014197816 */ /* 0x000fe40000000015 */
[----:B------:R-:W-:Y:S01]  /*1b8c0*/  PRMT R150, R8, 0x5410, R42 ;  /* 0x0000541008967816 */ /* 0x000fe2000000002a */
[----:B------:R-:W-:Y:S01]  /*1b8d0*/  IMAD.MOV.U32 R151, RZ, RZ, R108 ;  /* 0x000000ffff977224 */ /* 0x000fe200078e006c */
[----:B------:R-:W-:-:S02]  /*1b8e0*/  LOP3.LUT R8, R149, R4, RZ, 0xc0, !PT ;  /* 0x0000000495087212 */ /* 0x000fc400078ec0ff */
[--C-:B------:R-:W-:Y:S02]  /*1b8f0*/  HSET2.LE.AND R4, R5, R0.reuse, PT ;  /* 0x0000000005047233 */ /* 0x100fe40003803000 */
[----:B------:R-:W-:Y:S02]  /*1b900*/  LOP3.LUT R6, R25, 0xff00ff, RZ, 0xc0, !PT ;  /* 0x00ff00ff19067812 */ /* 0x000fe400078ec0ff */
[C---:B------:R-:W-:Y:S02]  /*1b910*/  PRMT R11, R58.reuse, 0x7773, RZ ;  /* 0x000077733a0b7816 */ /* 0x040fe400000000ff */
[----:B------:R-:W-:Y:S02]  /*1b920*/  PRMT R10, R58, 0x7772, RZ ;  /* 0x000077723a0a7816 */ /* 0x000fe400000000ff */
[----:B------:R-:W-:Y:S02]  /*1b930*/  HSET2.LE.AND R5, R9, R0, PT ;  /* 0x0000000009057233 */ /* 0x000fe40003803000 */
[----:B------:R-:W-:-:S02]  /*1b940*/  LOP3.LUT R9, R151, R4, RZ, 0xc0, !PT ;  /* 0x0000000497097212 */ /* 0x000fc400078ec0ff */
[----:B------:R-:W-:Y:S02]  /*1b950*/  PRMT R127, R10, 0x5410, R11 ;  /* 0x000054100a7f7816 */ /* 0x000fe4000000000b */
[----:B------:R-:W-:Y:S02]  /*1b960*/  HSET2.LE.AND R4, R6, R0, PT ;  /* 0x0000000006047233 */ /* 0x000fe40003803000 */
[----:B------:R-:W-:Y:S02]  /*1b970*/  LOP3.LUT R10, R132, R5, RZ, 0xc0, !PT ;  /* 0x00000005840a7212 */ /* 0x000fe400078ec0ff */
[----:B------:R-:W-:Y:S02]  /*1b980*/  LOP3.LUT R5, R59, 0xffff, RZ, 0xc0, !PT ;  /* 0x0000ffff3b057812 */ /* 0x000fe400078ec0ff */
[----:B------:R-:W-:Y:S02]  /*1b990*/  LOP3.LUT R11, R110, R4, RZ, 0xc0, !PT ;  /* 0x000000046e0b7212 */ /* 0x000fe400078ec0ff */
[----:B------:R-:W-:-:S02]  /*1b9a0*/  PRMT R17, R92, 0x7773, RZ ;  /* 0x000077735c117816 */ /* 0x000fc400000000ff */
[----:B------:R-:W-:Y:S02]  /*1b9b0*/  PRMT R16, R92, 0x7772, RZ ;  /* 0x000077725c107816 */ /* 0x000fe400000000ff */
[----:B------:R-:W-:Y:S02]  /*1b9c0*/  SHF.R.U32.HI R4, RZ, 0x8, R5 ;  /* 0x00000008ff047819 */ /* 0x000fe40000011605 */
[----:B------:R-:W-:Y:S02]  /*1b9d0*/  LOP3.LUT R5, R59, 0xff, RZ, 0xc0, !PT ;  /* 0x000000ff3b057812 */ /* 0x000fe400078ec0ff */
[----:B------:R-:W-:Y:S02]  /*1b9e0*/  PRMT R157, R16, 0x5410, R17 ;  /* 0x00005410109d7816 */ /* 0x000fe40000000011 */
[C---:B------:R-:W-:Y:S02]  /*1b9f0*/  PRMT R16, R54.reuse, 0x7773, RZ ;  /* 0x0000777336107816 */ /* 0x040fe400000000ff */
[----:B------:R-:W-:-:S02]  /*1ba00*/  PRMT R12, R54, 0x7772, RZ ;  /* 0x00007772360c7816 */ /* 0x000fc400000000ff */
[----:B------:R-:W-:Y:S02]  /*1ba10*/  PRMT R104, R5, 0x5410, R4 ;  /* 0x0000541005687816 */ /* 0x000fe40000000004 */
[----:B------:R-:W-:Y:S02]  /*1ba20*/  PRMT R5, R59, 0x7632, R5 ;  /* 0x000076323b057816 */ /* 0x000fe40000000005 */
[----:B------:R-:W-:Y:S02]  /*1ba30*/  LOP3.LUT R4, R55, 0xffff, RZ, 0xc0, !PT ;  /* 0x0000ffff37047812 */ /* 0x000fe400078ec0ff */
[----:B------:R-:W-:Y:S02]  /*1ba40*/  PRMT R132, R12, 0x5410, R16 ;  /* 0x000054100c847816 */ /* 0x000fe40000000010 */
[----:B------:R-:W-:Y:S02]  /*1ba50*/  LOP3.LUT R12, R5, 0xff, RZ, 0xc0, !PT ;  /* 0x000000ff050c7812 */ /* 0x000fe400078ec0ff */
[----:B------:R-:W-:-:S02]  /*1ba60*/  LOP3.LUT R13, R55, 0xff, RZ, 0xc0, !PT ;  /* 0x000000ff370d7812 */ /* 0x000fc400078ec0ff */
[----:B------:R-:W-:Y:S02]  /*1ba70*/  PRMT R7, R55, 0x7632, R7 ;  /* 0x0000763237077816 */ /* 0x000fe40000000007 */
[----:B------:R-:W-:Y:S01]  /*1ba80*/  SHF.R.U32.HI R5, RZ, 0x8, R4 ;  /* 0x00000008ff057819 */ /* 0x000fe20000011604 */
[----:B------:R-:W-:Y:S01]  /*1ba90*/  IMAD.MOV.U32 R21, RZ, RZ, R34 ;  /* 0x000000ffff157224 */ /* 0x000fe200078e0022 */
[----:B------:R-:W-:Y:S02]  /*1baa0*/  PRMT R158, R18, 0x5410, R19 ;  /* 0x00005410129e7816 */ /* 0x000fe40000000013 */
[C---:B------:R-:W-:Y:S02]  /*1bab0*/  PRMT R18, R62.reuse, 0x7773, RZ ;  /* 0x000077733e127816 */ /* 0x040fe400000000ff */
[----:B------:R-:W-:Y:S02]  /*1bac0*/  PRMT R17, R62, 0x7772, RZ ;  /* 0x000077723e117816 */ /* 0x000fe400000000ff */
[----:B------:R-:W-:-:S02]  /*1bad0*/  PRMT R20, R52, 0x7773, RZ ;  /* 0x0000777334147816 */ /* 0x000fc400000000ff */
[----:B------:R-:W-:Y:S02]  /*1bae0*/  PRMT R19, R52, 0x7772, RZ ;  /* 0x0000777234137816 */ /* 0x000fe400000000ff */
[C---:B------:R-:W-:Y:S02]  /*1baf0*/  PRMT R23, R34.reuse, 0x7773, RZ ;  /* 0x0000777322177816 */ /* 0x040fe400000000ff */
[----:B------:R-:W-:Y:S02]  /*1bb00*/  PRMT R22, R34, 0x7772, RZ ;  /* 0x0000777222167816 */ /* 0x000fe400000000ff */
[----:B------:R-:W-:Y:S02]  /*1bb10*/  SHF.R.U32.HI R6, RZ, 0x18, R55 ;  /* 0x00000018ff067819 */ /* 0x000fe40000011637 */
[----:B------:R-:W-:Y:S02]  /*1bb20*/  LOP3.LUT R4, R7, 0xff, RZ, 0xc0, !PT ;  /* 0x000000ff07047812 */ /* 0x000fe400078ec0ff */
[----:B------:R-:W-:Y:S01]  /*1bb30*/  PRMT R149, R13, 0x5410, R5 ;  /* 0x000054100d957816 */ /* 0x000fe20000000005 */
[----:B------:R-:W-:Y:S01]  /*1bb40*/  IMAD.MOV.U32 R57, RZ, RZ, R62 ;  /* 0x000000ffff397224 */ /* 0x000fe200078e003e */
[----:B------:R-:W-:Y:S01]  /*1bb50*/  LOP3.LUT R5, R47, 0xffff, RZ, 0xc0, !PT ;  /* 0x0000ffff2f057812 */ /* 0x000fe200078ec0ff */
[----:B------:R-:W-:Y:S01]  /*1bb60*/  IMAD.MOV.U32 R108, RZ, RZ, R24 ;  /* 0x000000ffff6c7224 */ /* 0x000fe200078e0018 */
[----:B------:R-:W-:-:S02]  /*1bb70*/  PRMT R58, R62, 0x7771, RZ ;  /* 0x000077713e3a7816 */ /* 0x000fc400000000ff */
[----:B------:R-:W-:Y:S02]  /*1bb80*/  PRMT R26, R34, 0x7771, RZ ;  /* 0x00007771221a7816 */ /* 0x000fe400000000ff */
[C---:B------:R-:W-:Y:S02]  /*1bb90*/  PRMT R111, R24.reuse, 0x7771, RZ ;  /* 0x00007771186f7816 */ /* 0x040fe400000000ff */
[C---:B------:R-:W-:Y:S02]  /*1bba0*/  PRMT R62, R24.reuse, 0x7773, RZ ;  /* 0x00007773183e7816 */ /* 0x040fe400000000ff */
[----:B------:R-:W-:Y:S02]  /*1bbb0*/  PRMT R34, R24, 0x7772, RZ ;  /* 0x0000777218227816 */ /* 0x000fe400000000ff */
[----:B------:R-:W-:Y:S02]  /*1bbc0*/  PRMT R24, R17, 0x5410, R18 ;  /* 0x0000541011187816 */ /* 0x000fe40000000012 */
[----:B------:R-:W-:-:S02]  /*1bbd0*/  SHF.R.U32.HI R14, RZ, 0x18, R59 ;  /* 0x00000018ff0e7819 */ /* 0x000fc4000001163b */
[----:B------:R-:W-:Y:S02]  /*1bbe0*/  PRMT R151, R19, 0x5410, R20 ;  /* 0x0000541013977816 */ /* 0x000fe40000000014 */
[----:B------:R-:W-:Y:S01]  /*1bbf0*/  PRMT R148, R4, 0x5410, R6 ;  /* 0x0000541004947816 */ /* 0x000fe20000000006 */
[----:B------:R-:W1:Y:S01]  /*1bc00*/  LDSM.16.MT88.4 R16, [R116+0x4c00] ;  /* 0x004c00007410783b */ /* 0x000e620000004200 */
[----:B------:R-:W-:Y:S02]  /*1bc10*/  LOP3.LUT R7, R21, 0xff, RZ, 0xc0, !PT ;  /* 0x000000ff15077812 */ /* 0x000fe400078ec0ff */
[----:B------:R-:W-:Y:S02]  /*1bc20*/  PRMT R13, R22, 0x5410, R23 ;  /* 0x00005410160d7816 */ /* 0x000fe40000000017 */
[C---:B------:R-:W-:Y:S01]  /*1bc30*/  PRMT R4, R47.reuse, 0x7632, R4 ;  /* 0x000076322f047816 */ /* 0x040fe20000000004 */
[----:B------:R-:W2:Y:S01]  /*1bc40*/  LDSM.16.MT88.4 R20, [R60+0xc00] ;  /* 0x000c00003c14783b */ /* 0x000ea20000004200 */
[----:B------:R-:W-:-:S02]  /*1bc50*/  LOP3.LUT R6, R47, 0xff, RZ, 0xc0, !PT ;  /* 0x000000ff2f067812 */ /* 0x000fc400078ec0ff */
[----:B------:R-:W-:Y:S02]  /*1bc60*/  SHF.R.U32.HI R5, RZ, 0x8, R5 ;  /* 0x00000008ff057819 */ /* 0x000fe40000011605 */
[----:B------:R-:W-:Y:S02]  /*1bc70*/  PRMT R110, R12, 0x5410, R14 ;  /* 0x000054100c6e7816 */ /* 0x000fe4000000000e */
[----:B------:R-:W-:Y:S02]  /*1bc80*/  SHF.R.U32.HI R12, RZ, 0x18, R47 ;  /* 0x00000018ff0c7819 */ /* 0x000fe4000001162f */
[----:B------:R-:W-:Y:S02]  /*1bc90*/  LOP3.LUT R4, R4, 0xff, RZ, 0xc0, !PT ;  /* 0x000000ff04047812 */ /* 0x000fe400078ec0ff */
[----:B------:R-:W-:Y:S02]  /*1bca0*/  PRMT R6, R6, 0x5410, R5 ;  /* 0x0000541006067816 */ /* 0x000fe40000000005 */
[----:B------:R-:W-:-:S02]  /*1bcb0*/  PRMT R7, R7, 0x5410, R26 ;  /* 0x0000541007077816 */ /* 0x000fc4000000001a */
[----:B------:R-:W-:Y:S01]  /*1bcc0*/  PRMT R5, R4, 0x5410, R12 ;  /* 0x0000541004057816 */ /* 0x000fe2000000000c */
[----:B------:R-:W-:Y:S01]  /*1bcd0*/  IMAD.MOV.U32 R12, RZ, RZ, R131 ;  /* 0x000000ffff0c7224 */ /* 0x000fe200078e0083 */
[--C-:B------:R-:W-:Y:S02]  /*1bce0*/  HSET2.LE.AND R4, R6, R0.reuse, PT ;  /* 0x0000000006047233 */ /* 0x100fe40003803000 */
[----:B------:R-:W-:Y:S02]  /*1bcf0*/  HSET2.LE.AND R6, R7, R0, PT ;  /* 0x0000000007067233 */ /* 0x000fe40003803000 */
[----:B------:R-:W-:Y:S01]  /*1bd00*/  LOP3.LUT R7, R13, 0xff00ff, RZ, 0xc0, !PT ;  /* 0x00ff00ff0d077812 */ /* 0x000fe200078ec0ff */
[----:B------:R-:W-:Y:S01]  /*1bd10*/  IMAD.MOV.U32 R93, RZ, RZ, R54 ;  /* 0x000000ffff5d7224 */ /* 0x000fe200078e0036 */
[----:B------:R-:W-:Y:S01]  /*1bd20*/  PRMT R105, R54, 0x7771, RZ ;  /* 0x0000777136697816 */ /* 0x000fe200000000ff */
[----:B------:R-:W-:Y:S01]  /*1bd30*/  IMAD.MOV.U32 R92, RZ, RZ, R52 ;  /* 0x000000ffff5c7224 */ /* 0x000fe200078e0034 */
[----:B------:R-:W-:Y:S01]  /*1bd40*/  LOP3.LUT R6, R12, R6, RZ, 0xc0, !PT ;  /* 0x000000060c067212 */ /* 0x000fe200078ec0ff */
[----:B------:R-:W-:Y:S01]  /*1bd50*/  HMMA.16816.F32.BF16 R48, R8, R28, R68 ;  /* 0x0000001c0830723c */ /* 0x000fe20000041844 */
[----:B------:R-:W-:-:S02]  /*1bd60*/  PRMT R95, R52, 0x7771, RZ ;  /* 0x00007771345f7816 */ /* 0x000fc400000000ff */
[----:B------:R-:W-:Y:S02]  /*1bd70*/  LOP3.LUT R12, R35, 0xffff, RZ, 0xc0, !PT ;  /* 0x0000ffff230c7812 */ /* 0x000fe400078ec0ff */
[----:B------:R-:W-:-:S03]  /*1bd80*/  HSET2.LE.AND R7, R7, R0, PT ;  /* 0x0000000007077233 */ /* 0x000fc60003803000 */
[C---:B------:R-:W-:Y:S08]  /*1bd90*/  HMMA.16816.F32.BF16 R40, R8.reuse, R30, R96 ;  /* 0x0000001e0828723c */ /* 0x040ff00000041860 */
[C---:B------:R-:W-:Y:S08]  /*1bda0*/  HMMA.16816.F32.BF16 R64, R8.reuse, R36, R64 ;  /* 0x000000240840723c */ /* 0x040ff00000041840 */
[----:B------:R-:W-:Y:S01]  /*1bdb0*/  HMMA.16816.F32.BF16 R52, R8, R38, R84 ;  /* 0x000000260834723c */ /* 0x000fe20000041854 */
[----:B------:R-:W-:Y:S01]  /*1bdc0*/  IMAD.MOV.U32 R8, RZ, RZ, R129 ;  /* 0x000000ffff087224 */ /* 0x000fe200078e0081 */
[----:B------:R-:W-:-:S02]  /*1bdd0*/  LOP3.LUT R10, R35, 0xff, RZ, 0xc0, !PT ;  /* 0x000000ff230a7812 */ /* 0x000fc400078ec0ff */
[----:B------:R-:W-:Y:S02]  /*1bde0*/  SHF.R.U32.HI R9, RZ, 0x8, R12 ;  /* 0x00000008ff097819 */ /* 0x000fe4000001160c */
[----:B------:R-:W-:Y:S02]  /*1bdf0*/  LOP3.LUT R7, R8, R7, RZ, 0xc0, !PT ;  /* 0x0000000708077212 */ /* 0x000fe400078ec0ff */
[----:B------:R-:W-:Y:S02]  /*1be00*/  PRMT R8, R35, 0x7632, R8 ;  /* 0x0000763223087816 */ /* 0x000fe40000000008 */
[----:B------:R-:W-:Y:S02]  /*1be10*/  PRMT R29, R10, 0x5410, R9 ;  /* 0x000054100a1d7816 */ /* 0x000fe40000000009 */
[----:B------:R-:W-:Y:S01]  /*1be20*/  LOP3.LUT R9, R94, 0xffff, RZ, 0xc0, !PT ;  /* 0x0000ffff5e097812 */ /* 0x000fe200078ec0ff */
[----:B------:R-:W-:Y:S01]  /*1be30*/  IMAD.MOV.U32 R14, RZ, RZ, R133 ;  /* 0x000000ffff0e7224 */ /* 0x000fe200078e0085 */
[----:B------:R-:W-:Y:S01]  /*1be40*/  HSET2.LE.AND R5, R5, R0, PT ;  /* 0x0000000005057233 */ /* 0x000fe20003803000 */
[----:B------:R-:W-:Y:S01]  /*1be50*/  IMAD.MOV.U32 R15, RZ, RZ, R130 ;  /* 0x000000ffff0f7224 */ /* 0x000fe200078e0082 */
[----:B------:R-:W-:-:S02]  /*1be60*/  SHF.R.U32.HI R13, RZ, 0x18, R35 ;  /* 0x00000018ff0d7819 */ /* 0x000fc40000011623 */
[----:B------:R-:W-:Y:S02]  /*1be70*/  LOP3.LUT R10, R8, 0xff, RZ, 0xc0, !PT ;  /* 0x000000ff080a7812 */ /* 0x000fe400078ec0ff */
[C---:B------:R-:W-:Y:S02]  /*1be80*/  PRMT R8, R94.reuse, 0x7632, R8 ;  /* 0x000076325e087816 */ /* 0x040fe40000000008 */
[----:B------:R-:W-:Y:S02]  /*1be90*/  LOP3.LUT R12, R94, 0xff, RZ, 0xc0, !PT ;  /* 0x000000ff5e0c7812 */ /* 0x000fe400078ec0ff */
[----:B------:R-:W-:Y:S02]  /*1bea0*/  SHF.R.U32.HI R9, RZ, 0x8, R9 ;  /* 0x00000008ff097819 */ /* 0x000fe40000011609 */
[----:B------:R-:W-:Y:S02]  /*1beb0*/  LOP3.LUT R11, R57, 0xff, RZ, 0xc0, !PT ;  /* 0x000000ff390b7812 */ /* 0x000fe400078ec0ff */
[----:B------:R-:W-:-:S02]  /*1bec0*/  LOP3.LUT R4, R14, R4, RZ, 0xc0, !PT ;  /* 0x000000040e047212 */ /* 0x000fc400078ec0ff */
[----:B------:R-:W-:Y:S02]  /*1bed0*/  PRMT R28, R10, 0x5410, R13 ;  /* 0x000054100a1c7816 */ /* 0x000fe4000000000d */
[----:B------:R-:W-:Y:S02]  /*1bee0*/  LOP3.LUT R5, R15, R5, RZ, 0xc0, !PT ;  /* 0x000000050f057212 */ /* 0x000fe400078ec0ff */
[----:B------:R-:W-:Y:S02]  /*1bef0*/  SHF.R.U32.HI R14, RZ, 0x18, R94 ;  /* 0x00000018ff0e7819 */ /* 0x000fe4000001165e */
[----:B------:R-:W-:Y:S02]  /*1bf00*/  LOP3.LUT R8, R8, 0xff, RZ, 0xc0, !PT ;  /* 0x000000ff08087812 */ /* 0x000fe400078ec0ff */
[----:B------:R-:W-:Y:S02]  /*1bf10*/  PRMT R10, R12, 0x5410, R9 ;  /* 0x000054100c0a7816 */ /* 0x000fe40000000009 */
[----:B------:R-:W-:-:S02]  /*1bf20*/  PRMT R13, R11, 0x5410, R58 ;  /* 0x000054100b0d7816 */ /* 0x000fc4000000003a */
[C---:B------:R-:W-:Y:S02]  /*1bf30*/  LOP3.LUT R12, R27.reuse, 0xffff, RZ, 0xc0, !PT ;  /* 0x0000ffff1b0c7812 */ /* 0x040fe400078ec0ff */
[----:B------:R-:W-:Y:S02]  /*1bf40*/  PRMT R9, R8, 0x5410, R14 ;  /* 0x0000541008097816 */ /* 0x000fe4000000000e */
[--C-:B------:R-:W-:Y:S01]  /*1bf50*/  HSET2.LE.AND R8, R10, R0.reuse, PT ;  /* 0x000000000a087233 */ /* 0x100fe20003803000 */
[----:B-1----:R-:W-:Y:S01]  /*1bf60*/  HMMA.16816.F32.BF16 R36, R4, R16, R88 ;  /* 0x000000100424723c */ /* 0x002fe20000041858 */
[----:B------:R-:W-:Y:S02]  /*1bf70*/  HSET2.LE.AND R10, R13, R0, PT ;  /* 0x000000000d0a7233 */ /* 0x000fe40003803000 */
[----:B------:R-:W-:Y:S02]  /*1bf80*/  LOP3.LUT R13, R27, 0xff, RZ, 0xc0, !PT ;  /* 0x000000ff1b0d7812 */ /* 0x000fe400078ec0ff */
[----:B------:R-:W-:-:S03]  /*1bf90*/  SHF.R.U32.HI R12, RZ, 0x8, R12 ;  /* 0x00000008ff0c7819 */ /* 0x000fc6000001160c */
[----:B------:R-:W-:Y:S01]  /*1bfa0*/  HMMA.16816.F32.BF16 R80, R4, R18, R100 ;  /* 0x000000120450723c */ /* 0x000fe20000041864 */
[----:B------:R-:W-:Y:S01]  /*1bfb0*/  PRMT R90, R13, 0x5410, R12 ;  /* 0x000054100d5a7816 */ /* 0x000fe2000000000c */
[----:B------:R-:W-:Y:S01]  /*1bfc0*/  IMAD.MOV.U32 R106, RZ, RZ, R32 ;  /* 0x000000ffff6a7224 */ /* 0x000fe200078e0020 */
[----:B------:R-:W-:-:S05]  /*1bfd0*/  SHF.R.U32.HI R12, RZ, 0x18, R27 ;  /* 0x00000018ff0c7819 */ /* 0x000fca000001161b */
[----:B--2---:R-:W-:Y:S01]  /*1bfe0*/  HMMA.16816.F32.BF16 R68, R4, R20, R76 ;  /* 0x000000140444723c */ /* 0x004fe2000004184c */
[----:B------:R-:W-:-:S07]  /*1bff0*/  LOP3.LUT R11, R24, 0xff00ff, RZ, 0xc0, !PT ;  /* 0x00ff00ff180b7812 */ /* 0x000fce00078ec0ff */
[----:B------:R-:W-:Y:S01]  /*1c000*/  HMMA.16816.F32.BF16 R84, R4, R22, R72 ;  /* 0x000000160454723c */ /* 0x000fe20000041848 */
[----:B------:R-:W-:Y:S02]  /*1c010*/  PRMT R4, R27, 0x7632, R4 ;  /* 0x000076321b047816 */ /* 0x000fe40000000004 */
[----:B------:R-:W-:Y:S01]  /*1c020*/  LOP3.LUT R5, R92, 0xff, RZ, 0xc0, !PT ;  /* 0x000000ff5c057812 */ /* 0x000fe200078ec0ff */
[----:B------:R-:W1:Y:S01]  /*1c030*/  LDSM.16.MT88.4 R24, [R116+0x5000] ;  /* 0x005000007418783b */ /* 0x000e620000004200 */
[----:B------:R-:W-:Y:S02]  /*1c040*/  LOP3.LUT R4, R4, 0xff, RZ, 0xc0, !PT ;  /* 0x000000ff04047812 */ /* 0x000fe400078ec0ff */
[----:B------:R-:W-:Y:S02]  /*1c050*/  LOP3.LUT R6, R93, 0xff, RZ, 0xc0, !PT ;  /* 0x000000ff5d067812 */ /* 0x000fe400078ec0ff */
[----:B------:R-:W-:Y:S02]  /*1c060*/  PRMT R95, R5, 0x5410, R95 ;  /* 0x00005410055f7816 */ /* 0x000fe4000000005f */
[----:B------:R-:W-:-:S02]  /*1c070*/  PRMT R89, R4, 0x5410, R12 ;  /* 0x0000541004597816 */ /* 0x000fc4000000000c */
[C---:B------:R-:W-:Y:S02]  /*1c080*/  LOP3.LUT R5, R63.reuse, 0xffff, RZ, 0xc0, !PT ;  /* 0x0000ffff3f057812 */ /* 0x040fe400078ec0ff */
[----:B------:R-:W-:Y:S02]  /*1c090*/  PRMT R107, R32, 0x7771, RZ ;  /* 0x00007771206b7816 */ /* 0x000fe400000000ff */
[----:B------:R-:W-:Y:S02]  /*1c0a0*/  LOP3.LUT R7, R106, 0xff, RZ, 0xc0, !PT ;  /* 0x000000ff6a077812 */ /* 0x000fe400078ec0ff */
[----:B------:R-:W-:Y:S02]  /*1c0b0*/  PRMT R88, R6, 0x5410, R105 ;  /* 0x0000541006587816 */ /* 0x000fe40000000069 */
[----:B------:R-:W-:Y:S02]  /*1c0c0*/  PRMT R4, R63, 0x7632, R4 ;  /* 0x000076323f047816 */ /* 0x000fe40000000004 */
[----:B------:R-:W-:-:S02]  /*1c0d0*/  LOP3.LUT R6, R61, 0xffff, RZ, 0xc0, !PT ;  /* 0x0000ffff3d067812 */ /* 0x000fc400078ec0ff */
[--C-:B------:R-:W-:Y:S02]  /*1c0e0*/  HSET2.LE.AND R9, R9, R0.reuse, PT ;  /* 0x0000000009097233 */ /* 0x100fe40003803000 */
[----:B------:R-:W-:Y:S02]  /*1c0f0*/  HSET2.LE.AND R11, R11, R0, PT ;  /* 0x000000000b0b7233 */ /* 0x000fe40003803000 */
[----:B------:R-:W-:Y:S02]  /*1c100*/  SHF.R.U32.HI R12, RZ, 0x8, R5 ;  /* 0x00000008ff0c7819 */ /* 0x000fe40000011605 */
[----:B------:R-:W-:Y:S02]  /*1c110*/  PRMT R47, R7, 0x5410, R107 ;  /* 0x00005410072f7816 */ /* 0x000fe4000000006b */
[----:B------:R-:W-:Y:S02]  /*1c120*/  LOP3.LUT R5, R4, 0xff, RZ, 0xc0, !PT ;  /* 0x000000ff04057812 */ /* 0x000fe400078ec0ff */
[----:B------:R-:W-:-:S02]  /*1c130*/  LOP3.LUT R7, R61, 0xff, RZ, 0xc0, !PT ;  /* 0x000000ff3d077812 */ /* 0x000fc400078ec0ff */
[----:B------:R-:W-:Y:S02]  /*1c140*/  SHF.R.U32.HI R4, RZ, 0x8, R6 ;  /* 0x00000008ff047819 */ /* 0x000fe40000011606 */
[----:B------:R-:W-:Y:S02]  /*1c150*/  LOP3.LUT R8, R162, R8, RZ, 0xc0, !PT ;  /* 0x00000008a2087212 */ /* 0x000fe400078ec0ff */
[----:B----4-:R-:W-:Y:S02]  /*1c160*/  LOP3.LUT R9, R163, R9, RZ, 0xc0, !PT ;  /* 0x00000009a3097212 */ /* 0x010fe400078ec0ff */
[----:B---3--:R-:W-:Y:S02]  /*1c170*/  LOP3.LUT R10, R159, R10, RZ, 0xc0, !PT ;  /* 0x0000000a9f0a7212 */ /* 0x008fe400078ec0ff */
[----:B------:R-:W-:Y:S01]  /*1c180*/  LOP3.LUT R11, R204, R11, RZ, 0xc0, !PT ;  /* 0x0000000bcc0b7212 */ /* 0x000fe200078ec0ff */
[----:B------:R-:W2:Y:S01]  /*1c190*/  LDC R159, c[0x0][0x448] ;  /* 0x00011200ff9f7b82 */ /* 0x000ea20000000800 */
[----:B------:R-:W-:Y:S01]  /*1c1a0*/  PRMT R92, R7, 0x5410, R4 ;  /* 0x00005410075c7816 */ /* 0x000fe20000000004 */
[----:B------:R-:W3:Y:S01]  /*1c1b0*/  LDL.LU R204, [R1+0x404] ;  /* 0x0004040001cc7983 */ /* 0x000ee20000300800 */
[----:B------:R-:W-:-:S02]  /*1c1c0*/  LOP3.LUT R7, R112, 0xff00ff, RZ, 0xc0, !PT ;  /* 0x00ff00ff70077812 */ /* 0x000fc400078ec0ff */
[----:B------:R-:W-:Y:S01]  /*1c1d0*/  SHF.R.U32.HI R13, RZ, 0x18, R63 ;  /* 0x00000018ff0d7819 */ /* 0x000fe2000001163f */
[----:B------:R-:W-:Y:S01]  /*1c1e0*/  HMMA.16816.F32.BF16 R72, R8, R16, R48 ;  /* 0x000000100848723c */ /* 0x000fe20000041830 */
[----:B------:R-:W-:Y:S02]  /*1c1f0*/  LOP3.LUT R14, R63, 0xff, RZ, 0xc0, !PT ;  /* 0x000000ff3f0e7812 */ /* 0x000fe400078ec0ff */
[----:B------:R-:W-:Y:S02]  /*1c200*/  HSET2.LE.AND R7, R7, R0, PT ;  /* 0x0000000007077233 */ /* 0x000fe40003803000 */
[----:B------:R-:W-:-:S03]  /*1c210*/  PRMT R63, R5, 0x5410, R13 ;  /* 0x00005410053f7816 */ /* 0x000fc6000000000d */
[----:B------:R-:W-:Y:S01]  /*1c220*/  HMMA.16816.F32.BF16 R76, R8, R18, R40 ;  /* 0x00000012084c723c */ /* 0x000fe20000041828 */
[----:B------:R-:W-:Y:S01]  /*1c230*/  IMAD.MOV.U32 R13, RZ, RZ, R152 ;  /* 0x000000ffff0d7224 */ /* 0x000fe200078e0098 */
[----:B------:R-:W-:-:S06]  /*1c240*/  HSET2.LE.AND R5, R28, R0, PT ;  /* 0x000000001c057233 */ /* 0x000fcc0003803000 */
[C---:B------:R-:W-:Y:S08]  /*1c250*/  HMMA.16816.F32.BF16 R64, R8.reuse, R20, R64 ;  /* 0x000000140840723c */ /* 0x040ff00000041840 */
[----:B------:R-:W-:Y:S01]  /*1c260*/  HMMA.16816.F32.BF16 R52, R8, R22, R52 ;  /* 0x000000160834723c */ /* 0x000fe20000041834 */
[----:B------:R-:W-:Y:S01]  /*1c270*/  IMAD.MOV.U32 R8, RZ, RZ, R153 ;  /* 0x000000ffff087224 */ /* 0x000fe200078e0099 */
[----:B------:R-:W-:Y:S01]  /*1c280*/  PRMT R10, R61, 0x7632, R10 ;  /* 0x000076323d0a7816 */ /* 0x000fe2000000000a */
[----:B------:R-:W-:Y:S03]  /*1c290*/  LDSM.16.MT88.4 R20, [R116+0x5400] ;  /* 0x005400007414783b */ /* 0x000fe60000004200 */
[----:B------:R-:W-:-:S02]  /*1c2a0*/  LOP3.LUT R7, R8, R7, RZ, 0xc0, !PT ;  /* 0x0000000708077212 */ /* 0x000fc400078ec0ff */
[----:B------:R-:W-:Y:S02]  /*1c2b0*/  PRMT R8, R56, 0x7632, R8 ;  /* 0x0000763238087816 */ /* 0x000fe40000000008 */
[----:B------:R-:W-:Y:S02]  /*1c2c0*/  LOP3.LUT R5, R13, R5, RZ, 0xc0, !PT ;  /* 0x000000050d057212 */ /* 0x000fe400078ec0ff */
[----:B------:R-:W-:Y:S02]  /*1c2d0*/  LOP3.LUT R13, R10, 0xff, RZ, 0xc0, !PT ;  /* 0x000000ff0a0d7812 */ /* 0x000fe400078ec0ff */
[----:B------:R-:W-:Y:S02]  /*1c2e0*/  LOP3.LUT R10, R8, 0xff, RZ, 0xc0, !PT ;  /* 0x000000ff080a7812 */ /* 0x000fe400078ec0ff */
[----:B------:R-:W-:-:S05]  /*1c2f0*/  HSET2.LE.AND R8, R104, R0, PT ;  /* 0x0000000068087233 */ /* 0x000fca0003803000 */
[----:B------:R-:W-:Y:S02]  /*1c300*/  LOP3.LUT R8, R232, R8, RZ, 0xc0, !PT ;  /* 0x00000008e8087212 */ /* 0x000fe400078ec0ff */
[----:B------:R-:W4:Y:S01]  /*1c310*/  LDL.LU R232, [R1+0x400] ;  /* 0x0004000001e87983 */ /* 0x000f220000300800 */
[----:B------:R-:W-:Y:S02]  /*1c320*/  PRMT R94, R34, 0x5410, R62 ;  /* 0x00005410225e7816 */ /* 0x000fe4000000003e */
[----:B------:R-:W-:Y:S01]  /*1c330*/  PRMT R62, R14, 0x5410, R12 ;  /* 0x000054100e3e7816 */ /* 0x000fe2000000000c */
[----:B------:R-:W-:Y:S01]  /*1c340*/  IMAD.MOV.U32 R12, RZ, RZ, R134 ;  /* 0x000000ffff0c7224 */ /* 0x000fe200078e0086 */
[--C-:B------:R-:W-:Y:S01]  /*1c350*/  HSET2.LE.AND R4, R29, R0.reuse, PT ;  /* 0x000000001d047233 */ /* 0x100fe20003803000 */
[----:B------:R-:W-:Y:S01]  /*1c360*/  IMAD.MOV.U32 R14, RZ, RZ, R128 ;  /* 0x000000ffff0e7224 */ /* 0x000fe200078e0080 */
[----:B------:R-:W-:Y:S01]  /*1c370*/  HSET2.LE.AND R6, R109, R0, PT ;  /* 0x000000006d067233 */ /* 0x000fe20003803000 */
[----:B------:R-:W-:Y:S01]  /*1c380*/  LDSM.16.MT88.4 R28, [R60+0x1400] ;  /* 0x001400003c1c783b */ /* 0x000fe20000004200 */
[----:B------:R-:W-:-:S02]  /*1c390*/  LOP3.LUT R9, R56, 0xffff, RZ, 0xc0, !PT ;  /* 0x0000ffff38097812 */ /* 0x000fc400078ec0ff */
[----:B------:R-:W-:Y:S02]  /*1c3a0*/  LOP3.LUT R15, R108, 0xff, RZ, 0xc0, !PT ;  /* 0x000000ff6c0f7812 */ /* 0x000fe400078ec0ff */
[----:B------:R-:W-:Y:S02]  /*1c3b0*/  LOP3.LUT R11, R46, 0xffff, RZ, 0xc0, !PT ;  /* 0x0000ffff2e0b7812 */ /* 0x000fe400078ec0ff */
[----:B------:R-:W-:Y:S02]  /*1c3c0*/  LOP3.LUT R4, R12, R4, RZ, 0xc0, !PT ;  /* 0x000000040c047212 */ /* 0x000fe400078ec0ff */
[----:B------:R-:W-:Y:S02]  /*1c3d0*/  LOP3.LUT R6, R14, R6, RZ, 0xc0, !PT ;  /* 0x000000060e067212 */ /* 0x000fe400078ec0ff */
[----:B------:R-:W-:Y:S02]  /*1c3e0*/  SHF.R.U32.HI R17, RZ, 0x18, R61 ;  /* 0x00000018ff117819 */ /* 0x000fe4000001163d */
[----:B------:R-:W-:-:S02]  /*1c3f0*/  SHF.R.U32.HI R12, RZ, 0x8, R9 ;  /* 0x00000008ff0c7819 */ /* 0x000fc40000011609 */
[----:B------:R-:W-:Y:S02]  /*1c400*/  PRMT R111, R15, 0x5410, R111 ;  /* 0x000054100f6f7816 */ /* 0x000fe4000000006f */
[----:B------:R-:W-:Y:S02]  /*1c410*/  LOP3.LUT R16, R56, 0xff, RZ, 0xc0, !PT ;  /* 0x000000ff38107812 */ /* 0x000fe400078ec0ff */
[----:B------:R-:W-:Y:S02]  /*1c420*/  LOP3.LUT R14, R46, 0xff, RZ, 0xc0, !PT ;  /* 0x000000ff2e0e7812 */ /* 0x000fe400078ec0ff */
[----:B------:R-:W-:Y:S02]  /*1c430*/  SHF.R.U32.HI R9, RZ, 0x8, R11 ;  /* 0x00000008ff097819 */ /* 0x000fe4000001160b */
[----:B------:R-:W-:Y:S02]  /*1c440*/  SHF.R.U32.HI R15, RZ, 0x18, R56 ;  /* 0x00000018ff0f7819 */ /* 0x000fe40000011638 */
[----:B------:R-:W-:-:S02]  /*1c450*/  LOP3.LUT R11, R127, 0xff00ff, RZ, 0xc0, !PT ;  /* 0x00ff00ff7f0b7812 */ /* 0x000fc400078ec0ff */
[----:B------:R-:W-:Y:S02]  /*1c460*/  PRMT R91, R13, 0x5410, R17 ;  /* 0x000054100d5b7816 */ /* 0x000fe40000000011 */
[----:B------:R-:W-:Y:S02]  /*1c470*/  PRMT R17, R16, 0x5410, R12 ;  /* 0x0000541010117816 */ /* 0x000fe4000000000c */
[----:B------:R-:W-:Y:S02]  /*1c480*/  PRMT R61, R14, 0x5410, R9 ;  /* 0x000054100e3d7816 */ /* 0x000fe40000000009 */
[----:B------:R-:W-:Y:S02]  /*1c490*/  PRMT R16, R10, 0x5410, R15 ;  /* 0x000054100a107816 */ /* 0x000fe4000000000f */
[--C-:B------:R-:W-:Y:S02]  /*1c4a0*/  HSET2.LE.AND R9, R110, R0.reuse, PT ;  /* 0x000000006e097233 */ /* 0x100fe40003803000 */
[----:B------:R-:W-:-:S02]  /*1c4b0*/  HSET2.LE.AND R10, R113, R0, PT ;  /* 0x00000000710a7233 */ /* 0x000fc40003803000 */
[----:B------:R-:W-:Y:S02]  /*1c4c0*/  HSET2.LE.AND R11, R11, R0, PT ;  /* 0x000000000b0b7233 */ /* 0x000fe40003803000 */
[----:B------:R-:W-:Y:S02]  /*1c4d0*/  LOP3.LUT R9, R209, R9, RZ, 0xc0, !PT ;  /* 0x00000009d1097212 */ /* 0x000fe400078ec0ff */
[----:B------:R-:W3:Y:S01]  /*1c4e0*/  LDL.LU R209, [R1+0x3fc] ;  /* 0x0003fc0001d17983 */ /* 0x000ee20000300800 */
[----:B------:R-:W-:Y:S02]  /*1c4f0*/  LOP3.LUT R10, R225, R10, RZ, 0xc0, !PT ;  /* 0x0000000ae10a7212 */ /* 0x000fe400078ec0ff */
[----:B------:R-:W-:Y:S01]  /*1c500*/  LOP3.LUT R11, R229, R11, RZ, 0xc0, !PT ;  /* 0x0000000be50b7212 */ /* 0x000fe200078ec0ff */
[----:B------:R-:W3:Y:S04]  /*1c510*/  LDL.LU R225, [R1+0x3f8] ;  /* 0x0003f80001e17983 */ /* 0x000ee80000300800 */
[----:B------:R-:W2:Y:S04]  /*1c520*/  LDL.LU R229, [R1+0x3f4] ;  /* 0x0003f40001e57983 */ /* 0x000ea80000300800 */
[----:B----4-:R-:W-:Y:S04]  /*1c530*/  STG.E.U16 desc[UR20][R164.64+-0xee], R232 ;  /* 0xffff12e8a4007986 */ /* 0x010fe8000c101514 */
[----:B------:R4:W-:Y:S04]  /*1c540*/  STG.E.U16 desc[UR20][R198.64+-0xf0], R231 ;  /* 0xffff10e7c6007986 */ /* 0x0009e8000c101514 */
[----:B------:R1:W-:Y:S04]  /*1c550*/  STG.E.U16 desc[UR20][R198.64+-0xee], R226 ;  /* 0xffff12e2c6007986 */ /* 0x0003e8000c101514 */
[----:B----4-:R-:W4:Y:S04]  /*1c560*/  LDL.LU R231, [R1+0x3f0] ;  /* 0x0003f00001e77983 */ /* 0x010f280000300800 */
[----:B-1----:R-:W3:Y:S01]  /*1c570*/  LDL.LU R226, [R1+0x3ec] ;  /* 0x0003ec0001e27983 */ /* 0x002ee20000300800 */
[----:B------:R-:W-:-:S02]  /*1c580*/  PRMT R33, R32, 0x7773, RZ ;  /* 0x0000777320217816 */ /* 0x000fc400000000ff */
[----:B------:R-:W-:-:S04]  /*1c590*/  PRMT R32, R32, 0x7772, RZ ;  /* 0x0000777220207816 */ /* 0x000fc800000000ff */
[----:B------:R-:W-:Y:S02]  /*1c5a0*/  PRMT R96, R32, 0x5410, R33 ;  /* 0x0000541020607816 */ /* 0x000fe40000000021 */
[----:B------:R-:W1:Y:S01]  /*1c5b0*/  LDSM.16.MT88.4 R32, [R60+0x1000] ;  /* 0x001000003c20783b */ /* 0x000e620000004200 */
[C---:B------:R-:W-:Y:S03]  /*1c5c0*/  HMMA.16816.F32.BF16 R56, R4.reuse, R24, R36 ;  /* 0x000000180438723c */ /* 0x040fe60000041824 */
[----:B------:R1:W-:Y:S05]  /*1c5d0*/  STG.E.U16 desc[UR20][R2.64+-0xf0], R214 ;  /* 0xffff10d602007986 */ /* 0x0003ea000c101514 */
[C---:B------:R-:W-:Y:S01]  /*1c5e0*/  HMMA.16816.F32.BF16 R48, R4.reuse, R26, R80 ;  /* 0x0000001a0430723c */ /* 0x040fe20000041850 */
[----:B------:R1:W-:Y:S04]  /*1c5f0*/  STG.E.U16 desc[UR20][R2.64+-0xee], R222 ;  /* 0xffff12de02007986 */ /* 0x0003e8000c101514 */
[----:B--2---:R-:W-:Y:S04]  /*1c600*/  STG.E.U16 desc[UR20][R44.64+-0xde], R229 ;  /* 0xffff22e52c007986 */ /* 0x004fe8000c101514 */
[----:B-1----:R-:W2:Y:S04]  /*1c610*/  LDL.LU R214, [R1+0x3e8] ;  /* 0x0003e80001d67983 */ /* 0x002ea80000300800 */
[----:B------:R-:W2:Y:S01]  /*1c620*/  LDL.LU R222, [R1+0x3e4] ;  /* 0x0003e40001de7983 */ /* 0x000ea20000300800 */
[C---:B------:R-:W-:Y:S08]  /*1c630*/  HMMA.16816.F32.BF16 R40, R4.reuse, R32, R68 ;  /* 0x000000200428723c */ /* 0x040ff00000041844 */
[----:B------:R-:W-:Y:S01]  /*1c640*/  HMMA.16816.F32.BF16 R36, R4, R34, R84 ;  /* 0x000000220424723c */ /* 0x000fe20000041854 */
[C---:B------:R-:W-:Y:S01]  /*1c650*/  IMAD.WIDE R6, R159.reuse, 0x70, R164 ;  /* 0x000000709f067825 */ /* 0x040fe200078e02a4 */
[----:B----4-:R-:W-:Y:S04]  /*1c660*/  STG.E.U16 desc[UR20][R44.64+-0xe0], R231 ;  /* 0xffff20e72c007986 */ /* 0x010fe8000c101514 */
[----:B---3--:R-:W-:Y:S04]  /*1c670*/  STG.E.U16 desc[UR20][R164.64+-0xe0], R226 ;  /* 0xffff20e2a4007986 */ /* 0x008fe8000c101514 */
[----:B------:R-:W-:Y:S04]  /*1c680*/  STG.E.U16 desc[UR20][R164.64+-0xde], R225 ;  /* 0xffff22e1a4007986 */ /* 0x000fe8000c101514 */
[----:B------:R1:W-:Y:S04]  /*1c690*/  STG.E.U16 desc[UR20][R6.64+-0xe0], R221 ;  /* 0xffff20dd06007986 */ /* 0x0003e8000c101514 */
[----:B------:R3:W-:Y:S04]  /*1c6a0*/  STG.E.U16 desc[UR20][R6.64+-0xde], R212 ;  /* 0xffff22d406007986 */ /* 0x0007e8000c101514 */
[----:B-1----:R-:W4:Y:S04]  /*1c6b0*/  LDL.LU R221, [R1+0x3e0] ;  /* 0x0003e00001dd7983 */ /* 0x002f280000300800 */
[----:B---3--:R-:W3:Y:S01]  /*1c6c0*/  LDL.LU R212, [R1+0x3d4] ;  /* 0x0003d40001d47983 */ /* 0x008ee20000300800 */
[----:B------:R-:W-:Y:S01]  /*1c6d0*/  IMAD.WIDE R6, R159, -0x70, R6 ;  /* 0xffffff909f067825 */ /* 0x000fe200078e0206 */
[----:B------:R-:W-:-:S02]  /*1c6e0*/  HSET2.LE.AND R4, R17, R0, PT ;  /* 0x0000000011047233 */ /* 0x000fc40003803000 */
[----:B------:R-:W-:Y:S01]  /*1c6f0*/  HSET2.LE.AND R5, R16, R0, PT ;  /* 0x0000000010057233 */ /* 0x000fe20003803000 */
[----:B------:R1:W-:Y:S01]  /*1c700*/  STG.E.U16 desc[UR20][R2.64+-0xe0], R215 ;  /* 0xffff20d702007986 */ /* 0x0003e2000c101514 */
[----:B------:R-:W-:-:S03]  /*1c710*/  IMAD.WIDE R16, R159, 0x70, R6 ;  /* 0x000000709f107825 */ /* 0x000fc600078e0206 */
[----:B------:R1:W-:Y:S04]  /*1c720*/  STG.E.U16 desc[UR20][R2.64+-0xde], R213 ;  /* 0xffff22d502007986 */ /* 0x0003e8000c101514 */
[----:B--2---:R-:W-:Y:S04]  /*1c730*/  STG.E.U16 desc[UR20][R44.64+-0xd0], R222 ;  /* 0xffff30de2c007986 */ /* 0x004fe8000c101514 */
[----:B-1----:R-:W2:Y:S04]  /*1c740*/  LDL.LU R215, [R1+0x3d0] ;  /* 0x0003d00001d77983 */ /* 0x002ea80000300800 */
[----:B------:R-:W2:Y:S04]  /*1c750*/  LDL.LU R213, [R1+0x3cc] ;  /* 0x0003cc0001d57983 */ /* 0x000ea80000300800 */
[----:B------:R-:W2:Y:S04]  /*1c760*/  LDL.LU R163, [R1+0x1e4] ;  /* 0x0001e40001a37983 */ /* 0x000ea80000300800 */
[----:B----4-:R-:W-:Y:S04]  /*1c770*/  STG.E.U16 desc[UR20][R44.64+-0xce], R221 ;  /* 0xffff32dd2c007986 */ /* 0x010fe8000c101514 */
[----:B------:R-:W-:Y:S04]  /*1c780*/  STG.E.U16 desc[UR20][R6.64+-0xd0], R214 ;  /* 0xffff30d606007986 */ /* 0x000fe8000c101514 */
[----:B---3--:R-:W-:Y:S04]  /*1c790*/  STG.E.U16 desc[UR20][R6.64+-0xce], R212 ;  /* 0xffff32d406007986 */ /* 0x008fe8000c101514 */
[----:B------:R1:W-:Y:S04]  /*1c7a0*/  STG.E.U16 desc[UR20][R16.64+-0xd0], R210 ;  /* 0xffff30d210007986 */ /* 0x0003e8000c101514 */
[----:B-1----:R-:W3:Y:S01]  /*1c7b0*/  LDL.LU R210, [R1+0x3c8] ;  /* 0x0003c80001d27983 */ /* 0x002ee20000300800 */
[----:B------:R-:W-:-:S02]  /*1c7c0*/  PRMT R12, R46, 0x7632, R12 ;  /* 0x000076322e0c7816 */ /* 0x000fc4000000000c */
[----:B------:R-:W-:Y:S02]  /*1c7d0*/  SHF.R.U32.HI R13, RZ, 0x18, R46 ;  /* 0x00000018ff0d7819 */ /* 0x000fe4000001162e */
[----:B------:R-:W-:Y:S01]  /*1c7e0*/  LOP3.LUT R12, R12, 0xff, RZ, 0xc0, !PT ;  /* 0x000000ff0c0c7812 */ /* 0x000fe200078ec0ff */
[----:B------:R-:W-:-:S03]  /*1c7f0*/  IMAD.WIDE R6, R159, -0x70, R16 ;  /* 0xffffff909f067825 */ /* 0x000fc600078e0210 */
[----:B------:R-:W-:Y:S01]  /*1c800*/  PRMT R46, R12, 0x5410, R13 ;  /* 0x000054100c2e7816 */ /* 0x000fe2000000000d */
[----:B------:R-:W-:Y:S02]  /*1c810*/  IMAD.MOV.U32 R12, RZ, RZ, R141 ;  /* 0x000000ffff0c7224 */ /* 0x000fe400078e008d */
[----:B------:R-:W-:Y:S01]  /*1c820*/  IMAD.MOV.U32 R13, RZ, RZ, R166 ;  /* 0x000000ffff0d7224 */ /* 0x000fe200078e00a6 */
[----:B------:R1:W-:Y:S02]  /*1c830*/  STG.E.U16 desc[UR20][R16.64+-0xce], R205 ;  /* 0xffff32cd10007986 */ /* 0x0003e4000c101514 */
[----:B------:R-:W-:Y:S02]  /*1c840*/  LOP3.LUT R12, R12, R4, RZ, 0xc0, !PT ;  /* 0x000000040c0c7212 */ /* 0x000fe400078ec0ff */
[----:B------:R-:W-:Y:S01]  /*1c850*/  LOP3.LUT R13, R13, R5, RZ, 0xc0, !PT ;  /* 0x000000050d0d7212 */ /* 0x000fe200078ec0ff */
[----:B------:R4:W-:Y:S01]  /*1c860*/  STG.E.U16 desc[UR20][R2.64+-0xd0], R206 ;  /* 0xffff30ce02007986 */ /* 0x0009e2000c101514 */
[----:B------:R-:W-:-:S03]  /*1c870*/  IMAD.WIDE R4, R159, 0x70, R6 ;  /* 0x000000709f047825 */ /* 0x000fc600078e0206 */
[----:B------:R4:W-:Y:S04]  /*1c880*/  STG.E.U16 desc[UR20][R2.64+-0xce], R207 ;  /* 0xffff32cf02007986 */ /* 0x0009e8000c101514 */
[----:B--2---:R-:W-:Y:S04]  /*1c890*/  STG.E.U16 desc[UR20][R44.64+-0xc0], R213 ;  /* 0xffff40d52c007986 */ /* 0x004fe8000c101514 */
[----:B------:R-:W-:Y:S04]  /*1c8a0*/  STG.E.U16 desc[UR20][R44.64+-0xbe], R215 ;  /* 0xffff42d72c007986 */ /* 0x000fe8000c101514 */
[----:B------:R-:W-:Y:S04]  /*1c8b0*/  STG.E.U16 desc[UR20][R6.64+-0xbe], R209 ;  /* 0xffff42d106007986 */ /* 0x000fe8000c101514 */
[----:B-1----:R-:W2:Y:S04]  /*1c8c0*/  LDL.LU R205, [R1+0x3c4] ;  /* 0x0003c40001cd7983 */ /* 0x002ea80000300800 */
[----:B----4-:R-:W4:Y:S04]  /*1c8d0*/  LDL.LU R206, [R1+0x3c0] ;  /* 0x0003c00001ce7983 */ /* 0x010f280000300800 */
[----:B------:R-:W2:Y:S04]  /*1c8e0*/  LDL.LU R207, [R1+0x3bc] ;  /* 0x0003bc0001cf7983 */ /* 0x000ea80000300800 */
[----:B---3--:R-:W-:Y:S04]  /*1c8f0*/  STG.E.U16 desc[UR20][R6.64+-0xc0], R210 ;  /* 0xffff40d206007986 */ /* 0x008fe8000c101514 */
[----:B------:R1:W-:Y:S04]  /*1c900*/  STG.E.U16 desc[UR20][R4.64+-0xc0], R181 ;  /* 0xffff40b504007986 */ /* 0x0003e8000c101514 */
[----:B-1----:R-:W3:Y:S01]  /*1c910*/  LDL.LU R181, [R1+0x3b8] ;  /* 0x0003b80001b57983 */ /* 0x002ee20000300800 */
[----:B------:R-:W-:Y:S01]  /*1c920*/  HMMA.16816.F32.BF16 R72, R8, R24, R72 ;  /* 0x000000180848723c */ /* 0x000fe20000041848 */
[----:B------:R-:W-:-:S02]  /*1c930*/  HSET2.LE.AND R6, R62, R0, PT ;  /* 0x000000003e067233 */ /* 0x000fc40003803000 */
[----:B------:R1:W-:Y:S01]  /*1c940*/  STG.E.U16 desc[UR20][R4.64+-0xbe], R180 ;  /* 0xffff42b404007986 */ /* 0x0003e2000c101514 */
[----:B------:R-:W-:-:S04]  /*1c950*/  HSET2.LE.AND R7, R63, R0, PT ;  /* 0x000000003f077233 */ /* 0x000fc80003803000 */
[C---:B------:R-:W-:Y:S01]  /*1c960*/  HMMA.16816.F32.BF16 R76, R8.reuse, R26, R76 ;  /* 0x0000001a084c723c */ /* 0x040fe2000004184c */
[----:B------:R-:W-:Y:S07]  /*1c970*/  STG.E.U16 desc[UR20][R2.64+-0xc0], R250 ;  /* 0xffff40fa02007986 */ /* 0x000fee000c101514 */
[C---:B------:R-:W-:Y:S01]  /*1c980*/  HMMA.16816.F32.BF16 R80, R8.reuse, R32, R64 ;  /* 0x000000200850723c */ /* 0x040fe20000041840 */
[----:B------:R-:W-:Y:S07]  /*1c990*/  STG.E.U16 desc[UR20][R2.64+-0xbe], R251 ;  /* 0xffff42fb02007986 */ /* 0x000fee000c101514 */
[----:B------:R-:W-:Y:S01]  /*1c9a0*/  HMMA.16816.F32.BF16 R68, R8, R34, R52 ;  /* 0x000000220844723c */ /* 0x000fe20000041834 */
[----:B------:R-:W-:Y:S01]  /*1c9b0*/  LOP3.LUT R9, R132, 0xff00ff, RZ, 0xc0, !PT ;  /* 0x00ff00ff84097812 */ /* 0x000fe200078ec0ff */
[----:B--2---:R-:W-:Y:S01]  /*1c9c0*/  STG.E.U16 desc[UR20][R44.64+-0xb0], R207 ;  /* 0xffff50cf2c007986 */ /* 0x004fe2000c101514 */
[----:B-1----:R-:W-:-:S03]  /*1c9d0*/  IMAD.WIDE R4, R159, -0x70, R4 ;  /* 0xffffff909f047825 */ /* 0x002fc600078e0204 */
[----:B----4-:R-:W-:Y:S01]  /*1c9e0*/  STG.E.U16 desc[UR20][R44.64+-0xae], R206 ;  /* 0xffff52ce2c007986 */ /* 0x010fe2000c101514 */
[--C-:B------:R-:W-:Y:S02]  /*1c9f0*/  HSET2.LE.AND R10, R88, R0.reuse, PT ;  /* 0x00000000580a7233 */ /* 0x100fe40003803000 */
[----:B------:R-:W-:Y:S01]  /*1ca00*/  LOP3.LUT R8, R163, R6, RZ, 0xc0, !PT ;  /* 0x00000006a3087212 */ /* 0x000fe200078ec0ff */
[----:B------:R-:W-:Y:S01]  /*1ca10*/  STG.E.U16 desc[UR20][R4.64+-0xb0], R205 ;  /* 0xffff50cd04007986 */ /* 0x000fe2000c101514 */
[----:B------:R-:W-:-:S03]  /*1ca20*/  HSET2.LE.AND R6, R9, R0, PT ;  /* 0x0000000009067233 */ /* 0x000fc60003803000 */
[----:B------:R1:W-:Y:S01]  /*1ca30*/  STG.E.U16 desc[UR20][R4.64+-0xae], R204 ;  /* 0xffff52cc04007986 */ /* 0x0003e2000c101514 */
[----:B------:R-:W-:-:S03]  /*1ca40*/  LOP3.LUT R10, R197, R10, RZ, 0xc0, !PT ;  /* 0x0000000ac50a7212 */ /* 0x000fc600078ec0ff */
[----:B------:R-:W2:Y:S01]  /*1ca50*/  LDL.LU R180, [R1+0x3b4] ;  /* 0x0003b40001b47983 */ /* 0x000ea20000300800 */
[----:B------:R-:W-:Y:S02]  /*1ca60*/  LOP3.LUT R11, R200, R6, RZ, 0xc0, !PT ;  /* 0x00000006c80b7212 */ /* 0x000fe400078ec0ff */
[----:B------:R-:W-:Y:S01]  /*1ca70*/  LOP3.LUT R15, R96, 0xff00ff, RZ, 0xc0, !PT ;  /* 0x00ff00ff600f7812 */ /* 0x000fe200078ec0ff */
[----:B------:R-:W-:Y:S01]  /*1ca80*/  IMAD.MOV.U32 R18, RZ, RZ, R138 ;  /* 0x000000ffff127224 */ /* 0x000fe200078e008a */
[----:B------:R-:W-:Y:S01]  /*1ca90*/  HSET2.LE.AND R14, R47, R0, PT ;  /* 0x000000002f0e7233 */ /* 0x000fe20003803000 */
[----:B------:R-:W-:Y:S01]  /*1caa0*/  IMAD.MOV.U32 R19, RZ, RZ, R136 ;  /* 0x000000ffff137224 */ /* 0x000fe200078e0088 */
[----:B------:R-:W4:Y:S01]  /*1cab0*/  LDSM.16.MT88.4 R24, [R116+0x5800] ;  /* 0x005800007418783b */ /* 0x000f220000004200 */
[----:B------:R-:W-:Y:S02]  /*1cac0*/  IMAD.MOV.U32 R16, RZ, RZ, R142 ;  /* 0x000000ffff107224 */ /* 0x000fe400078e008e */
[----:B------:R-:W-:Y:S01]  /*1cad0*/  IMAD.MOV.U32 R17, RZ, RZ, R140 ;  /* 0x000000ffff117224 */ /* 0x000fe200078e008c */
[----:B------:R-:W4:Y:S01]  /*1cae0*/  LDSM.16.MT88.4 R32, [R60+0x1800] ;  /* 0x001800003c20783b */ /* 0x000f220000004200 */
[----:B-1----:R-:W-:-:S05]  /*1caf0*/  IMAD.WIDE R4, R159, 0x70, R4 ;  /* 0x000000709f047825 */ /* 0x002fca00078e0204 */
[----:B------:R1:W-:Y:S04]  /*1cb00*/  STG.E.U16 desc[UR20][R4.64+-0xb0], R201 ;  /* 0xffff50c904007986 */ /* 0x0003e8000c101514 */
[----:B------:R4:W-:Y:S01]  /*1cb10*/  STG.E.U16 desc[UR20][R4.64+-0xae], R196 ;  /* 0xffff52c404007986 */ /* 0x0009e2000c101514 */
[----:B---3--:R-:W-:-:S03]  /*1cb20*/  LOP3.LUT R9, R181, R7, RZ, 0xc0, !PT ;  /* 0x00000007b5097212 */ /* 0x008fc600078ec0ff */
[----:B------:R-:W3:Y:S04]  /*1cb30*/  LDL.LU R181, [R1+0x3b0] ;  /* 0x0003b00001b57983 */ /* 0x000ee80000300800 */
[----:B------:R-:W2:Y:S04]  /*1cb40*/  LDL.LU R197, [R1+0x3ac] ;  /* 0x0003ac0001c57983 */ /* 0x000ea80000300800 */
[----:B------:R-:W3:Y:S04]  /*1cb50*/  LDL.LU R200, [R1+0x3a8] ;  /* 0x0003a80001c87983 */ /* 0x000ee80000300800 */
[----:B-1----:R-:W2:Y:S04]  /*1cb60*/  LDL.LU R201, [R1+0x3a0] ;  /* 0x0003a00001c97983 */ /* 0x002ea80000300800 */
[----:B----4-:R-:W4:Y:S01]  /*1cb70*/  LDL.LU R196, [R1+0x39c] ;  /* 0x00039c0001c47983 */ /* 0x010f220000300800 */
[----:B------:R-:W-:-:S03]  /*1cb80*/  IMAD.WIDE R6, R159, -0x70, R4 ;  /* 0xffffff909f067825 */ /* 0x000fc600078e0204 */
[----:B------:R1:W-:Y:S01]  /*1cb90*/  STG.E.U16 desc[UR20][R2.64+-0xb0], R190 ;  /* 0xffff50be02007986 */ /* 0x0003e2000c101514 */
[----:B------:R-:W-:-:S03]  /*1cba0*/  IMAD.WIDE R4, R159, 0x70, R6 ;  /* 0x000000709f047825 */ /* 0x000fc600078e0206 */
[----:B------:R1:W-:Y:S04]  /*1cbb0*/  STG.E.U16 desc[UR20][R2.64+-0xae], R192 ;  /* 0xffff52c002007986 */ /* 0x0003e8000c101514 */
[----:B-1----:R-:W4:Y:S04]  /*1cbc0*/  LDL.LU R190, [R1+0x398] ;  /* 0x0003980001be7983 */ /* 0x002f280000300800 */
[----:B------:R-:W4:Y:S04]  /*1cbd0*/  LDL.LU R192, [R1+0x394] ;  /* 0x0003940001c07983 */ /* 0x000f280000300800 */
[----:B---3--:R-:W-:Y:S04]  /*1cbe0*/  STG.E.U16 desc[UR20][R44.64+-0x9e], R200 ;  /* 0xffff62c82c007986 */ /* 0x008fe8000c101514 */
[----:B--2---:R-:W-:Y:S04]  /*1cbf0*/  STG.E.U16 desc[UR20][R44.64+-0xa0], R201 ;  /* 0xffff60c92c007986 */ /* 0x004fe8000c101514 */
[----:B------:R-:W-:Y:S04]  /*1cc00*/  STG.E.U16 desc[UR20][R6.64+-0xa0], R197 ;  /* 0xffff60c506007986 */ /* 0x000fe8000c101514 */
[----:B----4-:R-:W-:Y:S04]  /*1cc10*/  STG.E.U16 desc[UR20][R6.64+-0x9e], R196 ;  /* 0xffff62c406007986 */ /* 0x010fe8000c101514 */
[----:B------:R1:W-:Y:S04]  /*1cc20*/  STG.E.U16 desc[UR20][R4.64+-0xa0], R185 ;  /* 0xffff60b904007986 */ /* 0x0003e8000c101514 */
[----:B------:R2:W-:Y:S04]  /*1cc30*/  STG.E.U16 desc[UR20][R4.64+-0x9e], R183 ;  /* 0xffff62b704007986 */ /* 0x0005e8000c101514 */
[----:B------:R3:W-:Y:S04]  /*1cc40*/  STG.E.U16 desc[UR20][R2.64+-0xa0], R184 ;  /* 0xffff60b802007986 */ /* 0x0007e8000c101514 */
[----:B------:R4:W-:Y:S04]  /*1cc50*/  STG.E.U16 desc[UR20][R2.64+-0x9e], R203 ;  /* 0xffff62cb02007986 */ /* 0x0009e8000c101514 */
[----:B-1----:R-:W4:Y:S04]  /*1cc60*/  LDL.LU R185, [R1+0x390] ;  /* 0x0003900001b97983 */ /* 0x002f280000300800 */
[----:B--2---:R-:W2:Y:S04]  /*1cc70*/  LDL.LU R183, [R1+0x38c] ;  /* 0x00038c0001b77983 */ /* 0x004ea80000300800 */
[----:B---3--:R-:W3:Y:S04]  /*1cc80*/  LDL.LU R184, [R1+0x388] ;  /* 0x0003880001b87983 */ /* 0x008ee80000300800 */
[----:B----4-:R-:W4:Y:S01]  /*1cc90*/  LDL.LU R203, [R1+0x384] ;  /* 0x0003840001cb7983 */ /* 0x010f220000300800 */
[----:B------:R-:W-:-:S02]  /*1cca0*/  HSET2.LE.AND R15, R15, R0, PT ;  /* 0x000000000f0f7233 */ /* 0x000fc40003803000 */
[----:B------:R-:W-:-:S03]  /*1ccb0*/  LOP3.LUT R14, R18, R14, RZ, 0xc0, !PT ;  /* 0x0000000e120e7212 */ /* 0x000fc600078ec0ff */
[----:B------:R-:W-:Y:S01]  /*1ccc0*/  LOP3.LUT R15, R19, R15, RZ, 0xc0, !PT ;  /* 0x0000000f130f7212 */ /* 0x000fe200078ec0ff */
[----:B------:R-:W-:Y:S01]  /*1ccd0*/  IMAD.WIDE R6, R159, -0x70, R4 ;  /* 0xffffff909f067825 */ /* 0x000fe200078e0204 */
[----:B------:R-:W-:-:S05]  /*1cce0*/  LOP3.LUT R4, R157, 0xff00ff, RZ, 0xc0, !PT ;  /* 0x00ff00ff9d047812 */ /* 0x000fca00078ec0ff */
[C---:B------:R-:W-:Y:S01]  /*1ccf0*/  HMMA.16816.F32.BF16 R64, R12.reuse, R20, R56 ;  /* 0x000000140c40723c */ /* 0x040fe20000041838 */
[----:B------:R-:W-:Y:S07]  /*1cd00*/  STG.E.U16 desc[UR20][R44.64+-0x90], R192 ;  /* 0xffff70c02c007986 */ /* 0x000fee000c101514 */
[C---:B------:R-:W-:Y:S01]  /*1cd10*/  HMMA.16816.F32.BF16 R56, R12.reuse, R28, R40 ;  /* 0x0000001c0c38723c */ /* 0x040fe20000041828 */
[----:B------:R-:W-:Y:S07]  /*1cd20*/  STG.E.U16 desc[UR20][R44.64+-0x8e], R190 ;  /* 0xffff72be2c007986 */ /* 0x000fee000c101514 */
[C---:B------:R-:W-:Y:S08]  /*1cd30*/  HMMA.16816.F32.BF16 R52, R12.reuse, R22, R48 ;  /* 0x000000160c34723c */ /* 0x040ff00000041830 */
[----:B------:R-:W-:Y:S01]  /*1cd40*/  HMMA.16816.F32.BF16 R40, R12, R30, R36 ;  /* 0x0000001e0c28723c */ /* 0x000fe20000041824 */
[--C-:B------:R-:W-:Y:S01]  /*1cd50*/  HSET2.LE.AND R15, R4, R0.reuse, PT ;  /* 0x00000000040f7233 */ /* 0x100fe20003803000 */
[----:B------:R-:W-:Y:S01]  /*1cd60*/  IMAD.WIDE R4, R159, 0x70, R6 ;  /* 0x000000709f047825 */ /* 0x000fe200078e0206 */
[----:B------:R-:W-:-:S02]  /*1cd70*/  HSET2.LE.AND R12, R90, R0, PT ;  /* 0x000000005a0c7233 */ /* 0x000fc40003803000 */
[----:B------:R-:W-:-:S03]  /*1cd80*/  HSET2.LE.AND R13, R89, R0, PT ;  /* 0x00000000590d7233 */ /* 0x000fc60003803000 */
[----:B------:R-:W-:Y:S02]  /*1cd90*/  LOP3.LUT R16, R16, R12, RZ, 0xc0, !PT ;  /* 0x0000000c10107212 */ /* 0x000fe400078ec0ff */
[----:B------:R-:W-:Y:S01]  /*1cda0*/  LOP3.LUT R17, R17, R13, RZ, 0xc0, !PT ;  /* 0x0000000d11117212 */ /* 0x000fe200078ec0ff */
[----:B------:R-:W-:Y:S04]  /*1cdb0*/  STG.E.U16 desc[UR20][R6.64+-0x90], R185 ;  /* 0xffff70b906007986 */ /* 0x000fe8000c101514 */
[----:B----4-:R-:W-:Y:S04]  /*1cdc0*/  STG.E.U16 desc[UR20][R6.64+-0x8e], R203 ;  /* 0xffff72cb06007986 */ /* 0x010fe8000c101514 */
[----:B------:R1:W-:Y:S04]  /*1cdd0*/  STG.E.U16 desc[UR20][R4.64+-0x90], R182 ;  /* 0xffff70b604007986 */ /* 0x0003e8000c101514 */
[----:B------:R4:W-:Y:S04]  /*1cde0*/  STG.E.U16 desc[UR20][R4.64+-0x8e], R175 ;  /* 0xffff72af04007986 */ /* 0x0009e8000c101514 */
[----:B------:R2:W-:Y:S04]  /*1cdf0*/  STG.E.U16 desc[UR20][R2.64+-0x90], R178 ;  /* 0xffff70b202007986 */ /* 0x0005e8000c101514 */
[----:B------:R3:W-:Y:S04]  /*1ce00*/  STG.E.U16 desc[UR20][R2.64+-0x8e], R179 ;  /* 0xffff72b302007986 */ /* 0x0007e8000c101514 */
[----:B-1----:R-:W3:Y:S01]  /*1ce10*/  LDL.LU R182, [R1+0x380] ;  /* 0x0003800001b67983 */ /* 0x002ee20000300800 */
[----:B------:R-:W-:-:S02]  /*1ce20*/  HSET2.LE.AND R7, R149, R0, PT ;  /* 0x0000000095077233 */ /* 0x000fc40003803000 */
[----:B------:R-:W-:Y:S01]  /*1ce30*/  HSET2.LE.AND R6, R148, R0, PT ;  /* 0x0000000094067233 */ /* 0x000fe20003803000 */
[----:B----4-:R-:W4:Y:S04]  /*1ce40*/  LDL.LU R175, [R1+0x37c] ;  /* 0x00037c0001af7983 */ /* 0x010f280000300800 */
[----:B--2---:R-:W2:Y:S01]  /*1ce50*/  LDL.LU R178, [R1+0x378] ;  /* 0x0003780001b27983 */ /* 0x004ea20000300800 */
[----:B------:R-:W-:-:S03]  /*1ce60*/  LOP3.LUT R12, R176, R7, RZ, 0xc0, !PT ;  /* 0x00000007b00c7212 */ /* 0x000fc600078ec0ff */
[----:B---3--:R-:W3:Y:S01]  /*1ce70*/  LDL.LU R179, [R1+0x374] ;  /* 0x0003740001b37983 */ /* 0x008ee20000300800 */
[----:B------:R-:W-:-:S03]  /*1ce80*/  LOP3.LUT R13, R177, R6, RZ, 0xc0, !PT ;  /* 0x00000006b10d7212 */ /* 0x000fc600078ec0ff */
[----:B------:R-:W4:Y:S04]  /*1ce90*/  LDL.LU R176, [R1+0x370] ;  /* 0x0003700001b07983 */ /* 0x000f280000300800 */
[----:B------:R-:W4:Y:S01]  /*1cea0*/  LDL.LU R177, [R1+0x36c] ;  /* 0x00036c0001b17983 */ /* 0x000f220000300800 */
[C---:B------:R-:W-:Y:S08]  /*1ceb0*/  HMMA.16816.F32.BF16 R36, R8.reuse, R20, R72 ;  /* 0x000000140824723c */ /* 0x040ff00000041848 */
[C---:B------:R-:W-:Y:S01]  /*1cec0*/  HMMA.16816.F32.BF16 R48, R8.reuse, R22, R76 ;  /* 0x000000160830723c */ /* 0x040fe2000004184c */
[----:B------:R-:W1:Y:S07]  /*1ced0*/  LDSM.16.MT88.4 R20, [R116+0x5c00] ;  /* 0x005c00007414783b */ /* 0x000e6e0000004200 */
[C---:B------:R-:W-:Y:S08]  /*1cee0*/  HMMA.16816.F32.BF16 R72, R8.reuse, R28, R80 ;  /* 0x0000001c0848723c */ /* 0x040ff00000041850 */
[----:B------:R-:W-:Y:S01]  /*1cef0*/  HMMA.16816.F32.BF16 R68, R8, R30, R68 ;  /* 0x0000001e0844723c */ /* 0x000fe20000041844 */
[C---:B------:R-:W-:Y:S01]  /*1cf00*/  IMAD.WIDE R8, R159.reuse, -0x70, R4 ;  /* 0xffffff909f087825 */ /* 0x040fe200078e0204 */
[----:B------:R-:W-:Y:S03]  /*1cf10*/  STG.E.U16 desc[UR20][R44.64+-0x80], R184 ;  /* 0xffff80b82c007986 */ /* 0x000fe6000c101514 */
[----:B------:R-:W-:Y:S01]  /*1cf20*/  IMAD.WIDE R4, R159, 0x70, R8 ;  /* 0x000000709f047825 */ /* 0x000fe200078e0208 */
[----:B------:R-:W-:Y:S01]  /*1cf30*/  STG.E.U16 desc[UR20][R44.64+-0x7e], R183 ;  /* 0xffff82b72c007986 */ /* 0x000fe2000c101514 */
[----:B------:R-:W-:-:S02]  /*1cf40*/  HSET2.LE.AND R14, R150, R0, PT ;  /* 0x00000000960e7233 */ /* 0x000fc40003803000 */
[----:B------:R-:W-:Y:S01]  /*1cf50*/  IMAD.MOV.U32 R18, RZ, RZ, R139 ;  /* 0x000000ffff127224 */ /* 0x000fe200078e008b */
[----:B------:R-:W-:Y:S01]  /*1cf60*/  STG.E.U16 desc[UR20][R8.64+-0x7e], R181 ;  /* 0xffff82b508007986 */ /* 0x000fe2000c101514 */
[----:B------:R-:W-:Y:S01]  /*1cf70*/  IMAD.MOV.U32 R19, RZ, RZ, R135 ;  /* 0x000000ffff137224 */ /* 0x000fe200078e0087 */
[----:B------:R-:W-:Y:S02]  /*1cf80*/  HSET2.LE.AND R10, R156, R0, PT ;  /* 0x000000009c0a7233 */ /* 0x000fe40003803000 */
[----:B------:R-:W-:Y:S02]  /*1cf90*/  LOP3.LUT R18, R18, R14, RZ, 0xc0, !PT ;  /* 0x0000000e12127212 */ /* 0x000fe400078ec0ff */
[----:B------:R-:W-:Y:S02]  /*1cfa0*/  LOP3.LUT R19, R19, R15, RZ, 0xc0, !PT ;  /* 0x0000000f13137212 */ /* 0x000fe400078ec0ff */
[----:B------:R-:W-:Y:S02]  /*1cfb0*/  LOP3.LUT R14, R237, R10, RZ, 0xc0, !PT ;  /* 0x0000000aed0e7212 */ /* 0x000fe400078ec0ff */
[----:B------:R-:W-:-:S03]  /*1cfc0*/  LOP3.LUT R11, R94, 0xff00ff, RZ, 0xc0, !PT ;  /* 0x00ff00ff5e0b7812 */ /* 0x000fc600078ec0ff */
[----:B------:R-:W-:Y:S01]  /*1cfd0*/  HMMA.16816.F32.BF16 R64, R16, R24, R64 ;  /* 0x000000181040723c */ /* 0x000fe20000041840 */
[--C-:B------:R-:W-:Y:S02]  /*1cfe0*/  HSET2.LE.AND R10, R111, R0.reuse, PT ;  /* 0x000000006f0a7233 */ /* 0x100fe40003803000 */
[----:B------:R-:W-:-:S05]  /*1cff0*/  HSET2.LE.AND R11, R11, R0, PT ;  /* 0x000000000b0b7233 */ /* 0x000fca0003803000 */
[C---:B------:R-:W-:Y:S08]  /*1d000*/  HMMA.16816.F32.BF16 R52, R16.reuse, R26, R52 ;  /* 0x0000001a1034723c */ /* 0x040ff00000041834 */
[C---:B------:R-:W-:Y:S08]  /*1d010*/  HMMA.16816.F32.BF16 R56, R16.reuse, R32, R56 ;  /* 0x000000201038723c */ /* 0x040ff00000041838 */
[----:B------:R-:W-:Y:S01]  /*1d020*/  HMMA.16816.F32.BF16 R40, R16, R34, R40 ;  /* 0x000000221028723c */ /* 0x000fe20000041828 */
[----:B------:R-:W1:Y:S04]  /*1d030*/  LDSM.16.MT88.4 R16, [R60+0x1c00] ;  /* 0x001c00003c10783b */ /* 0x000e680000004200 */
[----:B------:R1:W-:Y:S04]  /*1d040*/  STG.E.U16 desc[UR20][R8.64+-0x80], R182 ;  /* 0xffff80b608007986 */ /* 0x0003e8000c101514 */
[----:B------:R-:W-:Y:S04]  /*1d050*/  STG.E.U16 desc[UR20][R4.64+-0x80], R240 ;  /* 0xffff80f004007986 */ /* 0x000fe8000c101514 */
[----:B------:R2:W-:Y:S04]  /*1d060*/  STG.E.U16 desc[UR20][R4.64+-0x7e], R235 ;  /* 0xffff82eb04007986 */ /* 0x0005e8000c101514 */
[----:B------:R-:W-:Y:S01]  /*1d070*/  STG.E.U16 desc[UR20][R2.64+-0x80], R233 ;  /* 0xffff80e902007986 */ /* 0x000fe2000c101514 */
[----:B-1----:R-:W-:Y:S01]  /*1d080*/  LOP3.LUT R8, R158, 0xff00ff, RZ, 0xc0, !PT ;  /* 0x00ff00ff9e087812 */ /* 0x002fe200078ec0ff */
[----:B--2---:R-:W-:-:S04]  /*1d090*/  IMAD.WIDE R4, R159, -0x70, R4 ;  /* 0xffffff909f047825 */ /* 0x004fc800078e0204 */
[----:B------:R-:W-:Y:S01]  /*1d0a0*/  HSET2.LE.AND R7, R8, R0, PT ;  /* 0x0000000008077233 */ /* 0x000fe20003803000 */
[----:B------:R-:W-:-:S04]  /*1d0b0*/  IMAD.WIDE R8, R159, 0x70, R4 ;  /* 0x000000709f087825 */ /* 0x000fc800078e0204 */
[----:B------:R-:W-:Y:S01]  /*1d0c0*/  LOP3.LUT R15, R236, R7, RZ, 0xc0, !PT ;  /* 0x00000007ec0f7212 */ /* 0x000fe200078ec0ff */
[----:B------:R-:W-:Y:S01]  /*1d0d0*/  STG.E.U16 desc[UR20][R2.64+-0x7e], R234 ;  /* 0xffff82ea02007986 */ /* 0x000fe2000c101514 */
[----:B------:R-:W-:-:S03]  /*1d0e0*/  IMAD.WIDE R6, R159, -0x70, R8 ;  /* 0xffffff909f067825 */ /* 0x000fc600078e0208 */
[----:B---3--:R-:W-:Y:S04]  /*1d0f0*/  STG.E.U16 desc[UR20][R44.64+-0x70], R179 ;  /* 0xffff90b32c007986 */ /* 0x008fe8000c101514 */
[----:B------:R-:W-:Y:S04]  /*1d100*/  STG.E.U16 desc[UR20][R44.64+-0x6e], R178 ;  /* 0xffff92b22c007986 */ /* 0x000fe8000c101514 */
[----:B----4-:R-:W-:Y:S04]  /*1d110*/  STG.E.U16 desc[UR20][R4.64+-0x70], R175 ;  /* 0xffff90af04007986 */ /* 0x010fe8000c101514 */
[----:B------:R1:W-:Y:S01]  /*1d120*/  STG.E.U16 desc[UR20][R4.64+-0x6e], R180 ;  /* 0xffff92b404007986 */ /* 0x0003e2000c101514 */
[----:B------:R-:W-:Y:S03]  /*1d130*/  HMMA.16816.F32.BF16 R36, R12, R24, R36 ;  /* 0x000000180c24723c */ /* 0x000fe60000041824 */
[----:B------:R-:W-:Y:S04]  /*1d140*/  STG.E.U16 desc[UR20][R8.64+-0x70], R247 ;  /* 0xffff90f708007986 */ /* 0x000fe8000c101514 */
[----:B------:R2:W-:Y:S01]  /*1d150*/  STG.E.U16 desc[UR20][R8.64+-0x6e], R248 ;  /* 0xffff92f808007986 */ /* 0x0005e2000c101514 */
[----:B------:R-:W-:-:S03]  /*1d160*/  IMAD.MOV.U32 R24, RZ, RZ, R144 ;  /* 0x000000ffff187224 */ /* 0x000fc600078e0090 */
[----:B------:R-:W-:Y:S01]  /*1d170*/  STG.E.U16 desc[UR20][R2.64+-0x70], R245 ;  /* 0xffff90f502007986 */ /* 0x000fe2000c101514 */
[----:B------:R-:W-:-:S03]  /*1d180*/  IMAD.MOV.U32 R25, RZ, RZ, R143 ;  /* 0x000000ffff197224 */ /* 0x000fc600078e008f */
[----:B------:R-:W-:Y:S04]  /*1d190*/  STG.E.U16 desc[UR20][R2.64+-0x6e], R242 ;  /* 0xffff92f202007986 */ /* 0x000fe8000c101514 */
[----:B------:R-:W-:Y:S04]  /*1d1a0*/  STG.E.U16 desc[UR20][R44.64+-0x60], R177 ;  /* 0xffffa0b12c007986 */ /* 0x000fe8000c101514 */
[----:B------:R-:W-:Y:S01]  /*1d1b0*/  STG.E.U16 desc[UR20][R44.64+-0x5e], R176 ;  /* 0xffffa2b02c007986 */ /* 0x000fe2000c101514 */
[----:B-1----:R-:W-:-:S03]  /*1d1c0*/  IMAD.WIDE R4, R159, 0x70, R6 ;  /* 0x000000709f047825 */ /* 0x002fc600078e0206 */
[----:B------:R-:W-:Y:S04]  /*1d1d0*/  STG.E.U16 desc[UR20][R6.64+-0x60], R174 ;  /* 0xffffa0ae06007986 */ /* 0x000fe8000c101514 */
[----:B------:R1:W-:Y:S01]  /*1d1e0*/  STG.E.U16 desc[UR20][R6.64+-0x5e], R173 ;  /* 0xffffa2ad06007986 */ /* 0x0003e2000c101514 */
[----:B--2---:R-:W-:Y:S02]  /*1d1f0*/  IMAD.MOV.U32 R8, RZ, RZ, R155 ;  /* 0x000000ffff087224 */ /* 0x004fe400078e009b */
[----:B------:R-:W-:Y:S01]  /*1d200*/  IMAD.MOV.U32 R9, RZ, RZ, R154 ;  /* 0x000000ffff097224 */ /* 0x000fe200078e009a */
[----:B------:R-:W-:Y:S02]  /*1d210*/  LOP3.LUT R10, R24, R10, RZ, 0xc0, !PT ;  /* 0x0000000a180a7212 */ /* 0x000fe400078ec0ff */
[----:B------:R-:W-:Y:S01]  /*1d220*/  LOP3.LUT R11, R25, R11, RZ, 0xc0, !PT ;  /* 0x0000000b190b7212 */ /* 0x000fe200078ec0ff */
[----:B------:R-:W-:Y:S01]  /*1d230*/  HMMA.16816.F32.BF16 R28, R12, R32, R72 ;  /* 0x000000200c1c723c */ /* 0x000fe20000041848 */
[----:B------:R-:W-:Y:S01]  /*1d240*/  STG.E.U16 desc[UR20][R4.64+-0x60], R244 ;  /* 0xffffa0f404007986 */ /* 0x000fe2000c101514 */
[----:B-1----:R-:W-:-:S02]  /*1d250*/  HSET2.LE.AND R6, R61, R0, PT ;  /* 0x000000003d067233 */ /* 0x002fc40003803000 */
[----:B------:R-:W-:-:S03]  /*1d260*/  HSET2.LE.AND R7, R46, R0, PT ;  /* 0x000000002e077233 */ /* 0x000fc60003803000 */
[----:B------:R-:W-:Y:S02]  /*1d270*/  LOP3.LUT R8, R8, R6, RZ, 0xc0, !PT ;  /* 0x0000000608087212 */ /* 0x000fe400078ec0ff */
[----:B------:R-:W-:Y:S01]  /*1d280*/  LOP3.LUT R9, R9, R7, RZ, 0xc0, !PT ;  /* 0x0000000709097212 */ /* 0x000fe200078ec0ff */
[C---:B------:R-:W-:Y:S01]  /*1d290*/  HMMA.16816.F32.BF16 R48, R12.reuse, R26, R48 ;  /* 0x0000001a0c30723c */ /* 0x040fe20000041830 */
[----:B------:R1:W-:Y:S07]  /*1d2a0*/  STG.E.U16 desc[UR20][R4.64+-0x5e], R241 ;  /* 0xffffa2f104007986 */ /* 0x0003ee000c101514 */
[----:B------:R-:W-:Y:S08]  /*1d2b0*/  HMMA.16816.F32.BF16 R32, R12, R34, R68 ;  /* 0x000000220c20723c */ /* 0x000ff00000041844 */
[----:B------:R-:W-:Y:S01]  /*1d2c0*/  HMMA.16816.F32.BF16 R12, R8, R20, R64 ;  /* 0x00000014080c723c */ /* 0x000fe20000041840 */
[----:B------:R-:W-:Y:S04]  /*1d2d0*/  STG.E.U16 desc[UR20][R2.64+-0x60], R246 ;  /* 0xffffa0f602007986 */ /* 0x000fe8000c101514 */
[----:B------:R-:W-:Y:S01]  /*1d2e0*/  STG.E.U16 desc[UR20][R2.64+-0x5e], R243 ;  /* 0xffffa2f302007986 */ /* 0x000fe2000c101514 */
[----:B-1----:R-:W-:-:S03]  /*1d2f0*/  IMAD.WIDE R4, R159, -0x70, R4 ;  /* 0xffffff909f047825 */ /* 0x002fc600078e0204 */
[----:B------:R-:W-:Y:S04]  /*1d300*/  STG.E.U16 desc[UR20][R44.64+-0x50], R172 ;  /* 0xffffb0ac2c007986 */ /* 0x000fe8000c101514 */
[----:B------:R-:W-:Y:S04]  /*1d310*/  STG.E.U16 desc[UR20][R44.64+-0x4e], R171 ;  /* 0xffffb2ab2c007986 */ /* 0x000fe8000c101514 */
[----:B------:R-:W-:Y:S04]  /*1d320*/  STG.E.U16 desc[UR20][R4.64+-0x50], R170 ;  /* 0xffffb0aa04007986 */ /* 0x000fe8000c101514 */
[----:B------:R1:W-:Y:S01]  /*1d330*/  STG.E.U16 desc[UR20][R4.64+-0x4e], R169 ;  /* 0xffffb2a904007986 */ /* 0x0003e2000c101514 */
[----:B------:R-:W-:Y:S01]  /*1d340*/  HMMA.16816.F32.BF16 R24, R8, R16, R56 ;  /* 0x000000100818723c */ /* 0x000fe20000041838 */
[----:B-1----:R-:W-:-:S05]  /*1d350*/  IMAD.WIDE R4, R159, 0x70, R4 ;  /* 0x000000709f047825 */ /* 0x002fca00078e0204 */
[----:B------:R1:W-:Y:S04]  /*1d360*/  STG.E.U16 desc[UR20][R4.64+-0x50], R202 ;  /* 0xffffb0ca04007986 */ /* 0x0003e8000c101514 */
[----:B------:R2:W-:Y:S01]  /*1d370*/  STG.E.U16 desc[UR20][R4.64+-0x4e], R252 ;  /* 0xffffb2fc04007986 */ /* 0x0005e2000c101514 */
[----:B------:R-:W-:-:S03]  /*1d380*/  IMAD.WIDE R6, R159, -0x70, R4 ;  /* 0xffffff909f067825 */ /* 0x000fc600078e0204 */
[----:B------:R-:W-:Y:S04]  /*1d390*/  STG.E.U16 desc[UR20][R2.64+-0x50], R239 ;  /* 0xffffb0ef02007986 */ /* 0x000fe8000c101514 */
[----:B-1----:R-:W3:Y:S04]  /*1d3a0*/  LDL.LU R202, [R1+0x368] ;  /* 0x0003680001ca7983 */ /* 0x002ee80000300800 */
[----:B--2---:R-:W2:Y:S04]  /*1d3b0*/  LDL.LU R252, [R1+0x364] ;  /* 0x0003640001fc7983 */ /* 0x004ea80000300800 */
[----:B------:R-:W-:Y:S04]  /*1d3c0*/  STL.64 [R1+0x318], R12 ;  /* 0x0003180c01007387 */ /* 0x000fe80000100a00 */
[----:B------:R1:W-:Y:S01]  /*1d3d0*/  STL.64 [R1+0x320], R14 ;  /* 0x0003200e01007387 */ /* 0x0003e20000100a00 */
[----:B------:R-:W-:-:S03]  /*1d3e0*/  IMAD.WIDE R4, R159, 0x70, R6 ;  /* 0x000000709f047825 */ /* 0x000fc600078e0206 */
[----:B------:R-:W-:Y:S04]  /*1d3f0*/  STG.E.U16 desc[UR20][R2.64+-0x4e], R238 ;  /* 0xffffb2ee02007986 */ /* 0x000fe8000c101514 */
[----:B------:R-:W-:Y:S04]  /*1d400*/  STG.E.U16 desc[UR20][R44.64+-0x40], R167 ;  /* 0xffffc0a72c007986 */ /* 0x000fe8000c101514 */
[----:B------:R-:W-:Y:S01]  /*1d410*/  STG.E.U16 desc[UR20][R44.64+-0x3e], R168 ;  /* 0xffffc2a82c007986 */ /* 0x000fe2000c101514 */
[----:B-1----:R-:W-:Y:S03]  /*1d420*/  HMMA.16816.F32.BF16 R12, R8, R22, R52 ;  /* 0x00000016080c723c */ /* 0x002fe60000041834 */
[----:B------:R-:W-:Y:S04]  /*1d430*/  STG.E.U16 desc[UR20][R6.64+-0x40], R126 ;  /* 0xffffc07e06007986 */ /* 0x000fe8000c101514 */
[----:B------:R1:W-:Y:S04]  /*1d440*/  STG.E.U16 desc[UR20][R6.64+-0x3e], R125 ;  /* 0xffffc27d06007986 */ /* 0x0003e8000c101514 */
[----:B------:R-:W-:Y:S04]  /*1d450*/  STG.E.U16 desc[UR20][R4.64+-0x40], R227 ;  /* 0xffffc0e304007986 */ /* 0x000fe8000c101514 */
[----:B------:R4:W-:Y:S04]  /*1d460*/  STG.E.U16 desc[UR20][R4.64+-0x3e], R224 ;  /* 0xffffc2e004007986 */ /* 0x0009e8000c101514 */
[----:B------:R4:W-:Y:S04]  /*1d470*/  STL.64 [R1+0x308], R12 ;  /* 0x0003080c01007387 */ /* 0x0009e80000100a00 */
[----:B------:R4:W-:Y:S01]  /*1d480*/  STL.64 [R1+0x310], R14 ;  /* 0x0003100e01007387 */ /* 0x0009e20000100a00 */
[----:B-1----:R-:W-:Y:S01]  /*1d490*/  IMAD.WIDE R6, R159, -0x70, R4 ;  /* 0xffffff909f067825 */ /* 0x002fe200078e0204 */
[----:B----4-:R-:W-:-:S02]  /*1d4a0*/  LOP3.LUT R4, R151, 0xff00ff, RZ, 0xc0, !PT ;  /* 0x00ff00ff97047812 */ /* 0x010fc400078ec0ff */
[----:B------:R-:W-:Y:S03]  /*1d4b0*/  STL.64 [R1+0x2f8], R24 ;  /* 0x0002f81801007387 */ /* 0x000fe60000100a00 */
[--C-:B------:R-:W-:Y:S02]  /*1d4c0*/  HSET2.LE.AND R4, R4, R0.reuse, PT ;  /* 0x0000000004047233 */ /* 0x100fe40003803000 */
[--C-:B------:R-:W-:Y:S02]  /*1d4d0*/  HSET2.LE.AND R12, R92, R0.reuse, PT ;  /* 0x000000005c0c7233 */ /* 0x100fe40003803000 */
[--C-:B------:R-:W-:Y:S02]  /*1d4e0*/  HSET2.LE.AND R14, R95, R0.reuse, PT ;  /* 0x000000005f0e7233 */ /* 0x100fe40003803000 */
[----:B------:R-:W-:Y:S01]  /*1d4f0*/  HSET2.LE.AND R0, R91, R0, PT ;  /* 0x000000005b007233 */ /* 0x000fe20003803000 */
[----:B------:R1:W-:Y:S01]  /*1d500*/  STL.64 [R1+0x300], R26 ;  /* 0x0003001a01007387 */ /* 0x0003e20000100a00 */
[----:B------:R-:W-:-:S02]  /*1d510*/  LOP3.LUT R12, R146, R12, RZ, 0xc0, !PT ;  /* 0x0000000c920c7212 */ /* 0x000fc400078ec0ff */
[----:B------:R-:W-:Y:S01]  /*1d520*/  LOP3.LUT R14, R145, R14, RZ, 0xc0, !PT ;  /* 0x0000000e910e7212 */ /* 0x000fe200078ec0ff */
[----:B------:R-:W4:Y:S01]  /*1d530*/  LDL.LU R146, [R1+0x360] ;  /* 0x0003600001927983 */ /* 0x000f220000300800 */
[----:B------:R-:W-:-:S03]  /*1d540*/  LOP3.LUT R13, R137, R0, RZ, 0xc0, !PT ;  /* 0x00000000890d7212 */ /* 0x000fc600078ec0ff */
[----:B------:R-:W2:Y:S04]  /*1d550*/  LDL.LU R137, [R1+0x35c] ;  /* 0x00035c0001897983 */ /* 0x000ea80000300800 */
[----:B------:R-:W2:Y:S01]  /*1d560*/  LDL.LU R145, [R1+0x358] ;  /* 0x0003580001917983 */ /* 0x000ea20000300800 */
[----:B------:R-:W-:Y:S01]  /*1d570*/  HMMA.16816.F32.BF16 R8, R8, R18, R40 ;  /* 0x000000120808723c */ /* 0x000fe20000041828 */
[----:B------:R-:W-:-:S05]  /*1d580*/  IMAD.MOV.U32 R5, RZ, RZ, R249 ;  /* 0x000000ffff057224 */ /* 0x000fca00078e00f9 */
[----:B------:R-:W-:Y:S01]  /*1d590*/  LOP3.LUT R15, R5, R4, RZ, 0xc0, !PT ;  /* 0x00000004050f7212 */ /* 0x000fe200078ec0ff */
[C---:B------:R-:W-:Y:S01]  /*1d5a0*/  IMAD.WIDE R4, R159.reuse, 0x70, R6 ;  /* 0x000000709f047825 */ /* 0x040fe200078e0206 */
[----:B------:R-:W-:Y:S04]  /*1d5b0*/  STG.E.U16 desc[UR20][R2.64+-0x40], R219 ;  /* 0xffffc0db02007986 */ /* 0x000fe8000c101514 */
[----:B------:R-:W-:Y:S04]  /*1d5c0*/  STG.E.U16 desc[UR20][R2.64+-0x3e], R223 ;  /* 0xffffc2df02007986 */ /* 0x000fe8000c101514 */
[----:B------:R-:W-:Y:S04]  /*1d5d0*/  STG.E.U16 desc[UR20][R44.64+-0x30], R123 ;  /* 0xffffd07b2c007986 */ /* 0x000fe8000c101514 */
[----:B------:R1:W-:Y:S04]  /*1d5e0*/  STL.64 [R1+0x2e8], R8 ;  /* 0x0002e80801007387 */ /* 0x0003e80000100a00 */
[----:B------:R-:W-:Y:S01]  /*1d5f0*/  STG.E.U16 desc[UR20][R44.64+-0x2e], R122 ;  /* 0xffffd27a2c007986 */ /* 0x000fe2000c101514 */
[----:B-1----:R-:W-:Y:S03]  /*1d600*/  HMMA.16816.F32.BF16 R24, R12, R20, R36 ;  /* 0x000000140c18723c */ /* 0x002fe60000041824 */
[----:B------:R-:W-:Y:S04]  /*1d610*/  STG.E.U16 desc[UR20][R6.64+-0x30], R114 ;  /* 0xffffd07206007986 */ /* 0x000fe8000c101514 */
[----:B------:R1:W-:Y:S04]  /*1d620*/  STG.E.U16 desc[UR20][R6.64+-0x2e], R124 ;  /* 0xffffd27c06007986 */ /* 0x0003e8000c101514 */
[----:B------:R-:W-:Y:S04]  /*1d630*/  STG.E.U16 desc[UR20][R4.64+-0x30], R230 ;  /* 0xffffd0e604007986 */ /* 0x000fe8000c101514 */
[----:B------:R-:W-:Y:S01]  /*1d640*/  STG.E.U16 desc[UR20][R4.64+-0x2e], R228 ;  /* 0xffffd2e404007986 */ /* 0x000fe2000c101514 */
[----:B------:R-:W-:-:S03]  /*1d650*/  IMAD.WIDE R8, R159, -0x70, R4 ;  /* 0xffffff909f087825 */ /* 0x000fc600078e0204 */
[----:B------:R-:W-:Y:S04]  /*1d660*/  STG.E.U16 desc[UR20][R2.64+-0x30], R220 ;  /* 0xffffd0dc02007986 */ /* 0x000fe8000c101514 */
[----:B------:R-:W-:Y:S04]  /*1d670*/  STG.E.U16 desc[UR20][R2.64+-0x2e], R218 ;  /* 0xffffd2da02007986 */ /* 0x000fe8000c101514 */
[----:B------:R-:W-:Y:S01]  /*1d680*/  STG.E.U16 desc[UR20][R44.64+-0x20], R121 ;  /* 0xffffe0792c007986 */ /* 0x000fe2000c101514 */
[----:B-1----:R-:W-:-:S03]  /*1d690*/  IMAD.WIDE R6, R159, 0x70, R8 ;  /* 0x000000709f067825 */ /* 0x002fc600078e0208 */
[----:B------:R-:W-:Y:S04]  /*1d6a0*/  STG.E.U16 desc[UR20][R44.64+-0x1e], R120 ;  /* 0xffffe2782c007986 */ /* 0x000fe8000c101514 */
[----:B------:R-:W-:Y:S04]  /*1d6b0*/  STL.64 [R1+0x2f0], R10 ;  /* 0x0002f00a01007387 */ /* 0x000fe80000100a00 */
[----:B------:R-:W-:Y:S04]  /*1d6c0*/  STG.E.U16 desc[UR20][R8.64+-0x20], R117 ;  /* 0xffffe07508007986 */ /* 0x000fe8000c101514 */
[----:B------:R1:W-:Y:S04]  /*1d6d0*/  STG.E.U16 desc[UR20][R8.64+-0x1e], R115 ;  /* 0xffffe27308007986 */ /* 0x0003e8000c101514 */
[----:B------:R-:W-:Y:S04]  /*1d6e0*/  STL.64 [R1+0x38], R24 ;  /* 0x0000381801007387 */ /* 0x000fe80000100a00 */
[----:B------:R-:W-:Y:S01]  /*1d6f0*/  STL.64 [R1+0x40], R26 ;  /* 0x0000401a01007387 */ /* 0x000fe20000100a00 */
[----:B-1----:R-:W-:Y:S01]  /*1d700*/  HMMA.16816.F32.BF16 R8, R12, R22, R48 ;  /* 0x000000160c08723c */ /* 0x002fe20000041830 */
[----:B------:R-:W-:-:S02]  /*1d710*/  IMAD.WIDE R4, R159, -0x70, R6 ;  /* 0xffffff909f047825 */ /* 0x000fc400078e0206 */
[----:B------:R-:W-:-:S15]  /*1d720*/  STG.E.U16 desc[UR20][R6.64+-0x20], R217 ;  /* 0xffffe0d906007986 */ /* 0x000fde000c101514 */
[----:B------:R-:W-:-:S01]  /*1d730*/  NOP ;  /* 0x0000000000007918 */ /* 0x000fc20000000000 */
[----:B------:R-:W-:Y:S04]  /*1d740*/  STL.64 [R1+0x28], R8 ;  /* 0x0000280801007387 */ /* 0x000fe80000100a00 */
[----:B------:R1:W-:Y:S04]  /*1d750*/  STL.64 [R1+0x30], R10 ;  /* 0x0000300a01007387 */ /* 0x0003e80000100a00 */
[----:B------:R-:W-:Y:S04]  /*1d760*/  STG.E.U16 desc[UR20][R6.64+-0x1e], R216 ;  /* 0xffffe2d806007986 */ /* 0x000fe8000c101514 */
[----:B------:R-:W-:Y:S04]  /*1d770*/  STG.E.U16 desc[UR20][R2.64+-0x20], R211 ;  /* 0xffffe0d302007986 */ /* 0x000fe8000c101514 */
[----:B------:R-:W-:Y:S01]  /*1d780*/  STG.E.U16 desc[UR20][R2.64+-0x1e], R191 ;  /* 0xffffe2bf02007986 */ /* 0x000fe2000c101514 */
[----:B-1----:R-:W-:Y:S03]  /*1d790*/  HMMA.16816.F32.BF16 R8, R12, R16, R28 ;  /* 0x000000100c08723c */ /* 0x002fe6000004181c */
[----:B------:R-:W-:Y:S04]  /*1d7a0*/  STG.E.U16 desc[UR20][R44.64+-0x10], R119 ;  /* 0xfffff0772c007986 */ /* 0x000fe8000c101514 */
[----:B------:R-:W-:Y:S04]  /*1d7b0*/  STG.E.U16 desc[UR20][R44.64+-0xe], R118 ;  /* 0xfffff2762c007986 */ /* 0x000fe8000c101514 */
[----:B------:R-:W-:Y:S04]  /*1d7c0*/  STG.E.U16 desc[UR20][R4.64+-0xe], R147 ;  /* 0xfffff29304007986 */ /* 0x000fe8000c101514 */
[----:B---3--:R1:W-:Y:S04]  /*1d7d0*/  STG.E.U16 desc[UR20][R4.64+-0x10], R202 ;  /* 0xfffff0ca04007986 */ /* 0x0083e8000c101514 */
[----:B-1----:R3:W5:Y:S04]  /*1d7e0*/  LDL.LU R202, [R1+0x354] ;  /* 0x0003540001ca7983 */ /* 0x0027680000300800 */
[----:B------:R3:W5:Y:S04]  /*1d7f0*/  LDL.LU R147, [R1+0x350] ;  /* 0x0003500001937983 */ /* 0x0007680000300800 */
[----:B------:R3:W-:Y:S04]  /*1d800*/  STL.64 [R1], R8 ;  /* 0x0000000801007387 */ /* 0x0007e80000100a00 */
[----:B------:R3:W-:Y:S01]  /*1d810*/  STL.64 [R1+0x8], R10 ;  /* 0x0000080a01007387 */ /* 0x0007e20000100a00 */
[----:B----4-:R-:W-:-:S03]  /*1d820*/  IMAD.MOV.U32 R134, RZ, RZ, R146 ;  /* 0x000000ffff867224 */ /* 0x010fc600078e0092 */
[----:B------:R3:W5:Y:S01]  /*1d830*/  LDL.LU R146, [R1+0x34c] ;  /* 0x00034c0001927983 */ /* 0x0007620000300800 */
[----:B--2---:R-:W-:Y:S02]  /*1d840*/  IMAD.MOV.U32 R136, RZ, RZ, R137 ;  /* 0x000000ffff887224 */ /* 0x004fe400078e0089 */
[----:B------:R-:W-:Y:S02]  /*1d850*/  IMAD.MOV.U32 R135, RZ, RZ, R145 ;  /* 0x000000ffff877224 */ /* 0x000fe400078e0091 */
[----:B------:R3:W5:Y:S04]  /*1d860*/  LDL.LU R145, [R1+0x348] ;  /* 0x0003480001917983 */ /* 0x0007680000300800 */
[----:B------:R3:W5:Y:S01]  /*1d870*/  LDL.LU R137, [R1+0x344] ;  /* 0x0003440001897983 */ /* 0x0007620000300800 */
[----:B------:R-:W-:Y:S01]  /*1d880*/  IMAD.WIDE R6, R159, 0x70, R4 ;  /* 0x000000709f067825 */ /* 0x000fe200078e0204 */
[----:B------:R-:W-:Y:S04]  /*1d890*/  HMMA.16816.F32.BF16 R236, R12, R18, R32 ;  /* 0x000000120cec723c */ /* 0x000fe80000041820 */
[----:B------:R3:W-:Y:S04]  /*1d8a0*/  STG.E.U16 desc[UR20][R6.64+-0x10], R208 ;  /* 0xfffff0d006007986 */ /* 0x0007e8000c101514 */
[----:B------:R3:W-:Y:S04]  /*1d8b0*/  STG.E.U16 desc[UR20][R6.64+-0xe], R195 ;  /* 0xfffff2c306007986 */ /* 0x0007e8000c101514 */
[----:B------:R3:W-:Y:S04]  /*1d8c0*/  STG.E.U16 desc[UR20][R2.64+-0x10], R194 ;  /* 0xfffff0c202007986 */ /* 0x0007e8000c101514 */
[----:B------:R3:W-:Y:S01]  /*1d8d0*/  STG.E.U16 desc[UR20][R2.64+-0xe], R193 ;  /* 0xfffff2c102007986 */ /* 0x0007e2000c101514 */
[----:B------:R-:W-:Y:S01]  /*1d8e0*/  UISETP.LT.AND UP0, UPT, UR24, 0x2, UPT ;  /* 0x000000021800788c */ /* 0x000fe2000bf01270 */
[----:B------:R-:W-:Y:S01]  /*1d8f0*/  IADD3 R200, P0, PT, R44, -0x200, RZ ;  /* 0xfffffe002cc87810 */ /* 0x000fe20007f1e0ff */
[----:B------:R-:W-:-:S02]  /*1d900*/  IMAD.MOV.U32 R133, RZ, RZ, R252 ;  /* 0x000000ffff857224 */ /* 0x000fc400078e00fc */
[----:B------:R-:W-:Y:S01]  /*1d910*/  USEL UR9, UR24, 0x2, !UP0 ;  /* 0x0000000218097887 */ /* 0x000fe2000c000000 */
[----:B------:R-:W-:-:S03]  /*1d920*/  IADD3.X R197, PT, PT, R45, -0x1, RZ, P0, !PT ;  /* 0xffffffff2dc57810 */ /* 0x000fc600007fe4ff */
[----:B------:R-:W-:-:S12]  /*1d930*/  UIADD3 UR9, UPT, UPT, UR9, -0x3, URZ ;  /* 0xfffffffd09097890 */ /* 0x000fd8000fffe0ff */
.L_x_637:
[----:B------:R-:W-:-:S09]  /*1d940*/  UISETP.GE.AND UP0, UPT, UR9, URZ, UPT ;  /* 0x000000ff0900728c */ /* 0x000fd2000bf06270 */
[----:B------:R-:W-:Y:S05]  /*1d950*/  BRA.U !UP0, `(.L_x_641) ;  /* 0x000000c108507547 */ /* 0x000fea000b800000 */
[----:B------:R-:W2:Y:S01]  /*1d960*/  S2R R0, SR_TID.X ;  /* 0x0000000000007919 */ /* 0x000ea20000002100 */
[----:B------:R-:W4:Y:S01]  /*1d970*/  S2UR UR4, SR_CgaCtaId ;  /* 0x00000000000479c3 */ /* 0x000f220000008800 */
[----:B------:R-:W-:Y:S01]  /*1d980*/  UMOV UR5, 0x400 ;  /* 0x0000040000057882 */ /* 0x000fe20000000000 */
[----:B------:R-:W2:Y:S01]  /*1d990*/  LDCU UR11, c[0x0][0x440] ;  /* 0x00008800ff0b77ac */ /* 0x000ea20008000800 */
[----:B-1-3--:R-:W1:Y:S01]  /*1d9a0*/  S2R R3, SR_TID.X ;  /* 0x0000000000037919 */ /* 0x00ae620000002100 */
[----:B-----5:R-:W-:Y:S01]  /*1d9b0*/  IMAD.MOV.U32 R193, RZ, RZ, R133 ;  /* 0x000000ffffc17224 */ /* 0x020fe200078e0085 */
[----:B------:R-:W-:Y:S01]  /*1d9c0*/  MOV R191, R135 ;  /* 0x0000008700bf7202 */ /* 0x000fe20000000f00 */
[----:B------:R-:W3:Y:S01]  /*1d9d0*/  LDCU UR26, c[0x0][0x448] ;  /* 0x00008900ff1a77ac */ /* 0x000ee20008000800 */
[----:B------:R-:W1:Y:S01]  /*1d9e0*/  S2R R183, SR_TID.X ;  /* 0x0000000000b77919 */ /* 0x000e620000002100 */
[----:B------:R-:W1:Y:S01]  /*1d9f0*/  LDC R194, c[0x0][0x4f8] ;  /* 0x00013e00ffc27b82 */ /* 0x000e620000000800 */
[----:B------:R-:W-:Y:S01]  /*1da00*/  IMAD.MOV.U32 R192, RZ, RZ, R134 ;  /* 0x000000ffffc07224 */ /* 0x000fe200078e0086 */
[----:B------:R-:W1:Y:S01]  /*1da10*/  LDCU UR7, c[0x0][0x440] ;  /* 0x00008800ff0777ac */ /* 0x000e620008000800 */
[----:B------:R-:W1:Y:S01]  /*1da20*/  S2R R4, SR_CTAID.X ;  /* 0x0000000000047919 */ /* 0x000e620000002500 */
[----:B------:R-:W-:Y:S01]  /*1da30*/  IMAD.MOV.U32 R190, RZ, RZ, R136 ;  /* 0x000000ffffbe7224 */ /* 0x000fe200078e0088 */
[----:B------:R-:W1:Y:S01]  /*1da40*/  LDCU.U8 UR10, c[0x0][0x4f8] ;  /* 0x00009f00ff0a77ac */ /* 0x000e620008000000 */
[----:B------:R-:W1:Y:S02]  /*1da50*/  S2R R8, SR_CTAID.X ;  /* 0x0000000000087919 */ /* 0x000e640000002500 */
[----:B------:R-:W1:Y:S01]  /*1da60*/  LDC.64 R184, c[0x0][0x3c0] ;  /* 0x0000f000ffb87b82 */ /* 0x000e620000000a00 */
[----:B----4-:R-:W-:-:S02]  /*1da70*/  ULEA UR4, UR4, UR5, 0x18 ;  /* 0x0000000504047291 */ /* 0x010fc4000f8ec0ff */
[----:B---3--:R-:W-:Y:S01]  /*1da80*/  USHF.L.U32 UR26, UR26, 0x3, URZ ;  /* 0x000000031a1a7899 */ /* 0x008fe200080006ff */
[----:B--2---:R-:W-:Y:S01]  /*1da90*/  IMAD.SHL.U32 R0, R0, 0x20, RZ ;  /* 0x0000002000007824 */ /* 0x004fe200078e00ff */
[----:B-1----:R-:W-:Y:S02]  /*1daa0*/  LOP3.LUT R194, R194, 0xff, RZ, 0xc0, !PT ;  /* 0x000000ffc2c27812 */ /* 0x002fe400078ec0ff */
[----:B------:R-:W-:Y:S02]  /*1dab0*/  SHF.R.U32.HI R6, RZ, 0x5, R3 ;  /* 0x00000005ff067819 */ /* 0x000fe40000011603 */
[----:B------:R-:W-:Y:S02]  /*1dac0*/  LOP3.LUT R0, R0, 0xc0, RZ, 0xc0, !PT ;  /* 0x000000c000007812 */ /* 0x000fe400078ec0ff */
[----:B------:R-:W-:Y:S01]  /*1dad0*/  SHF.R.U32.HI R2, RZ, 0x1, R183 ;  /* 0x00000001ff027819 */ /* 0x000fe200000116b7 */
[----:B------:R-:W-:Y:S01]  /*1dae0*/  IMAD.SHL.U32 R182, R183, 0x20, RZ ;  /* 0x00000020b7b67824 */ /* 0x000fe200078e00ff */
[----:B------:R-:W-:-:S02]  /*1daf0*/  LOP3.LUT R0, R0, 0x18, R146, 0xf8, !PT ;  /* 0x0000001800007812 */ /* 0x000fc400078ef892 */
[----:B------:R-:W-:Y:S01]  /*1db00*/  SHF.R.U32.HI R7, RZ, 0x5, R3 ;  /* 0x00000005ff077819 */ /* 0x000fe20000011603 */
[----:B------:R-:W-:Y:S01]  /*1db10*/  IMAD R4, R4, 0x8, R6 ;  /* 0x0000000804047824 */ /* 0x000fe200078e0206 */
[----:B------:R-:W-:Y:S01]  /*1db20*/  LOP3.LUT R0, R0, 0x8, R2, 0x78, !PT ;  /* 0x0000000800007812 */ /* 0x000fe200078e7802 */
[----:B------:R-:W-:Y:S01]  /*1db30*/  IMAD.SHL.U32 R3, R3, 0x20, RZ ;  /* 0x0000002003037824 */ /* 0x000fe200078e00ff */
[----:B------:R-:W-:Y:S01]  /*1db40*/  LOP3.LUT P1, RZ, R183, 0x4, RZ, 0xc0, !PT ;  /* 0x00000004b7ff7812 */ /* 0x000fe2000782c0ff */
[----:B------:R-:W-:Y:S01]  /*1db50*/  IMAD R8, R8, 0x8, R7 ;  /* 0x0000000808087824 */ /* 0x000fe200078e0207 */
[----:B------:R-:W-:Y:S01]  /*1db60*/  LEA R194, R194, R194, 0x10 ;  /* 0x000000c2c2c27211 */ /* 0x000fe200078e80ff */
[----:B------:R-:W-:Y:S01]  /*1db70*/  VIADD R4, R4, 0x4 ;  /* 0x0000000404047836 */ /* 0x000fe20000000000 */
[----:B------:R-:W-:Y:S01]  /*1db80*/  LOP3.LUT R3, R0, 0x120, R3, 0xf8, !PT ;  /* 0x0000012000037812 */ /* 0x000fe200078ef803 */
[----:B------:R-:W-:-:S03]  /*1db90*/  IMAD.WIDE.U32 R8, R8, -0x326172a9, RZ ;  /* 0xcd9e8d5708087825 */ /* 0x000fc600078e00ff */
[----:B------:R-:W-:Y:S01]  /*1dba0*/  LEA R199, R3, UR4, 0x1 ;  /* 0x0000000403c77c11 */ /* 0x000fe2000f8e08ff */
[----:B------:R-:W-:Y:S01]  /*1dbb0*/  IMAD.WIDE.U32 R4, R4, -0x326172a9, RZ ;  /* 0xcd9e8d5704047825 */ /* 0x000fe200078e00ff */
[----:B------:R-:W-:-:S03]  /*1dbc0*/  LOP3.LUT R6, R8, UR6, RZ, 0x3c, !PT ;  /* 0x0000000608067c12 */ /* 0x000fc6000f8e3cff */
[----:B------:R-:W-:Y:S01]  /*1dbd0*/  IMAD.SHL.U32 R0, R183, 0x8, RZ ;  /* 0x00000008b7007824 */ /* 0x000fe200078e00ff */
[----:B------:R-:W-:Y:S01]  /*1dbe0*/  LOP3.LUT R2, R4, UR6, RZ, 0x3c, !PT ;  /* 0x0000000604027c12 */ /* 0x000fe2000f8e3cff */
[----:B------:R-:W-:Y:S01]  /*1dbf0*/  STL [R1+0x7c], R6 ;  /* 0x00007c0601007387 */ /* 0x000fe20000100800 */
[----:B------:R-:W1:Y:S02]  /*1dc00*/  LDCU UR6, c[0x0][0x45c] ;  /* 0x00008b80ff0677ac */ /* 0x000e640008000800 */
[----:B------:R-:W-:Y:S01]  /*1dc10*/  LOP3.LUT R144, R0, 0x18, RZ, 0xc0, !PT ;  /* 0x0000001800907812 */ /* 0x000fe200078ec0ff */
[----:B------:R-:W-:Y:S01]  /*1dc20*/  VIADD R0, R199, 0x4000 ;  /* 0x00004000c7007836 */ /* 0x000fe20000000000 */
[----:B------:R2:W-:Y:S02]  /*1dc30*/  STL [R1+0x84], R2 ;  /* 0x0000840201007387 */ /* 0x0005e40000100800 */
[----:B------:R-:W-:Y:S02]  /*1dc40*/  ISETP.GE.AND P2, PT, R144, UR11, PT ;  /* 0x0000000b90007c0c */ /* 0x000fe4000bf46270 */
[----:B------:R3:W-:Y:S01]  /*1dc50*/  STL [R1+0x340], R0 ;  /* 0x0003400001007387 */ /* 0x0007e20000100800 */
[----:B--2---:R-:W-:-:S05]  /*1dc60*/  IMAD.MOV.U32 R2, RZ, RZ, 0x20 ;  /* 0x00000020ff027424 */ /* 0x004fca00078e00ff */
[----:B------:R-:W-:-:S05]  /*1dc70*/  SEL R181, R2, 0xffffffe0, !P1 ;  /* 0xffffffe002b57807 */ /* 0x000fca0004800000 */
[----:B------:R-:W-:Y:S01]  /*1dc80*/  IMAD.IADD R180, R145, 0x1, R181 ;  /* 0x0000000191b47824 */ /* 0x000fe200078e02b5 */
[----:B-1-3--:R-:W-:Y:S06]  /*1dc90*/  BRA `(.L_x_642) ;  /* 0x0000000000b87947 */ /* 0x00afec0003800000 */
.L_x_644:
        /* <DEDUP_REMOVED lines=10> */
[----:B---3--:R-:W-:Y:S05]  /*1dd40*/  @!P2 LEA.HI.X R135, R2, R175, R3, 0x1, P3 ;  /* 0x000000af0287a211 */ /* 0x008fea00018f0c03 */
[----:B------:R-:W-:Y:S01]  /*1dd50*/  @!PT LDS RZ, [RZ] ;  /* 0x00000000fffff984 */ /* 0x000fe20000000800 */
[----:B------:R-:W-:Y:S01]  /*1dd60*/  @!PT LDS RZ, [RZ] ;  /* 0x00000000fffff984 */ /* 0x000fe20000000800 */
[----:B------:R-:W-:Y:S01]  /*1dd70*/  @!PT LDS RZ, [RZ] ;  /* 0x00000000fffff984 */ /* 0x000fe20000000800 */
[----:B------:R1:W-:Y:S04]  /*1dd80*/  @!P2 LDGSTS.E.BYPASS.LTC128B.128 [R202+0x2000], desc[UR20][R134.64] ;  /* 0x0200000086caafae */ /* 0x0003e8000b981a14 */
[----:B------:R2:W-:Y:S04]  /*1dd90*/  @P2 STS.128 [R202+0x2000], RZ ;  /* 0x002000ffca002388 */ /* 0x0005e80000000c00 */
[----:B------:R2:W-:Y:S01]  /*1dda0*/  @P0 STS.128 [R202+0x2800], RZ ;  /* 0x002800ffca000388 */ /* 0x0005e20000000c00 */
[CC--:B-1----:R-:W-:Y:S04]  /*1ddb0*/  @!P0 LEA R135, P3, R132.reuse, R2.reuse, 0x5 ;  /* 0x0000000284878211 */ /* 0x0c2fe800078628ff */
[C-C-:B------:R-:W-:Y:S02]  /*1ddc0*/  @!P0 LEA.HI.X R138, R132.reuse, R3, R133.reuse, 0x5, P3 ;  /* 0x00000003848a8211 */ /* 0x140fe400018f2c85 */
[C---:B------:R-:W-:Y:S04]  /*1ddd0*/  @!P0 LEA R134, P3, R135.reuse, R203, 0x1 ;  /* 0x000000cb87868211 */ /* 0x040fe800078608ff */
[----:B------:R-:W-:Y:S05]  /*1dde0*/  @!P0 LEA.HI.X R135, R135, R175, R138, 0x1, P3 ;  /* 0x000000af87878211 */ /* 0x000fea00018f0c8a */
[----:B------:R-:W-:Y:S01]  /*1ddf0*/  @!PT LDS RZ, [RZ] ;  /* 0x00000000fffff984 */ /* 0x000fe20000000800 */
[----:B------:R-:W-:Y:S01]  /*1de00*/  @!PT LDS RZ, [RZ] ;  /* 0x00000000fffff984 */ /* 0x000fe20000000800 */
[----:B------:R-:W-:Y:S01]  /*1de10*/  @!PT LDS RZ, [RZ] ;  /* 0x00000000fffff984 */ /* 0x000fe20000000800 */
[----:B------:R1:W-:Y:S04]  /*1de20*/  @!P0 LDGSTS.E.BYPASS.LTC128B.128 [R202+0x2800], desc[UR20][R134.64] ;  /* 0x0280000086ca8fae */ /* 0x0003e8000b981a14 */
[----:B------:R2:W-:Y:S01]  /*1de30*/  @P0 STS.128 [R202+0x3000], RZ ;  /* 0x003000ffca000388 */ /* 0x0005e20000000c00 */
[C---:B-1----:R-:W-:Y:S04]  /*1de40*/  @!P0 LEA R135, P3, R132.reuse, R2, 0x6 ;  /* 0x0000000284878211 */ /* 0x042fe800078630ff */
[C---:B------:R-:W-:Y:S01]  /*1de50*/  @!P0 LEA.HI.X R138, R132.reuse, R3, R133, 0x6, P3 ;  /* 0x00000003848a8211 */ /* 0x040fe200018f3485 */
[----:B------:R-:W-:Y:S01]  /*1de60*/  @!P0 IMAD.WIDE.U32 R2, R132, 0x60, R2 ;  /* 0x0000006084028825 */ /* 0x000fe200078e0002 */
[----:B------:R-:W-:Y:S03]  /*1de70*/  @!P0 LEA R134, P3, R135, R203, 0x1 ;  /* 0x000000cb87868211 */ /* 0x000fe600078608ff */
[----:B------:R-:W-:Y:S01]  /*1de80*/  @!P0 IMAD R133, R133, 0x60, RZ ;  /* 0x0000006085858824 */ /* 0x000fe200078e02ff */
[----:B------:R-:W-:Y:S02]  /*1de90*/  @!P0 LEA.HI.X R135, R135, R175, R138, 0x1, P3 ;  /* 0x000000af87878211 */ /* 0x000fe400018f0c8a */
        /* <DEDUP_REMOVED lines=14> */
.L_x_642:
[----:B--2---:R-:W2:Y:S01]  /*1df80*/  LDL R13, [R1+0x33c] ;  /* 0x00033c00010d7983 */ /* 0x004ea20000100800 */
[----:B------:R-:W-:Y:S04]  /*1df90*/  DEPBAR.LE SB0, 0x0 ;  /* 0x000080000000791a */ /* 0x000fe80000000000 */
[----:B------:R-:W3:Y:S01]  /*1dfa0*/  LDL R12, [R1+0x338] ;  /* 0x00033800010c7983 */ /* 0x000ee20000100800 */
[----:B------:R-:W-:Y:S01]  /*1dfb0*/  ISETP.GE.AND P0, PT, R144, UR7, PT ;  /* 0x0000000790007c0c */ /* 0x000fe2000bf06270 */
[----:B-----5:R-:W-:Y:S01]  /*1dfc0*/  IMAD.WIDE.U32 R4, R184, UR9, RZ ;  /* 0x00000009b8047c25 */ /* 0x020fe2000f8e00ff */
[C---:B------:R-:W-:Y:S01]  /*1dfd0*/  SHF.L.U32 R147, R183.reuse, 0x4, RZ ;  /* 0x00000004b7937819 */ /* 0x040fe200000006ff */
[----:B------:R-:W4:Y:S01]  /*1dfe0*/  LDL.64 R232, [R1+0x88] ;  /* 0x0000880001e87983 */ /* 0x000f220000100a00 */
[----:B------:R-:W-:Y:S01]  /*1dff0*/  SHF.L.U32 R146, R183, 0x2, RZ ;  /* 0x00000002b7927819 */ /* 0x000fe200000006ff */
[----:B------:R-:W-:Y:S01]  /*1e000*/  IMAD R5, R185, UR9, R5 ;  /* 0x00000009b9057c24 */ /* 0x000fe2000f8e0205 */
[----:B------:R-:W-:Y:S01]  /*1e010*/  SHF.L.U32 R2, R4, 0x7, RZ ;  /* 0x0000000704027819 */ /* 0x000fe200000006ff */
[----:B------:R-:W-:Y:S01]  /*1e020*/  USHF.L.U32 UR14, UR9, 0x2, URZ ;  /* 0x00000002090e7899 */ /* 0x000fe200080006ff */
[----:B------:R-:W-:Y:S01]  /*1e030*/  LOP3.LUT R0, R146, 0x18, RZ, 0xc0, !PT ;  /* 0x0000001892007812 */ /* 0x000fe200078ec0ff */
[----:B------:R-:W4:Y:S01]  /*1e040*/  LDL.64 R218, [R1+0x1d0] ;  /* 0x0001d00001da7983 */ /* 0x000f220000100a00 */
[----:B------:R-:W-:Y:S01]  /*1e050*/  SHF.L.U64.HI R3, R4, 0x7, R5 ;  /* 0x0000000704037819 */ /* 0x000fe20000010205 */
[----:B------:R-:W-:Y:S01]  /*1e060*/  USHF.L.U32 UR12, UR9, 0x2, URZ ;  /* 0x00000002090c7899 */ /* 0x000fe200080006ff */
[--C-:B------:R-:W-:Y:S01]  /*1e070*/  LOP3.LUT R0, R0, 0xc0, R182.reuse, 0xf8, !PT ;  /* 0x000000c000007812 */ /* 0x100fe200078ef8b6 */
[----:B------:R-:W-:Y:S01]  /*1e080*/  UIADD3 UR11, UPT, UPT, UR23, -0x4498517b, URZ ;  /* 0xbb67ae85170b7890 */ /* 0x000fe2000fffe0ff */
[CC--:B------:R-:W-:Y:S01]  /*1e090*/  @!P0 LEA R7, P4, R184.reuse, R2.reuse, 0x5 ;  /* 0x00000002b8078211 */ /* 0x0c0fe200078828ff */
[----:B------:R-:W5:Y:S01]  /*1e0a0*/  LDL.64 R226, [R1+0xe0] ;  /* 0x0000e00001e27983 */ /* 0x000f620000100a00 */
[C---:B------:R-:W-:Y:S01]  /*1e0b0*/  @!P0 LEA R5, P3, R184.reuse, R2, 0x6 ;  /* 0x00000002b8058211 */ /* 0x040fe200078630ff */
[----:B------:R-:W-:Y:S01]  /*1e0c0*/  UIADD3 UR13, UPT, UPT, UR14, 0x1, URZ ;  /* 0x000000010e0d7890 */ /* 0x000fe2000fffe0ff */
[CCC-:B------:R-:W-:Y:S01]  /*1e0d0*/  @!P0 LEA.HI.X R9, R184.reuse, R3.reuse, R185.reuse, 0x5, P4 ;  /* 0x00000003b8098211 */ /* 0x1c0fe200020f2cb9 */
[----:B------:R-:W-:Y:S01]  /*1e0e0*/  UIADD3 UR5, UPT, UPT, UR22, 0x3c6ef372, URZ ;  /* 0x3c6ef37216057890 */ /* 0x000fe2000fffe0ff */
[----:B------:R-:W-:Y:S01]  /*1e0f0*/  @!P0 LEA.HI.X R11, R184, R3, R185, 0x6, P3 ;  /* 0x00000003b80b8211 */ /* 0x000fe200018f34b9 */
[----:B------:R-:W4:Y:S01]  /*1e100*/  LDL R240, [R1+0x84] ;  /* 0x0000840001f07983 */ /* 0x000f220000100800 */
[----:B------:R-:W-:Y:S01]  /*1e110*/  LOP3.LUT R0, R0, 0x8, R183, 0x78, !PT ;  /* 0x0000000800007812 */ /* 0x000fe200078e78b7 */
[----:B------:R-:W-:Y:S01]  /*1e120*/  UIADD3 UR16, UPT, UPT, UR22, -0x255992d5, URZ ;  /* 0xdaa66d2b16107890 */ /* 0x000fe2000fffe0ff */
[----:B------:R-:W-:Y:S01]  /*1e130*/  LOP3.LUT R4, R147, 0x100, RZ, 0xc0, !PT ;  /* 0x0000010093047812 */ /* 0x000fe200078ec0ff */
[----:B------:R-:W4:Y:S01]  /*1e140*/  LDL R201, [R1+0x7c] ;  /* 0x00007c0001c97983 */ /* 0x000f220000100800 */
[----:B------:R-:W-:Y:S01]  /*1e150*/  UIADD3 UR15, UPT, UPT, UR22, 0x78dde6e4, URZ ;  /* 0x78dde6e4160f7890 */ /* 0x000fe2000fffe0ff */
[----:B------:R-:W-:Y:S01]  /*1e160*/  SHF.L.U32 R203, R183, 0x1, RZ ;  /* 0x00000001b7cb7819 */ /* 0x000fe200000006ff */
[----:B------:R-:W-:Y:S01]  /*1e170*/  UIADD3 UR25, UPT, UPT, UR23, -0x56f99767, URZ ;  /* 0xa906689917197890 */ /* 0x000fe2000fffe0ff */
[----:B------:R-:W4:Y:S01]  /*1e180*/  LDL.64 R216, [R1+0x328] ;  /* 0x0003280001d87983 */ /* 0x000f220000100a00 */
[----:B------:R-:W-:Y:S01]  /*1e190*/  LOP3.LUT R4, R4, 0x20, R182, 0xf8, !PT ;  /* 0x0000002004047812 */ /* 0x000fe200078ef8b6 */
[----:B------:R-:W-:Y:S02]  /*1e1a0*/  UIADD3 UR17, UPT, UPT, UR22, 0x1715609d, URZ ;  /* 0x1715609d16117890 */ /* 0x000fe4000fffe0ff */
[----:B------:R-:W-:Y:S01]  /*1e1b0*/  UISETP.NE.AND UP0, UPT, UR9, URZ, UPT ;  /* 0x000000ff0900728c */ /* 0x000fe2000bf05270 */
[----:B------:R-:W-:Y:S01]  /*1e1c0*/  LOP3.LUT R0, R4, R0, RZ, 0xfc, !PT ;  /* 0x0000000004007212 */ /* 0x000fe200078efcff */
[----:B------:R-:W-:Y:S01]  /*1e1d0*/  BAR.SYNC.DEFER_BLOCKING 0x0 ;  /* 0x0000000000007b1d */ /* 0x000fe20000010000 */
[----:B------:R-:W-:Y:S02]  /*1e1e0*/  @!P0 IMAD R4, R185, 0x60, RZ ;  /* 0x00000060b9048824 */ /* 0x000fe400078e02ff */
[----:B------:R-:W-:Y:S02]  /*1e1f0*/  LEA R0, R0, UR4, 0x1 ;  /* 0x0000000400007c11 */ /* 0x000fe4000f8e08ff */
[-C--:B--2---:R-:W-:Y:S02]  /*1e200*/  @!P0 LEA R6, P4, R7, R13.reuse, 0x1 ;  /* 0x0000000d07068211 */ /* 0x084fe400078808ff */
[-C--:B------:R-:W-:Y:S02]  /*1e210*/  @!P0 LEA R8, P3, R5, R13.reuse, 0x1 ;  /* 0x0000000d05088211 */ /* 0x080fe400078608ff */
[-C--:B---3--:R-:W-:Y:S02]  /*1e220*/  @!P0 LEA.HI.X R7, R7, R12.reuse, R9, 0x1, P4 ;  /* 0x0000000c07078211 */ /* 0x088fe400020f0c09 */
[C---:B------:R-:W-:Y:S02]  /*1e230*/  @!P2 LEA R10, P4, R2.reuse, R13, 0x1 ;  /* 0x0000000d020aa211 */ /* 0x040fe400078808ff */
[-C--:B------:R-:W-:Y:S02]  /*1e240*/  @!P0 LEA.HI.X R9, R5, R12.reuse, R11, 0x1, P3 ;  /* 0x0000000c05098211 */ /* 0x080fe400018f0c0b */
[-CC-:B------:R-:W-:Y:S01]  /*1e250*/  @!P2 LEA.HI.X R11, R2, R12.reuse, R3.reuse, 0x1, P4 ;  /* 0x0000000c020ba211 */ /* 0x180fe200020f0c03 */
[----:B------:R-:W-:Y:S04]  /*1e260*/  @!P0 IMAD.WIDE.U32 R2, R184, 0x60, R2 ;  /* 0x00000060b8028825 */ /* 0x000fe800078e0002 */
[----:B------:R-:W-:Y:S01]  /*1e270*/  @!PT LDS RZ, [RZ] ;  /* 0x00000000fffff984 */ /* 0x000fe20000000800 */
[----:B------:R-:W-:Y:S01]  /*1e280*/  @!PT LDS RZ, [RZ] ;  /* 0x00000000fffff984 */ /* 0x000fe20000000800 */
[----:B------:R-:W-:Y:S01]  /*1e290*/  @!PT LDS RZ, [RZ] ;  /* 0x00000000fffff984 */ /* 0x000fe20000000800 */
[----:B------:R-:W-:Y:S01]  /*1e2a0*/  @!P2 LDGSTS.E.BYPASS.LTC128B.128 [R202+0x4000], desc[UR20][R10.64] ;  /* 0x040000000acaafae */ /* 0x000fe2000b981a14 */
[----:B------:R-:W-:Y:S02]  /*1e2b0*/  @!P0 IADD3 R3, PT, PT, R4, R3, RZ ;  /* 0x0000000304038210 */ /* 0x000fe40007ffe0ff */
[C---:B------:R-:W-:Y:S02]  /*1e2c0*/  @!P0 LEA R4, P3, R2.reuse, R13, 0x1 ;  /* 0x0000000d02048211 */ /* 0x040fe400078608ff */
[----:B-----5:R-:W-:Y:S02]  /*1e2d0*/  LOP3.LUT R198, R227, UR5, RZ, 0x3c, !PT ;  /* 0x00000005e3c67c12 */ /* 0x020fe4000f8e3cff */
[----:B------:R-:W-:Y:S01]  /*1e2e0*/  @!P0 LEA.HI.X R5, R2, R12, R3, 0x1, P3 ;  /* 0x0000000c02058211 */ /* 0x000fe200018f0c03 */
[----:B------:R-:W-:Y:S01]  /*1e2f0*/  @P2 STS.128 [R202+0x4000], RZ ;  /* 0x004000ffca002388 */ /* 0x000fe20000000c00 */
[----:B------:R-:W-:Y:S01]  /*1e300*/  MOV R3, UR12 ;  /* 0x0000000c00037c02 */ /* 0x000fe20008000f00 */
[----:B------:R-:W-:Y:S01]  /*1e310*/  UIADD3 UR12, UPT, UPT, UR23, 0x32370b8f, URZ ;  /* 0x32370b8f170c7890 */ /* 0x000fe2000fffe0ff */
[----:B----4-:R-:W-:Y:S01]  /*1e320*/  LOP3.LUT R2, R232, UR11, R219, 0x96, !PT ;  /* 0x0000000be8027c12 */ /* 0x010fe2000f8e96db */
[----:B------:R-:W-:Y:S01]  /*1e330*/  UIADD3 UR11, UPT, UPT, UR23, 0x76cf5d0a, URZ ;  /* 0x76cf5d0a170b7890 */ /* 0x000fe2000fffe0ff */
[----:B------:R-:W-:Y:S03]  /*1e340*/  LOP3.LUT R3, R3, UR23, R233, 0x96, !PT ;  /* 0x0000001703037c12 */ /* 0x000fe6000f8e96e9 */
        /* <DEDUP_REMOVED lines=15> */
[----:B------:R-:W-:Y:S08]  /*1e440*/  LDSM.16.M88.4 R16, [R0+0x2000] ;  /* 0x002000000010783b */ /* 0x000ff00000000200 */
[----:B------:R-:W0:Y:S08]  /*1e450*/  LDGDEPBAR ;  /* 0x00000000000079af */ /* 0x000e300000000000 */
[----:B------:R-:W-:Y:S08]  /*1e460*/  LDSM.16.M88.4 R32, [R0+0x2400] ;  /* 0x002400000020783b */ /* 0x000ff00000000200 */
[----:B------:R-:W-:Y:S08]  /*1e470*/  LDSM.16.M88.4 R48, [R0+0x2800] ;  /* 0x002800000030783b */ /* 0x000ff00000000200 */
[----:B------:R-:W-:Y:S08]  /*1e480*/  LDSM.16.M88.4 R64, [R0+0x2c00] ;  /* 0x002c00000040783b */ /* 0x000ff00000000200 */
[----:B------:R-:W-:Y:S08]  /*1e490*/  LDSM.16.M88.4 R80, [R0+0x3000] ;  /* 0x003000000050783b */ /* 0x000ff00000000200 */
[----:B------:R-:W-:Y:S08]  /*1e4a0*/  LDSM.16.M88.4 R96, [R0+0x3400] ;  /* 0x003400000060783b */ /* 0x000ff00000000200 */
[----:B------:R-:W-:Y:S08]  /*1e4b0*/  LDSM.16.M88.4 R112, [R0+0x3800] ;  /* 0x003800000070783b */ /* 0x000ff00000000200 */
[----:B------:R2:W-:Y:S08]  /*1e4c0*/  LDSM.16.M88.4 R136, [R0+0x3c00] ;  /* 0x003c00000088783b */ /* 0x0005f00000000200 */
[----:B------:R-:W1:Y:S08]  /*1e4d0*/  LDSM.16.M88.4 R124, [R145] ;  /* 0x00000000917c783b */ /* 0x000e700000000200 */
[----:B------:R-:W3:Y:S01]  /*1e4e0*/  LDSM.16.M88.4 R128, [R145+0x1000] ;  /* 0x001000009180783b */ /* 0x000ee20000000200 */
[----:B--2---:R-:W-:Y:S07]  /*1e4f0*/  IADD3 R0, PT, PT, R0, R181, RZ ;  /* 0x000000b500007210 */ /* 0x004fee0007ffe0ff */
[----:B------:R-:W-:Y:S08]  /*1e500*/  LDSM.16.M88.4 R132, [R180] ;  /* 0x00000000b484783b */ /* 0x000ff00000000200 */
[----:B------:R-:W2:Y:S08]  /*1e510*/  LDSM.16.M88.4 R148, [R0+0x2000] ;  /* 0x002000000094783b */ /* 0x000eb00000000200 */
[----:B------:R-:W4:Y:S01]  /*1e520*/  LDSM.16.M88.4 R152, [R0+0x2400] ;  /* 0x002400000098783b */ /* 0x000f220000000200 */
[C---:B-1----:R-:W-:Y:S07]  /*1e530*/  HMMA.16816.F32.BF16 R4, R124.reuse, R16, RZ ;  /* 0x000000107c04723c */ /* 0x042fee00000418ff */
[----:B------:R-:W1:Y:S01]  /*1e540*/  LDSM.16.M88.4 R156, [R0+0x2800] ;  /* 0x00280000009c783b */ /* 0x000e620000000200 */
[C---:B------:R-:W-:Y:S07]  /*1e550*/  HMMA.16816.F32.BF16 R12, R124.reuse, R18, RZ ;  /* 0x000000127c0c723c */ /* 0x040fee00000418ff */
[----:B------:R-:W5:Y:S01]  /*1e560*/  LDSM.16.M88.4 R160, [R0+0x2c00] ;  /* 0x002c000000a0783b */ /* 0x000f620000000200 */
[C---:B------:R-:W-:Y:S07]  /*1e570*/  HMMA.16816.F32.BF16 R20, R124.reuse, R32, RZ ;  /* 0x000000207c14723c */ /* 0x040fee00000418ff */
[----:B------:R-:W5:Y:S01]  /*1e580*/  LDSM.16.M88.4 R164, [R0+0x3000] ;  /* 0x0030000000a4783b */ /* 0x000f620000000200 */
[C---:B------:R-:W-:Y:S07]  /*1e590*/  HMMA.16816.F32.BF16 R28, R124.reuse, R34, RZ ;  /* 0x000000227c1c723c */ /* 0x040fee00000418ff */
[----:B------:R-:W5:Y:S01]  /*1e5a0*/  LDSM.16.M88.4 R168, [R0+0x3400] ;  /* 0x0034000000a8783b */ /* 0x000f620000000200 */
[C---:B------:R-:W-:Y:S07]  /*1e5b0*/  HMMA.16816.F32.BF16 R36, R124.reuse, R48, RZ ;  /* 0x000000307c24723c */ /* 0x040fee00000418ff */
[----:B------:R-:W5:Y:S01]  /*1e5c0*/  LDSM.16.M88.4 R172, [R0+0x3800] ;  /* 0x0038000000ac783b */ /* 0x000f620000000200 */
[C---:B------:R-:W-:Y:S07]  /*1e5d0*/  HMMA.16816.F32.BF16 R44, R124.reuse, R50, RZ ;  /* 0x000000327c2c723c */ /* 0x040fee00000418ff */
[----:B------:R3:W5:Y:S01]  /*1e5e0*/  LDSM.16.M88.4 R176, [R0+0x3c00] ;  /* 0x003c000000b0783b */ /* 0x0007620000000200 */
[C---:B------:R-:W-:Y:S07]  /*1e5f0*/  HMMA.16816.F32.BF16 R52, R124.reuse, R64, RZ ;  /* 0x000000407c34723c */ /* 0x040fee00000418ff */
[----:B------:R-:W5:Y:S01]  /*1e600*/  LDSM.16.M88.4 R140, [R180+0x1000] ;  /* 0x00100000b48c783b */ /* 0x000f620000000200 */
[----:B------:R-:W-:Y:S04]  /*1e610*/  DEPBAR.LE SB0, 0x0 ;  /* 0x000080000000791a */ /* 0x000fe80000000000 */
[C---:B------:R-:W-:Y:S01]  /*1e620*/  HMMA.16816.F32.BF16 R60, R124.reuse, R66, RZ ;  /* 0x000000427c3c723c */ /* 0x040fe200000418ff */
[----:B------:R-:W-:Y:S07]  /*1e630*/  BAR.SYNC.DEFER_BLOCKING 0x0 ;  /* 0x0000000000007b1d */ /* 0x000fee0000010000 */
[C---:B------:R-:W-:Y:S01]  /*1e640*/  HMMA.16816.F32.BF16 R68, R124.reuse, R80, RZ ;  /* 0x000000507c44723c */ /* 0x040fe200000418ff */
[----:B---3--:R-:W-:Y:S07]  /*1e650*/  MOV R0, UR23 ;  /* 0x0000001700007c02 */ /* 0x008fee0008000f00 */
        /* <DEDUP_REMOVED lines=10> */
[----:B------:R-:W-:Y:S08]  /*1e700*/  HMMA.16816.F32.BF16 R32, R128, R34, RZ ;  /* 0x000000228020723c */ /* 0x000ff000000418ff */
[C---:B--2---:R-:W-:Y:S08]  /*1e710*/  HMMA.16816.F32.BF16 R4, R132.reuse, R148, R4 ;  /* 0x000000948404723c */ /* 0x044ff00000041804 */
[C---:B------:R-:W-:Y:S08]  /*1e720*/  HMMA.16816.F32.BF16 R12, R132.reuse, R150, R12 ;  /* 0x00000096840c723c */ /* 0x040ff0000004180c */
[C---:B----4-:R-:W-:Y:S08]  /*1e730*/  HMMA.16816.F32.BF16 R20, R132.reuse, R152, R20 ;  /* 0x000000988414723c */ /* 0x050ff00000041814 */
[C---:B------:R-:W-:Y:S08]  /*1e740*/  HMMA.16816.F32.BF16 R28, R132.reuse, R154, R28 ;  /* 0x0000009a841c723c */ /* 0x040ff0000004181c */
[C---:B-1----:R-:W-:Y:S08]  /*1e750*/  HMMA.16816.F32.BF16 R36, R132.reuse, R156, R36 ;  /* 0x0000009c8424723c */ /* 0x042ff00000041824 */
[C---:B------:R-:W-:Y:S08]  /*1e760*/  HMMA.16816.F32.BF16 R44, R132.reuse, R158, R44 ;  /* 0x0000009e842c723c */ /* 0x040ff0000004182c */
[C---:B-----5:R-:W-:Y:S08]  /*1e770*/  HMMA.16816.F32.BF16 R52, R132.reuse, R160, R52 ;  /* 0x000000a08434723c */ /* 0x060ff00000041834 */
        /* <DEDUP_REMOVED lines=8> */
[----:B------:R-:W-:Y:S03]  /*1e800*/  HMMA.16816.F32.BF16 R124, R132, R178, R124 ;  /* 0x000000b2847c723c */ /* 0x000fe6000004187c */
[C---:B------:R-:W-:Y:S01]  /*1e810*/  LOP3.LUT R132, R233.reuse, UR14, R0, 0x96, !PT ;  /* 0x0000000ee9847c12 */ /* 0x040fe2000f8e9600 */
[----:B------:R-:W-:Y:S01]  /*1e820*/  IMAD.U32 R0, RZ, RZ, UR13 ;  /* 0x0000000dff007e24 */ /* 0x000fe2000f8e00ff */
[----:B------:R-:W-:Y:S03]  /*1e830*/  UIADD3 UR13, UPT, UPT, UR23, 0x76cf5d0a, URZ ;  /* 0x76cf5d0a170d7890 */ /* 0x000fe6000fffe0ff */
[C---:B------:R-:W-:Y:S03]  /*1e840*/  HMMA.16816.F32.BF16 R16, R128.reuse, R18, RZ ;  /* 0x000000128010723c */ /* 0x040fe600000418ff */
[----:B------:R-:W-:Y:S01]  /*1e850*/  LOP3.LUT R0, R233, UR23, R0, 0x96, !PT ;  /* 0x00000017e9007c12 */ /* 0x000fe2000f8e9600 */
[----:B------:R-:W-:Y:S04]  /*1e860*/  IMAD.WIDE.U32 R132, R132, -0x326172a9, RZ ;  /* 0xcd9e8d5784847825 */ /* 0x000fe800078e00ff */
[----:B------:R-:W-:Y:S01]  /*1e870*/  HMMA.16816.F32.BF16 R40, R128, R48, RZ ;  /* 0x000000308028723c */ /* 0x000fe200000418ff */
[----:B------:R-:W-:Y:S02]  /*1e880*/  LOP3.LUT R133, R133, R240, RZ, 0x3c, !PT ;  /* 0x000000f085857212 */ /* 0x000fe400078e3cff */
[----:B------:R-:W-:Y:S05]  /*1e890*/  LOP3.LUT R132, R132, R198, RZ, 0x3c, !PT ;  /* 0x000000c684847212 */ /* 0x000fea00078e3cff */
[----:B------:R-:W-:Y:S05]  /*1e8a0*/  HMMA.16816.F32.BF16 R56, R140, R160, R56 ;  /* 0x000000a08c38723c */ /* 0x000fea0000041838 */
[----:B------:R-:W-:Y:S03]  /*1e8b0*/  IMAD.WIDE.U32 R160, R2, -0x326172a9, RZ ;  /* 0xcd9e8d5702a07825 */ /* 0x000fe600078e00ff */
[C---:B------:R-:W-:Y:S03]  /*1e8c0*/  HMMA.16816.F32.BF16 R48, R128.reuse, R50, RZ ;  /* 0x000000328030723c */ /* 0x040fe600000418ff */
[----:B------:R-:W-:Y:S01]  /*1e8d0*/  LOP3.LUT R196, R161, UR5, RZ, 0x3c, !PT ;  /* 0x00000005a1c47c12 */ /* 0x000fe2000f8e3cff */
[----:B------:R-:W-:Y:S01]  /*1e8e0*/  IMAD.WIDE.U32 R2, R3, -0x326172a9, RZ ;  /* 0xcd9e8d5703027825 */ /* 0x000fe200078e00ff */
[----:B------:R-:W-:Y:S03]  /*1e8f0*/  UIADD3 UR5, UPT, UPT, UR23, 0x32370b8f, URZ ;  /* 0x32370b8f17057890 */ /* 0x000fe6000fffe0ff */
[C---:B------:R-:W-:Y:S01]  /*1e900*/  HMMA.16816.F32.BF16 R72, R128.reuse, R80, RZ ;  /* 0x000000508048723c */ /* 0x040fe200000418ff */
[-C--:B------:R-:W-:Y:S07]  /*1e910*/  LOP3.LUT R3, R3, R201.reuse, RZ, 0x3c, !PT ;  /* 0x000000c903037212 */ /* 0x080fee00078e3cff */
        /* <DEDUP_REMOVED lines=9> */
[-C--:B------:R-:W-:Y:S03]  /*1e9b0*/  LOP3.LUT R0, R2, R196.reuse, RZ, 0x3c, !PT ;  /* 0x000000c402007212 */ /* 0x080fe600078e3cff */
[----:B------:R-:W-:Y:S01]  /*1e9c0*/  IMAD.WIDE.U32 R2, R3, -0x2daee0ad, RZ ;  /* 0xd2511f5303027825 */ /* 0x000fe200078e00ff */
[----:B------:R-:W-:Y:S02]  /*1e9d0*/  LOP3.LUT R136, R139, R201, RZ, 0x3c, !PT ;  /* 0x000000c98b887212 */ /* 0x000fe400078e3cff */
[C---:B------:R-:W-:Y:S01]  /*1e9e0*/  LOP3.LUT R135, R138.reuse, R196, RZ, 0x3c, !PT ;  /* 0x000000c48a877212 */ /* 0x040fe200078e3cff */
[C---:B------:R-:W-:Y:S05]  /*1e9f0*/  HMMA.16816.F32.BF16 R8, R140.reuse, R148, R8 ;  /* 0x000000948c08723c */ /* 0x040fea0000041808 */
[----:B------:R-:W-:Y:S01]  /*1ea00*/  LOP3.LUT R137, R138, R198, RZ, 0x3c, !PT ;  /* 0x000000c68a897212 */ /* 0x000fe200078e3cff */
[----:B------:R-:W-:Y:S01]  /*1ea10*/  IMAD.WIDE.U32 R148, R133, -0x2daee0ad, RZ ;  /* 0xd2511f5385947825 */ /* 0x000fe200078e00ff */
[----:B------:R-:W-:Y:S01]  /*1ea20*/  LOP3.LUT R139, R139, R240, RZ, 0x3c, !PT ;  /* 0x000000f08b8b7212 */ /* 0x000fe200078e3cff */
[C---:B------:R-:W-:Y:S03]  /*1ea30*/  HMMA.16816.F32.BF16 R32, R140.reuse, R154, R32 ;  /* 0x0000009a8c20723c */ /* 0x040fe60000041820 */
[----:B------:R-:W-:Y:S01]  /*1ea40*/  LOP3.LUT R134, R216, UR13, R149, 0x96, !PT ;  /* 0x0000000dd8867c12 */ /* 0x000fe2000f8e9695 */
[----:B------:R-:W-:Y:S01]  /*1ea50*/  IMAD.WIDE.U32 R154, R132, -0x2daee0ad, RZ ;  /* 0xd2511f53849a7825 */ /* 0x000fe200078e00ff */
[----:B------:R-:W-:Y:S01]  /*1ea60*/  LOP3.LUT R3, R218, UR11, R3, 0x96, !PT ;  /* 0x0000000bda037c12 */ /* 0x000fe2000f8e9603 */
[----:B------:R-:W-:Y:S02]  /*1ea70*/  UIADD3 UR11, UPT, UPT, UR23, -0x126145ec, URZ ;  /* 0xed9eba14170b7890 */ /* 0x000fe4000fffe0ff */
[----:B------:R-:W-:Y:S01]  /*1ea80*/  IMAD.WIDE.U32 R132, R0, -0x2daee0ad, RZ ;  /* 0xd2511f5300847825 */ /* 0x000fe200078e00ff */
[----:B------:R-:W-:Y:S01]  /*1ea90*/  LOP3.LUT R0, R148, UR12, R155, 0x96, !PT ;  /* 0x0000000c94007c12 */ /* 0x000fe2000f8e969b */
[C---:B------:R-:W-:Y:S03]  /*1eaa0*/  HMMA.16816.F32.BF16 R16, R140.reuse, R150, R16 ;  /* 0x000000968c10723c */ /* 0x040fe60000041810 */
[----:B------:R-:W-:Y:S01]  /*1eab0*/  LOP3.LUT R2, R2, UR5, R133, 0x96, !PT ;  /* 0x0000000502027c12 */ /* 0x000fe2000f8e9685 */
[----:B------:R-:W-:Y:S01]  /*1eac0*/  IMAD.WIDE.U32 R150, R136, -0x2daee0ad, RZ ;  /* 0xd2511f5388967825 */ /* 0x000fe200078e00ff */
[----:B------:R-:W-:Y:S03]  /*1ead0*/  UIADD3 UR5, UPT, UPT, UR23, -0x126145ec, URZ ;  /* 0xed9eba1417057890 */ /* 0x000fe6000fffe0ff */
[C---:B------:R-:W-:Y:S03]  /*1eae0*/  HMMA.16816.F32.BF16 R40, R140.reuse, R156, R40 ;  /* 0x0000009c8c28723c */ /* 0x040fe60000041828 */
[----:B------:R-:W-:Y:S01]  /*1eaf0*/  LOP3.LUT R138, R218, UR13, R151, 0x96, !PT ;  /* 0x0000000dda8a7c12 */ /* 0x000fe2000f8e9697 */
[----:B------:R-:W-:Y:S04]  /*1eb00*/  IMAD.WIDE.U32 R156, R135, -0x2daee0ad, RZ ;  /* 0xd2511f53879c7825 */ /* 0x000fe800078e00ff */
[C---:B------:R-:W-:Y:S03]  /*1eb10*/  HMMA.16816.F32.BF16 R24, R140.reuse, R152, R24 ;  /* 0x000000988c18723c */ /* 0x040fe60000041818 */
[----:B------:R-:W-:Y:S01]  /*1eb20*/  LOP3.LUT R133, R150, UR12, R157, 0x96, !PT ;  /* 0x0000000c96857c12 */ /* 0x000fe2000f8e969d */
[----:B------:R-:W-:Y:S04]  /*1eb30*/  IMAD.WIDE.U32 R152, R137, -0x2daee0ad, RZ ;  /* 0xd2511f5389987825 */ /* 0x000fe800078e00ff */
[----:B------:R-:W-:Y:S01]  /*1eb40*/  IMAD.WIDE.U32 R136, R134, -0x326172a9, RZ ;  /* 0xcd9e8d5786887825 */ /* 0x000fe200078e00ff */
[C---:B------:R-:W-:Y:S03]  /*1eb50*/  HMMA.16816.F32.BF16 R48, R140.reuse, R158, R48 ;  /* 0x0000009e8c30723c */ /* 0x040fe60000041830 */
[----:B------:R-:W-:Y:S04]  /*1eb60*/  IMAD.WIDE.U32 R148, R139, -0x2daee0ad, RZ ;  /* 0xd2511f538b947825 */ /* 0x000fe800078e00ff */
[----:B------:R-:W-:Y:S01]  /*1eb70*/  IMAD.WIDE.U32 R150, R0, -0x326172a9, RZ ;  /* 0xcd9e8d5700967825 */ /* 0x000fe200078e00ff */
[----:B------:R-:W-:Y:S01]  /*1eb80*/  LOP3.LUT R0, R148, UR12, R153, 0x96, !PT ;  /* 0x0000000c94007c12 */ /* 0x000fe2000f8e9699 */
[C---:B------:R-:W-:Y:S03]  /*1eb90*/  HMMA.16816.F32.BF16 R64, R140.reuse, R162, R64 ;  /* 0x000000a28c40723c */ /* 0x040fe60000041840 */
[----:B------:R-:W-:Y:S01]  /*1eba0*/  LOP3.LUT R136, R136, UR15, R151, 0x96, !PT ;  /* 0x0000000f88887c12 */ /* 0x000fe2000f8e9697 */
[----:B------:R-:W-:Y:S01]  /*1ebb0*/  IMAD.WIDE.U32 R158, R3, -0x326172a9, RZ ;  /* 0xcd9e8d57039e7825 */ /* 0x000fe200078e00ff */
[----:B------:R-:W-:Y:S03]  /*1ebc0*/  LOP3.LUT R3, R226, UR16, R137, 0x96, !PT ;  /* 0x00000010e2037c12 */ /* 0x000fe6000f8e9689 */
        /* <DEDUP_REMOVED lines=9> */
[----:B------:R-:W-:Y:S01]  /*1ec60*/  IMAD.WIDE.U32 R138, R2, -0x326172a9, RZ ;  /* 0xcd9e8d57028a7825 */ /* 0x000fe200078e00ff */
[----:B------:R-:W-:Y:S03]  /*1ec70*/  LOP3.LUT R2, R160, UR16, R149, 0x96, !PT ;  /* 0x00000010a0027c12 */ /* 0x000fe6000f8e9695 */
        /* <DEDUP_REMOVED lines=8> */
[----:B------:R-:W-:Y:S04]  /*1ed00*/  IMAD.WIDE.U32 R136, R137, -0x2daee0ad, RZ ;  /* 0xd2511f5389887825 */ /* 0x000fe800078e00ff */
[----:B------:R-:W-:Y:S01]  /*1ed10*/  IMAD.WIDE.U32 R166, R135, -0x2daee0ad, RZ ;  /* 0xd2511f5387a67825 */ /* 0x000fe200078e00ff */
[----:B------:R-:W-:Y:S01]  /*1ed20*/  LOP3.LUT R135, R132, UR5, R137, 0x96, !PT ;  /* 0x0000000584877c12 */ /* 0x000fe2000f8e9689 */
[----:B------:R-:W-:Y:S01]  /*1ed30*/  UIADD3 UR5, UPT, UPT, UR22, -0x4ab325aa, URZ ;  /* 0xb54cda5616057890 */ /* 0x000fe2000fffe0ff */
[----:B------:R-:W-:Y:S01]  /*1ed40*/  LOP3.LUT R137, R203, 0x6, RZ, 0xc0, !PT ;  /* 0x00000006cb897812 */ /* 0x000fe200078ec0ff */
[----:B------:R-:W-:Y:S01]  /*1ed50*/  IMAD.WIDE.U32 R138, R3, -0x326172a9, RZ ;  /* 0xcd9e8d57038a7825 */ /* 0x000fe200078e00ff */
[----:B------:R-:W-:Y:S01]  /*1ed60*/  MOV R3, UR9 ;  /* 0x0000000900037c02 */ /* 0x000fe20008000f00 */
[C---:B------:R-:W-:Y:S03]  /*1ed70*/  HMMA.16816.F32.BF16 R112, R140.reuse, R174, R112 ;  /* 0x000000ae8c70723c */ /* 0x040fe60000041870 */
[----:B------:R-:W-:Y:S01]  /*1ed80*/  LEA R3, R3, R137, 0x7 ;  /* 0x0000008903037211 */ /* 0x000fe200078e38ff */
[----:B------:R-:W-:Y:S01]  /*1ed90*/  IMAD.WIDE.U32 R154, R0, -0x2daee0ad, RZ ;  /* 0xd2511f53009a7825 */ /* 0x000fe200078e00ff */
[----:B------:R-:W-:Y:S02]  /*1eda0*/  LOP3.LUT R0, R162, UR25, R169, 0x96, !PT ;  /* 0x00000019a2007c12 */ /* 0x000fe4000f8e96a9 */
[----:B------:R-:W-:Y:S01]  /*1edb0*/  LOP3.LUT R136, R136, UR25, R167, 0x96, !PT ;  /* 0x0000001988887c12 */ /* 0x000fe2000f8e96a7 */
[----:B------:R-:W-:Y:S01]  /*1edc0*/  IMAD.WIDE.U32 R162, R133, -0x2daee0ad, RZ ;  /* 0xd2511f5385a27825 */ /* 0x000fe200078e00ff */
[----:B------:R-:W-:Y:S01]  /*1edd0*/  LOP3.LUT R152, R152, UR11, R155, 0x96, !PT ;  /* 0x0000000b98987c12 */ /* 0x000fe2000f8e969b */
[C---:B------:R-:W-:Y:S03]  /*1ede0*/  HMMA.16816.F32.BF16 R104, R140.reuse, R172, R104 ;  /* 0x000000ac8c68723c */ /* 0x040fe60000041868 */
[----:B------:R-:W-:Y:S01]  /*1edf0*/  LOP3.LUT R150, R150, UR17, R139, 0x96, !PT ;  /* 0x0000001196967c12 */ /* 0x000fe2000f8e968b */
[----:B------:R-:W-:Y:S01]  /*1ee00*/  IMAD.WIDE.U32 R132, R0, -0x326172a9, RZ ;  /* 0xcd9e8d5700847825 */ /* 0x000fe200078e00ff */
[----:B------:R-:W-:Y:S03]  /*1ee10*/  I2FP.F32.U32 R0, R3 ;  /* 0x0000000300007245 */ /* 0x000fe60000201000 */
[----:B------:R-:W-:Y:S01]  /*1ee20*/  IMAD.WIDE.U32 R158, R2, -0x2daee0ad, RZ ;  /* 0xd2511f53029e7825 */ /* 0x000fe200078e00ff */
[C---:B------:R-:W-:Y:S01]  /*1ee30*/  IADD3 R2, PT, PT, R3.reuse, 0x1, RZ ;  /* 0x0000000103027810 */ /* 0x040fe20007ffe0ff */
[C---:B------:R-:W-:Y:S03]  /*1ee40*/  HMMA.16816.F32.BF16 R120, R140.reuse, R176, R120 ;  /* 0x000000b08c78723c */ /* 0x040fe60000041878 */
[----:B------:R-:W-:Y:S01]  /*1ee50*/  I2FP.F32.U32 R2, R2 ;  /* 0x0000000200027245 */ /* 0x000fe20000201000 */
[C---:B------:R-:W-:Y:S01]  /*1ee60*/  FFMA.FTZ R4, R0.reuse, UR8, R4 ;  /* 0x0000000800047c23 */ /* 0x040fe20008010004 */
[----:B------:R-:W-:Y:S01]  /*1ee70*/  MOV R241, R132 ;  /* 0x0000008400f17202 */ /* 0x000fe20000000f00 */
[----:B------:R-:W-:Y:S01]  /*1ee80*/  FFMA.FTZ R6, R0, UR8, R6 ;  /* 0x0000000800067c23 */ /* 0x000fe20008010006 */
[----:B------:R-:W-:Y:S01]  /*1ee90*/  PRMT R250, R132, 0x7771, RZ ;  /* 0x0000777184fa7816 */ /* 0x000fe200000000ff */
[----:B------:R-:W-:Y:S01]  /*1eea0*/  FFMA.FTZ R8, R0, UR8, R8 ;  /* 0x0000000800087c23 */ /* 0x000fe20008010008 */
[----:B------:R-:W-:Y:S01]  /*1eeb0*/  PRMT R249, R132, 0x7772, RZ ;  /* 0x0000777284f97816 */ /* 0x000fe200000000ff */
[----:B------:R-:W-:Y:S01]  /*1eec0*/  FFMA.FTZ R10, R0, UR8, R10 ;  /* 0x00000008000a7c23 */ /* 0x000fe2000801000a */
[C---:B------:R-:W-:Y:S01]  /*1eed0*/  IADD3 R0, PT, PT, R3.reuse, 0x8, RZ ;  /* 0x0000000803007810 */ /* 0x040fe20007ffe0ff */
[----:B------:R-:W-:Y:S01]  /*1eee0*/  FFMA.FTZ R5, R2, UR8, R5 ;  /* 0x0000000802057c23 */ /* 0x000fe20008010005 */
[----:B------:R-:W-:Y:S01]  /*1eef0*/  PRMT R248, R132, 0x7773, RZ ;  /* 0x0000777384f87816 */ /* 0x000fe200000000ff */
[C---:B------:R-:W-:Y:S01]  /*1ef00*/  VIADD R132, R3.reuse, 0x9 ;  /* 0x0000000903847836 */ /* 0x040fe20000000000 */
[----:B------:R-:W-:Y:S01]  /*1ef10*/  I2FP.F32.U32 R0, R0 ;  /* 0x0000000000007245 */ /* 0x000fe20000201000 */
[----:B------:R-:W-:Y:S01]  /*1ef20*/  FFMA.FTZ R7, R2, UR8, R7 ;  /* 0x0000000802077c23 */ /* 0x000fe20008010007 */
[----:B------:R-:W-:Y:S01]  /*1ef30*/  LOP3.LUT R174, R138, UR5, R133, 0x96, !PT ;  /* 0x000000058aae7c12 */ /* 0x000fe2000f8e9685 */
[C---:B------:R-:W-:Y:S01]  /*1ef40*/  FFMA.FTZ R9, R2.reuse, UR8, R9 ;  /* 0x0000000802097c23 */ /* 0x040fe20008010009 */
[C---:B------:R-:W-:Y:S01]  /*1ef50*/  IADD3 R133, PT, PT, R3.reuse, 0x10, RZ ;  /* 0x0000001003857810 */ /* 0x040fe20007ffe0ff */
[----:B------:R-:W-:Y:S01]  /*1ef60*/  FFMA.FTZ R11, R2, UR8, R11 ;  /* 0x00000008020b7c23 */ /* 0x000fe2000801000b */
[----:B------:R-:W-:Y:S01]  /*1ef70*/  I2FP.F32.U32 R2, R132 ;  /* 0x0000008400027245 */ /* 0x000fe20000201000 */
[C---:B------:R-:W-:Y:S01]  /*1ef80*/  FFMA.FTZ R12, R0.reuse, UR8, R12 ;  /* 0x00000008000c7c23 */ /* 0x040fe2000801000c */
[C---:B------:R-:W-:Y:S01]  /*1ef90*/  IADD3 R132, PT, PT, R3.reuse, 0x11, RZ ;  /* 0x0000001103847810 */ /* 0x040fe20007ffe0ff */
[----:B------:R-:W-:Y:S01]  /*1efa0*/  FFMA.FTZ R14, R0, UR8, R14 ;  /* 0x00000008000e7c23 */ /* 0x000fe2000801000e */
[----:B------:R-:W-:Y:S01]  /*1efb0*/  LOP3.LUT R151, R156, UR11, R159, 0x96, !PT ;  /* 0x0000000b9c977c12 */ /* 0x000fe2000f8e969f */
[----:B------:R-:W-:Y:S01]  /*1efc0*/  FFMA.FTZ R16, R0, UR8, R16 ;  /* 0x0000000800107c23 */ /* 0x000fe20008010010 */
[----:B------:R-:W-:Y:S01]  /*1efd0*/  LOP3.LUT R155, R158, UR25, R163, 0x96, !PT ;  /* 0x000000199e9b7c12 */ /* 0x000fe2000f8e96a3 */
[----:B------:R-:W-:Y:S01]  /*1efe0*/  FFMA.FTZ R18, R0, UR8, R18 ;  /* 0x0000000800127c23 */ /* 0x000fe20008010012 */
[----:B------:R-:W-:Y:S01]  /*1eff0*/  I2FP.F32.U32 R0, R133 ;  /* 0x0000008500007245 */ /* 0x000fe20000201000 */
[C---:B------:R-:W-:Y:S01]  /*1f000*/  FFMA.FTZ R13, R2.reuse, UR8, R13 ;  /* 0x00000008020d7c23 */ /* 0x040fe2000801000d */
[C---:B------:R-:W-:Y:S01]  /*1f010*/  IADD3 R133, PT, PT, R3.reuse, 0x20, RZ ;  /* 0x0000002003857810 */ /* 0x040fe20007ffe0ff */
[C---:B------:R-:W-:Y:S01]  /*1f020*/  FFMA.FTZ R15, R2.reuse, UR8, R15 ;  /* 0x00000008020f7c23 */ /* 0x040fe2000801000f */
[C---:B------:R-:W-:Y:S01]  /*1f030*/  FFMA.FTZ R17, R2.reuse, UR8, R17 ;  /* 0x0000000802117c23 */ /* 0x040fe20008010011 */
[----:B------:R-:W-:Y:S01]  /*1f040*/  FFMA.FTZ R19, R2, UR8, R19 ;  /* 0x0000000802137c23 */ /* 0x000fe20008010013 */
[----:B------:R-:W-:Y:S01]  /*1f050*/  I2FP.F32.U32 R2, R132 ;  /* 0x0000008400027245 */ /* 0x000fe20000201000 */
[C---:B------:R-:W-:Y:S01]  /*1f060*/  FFMA.FTZ R20, R0.reuse, UR8, R20 ;  /* 0x0000000800147c23 */ /* 0x040fe20008010014 */
[C---:B------:R-:W-:Y:S01]  /*1f070*/  IADD3 R132, PT, PT, R3.reuse, 0x19, RZ ;  /* 0x0000001903847810 */ /* 0x040fe20007ffe0ff */
[C---:B------:R-:W-:Y:S01]  /*1f080*/  FFMA.FTZ R22, R0.reuse, UR8, R22 ;  /* 0x0000000800167c23 */ /* 0x040fe20008010016 */
[C---:B------:R-:W-:Y:S01]  /*1f090*/  FFMA.FTZ R24, R0.reuse, UR8, R24 ;  /* 0x0000000800187c23 */ /* 0x040fe20008010018 */
[----:B------:R-:W-:Y:S01]  /*1f0a0*/  FFMA.FTZ R26, R0, UR8, R26 ;  /* 0x00000008001a7c23 */ /* 0x000fe2000801001a */
[C---:B------:R-:W-:Y:S01]  /*1f0b0*/  IADD3 R0, PT, PT, R3.reuse, 0x18, RZ ;  /* 0x0000001803007810 */ /* 0x040fe20007ffe0ff */
[C---:B------:R-:W-:Y:S01]  /*1f0c0*/  FFMA.FTZ R21, R2.reuse, UR8, R21 ;  /* 0x0000000802157c23 */ /* 0x040fe20008010015 */
[C---:B------:R-:W-:Y:S01]  /*1f0d0*/  FFMA.FTZ R23, R2.reuse, UR8, R23 ;  /* 0x0000000802177c23 */ /* 0x040fe20008010017 */
[C---:B------:R-:W-:Y:S01]  /*1f0e0*/  FFMA.FTZ R25, R2.reuse, UR8, R25 ;  /* 0x0000000802197c23 */ /* 0x040fe20008010019 */
[----:B------:R-:W-:Y:S01]  /*1f0f0*/  I2FP.F32.U32 R0, R0 ;  /* 0x0000000000007245 */ /* 0x000fe20000201000 */
[----:B------:R-:W-:Y:S01]  /*1f100*/  FFMA.FTZ R27, R2, UR8, R27 ;  /* 0x00000008021b7c23 */ /* 0x000fe2000801001b */
[----:B------:R-:W-:Y:S01]  /*1f110*/  I2FP.F32.U32 R2, R132 ;  /* 0x0000008400027245 */ /* 0x000fe20000201000 */
[----:B------:R-:W-:Y:S03]  /*1f120*/  HMMA.16816.F32.BF16 R128, R140, R178, R128 ;  /* 0x000000b28c80723c */ /* 0x000fe60000041880 */
[C---:B------:R-:W-:Y:S01]  /*1f130*/  IADD3 R132, PT, PT, R3.reuse, 0x21, RZ ;  /* 0x0000002103847810 */ /* 0x040fe20007ffe0ff */
[C---:B------:R-:W-:Y:S01]  /*1f140*/  FFMA.FTZ R28, R0.reuse, UR8, R28 ;  /* 0x00000008001c7c23 */ /* 0x040fe2000801001c */
        /* <DEDUP_REMOVED lines=15> */
[C---:B------:R-:W-:Y:S02]  /*1f240*/  VIADD R0, R3.reuse, 0x28 ;  /* 0x0000002803007836 */ /* 0x040fe40000000000 */
[C---:B------:R-:W-:Y:S01]  /*1f250*/  FFMA.FTZ R37, R2.reuse, UR8, R37 ;  /* 0x0000000802257c23 */ /* 0x040fe20008010025 */
[C---:B------:R-:W-:Y:S01]  /*1f260*/  FFMA.FTZ R39, R2.reuse, UR8, R39 ;  /* 0x0000000802277c23 */ /* 0x040fe20008010027 */
[C---:B------:R-:W-:Y:S01]  /*1f270*/  FFMA.FTZ R41, R2.reuse, UR8, R41 ;  /* 0x0000000802297c23 */ /* 0x040fe20008010029 */
[----:B------:R-:W-:Y:S01]  /*1f280*/  FFMA.FTZ R43, R2, UR8, R43 ;  /* 0x00000008022b7c23 */ /* 0x000fe2000801002b */
[----:B------:R-:W-:Y:S01]  /*1f290*/  I2FP.F32.U32 R0, R0 ;  /* 0x0000000000007245 */ /* 0x000fe20000201000 */
[----:B------:R-:W-:Y:S01]  /*1f2a0*/  IMAD.WIDE.U32 R172, R148, -0x2daee0ad, RZ ;  /* 0xd2511f5394ac7825 */ /* 0x000fe200078e00ff */
[----:B------:R-:W-:Y:S02]  /*1f2b0*/  I2FP.F32.U32 R2, R132 ;  /* 0x0000008400027245 */ /* 0x000fe40000201000 */
[C---:B------:R-:W-:Y:S01]  /*1f2c0*/  IADD3 R132, PT, PT, R3.reuse, 0x31, RZ ;  /* 0x0000003103847810 */ /* 0x040fe20007ffe0ff */
[----:B------:R-:W-:Y:S01]  /*1f2d0*/  FFMA.FTZ R44, R0, UR8, R44 ;  /* 0x00000008002c7c23 */ /* 0x000fe2000801002c */
[----:B------:R-:W-:Y:S01]  /*1f2e0*/  LOP3.LUT R158, R154, UR25, R173, 0x96, !PT ;  /* 0x000000199a9e7c12 */ /* 0x000fe2000f8e96ad */
        /* <DEDUP_REMOVED lines=22> */
[C---:B------:R-:W-:Y:S02]  /*1f450*/  VIADD R132, R3.reuse, 0x41 ;  /* 0x0000004103847836 */ /* 0x040fe40000000000 */
        /* <DEDUP_REMOVED lines=16> */
[----:B------:R-:W-:Y:S01]  /*1f560*/  IADD3 R0, PT, PT, R3, 0x48, RZ ;  /* 0x0000004803007810 */ /* 0x000fe20007ffe0ff */
[C---:B------:R-:W-:Y:S01]  /*1f570*/  FFMA.FTZ R69, R2.reuse, UR8, R69 ;  /* 0x0000000802457c23 */ /* 0x040fe20008010045 */
[C---:B------:R-:W-:Y:S01]  /*1f580*/  FFMA.FTZ R71, R2.reuse, UR8, R71 ;  /* 0x0000000802477c23 */ /* 0x040fe20008010047 */
[C---:B------:R-:W-:Y:S01]  /*1f590*/  FFMA.FTZ R73, R2.reuse, UR8, R73 ;  /* 0x0000000802497c23 */ /* 0x040fe20008010049 */
[----:B------:R-:W-:Y:S01]  /*1f5a0*/  I2FP.F32.U32 R0, R0 ;  /* 0x0000000000007245 */ /* 0x000fe20000201000 */
[----:B------:R-:W-:Y:S01]  /*1f5b0*/  FFMA.FTZ R75, R2, UR8, R75 ;  /* 0x00000008024b7c23 */ /* 0x000fe2000801004b */
[----:B------:R-:W-:Y:S01]  /*1f5c0*/  I2FP.F32.U32 R2, R132 ;  /* 0x0000008400027245 */ /* 0x000fe20000201000 */
[----:B------:R-:W-:Y:S01]  /*1f5d0*/  IMAD.WIDE.U32 R148, R135, -0x326172a9, RZ ;  /* 0xcd9e8d5787947825 */ /* 0x000fe200078e00ff */
[C---:B------:R-:W-:Y:S03]  /*1f5e0*/  IADD3 R132, PT, PT, R3.reuse, 0x51, RZ ;  /* 0x0000005103847810 */ /* 0x040fe60007ffe0ff */
[C---:B------:R-:W-:Y:S01]  /*1f5f0*/  FFMA.FTZ R76, R0.reuse, UR8, R76 ;  /* 0x00000008004c7c23 */ /* 0x040fe2000801004c */
[----:B------:R-:W-:Y:S01]  /*1f600*/  FFMA.FTZ R78, R0, UR8, R78 ;  /* 0x00000008004e7c23 */ /* 0x000fe2000801004e */
[----:B------:R-:W-:Y:S01]  /*1f610*/  LOP3.LUT R153, R134, UR17, R149, 0x96, !PT ;  /* 0x0000001186997c12 */ /* 0x000fe2000f8e9695 */
        /* <DEDUP_REMOVED lines=20> */
[C---:B------:R-:W-:Y:S01]  /*1f760*/  VIADD R133, R3.reuse, 0x60 ;  /* 0x0000006003857836 */ /* 0x040fe20000000000 */
[C---:B------:R-:W-:Y:S01]  /*1f770*/  IADD3 R132, PT, PT, R3.reuse, 0x61, RZ ;  /* 0x0000006103847810 */ /* 0x040fe20007ffe0ff */
[C---:B------:R-:W-:Y:S01]  /*1f780*/  FFMA.FTZ R92, R0.reuse, UR8, R92 ;  /* 0x00000008005c7c23 */ /* 0x040fe2000801005c */
[C---:B------:R-:W-:Y:S01]  /*1f790*/  FFMA.FTZ R94, R0.reuse, UR8, R94 ;  /* 0x00000008005e7c23 */ /* 0x040fe2000801005e */
[C---:B------:R-:W-:Y:S01]  /*1f7a0*/  FFMA.FTZ R96, R0.reuse, UR8, R96 ;  /* 0x0000000800607c23 */ /* 0x040fe20008010060 */
[----:B------:R-:W-:Y:S01]  /*1f7b0*/  FFMA.FTZ R98, R0, UR8, R98 ;  /* 0x0000000800627c23 */ /* 0x000fe20008010062 */
[----:B------:R-:W-:Y:S01]  /*1f7c0*/  I2FP.F32.U32 R0, R133 ;  /* 0x0000008500007245 */ /* 0x000fe20000201000 */
[----:B------:R-:W-:Y:S01]  /*1f7d0*/  FFMA.FTZ R93, R2, UR8, R93 ;  /* 0x00000008025d7c23 */ /* 0x000fe2000801005d */
[----:B------:R-:W-:Y:S01]  /*1f7e0*/  FMNMX3.FTZ R133, R190, R4, R5, !PT ;  /* 0x00000004be857276 */ /* 0x000fe20007810005 */
[C---:B------:R-:W-:Y:S01]  /*1f7f0*/  FFMA.FTZ R95, R2.reuse, UR8, R95 ;  /* 0x00000008025f7c23 */ /* 0x040fe2000801005f */
[C---:B------:R-:W-:Y:S01]  /*1f800*/  FFMA.FTZ R97, R2.reuse, UR8, R97 ;  /* 0x0000000802617c23 */ /* 0x040fe20008010061 */
[----:B------:R-:W-:Y:S01]  /*1f810*/  FFMA.FTZ R99, R2, UR8, R99 ;  /* 0x0000000802637c23 */ /* 0x000fe20008010063 */
[----:B------:R-:W-:Y:S01]  /*1f820*/  I2FP.F32.U32 R2, R132 ;  /* 0x0000008400027245 */ /* 0x000fe20000201000 */
[C---:B------:R-:W-:Y:S01]  /*1f830*/  FFMA.FTZ R100, R0.reuse, UR8, R100 ;  /* 0x0000000800647c23 */ /* 0x040fe20008010064 */
[----:B------:R-:W-:Y:S01]  /*1f840*/  IADD3 R132, PT, PT, R3, 0x69, RZ ;  /* 0x0000006903847810 */ /* 0x000fe20007ffe0ff */
[C---:B------:R-:W-:Y:S01]  /*1f850*/  FFMA.FTZ R102, R0.reuse, UR8, R102 ;  /* 0x0000000800667c23 */ /* 0x040fe20008010066 */
[----:B------:R-:W-:Y:S01]  /*1f860*/  FMNMX3.FTZ R133, R133, R12, R13, !PT ;  /* 0x0000000c85857276 */ /* 0x000fe2000781000d */
[C---:B------:R-:W-:Y:S01]  /*1f870*/  FFMA.FTZ R104, R0.reuse, UR8, R104 ;  /* 0x0000000800687c23 */ /* 0x040fe20008010068 */
[----:B------:R-:W-:Y:S01]  /*1f880*/  FFMA.FTZ R106, R0, UR8, R106 ;  /* 0x00000008006a7c23 */ /* 0x000fe2000801006a */
[----:B------:R-:W-:Y:S01]  /*1f890*/  IADD3 R0, PT, PT, R3, 0x68, RZ ;  /* 0x0000006803007810 */ /* 0x000fe20007ffe0ff */
[C---:B------:R-:W-:Y:S01]  /*1f8a0*/  FFMA.FTZ R101, R2.reuse, UR8, R101 ;  /* 0x0000000802657c23 */ /* 0x040fe20008010065 */
[----:B------:R-:W-:Y:S01]  /*1f8b0*/  FMNMX3.FTZ R133, R133, R20, R21, !PT ;  /* 0x0000001485857276 */ /* 0x000fe20007810015 */
[C---:B------:R-:W-:Y:S01]  /*1f8c0*/  FFMA.FTZ R103, R2.reuse, UR8, R103 ;  /* 0x0000000802677c23 */ /* 0x040fe20008010067 */
[----:B------:R-:W-:Y:S01]  /*1f8d0*/  I2FP.F32.U32 R0, R0 ;  /* 0x0000000000007245 */ /* 0x000fe20000201000 */
[C---:B------:R-:W-:Y:S01]  /*1f8e0*/  FFMA.FTZ R105, R2.reuse, UR8, R105 ;  /* 0x0000000802697c23 */ /* 0x040fe20008010069 */
[----:B------:R-:W-:Y:S01]  /*1f8f0*/  FMNMX3.FTZ R133, R133, R28, R29, !PT ;  /* 0x0000001c85857276 */ /* 0x000fe2000781001d */
        /* <DEDUP_REMOVED lines=15> */
[----:B------:R-:W-:Y:S02]  /*1f9f0*/  FMNMX3.FTZ R132, R133, R36, R37, !PT ;  /* 0x0000002485847276 */ /* 0x000fe40007810025 */
[----:B------:R-:W-:Y:S01]  /*1fa00*/  FMNMX3.FTZ R133, R191, R6, R7, !PT ;  /* 0x00000006bf857276 */ /* 0x000fe20007810007 */
[----:B------:R-:W-:Y:S01]  /*1fa10*/  FFMA.FTZ R116, R0, UR8, R116 ;  /* 0x0000000800747c23 */ /* 0x000fe20008010074 */
[----:B------:R-:W-:Y:S01]  /*1fa20*/  FMNMX3.FTZ R132, R132, R44, R45, !PT ;  /* 0x0000002c84847276 */ /* 0x000fe2000781002d */
[C---:B------:R-:W-:Y:S01]  /*1fa30*/  FFMA.FTZ R118, R0.reuse, UR8, R118 ;  /* 0x0000000800767c23 */ /* 0x040fe20008010076 */
[----:B------:R-:W-:Y:S01]  /*1fa40*/  FMNMX3.FTZ R133, R133, R14, R15, !PT ;  /* 0x0000000e85857276 */ /* 0x000fe2000781000f */
[----:B------:R-:W-:Y:S01]  /*1fa50*/  FFMA.FTZ R120, R0, UR8, R120 ;  /* 0x0000000800787c23 */ /* 0x000fe20008010078 */
[----:B------:R-:W-:Y:S01]  /*1fa60*/  FMNMX3.FTZ R132, R132, R52, R53, !PT ;  /* 0x0000003484847276 */ /* 0x000fe20007810035 */
[----:B------:R-:W-:Y:S01]  /*1fa70*/  FFMA.FTZ R122, R0, UR8, R122 ;  /* 0x00000008007a7c23 */ /* 0x000fe2000801007a */
[C---:B------:R-:W-:Y:S01]  /*1fa80*/  IADD3 R0, PT, PT, R3.reuse, 0x78, RZ ;  /* 0x0000007803007810 */ /* 0x040fe20007ffe0ff */
[C---:B------:R-:W-:Y:S01]  /*1fa90*/  FFMA.FTZ R117, R2.reuse, UR8, R117 ;  /* 0x0000000802757c23 */ /* 0x040fe20008010075 */
[----:B------:R-:W-:Y:S01]  /*1faa0*/  IADD3 R3, PT, PT, R3, 0x79, RZ ;  /* 0x0000007903037810 */ /* 0x000fe20007ffe0ff */
[C---:B------:R-:W-:Y:S01]  /*1fab0*/  FFMA.FTZ R119, R2.reuse, UR8, R119 ;  /* 0x0000000802777c23 */ /* 0x040fe20008010077 */
[----:B------:R-:W-:Y:S01]  /*1fac0*/  I2FP.F32.U32 R0, R0 ;  /* 0x0000000000007245 */ /* 0x000fe20000201000 */
[C---:B------:R-:W-:Y:S01]  /*1fad0*/  FFMA.FTZ R121, R2.reuse, UR8, R121 ;  /* 0x0000000802797c23 */ /* 0x040fe20008010079 */
[----:B------:R-:W-:Y:S01]  /*1fae0*/  FFMA.FTZ R123, R2, UR8, R123 ;  /* 0x00000008027b7c23 */ /* 0x000fe2000801007b */
[----:B------:R-:W-:Y:S02]  /*1faf0*/  FMNMX3.FTZ R2, R132, R60, R61, !PT ;  /* 0x0000003c84027276 */ /* 0x000fe4000781003d */
[----:B------:R-:W-:Y:S01]  /*1fb00*/  FMNMX3.FTZ R132, R193, R10, R11, !PT ;  /* 0x0000000ac1847276 */ /* 0x000fe2000781000b */
[----:B------:R-:W-:Y:S01]  /*1fb10*/  FFMA.FTZ R124, R0, UR8, R124 ;  /* 0x00000008007c7c23 */ /* 0x000fe2000801007c */
[----:B------:R-:W-:Y:S01]  /*1fb20*/  FMNMX3.FTZ R2, R2, R68, R69, !PT ;  /* 0x0000004402027276 */ /* 0x000fe20007810045 */
[C---:B------:R-:W-:Y:S01]  /*1fb30*/  FFMA.FTZ R126, R0.reuse, UR8, R126 ;  /* 0x00000008007e7c23 */ /* 0x040fe2000801007e */
[C---:B------:R-:W-:Y:S01]  /*1fb40*/  FFMA.FTZ R128, R0.reuse, UR8, R128 ;  /* 0x0000000800807c23 */ /* 0x040fe20008010080 */
[----:B------:R-:W-:Y:S01]  /*1fb50*/  FFMA.FTZ R130, R0, UR8, R130 ;  /* 0x0000000800827c23 */ /* 0x000fe20008010082 */
[----:B------:R-:W-:Y:S02]  /*1fb60*/  FMNMX3.FTZ R2, R2, R76, R77, !PT ;  /* 0x0000004c02027276 */ /* 0x000fe4000781004d */
[----:B------:R-:W-:Y:S02]  /*1fb70*/  I2FP.F32.U32 R0, R3 ;  /* 0x0000000300007245 */ /* 0x000fe40000201000 */
[----:B------:R-:W-:Y:S02]  /*1fb80*/  FMNMX3.FTZ R3, R2, R84, R85, !PT ;  /* 0x0000005402037276 */ /* 0x000fe40007810055 */
[----:B------:R-:W-:Y:S01]  /*1fb90*/  FMNMX3.FTZ R2, R192, R8, R9, !PT ;  /* 0x00000008c0027276 */ /* 0x000fe20007810009 */
[----:B------:R-:W-:Y:S01]  /*1fba0*/  FFMA.FTZ R125, R0, UR8, R125 ;  /* 0x00000008007d7c23 */ /* 0x000fe2000801007d */
        /* <DEDUP_REMOVED lines=16> */
[----:B------:R-:W-:Y:S06]  /*1fcb0*/  BRA.U.ANY UP0, `(.L_x_644) ;  /* 0xffffffdd00f87547 */ /* 0x000fec000b93ffff */
.L_x_643:
[----:B--2---:R-:W1:Y:S01]  /*1fcc0*/  SHFL.BFLY PT, R134, R136, 0x2, 0x1f ;  /* 0x0c401f0088867f89 */ /* 0x004e6200000e0000 */
[----:B------:R-:W-:Y:S01]  /*1fcd0*/  FMNMX3.FTZ R3, R141, R46, R47, !PT ;  /* 0x0000002e8d037276 */ /* 0x000fe2000781002f */
[----:B------:R-:W2:Y:S01]  /*1fce0*/  LDC R165, c[0x0][0x448] ;  /* 0x00011200ffa57b82 */ /* 0x000ea20000000800 */
[----:B------:R-:W-:Y:S01]  /*1fcf0*/  FMNMX3.FTZ R2, R140, R48, R49, !PT ;  /* 0x000000308c027276 */ /* 0x000fe20007810031 */
[----:B------:R-:W-:Y:S01]  /*1fd00*/  STL [R1+0x3b8], R199 ;  /* 0x0003b8c701007387 */ /* 0x000fe20000100800 */
[----:B------:R-:W-:Y:S01]  /*1fd10*/  FMNMX3.FTZ R132, R139, R50, R51, !PT ;  /* 0x000000328b847276 */ /* 0x000fe20007810033 */
[----:B------:R-:W-:Y:S01]  /*1fd20*/  FFMA.FTZ R127, R0, UR8, R127 ;  /* 0x00000008007f7c23 */ /* 0x000fe2000801007f */
[----:B------:R-:W-:Y:S01]  /*1fd30*/  FMNMX3.FTZ R133, R3, R54, R55, !PT ;  /* 0x0000003603857276 */ /* 0x000fe20007810037 */
[----:B------:R3:W-:Y:S01]  /*1fd40*/  STL [R1+0x364], R202 ;  /* 0x000364ca01007387 */ /* 0x0007e20000100800 */
[----:B------:R-:W-:Y:S01]  /*1fd50*/  FMNMX3.FTZ R2, R2, R56, R57, !PT ;  /* 0x0000003802027276 */ /* 0x000fe20007810039 */
[----:B------:R-:W-:Y:S01]  /*1fd60*/  FFMA.FTZ R129, R0, UR8, R129 ;  /* 0x0000000800817c23 */ /* 0x000fe20008010081 */
[----:B------:R-:W-:Y:S01]  /*1fd70*/  FMNMX3.FTZ R3, R132, R58, R59, !PT ;  /* 0x0000003a84037276 */ /* 0x000fe2000781003b */
[----:B------:R-:W-:Y:S01]  /*1fd80*/  STL [R1+0x360], R185 ;  /* 0x000360b901007387 */ /* 0x000fe20000100800 */
[----:B------:R-:W-:Y:S01]  /*1fd90*/  FMNMX3.FTZ R132, R2, R64, R65, !PT ;  /* 0x0000004002847276 */ /* 0x000fe20007810041 */
[----:B------:R-:W-:Y:S01]  /*1fda0*/  IMAD.WIDE.U32 R138, R152, -0x326172a9, RZ ;  /* 0xcd9e8d57988a7825 */ /* 0x000fe200078e00ff */
[----:B------:R-:W-:Y:S01]  /*1fdb0*/  FMNMX3.FTZ R2, R3, R66, R67, !PT ;  /* 0x0000004203027276 */ /* 0x000fe20007810043 */
[----:B------:R4:W-:Y:S01]  /*1fdc0*/  STL [R1+0x35c], R184 ;  /* 0x00035cb801007387 */ /* 0x0009e20000100800 */
[----:B------:R-:W-:Y:S01]  /*1fdd0*/  FMNMX3.FTZ R133, R133, R62, R63, !PT ;  /* 0x0000003e85857276 */ /* 0x000fe2000781003f */
[----:B------:R-:W-:Y:S01]  /*1fde0*/  UIADD3 UR24, UPT, UPT, UR23, 0x646e171e, URZ ;  /* 0x646e171e17187890 */ /* 0x000fe2000fffe0ff */
[----:B------:R-:W-:Y:S01]  /*1fdf0*/  FMNMX3.FTZ R2, R2, R74, R75, !PT ;  /* 0x0000004a02027276 */ /* 0x000fe2000781004b */
[----:B------:R-:W-:Y:S01]  /*1fe00*/  STL [R1+0x358], R181 ;  /* 0x000358b501007387 */ /* 0x000fe20000100800 */
[----:B------:R-:W-:Y:S01]  /*1fe10*/  FMNMX3.FTZ R133, R133, R70, R71, !PT ;  /* 0x0000004685857276 */ /* 0x000fe20007810047 */
[----:B------:R-:W-:Y:S01]  /*1fe20*/  FFMA.FTZ R131, R0, UR8, R131 ;  /* 0x0000000800837c23 */ /* 0x000fe20008010083 */
[----:B------:R-:W-:Y:S01]  /*1fe30*/  FMNMX3.FTZ R3, R132, R72, R73, !PT ;  /* 0x0000004884037276 */ /* 0x000fe20007810049 */
[----:B------:R-:W-:Y:S01]  /*1fe40*/  STL [R1+0x354], R180 ;  /* 0x000354b401007387 */ /* 0x000fe20000100800 */
[----:B------:R-:W-:Y:S01]  /*1fe50*/  FMNMX3.FTZ R2, R2, R82, R83, !PT ;  /* 0x0000005202027276 */ /* 0x000fe20007810053 */
[----:B------:R-:W-:Y:S01]  /*1fe60*/  IMAD.MOV.U32 R183, RZ, RZ, R233 ;  /* 0x000000ffffb77224 */ /* 0x000fe200078e00e9 */
[----:B------:R-:W-:Y:S01]  /*1fe70*/  FMNMX3.FTZ R3, R3, R80, R81, !PT ;  /* 0x0000005003037276 */ /* 0x000fe20007810051 */
[----:B------:R-:W-:Y:S01]  /*1fe80*/  STL [R1+0x350], R147 ;  /* 0x0003509301007387 */ /* 0x000fe20000100800 */
[----:B------:R-:W-:Y:S01]  /*1fe90*/  FMNMX3.FTZ R133, R133, R78, R79, !PT ;  /* 0x0000004e85857276 */ /* 0x000fe2000781004f */
[----:B------:R-:W-:Y:S01]  /*1fea0*/  IMAD.MOV.U32 R182, RZ, RZ, R232 ;  /* 0x000000ffffb67224 */ /* 0x000fe200078e00e8 */
[----:B------:R-:W-:Y:S01]  /*1feb0*/  FMNMX3.FTZ R0, R2, R90, R91, !PT ;  /* 0x0000005a02007276 */ /* 0x000fe2000781005b */
[----:B------:R-:W-:Y:S01]  /*1fec0*/  STL [R1+0x34c], R146 ;  /* 0x00034c9201007387 */ /* 0x000fe20000100800 */
[----:B------:R-:W-:Y:S01]  /*1fed0*/  FMNMX3.FTZ R132, R3, R88, R89, !PT ;  /* 0x0000005803847276 */ /* 0x000fe20007810059 */
[----:B---3--:R-:W-:Y:S01]  /*1fee0*/  IMAD.MOV.U32 R202, RZ, RZ, R218 ;  /* 0x000000ffffca7224 */ /* 0x008fe200078e00da */
[----:B------:R-:W-:Y:S01]  /*1fef0*/  FMNMX3.FTZ R133, R133, R86, R87, !PT ;  /* 0x0000005685857276 */ /* 0x000fe20007810057 */
[----:B------:R3:W-:Y:S01]  /*1ff00*/  STL [R1+0x348], R145 ;  /* 0x0003489101007387 */ /* 0x0007e20000100800 */
[----:B------:R-:W-:Y:S01]  /*1ff10*/  FMNMX3.FTZ R0, R0, R98, R99, !PT ;  /* 0x0000006200007276 */ /* 0x000fe20007810063 */
[----:B------:R-:W-:Y:S01]  /*1ff20*/  IMAD.WIDE.U32 R140, R151, -0x326172a9, RZ ;  /* 0xcd9e8d57978c7825 */ /* 0x000fe200078e00ff */
[----:B------:R-:W-:Y:S01]  /*1ff30*/  FMNMX3.FTZ R3, R133, R94, R95, !PT ;  /* 0x0000005e85037276 */ /* 0x000fe2000781005f */
[----:B------:R-:W-:Y:S01]  /*1ff40*/  STL [R1+0x344], R137 ;  /* 0x0003448901007387 */ /* 0x000fe20000100800 */
[----:B------:R-:W-:Y:S01]  /*1ff50*/  FMNMX3.FTZ R2, R132, R96, R97, !PT ;  /* 0x0000006084027276 */ /* 0x000fe20007810061 */
[----:B------:R-:W-:Y:S01]  /*1ff60*/  UIADD3 UR27, UPT, UPT, UR14, 0x2, URZ ;  /* 0x000000020e1b7890 */ /* 0x000fe2000fffe0ff */
[----:B------:R-:W-:Y:S01]  /*1ff70*/  FMNMX3.FTZ R0, R0, R106, R107, !PT ;  /* 0x0000006a00007276 */ /* 0x000fe2000781006b */
[----:B----4-:R-:W-:Y:S01]  /*1ff80*/  IMAD.MOV.U32 R184, RZ, RZ, R201 ;  /* 0x000000ffffb87224 */ /* 0x010fe200078e00c9 */
[----:B------:R-:W-:Y:S01]  /*1ff90*/  FMNMX3.FTZ R2, R2, R104, R105, !PT ;  /* 0x0000006802027276 */ /* 0x000fe20007810069 */
[----:B------:R-:W-:Y:S01]  /*1ffa0*/  IMAD.MOV.U32 R203, RZ, RZ, R219 ;  /* 0x000000ffffcb7224 */ /* 0x000fe200078e00db */
[----:B------:R-:W-:Y:S01]  /*1ffb0*/  FMNMX3.FTZ R3, R3, R102, R103, !PT ;  /* 0x0000006603037276 */ /* 0x000fe20007810067 */
[----:B------:R-:W-:Y:S01]  /*1ffc0*/  UIADD3 UR14, UPT, UPT, UR14, 0x3, URZ ;  /* 0x000000030e0e7890 */ /* 0x000fe2000fffe0ff */
[----:B------:R-:W-:Y:S01]  /*1ffd0*/  FMNMX3.FTZ R0, R0, R114, R115, !PT ;  /* 0x0000007200007276 */ /* 0x000fe20007810073 */
[----:B------:R-:W-:Y:S01]  /*1ffe0*/  UISETP.NE.AND UP0, UPT, UR9, URZ, UPT ;  /* 0x000000ff0900728c */ /* 0x000fe2000bf05270 */
[----:B------:R-:W-:Y:S01]  /*1fff0*/  FMNMX3.FTZ R3, R3, R110, R111, !PT ;  /* 0x0000006e03037276 */ /* 0x000fe2000781006f */
[----:B------:R-:W-:Y:S01]  /*20000*/  UIADD3 UR9, UPT, UPT, UR9, -0x1, URZ ;  /* 0xffffffff09097890 */ /* 0x000fe2000fffe0ff */
[----:B------:R-:W-:Y:S02]  /*20010*/  FMNMX3.FTZ R2, R2, R112, R113, !PT ;  /* 0x0000007002027276 */ /* 0x000fe40007810071 */
[----:B------:R-:W-:Y:S02]  /*20020*/  FMNMX3.FTZ R132, R0, R122, R123, !PT ;  /* 0x0000007a00847276 */ /* 0x000fe4000781007b */
[----:B------:R-:W-:Y:S02]  /*20030*/  FMNMX3.FTZ R2, R2, R120, R121, !PT ;  /* 0x0000007802027276 */ /* 0x000fe40007810079 */
[----:B------:R-:W-:Y:S02]  /*20040*/  FMNMX3.FTZ R3, R3, R118, R119, !PT ;  /* 0x0000007603037276 */ /* 0x000fe40007810077 */
[----:B------:R-:W-:Y:S01]  /*20050*/  FMNMX3.FTZ R142, R132, R130, R131, !PT ;  /* 0x00000082848e7276 */ /* 0x000fe20007810083 */
[----:B------:R-:W-:Y:S01]  /*20060*/  IMAD.WIDE.U32 R132, R150, -0x2daee0ad, RZ ;  /* 0xd2511f5396847825 */ /* 0x000fe200078e00ff */
[----:B------:R-:W-:Y:S02]  /*20070*/  LOP3.LUT R154, R164, UR17, R141, 0x96, !PT ;  /* 0x00000011a49a7c12 */ /* 0x000fe4000f8e968d */
[----:B-1----:R-:W-:Y:S01]  /*20080*/  FMNMX.FTZ R136, R136, R134, !PT ;  /* 0x0000008688887209 */ /* 0x002fe20007810000 */
[----:B------:R-:W-:Y:S01]  /*20090*/  SHFL.BFLY PT, R151, R142, 0x2, 0x1f ;  /* 0x0c401f008e977f89 */ /* 0x000fe200000e0000 */
[----:B------:R-:W-:Y:S01]  /*200a0*/  FMNMX3.FTZ R0, R3, R126, R127, !PT ;  /* 0x0000007e03007276 */ /* 0x000fe2000781007f */
[----:B------:R-:W-:Y:S01]  /*200b0*/  IMAD.WIDE.U32 R134, R155, -0x326172a9, RZ ;  /* 0xcd9e8d579b867825 */ /* 0x000fe200078e00ff */
[----:B------:R-:W-:Y:S01]  /*200c0*/  FMNMX3.FTZ R141, R2, R128, R129, !PT ;  /* 0x00000080028d7276 */ /* 0x000fe20007810081 */
[----:B------:R-:W1:Y:S01]  /*200d0*/  SHFL.BFLY PT, R150, R136, 0x1, 0x1f ;  /* 0x0c201f0088967f89 */ /* 0x000e6200000e0000 */
[----:B------:R-:W-:Y:S01]  /*200e0*/  LOP3.LUT R155, R170, UR17, R139, 0x96, !PT ;  /* 0x00000011aa9b7c12 */ /* 0x000fe2000f8e968b */
[----:B------:R-:W-:Y:S01]  /*200f0*/  IMAD.WIDE.U32 R2, R158, -0x326172a9, RZ ;  /* 0xcd9e8d579e027825 */ /* 0x000fe200078e00ff */
[----:B------:R-:W-:Y:S01]  /*20100*/  PRMT R139, R132, 0x7771, RZ ;  /* 0x00007771848b7816 */ /* 0x000fe200000000ff */
[----:B------:R-:W-:Y:S01]  /*20110*/  SHFL.BFLY PT, R143, R0, 0x2, 0x1f ;  /* 0x0c401f00008f7f89 */ /* 0x000fe200000e0000 */
[----:B------:R-:W-:Y:S01]  /*20120*/  LOP3.LUT R167, R168, UR24, R133, 0x96, !PT ;  /* 0x00000018a8a77c12 */ /* 0x000fe2000f8e9685 */
[----:B---3--:R-:W-:Y:S01]  /*20130*/  IMAD.MOV.U32 R145, RZ, RZ, R132 ;  /* 0x000000ffff917224 */ /* 0x008fe200078e0084 */
[----:B------:R-:W-:Y:S01]  /*20140*/  LOP3.LUT R209, R138, UR5, R3, 0x96, !PT ;  /* 0x000000058ad17c12 */ /* 0x000fe2000f8e9603 */
[----:B------:R-:W3:Y:S01]  /*20150*/  SHFL.BFLY PT, R149, R141, 0x2, 0x1f ;  /* 0x0c401f008d957f89 */ /* 0x000ee200000e0000 */
[C---:B------:R-:W-:Y:S01]  /*20160*/  PRMT R138, R132.reuse, 0x7772, RZ ;  /* 0x00007772848a7816 */ /* 0x040fe200000000ff */
[----:B------:R-:W-:Y:S01]  /*20170*/  IMAD.MOV.U32 R180, RZ, RZ, R2 ;  /* 0x000000ffffb47224 */ /* 0x000fe200078e0002 */
[----:B------:R-:W-:Y:S01]  /*20180*/  PRMT R132, R132, 0x7773, RZ ;  /* 0x0000777384847816 */ /* 0x000fe200000000ff */
[----:B------:R4:W-:Y:S01]  /*20190*/  STL [R1+0x2dc], R139 ;  /* 0x0002dc8b01007387 */ /* 0x0009e20000100800 */
[----:B------:R-:W-:Y:S01]  /*201a0*/  PRMT R133, R134, 0x7772, RZ ;  /* 0x0000777286857816 */ /* 0x000fe200000000ff */
[----:B------:R-:W-:Y:S01]  /*201b0*/  IMAD.MOV.U32 R235, RZ, RZ, R134 ;  /* 0x000000ffffeb7224 */ /* 0x000fe200078e0086 */
[----:B------:R-:W-:Y:S01]  /*201c0*/  PRMT R3, R2, 0x7773, RZ ;  /* 0x0000777302037816 */ /* 0x000fe200000000ff */
[----:B------:R2:W-:Y:S01]  /*201d0*/  STL [R1+0x2d0], R138 ;  /* 0x0002d08a01007387 */ /* 0x0005e20000100800 */
[----:B------:R-:W-:Y:S01]  /*201e0*/  PRMT R152, R156, 0x7770, RZ ;  /* 0x000077709c987816 */ /* 0x000fe200000000ff */
[----:B------:R-:W-:Y:S01]  /*201f0*/  IMAD.WIDE.U32 R158, R154, -0x2daee0ad, RZ ;  /* 0xd2511f539a9e7825 */ /* 0x000fe200078e00ff */
[----:B------:R-:W-:Y:S01]  /*20200*/  LOP3.LUT R148, R148, UR5, R157, 0x96, !PT ;  /* 0x0000000594947c12 */ /* 0x000fe2000f8e969d */
[----:B------:R3:W-:Y:S01]  /*20210*/  STL [R1+0x2cc], R132 ;  /* 0x0002cc8401007387 */ /* 0x0007e20000100800 */
[----:B------:R-:W-:Y:S01]  /*20220*/  ISETP.LE.U32.AND P3, PT, R152, UR10, PT ;  /* 0x0000000a98007c0c */ /* 0x000fe2000bf63070 */
[----:B------:R-:W-:Y:S01]  /*20230*/  IMAD.WIDE.U32 R152, R153, -0x2daee0ad, RZ ;  /* 0xd2511f5399987825 */ /* 0x000fe200078e00ff */
[----:B------:R-:W-:Y:S02]  /*20240*/  LOP3.LUT R228, R148, 0xff, RZ, 0xc0, !PT ;  /* 0x000000ff94e47812 */ /* 0x000fe400078ec0ff */
[----:B-1----:R-:W-:Y:S02]  /*20250*/  FMNMX.FTZ R136, R136, R150, !PT ;  /* 0x0000009688887209 */ /* 0x002fe40007810000 */
[----:B------:R-:W-:Y:S02]  /*20260*/  LOP3.LUT R163, R166, UR24, R153, 0x96, !PT ;  /* 0x00000018a6a37c12 */ /* 0x000fe4000f8e9699 */
[----:B------:R-:W-:Y:S02]  /*20270*/  FSETP.NEU.FTZ.AND P0, PT, R136, -INF , PT ;  /* 0xff8000008800780b */ /* 0x000fe40003f1d000 */
[----:B------:R-:W-:Y:S02]  /*20280*/  ISETP.LE.U32.AND P6, PT, R228, UR10, PT ;  /* 0x0000000ae4007c0c */ /* 0x000fe4000bfc3070 */
[----:B------:R-:W-:Y:S02]  /*20290*/  LOP3.LUT R210, R140, UR5, R135, 0x96, !PT ;  /* 0x000000058cd27c12 */ /* 0x000fe4000f8e9687 */
[----:B------:R-:W-:Y:S01]  /*202a0*/  PRMT R140, R152, 0x7770, RZ ;  /* 0x00007770988c7816 */ /* 0x000fe200000000ff */
[----:B----4-:R-:W-:Y:S01]  /*202b0*/  IMAD.MOV.U32 R139, RZ, RZ, R197 ;  /* 0x000000ffff8b7224 */ /* 0x010fe200078e00c5 */
[----:B------:R-:W-:Y:S02]  /*202c0*/  PRMT R224, R156, 0x7771, RZ ;  /* 0x000077719ce07816 */ /* 0x000fe400000000ff */
[----:B------:R-:W-:Y:S02]  /*202d0*/  LOP3.LUT R164, R162, UR24, R159, 0x96, !PT ;  /* 0x00000018a2a47c12 */ /* 0x000fe4000f8e969f */
[C---:B--2---:R-:W-:Y:S02]  /*202e0*/  PRMT R138, R134.reuse, 0x7771, RZ ;  /* 0x00007771868a7816 */ /* 0x044fe400000000ff */
[----:B------:R-:W-:Y:S02]  /*202f0*/  LOP3.LUT R247, R163, 0xff, RZ, 0xc0, !PT ;  /* 0x000000ffa3f77812 */ /* 0x000fe400078ec0ff */
[----:B---3--:R-:W-:Y:S01]  /*20300*/  PRMT R132, R134, 0x7773, RZ ;  /* 0x0000777386847816 */ /* 0x008fe200000000ff */
[----:B------:R1:W-:Y:S01]  /*20310*/  STL [R1+0x2e0], R138 ;  /* 0x0002e08a01007387 */ /* 0x0003e20000100800 */
[----:B------:R-:W-:Y:S02]  /*20320*/  FMNMX.FTZ R134, R141, R149, !PT ;  /* 0x000000958d867209 */ /* 0x000fe40007810000 */
[----:B------:R-:W-:Y:S01]  /*20330*/  SHF.R.U32.HI R222, RZ, 0x18, R148 ;  /* 0x00000018ffde7819 */ /* 0x000fe20000011694 */
[----:B------:R2:W-:Y:S01]  /*20340*/  STL [R1+0x94], R133 ;  /* 0x0000948501007387 */ /* 0x0005e20000100800 */
[----:B------:R-:W-:Y:S02]  /*20350*/  LOP3.LUT R251, R210, 0xff, RZ, 0xc0, !PT ;  /* 0x000000ffd2fb7812 */ /* 0x000fe400078ec0ff */
[----:B------:R-:W-:Y:S01]  /*20360*/  LOP3.LUT R195, R195, 0xffffdfff, RZ, 0xc0, !PT ;  /* 0xffffdfffc3c37812 */ /* 0x000fe200078ec0ff */
[----:B------:R-:W3:Y:S03]  /*20370*/  SHFL.BFLY PT, R141, R134, 0x1, 0x1f ;  /* 0x0c201f00868d7f89 */ /* 0x000ee600000e0000 */
[----:B------:R-:W-:Y:S01]  /*20380*/  @P1 LOP3.LUT R195, R195, 0x2000, RZ, 0xfc, !PT ;  /* 0x00002000c3c31812 */ /* 0x000fe200078efcff */
[----:B------:R4:W-:Y:S03]  /*20390*/  STL [R1+0x90], R132 ;  /* 0x0000908401007387 */ /* 0x0009e60000100800 */
[----:B------:R-:W-:Y:S04]  /*203a0*/  LOP3.LUT R195, R195, 0xffffefff, RZ, 0xc0, !PT ;  /* 0xffffefffc3c37812 */ /* 0x000fe800078ec0ff */
[----:B------:R-:W-:Y:S04]  /*203b0*/  @P2 LOP3.LUT R195, R195, 0x1000, RZ, 0xfc, !PT ;  /* 0x00001000c3c32812 */ /* 0x000fe800078efcff */
[----:B------:R-:W-:Y:S01]  /*203c0*/  LOP3.LUT R195, R195, 0xffffbfff, RZ, 0xc0, !PT ;  /* 0xffffbfffc3c37812 */ /* 0x000fe200078ec0ff */
[----:B-1----:R-:W-:Y:S01]  /*203d0*/  IMAD.MOV.U32 R138, RZ, RZ, R200 ;  /* 0x000000ffff8a7224 */ /* 0x002fe200078e00c8 */
[----:B--2---:R-:W-:Y:S02]  /*203e0*/  PRMT R133, R2, 0x7771, RZ ;  /* 0x0000777102857816 */ /* 0x004fe400000000ff */
[----:B---3--:R-:W-:Y:S03]  /*203f0*/  FMNMX.FTZ R134, R134, R141, !PT ;  /* 0x0000008d86867209 */ /* 0x008fe60007810000 */
[----:B------:R1:W-:Y:S01]  /*20400*/  STL [R1+0x2c8], R133 ;  /* 0x0002c88501007387 */ /* 0x0003e20000100800 */
[----:B----4-:R-:W-:Y:S02]  /*20410*/  PRMT R132, R2, 0x7772, RZ ;  /* 0x0000777202847816 */ /* 0x010fe400000000ff */
[----:B------:R-:W-:Y:S01]  /*20420*/  FMNMX.FTZ R2, R0, R143, !PT ;  /* 0x0000008f00027209 */ /* 0x000fe20007810000 */
[----:B------:R-:W-:Y:S01]  /*20430*/  FMUL.FTZ R0, R136, UR6 ;  /* 0x0000000688007c20 */ /* 0x000fe20008410000 */
[----:B------:R-:W-:Y:S01]  /*20440*/  IMAD.U32 R143, RZ, RZ, UR26 ;  /* 0x0000001aff8f7e24 */ /* 0x000fe2000f8e00ff */
[----:B------:R2:W-:Y:S04]  /*20450*/  STL [R1+0x2d8], R132 ;  /* 0x0002d88401007387 */ /* 0x0005e80000100800 */
[----:B------:R-:W3:Y:S04]  /*20460*/  SHFL.BFLY PT, R135, R2, 0x1, 0x1f ;  /* 0x0c201f0002877f89 */ /* 0x000ee800000e0000 */
[----:B------:R4:W-:Y:S04]  /*20470*/  STL [R1+0x2d4], R3 ;  /* 0x0002d40301007387 */ /* 0x0009e80000100800 */
[----:B------:R4:W4:Y:S04]  /*20480*/  LDL.S16 R150, [R1+0x134] ;  /* 0x0001340001967983 */ /* 0x0009280000100600 */
[----:B------:R4:W4:Y:S01]  /*20490*/  LDL.S16 R168, [R1+0x138] ;  /* 0x0001380001a87983 */ /* 0x0009220000100600 */
[----:B-1----:R-:W-:Y:S03]  /*204a0*/  IMAD.U32 R133, RZ, RZ, UR26 ;  /* 0x0000001aff857e24 */ /* 0x002fe6000f8e00ff */
[----:B------:R1:W4:Y:S01]  /*204b0*/  LDL.S16 R166, [R1+0x140] ;  /* 0x0001400001a67983 */ /* 0x0003220000100600 */
[----:B--2---:R-:W-:Y:S02]  /*204c0*/  LOP3.LUT R132, R148, 0xffff, RZ, 0xc0, !PT ;  /* 0x0000ffff94847812 */ /* 0x004fe400078ec0ff */
[----:B---3--:R-:W-:Y:S01]  /*204d0*/  FMNMX.FTZ R135, R2, R135, !PT ;  /* 0x0000008702877209 */ /* 0x008fe20007810000 */
[----:B------:R-:W-:Y:S01]  /*204e0*/  IMAD.U32 R2, RZ, RZ, UR26 ;  /* 0x0000001aff027e24 */ /* 0x000fe2000f8e00ff */
[----:B------:R-:W-:Y:S02]  /*204f0*/  SHF.R.U32.HI R230, RZ, 0x8, R132 ;  /* 0x00000008ffe67819 */ /* 0x000fe40000011684 */
[----:B------:R-:W-:Y:S02]  /*20500*/  FSEL R132, R0, RZ, P0 ;  /* 0x000000ff00847208 */ /* 0x000fe40000000000 */
[----:B----4-:R-:W-:Y:S02]  /*20510*/  FMNMX.FTZ R3, R142, R151, !PT ;  /* 0x000000978e037209 */ /* 0x010fe40007810000 */
[----:B------:R-:W-:Y:S01]  /*20520*/  LEA R142, P4, R133, R138, 0x1 ;  /* 0x0000008a858e7211 */ /* 0x000fe200078808ff */
[--C-:B------:R-:W-:Y:S01]  /*20530*/  FFMA.FTZ R185, R124, UR6, -R132.reuse ;  /* 0x000000067cb97c23 */ /* 0x100fe20008010884 */
[--C-:B------:R-:W-:Y:S01]  /*20540*/  FFMA.FTZ R171, R68, UR6, -R132.reuse ;  /* 0x0000000644ab7c23 */ /* 0x100fe20008010884 */
[----:B------:R-:W2:Y:S01]  /*20550*/  SHFL.BFLY PT, R149, R3, 0x1, 0x1f ;  /* 0x0c201f0003957f89 */ /* 0x000ea200000e0000 */
[----:B------:R-:W-:Y:S01]  /*20560*/  LEA.HI.X.SX32 R143, R143, R139, 0x1, P4 ;  /* 0x0000008b8f8f7211 */ /* 0x000fe200020f0eff */
[--C-:B------:R-:W-:Y:S01]  /*20570*/  FFMA.FTZ R0, R4, UR6, -R132.reuse ;  /* 0x0000000604007c23 */ /* 0x100fe20008010884 */
[----:B------:R-:W-:Y:S01]  /*20580*/  FFMA.FTZ R5, R5, UR6, -R132 ;  /* 0x0000000605057c23 */ /* 0x000fe20008010884 */
[----:B------:R-:W-:Y:S01]  /*20590*/  LOP3.LUT R133, R230, 0xffff, RZ, 0xc0, !PT ;  /* 0x0000ffffe6857812 */ /* 0x000fe200078ec0ff */
[----:B------:R-:W-:Y:S01]  /*205a0*/  IMAD.U32 R4, RZ, RZ, UR26 ;  /* 0x0000001aff047e24 */ /* 0x000fe2000f8e00ff */
[----:B------:R-:W-:Y:S01]  /*205b0*/  ISETP.LE.U32.AND P4, PT, R140, UR10, PT ;  /* 0x0000000a8c007c0c */ /* 0x000fe2000bf83070 */
[----:B------:R-:W-:Y:S01]  /*205c0*/  IMAD.WIDE R214, R165, 0x70, R142 ;  /* 0x00000070a5d67825 */ /* 0x000fe200078e028e */
[----:B------:R-:W-:Y:S01]  /*205d0*/  ISETP.LE.U32.AND P5, PT, R133, UR10, PT ;  /* 0x0000000a85007c0c */ /* 0x000fe2000bfa3070 */
[----:B------:R1:W3:Y:S01]  /*205e0*/  LDL.S16 R165, [R1+0x13c] ;  /* 0x00013c0001a57983 */ /* 0x0002e20000100600 */
[----:B------:R-:W-:Y:S01]  /*205f0*/  MUFU.EX2 R0, R0 ;  /* 0x0000000000007308 */ /* 0x000fe20000000800 */
[--C-:B------:R-:W-:Y:S01]  /*20600*/  FFMA.FTZ R21, R21, UR6, -R132.reuse ;  /* 0x0000000615157c23 */ /* 0x100fe20008010884 */
[----:B------:R-:W-:Y:S01]  /*20610*/  LEA R140, P0, R4, R214, 0x1 ;  /* 0x000000d6048c7211 */ /* 0x000fe200078008ff */
[--C-:B------:R-:W-:Y:S07]  /*20620*/  FFMA.FTZ R173, R69, UR6, -R132.reuse ;  /* 0x0000000645ad7c23 */ /* 0x100fee0008010884 */
[----:B------:R4:W1:Y:S01]  /*20630*/  MUFU.EX2 R200, R5 ;  /* 0x0000000500c87308 */ /* 0x0008620000000800 */
[--C-:B------:R-:W-:Y:S01]  /*20640*/  FFMA.FTZ R207, R92, UR6, -R132.reuse ;  /* 0x000000065ccf7c23 */ /* 0x100fe20008010884 */
[----:B------:R-:W-:Y:S01]  /*20650*/  LEA.HI.X.SX32 R141, R2, R215, 0x1, P0 ;  /* 0x000000d7028d7211 */ /* 0x000fe200000f0eff */
[C---:B------:R-:W-:Y:S01]  /*20660*/  FMUL.FTZ R2, R135.reuse, UR6 ;  /* 0x0000000687027c20 */ /* 0x040fe20008410000 */
[----:B------:R-:W-:Y:S06]  /*20670*/  FSETP.NEU.FTZ.AND P0, PT, R135, -INF , PT ;  /* 0xff8000008700780b */ /* 0x000fec0003f1d000 */
[----:B------:R-:W-:Y:S01]  /*20680*/  MUFU.EX2 R212, R21 ;  /* 0x0000001500d47308 */ /* 0x000fe20000000800 */
[--C-:B------:R-:W-:Y:S01]  /*20690*/  FFMA.FTZ R220, R101, UR6, -R132.reuse ;  /* 0x0000000665dc7c23 */ /* 0x100fe20008010884 */
[--C-:B------:R-:W-:Y:S01]  /*206a0*/  FFMA.FTZ R233, R108, UR6, -R132.reuse ;  /* 0x000000066ce97c23 */ /* 0x100fe20008010884 */
[----:B------:R-:W-:Y:S01]  /*206b0*/  FSEL R4, R2, RZ, P0 ;  /* 0x000000ff02047208 */ /* 0x000fe20000000000 */
[--C-:B------:R-:W-:Y:S01]  /*206c0*/  FFMA.FTZ R234, R109, UR6, -R132.reuse ;  /* 0x000000066dea7c23 */ /* 0x100fe20008010884 */
[----:B--2---:R-:W-:Y:S01]  /*206d0*/  FMNMX.FTZ R133, R3, R149, !PT ;  /* 0x0000009503857209 */ /* 0x004fe20007810000 */
[--C-:B------:R-:W-:Y:S01]  /*206e0*/  FFMA.FTZ R149, R13, UR6, -R132.reuse ;  /* 0x000000060d957c23 */ /* 0x100fe20008010884 */
[C---:B------:R-:W-:Y:S01]  /*206f0*/  FMUL.FTZ R3, R134.reuse, UR6 ;  /* 0x0000000686037c20 */ /* 0x040fe20008410000 */
[----:B------:R-:W-:Y:S01]  /*20700*/  FSETP.NEU.FTZ.AND P0, PT, R134, -INF , PT ;  /* 0xff8000008600780b */ /* 0x000fe20003f1d000 */
[----:B----4-:R-:W-:Y:S01]  /*20710*/  FFMA.FTZ R5, R12, UR6, -R132 ;  /* 0x000000060c057c23 */ /* 0x010fe20008010884 */
[----:B-1----:R-:W-:Y:S01]  /*20720*/  F2FP.BF16.F32.PACK_AB R13, R200, R0 ;  /* 0x00000000c80d723e */ /* 0x002fe200000010ff */
[----:B------:R-:W-:Y:S01]  /*20730*/  MUFU.EX2 R204, R149 ;  /* 0x0000009500cc7308 */ /* 0x000fe20000000800 */
[----:B------:R-:W-:Y:S01]  /*20740*/  FSEL R3, R3, RZ, P0 ;  /* 0x000000ff03037208 */ /* 0x000fe20000000000 */
[----:B------:R-:W-:Y:S01]  /*20750*/  FMUL.FTZ R2, R133, UR6 ;  /* 0x0000000685027c20 */ /* 0x000fe20008410000 */
[----:B------:R-:W-:Y:S07]  /*20760*/  PRMT R12, R13, 0x7632, R12 ;  /* 0x000076320d0c7816 */ /* 0x000fee000000000c */
[----:B------:R1:W2:Y:S01]  /*20770*/  MUFU.EX2 R179, R5 ;  /* 0x0000000500b37308 */ /* 0x0002a20000000800 */
[----:B------:R-:W-:Y:S01]  /*20780*/  FSETP.NEU.FTZ.AND P0, PT, R133, -INF , PT ;  /* 0xff8000008500780b */ /* 0x000fe20003f1d000 */
[----:B------:R-:W-:Y:S01]  /*20790*/  FFMA.FTZ R7, R7, UR6, -R4 ;  /* 0x0000000607077c23 */ /* 0x000fe20008010804 */
[--C-:B------:R-:W-:Y:S01]  /*207a0*/  FFMA.FTZ R28, R28, UR6, -R132.reuse ;  /* 0x000000061c1c7c23 */ /* 0x100fe20008010884 */
[--C-:B------:R-:W-:Y:S01]  /*207b0*/  FFMA.FTZ R29, R29, UR6, -R132.reuse ;  /* 0x000000061d1d7c23 */ /* 0x100fe20008010884 */
[--C-:B------:R-:W-:Y:S05]  /*207c0*/  FFMA.FTZ R177, R77, UR6, -R132.reuse ;  /* 0x000000064db17c23 */ /* 0x100fea0008010884 */
[----:B------:R-:W-:Y:S01]  /*207d0*/  MUFU.EX2 R197, R7 ;  /* 0x0000000700c57308 */ /* 0x000fe20000000800 */
[--C-:B------:R-:W-:Y:S01]  /*207e0*/  FFMA.FTZ R201, R85, UR6, -R132.reuse ;  /* 0x0000000655c97c23 */ /* 0x100fe20008010884 */
[--C-:B------:R-:W-:Y:S01]  /*207f0*/  FFMA.FTZ R208, R93, UR6, -R132.reuse ;  /* 0x000000065dd07c23 */ /* 0x100fe20008010884 */
[--C-:B------:R-:W-:Y:S01]  /*20800*/  FFMA.FTZ R219, R100, UR6, -R132.reuse ;  /* 0x0000000664db7c23 */ /* 0x100fe20008010884 */
[--C-:B------:R-:W-:Y:S01]  /*20810*/  FFMA.FTZ R244, R116, UR6, -R132.reuse ;  /* 0x0000000674f47c23 */ /* 0x100fe20008010884 */
[----:B------:R-:W-:Y:S01]  /*20820*/  FFMA.FTZ R243, R117, UR6, -R132 ;  /* 0x0000000675f37c23 */ /* 0x000fe20008010884 */
[--C-:B------:R-:W-:Y:S01]  /*20830*/  FFMA.FTZ R124, R54, UR6, -R4.reuse ;  /* 0x00000006367c7c23 */ /* 0x100fe20008010804 */
[--C-:B------:R-:W-:Y:S01]  /*20840*/  FFMA.FTZ R176, R70, UR6, -R4.reuse ;  /* 0x0000000646b07c23 */ /* 0x100fe20008010804 */
[----:B-1----:R-:W-:Y:S01]  /*20850*/  LOP3.LUT R5, R174, 0xffff, RZ, 0xc0, !PT ;  /* 0x0000ffffae057812 */ /* 0x002fe200078ec0ff */
[--C-:B------:R-:W-:Y:S01]  /*20860*/  FFMA.FTZ R223, R102, UR6, -R4.reuse ;  /* 0x0000000666df7c23 */ /* 0x100fe20008010804 */
[--C-:B------:R-:W-:Y:S01]  /*20870*/  FFMA.FTZ R225, R103, UR6, -R4.reuse ;  /* 0x0000000667e17c23 */ /* 0x100fe20008010804 */
[--C-:B------:R-:W-:Y:S01]  /*20880*/  FFMA.FTZ R229, R110, UR6, -R4.reuse ;  /* 0x000000066ee57c23 */ /* 0x100fe20008010804 */
[----:B------:R-:W-:Y:S01]  /*20890*/  SHF.R.U32.HI R231, RZ, 0x8, R5 ;  /* 0x00000008ffe77819 */ /* 0x000fe20000011605 */
[--C-:B------:R-:W-:Y:S01]  /*208a0*/  FFMA.FTZ R232, R111, UR6, -R4.reuse ;  /* 0x000000066fe87c23 */ /* 0x100fe20008010804 */
[----:B------:R-:W-:Y:S01]  /*208b0*/  FSEL R5, R2, RZ, P0 ;  /* 0x000000ff02057208 */ /* 0x000fe20000000000 */
[--C-:B------:R-:W-:Y:S01]  /*208c0*/  FFMA.FTZ R2, R6, UR6, -R4.reuse ;  /* 0x0000000606027c23 */ /* 0x100fe20008010804 */
[----:B------:R-:W-:Y:S01]  /*208d0*/  ISETP.GT.U32.AND P0, PT, R224, UR10, PT ;  /* 0x0000000ae0007c0c */ /* 0x000fe2000bf04070 */
[--C-:B------:R-:W-:Y:S01]  /*208e0*/  FFMA.FTZ R77, R22, UR6, -R4.reuse ;  /* 0x00000006164d7c23 */ /* 0x100fe20008010804 */
[----:B--2---:R-:W-:Y:S01]  /*208f0*/  F2FP.BF16.F32.PACK_AB R6, R204, R179 ;  /* 0x000000b3cc06723e */ /* 0x004fe200000010ff */
[--C-:B------:R-:W-:Y:S01]  /*20900*/  FFMA.FTZ R85, R30, UR6, -R4.reuse ;  /* 0x000000061e557c23 */ /* 0x100fe20008010804 */
[----:B------:R-:W-:Y:S01]  /*20910*/  LOP3.LUT R149, R231, 0xffff, RZ, 0xc0, !PT ;  /* 0x0000ffffe7957812 */ /* 0x000fe200078ec0ff */
[----:B------:R-:W1:Y:S01]  /*20920*/  MUFU.EX2 R2, R2 ;  /* 0x0000000200027308 */ /* 0x000e620000000800 */
        /* <DEDUP_REMOVED lines=9> */
[----:B------:R2:W-:Y:S01]  /*209c0*/  MUFU.EX2 R47, R28 ;  /* 0x0000001c002f7308 */ /* 0x0005e20000000800 */
[--C-:B------:R-:W-:Y:S01]  /*209d0*/  FFMA.FTZ R32, R32, UR6, -R3.reuse ;  /* 0x0000000620207c23 */ /* 0x100fe20008010803 */
[--C-:B------:R-:W-:Y:S01]  /*209e0*/  FFMA.FTZ R110, R72, UR6, -R3.reuse ;  /* 0x00000006486e7c23 */ /* 0x100fe20008010803 */
[--C-:B------:R-:W-:Y:S01]  /*209f0*/  FFMA.FTZ R205, R89, UR6, -R3.reuse ;  /* 0x0000000659cd7c23 */ /* 0x100fe20008010803 */
[----:B-1----:R-:W-:Y:S01]  /*20a00*/  F2FP.BF16.F32.PACK_AB R7, R197, R2 ;  /* 0x00000002c507723e */ /* 0x002fe200000010ff */
        /* <DEDUP_REMOVED lines=13> */
[--C-:B------:R-:W-:Y:S01]  /*20ae0*/  FFMA.FTZ R96, R96, UR6, -R3.reuse ;  /* 0x0000000660607c23 */ /* 0x100fe20008010803 */
[--C-:B------:R-:W-:Y:S01]  /*20af0*/  FFMA.FTZ R97, R97, UR6, -R3.reuse ;  /* 0x0000000661617c23 */ /* 0x100fe20008010803 */
[----:B------:R-:W-:Y:S01]  /*20b00*/  FFMA.FTZ R105, R105, UR6, -R3 ;  /* 0x0000000669697c23 */ /* 0x000fe20008010803 */
[----:B------:R-:W-:Y:S01]  /*20b10*/  FFMA.FTZ R11, R11, UR6, -R5 ;  /* 0x000000060b0b7c23 */ /* 0x000fe20008010805 */
[----:B------:R-:W-:Y:S02]  /*20b20*/  @!P6 HFMA2.BF16_V2 R150, -RZ.H0_H0, RZ.H0_H0, -R13.H0_H0 ;  /* 0x200000ffff96e231 */ /* 0x000fe4000034090d */
[----:B------:R-:W-:Y:S03]  /*20b30*/  @!P5 HFMA2.BF16_V2 R168, -RZ.H0_H0, RZ.H0_H0, -R12.H0_H0 ;  /* 0x200000ffffa8d231 */ /* 0x000fe6000034090c */
[----:B------:R1:W-:Y:S01]  /*20b40*/  @!P6 STL.S16 [R1+0x134], R150 ;  /* 0x000134960100e387 */ /* 0x0003e20000100600 */
[----:B------:R-:W-:Y:S03]  /*20b50*/  PRMT R157, R150, 0x7610, R157 ;  /* 0x00007610969d7816 */ /* 0x000fe6000000009d */
[----:B------:R-:W-:Y:S01]  /*20b60*/  STL [R1+0x3ac], R231 ;  /* 0x0003ace701007387 */ /* 0x000fe20000100800 */
[----:B------:R-:W-:Y:S01]  /*20b70*/  PRMT R153, R168, 0x7610, R153 ;  /* 0x00007610a8997816 */ /* 0x000fe20000000099 */
[----:B-1----:R-:W-:Y:S01]  /*20b80*/  IMAD.WIDE.U32 R150, R155, -0x2daee0ad, RZ ;  /* 0xd2511f539b967825 */ /* 0x002fe200078e00ff */
[----:B------:R-:W-:Y:S02]  /*20b90*/  PRMT R155, R13, 0x5410, R12 ;  /* 0x000054100d9b7816 */ /* 0x000fe4000000000c */
[----:B------:R-:W-:Y:S01]  /*20ba0*/  @!P6 PRMT R13, R157, 0x5410, RZ ;  /* 0x000054109d0de816 */ /* 0x000fe200000000ff */
[----:B------:R-:W-:Y:S01]  /*20bb0*/  IMAD.MOV.U32 R199, RZ, RZ, R150 ;  /* 0x000000ffffc77224 */ /* 0x000fe200078e0096 */
[----:B------:R2:W4:Y:S01]  /*20bc0*/  LDL.S16 R157, [R1+0x164] ;  /* 0x00016400019d7983 */ /* 0x0005220000100600 */
[----:B------:R-:W-:Y:S02]  /*20bd0*/  ISETP.LE.U32.AND P6, PT, R149, UR10, PT ;  /* 0x0000000a95007c0c */ /* 0x000fe4000bfc3070 */
[----:B------:R-:W-:Y:S01]  /*20be0*/  @!P5 PRMT R12, R153, 0x5410, RZ ;  /* 0x00005410990cd816 */ /* 0x000fe200000000ff */
[----:B------:R1:W-:Y:S01]  /*20bf0*/  STL [R1+0x68], R155 ;  /* 0x0000689b01007387 */ /* 0x0003e20000100800 */
[----:B------:R-:W-:Y:S02]  /*20c00*/  PRMT R149, R6, 0x7632, R149 ;  /* 0x0000763206957816 */ /* 0x000fe40000000095 */
[--C-:B------:R-:W-:Y:S01]  /*20c10*/  LOP3.LUT R162, R172, UR24, R151.reuse, 0x96, !PT ;  /* 0x00000018aca27c12 */ /* 0x100fe2000f8e9697 */
[----:B------:R2:W-:Y:S01]  /*20c20*/  STG.E.U16 desc[UR20][R138.64], R13 ;  /* 0x0000000d8a007986 */ /* 0x0005e2000c101514 */
[----:B------:R-:W-:Y:S01]  /*20c30*/  PRMT R151, R6, 0x7610, R151 ;  /* 0x0000761006977816 */ /* 0x000fe20000000097 */
[----:B---3--:R-:W-:Y:S01]  /*20c40*/  @P0 HFMA2.BF16_V2 R165, -RZ.H0_H0, RZ.H0_H0, -R149.H0_H0 ;  /* 0x200000ffffa50231 */ /* 0x008fe20000340995 */
[----:B------:R-:W-:Y:S01]  /*20c50*/  PRMT R6, R148, 0x7632, R6 ;  /* 0x0000763294067816 */ /* 0x000fe20000000006 */
[----:B------:R3:W-:Y:S01]  /*20c60*/  STG.E.U16 desc[UR20][R138.64+0x2], R12 ;  /* 0x0000020c8a007986 */ /* 0x0007e2000c101514 */
[----:B------:R-:W-:Y:S01]  /*20c70*/  LOP3.LUT R148, R163, 0xffff, RZ, 0xc0, !PT ;  /* 0x0000ffffa3947812 */ /* 0x000fe200078ec0ff */
[----:B------:R-:W-:Y:S01]  /*20c80*/  @!P3 HFMA2.BF16_V2 R166, -RZ.H0_H0, RZ.H0_H0, -R151.H0_H0 ;  /* 0x200000ffffa6b231 */ /* 0x000fe20000340997 */
[----:B------:R-:W-:Y:S01]  /*20c90*/  LOP3.LUT R221, R6, 0xff, RZ, 0xc0, !PT ;  /* 0x000000ff06dd7812 */ /* 0x000fe200078ec0ff */
[----:B------:R-:W-:Y:S01]  /*20ca0*/  FFMA.FTZ R172, R76, UR6, -R132 ;  /* 0x000000064cac7c23 */ /* 0x000fe20008010884 */
[----:B------:R-:W-:Y:S01]  /*20cb0*/  PRMT R6, R151, 0x5410, R149 ;  /* 0x0000541097067816 */ /* 0x000fe20000000095 */
[----:B------:R-:W-:Y:S01]  /*20cc0*/  FFMA.FTZ R76, R15, UR6, -R4 ;  /* 0x000000060f4c7c23 */ /* 0x000fe20008010804 */
[----:B------:R-:W-:Y:S02]  /*20cd0*/  PRMT R147, R166, 0x7610, R147 ;  /* 0x00007610a6937816 */ /* 0x000fe40000000093 */
[----:B------:R-:W-:Y:S02]  /*20ce0*/  ISETP.LE.U32.AND P1, PT, R221, UR10, PT ;  /* 0x0000000add007c0c */ /* 0x000fe4000bf23070 */
[----:B------:R-:W-:Y:S02]  /*20cf0*/  @!P3 PRMT R151, R147, 0x5410, RZ ;  /* 0x000054109397b816 */ /* 0x000fe400000000ff */
[----:B------:R-:W-:Y:S02]  /*20d00*/  SHF.R.U32.HI R242, RZ, 0x8, R148 ;  /* 0x00000008fff27819 */ /* 0x000fe40000011694 */
[----:B------:R-:W-:Y:S01]  /*20d10*/  LOP3.LUT R148, R210, 0xffff, RZ, 0xc0, !PT ;  /* 0x0000ffffd2947812 */ /* 0x000fe200078ec0ff */
[----:B-1----:R1:W4:Y:S01]  /*20d20*/  LDL.S16 R155, [R1+0x160] ;  /* 0x00016000019b7983 */ /* 0x0023220000100600 */
[----:B------:R-:W-:Y:S02]  /*20d30*/  PRMT R161, R165, 0x7610, R161 ;  /* 0x00007610a5a17816 */ /* 0x000fe400000000a1 */
[----:B------:R-:W-:Y:S01]  /*20d40*/  SHF.R.U32.HI R21, RZ, 0x8, R148 ;  /* 0x00000008ff157819 */ /* 0x000fe20000011694 */
[----:B------:R1:W-:Y:S01]  /*20d50*/  @!P5 STL.S16 [R1+0x138], R168 ;  /* 0x000138a80100d387 */ /* 0x0003e20000100600 */
[----:B------:R-:W-:Y:S01]  /*20d60*/  ISETP.LE.U32.AND P5, PT, R222, UR10, PT ;  /* 0x0000000ade007c0c */ /* 0x000fe2000bfa3070 */
[----:B--2---:R-:W-:Y:S01]  /*20d70*/  IMAD.U32 R13, RZ, RZ, UR27 ;  /* 0x0000001bff0d7e24 */ /* 0x004fe2000f8e00ff */
[----:B------:R-:W-:Y:S01]  /*20d80*/  @P0 PRMT R149, R161, 0x5410, RZ ;  /* 0x00005410a1950816 */ /* 0x000fe200000000ff */
[----:B------:R2:W-:Y:S01]  /*20d90*/  @!P3 STL.S16 [R1+0x140], R166 ;  /* 0x000140a60100b387 */ /* 0x0005e20000100600 */
[--C-:B------:R-:W-:Y:S02]  /*20da0*/  FFMA.FTZ R161, R55, UR6, -R4.reuse ;  /* 0x0000000637a17c23 */ /* 0x100fe40008010804 */
[----:B---3--:R-:W-:Y:S01]  /*20db0*/  LOP3.LUT R12, R183, UR23, R13, 0x96, !PT ;  /* 0x00000017b70c7c12 */ /* 0x008fe2000f8e960d */
[----:B------:R3:W-:Y:S01]  /*20dc0*/  @P0 STL.S16 [R1+0x13c], R165 ;  /* 0x00013ca501000387 */ /* 0x0007e20000100600 */
[----:B------:R-:W-:Y:S03]  /*20dd0*/  ISETP.LE.U32.AND P0, PT, R247, UR10, PT ;  /* 0x0000000af7007c0c */ /* 0x000fe6000bf03070 */
[----:B------:R4:W4:Y:S04]  /*20de0*/  LDL.S16 R153, [R1+0x16c] ;  /* 0x00016c0001997983 */ /* 0x0009280000100600 */
[----:B------:R3:W-:Y:S04]  /*20df0*/  STL [R1+0x64], R6 ;  /* 0x0000640601007387 */ /* 0x0007e80000100800 */
[----:B------:R4:W4:Y:S04]  /*20e00*/  LDL.S16 R147, [R1+0x168] ;  /* 0x0001680001937983 */ /* 0x0009280000100600 */
[----:B------:R-:W-:Y:S01]  /*20e10*/  STL [R1+0x38c], R242 ;  /* 0x00038cf201007387 */ /* 0x000fe20000100800 */
[----:B-1----:R-:W-:Y:S01]  /*20e20*/  FFMA.FTZ R168, R62, UR6, -R4 ;  /* 0x000000063ea87c23 */ /* 0x002fe20008010804 */
[--C-:B--2---:R-:W-:Y:S01]  /*20e30*/  FFMA.FTZ R166, R61, UR6, -R132.reuse ;  /* 0x000000063da67c23 */ /* 0x104fe20008010884 */
[--C-:B---3--:R-:W-:Y:S01]  /*20e40*/  FFMA.FTZ R165, R60, UR6, -R132.reuse ;  /* 0x000000063ca57c23 */ /* 0x108fe20008010884 */
[----:B------:R-:W-:Y:S01]  /*20e50*/  FFMA.FTZ R6, R20, UR6, -R132 ;  /* 0x0000000614067c23 */ /* 0x000fe20008010884 */
[----:B------:R-:W-:Y:S03]  /*20e60*/  LOP3.LUT R20, R242, 0xffff, RZ, 0xc0, !PT ;  /* 0x0000fffff2147812 */ /* 0x000fe600078ec0ff */
[----:B------:R1:W2:Y:S01]  /*20e70*/  MUFU.EX2 R206, R6 ;  /* 0x0000000600ce7308 */ /* 0x0002a20000000800 */
[----:B------:R-:W-:Y:S02]  /*20e80*/  ISETP.LE.U32.AND P3, PT, R20, UR10, PT ;  /* 0x0000000a14007c0c */ /* 0x000fe4000bf63070 */
[----:B-1----:R-:W-:Y:S02]  /*20e90*/  PRMT R6, R7, 0x7632, R6 ;  /* 0x0000763207067816 */ /* 0x002fe40000000006 */
[----:B--2---:R-:W-:Y:S04]  /*20ea0*/  F2FP.BF16.F32.PACK_AB R20, R212, R206 ;  /* 0x000000ced414723e */ /* 0x004fe800000010ff */
[----:B------:R-:W-:Y:S01]  /*20eb0*/  PRMT R148, R20, 0x7632, R148 ;  /* 0x0000763214947816 */ /* 0x000fe20000000094 */
[----:B----4-:R-:W-:Y:S05]  /*20ec0*/  @!P1 HFMA2.BF16_V2 R157, -RZ.H0_H0, RZ.H0_H0, -R7.H0_H0 ;  /* 0x200000ffff9d9231 */ /* 0x010fea0000340907 */
[----:B------:R1:W-:Y:S01]  /*20ed0*/  @!P1 STL.S16 [R1+0x164], R157 ;  /* 0x0001649d01009387 */ /* 0x0003e20000100600 */
[----:B------:R-:W-:Y:S01]  /*20ee0*/  PRMT R154, R157, 0x7610, R154 ;  /* 0x000076109d9a7816 */ /* 0x000fe2000000009a */
[----:B------:R-:W-:Y:S01]  /*20ef0*/  @!P5 HFMA2.BF16_V2 R155, -RZ.H0_H0, RZ.H0_H0, -R6.H0_H0 ;  /* 0x200000ffff9bd231 */ /* 0x000fe20000340906 */
[C---:B-1----:R-:W-:Y:S04]  /*20f00*/  PRMT R157, R150.reuse, 0x7772, RZ ;  /* 0x00007772969d7816 */ /* 0x042fe800000000ff */
[----:B------:R1:W-:Y:S01]  /*20f10*/  @!P5 STL.S16 [R1+0x160], R155 ;  /* 0x0001609b0100d387 */ /* 0x0003e20000100600 */
[----:B------:R-:W-:Y:S03]  /*20f20*/  PRMT R146, R155, 0x7610, R146 ;  /* 0x000076109b927816 */ /* 0x000fe60000000092 */
[----:B------:R2:W-:Y:S01]  /*20f30*/  STL [R1+0x20], R21 ;  /* 0x0000201501007387 */ /* 0x0005e20000100800 */
[----:B------:R-:W-:Y:S05]  /*20f40*/  @!P3 HFMA2.BF16_V2 R147, -RZ.H0_H0, RZ.H0_H0, -R148.H0_H0 ;  /* 0x200000ffff93b231 */ /* 0x000fea0000340994 */
[----:B------:R-:W-:Y:S02]  /*20f50*/  PRMT R137, R147, 0x7610, R137 ;  /* 0x0000761093897816 */ /* 0x000fe40000000089 */
[----:B-1----:R-:W-:Y:S02]  /*20f60*/  PRMT R155, R150, 0x7771, RZ ;  /* 0x00007771969b7816 */ /* 0x002fe400000000ff */
[----:B--2---:R-:W-:Y:S03]  /*20f70*/  LOP3.LUT R21, R21, 0xffff, RZ, 0xc0, !PT ;  /* 0x0000ffff15157812 */ /* 0x004fe600078ec0ff */
[----:B------:R1:W-:Y:S04]  /*20f80*/  STL [R1+0x118], R155 ;  /* 0x0001189b01007387 */ /* 0x0003e80000100800 */
[----:B------:R2:W-:Y:S01]  /*20f90*/  STL [R1+0x110], R157 ;  /* 0x0001109d01007387 */ /* 0x0005e20000100800 */
[----:B-1----:R-:W-:Y:S02]  /*20fa0*/  PRMT R155, R7, 0x5410, R6 ;  /* 0x00005410079b7816 */ /* 0x002fe40000000006 */
[----:B------:R-:W-:Y:S02]  /*20fb0*/  @!P1 PRMT R7, R154, 0x5410, RZ ;  /* 0x000054109a079816 */ /* 0x000fe400000000ff */
[----:B------:R-:W-:Y:S01]  /*20fc0*/  PRMT R154, R150, 0x7773, RZ ;  /* 0x00007773969a7816 */ /* 0x000fe200000000ff */
[----:B------:R1:W-:Y:S01]  /*20fd0*/  STL [R1+0x60], R155 ;  /* 0x0000609b01007387 */ /* 0x0003e20000100800 */
[----:B------:R-:W-:Y:S01]  /*20fe0*/  ISETP.LE.U32.AND P1, PT, R21, UR10, PT ;  /* 0x0000000a15007c0c */ /* 0x000fe2000bf23070 */
[----:B--2---:R-:W-:Y:S01]  /*20ff0*/  FFMA.FTZ R157, R53, UR6, -R132 ;  /* 0x00000006359d7c23 */ /* 0x004fe20008010884 */
[----:B------:R-:W-:Y:S01]  /*21000*/  PRMT R21, R158, 0x7772, RZ ;  /* 0x000077729e157816 */ /* 0x000fe200000000ff */
[----:B------:R2:W-:Y:S01]  /*21010*/  STL [R1+0x390], R247 ;  /* 0x000390f701007387 */ /* 0x0005e20000100800 */
[----:B------:R-:W-:Y:S01]  /*21020*/  @!P5 PRMT R6, R146, 0x5410, RZ ;  /* 0x000054109206d816 */ /* 0x000fe200000000ff */
[----:B------:R-:W-:Y:S01]  /*21030*/  IMAD.MOV.U32 R146, RZ, RZ, R158 ;  /* 0x000000ffff927224 */ /* 0x000fe200078e009e */
[----:B------:R-:W-:Y:S01]  /*21040*/  PRMT R150, R20, 0x7610, R150 ;  /* 0x0000761014967816 */ /* 0x000fe20000000096 */
[----:B------:R3:W-:Y:S01]  /*21050*/  STL [R1+0x108], R154 ;  /* 0x0001089a01007387 */ /* 0x0007e20000100800 */
[----:B------:R-:W-:Y:S02]  /*21060*/  PRMT R20, R158, 0x7773, RZ ;  /* 0x000077739e147816 */ /* 0x000fe400000000ff */
[----:B------:R-:W-:Y:S01]  /*21070*/  PRMT R13, R150, 0x5410, R148 ;  /* 0x00005410960d7816 */ /* 0x000fe20000000094 */
[----:B------:R4:W-:Y:S01]  /*21080*/  STG.E.U16 desc[UR20][R142.64+0x2], R6 ;  /* 0x000002068e007986 */ /* 0x0009e2000c101514 */
[----:B------:R-:W-:Y:S01]  /*21090*/  @!P0 HFMA2.BF16_V2 R153, -RZ.H0_H0, RZ.H0_H0, -R150.H0_H0 ;  /* 0x200000ffff998231 */ /* 0x000fe20000340996 */
[----:B------:R-:W-:Y:S02]  /*210a0*/  @!P3 PRMT R148, R137, 0x5410, RZ ;  /* 0x000054108994b816 */ /* 0x000fe400000000ff */
[----:B------:R4:W-:Y:S02]  /*210b0*/  STG.E.U16 desc[UR20][R142.64], R7 ;  /* 0x000000078e007986 */ /* 0x0009e4000c101514 */
[----:B------:R-:W-:Y:S04]  /*210c0*/  PRMT R144, R153, 0x7610, R144 ;  /* 0x0000761099907816 */ /* 0x000fe80000000090 */
[----:B------:R-:W-:Y:S01]  /*210d0*/  @!P0 PRMT R150, R144, 0x5410, RZ ;  /* 0x0000541090968816 */ /* 0x000fe200000000ff */
[----:B-1----:R-:W-:Y:S01]  /*210e0*/  FFMA.FTZ R155, R52, UR6, -R132 ;  /* 0x00000006349b7c23 */ /* 0x002fe20008010884 */
[----:B--2---:R-:W-:Y:S02]  /*210f0*/  IMAD.MOV.U32 R247, RZ, RZ, R217 ;  /* 0x000000fffff77224 */ /* 0x004fe400078e00d9 */
[----:B------:R-:W-:Y:S01]  /*21100*/  FFMA.FTZ R217, R95, UR6, -R4 ;  /* 0x000000065fd97c23 */ /* 0x000fe20008010804 */
[----:B------:R-:W-:Y:S01]  /*21110*/  FFMA.FTZ R95, R57, UR6, -R3 ;  /* 0x00000006395f7c23 */ /* 0x000fe20008010803 */
[----:B---3--:R-:W-:Y:S01]  /*21120*/  PRMT R154, R158, 0x7771, RZ ;  /* 0x000077719e9a7816 */ /* 0x008fe200000000ff */
[----:B------:R-:W-:Y:S04]  /*21130*/  IMAD.WIDE.U32 R158, R12, -0x326172a9, RZ ;  /* 0xcd9e8d570c9e7825 */ /* 0x000fe800078e00ff */
[----:B------:R1:W-:Y:S01]  /*21140*/  STL [R1+0xfc], R154 ;  /* 0x0000fc9a01007387 */ /* 0x0003e20000100800 */
[----:B----4-:R-:W-:Y:S01]  /*21150*/  FADD.FTZ R6, -R136, R190 ;  /* 0x000000be88067221 */ /* 0x010fe20000010100 */
[----:B------:R-:W-:Y:S01]  /*21160*/  FFMA.FTZ R190, R84, UR6, -R132 ;  /* 0x0000000654be7c23 */ /* 0x000fe20008010884 */
[----:B------:R-:W-:Y:S01]  /*21170*/  FFMA.FTZ R84, R23, UR6, -R4 ;  /* 0x0000000617547c23 */ /* 0x000fe20008010804 */
[----:B------:R2:W-:Y:S01]  /*21180*/  STL [R1+0xf4], R21 ;  /* 0x0000f41501007387 */ /* 0x0005e20000100800 */
[--C-:B------:R-:W-:Y:S01]  /*21190*/  FFMA.FTZ R143, R36, UR6, -R132.reuse ;  /* 0x00000006248f7c23 */ /* 0x100fe20008010884 */
[--C-:B------:R-:W-:Y:S01]  /*211a0*/  FFMA.FTZ R142, R37, UR6, -R132.reuse ;  /* 0x00000006258e7c23 */ /* 0x100fe20008010884 */
[----:B------:R-:W-:Y:S01]  /*211b0*/  IMAD.MOV.U32 R23, RZ, RZ, R247 ;  /* 0x000000ffff177224 */ /* 0x000fe200078e00f7 */
[----:B------:R3:W-:Y:S01]  /*211c0*/  @!P0 STL.S16 [R1+0x16c], R153 ;  /* 0x00016c9901008387 */ /* 0x0007e20000100600 */
[----:B------:R-:W-:Y:S02]  /*211d0*/  IMAD.MOV.U32 R247, RZ, RZ, R227 ;  /* 0x000000fffff77224 */ /* 0x000fe400078e00e3 */
[----:B------:R-:W-:Y:S01]  /*211e0*/  FFMA.FTZ R227, R113, UR6, -R3 ;  /* 0x0000000671e37c23 */ /* 0x000fe20008010803 */
[----:B------:R-:W-:Y:S01]  /*211f0*/  FMUL.FTZ R6, R6, UR6 ;  /* 0x0000000606067c20 */ /* 0x000fe20008410000 */
[----:B------:R4:W-:Y:S01]  /*21200*/  STL [R1+0xf0], R20 ;  /* 0x0000f01401007387 */ /* 0x0009e20000100800 */
[----:B------:R-:W-:Y:S01]  /*21210*/  IMAD.MOV.U32 R31, RZ, RZ, R247 ;  /* 0x000000ffff1f7224 */ /* 0x000fe200078e00f7 */
[----:B------:R-:W-:Y:S02]  /*21220*/  MUFU.EX2 R46, R143 ;  /* 0x0000008f002e7308 */ /* 0x000fe40000000800 */
[----:B------:R4:W-:Y:S08]  /*21230*/  @!P3 STL.S16 [R1+0x168], R147 ;  /* 0x000168930100b387 */ /* 0x0009f00000100600 */
[----:B------:R-:W3:Y:S10]  /*21240*/  MUFU.EX2 R6, R6 ;  /* 0x0000000600067308 */ /* 0x000ef40000000800 */
[----:B------:R-:W-:Y:S01]  /*21250*/  MUFU.EX2 R80, R142 ;  /* 0x0000008e00507308 */ /* 0x000fe20000000800 */
[--C-:B-1----:R-:W-:Y:S01]  /*21260*/  FFMA.FTZ R154, R45, UR6, -R132.reuse ;  /* 0x000000062d9a7c23 */ /* 0x102fe20008010884 */
[----:B--2---:R-:W-:Y:S01]  /*21270*/  LOP3.LUT R21, R167, 0xffff, RZ, 0xc0, !PT ;  /* 0x0000ffffa7157812 */ /* 0x004fe200078ec0ff */
[C---:B---3--:R-:W-:Y:S03]  /*21280*/  FMUL.FTZ R60, R6.reuse, R236 ;  /* 0x000000ec063c7220 */ /* 0x048fe60000410000 */
[----:B------:R-:W-:Y:S01]  /*21290*/  SHF.R.U32.HI R246, RZ, 0x8, R21 ;  /* 0x00000008fff67819 */ /* 0x000fe20000011615 */
[----:B------:R-:W-:Y:S01]  /*212a0*/  FMUL.FTZ R61, R6, R237 ;  /* 0x000000ed063d7220 */ /* 0x000fe20000410000 */
[--C-:B------:R-:W-:Y:S01]  /*212b0*/  FFMA.FTZ R153, R44, UR6, -R132.reuse ;  /* 0x000000062c997c23 */ /* 0x100fe20008010884 */
[----:B------:R-:W-:Y:S01]  /*212c0*/  FFMA.FTZ R132, R125, UR6, -R132 ;  /* 0x000000067d847c23 */ /* 0x000fe20008010884 */
[----:B----4-:R-:W-:Y:S01]  /*212d0*/  LOP3.LUT R20, R164, 0xffff, RZ, 0xc0, !PT ;  /* 0x0000ffffa4147812 */ /* 0x010fe200078ec0ff */
[----:B------:R1:W-:Y:S01]  /*212e0*/  STL [R1+0x37c], R246 ;  /* 0x00037cf601007387 */ /* 0x0003e20000100800 */
[----:B------:R-:W-:Y:S01]  /*212f0*/  LOP3.LUT R12, R246, 0xffff, RZ, 0xc0, !PT ;  /* 0x0000fffff60c7812 */ /* 0x000fe200078ec0ff */
[----:B------:R-:W-:Y:S01]  /*21300*/  FFMA.FTZ R0, R6, R186, R0 ;  /* 0x000000ba06007223 */ /* 0x000fe20000010000 */
[----:B------:R-:W-:Y:S01]  /*21310*/  SHF.R.U32.HI R245, RZ, 0x8, R20 ;  /* 0x00000008fff57819 */ /* 0x000fe20000011614 */
[----:B------:R-:W-:Y:S01]  /*21320*/  FFMA.FTZ R186, R71, UR6, -R4 ;  /* 0x0000000647ba7c23 */ /* 0x000fe20008010804 */
[----:B------:R-:W-:Y:S01]  /*21330*/  ISETP.LE.U32.AND P0, PT, R12, UR10, PT ;  /* 0x0000000a0c007c0c */ /* 0x000fe2000bf03070 */
[----:B------:R-:W-:Y:S01]  /*21340*/  IMAD.MOV.U32 R236, RZ, RZ, R202 ;  /* 0x000000ffffec7224 */ /* 0x000fe200078e00ca */
[----:B------:R-:W-:Y:S01]  /*21350*/  LOP3.LUT R7, R245, 0xffff, RZ, 0xc0, !PT ;  /* 0x0000fffff5077812 */ /* 0x000fe200078ec0ff */
[----:B------:R2:W-:Y:S01]  /*21360*/  STL [R1+0x374], R245 ;  /* 0x000374f501007387 */ /* 0x0005e20000100800 */
[----:B------:R-:W-:Y:S01]  /*21370*/  LOP3.LUT R12, R159, R184, RZ, 0x3c, !PT ;  /* 0x000000b89f0c7212 */ /* 0x000fe200078e3cff */
[----:B------:R-:W-:Y:S01]  /*21380*/  IMAD.MOV.U32 R237, RZ, RZ, R203 ;  /* 0x000000ffffed7224 */ /* 0x000fe200078e00cb */
[----:B------:R-:W-:Y:S01]  /*21390*/  ISETP.LE.U32.AND P3, PT, R7, UR10, PT ;  /* 0x0000000a07007c0c */ /* 0x000fe2000bf63070 */
[----:B------:R3:W-:Y:S01]  /*213a0*/  STL [R1+0x368], R136 ;  /* 0x0003688801007387 */ /* 0x0007e20000100800 */
[----:B------:R-:W-:Y:S01]  /*213b0*/  FFMA.FTZ R203, R79, UR6, -R4 ;  /* 0x000000064fcb7c23 */ /* 0x000fe20008010804 */
[--C-:B------:R-:W-:Y:S01]  /*213c0*/  FFMA.FTZ R79, R41, UR6, -R3.reuse ;  /* 0x00000006294f7c23 */ /* 0x100fe20008010803 */
[----:B------:R-:W-:Y:S01]  /*213d0*/  LOP3.LUT R7, R158, R196, RZ, 0x3c, !PT ;  /* 0x000000c49e077212 */ /* 0x000fe200078e3cff */
[----:B------:R4:W-:Y:S04]  /*213e0*/  STL [R1+0x70], R13 ;  /* 0x0000700d01007387 */ /* 0x0009e80000100800 */
[----:B------:R-:W4:Y:S04]  /*213f0*/  LDL.LU R147, [R1+0x38] ;  /* 0x0000380001937983 */ /* 0x000f280000300800 */
[----:B------:R-:W4:Y:S01]  /*21400*/  LDL.LU R144, [R1+0x3c] ;  /* 0x00003c0001907983 */ /* 0x000f220000300800 */
[----:B-1----:R-:W-:Y:S02]  /*21410*/  IMAD.MOV.U32 R246, RZ, RZ, R216 ;  /* 0x000000fffff67224 */ /* 0x002fe400078e00d8 */
[----:B------:R-:W-:Y:S01]  /*21420*/  FFMA.FTZ R216, R94, UR6, -R4 ;  /* 0x000000065ed87c23 */ /* 0x000fe20008010804 */
[----:B------:R-:W4:Y:S01]  /*21430*/  LDL.LU R137, [R1+0x28] ;  /* 0x0000280001897983 */ /* 0x000f220000300800 */
[----:B------:R-:W-:Y:S02]  /*21440*/  IMAD.MOV.U32 R22, RZ, RZ, R246 ;  /* 0x000000ffff167224 */ /* 0x000fe400078e00f6 */
[----:B------:R-:W-:Y:S02]  /*21450*/  IMAD.MOV.U32 R246, RZ, RZ, R226 ;  /* 0x000000fffff67224 */ /* 0x000fe400078e00e2 */
[----:B------:R-:W-:Y:S01]  /*21460*/  FFMA.FTZ R226, R112, UR6, -R3 ;  /* 0x0000000670e27c23 */ /* 0x000fe20008010803 */
[----:B--2---:R-:W-:Y:S01]  /*21470*/  LOP3.LUT R245, R235, 0xff, RZ, 0xc0, !PT ;  /* 0x000000ffebf57812 */ /* 0x004fe200078ec0ff */
[----:B------:R-:W-:Y:S01]  /*21480*/  IMAD.MOV.U32 R30, RZ, RZ, R246 ;  /* 0x000000ffff1e7224 */ /* 0x000fe200078e00f6 */
[----:B---3--:R-:W2:Y:S04]  /*21490*/  LDL.LU R136, [R1+0x2c] ;  /* 0x00002c0001887983 */ /* 0x008ea80000300800 */
[----:B------:R-:W3:Y:S01]  /*214a0*/  LDL.LU R21, [R1] ;  /* 0x0000000001157983 */ /* 0x000ee20000300800 */
[----:B----4-:R-:W-:Y:S03]  /*214b0*/  IMAD.WIDE.U32 R12, R12, -0x2daee0ad, RZ ;  /* 0xd2511f530c0c7825 */ /* 0x010fe600078e00ff */
[----:B------:R-:W4:Y:S04]  /*214c0*/  LDL.LU R20, [R1+0x4] ;  /* 0x0000040001147983 */ /* 0x000f280000300800 */
[----:B------:R1:W-:Y:S04]  /*214d0*/  STL [R1+0x36c], R185 ;  /* 0x00036cb901007387 */ /* 0x0003e80000100800 */
[----:B------:R1:W-:Y:S02]  /*214e0*/  STL [R1+0x370], R132 ;  /* 0x0003708401007387 */ /* 0x0003e40000100800 */
[----:B-1----:R-:W-:Y:S02]  /*214f0*/  IMAD.MOV.U32 R185, RZ, RZ, R146 ;  /* 0x000000ffffb97224 */ /* 0x002fe400078e0092 */
[----:B------:R-:W-:Y:S03]  /*21500*/  IMAD.MOV.U32 R132, RZ, RZ, R184 ;  /* 0x000000ffff847224 */ /* 0x000fe600078e00b8 */
[----:B------:R-:W-:Y:S01]  /*21510*/  LOP3.LUT R185, R185, 0xff, RZ, 0xc0, !PT ;  /* 0x000000ffb9b97812 */ /* 0x000fe200078ec0ff */
[----:B------:R-:W-:Y:S01]  /*21520*/  FMUL.FTZ R36, R6, R147 ;  /* 0x0000009306247220 */ /* 0x000fe20000410000 */
[----:B------:R-:W-:Y:S01]  /*21530*/  FFMA.FTZ R147, R126, UR6, -R4 ;  /* 0x000000067e937c23 */ /* 0x000fe20008010804 */
[C---:B------:R-:W-:Y:S03]  /*21540*/  FMUL.FTZ R37, R6.reuse, R144 ;  /* 0x0000009006257220 */ /* 0x040fe60000410000 */
[----:B------:R3:W-:Y:S01]  /*21550*/  STL [R1+0x3a8], R36 ;  /* 0x0003a82401007387 */ /* 0x0007e20000100800 */
[----:B------:R-:W-:Y:S02]  /*21560*/  IMAD.MOV.U32 R144, RZ, RZ, R241 ;  /* 0x000000ffff907224 */ /* 0x000fe400078e00f1 */
[----:B------:R-:W-:Y:S01]  /*21570*/  FMUL.FTZ R44, R6, R137 ;  /* 0x00000089062c7220 */ /* 0x000fe20000410000 */
[----:B------:R2:W-:Y:S01]  /*21580*/  STL [R1+0x3b0], R37 ;  /* 0x0003b02501007387 */ /* 0x0005e20000100800 */
[----:B------:R-:W-:Y:S01]  /*21590*/  FFMA.FTZ R137, R128, UR6, -R3 ;  /* 0x0000000680897c23 */ /* 0x000fe20008010803 */
[----:B------:R-:W-:Y:S02]  /*215a0*/  IMAD.MOV.U32 R146, RZ, RZ, R144 ;  /* 0x000000ffff927224 */ /* 0x000fe400078e0090 */
[----:B------:R1:W-:Y:S01]  /*215b0*/  STL [R1+0x38], R44 ;  /* 0x0000382c01007387 */ /* 0x0003e20000100800 */
[C---:B----4-:R-:W-:Y:S01]  /*215c0*/  FMUL.FTZ R20, R6.reuse, R20 ;  /* 0x0000001406147220 */ /* 0x050fe20000410000 */
[C---:B---3--:R-:W-:Y:S01]  /*215d0*/  FMUL.FTZ R36, R6.reuse, R21 ;  /* 0x0000001506247220 */ /* 0x048fe20000410000 */
[----:B--2---:R-:W-:Y:S04]  /*215e0*/  FMUL.FTZ R37, R6, R136 ;  /* 0x0000008806257220 */ /* 0x004fe80000410000 */
[----:B------:R2:W-:Y:S01]  /*215f0*/  STL [R1+0x3b4], R36 ;  /* 0x0003b42401007387 */ /* 0x0005e20000100800 */
[----:B------:R-:W-:Y:S01]  /*21600*/  FADD.FTZ R6, -R135, R191 ;  /* 0x000000bf87067221 */ /* 0x000fe20000010100 */
[--C-:B------:R-:W-:Y:S01]  /*21610*/  FFMA.FTZ R191, R78, UR6, -R4.reuse ;  /* 0x000000064ebf7c23 */ /* 0x100fe20008010804 */
[--C-:B-1----:R-:W-:Y:S01]  /*21620*/  FFMA.FTZ R44, R14, UR6, -R4.reuse ;  /* 0x000000060e2c7c23 */ /* 0x102fe20008010804 */
[----:B------:R1:W-:Y:S01]  /*21630*/  STL [R1+0x3c], R37 ;  /* 0x00003c2501007387 */ /* 0x0003e20000100800 */
[----:B------:R-:W-:Y:S01]  /*21640*/  FFMA.FTZ R78, R40, UR6, -R3 ;  /* 0x00000006284e7c23 */ /* 0x000fe20008010803 */
[----:B------:R-:W-:Y:S02]  /*21650*/  FMUL.FTZ R6, R6, UR6 ;  /* 0x0000000606067c20 */ /* 0x000fe40008410000 */
[----:B------:R3:W-:Y:S04]  /*21660*/  STL [R1+0x39c], R60 ;  /* 0x00039c3c01007387 */ /* 0x0007e80000100800 */
[----:B------:R4:W-:Y:S01]  /*21670*/  STL [R1+0x4c], R20 ;  /* 0x00004c1401007387 */ /* 0x0009e20000100800 */
[----:B------:R-:W1:Y:S03]  /*21680*/  MUFU.EX2 R6, R6 ;  /* 0x0000000600067308 */ /* 0x000e660000000800 */
[----:B------:R-:W4:Y:S04]  /*21690*/  LDL.LU R101, [R1+0x40] ;  /* 0x0000400001657983 */ /* 0x000f280000300800 */
[----:B------:R-:W4:Y:S01]  /*216a0*/  LDL.LU R69, [R1+0x44] ;  /* 0x0000440001457983 */ /* 0x000f220000300800 */
[--C-:B--2---:R-:W-:Y:S01]  /*216b0*/  FFMA.FTZ R36, R119, UR6, -R4.reuse ;  /* 0x0000000677247c23 */ /* 0x104fe20008010804 */
[----:B------:R-:W-:Y:S01]  /*216c0*/  FFMA.FTZ R4, R127, UR6, -R4 ;  /* 0x000000067f047c23 */ /* 0x000fe20008010804 */
[C---:B-1----:R-:W-:Y:S01]  /*216d0*/  FFMA.FTZ R2, R6.reuse, R187, R2 ;  /* 0x000000bb06027223 */ /* 0x042fe20000010002 */
[C---:B------:R-:W-:Y:S01]  /*216e0*/  FMUL.FTZ R62, R6.reuse, R238 ;  /* 0x000000ee063e7220 */ /* 0x040fe20000410000 */
[----:B------:R-:W2:Y:S01]  /*216f0*/  LDL.LU R37, [R1+0x30] ;  /* 0x0000300001257983 */ /* 0x000ea20000300800 */
[----:B------:R-:W-:Y:S03]  /*21700*/  FMUL.FTZ R63, R6, R239 ;  /* 0x000000ef063f7220 */ /* 0x000fe60000410000 */
[----:B------:R-:W2:Y:S04]  /*21710*/  LDL.LU R68, [R1+0x34] ;  /* 0x0000340001447983 */ /* 0x000ea80000300800 */
[----:B---3--:R-:W3:Y:S01]  /*21720*/  LDL.LU R60, [R1+0x8] ;  /* 0x00000800013c7983 */ /* 0x008ee20000300800 */
[----:B----4-:R-:W-:Y:S01]  /*21730*/  IMAD.WIDE.U32 R20, R7, -0x2daee0ad, RZ ;  /* 0xd2511f5307147825 */ /* 0x010fe200078e00ff */
[----:B------:R-:W-:Y:S02]  /*21740*/  LOP3.LUT R7, R236, UR13, R13, 0x96, !PT ;  /* 0x0000000dec077c12 */ /* 0x000fe4000f8e960d */
[----:B------:R-:W4:Y:S02]  /*21750*/  LDL.LU R45, [R1+0xc] ;  /* 0x00000c00012d7983 */ /* 0x000f240000300800 */
[----:B------:R-:W-:Y:S01]  /*21760*/  LOP3.LUT R21, R12, UR12, R21, 0x96, !PT ;  /* 0x0000000c0c157c12 */ /* 0x000fe2000f8e9615 */
[----:B------:R-:W-:Y:S01]  /*21770*/  IMAD.WIDE.U32 R52, R7, -0x326172a9, RZ ;  /* 0xcd9e8d5707347825 */ /* 0x000fe200078e00ff */
[----:B------:R-:W-:Y:S03]  /*21780*/  STL [R1+0x3a0], R61 ;  /* 0x0003a03d01007387 */ /* 0x000fe60000100800 */
[----:B------:R-:W-:Y:S01]  /*21790*/  IMAD.WIDE.U32 R14, R21, -0x326172a9, RZ ;  /* 0xcd9e8d57150e7825 */ /* 0x000fe200078e00ff */
[----:B------:R-:W-:Y:S01]  /*217a0*/  LOP3.LUT R7, R160, UR16, R53, 0x96, !PT ;  /* 0x00000010a0077c12 */ /* 0x000fe2000f8e9635 */
[----:B------:R-:W-:Y:S02]  /*217b0*/  STL [R1+0x378], R135 ;  /* 0x0003788701007387 */ /* 0x000fe40000100800 */
[----:B------:R-:W-:Y:S01]  /*217c0*/  FFMA.FTZ R21, R9, UR6, -R3 ;  /* 0x0000000609157c23 */ /* 0x000fe20008010803 */
[----:B------:R-:W-:Y:S01]  /*217d0*/  FADD.FTZ R9, R200, R0 ;  /* 0x00000000c8097221 */ /* 0x000fe20000010000 */
[----:B------:R-:W-:Y:S01]  /*217e0*/  LOP3.LUT R200, R164, 0xff, RZ, 0xc0, !PT ;  /* 0x000000ffa4c87812 */ /* 0x000fe200078ec0ff */
[----:B------:R1:W-:Y:S01]  /*217f0*/  STL [R1+0x380], R147 ;  /* 0x0003809301007387 */ /* 0x0003e20000100800 */
[----:B------:R-:W-:Y:S04]  /*21800*/  IMAD.WIDE.U32 R12, R7, -0x2daee0ad, RZ ;  /* 0xd2511f53070c7825 */ /* 0x000fe800078e00ff */
[----:B------:R-:W-:Y:S01]  /*21810*/  FADD.FTZ R0, -R134, R192 ;  /* 0x000000c086007221 */ /* 0x000fe20000010100 */
[----:B------:R4:W-:Y:S01]  /*21820*/  STL [R1+0x384], R4 ;  /* 0x0003840401007387 */ /* 0x0009e20000100800 */
[----:B------:R-:W-:Y:S01]  /*21830*/  IMAD.MOV.U32 R192, RZ, RZ, R240 ;  /* 0x000000ffffc07224 */ /* 0x000fe200078e00f0 */
[----:B------:R-:W-:Y:S01]  /*21840*/  LOP3.LUT R20, R20, UR11, R13, 0x96, !PT ;  /* 0x0000000b14147c12 */ /* 0x000fe2000f8e960d */
[----:B------:R-:W-:Y:S01]  /*21850*/  FMUL.FTZ R0, R0, UR6 ;  /* 0x0000000600007c20 */ /* 0x000fe20008410000 */
[----:B-1----:R-:W-:Y:S01]  /*21860*/  PRMT R147, R152, 0x7771, RZ ;  /* 0x0000777198937816 */ /* 0x002fe200000000ff */
[C---:B------:R-:W-:Y:S02]  /*21870*/  FMUL.FTZ R38, R6.reuse, R101 ;  /* 0x0000006506267220 */ /* 0x040fe40000410000 */
[----:B------:R1:W4:Y:S01]  /*21880*/  MUFU.EX2 R101, R29 ;  /* 0x0000001d00657308 */ /* 0x0003220000000800 */
[C---:B------:R-:W-:Y:S01]  /*21890*/  FMUL.FTZ R39, R6.reuse, R69 ;  /* 0x0000004506277220 */ /* 0x040fe20000410000 */
[----:B--2---:R-:W-:Y:S01]  /*218a0*/  FMUL.FTZ R37, R6, R37 ;  /* 0x0000002506257220 */ /* 0x004fe20000410000 */
[--C-:B-1----:R-:W-:Y:S01]  /*218b0*/  FFMA.FTZ R29, R16, UR6, -R3.reuse ;  /* 0x00000006101d7c23 */ /* 0x102fe20008010803 */
[C---:B------:R-:W-:Y:S01]  /*218c0*/  FMUL.FTZ R231, R6.reuse, R68 ;  /* 0x0000004406e77220 */ /* 0x040fe20000410000 */
[C---:B---3--:R-:W-:Y:S01]  /*218d0*/  FMUL.FTZ R7, R6.reuse, R60 ;  /* 0x0000003c06077220 */ /* 0x048fe20000410000 */
[----:B----4-:R-:W-:Y:S04]  /*218e0*/  FMUL.FTZ R4, R6, R45 ;  /* 0x0000002d06047220 */ /* 0x010fe80000410000 */
[----:B------:R1:W-:Y:S01]  /*218f0*/  STL [R1+0x50], R7 ;  /* 0x0000500701007387 */ /* 0x0003e20000100800 */
[--C-:B------:R-:W-:Y:S01]  /*21900*/  FFMA.FTZ R6, R8, UR6, -R3.reuse ;  /* 0x0000000608067c23 */ /* 0x100fe20008010803 */
[----:B------:R-:W-:Y:S01]  /*21910*/  F2FP.BF16.F32.PACK_AB R8, R101, R47 ;  /* 0x0000002f6508723e */ /* 0x000fe200000010ff */
[----:B------:R-:W-:Y:S01]  /*21920*/  FFMA.FTZ R45, R24, UR6, -R3 ;  /* 0x00000006182d7c23 */ /* 0x000fe20008010803 */
[----:B------:R2:W-:Y:S02]  /*21930*/  STL [R1+0x54], R4 ;  /* 0x0000540401007387 */ /* 0x0005e40000100800 */
[C---:B------:R-:W-:Y:S02]  /*21940*/  PRMT R65, R8.reuse, 0x7610, R65 ;  /* 0x0000761008417816 */ /* 0x040fe40000000041 */
[----:B------:R-:W-:Y:S01]  /*21950*/  PRMT R64, R8, 0x7632, R64 ;  /* 0x0000763208407816 */ /* 0x000fe20000000040 */
[----:B------:R4:W3:Y:S03]  /*21960*/  LDL.S16 R13, [R1+0x184] ;  /* 0x00018400010d7983 */ /* 0x0008e60000100600 */
[----:B------:R-:W-:Y:S01]  /*21970*/  PRMT R246, R65, 0x5410, R64 ;  /* 0x0000541041f67816 */ /* 0x000fe20000000040 */
[--C-:B-1----:R-:W-:Y:S01]  /*21980*/  FFMA.FTZ R7, R120, UR6, -R3.reuse ;  /* 0x0000000678077c23 */ /* 0x102fe20008010803 */
[--C-:B--2---:R-:W-:Y:S04]  /*21990*/  FFMA.FTZ R4, R121, UR6, -R3.reuse ;  /* 0x0000000679047c23 */ /* 0x104fe80008010803 */
[----:B------:R1:W-:Y:S01]  /*219a0*/  STL [R1+0x18], R7 ;  /* 0x0000180701007387 */ /* 0x0003e20000100800 */
[----:B------:R-:W-:Y:S03]  /*219b0*/  FFMA.FTZ R3, R129, UR6, -R3 ;  /* 0x0000000681037c23 */ /* 0x000fe60008010803 */
[----:B------:R4:W2:Y:S04]  /*219c0*/  LDL.S16 R70, [R1+0x188] ;  /* 0x0001880001467983 */ /* 0x0008a80000100600 */
[----:B------:R4:W-:Y:S04]  /*219d0*/  STL [R1+0x1c], R4 ;  /* 0x00001c0401007387 */ /* 0x0009e80000100800 */
[----:B------:R-:W2:Y:S04]  /*219e0*/  LDL.LU R61, [R1+0x318] ;  /* 0x00031800013d7983 */ /* 0x000ea80000300800 */
[----:B------:R-:W2:Y:S04]  /*219f0*/  LDL.LU R60, [R1+0x31c] ;  /* 0x00031c00013c7983 */ /* 0x000ea80000300800 */
[----:B------:R-:W2:Y:S04]  /*21a00*/  LDL.LU R68, [R1+0x308] ;  /* 0x0003080001447983 */ /* 0x000ea80000300800 */
[----:B------:R-:W2:Y:S01]  /*21a10*/  LDL.LU R69, [R1+0x30c] ;  /* 0x00030c0001457983 */ /* 0x000ea20000300800 */
[----:B-1----:R-:W-:Y:S03]  /*21a20*/  LOP3.LUT R7, R52, UR15, R15, 0x96, !PT ;  /* 0x0000000f34077c12 */ /* 0x002fe6000f8e960f */
[----:B------:R-:W2:Y:S02]  /*21a30*/  LDL.LU R55, [R1+0x2f8] ;  /* 0x0002f80001377983 */ /* 0x000ea40000300800 */
[----:B------:R-:W-:Y:S02]  /*21a40*/  IMAD.WIDE.U32 R40, R7, -0x2daee0ad, RZ ;  /* 0xd2511f5307287825 */ /* 0x000fe400078e00ff */
[----:B------:R-:W2:Y:S01]  /*21a50*/  LDL.LU R54, [R1+0x2fc] ;  /* 0x0002fc0001367983 */ /* 0x000ea20000300800 */
[----:B------:R-:W-:Y:S02]  /*21a60*/  MUFU.EX2 R7, R0 ;  /* 0x0000000000077308 */ /* 0x000fe40000000800 */
[----:B------:R-:W-:Y:S01]  /*21a70*/  LOP3.LUT R15, R12, UR25, R41, 0x96, !PT ;  /* 0x000000190c0f7c12 */ /* 0x000fe2000f8e9629 */
[----:B------:R-:W2:Y:S07]  /*21a80*/  LDL.LU R17, [R1+0x2e8] ;  /* 0x0002e80001117983 */ /* 0x000eae0000300800 */
[----:B------:R-:W1:Y:S01]  /*21a90*/  MUFU.EX2 R0, R6 ;  /* 0x0000000600007308 */ /* 0x000e620000000800 */
[----:B----4-:R-:W4:Y:S04]  /*21aa0*/  LDL.LU R4, [R1+0x2ec] ;  /* 0x0002ec0001047983 */ /* 0x010f280000300800 */
[----:B------:R-:W-:Y:S04]  /*21ab0*/  STL [R1+0x388], R137 ;  /* 0x0003888901007387 */ /* 0x000fe80000100800 */
[----:B------:R3:W-:Y:S01]  /*21ac0*/  STL [R1+0x394], R3 ;  /* 0x0003940301007387 */ /* 0x0007e20000100800 */
[----:B-1----:R-:W-:Y:S01]  /*21ad0*/  FFMA.FTZ R6, R7, R188, R0 ;  /* 0x000000bc07067223 */ /* 0x002fe20000010000 */
[----:B------:R-:W-:Y:S02]  /*21ae0*/  IMAD.MOV.U32 R188, RZ, RZ, R22 ;  /* 0x000000ffffbc7224 */ /* 0x000fe400078e0016 */
[----:B---3--:R-:W-:Y:S05]  /*21af0*/  @!P4 HFMA2.BF16_V2 R13, -RZ.H0_H0, RZ.H0_H0, -R65.H0_H0 ;  /* 0x200000ffff0dc231 */ /* 0x008fea0000340941 */
[----:B------:R-:W-:Y:S01]  /*21b00*/  PRMT R3, R13, 0x7610, R3 ;  /* 0x000076100d037816 */ /* 0x000fe20000000003 */
[----:B------:R1:W-:Y:S03]  /*21b10*/  @!P4 STL.S16 [R1+0x184], R13 ;  /* 0x0001840d0100c387 */ /* 0x0003e60000100600 */
[----:B------:R-:W-:Y:S01]  /*21b20*/  @!P4 PRMT R65, R3, 0x5410, RZ ;  /* 0x000054100341c816 */ /* 0x000fe200000000ff */
[----:B------:R-:W-:Y:S01]  /*21b30*/  STL [R1+0x398], R134 ;  /* 0x0003988601007387 */ /* 0x000fe20000100800 */
[----:B------:R-:W-:Y:S03]  /*21b40*/  ISETP.GT.U32.AND P4, PT, R147, UR10, PT ;  /* 0x0000000a93007c0c */ /* 0x000fe6000bf84070 */
[----:B------:R-:W3:Y:S10]  /*21b50*/  LDL.LU R16, [R1+0x2f4] ;  /* 0x0002f40001107983 */ /* 0x000ef40000300800 */
[----:B--2---:R-:W-:Y:S05]  /*21b60*/  @P4 HFMA2.BF16_V2 R70, -RZ.H0_H0, RZ.H0_H0, -R64.H0_H0 ;  /* 0x200000ffff464231 */ /* 0x004fea0000340940 */
[----:B------:R-:W-:Y:S01]  /*21b70*/  PRMT R12, R70, 0x7610, R12 ;  /* 0x00007610460c7816 */ /* 0x000fe2000000000c */
[----:B------:R2:W-:Y:S01]  /*21b80*/  @P4 STL.S16 [R1+0x188], R70 ;  /* 0x0001884601004387 */ /* 0x0005e20000100600 */
[----:B-1----:R-:W-:Y:S01]  /*21b90*/  FADD.FTZ R13, R179, R9 ;  /* 0x00000009b30d7221 */ /* 0x002fe20000010000 */
[----:B------:R-:W-:Y:S01]  /*21ba0*/  IMAD.WIDE.U32 R8, R20, -0x326172a9, RZ ;  /* 0xcd9e8d5714087825 */ /* 0x000fe200078e00ff */
[----:B------:R-:W-:Y:S01]  /*21bb0*/  @P4 PRMT R64, R12, 0x5410, RZ ;  /* 0x000054100c404816 */ /* 0x000fe200000000ff */
[----:B------:R1:W3:Y:S01]  /*21bc0*/  LDL.S16 R71, [R1+0x18c] ;  /* 0x00018c0001477983 */ /* 0x0002e20000100600 */
[----:B------:R-:W-:Y:S01]  /*21bd0*/  ISETP.LE.U32.AND P4, PT, R251, UR10, PT ;  /* 0x0000000afb007c0c */ /* 0x000fe2000bf83070 */
[C---:B------:R-:W-:Y:S01]  /*21be0*/  FMUL.FTZ R61, R7.reuse, R61 ;  /* 0x0000003d073d7220 */ /* 0x040fe20000410000 */
[----:B------:R-:W-:Y:S01]  /*21bf0*/  LOP3.LUT R24, R14, UR17, R9, 0x96, !PT ;  /* 0x000000110e187c12 */ /* 0x000fe2000f8e9609 */
[C---:B------:R-:W-:Y:S01]  /*21c00*/  FMUL.FTZ R60, R7.reuse, R60 ;  /* 0x0000003c073c7220 */ /* 0x040fe20000410000 */
[----:B------:R-:W-:Y:S01]  /*21c10*/  F2FP.BF16.F32.PACK_AB R9, R80, R46 ;  /* 0x0000002e5009723e */ /* 0x000fe200000010ff */
[----:B------:R-:W-:Y:S01]  /*21c20*/  FMUL.FTZ R68, R7, R68 ;  /* 0x0000004407447220 */ /* 0x000fe20000410000 */
[----:B------:R-:W-:Y:S04]  /*21c30*/  IMAD.WIDE.U32 R14, R15, -0x326172a9, RZ ;  /* 0xcd9e8d570f0e7825 */ /* 0x000fe800078e00ff */
[----:B------:R-:W-:Y:S01]  /*21c40*/  FADD.FTZ R12, R204, R13 ;  /* 0x0000000dcc0c7221 */ /* 0x000fe20000010000 */
[----:B------:R-:W-:Y:S01]  /*21c50*/  PRMT R57, R9, 0x7610, R57 ;  /* 0x0000761009397816 */ /* 0x000fe20000000039 */
[----:B------:R-:W-:Y:S01]  /*21c60*/  FMUL.FTZ R69, R7, R69 ;  /* 0x0000004507457220 */ /* 0x000fe20000410000 */
[----:B------:R-:W-:Y:S02]  /*21c70*/  PRMT R56, R9, 0x7632, R56 ;  /* 0x0000763209387816 */ /* 0x000fe40000000038 */
[----:B------:R-:W-:Y:S01]  /*21c80*/  LOP3.LUT R73, R8, UR5, R15, 0x96, !PT ;  /* 0x0000000508497c12 */ /* 0x000fe2000f8e960f */
[----:B------:R-:W-:Y:S01]  /*21c90*/  FMUL.FTZ R247, R7, R55 ;  /* 0x0000003707f77220 */ /* 0x000fe20000410000 */
[----:B------:R-:W-:Y:S01]  /*21ca0*/  PRMT R136, R57, 0x5410, R56 ;  /* 0x0000541039887816 */ /* 0x000fe20000000038 */
[----:B------:R-:W-:Y:S01]  /*21cb0*/  IMAD.MOV.U32 R55, RZ, RZ, R31 ;  /* 0x000000ffff377224 */ /* 0x000fe200078e001f */
[----:B------:R-:W-:Y:S01]  /*21cc0*/  LOP3.LUT R8, R73, 0xffff, RZ, 0xc0, !PT ;  /* 0x0000ffff49087812 */ /* 0x000fe200078ec0ff */
[C---:B------:R-:W-:Y:S01]  /*21cd0*/  FMUL.FTZ R242, R7.reuse, R54 ;  /* 0x0000003607f27220 */ /* 0x040fe20000410000 */
[----:B------:R-:W-:Y:S01]  /*21ce0*/  IMAD.MOV.U32 R54, RZ, RZ, R30 ;  /* 0x000000ffff367224 */ /* 0x000fe200078e001e */
[----:B--2---:R-:W2:Y:S01]  /*21cf0*/  LDL.LU R70, [R1+0x320] ;  /* 0x0003200001467983 */ /* 0x004ea20000300800 */
[----:B------:R-:W-:Y:S01]  /*21d00*/  SHF.R.U32.HI R240, RZ, 0x8, R8 ;  /* 0x00000008fff07819 */ /* 0x000fe20000011608 */
[----:B------:R-:W-:Y:S01]  /*21d10*/  FMUL.FTZ R52, R7, R17 ;  /* 0x0000001107347220 */ /* 0x000fe20000410000 */
[----:B------:R-:W-:Y:S01]  /*21d20*/  FADD.FTZ R17, R197, R2 ;  /* 0x00000002c5117221 */ /* 0x000fe20000010000 */
[----:B------:R-:W2:Y:S01]  /*21d30*/  LDL.LU R3, [R1+0x324] ;  /* 0x0003240001037983 */ /* 0x000ea20000300800 */
[----:B------:R-:W-:Y:S01]  /*21d40*/  LOP3.LUT R8, R240, 0xffff, RZ, 0xc0, !PT ;  /* 0x0000fffff0087812 */ /* 0x000fe200078ec0ff */
[----:B----4-:R-:W-:Y:S01]  /*21d50*/  FMUL.FTZ R53, R7, R4 ;  /* 0x0000000407357220 */ /* 0x010fe20000410000 */
[----:B------:R-:W-:Y:S01]  /*21d60*/  FADD.FTZ R7, -R133, R193 ;  /* 0x000000c185077221 */ /* 0x000fe20000010100 */
[----:B------:R-:W4:Y:S01]  /*21d70*/  LDL.LU R41, [R1+0x310] ;  /* 0x0003100001297983 */ /* 0x000f220000300800 */
[----:B------:R-:W-:Y:S01]  /*21d80*/  ISETP.LE.U32.AND P5, PT, R8, UR10, PT ;  /* 0x0000000a08007c0c */ /* 0x000fe2000bfa3070 */
[----:B------:R-:W-:Y:S01]  /*21d90*/  FFMA.FTZ R2, R10, UR6, -R5 ;  /* 0x000000060a027c23 */ /* 0x000fe20008010805 */
[----:B------:R-:W-:Y:S01]  /*21da0*/  FMUL.FTZ R7, R7, UR6 ;  /* 0x0000000607077c20 */ /* 0x000fe20008410000 */
[----:B------:R-:W4:Y:S01]  /*21db0*/  LDL.LU R31, [R1+0x314] ;  /* 0x00031400011f7983 */ /* 0x000f220000300800 */
[----:B------:R-:W1:Y:S01]  /*21dc0*/  MUFU.EX2 R10, R21 ;  /* 0x00000015000a7308 */ /* 0x000e620000000800 */
[----:B------:R-:W-:Y:S02]  /*21dd0*/  IMAD.MOV.U32 R119, RZ, RZ, R55 ;  /* 0x000000ffff777224 */ /* 0x000fe400078e0037 */
[----:B------:R-:W-:Y:S01]  /*21de0*/  FADD.FTZ R8, R206, R12 ;  /* 0x0000000cce087221 */ /* 0x000fe20000010000 */
[----:B------:R-:W4:Y:S06]  /*21df0*/  LDL.LU R30, [R1+0x300] ;  /* 0x00030000011e7983 */ /* 0x000f2c0000300800 */
[----:B------:R-:W-:Y:S01]  /*21e00*/  MUFU.EX2 R7, R7 ;  /* 0x0000000700077308 */ /* 0x000fe20000000800 */
[----:B------:R-:W-:Y:S01]  /*21e10*/  IMAD.MOV.U32 R118, RZ, RZ, R54 ;  /* 0x000000ffff767224 */ /* 0x000fe200078e0036 */
[----:B------:R-:W4:Y:S08]  /*21e20*/  LDL.LU R4, [R1+0x304] ;  /* 0x0003040001047983 */ /* 0x000f300000300800 */
[----:B------:R1:W-:Y:S01]  /*21e30*/  MUFU.EX2 R9, R11 ;  /* 0x0000000b00097308 */ /* 0x0003e20000000800 */
[----:B------:R-:W-:Y:S01]  /*21e40*/  IMAD.MOV.U32 R193, RZ, RZ, R180 ;  /* 0x000000ffffc17224 */ /* 0x000fe200078e00b4 */
[----:B------:R-:W4:Y:S08]  /*21e50*/  LDL.LU R20, [R1+0x2f0] ;  /* 0x0002f00001147983 */ /* 0x000f300000300800 */
[----:B------:R-:W1:Y:S01]  /*21e60*/  MUFU.EX2 R2, R2 ;  /* 0x0000000200027308 */ /* 0x000e620000000800 */
[----:B------:R-:W-:Y:S01]  /*21e70*/  IMAD.MOV.U32 R197, RZ, RZ, R193 ;  /* 0x000000ffffc57224 */ /* 0x000fe200078e00c1 */
[C---:B-1----:R-:W-:Y:S01]  /*21e80*/  F2FP.BF16.F32.PACK_AB R116, R10.reuse, R0 ;  /* 0x000000000a74723e */ /* 0x042fe200000010ff */
[----:B------:R-:W-:Y:S01]  /*21e90*/  FADD.FTZ R22, R10, R6 ;  /* 0x000000060a167221 */ /* 0x000fe20000010000 */
[----:B------:R-:W-:Y:S01]  /*21ea0*/  LOP3.LUT R6, R159, R192, RZ, 0x3c, !PT ;  /* 0x000000c09f067212 */ /* 0x000fe200078e3cff */
[----:B------:R-:W-:Y:S01]  /*21eb0*/  IMAD.MOV.U32 R193, RZ, RZ, R146 ;  /* 0x000000ffffc17224 */ /* 0x000fe200078e0092 */
[----:B------:R-:W-:Y:S04]  /*21ec0*/  LOP3.LUT R0, R158, R198, RZ, 0x3c, !PT ;  /* 0x000000c69e007212 */ /* 0x000fe800078e3cff */
[----:B------:R-:W-:Y:S01]  /*21ed0*/  MUFU.EX2 R15, R76 ;  /* 0x0000004c000f7308 */ /* 0x000fe20000000800 */
[C---:B------:R-:W-:Y:S02]  /*21ee0*/  PRMT R159, R14.reuse, 0x7772, RZ ;  /* 0x000077720e9f7816 */ /* 0x040fe400000000ff */
[----:B------:R-:W-:Y:S01]  /*21ef0*/  PRMT R158, R14, 0x7773, RZ ;  /* 0x000077730e9e7816 */ /* 0x000fe200000000ff */
[----:B------:R-:W-:Y:S01]  /*21f00*/  IMAD.WIDE.U32 R10, R6, -0x2daee0ad, RZ ;  /* 0xd2511f53060a7825 */ /* 0x000fe200078e00ff */
[----:B------:R-:W-:Y:S03]  /*21f10*/  F2FP.BF16.F32.PACK_AB R113, R9, R2 ;  /* 0x000000020971723e */ /* 0x000fe600000010ff */
[----:B---3--:R-:W-:Y:S02]  /*21f20*/  FMUL.FTZ R55, R7, R16 ;  /* 0x0000001007377220 */ /* 0x008fe40000410000 */
[----:B------:R-:W1:Y:S01]  /*21f30*/  MUFU.EX2 R16, R44 ;  /* 0x0000002c00107308 */ /* 0x000e620000000800 */
[----:B------:R-:W-:Y:S05]  /*21f40*/  @!P4 HFMA2.BF16_V2 R71, -RZ.H0_H0, RZ.H0_H0, -R57.H0_H0 ;  /* 0x200000ffff47c231 */ /* 0x000fea0000340939 */
[----:B------:R-:W-:Y:S01]  /*21f50*/  PRMT R13, R71, 0x7610, R13 ;  /* 0x00007610470d7816 */ /* 0x000fe2000000000d */
[----:B------:R3:W-:Y:S03]  /*21f60*/  @!P4 STL.S16 [R1+0x18c], R71 ;  /* 0x00018c470100c387 */ /* 0x0007e60000100600 */
[----:B------:R-:W-:Y:S01]  /*21f70*/  @!P4 PRMT R57, R13, 0x5410, RZ ;  /* 0x000054100d39c816 */ /* 0x000fe200000000ff */
[----:B------:R1:W3:Y:S01]  /*21f80*/  LDL.S16 R72, [R1+0x19c] ;  /* 0x00019c0001487983 */ /* 0x0002e20000100600 */
[----:B------:R-:W-:Y:S01]  /*21f90*/  ISETP.LE.U32.AND P4, PT, R245, UR10, PT ;  /* 0x0000000af5007c0c */ /* 0x000fe2000bf83070 */
[----:B------:R-:W-:Y:S01]  /*21fa0*/  IMAD.WIDE.U32 R12, R0, -0x2daee0ad, RZ ;  /* 0xd2511f53000c7825 */ /* 0x000fe200078e00ff */
[----:B------:R-:W-:Y:S01]  /*21fb0*/  LOP3.LUT R0, R188, UR13, R11, 0x96, !PT ;  /* 0x0000000dbc007c12 */ /* 0x000fe2000f8e960b */
[----:B------:R1:W3:Y:S03]  /*21fc0*/  LDL.S16 R89, [R1+0x1a0] ;  /* 0x0001a00001597983 */ /* 0x0002e60000100600 */
[----:B------:R-:W-:Y:S01]  /*21fd0*/  LOP3.LUT R6, R10, UR12, R13, 0x96, !PT ;  /* 0x0000000c0a067c12 */ /* 0x000fe2000f8e960d */
[----:B------:R-:W3:Y:S01]  /*21fe0*/  LDL.LU R135, [R1+0x2e0] ;  /* 0x0002e00001877983 */ /* 0x000ee20000300800 */
[C---:B--2---:R-:W-:Y:S03]  /*21ff0*/  FMUL.FTZ R134, R7.reuse, R70 ;  /* 0x0000004607867220 */ /* 0x044fe60000410000 */
[----:B------:R-:W-:Y:S04]  /*22000*/  IMAD.WIDE.U32 R10, R6, -0x326172a9, RZ ;  /* 0xcd9e8d57060a7825 */ /* 0x000fe800078e00ff */
[C---:B------:R-:W-:Y:S01]  /*22010*/  FMUL.FTZ R3, R7.reuse, R3 ;  /* 0x0000000307037220 */ /* 0x040fe20000410000 */
[C---:B----4-:R-:W-:Y:S02]  /*22020*/  FMUL.FTZ R70, R7.reuse, R41 ;  /* 0x0000002907467220 */ /* 0x050fe40000410000 */
[----:B------:R-:W-:Y:S01]  /*22030*/  MUFU.EX2 R41, R153 ;  /* 0x0000009900297308 */ /* 0x000fe20000000800 */
[C---:B---3--:R-:W-:Y:S01]  /*22040*/  FMUL.FTZ R71, R7.reuse, R31 ;  /* 0x0000001f07477220 */ /* 0x048fe20000410000 */
[C---:B------:R-:W-:Y:S01]  /*22050*/  FMUL.FTZ R137, R7.reuse, R30 ;  /* 0x0000001e07897220 */ /* 0x040fe20000410000 */
[C---:B------:R-:W-:Y:S01]  /*22060*/  FMUL.FTZ R4, R7.reuse, R4 ;  /* 0x0000000407047220 */ /* 0x040fe20000410000 */
[C---:B------:R-:W-:Y:S01]  /*22070*/  FMUL.FTZ R54, R7.reuse, R20 ;  /* 0x0000001407367220 */ /* 0x040fe20000410000 */
[----:B------:R-:W-:Y:S01]  /*22080*/  FFMA.FTZ R7, R7, R189, R2 ;  /* 0x000000bd07077223 */ /* 0x000fe20000010002 */
[----:B------:R-:W-:Y:S04]  /*22090*/  IMAD.WIDE.U32 R20, R0, -0x326172a9, RZ ;  /* 0xcd9e8d5700147825 */ /* 0x000fe800078e00ff */
[----:B-1----:R-:W-:Y:S01]  /*220a0*/  FADD.FTZ R0, R16, R17 ;  /* 0x0000001110007221 */ /* 0x002fe20000010000 */
[----:B------:R-:W-:Y:S02]  /*220b0*/  IMAD.MOV.U32 R189, RZ, RZ, R23 ;  /* 0x000000ffffbd7224 */ /* 0x000fe400078e0017 */
[----:B------:R-:W-:Y:S01]  /*220c0*/  FADD.FTZ R23, R9, R7 ;  /* 0x0000000709177221 */ /* 0x000fe20000010000 */
[C---:B------:R-:W-:Y:S01]  /*220d0*/  F2FP.BF16.F32.PACK_AB R7, R15.reuse, R16 ;  /* 0x000000100f07723e */ /* 0x040fe200000010ff */
[----:B------:R-:W-:Y:S01]  /*220e0*/  FADD.FTZ R16, R15, R0 ;  /* 0x000000000f107221 */ /* 0x000fe20000010000 */
[----:B------:R-:W-:Y:S01]  /*220f0*/  LOP3.LUT R0, R118, UR16, R21, 0x96, !PT ;  /* 0x0000001076007c12 */ /* 0x000fe2000f8e9615 */
[----:B------:R-:W-:Y:S01]  /*22100*/  FADD.FTZ R15, R212, R8 ;  /* 0x00000008d40f7221 */ /* 0x000fe20000010000 */
[----:B------:R-:W-:Y:S03]  /*22110*/  PRMT R212, R14, 0x7771, RZ ;  /* 0x000077710ed47816 */ /* 0x000fe600000000ff */
[----:B------:R-:W-:Y:S01]  /*22120*/  IMAD.WIDE.U32 R8, R0, -0x2daee0ad, RZ ;  /* 0xd2511f5300087825 */ /* 0x000fe200078e00ff */
[----:B------:R-:W-:Y:S02]  /*22130*/  LOP3.LUT R0, R20, UR15, R11, 0x96, !PT ;  /* 0x0000000f14007c12 */ /* 0x000fe4000f8e960b */
[----:B------:R-:W-:Y:S02]  /*22140*/  MUFU.EX2 R11, R28 ;  /* 0x0000001c000b7308 */ /* 0x000fe40000000800 */
[----:B------:R-:W-:Y:S01]  /*22150*/  LOP3.LUT R2, R12, UR11, R9, 0x96, !PT ;  /* 0x0000000b0c027c12 */ /* 0x000fe2000f8e9609 */
[----:B------:R-:W-:Y:S04]  /*22160*/  IMAD.WIDE.U32 R30, R0, -0x2daee0ad, RZ ;  /* 0xd2511f53001e7825 */ /* 0x000fe800078e00ff */
[----:B------:R-:W-:Y:S03]  /*22170*/  FFMA.FTZ R0, R19, UR6, -R5 ;  /* 0x0000000613007c23 */ /* 0x000fe60008010805 */
[----:B------:R-:W1:Y:S01]  /*22180*/  MUFU.EX2 R9, R29 ;  /* 0x0000001d00097308 */ /* 0x000e620000000800 */
[----:B------:R-:W-:Y:S01]  /*22190*/  IMAD.WIDE.U32 R12, R2, -0x326172a9, RZ ;  /* 0xcd9e8d57020c7825 */ /* 0x000fe200078e00ff */
[----:B------:R-:W-:Y:S08]  /*221a0*/  LOP3.LUT R6, R8, UR25, R31, 0x96, !PT ;  /* 0x0000001908067c12 */ /* 0x000ff0000f8e961f */
[----:B------:R-:W-:Y:S01]  /*221b0*/  MUFU.EX2 R28, R154 ;  /* 0x0000009a001c7308 */ /* 0x000fe20000000800 */
[----:B------:R-:W-:Y:S01]  /*221c0*/  FFMA.FTZ R2, R18, UR6, -R5 ;  /* 0x0000000612027c23 */ /* 0x000fe20008010805 */
[----:B------:R-:W-:Y:S08]  /*221d0*/  LOP3.LUT R17, R10, UR17, R13, 0x96, !PT ;  /* 0x000000110a117c12 */ /* 0x000ff0000f8e960d */
[----:B------:R-:W-:Y:S10]  /*221e0*/  MUFU.EX2 R20, R45 ;  /* 0x0000002d00147308 */ /* 0x000ff40000000800 */
[----:B------:R-:W-:Y:S01]  /*221f0*/  MUFU.EX2 R19, R2 ;  /* 0x0000000200137308 */ /* 0x000fe20000000800 */
[----:B-1----:R-:W-:Y:S01]  /*22200*/  F2FP.BF16.F32.PACK_AB R108, R11, R9 ;  /* 0x000000090b6c723e */ /* 0x002fe200000010ff */
[----:B------:R-:W-:Y:S08]  /*22210*/  IMAD.MOV.U32 R29, RZ, RZ, R14 ;  /* 0x000000ffff1d7224 */ /* 0x000ff000078e000e */
[----:B------:R-:W1:Y:S10]  /*22220*/  MUFU.EX2 R2, R0 ;  /* 0x0000000000027308 */ /* 0x000e740000000800 */
[----:B------:R-:W2:Y:S10]  /*22230*/  MUFU.EX2 R18, R77 ;  /* 0x0000004d00127308 */ /* 0x000eb40000000800 */
[----:B------:R-:W-:Y:S10]  /*22240*/  MUFU.EX2 R14, R33 ;  /* 0x00000021000e7308 */ /* 0x000ff40000000800 */
[----:B------:R3:W4:Y:S01]  /*22250*/  MUFU.EX2 R13, R84 ;  /* 0x00000054000d7308 */ /* 0x0007220000000800 */
[----:B-1----:R-:W-:Y:S01]  /*22260*/  F2FP.BF16.F32.PACK_AB R94, R2, R19 ;  /* 0x00000013025e723e */ /* 0x002fe200000010ff */
[----:B------:R-:W-:Y:S08]  /*22270*/  FADD.FTZ R0, R9, R22 ;  /* 0x0000001609007221 */ /* 0x000ff00000010000 */
[----:B------:R-:W-:Y:S01]  /*22280*/  MUFU.EX2 R31, R155 ;  /* 0x0000009b001f7308 */ /* 0x000fe20000000800 */
[----:B------:R-:W-:Y:S01]  /*22290*/  FADD.FTZ R11, R11, R0 ;  /* 0x000000000b0b7221 */ /* 0x000fe20000010000 */
[----:B------:R-:W-:Y:S08]  /*222a0*/  F2FP.BF16.F32.PACK_AB R0, R28, R41 ;  /* 0x000000291c00723e */ /* 0x000ff000000010ff */
[----:B------:R-:W-:Y:S01]  /*222b0*/  MUFU.EX2 R22, R157 ;  /* 0x0000009d00167308 */ /* 0x000fe20000000800 */
[----:B------:R-:W-:Y:S01]  /*222c0*/  PRMT R48, R0, 0x7610, R48 ;  /* 0x0000761000307816 */ /* 0x000fe20000000030 */
[----:B---3--:R-:W-:Y:S02]  /*222d0*/  IMAD.MOV.U32 R84, RZ, RZ, R145 ;  /* 0x000000ffff547224 */ /* 0x008fe400078e0091 */
[----:B------:R-:W-:Y:S02]  /*222e0*/  @!P1 HFMA2.BF16_V2 R72, -RZ.H0_H0, RZ.H0_H0, -R56.H0_H0 ;  /* 0x200000ffff489231 */ /* 0x000fe40000340938 */
[----:B------:R-:W-:Y:S03]  /*222f0*/  @!P4 HFMA2.BF16_V2 R89, -RZ.H0_H0, RZ.H0_H0, -R48.H0_H0 ;  /* 0x200000ffff59c231 */ /* 0x000fe60000340930 */
[----:B------:R-:W-:Y:S01]  /*22300*/  PRMT R8, R72, 0x7610, R8 ;  /* 0x0000761048087816 */ /* 0x000fe20000000008 */
[----:B------:R1:W-:Y:S03]  /*22310*/  @!P1 STL.S16 [R1+0x19c], R72 ;  /* 0x00019c4801009387 */ /* 0x0003e60000100600 */
[----:B------:R-:W-:Y:S01]  /*22320*/  @!P1 PRMT R56, R8, 0x5410, RZ ;  /* 0x0000541008389816 */ /* 0x000fe200000000ff */
[----:B------:R3:W3:Y:S01]  /*22330*/  LDL.S16 R21, [R1+0x1a4] ;  /* 0x0001a40001157983 */ /* 0x0006e20000100600 */
[----:B------:R-:W-:Y:S04]  /*22340*/  IMAD.WIDE.U32 R8, R6, -0x326172a9, RZ ;  /* 0xcd9e8d5706087825 */ /* 0x000fe800078e00ff */
[----:B------:R-:W-:Y:S01]  /*22350*/  FADD.FTZ R6, R47, R15 ;  /* 0x0000000f2f067221 */ /* 0x000fe20000010000 */
[----:B------:R-:W-:Y:S01]  /*22360*/  PRMT R47, R0, 0x7632, R47 ;  /* 0x00007632002f7816 */ /* 0x000fe2000000002f */
[----:B------:R4:W-:Y:S01]  /*22370*/  @!P4 STL.S16 [R1+0x1a0], R89 ;  /* 0x0001a0590100c387 */ /* 0x0009e20000100600 */
[----:B------:R-:W-:Y:S01]  /*22380*/  PRMT R235, R8, 0x7771, RZ ;  /* 0x0000777108eb7816 */ /* 0x000fe200000000ff */
[----:B------:R-:W-:Y:S01]  /*22390*/  FADD.FTZ R0, R19, R23 ;  /* 0x0000001713007221 */ /* 0x000fe20000010000 */
[----:B------:R-:W-:Y:S01]  /*223a0*/  PRMT R202, R48, 0x5410, R47 ;  /* 0x0000541030ca7816 */ /* 0x000fe2000000002f */
[----:B------:R3:W3:Y:S01]  /*223b0*/  LDL.S16 R23, [R1+0x1a8] ;  /* 0x0001a80001177983 */ /* 0x0006e20000100600 */
[----:B------:R-:W-:Y:S01]  /*223c0*/  PRMT R187, R8, 0x7772, RZ ;  /* 0x0000777208bb7816 */ /* 0x000fe200000000ff */
[----:B------:R-:W-:Y:S01]  /*223d0*/  FADD.FTZ R10, R2, R0 ;  /* 0x00000000020a7221 */ /* 0x000fe20000010000 */
[----:B------:R-:W-:Y:S01]  /*223e0*/  PRMT R179, R8, 0x7773, RZ ;  /* 0x0000777308b37816 */ /* 0x000fe200000000ff */
[----:B------:R-:W-:Y:S01]  /*223f0*/  FFMA.FTZ R2, R26, UR6, -R5 ;  /* 0x000000061a027c23 */ /* 0x000fe20008010805 */
[----:B--2---:R-:W-:Y:S01]  /*22400*/  FADD.FTZ R0, R18, R16 ;  /* 0x0000001012007221 */ /* 0x004fe20000010000 */
[----:B------:R-:W2:Y:S01]  /*22410*/  MUFU.EX2 R19, R25 ;  /* 0x0000001900137308 */ /* 0x000ea20000000800 */
[----:B------:R-:W-:Y:S02]  /*22420*/  IMAD.MOV.U32 R241, RZ, RZ, R8 ;  /* 0x000000fffff17224 */ /* 0x000fe400078e0008 */
[----:B------:R-:W-:Y:S07]  /*22430*/  FADD.FTZ R6, R101, R6 ;  /* 0x0000000665067221 */ /* 0x000fee0000010000 */
[----:B------:R-:W-:Y:S01]  /*22440*/  MUFU.EX2 R26, R166 ;  /* 0x000000a6001a7308 */ /* 0x000fe20000000800 */
[--C-:B-1----:R-:W-:Y:S01]  /*22450*/  LOP3.LUT R72, R12, UR5, R9.reuse, 0x96, !PT ;  /* 0x000000050c487c12 */ /* 0x102fe2000f8e9609 */
[----:B------:R-:W-:Y:S01]  /*22460*/  FADD.FTZ R6, R46, R6 ;  /* 0x000000062e067221 */ /* 0x000fe20000010000 */
[----:B------:R-:W-:Y:S07]  /*22470*/  PRMT R9, R89, 0x7610, R9 ;  /* 0x0000761059097816 */ /* 0x000fee0000000009 */
[----:B------:R1:W1:Y:S01]  /*22480*/  MUFU.EX2 R16, R2 ;  /* 0x0000000200107308 */ /* 0x0002620000000800 */
[----:B----4-:R-:W-:Y:S02]  /*22490*/  F2FP.BF16.F32.PACK_AB R12, R13, R18 ;  /* 0x000000120d0c723e */ /* 0x010fe400000010ff */
[----:B------:R-:W-:Y:S01]  /*224a0*/  @!P4 PRMT R48, R9, 0x5410, RZ ;  /* 0x000054100930c816 */ /* 0x000fe200000000ff */
[----:B------:R-:W-:Y:S01]  /*224b0*/  FFMA.FTZ R9, R27, UR6, -R5 ;  /* 0x000000061b097c23 */ /* 0x000fe20008010805 */
[----:B------:R-:W-:Y:S05]  /*224c0*/  ISETP.GT.U32.AND P4, PT, R135, UR10, PT ;  /* 0x0000000a87007c0c */ /* 0x000fea000bf84070 */
[----:B------:R-:W-:Y:S01]  /*224d0*/  MUFU.EX2 R18, R85 ;  /* 0x0000005500127308 */ /* 0x000fe20000000800 */
[----:B--2---:R-:W-:Y:S01]  /*224e0*/  F2FP.BF16.F32.PACK_AB R120, R19, R20 ;  /* 0x000000141378723e */ /* 0x004fe200000010ff */
[----:B------:R-:W-:Y:S08]  /*224f0*/  IMAD.MOV.U32 R25, RZ, RZ, R183 ;  /* 0x000000ffff197224 */ /* 0x000ff000078e00b7 */
[----:B------:R-:W2:Y:S01]  /*22500*/  MUFU.EX2 R15, R9 ;  /* 0x00000009000f7308 */ /* 0x000ea20000000800 */
[----:B-1----:R-:W-:Y:S01]  /*22510*/  FADD.FTZ R2, R13, R0 ;  /* 0x000000000d027221 */ /* 0x002fe20000010000 */
[----:B------:R-:W-:Y:S08]  /*22520*/  FADD.FTZ R0, R20, R11 ;  /* 0x0000000b14007221 */ /* 0x000ff00000010000 */
[----:B------:R-:W1:Y:S01]  /*22530*/  MUFU.EX2 R9, R92 ;  /* 0x0000005c00097308 */ /* 0x000e620000000800 */
[----:B------:R-:W-:Y:S01]  /*22540*/  FADD.FTZ R13, R19, R0 ;  /* 0x00000000130d7221 */ /* 0x000fe20000010000 */
[----:B------:R-:W-:Y:S01]  /*22550*/  FADD.FTZ R0, R16, R10 ;  /* 0x0000000a10007221 */ /* 0x000fe20000010000 */
[----:B------:R-:W-:Y:S02]  /*22560*/  F2FP.BF16.F32.PACK_AB R10, R22, R31 ;  /* 0x0000001f160a723e */ /* 0x000fe400000010ff */
[C---:B--2---:R-:W-:Y:S01]  /*22570*/  F2FP.BF16.F32.PACK_AB R121, R15.reuse, R16 ;  /* 0x000000100f79723e */ /* 0x044fe200000010ff */
[----:B------:R-:W-:Y:S01]  /*22580*/  FADD.FTZ R16, R15, R0 ;  /* 0x000000000f107221 */ /* 0x000fe20000010000 */
[----:B------:R-:W-:Y:S01]  /*22590*/  PRMT R46, R10, 0x7610, R46 ;  /* 0x000076100a2e7816 */ /* 0x000fe2000000002e */
[----:B------:R-:W-:Y:S01]  /*225a0*/  FADD.FTZ R0, R18, R2 ;  /* 0x0000000212007221 */ /* 0x000fe20000010000 */
[----:B------:R-:W-:Y:S02]  /*225b0*/  PRMT R45, R10, 0x7632, R45 ;  /* 0x000076320a2d7816 */ /* 0x000fe4000000002d */
[C---:B-1----:R-:W-:Y:S01]  /*225c0*/  F2FP.BF16.F32.PACK_AB R2, R9.reuse, R18 ;  /* 0x000000120902723e */ /* 0x042fe200000010ff */
[----:B------:R-:W-:Y:S01]  /*225d0*/  FADD.FTZ R15, R9, R0 ;  /* 0x00000000090f7221 */ /* 0x000fe20000010000 */
[----:B------:R-:W-:Y:S01]  /*225e0*/  PRMT R181, R46, 0x5410, R45 ;  /* 0x000054102eb57816 */ /* 0x000fe2000000002d */
[----:B------:R-:W-:Y:S01]  /*225f0*/  FFMA.FTZ R0, R34, UR6, -R5 ;  /* 0x0000000622007c23 */ /* 0x000fe20008010805 */
[----:B------:R-:W1:Y:S01]  /*22600*/  MUFU.EX2 R18, R32 ;  /* 0x0000002000127308 */ /* 0x000e620000000800 */
[----:B------:R-:W-:Y:S09]  /*22610*/  IMAD.WIDE.U32 R8, R24, -0x2daee0ad, RZ ;  /* 0xd2511f5318087825 */ /* 0x000ff200078e00ff */
[----:B------:R2:W-:Y:S01]  /*22620*/  MUFU.EX2 R20, R0 ;  /* 0x0000000000147308 */ /* 0x0005e20000000800 */
[----:B------:R-:W-:Y:S01]  /*22630*/  IMAD.MOV.U32 R27, RZ, RZ, R8 ;  /* 0x000000ffff1b7224 */ /* 0x000fe200078e0008 */
[----:B------:R-:W-:Y:S01]  /*22640*/  LOP3.LUT R89, R40, UR24, R9, 0x96, !PT ;  /* 0x0000001828597c12 */ /* 0x000fe2000f8e9609 */
[----:B------:R-:W-:Y:S01]  /*22650*/  IMAD.MOV.U32 R24, RZ, RZ, R182 ;  /* 0x000000ffff187224 */ /* 0x000fe200078e00b6 */
[C---:B------:R-:W-:Y:S01]  /*22660*/  PRMT R238, R8.reuse, 0x7771, RZ ;  /* 0x0000777108ee7816 */ /* 0x040fe200000000ff */
[----:B------:R-:W-:Y:S01]  /*22670*/  IMAD.MOV.U32 R24, RZ, RZ, R188 ;  /* 0x000000ffff187224 */ /* 0x000fe200078e00bc */
[----:B------:R-:W-:Y:S01]  /*22680*/  LOP3.LUT R9, R89, 0xffff, RZ, 0xc0, !PT ;  /* 0x0000ffff59097812 */ /* 0x000fe200078ec0ff */
[----:B------:R-:W-:Y:S01]  /*22690*/  IMAD.MOV.U32 R40, RZ, RZ, R236 ;  /* 0x000000ffff287224 */ /* 0x000fe200078e00ec */
[----:B------:R-:W-:Y:S02]  /*226a0*/  PRMT R236, R8, 0x7773, RZ ;  /* 0x0000777308ec7816 */ /* 0x000fe400000000ff */
[----:B------:R-:W-:Y:S02]  /*226b0*/  SHF.R.U32.HI R239, RZ, 0x8, R9 ;  /* 0x00000008ffef7819 */ /* 0x000fe40000011609 */
[----:B-1----:R-:W-:Y:S01]  /*226c0*/  F2FP.BF16.F32.PACK_AB R112, R14, R18 ;  /* 0x000000120e70723e */ /* 0x002fe200000010ff */
[----:B--2---:R-:W-:Y:S02]  /*226d0*/  FADD.FTZ R0, R18, R13 ;  /* 0x0000000d12007221 */ /* 0x004fe40000010000 */
[----:B------:R-:W-:Y:S02]  /*226e0*/  MUFU.EX2 R18, R100 ;  /* 0x0000006400127308 */ /* 0x000fe40000000800 */
[----:B------:R-:W-:Y:S01]  /*226f0*/  FADD.FTZ R13, R14, R0 ;  /* 0x000000000e0d7221 */ /* 0x000fe20000010000 */
[----:B------:R-:W-:Y:S01]  /*22700*/  LOP3.LUT R0, R239, 0xffff, RZ, 0xc0, !PT ;  /* 0x0000ffffef007812 */ /* 0x000fe200078ec0ff */
[----:B---3--:R-:W-:Y:S05]  /*22710*/  @P4 HFMA2.BF16_V2 R21, -RZ.H0_H0, RZ.H0_H0, -R47.H0_H0 ;  /* 0x200000ffff154231 */ /* 0x008fea000034092f */
[----:B------:R-:W-:Y:S01]  /*22720*/  PRMT R11, R21, 0x7610, R11 ;  /* 0x00007610150b7816 */ /* 0x000fe2000000000b */
[----:B------:R1:W-:Y:S03]  /*22730*/  @P4 STL.S16 [R1+0x1a4], R21 ;  /* 0x0001a41501004387 */ /* 0x0003e60000100600 */
[----:B------:R-:W-:Y:S01]  /*22740*/  @P4 PRMT R47, R11, 0x5410, RZ ;  /* 0x000054100b2f4816 */ /* 0x000fe200000000ff */
[----:B------:R-:W-:Y:S01]  /*22750*/  FADD.FTZ R11, R80, R6 ;  /* 0x00000006500b7221 */ /* 0x000fe20000010000 */
[----:B------:R-:W-:Y:S01]  /*22760*/  ISETP.LE.U32.AND P4, PT, R200, UR10, PT ;  /* 0x0000000ac8007c0c */ /* 0x000fe2000bf83070 */
[----:B------:R-:W-:Y:S02]  /*22770*/  FFMA.FTZ R6, R35, UR6, -R5 ;  /* 0x0000000623067c23 */ /* 0x000fe40008010805 */
[----:B------:R-:W-:Y:S01]  /*22780*/  FADD.FTZ R14, R41, R11 ;  /* 0x0000000b290e7221 */ /* 0x000fe20000010000 */
[----:B------:R-:W-:Y:S01]  /*22790*/  IMAD.WIDE.U32 R10, R17, -0x2daee0ad, RZ ;  /* 0xd2511f53110a7825 */ /* 0x000fe200078e00ff */
[----:B------:R-:W2:Y:S03]  /*227a0*/  MUFU.EX2 R9, R6 ;  /* 0x0000000600097308 */ /* 0x000ea60000000800 */
[----:B------:R-:W-:Y:S01]  /*227b0*/  IMAD.MOV.U32 R184, RZ, RZ, R10 ;  /* 0x000000ffffb87224 */ /* 0x000fe200078e000a */
[----:B------:R-:W-:Y:S06]  /*227c0*/  LOP3.LUT R101, R30, UR24, R11, 0x96, !PT ;  /* 0x000000181e657c12 */ /* 0x000fec000f8e960b */
[----:B------:R-:W-:Y:S01]  /*227d0*/  MUFU.EX2 R17, R79 ;  /* 0x0000004f00117308 */ /* 0x000fe20000000800 */
[C---:B------:R-:W-:Y:S01]  /*227e0*/  PRMT R144, R10.reuse, 0x7771, RZ ;  /* 0x000077710a907816 */ /* 0x040fe200000000ff */
[----:B------:R-:W-:Y:S01]  /*227f0*/  IMAD.MOV.U32 R41, RZ, RZ, R237 ;  /* 0x000000ffff297224 */ /* 0x000fe200078e00ed */
[C---:B------:R-:W-:Y:S01]  /*22800*/  PRMT R182, R10.reuse, 0x7772, RZ ;  /* 0x000077720ab67816 */ /* 0x040fe200000000ff */
[----:B------:R-:W-:Y:S01]  /*22810*/  @!P4 HFMA2.BF16_V2 R23, -RZ.H0_H0, RZ.H0_H0, -R46.H0_H0 ;  /* 0x200000ffff17c231 */ /* 0x000fe2000034092e */
[----:B------:R-:W-:Y:S01]  /*22820*/  PRMT R183, R10, 0x7773, RZ ;  /* 0x000077730ab77816 */ /* 0x000fe200000000ff */
[----:B------:R-:W-:Y:S01]  /*22830*/  FADD.FTZ R10, R28, R14 ;  /* 0x0000000e1c0a7221 */ /* 0x000fe20000010000 */
[----:B------:R-:W-:Y:S01]  /*22840*/  PRMT R237, R8, 0x7772, RZ ;  /* 0x0000777208ed7816 */ /* 0x000fe200000000ff */
[----:B------:R-:W-:Y:S01]  /*22850*/  IMAD.MOV.U32 R41, RZ, RZ, R119 ;  /* 0x000000ffff297224 */ /* 0x000fe200078e0077 */
[----:B------:R-:W-:Y:S01]  /*22860*/  PRMT R19, R23, 0x7610, R19 ;  /* 0x0000761017137816 */ /* 0x000fe20000000013 */
[----:B------:R3:W-:Y:S01]  /*22870*/  @!P4 STL.S16 [R1+0x1a8], R23 ;  /* 0x0001a8170100c387 */ /* 0x0007e20000100600 */
[----:B--2---:R-:W-:Y:S01]  /*22880*/  F2FP.BF16.F32.PACK_AB R111, R9, R20 ;  /* 0x00000014096f723e */ /* 0x004fe200000010ff */
[----:B-1----:R-:W1:Y:S01]  /*22890*/  MUFU.EX2 R21, R93 ;  /* 0x0000005d00157308 */ /* 0x002e620000000800 */
[----:B------:R-:W-:Y:S01]  /*228a0*/  @!P4 PRMT R46, R19, 0x5410, RZ ;  /* 0x00005410132ec816 */ /* 0x000fe200000000ff */
[----:B------:R2:W4:Y:S01]  /*228b0*/  LDL.S16 R28, [R1+0x1c8] ;  /* 0x0001c800011c7983 */ /* 0x0005220000100600 */
[----:B------:R-:W-:Y:S01]  /*228c0*/  ISETP.LE.U32.AND P4, PT, R0, UR10, PT ;  /* 0x0000000a00007c0c */ /* 0x000fe2000bf83070 */
[----:B------:R-:W-:Y:S06]  /*228d0*/  FADD.FTZ R0, R20, R16 ;  /* 0x0000001014007221 */ /* 0x000fec0000010000 */
[----:B------:R-:W3:Y:S01]  /*228e0*/  MUFU.EX2 R19, R78 ;  /* 0x0000004e00137308 */ /* 0x000ee20000000800 */
[----:B------:R-:W-:Y:S01]  /*228f0*/  FADD.FTZ R8, R31, R10 ;  /* 0x0000000a1f087221 */ /* 0x000fe20000010000 */
[----:B------:R-:W-:Y:S08]  /*22900*/  FADD.FTZ R11, R9, R0 ;  /* 0x00000000090b7221 */ /* 0x000ff00000010000 */
[----:B------:R2:W-:Y:S10]  /*22910*/  MUFU.EX2 R30, R190 ;  /* 0x000000be001e7308 */ /* 0x0005f40000000800 */
[----:B------:R-:W-:Y:S01]  /*22920*/  MUFU.EX2 R20, R86 ;  /* 0x0000005600147308 */ /* 0x000fe20000000800 */
[C---:B-1----:R-:W-:Y:S01]  /*22930*/  F2FP.BF16.F32.PACK_AB R9, R18.reuse, R21 ;  /* 0x000000151209723e */ /* 0x042fe200000010ff */
[----:B------:R-:W-:Y:S02]  /*22940*/  FADD.FTZ R6, R21, R15 ;  /* 0x0000000f15067221 */ /* 0x000fe40000010000 */
[----:B------:R1:W4:Y:S01]  /*22950*/  LDL.S16 R21, [R1+0x1c0] ;  /* 0x0001c00001157983 */ /* 0x0003220000100600 */
[----:B---3--:R-:W-:Y:S01]  /*22960*/  F2FP.BF16.F32.PACK_AB R126, R17, R19 ;  /* 0x00000013117e723e */ /* 0x008fe200000010ff */
[----:B------:R-:W-:Y:S01]  /*22970*/  FADD.FTZ R0, R19, R13 ;  /* 0x0000000d13007221 */ /* 0x000fe20000010000 */
[----:B------:R-:W-:Y:S01]  /*22980*/  FADD.FTZ R15, R18, R6 ;  /* 0x00000006120f7221 */ /* 0x000fe20000010000 */
[--C-:B------:R-:W-:Y:S01]  /*22990*/  FFMA.FTZ R6, R42, UR6, -R5.reuse ;  /* 0x000000062a067c23 */ /* 0x100fe20008010805 */
[----:B--2---:R-:W-:Y:S01]  /*229a0*/  LOP3.LUT R190, R73, 0xff, RZ, 0xc0, !PT ;  /* 0x000000ff49be7812 */ /* 0x004fe200078ec0ff */
[----:B------:R-:W-:Y:S01]  /*229b0*/  FADD.FTZ R14, R17, R0 ;  /* 0x00000000110e7221 */ /* 0x000fe20000010000 */
[----:B------:R-:W-:Y:S01]  /*229c0*/  FFMA.FTZ R0, R43, UR6, -R5 ;  /* 0x000000062b007c23 */ /* 0x000fe20008010805 */
[----:B------:R-:W-:Y:S10]  /*229d0*/  MUFU.EX2 R13, R6 ;  /* 0x00000006000d7308 */ /* 0x000ff40000000800 */
[----:B------:R2:W3:Y:S10]  /*229e0*/  MUFU.EX2 R6, R0 ;  /* 0x0000000000067308 */ /* 0x0004f40000000800 */
[----:B------:R-:W-:Y:S10]  /*229f0*/  MUFU.EX2 R18, R109 ;  /* 0x0000006d00127308 */ /* 0x000ff40000000800 */
[----:B------:R-:W1:Y:S10]  /*22a00*/  MUFU.EX2 R19, R117 ;  /* 0x0000007500137308 */ /* 0x000e740000000800 */
[----:B------:R-:W1:Y:S01]  /*22a10*/  MUFU.EX2 R17, R49 ;  /* 0x0000003100117308 */ /* 0x000e620000000800 */
[----:B--2---:R-:W-:Y:S01]  /*22a20*/  IMAD.U32 R0, RZ, RZ, UR14 ;  /* 0x0000000eff007e24 */ /* 0x004fe2000f8e00ff */
[----:B---3--:R-:W-:Y:S08]  /*22a30*/  F2FP.BF16.F32.PACK_AB R125, R6, R13 ;  /* 0x0000000d067d723e */ /* 0x008ff000000010ff */
[----:B------:R-:W2:Y:S01]  /*22a40*/  MUFU.EX2 R23, R165 ;  /* 0x000000a500177308 */ /* 0x000ea20000000800 */
[----:B------:R-:W-:Y:S01]  /*22a50*/  LOP3.LUT R0, R25, UR23, R0, 0x96, !PT ;  /* 0x0000001719007c12 */ /* 0x000fe2000f8e9600 */
[----:B------:R-:W-:Y:S01]  /*22a60*/  IMAD.MOV.U32 R25, RZ, RZ, R189 ;  /* 0x000000ffff197224 */ /* 0x000fe200078e00bd */
[----:B-1----:R-:W-:Y:S03]  /*22a70*/  F2FP.BF16.F32.PACK_AB R85, R19, R18 ;  /* 0x000000121355723e */ /* 0x002fe600000010ff */
[----:B------:R-:W-:Y:S04]  /*22a80*/  IMAD.WIDE.U32 R188, R0, -0x326172a9, RZ ;  /* 0xcd9e8d5700bc7825 */ /* 0x000fe800078e00ff */
[----:B------:R-:W-:Y:S01]  /*22a90*/  FADD.FTZ R0, R13, R11 ;  /* 0x0000000b0d007221 */ /* 0x000fe20000010000 */
[----:B------:R-:W-:Y:S01]  /*22aa0*/  FADD.FTZ R13, R22, R8 ;  /* 0x00000008160d7221 */ /* 0x000fe20000010000 */
[----:B------:R-:W-:Y:S02]  /*22ab0*/  FFMA.FTZ R8, R50, UR6, -R5 ;  /* 0x0000000632087c23 */ /* 0x000fe40008010805 */
[----:B------:R-:W-:Y:S01]  /*22ac0*/  FADD.FTZ R16, R6, R0 ;  /* 0x0000000006107221 */ /* 0x000fe20000010000 */
[----:B------:R-:W-:Y:S01]  /*22ad0*/  LOP3.LUT R0, R189, R132, RZ, 0x3c, !PT ;  /* 0x00000084bd007212 */ /* 0x000fe200078e3cff */
[----:B------:R-:W-:Y:S01]  /*22ae0*/  IMAD.MOV.U32 R50, RZ, RZ, R24 ;  /* 0x000000ffff327224 */ /* 0x000fe200078e0018 */
[----:B------:R-:W3:Y:S01]  /*22af0*/  LDL.LU R132, [R1+0xfc] ;  /* 0x0000fc0001847983 */ /* 0x000ee20000300800 */
[----:B------:R-:W-:Y:S01]  /*22b00*/  FADD.FTZ R6, R18, R15 ;  /* 0x0000000f12067221 */ /* 0x000fe20000010000 */
[----:B------:R-:W-:Y:S01]  /*22b10*/  F2FP.BF16.F32.PACK_AB R117, R17, R20 ;  /* 0x000000141175723e */ /* 0x000fe200000010ff */
[----:B------:R-:W-:Y:S01]  /*22b20*/  IMAD.WIDE.U32 R10, R0, -0x2daee0ad, RZ ;  /* 0xd2511f53000a7825 */ /* 0x000fe200078e00ff */
[----:B------:R2:W-:Y:S03]  /*22b30*/  MUFU.EX2 R18, R8 ;  /* 0x0000000800127308 */ /* 0x0005e60000000800 */
[----:B------:R-:W-:Y:S01]  /*22b40*/  FADD.FTZ R19, R19, R6 ;  /* 0x0000000613137221 */ /* 0x000fe20000010000 */
[----:B------:R-:W-:Y:S01]  /*22b50*/  FADD.FTZ R6, R20, R14 ;  /* 0x0000000e14067221 */ /* 0x000fe20000010000 */
[----:B------:R-:W-:Y:S01]  /*22b60*/  LOP3.LUT R0, R40, UR13, R11, 0x96, !PT ;  /* 0x0000000d28007c12 */ /* 0x000fe2000f8e960b */
[----:B------:R-:W-:Y:S02]  /*22b70*/  IMAD.MOV.U32 R40, RZ, RZ, R118 ;  /* 0x000000ffff287224 */ /* 0x000fe400078e0076 */
[----:B------:R-:W-:Y:S01]  /*22b80*/  FADD.FTZ R22, R17, R6 ;  /* 0x0000000611167221 */ /* 0x000fe20000010000 */
[----:B------:R-:W-:Y:S01]  /*22b90*/  LOP3.LUT R6, R188, R196, RZ, 0x3c, !PT ;  /* 0x000000c4bc067212 */ /* 0x000fe200078e3cff */
[----:B------:R-:W-:Y:S04]  /*22ba0*/  IMAD.WIDE.U32 R14, R0, -0x326172a9, RZ ;  /* 0xcd9e8d57000e7825 */ /* 0x000fe800078e00ff */
[----:B------:R-:W-:Y:S01]  /*22bb0*/  FFMA.FTZ R0, R51, UR6, -R5 ;  /* 0x0000000633007c23 */ /* 0x000fe20008010805 */
[----:B------:R-:W-:Y:S01]  /*22bc0*/  IMAD.MOV.U32 R51, RZ, RZ, R25 ;  /* 0x000000ffff337224 */ /* 0x000fe200078e0019 */
[----:B------:R-:W-:Y:S02]  /*22bd0*/  LOP3.LUT R11, R160, UR16, R15, 0x96, !PT ;  /* 0x00000010a00b7c12 */ /* 0x000fe4000f8e960f */
[----:B------:R-:W-:Y:S01]  /*22be0*/  MUFU.EX2 R15, R0 ;  /* 0x00000000000f7308 */ /* 0x000fe20000000800 */
[----:B--2---:R-:W-:Y:S02]  /*22bf0*/  F2FP.BF16.F32.PACK_AB R8, R26, R23 ;  /* 0x000000171a08723e */ /* 0x004fe400000010ff */
[----:B------:R-:W-:Y:S03]  /*22c00*/  IMAD.WIDE.U32 R24, R11, -0x2daee0ad, RZ ;  /* 0xd2511f530b187825 */ /* 0x000fe600078e00ff */
[C---:B------:R-:W-:Y:S02]  /*22c10*/  PRMT R33, R8.reuse, 0x7610, R33 ;  /* 0x0000761008217816 */ /* 0x040fe40000000021 */
[----:B------:R-:W-:Y:S04]  /*22c20*/  PRMT R31, R8, 0x7632, R31 ;  /* 0x00007632081f7816 */ /* 0x000fe8000000001f */
[----:B------:R-:W-:Y:S01]  /*22c30*/  PRMT R180, R33, 0x5410, R31 ;  /* 0x0000541021b47816 */ /* 0x000fe2000000001f */
[----:B----4-:R-:W-:Y:S05]  /*22c40*/  @!P3 HFMA2.BF16_V2 R21, -RZ.H0_H0, RZ.H0_H0, -R45.H0_H0 ;  /* 0x200000ffff15b231 */ /* 0x010fea000034092d */
[----:B------:R1:W-:Y:S01]  /*22c50*/  @!P3 STL.S16 [R1+0x1c0], R21 ;  /* 0x0001c0150100b387 */ /* 0x0003e20000100600 */
[----:B------:R-:W-:Y:S03]  /*22c60*/  PRMT R17, R21, 0x7610, R17 ;  /* 0x0000761015117816 */ /* 0x000fe60000000011 */
[----:B------:R2:W4:Y:S01]  /*22c70*/  LDL.S16 R32, [R1+0x1c4] ;  /* 0x0001c40001207983 */ /* 0x0005220000100600 */
[----:B------:R-:W-:Y:S01]  /*22c80*/  @!P3 PRMT R45, R17, 0x5410, RZ ;  /* 0x00005410112db816 */ /* 0x000fe200000000ff */
[----:B------:R-:W-:Y:S01]  /*22c90*/  FADD.FTZ R17, R23, R13 ;  /* 0x0000000d17117221 */ /* 0x000fe20000010000 */
[----:B------:R-:W-:Y:S01]  /*22ca0*/  ISETP.LE.U32.AND P3, PT, R185, UR10, PT ;  /* 0x0000000ab9007c0c */ /* 0x000fe2000bf63070 */
[----:B------:R1:W1:Y:S02]  /*22cb0*/  MUFU.EX2 R23, R171 ;  /* 0x000000ab00177308 */ /* 0x0002640000000800 */
[----:B------:R-:W-:Y:S10]  /*22cc0*/  FADD.FTZ R8, R26, R17 ;  /* 0x000000111a087221 */ /* 0x000ff40000010000 */
[----:B------:R-:W-:Y:S02]  /*22cd0*/  @!P3 HFMA2.BF16_V2 R28, -RZ.H0_H0, RZ.H0_H0, -R33.H0_H0 ;  /* 0x200000ffff1cb231 */ /* 0x000fe40000340921 */
[----:B-1----:R-:W-:Y:S02]  /*22ce0*/  IMAD.MOV.U32 R171, RZ, RZ, R51 ;  /* 0x000000ffffab7224 */ /* 0x002fe400078e0033 */
[----:B------:R-:W-:Y:S01]  /*22cf0*/  FADD.FTZ R8, R23, R8 ;  /* 0x0000000817087221 */ /* 0x000fe20000010000 */
[----:B------:R1:W-:Y:S01]  /*22d00*/  @!P3 STL.S16 [R1+0x1c8], R28 ;  /* 0x0001c81c0100b387 */ /* 0x0003e20000100600 */
[----:B------:R-:W-:Y:S04]  /*22d10*/  IMAD.WIDE.U32 R20, R6, -0x2daee0ad, RZ ;  /* 0xd2511f5306147825 */ /* 0x000fe800078e00ff */
[----:B------:R-:W-:Y:S02]  /*22d20*/  FADD.FTZ R6, R18, R16 ;  /* 0x0000001012067221 */ /* 0x000fe40000010000 */
[----:B------:R-:W-:Y:S01]  /*22d30*/  MUFU.EX2 R16, R161 ;  /* 0x000000a100107308 */ /* 0x000fe20000000800 */
[----:B------:R-:W-:Y:S09]  /*22d40*/  LOP3.LUT R0, R10, UR12, R21, 0x96, !PT ;  /* 0x0000000c0a007c12 */ /* 0x000ff2000f8e9615 */
[----:B------:R2:W1:Y:S01]  /*22d50*/  MUFU.EX2 R21, R124 ;  /* 0x0000007c00157308 */ /* 0x0004620000000800 */
[----:B------:R-:W-:Y:S01]  /*22d60*/  LOP3.LUT R13, R20, UR11, R25, 0x96, !PT ;  /* 0x0000000b140d7c12 */ /* 0x000fe2000f8e9619 */
[----:B------:R-:W-:Y:S01]  /*22d70*/  IMAD.WIDE.U32 R10, R0, -0x326172a9, RZ ;  /* 0xcd9e8d57000a7825 */ /* 0x000fe200078e00ff */
[----:B------:R-:W-:Y:S07]  /*22d80*/  PRMT R20, R28, 0x7610, R20 ;  /* 0x000076101c147816 */ /* 0x000fee0000000014 */
[----:B------:R1:W-:Y:S01]  /*22d90*/  MUFU.EX2 R25, R172 ;  /* 0x000000ac00197308 */ /* 0x0003e20000000800 */
[----:B------:R-:W-:Y:S02]  /*22da0*/  @!P3 PRMT R33, R20, 0x5410, RZ ;  /* 0x000054101421b816 */ /* 0x000fe400000000ff */
[----:B---3--:R-:W-:Y:S07]  /*22db0*/  ISETP.GT.U32.AND P3, PT, R132, UR10, PT ;  /* 0x0000000a84007c0c */ /* 0x008fee000bf64070 */
[----:B------:R-:W-:Y:S01]  /*22dc0*/  MUFU.EX2 R20, R168 ;  /* 0x000000a800147308 */ /* 0x000fe20000000800 */
[----:B------:R-:W-:Y:S02]  /*22dd0*/  LOP3.LUT R0, R14, UR15, R11, 0x96, !PT ;  /* 0x0000000f0e007c12 */ /* 0x000fe4000f8e960b */
[C---:B--2---:R-:W-:Y:S01]  /*22de0*/  F2FP.BF16.F32.PACK_AB R124, R15.reuse, R18 ;  /* 0x000000120f7c723e */ /* 0x044fe200000010ff */
[----:B------:R-:W-:Y:S01]  /*22df0*/  FADD.FTZ R18, R15, R6 ;  /* 0x000000060f127221 */ /* 0x000fe20000010000 */
[----:B-1----:R-:W-:Y:S01]  /*22e00*/  FADD.FTZ R6, R21, R19 ;  /* 0x0000001315067221 */ /* 0x002fe20000010000 */
[----:B------:R-:W-:Y:S04]  /*22e10*/  IMAD.WIDE.U32 R118, R0, -0x2daee0ad, RZ ;  /* 0xd2511f5300767825 */ /* 0x000fe800078e00ff */
[----:B------:R-:W-:Y:S01]  /*22e20*/  FFMA.FTZ R0, R58, UR6, -R5 ;  /* 0x000000063a007c23 */ /* 0x000fe20008010805 */
[----:B------:R1:W2:Y:S01]  /*22e30*/  MUFU.EX2 R19, R87 ;  /* 0x0000005700137308 */ /* 0x0002a20000000800 */
[----:B------:R-:W-:Y:S01]  /*22e40*/  F2FP.BF16.F32.PACK_AB R81, R16, R21 ;  /* 0x000000151051723e */ /* 0x000fe200000010ff */
[----:B------:R-:W-:Y:S01]  /*22e50*/  IMAD.WIDE.U32 R14, R13, -0x326172a9, RZ ;  /* 0xcd9e8d570d0e7825 */ /* 0x000fe200078e00ff */
[----:B------:R-:W-:Y:S07]  /*22e60*/  LOP3.LUT R11, R24, UR25, R119, 0x96, !PT ;  /* 0x00000019180b7c12 */ /* 0x000fee000f8e9677 */
[----:B------:R2:W-:Y:S01]  /*22e70*/  MUFU.EX2 R17, R0 ;  /* 0x0000000000117308 */ /* 0x0005e20000000800 */
[----:B------:R-:W-:Y:S01]  /*22e80*/  FADD.FTZ R16, R16, R6 ;  /* 0x0000000610107221 */ /* 0x000fe20000010000 */
[----:B------:R-:W-:Y:S01]  /*22e90*/  FFMA.FTZ R6, R59, UR6, -R5 ;  /* 0x000000063b067c23 */ /* 0x000fe20008010805 */
[----:B------:R-:W-:Y:S07]  /*22ea0*/  LOP3.LUT R204, R10, UR17, R15, 0x96, !PT ;  /* 0x000000110acc7c12 */ /* 0x000fee000f8e960f */
[----:B------:R-:W3:Y:S01]  /*22eb0*/  MUFU.EX2 R13, R95 ;  /* 0x0000005f000d7308 */ /* 0x000ee20000000800 */
[----:B------:R-:W-:Y:S02]  /*22ec0*/  IMAD.MOV.U32 R172, RZ, RZ, R40 ;  /* 0x000000ffffac7224 */ /* 0x000fe400078e0028 */
[----:B------:R-:W-:Y:S07]  /*22ed0*/  IMAD.MOV.U32 R40, RZ, RZ, R193 ;  /* 0x000000ffff287224 */ /* 0x000fee00078e00c1 */
[----:B------:R-:W3:Y:S01]  /*22ee0*/  MUFU.EX2 R21, R173 ;  /* 0x000000ad00157308 */ /* 0x000ee20000000800 */
[----:B-1----:R-:W-:Y:S09]  /*22ef0*/  IMAD.WIDE.U32 R86, R11, -0x326172a9, RZ ;  /* 0xcd9e8d570b567825 */ /* 0x002ff200078e00ff */
[----:B------:R1:W1:Y:S01]  /*22f00*/  MUFU.EX2 R15, R6 ;  /* 0x00000006000f7308 */ /* 0x0002620000000800 */
[----:B--2---:R-:W-:Y:S01]  /*22f10*/  FADD.FTZ R0, R19, R22 ;  /* 0x0000001613007221 */ /* 0x004fe20000010000 */
[----:B------:R-:W-:Y:S08]  /*22f20*/  LOP3.LUT R100, R14, UR5, R87, 0x96, !PT ;  /* 0x000000050e647c12 */ /* 0x000ff0000f8e9657 */
[----:B------:R2:W2:Y:S01]  /*22f30*/  MUFU.EX2 R28, R177 ;  /* 0x000000b1001c7308 */ /* 0x0004a20000000800 */
[----:B---3--:R-:W-:Y:S02]  /*22f40*/  F2FP.BF16.F32.PACK_AB R128, R13, R19 ;  /* 0x000000130d80723e */ /* 0x008fe400000010ff */
[----:B------:R-:W-:Y:S01]  /*22f50*/  LOP3.LUT R196, R100, 0xff, RZ, 0xc0, !PT ;  /* 0x000000ff64c47812 */ /* 0x000fe200078ec0ff */
[----:B------:R-:W-:Y:S01]  /*22f60*/  FADD.FTZ R8, R21, R8 ;  /* 0x0000000815087221 */ /* 0x000fe20000010000 */
[----:B------:R-:W-:Y:S02]  /*22f70*/  IMAD.MOV.U32 R173, RZ, RZ, R41 ;  /* 0x000000ffffad7224 */ /* 0x000fe400078e0029 */
[----:B-1----:R-:W-:Y:S01]  /*22f80*/  FADD.FTZ R6, R20, R16 ;  /* 0x0000001014067221 */ /* 0x002fe20000010000 */
[----:B------:R-:W-:Y:S01]  /*22f90*/  F2FP.BF16.F32.PACK_AB R129, R15, R17 ;  /* 0x000000110f81723e */ /* 0x000fe200000010ff */
[----:B------:R-:W-:Y:S01]  /*22fa0*/  FADD.FTZ R8, R25, R8 ;  /* 0x0000000819087221 */ /* 0x000fe20000010000 */
[----:B--2---:R-:W-:Y:S03]  /*22fb0*/  LOP3.LUT R177, R29, 0xff, RZ, 0xc0, !PT ;  /* 0x000000ff1db17812 */ /* 0x004fe600078ec0ff */
[----:B------:R-:W-:Y:S04]  /*22fc0*/  FADD.FTZ R8, R28, R8 ;  /* 0x000000081c087221 */ /* 0x000fe80000010000 */
[----:B------:R-:W-:Y:S01]  /*22fd0*/  FADD.FTZ R8, R30, R8 ;  /* 0x000000081e087221 */ /* 0x000fe20000010000 */
[----:B----4-:R-:W-:Y:S05]  /*22fe0*/  @P3 HFMA2.BF16_V2 R32, -RZ.H0_H0, RZ.H0_H0, -R31.H0_H0 ;  /* 0x200000ffff203231 */ /* 0x010fea000034091f */
[----:B------:R1:W-:Y:S01]  /*22ff0*/  @P3 STL.S16 [R1+0x1c4], R32 ;  /* 0x0001c42001003387 */ /* 0x0003e20000100600 */
[----:B------:R-:W-:Y:S03]  /*23000*/  PRMT R10, R32, 0x7610, R10 ;  /* 0x00007610200a7816 */ /* 0x000fe6000000000a */
[----:B------:R2:W3:Y:S01]  /*23010*/  LDL.S16 R24, [R1+0x1d8] ;  /* 0x0001d80001187983 */ /* 0x0004e20000100600 */
[----:B------:R-:W-:Y:S01]  /*23020*/  @P3 PRMT R31, R10, 0x5410, RZ ;  /* 0x000054100a1f3816 */ /* 0x000fe200000000ff */
[----:B------:R-:W-:Y:S01]  /*23030*/  FADD.FTZ R10, R13, R0 ;  /* 0x000000000d0a7221 */ /* 0x000fe20000010000 */
[----:B------:R-:W-:Y:S01]  /*23040*/  ISETP.LE.U32.AND P3, PT, R190, UR10, PT ;  /* 0x0000000abe007c0c */ /* 0x000fe2000bf63070 */
[----:B------:R2:W4:Y:S01]  /*23050*/  LDL.S16 R22, [R1+0x1cc] ;  /* 0x0001cc0001167983 */ /* 0x0005220000100600 */
[----:B------:R-:W-:Y:S01]  /*23060*/  F2FP.BF16.F32.PACK_AB R0, R21, R23 ;  /* 0x000000171500723e */ /* 0x000fe200000010ff */
[----:B------:R-:W1:Y:S03]  /*23070*/  MUFU.EX2 R13, R169 ;  /* 0x000000a9000d7308 */ /* 0x000e660000000800 */
[C---:B------:R-:W-:Y:S07]  /*23080*/  PRMT R34, R0.reuse, 0x7610, R34 ;  /* 0x0000761000227816 */ /* 0x040fee0000000022 */
[----:B------:R-:W2:Y:S01]  /*23090*/  MUFU.EX2 R23, R201 ;  /* 0x000000c900177308 */ /* 0x000ea20000000800 */
[----:B------:R-:W-:Y:S01]  /*230a0*/  PRMT R44, R0, 0x7632, R44 ;  /* 0x00007632002c7816 */ /* 0x000fe2000000002c */
[----:B------:R-:W-:Y:S08]  /*230b0*/  FADD.FTZ R0, R17, R18 ;  /* 0x0000001211007221 */ /* 0x000ff00000010000 */
[----:B------:R-:W-:Y:S01]  /*230c0*/  MUFU.EX2 R18, R102 ;  /* 0x0000006600127308 */ /* 0x000fe20000000800 */
[----:B------:R-:W-:Y:S01]  /*230d0*/  PRMT R146, R34, 0x5410, R44 ;  /* 0x0000541022927816 */ /* 0x000fe2000000002c */
[----:B------:R-:W-:Y:S01]  /*230e0*/  FADD.FTZ R11, R15, R0 ;  /* 0x000000000f0b7221 */ /* 0x000fe20000010000 */
[--C-:B------:R-:W-:Y:S07]  /*230f0*/  FFMA.FTZ R0, R66, UR6, -R5.reuse ;  /* 0x0000000642007c23 */ /* 0x100fee0008010805 */
[----:B------:R-:W2:Y:S01]  /*23100*/  MUFU.EX2 R15, R103 ;  /* 0x00000067000f7308 */ /* 0x000ea20000000800 */
[C---:B-1----:R-:W-:Y:S01]  /*23110*/  F2FP.BF16.F32.PACK_AB R104, R13.reuse, R20 ;  /* 0x000000140d68723e */ /* 0x042fe200000010ff */
[----:B------:R-:W-:Y:S01]  /*23120*/  FADD.FTZ R13, R13, R6 ;  /* 0x000000060d0d7221 */ /* 0x000fe20000010000 */
[--C-:B------:R-:W-:Y:S07]  /*23130*/  FFMA.FTZ R6, R67, UR6, -R5.reuse ;  /* 0x0000000643067c23 */ /* 0x100fee0008010805 */
[----:B------:R1:W1:Y:S01]  /*23140*/  MUFU.EX2 R16, R0 ;  /* 0x0000000000107308 */ /* 0x0002620000000800 */
[----:B------:R-:W-:Y:S01]  /*23150*/  IMAD.MOV.U32 R32, RZ, RZ, R192 ;  /* 0x000000ffff207224 */ /* 0x000fe200078e00c0 */
[----:B------:R-:W-:Y:S01]  /*23160*/  LOP3.LUT R192, R89, 0xff, RZ, 0xc0, !PT ;  /* 0x000000ff59c07812 */ /* 0x000fe200078ec0ff */
[----:B--2---:R-:W-:Y:S07]  /*23170*/  FADD.FTZ R8, R23, R8 ;  /* 0x0000000817087221 */ /* 0x004fee0000010000 */
[----:B------:R2:W-:Y:S01]  /*23180*/  MUFU.EX2 R17, R176 ;  /* 0x000000b000117308 */ /* 0x0005e20000000800 */
[C---:B------:R-:W-:Y:S01]  /*23190*/  F2FP.BF16.F32.PACK_AB R119, R15.reuse, R18 ;  /* 0x000000120f77723e */ /* 0x040fe200000010ff */
[----:B-1----:R-:W-:Y:S04]  /*231a0*/  FADD.FTZ R0, R18, R10 ;  /* 0x0000000a12007221 */ /* 0x002fe80000010000 */
[----:B------:R-:W-:Y:S01]  /*231b0*/  FADD.FTZ R10, R15, R0 ;  /* 0x000000000f0a7221 */ /* 0x000fe20000010000 */
[----:B------:R-:W-:Y:S03]  /*231c0*/  F2FP.BF16.F32.PACK_AB R0, R23, R30 ;  /* 0x0000001e1700723e */ /* 0x000fe600000010ff */
[----:B------:R-:W1:Y:S01]  /*231d0*/  MUFU.EX2 R15, R186 ;  /* 0x000000ba000f7308 */ /* 0x000e620000000800 */
[----:B--2---:R-:W-:Y:S01]  /*231e0*/  FFMA.FTZ R176, R123, UR6, -R5 ;  /* 0x000000067bb07c23 */ /* 0x004fe20008010805 */
[C---:B------:R-:W-:Y:S08]  /*231f0*/  PRMT R78, R0.reuse, 0x7610, R78 ;  /* 0x00007610004e7816 */ /* 0x040ff0000000004e */
[----:B------:R2:W-:Y:S01]  /*23200*/  MUFU.EX2 R23, R220 ;  /* 0x000000dc00177308 */ /* 0x0005e20000000800 */
[----:B------:R-:W-:Y:S01]  /*23210*/  PRMT R80, R0, 0x7632, R80 ;  /* 0x0000763200507816 */ /* 0x000fe20000000050 */
[----:B------:R-:W-:Y:S01]  /*23220*/  FADD.FTZ R0, R16, R11 ;  /* 0x0000000b10007221 */ /* 0x000fe20000010000 */
[----:B-1----:R-:W-:Y:S02]  /*23230*/  F2FP.BF16.F32.PACK_AB R66, R15, R17 ;  /* 0x000000110f42723e */ /* 0x002fe400000010ff */
[----:B------:R-:W-:Y:S02]  /*23240*/  PRMT R186, R152, 0x7772, RZ ;  /* 0x0000777298ba7816 */ /* 0x000fe400000000ff */
[----:B--2---:R-:W-:Y:S01]  /*23250*/  PRMT R220, R78, 0x5410, R80 ;  /* 0x000054104edc7816 */ /* 0x004fe20000000050 */
[----:B---3--:R-:W-:Y:S02]  /*23260*/  @!P3 HFMA2.BF16_V2 R24, -RZ.H0_H0, RZ.H0_H0, -R34.H0_H0 ;  /* 0x200000ffff18b231 */ /* 0x008fe40000340922 */
[----:B----4-:R-:W-:Y:S03]  /*23270*/  @!P5 HFMA2.BF16_V2 R22, -RZ.H0_H0, RZ.H0_H0, -R44.H0_H0 ;  /* 0x200000ffff16d231 */ /* 0x010fe6000034092c */
[----:B------:R1:W-:Y:S01]  /*23280*/  @!P3 STL.S16 [R1+0x1d8], R24 ;  /* 0x0001d8180100b387 */ /* 0x0003e20000100600 */
[----:B------:R-:W-:Y:S03]  /*23290*/  PRMT R19, R24, 0x7610, R19 ;  /* 0x0000761018137816 */ /* 0x000fe60000000013 */
[----:B------:R2:W-:Y:S01]  /*232a0*/  @!P5 STL.S16 [R1+0x1cc], R22 ;  /* 0x0001cc160100d387 */ /* 0x0005e20000100600 */
[----:B------:R-:W-:Y:S02]  /*232b0*/  @!P3 PRMT R34, R19, 0x5410, RZ ;  /* 0x000054101322b816 */ /* 0x000fe400000000ff */
[----:B------:R-:W-:Y:S01]  /*232c0*/  ISETP.GT.U32.AND P3, PT, R212, UR10, PT ;  /* 0x0000000ad4007c0c */ /* 0x000fe2000bf64070 */
[----:B------:R4:W3:Y:S01]  /*232d0*/  LDL.S16 R20, [R1+0x1e0] ;  /* 0x0001e00001147983 */ /* 0x0008e20000100600 */
[----:B------:R-:W-:Y:S03]  /*232e0*/  PRMT R14, R22, 0x7610, R14 ;  /* 0x00007610160e7816 */ /* 0x000fe6000000000e */
[----:B------:R4:W4:Y:S01]  /*232f0*/  LDL.S16 R19, [R1+0x1dc] ;  /* 0x0001dc0001137983 */ /* 0x0009220000100600 */
[----:B------:R-:W-:Y:S02]  /*23300*/  @!P5 PRMT R44, R14, 0x5410, RZ ;  /* 0x000054100e2cd816 */ /* 0x000fe400000000ff */
[----:B------:R2:W2:Y:S01]  /*23310*/  MUFU.EX2 R14, R6 ;  /* 0x00000006000e7308 */ /* 0x0004a20000000800 */
[----:B------:R-:W-:Y:S09]  /*23320*/  ISETP.LE.U32.AND P5, PT, R177, UR10, PT ;  /* 0x0000000ab1007c0c */ /* 0x000ff2000bfa3070 */
[----:B-1----:R-:W-:Y:S01]  /*23330*/  MUFU.EX2 R24, R208 ;  /* 0x000000d000187308 */ /* 0x002fe20000000800 */
[----:B--2---:R-:W-:Y:S01]  /*23340*/  F2FP.BF16.F32.PACK_AB R6, R28, R25 ;  /* 0x000000191c06723e */ /* 0x004fe200000010ff */
[----:B------:R-:W-:Y:S01]  /*23350*/  FADD.FTZ R11, R14, R0 ;  /* 0x000000000e0b7221 */ /* 0x000fe20000010000 */
[----:B------:R-:W-:Y:S07]  /*23360*/  FFMA.FTZ R0, R75, UR6, -R5 ;  /* 0x000000064b007c23 */ /* 0x000fee0008010805 */
[----:B------:R-:W1:Y:S01]  /*23370*/  MUFU.EX2 R22, R207 ;  /* 0x000000cf00167308 */ /* 0x000e620000000800 */
[C---:B------:R-:W-:Y:S02]  /*23380*/  PRMT R76, R6.reuse, 0x7610, R76 ;  /* 0x00007610064c7816 */ /* 0x040fe4000000004c */
[----:B------:R-:W-:Y:S01]  /*23390*/  PRMT R77, R6, 0x7632, R77 ;  /* 0x00007632064d7816 */ /* 0x000fe2000000004d */
[----:B------:R-:W-:Y:S01]  /*233a0*/  FADD.FTZ R6, R17, R13 ;  /* 0x0000000d11067221 */ /* 0x000fe20000010000 */
[----:B------:R-:W-:Y:S05]  /*233b0*/  F2FP.BF16.F32.PACK_AB R127, R14, R16 ;  /* 0x000000100e7f723e */ /* 0x000fea00000010ff */
[----:B------:R2:W-:Y:S01]  /*233c0*/  MUFU.EX2 R17, R0 ;  /* 0x0000000000117308 */ /* 0x0005e20000000800 */
[----:B------:R-:W-:Y:S01]  /*233d0*/  PRMT R145, R76, 0x5410, R77 ;  /* 0x000054104c917816 */ /* 0x000fe2000000004d */
[----:B------:R-:W-:Y:S01]  /*233e0*/  FADD.FTZ R13, R15, R6 ;  /* 0x000000060f0d7221 */ /* 0x000fe20000010000 */
[----:B------:R-:W-:Y:S07]  /*233f0*/  FFMA.FTZ R6, R74, UR6, -R5 ;  /* 0x000000064a067c23 */ /* 0x000fee0008010805 */
[----:B------:R2:W-:Y:S10]  /*23400*/  MUFU.EX2 R14, R170 ;  /* 0x000000aa000e7308 */ /* 0x0005f40000000800 */
[----:B------:R-:W2:Y:S01]  /*23410*/  MUFU.EX2 R18, R6 ;  /* 0x0000000600127308 */ /* 0x000ea20000000800 */
[----:B-1----:R-:W-:Y:S09]  /*23420*/  FADD.FTZ R8, R22, R8 ;  /* 0x0000000816087221 */ /* 0x002ff20000010000 */
[----:B------:R1:W-:Y:S01]  /*23430*/  MUFU.EX2 R16, R203 ;  /* 0x000000cb00107308 */ /* 0x0003e20000000800 */
[----:B--2---:R-:W-:Y:S04]  /*23440*/  F2FP.BF16.F32.PACK_AB R0, R24, R22 ;  /* 0x000000161800723e */ /* 0x004fe800000010ff */
[C---:B------:R-:W-:Y:S01]  /*23450*/  PRMT R92, R0.reuse, 0x7610, R92 ;  /* 0x00007610005c7816 */ /* 0x040fe2000000005c */
[----:B------:R-:W-:Y:S01]  /*23460*/  IMAD.MOV.U32 R170, RZ, RZ, R50 ;  /* 0x000000ffffaa7224 */ /* 0x000fe200078e0032 */
[----:B------:R-:W-:Y:S01]  /*23470*/  PRMT R93, R0, 0x7632, R93 ;  /* 0x00007632005d7816 */ /* 0x000fe2000000005d */
[----:B------:R-:W-:Y:S01]  /*23480*/  FADD.FTZ R0, R18, R11 ;  /* 0x0000000b12007221 */ /* 0x000fe20000010000 */
[C---:B------:R-:W-:Y:S02]  /*23490*/  F2FP.BF16.F32.PACK_AB R155, R17.reuse, R18 ;  /* 0x00000012119b723e */ /* 0x040fe400000010ff */
[----:B------:R-:W-:Y:S01]  /*234a0*/  MUFU.EX2 R18, R211 ;  /* 0x000000d300127308 */ /* 0x000fe20000000800 */
[----:B------:R-:W-:Y:S01]  /*234b0*/  FADD.FTZ R11, R17, R0 ;  /* 0x00000000110b7221 */ /* 0x000fe20000010000 */
[----:B-1----:R-:W-:Y:S08]  /*234c0*/  PRMT R203, R86, 0x7772, RZ ;  /* 0x0000777256cb7816 */ /* 0x002ff000000000ff */
[----:B------:R1:W-:Y:S02]  /*234d0*/  MUFU.EX2 R17, R213 ;  /* 0x000000d500117308 */ /* 0x0003e40000000800 */
[----:B-1----:R-:W-:Y:S01]  /*234e0*/  FFMA.FTZ R213, R130, UR6, -R5 ;  /* 0x0000000682d57c23 */ /* 0x002fe20008010805 */
[----:B---3--:R-:W-:Y:S02]  /*234f0*/  @!P5 HFMA2.BF16_V2 R20, -RZ.H0_H0, RZ.H0_H0, -R76.H0_H0 ;  /* 0x200000ffff14d231 */ /* 0x008fe4000034094c */
[----:B----4-:R-:W-:Y:S03]  /*23500*/  @P3 HFMA2.BF16_V2 R19, -RZ.H0_H0, RZ.H0_H0, -R77.H0_H0 ;  /* 0x200000ffff133231 */ /* 0x010fe6000034094d */
[----:B------:R1:W-:Y:S01]  /*23510*/  @!P5 STL.S16 [R1+0x1e0], R20 ;  /* 0x0001e0140100d387 */ /* 0x0003e20000100600 */
[----:B------:R-:W-:Y:S03]  /*23520*/  PRMT R49, R20, 0x7610, R49 ;  /* 0x0000761014317816 */ /* 0x000fe60000000031 */
[----:B------:R2:W-:Y:S01]  /*23530*/  @P3 STL.S16 [R1+0x1dc], R19 ;  /* 0x0001dc1301003387 */ /* 0x0005e20000100600 */
[----:B------:R-:W-:Y:S02]  /*23540*/  PRMT R21, R19, 0x7610, R21 ;  /* 0x0000761013157816 */ /* 0x000fe40000000015 */
[----:B------:R-:W-:Y:S01]  /*23550*/  @!P5 PRMT R76, R49, 0x5410, RZ ;  /* 0x00005410314cd816 */ /* 0x000fe200000000ff */
[----:B------:R4:W3:Y:S01]  /*23560*/  LDL.S16 R15, [R1+0x1ec] ;  /* 0x0001ec00010f7983 */ /* 0x0008e20000100600 */
[----:B------:R-:W-:Y:S02]  /*23570*/  @P3 PRMT R77, R21, 0x5410, RZ ;  /* 0x00005410154d3816 */ /* 0x000fe400000000ff */
[----:B------:R-:W-:Y:S01]  /*23580*/  ISETP.LE.U32.AND P5, PT, R192, UR10, PT ;  /* 0x0000000ac0007c0c */ /* 0x000fe2000bfa3070 */
[----:B------:R4:W4:Y:S01]  /*23590*/  LDL.S16 R41, [R1+0x1e8] ;  /* 0x0001e80001297983 */ /* 0x0009220000100600 */
[----:B------:R-:W-:Y:S03]  /*235a0*/  LOP3.LUT R49, R174, 0xff, RZ, 0xc0, !PT ;  /* 0x000000ffae317812 */ /* 0x000fe600078ec0ff */
[----:B------:R3:W4:Y:S01]  /*235b0*/  LDL.S16 R21, [R1+0x1e4] ;  /* 0x0001e40001157983 */ /* 0x0007220000100600 */
[----:B-1----:R1:W1:Y:S10]  /*235c0*/  MUFU.EX2 R20, R191 ;  /* 0x000000bf00147308 */ /* 0x0022740000000800 */
[----:B--2---:R-:W2:Y:S01]  /*235d0*/  MUFU.EX2 R19, R110 ;  /* 0x0000006e00137308 */ /* 0x004ea20000000800 */
[----:B-1----:R-:W-:Y:S02]  /*235e0*/  LOP3.LUT R191, R27, 0xff, RZ, 0xc0, !PT ;  /* 0x000000ff1bbf7812 */ /* 0x002fe400078ec0ff */
[----:B------:R-:W-:Y:S02]  /*235f0*/  F2FP.BF16.F32.PACK_AB R169, R16, R20 ;  /* 0x0000001410a9723e */ /* 0x000fe400000010ff */
[----:B------:R-:W-:Y:S01]  /*23600*/  ISETP.LE.U32.AND P3, PT, R191, UR10, PT ;  /* 0x0000000abf007c0c */ /* 0x000fe2000bf63070 */
[----:B--2---:R-:W-:Y:S01]  /*23610*/  FADD.FTZ R6, R19, R10 ;  /* 0x0000000a13067221 */ /* 0x004fe20000010000 */
[C---:B------:R-:W-:Y:S03]  /*23620*/  F2FP.BF16.F32.PACK_AB R153, R14.reuse, R19 ;  /* 0x000000130e99723e */ /* 0x040fe600000010ff */
[----:B------:R-:W-:Y:S01]  /*23630*/  FADD.FTZ R10, R14, R6 ;  /* 0x000000060e0a7221 */ /* 0x000fe20000010000 */
[----:B------:R-:W-:Y:S01]  /*23640*/  FADD.FTZ R6, R20, R13 ;  /* 0x0000000d14067221 */ /* 0x000fe20000010000 */
[----:B------:R-:W1:Y:S03]  /*23650*/  MUFU.EX2 R14, R175 ;  /* 0x000000af000e7308 */ /* 0x000e660000000800 */
[----:B------:R-:W-:Y:S01]  /*23660*/  FADD.FTZ R13, R16, R6 ;  /* 0x00000006100d7221 */ /* 0x000fe20000010000 */
[--C-:B------:R-:W-:Y:S06]  /*23670*/  FFMA.FTZ R6, R82, UR6, -R5.reuse ;  /* 0x0000000652067c23 */ /* 0x100fec0008010805 */
[----:B------:R-:W-:Y:S01]  /*23680*/  MUFU.EX2 R20, R216 ;  /* 0x000000d800147308 */ /* 0x000fe20000000800 */
[----:B-1----:R-:W-:Y:S01]  /*23690*/  FADD.FTZ R0, R14, R10 ;  /* 0x0000000a0e007221 */ /* 0x002fe20000010000 */
[----:B------:R-:W-:Y:S01]  /*236a0*/  FFMA.FTZ R175, R122, UR6, -R5 ;  /* 0x000000067aaf7c23 */ /* 0x000fe20008010805 */
[----:B---3--:R-:W-:Y:S02]  /*236b0*/  @!P5 HFMA2.BF16_V2 R15, -RZ.H0_H0, RZ.H0_H0, -R78.H0_H0 ;  /* 0x200000ffff0fd231 */ /* 0x008fe4000034094e */
[----:B----4-:R-:W-:Y:S03]  /*236c0*/  @!P4 HFMA2.BF16_V2 R41, -RZ.H0_H0, RZ.H0_H0, -R80.H0_H0 ;  /* 0x200000ffff29c231 */ /* 0x010fe60000340950 */
[----:B------:R1:W-:Y:S01]  /*236d0*/  @!P5 STL.S16 [R1+0x1ec], R15 ;  /* 0x0001ec0f0100d387 */ /* 0x0003e20000100600 */
[----:B------:R-:W-:Y:S01]  /*236e0*/  PRMT R27, R15, 0x7610, R27 ;  /* 0x000076100f1b7816 */ /* 0x000fe2000000001b */
[----:B------:R-:W-:Y:S02]  /*236f0*/  @!P3 HFMA2.BF16_V2 R21, -RZ.H0_H0, RZ.H0_H0, -R92.H0_H0 ;  /* 0x200000ffff15b231 */ /* 0x000fe4000034095c */
[----:B------:R2:W-:Y:S01]  /*23700*/  @!P4 STL.S16 [R1+0x1e8], R41 ;  /* 0x0001e8290100c387 */ /* 0x0005e20000100600 */
[----:B------:R-:W-:Y:S02]  /*23710*/  PRMT R19, R41, 0x7610, R19 ;  /* 0x0000761029137816 */ /* 0x000fe40000000013 */
[----:B------:R-:W-:Y:S01]  /*23720*/  @!P5 PRMT R78, R27, 0x5410, RZ ;  /* 0x000054101b4ed816 */ /* 0x000fe200000000ff */
[----:B------:R3:W-:Y:S01]  /*23730*/  @!P3 STL.S16 [R1+0x1e4], R21 ;  /* 0x0001e4150100b387 */ /* 0x0007e20000100600 */
[----:B------:R-:W-:Y:S02]  /*23740*/  @!P4 PRMT R80, R19, 0x5410, RZ ;  /* 0x000054101350c816 */ /* 0x000fe400000000ff */
[----:B------:R-:W-:Y:S01]  /*23750*/  PRMT R26, R21, 0x7610, R26 ;  /* 0x00007610151a7816 */ /* 0x000fe2000000001a */
[----:B------:R4:W4:Y:S01]  /*23760*/  LDL.S16 R19, [R1+0x1fc] ;  /* 0x0001fc0001137983 */ /* 0x0009220000100600 */
[----:B------:R-:W-:Y:S02]  /*23770*/  ISETP.GT.U32.AND P5, PT, R238, UR10, PT ;  /* 0x0000000aee007c0c */ /* 0x000fe4000bfa4070 */
[----:B------:R-:W-:Y:S01]  /*23780*/  ISETP.LE.U32.AND P4, PT, R196, UR10, PT ;  /* 0x0000000ac4007c0c */ /* 0x000fe2000bf83070 */
[----:B------:R4:W4:Y:S04]  /*23790*/  LDL.S16 R16, [R1+0x1f8] ;  /* 0x0001f80001107983 */ /* 0x0009280000100600 */
[----:B------:R4:W4:Y:S04]  /*237a0*/  LDL.S16 R30, [R1+0x208] ;  /* 0x00020800011e7983 */ /* 0x0009280000100600 */
[----:B------:R4:W4:Y:S01]  /*237b0*/  LDL.S16 R28, [R1+0x204] ;  /* 0x00020400011c7983 */ /* 0x0009220000100600 */
[----:B-1----:R-:W1:Y:S03]  /*237c0*/  MUFU.EX2 R15, R178 ;  /* 0x000000b2000f7308 */ /* 0x002e660000000800 */
[----:B------:R4:W4:Y:S01]  /*237d0*/  LDL.S16 R27, [R1+0x200] ;  /* 0x00020000011b7983 */ /* 0x0009220000100600 */
[----:B--2---:R-:W-:Y:S06]  /*237e0*/  PRMT R41, R156, 0x7773, RZ ;  /* 0x000077739c297816 */ /* 0x004fec00000000ff */
[----:B---3--:R2:W3:Y:S01]  /*237f0*/  MUFU.EX2 R21, R219 ;  /* 0x000000db00157308 */ /* 0x0084e20000000800 */
[C---:B-1----:R-:W-:Y:S01]  /*23800*/  F2FP.BF16.F32.PACK_AB R142, R15.reuse, R14 ;  /* 0x0000000e0f8e723e */ /* 0x042fe200000010ff */
[----:B------:R-:W-:Y:S01]  /*23810*/  FADD.FTZ R15, R15, R0 ;  /* 0x000000000f0f7221 */ /* 0x000fe20000010000 */
[----:B------:R-:W-:Y:S07]  /*23820*/  LOP3.LUT R0, R100, 0xffff, RZ, 0xc0, !PT ;  /* 0x0000ffff64007812 */ /* 0x000fee00078ec0ff */
[----:B------:R1:W-:Y:S01]  /*23830*/  MUFU.EX2 R14, R6 ;  /* 0x00000006000e7308 */ /* 0x0003e20000000800 */
[----:B------:R-:W-:Y:S02]  /*23840*/  F2FP.BF16.F32.PACK_AB R178, R17, R18 ;  /* 0x0000001211b2723e */ /* 0x000fe400000010ff */
[----:B------:R-:W-:Y:S01]  /*23850*/  SHF.R.U32.HI R193, RZ, 0x8, R0 ;  /* 0x00000008ffc17819 */ /* 0x000fe20000011600 */
[----:B------:R-:W-:Y:S01]  /*23860*/  FFMA.FTZ R0, R83, UR6, -R5 ;  /* 0x0000000653007c23 */ /* 0x000fe20008010805 */
[----:B--2---:R-:W-:Y:S02]  /*23870*/  PRMT R219, R92, 0x5410, R93 ;  /* 0x000054105cdb7816 */ /* 0x004fe4000000005d */
[----:B------:R-:W-:Y:S03]  /*23880*/  @!P3 PRMT R92, R26, 0x5410, RZ ;  /* 0x000054101a5cb816 */ /* 0x000fe600000000ff */
[----:B------:R3:W2:Y:S01]  /*23890*/  MUFU.EX2 R10, R0 ;  /* 0x00000000000a7308 */ /* 0x0006a20000000800 */
[----:B------:R4:W4:Y:S01]  /*238a0*/  LDL.S16 R26, [R1+0x20c] ;  /* 0x00020c00011a7983 */ /* 0x0009220000100600 */
[----:B-1----:R-:W-:Y:S04]  /*238b0*/  LOP3.LUT R6, R193, 0xffff, RZ, 0xc0, !PT ;  /* 0x0000ffffc1067812 */ /* 0x002fe800078ec0ff */
[----:B------:R-:W-:Y:S01]  /*238c0*/  ISETP.LE.U32.AND P3, PT, R6, UR10, PT ;  /* 0x0000000a06007c0c */ /* 0x000fe2000bf63070 */
[----:B------:R-:W-:Y:S03]  /*238d0*/  FADD.FTZ R6, R18, R13 ;  /* 0x0000000d12067221 */ /* 0x000fe60000010000 */
[----:B------:R1:W-:Y:S01]  /*238e0*/  MUFU.EX2 R18, R96 ;  /* 0x0000006000127308 */ /* 0x0003e20000000800 */
[----:B---3--:R-:W-:Y:S02]  /*238f0*/  F2FP.BF16.F32.PACK_AB R0, R23, R21 ;  /* 0x000000151700723e */ /* 0x008fe400000010ff */
[----:B--2---:R-:W-:Y:S02]  /*23900*/  F2FP.BF16.F32.PACK_AB R143, R10, R14 ;  /* 0x0000000e0a8f723e */ /* 0x004fe400000010ff */
[C---:B------:R-:W-:Y:S02]  /*23910*/  PRMT R103, R0.reuse, 0x7610, R103 ;  /* 0x0000761000677816 */ /* 0x040fe40000000067 */
[----:B------:R-:W-:Y:S01]  /*23920*/  PRMT R102, R0, 0x7632, R102 ;  /* 0x0000763200667816 */ /* 0x000fe20000000066 */
[----:B------:R-:W-:Y:S01]  /*23930*/  FADD.FTZ R0, R14, R11 ;  /* 0x0000000b0e007221 */ /* 0x000fe20000010000 */
[----:B------:R-:W-:Y:S01]  /*23940*/  FADD.FTZ R14, R17, R6 ;  /* 0x00000006110e7221 */ /* 0x000fe20000010000 */
[--C-:B------:R-:W-:Y:S01]  /*23950*/  FFMA.FTZ R6, R91, UR6, -R5.reuse ;  /* 0x000000065b067c23 */ /* 0x100fe20008010805 */
[----:B------:R-:W-:Y:S01]  /*23960*/  PRMT R216, R103, 0x5410, R102 ;  /* 0x0000541067d87816 */ /* 0x000fe20000000066 */
[----:B------:R-:W-:Y:S01]  /*23970*/  FADD.FTZ R11, R24, R8 ;  /* 0x00000008180b7221 */ /* 0x000fe20000010000 */
[----:B------:R-:W-:Y:S01]  /*23980*/  FADD.FTZ R10, R10, R0 ;  /* 0x000000000a0a7221 */ /* 0x000fe20000010000 */
[----:B------:R2:W-:Y:S01]  /*23990*/  MUFU.EX2 R13, R6 ;  /* 0x00000006000d7308 */ /* 0x0005e20000000800 */
[----:B------:R-:W-:Y:S01]  /*239a0*/  FFMA.FTZ R0, R90, UR6, -R5 ;  /* 0x000000065a007c23 */ /* 0x000fe20008010805 */
[----:B------:R-:W-:Y:S01]  /*239b0*/  FADD.FTZ R11, R21, R11 ;  /* 0x0000000b150b7221 */ /* 0x000fe20000010000 */
[----:B-1----:R-:W-:Y:S07]  /*239c0*/  IMAD.MOV.U32 R96, RZ, RZ, R170 ;  /* 0x000000ffff607224 */ /* 0x002fee00078e00aa */
[----:B------:R-:W-:Y:S10]  /*239d0*/  MUFU.EX2 R8, R205 ;  /* 0x000000cd00087308 */ /* 0x000ff40000000800 */
[----:B------:R-:W1:Y:S10]  /*239e0*/  MUFU.EX2 R17, R0 ;  /* 0x0000000000117308 */ /* 0x000e740000000800 */
[----:B------:R-:W-:Y:S01]  /*239f0*/  MUFU.EX2 R24, R225 ;  /* 0x000000e100187308 */ /* 0x000fe20000000800 */
[C---:B--2---:R-:W-:Y:S04]  /*23a00*/  PRMT R6, R7.reuse, 0x7632, R6 ;  /* 0x0000763207067816 */ /* 0x044fe80000000006 */
[----:B------:R-:W-:Y:S02]  /*23a10*/  PRMT R51, R7, 0x5410, R6 ;  /* 0x0000541007337816 */ /* 0x000fe40000000006 */
[----:B-1----:R-:W-:Y:S01]  /*23a20*/  F2FP.BF16.F32.PACK_AB R165, R13, R17 ;  /* 0x000000110da5723e */ /* 0x002fe200000010ff */
[----:B----4-:R-:W-:Y:S02]  /*23a30*/  @P5 HFMA2.BF16_V2 R19, -RZ.H0_H0, RZ.H0_H0, -R93.H0_H0 ;  /* 0x200000ffff135231 */ /* 0x010fe4000034095d */
[----:B------:R-:W-:Y:S03]  /*23a40*/  @!P4 HFMA2.BF16_V2 R16, -RZ.H0_H0, RZ.H0_H0, -R103.H0_H0 ;  /* 0x200000ffff10c231 */ /* 0x000fe60000340967 */
[----:B------:R1:W-:Y:S01]  /*23a50*/  @P5 STL.S16 [R1+0x1fc], R19 ;  /* 0x0001fc1301005387 */ /* 0x0003e20000100600 */
[----:B------:R-:W-:Y:S01]  /*23a60*/  PRMT R58, R19, 0x7610, R58 ;  /* 0x00007610133a7816 */ /* 0x000fe2000000003a */
[----:B------:R-:W-:Y:S02]  /*23a70*/  @!P3 HFMA2.BF16_V2 R30, -RZ.H0_H0, RZ.H0_H0, -R102.H0_H0 ;  /* 0x200000ffff1eb231 */ /* 0x000fe40000340966 */
[----:B------:R2:W-:Y:S01]  /*23a80*/  @!P4 STL.S16 [R1+0x1f8], R16 ;  /* 0x0001f8100100c387 */ /* 0x0005e20000100600 */
[----:B------:R-:W-:Y:S02]  /*23a90*/  @P5 PRMT R93, R58, 0x5410, RZ ;  /* 0x000054103a5d5816 */ /* 0x000fe400000000ff */
[----:B------:R-:W-:Y:S01]  /*23aa0*/  ISETP.LE.U32.AND P5, PT, R49, UR10, PT ;  /* 0x0000000a31007c0c */ /* 0x000fe2000bfa3070 */
[----:B------:R3:W-:Y:S01]  /*23ab0*/  @!P3 STL.S16 [R1+0x208], R30 ;  /* 0x0002081e0100b387 */ /* 0x0007e20000100600 */
[----:B------:R-:W-:Y:S01]  /*23ac0*/  PRMT R43, R16, 0x7610, R43 ;  /* 0x00007610102b7816 */ /* 0x000fe2000000002b */
[--C-:B------:R-:W-:Y:S01]  /*23ad0*/  @!P6 HFMA2.BF16_V2 R27, -RZ.H0_H0, RZ.H0_H0, -R116.reuse.H1_H1 ;  /* 0x200000ffff1be231 */ /* 0x100fe20000360974 */
[----:B------:R-:W-:Y:S02]  /*23ae0*/  PRMT R29, R30, 0x7610, R29 ;  /* 0x000076101e1d7816 */ /* 0x000fe4000000001d */
[----:B------:R-:W-:Y:S02]  /*23af0*/  @!P4 PRMT R103, R43, 0x5410, RZ ;  /* 0x000054102b67c816 */ /* 0x000fe400000000ff */
[----:B------:R-:W-:Y:S02]  /*23b00*/  ISETP.GT.U32.AND P4, PT, R41, UR10, PT ;  /* 0x0000000a29007c0c */ /* 0x000fe4000bf84070 */
[----:B------:R-:W-:Y:S03]  /*23b10*/  PRMT R35, R27, 0x7610, R35 ;  /* 0x000076101b237816 */ /* 0x000fe60000000023 */
[----:B------:R-:W-:Y:S01]  /*23b20*/  @!P5 HFMA2.BF16_V2 R28, -RZ.H0_H0, RZ.H0_H0, -R116.H0_H0 ;  /* 0x200000ffff1cd231 */ /* 0x000fe20000340974 */
[----:B------:R-:W-:Y:S02]  /*23b30*/  @!P3 PRMT R102, R29, 0x5410, RZ ;  /* 0x000054101d66b816 */ /* 0x000fe400000000ff */
[----:B------:R-:W-:Y:S02]  /*23b40*/  PRMT R29, R156, 0x7772, RZ ;  /* 0x000077729c1d7816 */ /* 0x000fe400000000ff */
[----:B------:R4:W-:Y:S01]  /*23b50*/  @!P5 STL.S16 [R1+0x204], R28 ;  /* 0x0002041c0100d387 */ /* 0x0009e20000100600 */
[----:B-1----:R1:W-:Y:S01]  /*23b60*/  MUFU.EX2 R19, R217 ;  /* 0x000000d900137308 */ /* 0x0023e20000000800 */
[----:B------:R-:W-:Y:S02]  /*23b70*/  ISETP.GT.U32.AND P1, PT, R29, UR10, PT ;  /* 0x0000000a1d007c0c */ /* 0x000fe4000bf24070 */
[----:B------:R4:W-:Y:S07]  /*23b80*/  @!P6 STL.S16 [R1+0x200], R27 ;  /* 0x0002001b0100e387 */ /* 0x0009ee0000100600 */
[----:B--2---:R-:W2:Y:S01]  /*23b90*/  MUFU.EX2 R16, R88 ;  /* 0x0000005800107308 */ /* 0x004ea20000000800 */
[----:B------:R-:W-:Y:S02]  /*23ba0*/  PRMT R25, R28, 0x7610, R25 ;  /* 0x000076101c197816 */ /* 0x000fe40000000019 */
[----:B---3--:R-:W-:Y:S01]  /*23bb0*/  LOP3.LUT R30, R40, 0xff, RZ, 0xc0, !PT ;  /* 0x000000ff281e7812 */ /* 0x008fe200078ec0ff */
[----:B------:R-:W-:Y:S02]  /*23bc0*/  @P4 HFMA2.BF16_V2 R26, -RZ.H0_H0, RZ.H0_H0, -R6.H0_H0 ;  /* 0x200000ffff1a4231 */ /* 0x000fe40000340906 */
[----:B------:R-:W-:Y:S01]  /*23bd0*/  IMAD.MOV.U32 R40, RZ, RZ, R32 ;  /* 0x000000ffff287224 */ /* 0x000fe200078e0020 */
[----:B------:R-:W-:Y:S02]  /*23be0*/  ISETP.GT.U32.AND P3, PT, R250, UR10, PT ;  /* 0x0000000afa007c0c */ /* 0x000fe4000bf64070 */
[----:B------:R-:W-:Y:S01]  /*23bf0*/  SHF.R.U32.HI R58, RZ, 0x18, R163 ;  /* 0x00000018ff3a7819 */ /* 0x000fe200000116a3 */
[----:B------:R3:W-:Y:S01]  /*23c00*/  @P4 STL.S16 [R1+0x20c], R26 ;  /* 0x00020c1a01004387 */ /* 0x0007e20000100600 */
[----:B-1----:R-:W1:Y:S01]  /*23c10*/  LDC R217, c[0x0][0x448] ;  /* 0x00011200ffd97b82 */ /* 0x002e620000000800 */
[----:B------:R-:W-:Y:S01]  /*23c20*/  PRMT R22, R26, 0x7610, R22 ;  /* 0x000076101a167816 */ /* 0x000fe20000000016 */
[----:B------:R-:W-:Y:S01]  /*23c30*/  IMAD.MOV.U32 R201, RZ, RZ, R40 ;  /* 0x000000ffffc97224 */ /* 0x000fe200078e0028 */
[----:B------:R1:W3:Y:S01]  /*23c40*/  LDL.S16 R50, [R1+0x238] ;  /* 0x0002380001327983 */ /* 0x0002e20000100600 */
[----:B------:R-:W-:Y:S01]  /*23c50*/  FFMA.FTZ R40, R114, UR6, -R5 ;  /* 0x0000000672287c23 */ /* 0x000fe20008010805 */
[----:B------:R-:W-:Y:S01]  /*23c60*/  @P4 PRMT R6, R22, 0x5410, RZ ;  /* 0x0000541016064816 */ /* 0x000fe200000000ff */
[----:B--2---:R-:W-:Y:S01]  /*23c70*/  FADD.FTZ R0, R16, R15 ;  /* 0x0000000f10007221 */ /* 0x004fe20000010000 */
[----:B------:R2:W2:Y:S01]  /*23c80*/  LDL.S16 R43, [R1+0x22c] ;  /* 0x00022c00012b7983 */ /* 0x0004a20000100600 */
[C---:B------:R-:W-:Y:S01]  /*23c90*/  F2FP.BF16.F32.PACK_AB R161, R8.reuse, R16 ;  /* 0x0000001008a1723e */ /* 0x040fe200000010ff */
[----:B------:R4:W3:Y:S01]  /*23ca0*/  MUFU.EX2 R15, R97 ;  /* 0x00000061000f7308 */ /* 0x0008e20000000800 */
[----:B------:R-:W-:Y:S01]  /*23cb0*/  F2FP.BF16.F32.PACK_AB R206, R19, R20 ;  /* 0x0000001413ce723e */ /* 0x000fe200000010ff */
[----:B------:R1:W2:Y:S01]  /*23cc0*/  LDL.S16 R32, [R1+0x228] ;  /* 0x0002280001207983 */ /* 0x0002a20000100600 */
[----:B------:R-:W-:Y:S07]  /*23cd0*/  FADD.FTZ R8, R8, R0 ;  /* 0x0000000008087221 */ /* 0x000fee0000010000 */
[----:B----4-:R-:W-:Y:S01]  /*23ce0*/  MUFU.EX2 R28, R233 ;  /* 0x000000e9001c7308 */ /* 0x010fe20000000800 */
[----:B------:R-:W-:Y:S01]  /*23cf0*/  FADD.FTZ R0, R17, R10 ;  /* 0x0000000a11007221 */ /* 0x000fe20000010000 */
[----:B------:R4:W4:Y:S01]  /*23d00*/  LDL.S16 R21, [R1+0x234] ;  /* 0x0002340001157983 */ /* 0x0009220000100600 */
[----:B------:R-:W-:Y:S07]  /*23d10*/  FADD.FTZ R10, R20, R14 ;  /* 0x0000000e140a7221 */ /* 0x000fee0000010000 */
[----:B------:R-:W-:Y:S01]  /*23d20*/  MUFU.EX2 R27, R234 ;  /* 0x000000ea001b7308 */ /* 0x000fe20000000800 */
[----:B------:R-:W-:Y:S01]  /*23d30*/  FADD.FTZ R13, R13, R0 ;  /* 0x000000000d0d7221 */ /* 0x000fe20000010000 */
[----:B------:R1:W4:Y:S01]  /*23d40*/  LDL.S16 R110, [R1+0x2c4] ;  /* 0x0002c400016e7983 */ /* 0x0003220000100600 */
[--C-:B------:R-:W-:Y:S01]  /*23d50*/  FADD.FTZ R16, R19, R10.reuse ;  /* 0x0000000a13107221 */ /* 0x100fe20000010000 */
[----:B------:R-:W-:Y:S01]  /*23d60*/  PRMT R10, R116, 0x7632, R10 ;  /* 0x00007632740a7816 */ /* 0x000fe2000000000a */
[----:B------:R-:W-:Y:S01]  /*23d70*/  FADD.FTZ R17, R23, R11 ;  /* 0x0000000b17117221 */ /* 0x000fe20000010000 */
[----:B------:R1:W4:Y:S01]  /*23d80*/  LDL.S16 R170, [R1+0x2b8] ;  /* 0x0002b80001aa7983 */ /* 0x0003220000100600 */
[----:B------:R-:W-:Y:S03]  /*23d90*/  @!P6 PRMT R10, R35, 0x5410, RZ ;  /* 0x00005410230ae816 */ /* 0x000fe600000000ff */
[----:B------:R-:W-:Y:S01]  /*23da0*/  MUFU.EX2 R23, R218 ;  /* 0x000000da00177308 */ /* 0x000fe20000000800 */
[----:B------:R-:W-:Y:S01]  /*23db0*/  IMAD.MOV.U32 R97, RZ, RZ, R171 ;  /* 0x000000ffff617224 */ /* 0x000fe200078e00ab */
[----:B------:R1:W4:Y:S01]  /*23dc0*/  LDL.S16 R95, [R1+0x2c0] ;  /* 0x0002c000015f7983 */ /* 0x0003220000100600 */
[----:B------:R-:W-:Y:S07]  /*23dd0*/  IMAD.MOV.U32 R171, RZ, RZ, R197 ;  /* 0x000000ffffab7224 */ /* 0x000fee00078e00c5 */
[----:B---3--:R-:W3:Y:S01]  /*23de0*/  MUFU.EX2 R26, R223 ;  /* 0x000000df001a7308 */ /* 0x008ee20000000800 */
[C---:B------:R-:W-:Y:S01]  /*23df0*/  F2FP.BF16.F32.PACK_AB R160, R15.reuse, R18 ;  /* 0x000000120fa0723e */ /* 0x040fe200000010ff */
[----:B------:R1:W4:Y:S01]  /*23e00*/  LDL.S16 R35, [R1+0x2bc] ;  /* 0x0002bc0001237983 */ /* 0x0003220000100600 */
[----:B------:R-:W-:Y:S01]  /*23e10*/  FADD.FTZ R0, R18, R8 ;  /* 0x0000000812007221 */ /* 0x000fe20000010000 */
[----:B------:R-:W-:Y:S01]  /*23e20*/  FFMA.FTZ R8, R98, UR6, -R5 ;  /* 0x0000000662087c23 */ /* 0x000fe20008010805 */
[----:B------:R-:W-:Y:S01]  /*23e30*/  PRMT R11, R116, 0x7610, R11 ;  /* 0x00007610740b7816 */ /* 0x000fe2000000000b */
[----:B------:R-:W-:Y:S01]  /*23e40*/  STG.E.U16 desc[UR20][R214.64+0x2], R10 ;  /* 0x0000020ad6007986 */ /* 0x000fe2000c101514 */
[----:B------:R-:W-:Y:S01]  /*23e50*/  FADD.FTZ R14, R15, R0 ;  /* 0x000000000f0e7221 */ /* 0x000fe20000010000 */
[----:B------:R-:W-:Y:S02]  /*23e60*/  FFMA.FTZ R0, R99, UR6, -R5 ;  /* 0x0000000663007c23 */ /* 0x000fe40008010805 */
[----:B------:R1:W-:Y:S01]  /*23e70*/  MUFU.EX2 R18, R8 ;  /* 0x0000000800127308 */ /* 0x0003e20000000800 */
[----:B------:R-:W-:Y:S01]  /*23e80*/  @!P5 PRMT R11, R25, 0x5410, RZ ;  /* 0x00005410190bd816 */ /* 0x000fe200000000ff */
[----:B------:R-:W-:Y:S01]  /*23e90*/  IMAD.MOV.U32 R173, RZ, RZ, R171 ;  /* 0x000000ffffad7224 */ /* 0x000fe200078e00ab */
[----:B------:R-:W-:Y:S07]  /*23ea0*/  ISETP.LE.U32.AND P5, PT, R30, UR10, PT ;  /* 0x0000000a1e007c0c */ /* 0x000fee000bfa3070 */
[----:B------:R1:W1:Y:S01]  /*23eb0*/  MUFU.EX2 R15, R0 ;  /* 0x00000000000f7308 */ /* 0x0002620000000800 */
[----:B---3--:R-:W-:Y:S01]  /*23ec0*/  F2FP.BF16.F32.PACK_AB R20, R24, R26 ;  /* 0x0000001a1814723e */ /* 0x008fe200000010ff */
[----:B------:R-:W-:Y:S01]  /*23ed0*/  STG.E.U16 desc[UR20][R214.64], R11 ;  /* 0x0000000bd6007986 */ /* 0x000fe2000c101514 */
[----:B------:R-:W-:Y:S07]  /*23ee0*/  F2FP.BF16.F32.PACK_AB R42, R27, R28 ;  /* 0x0000001c1b2a723e */ /* 0x000fee00000010ff */
[----:B------:R-:W3:Y:S01]  /*23ef0*/  MUFU.EX2 R22, R105 ;  /* 0x0000006900167308 */ /* 0x000ee20000000800 */
[----:B------:R-:W-:Y:S02]  /*23f00*/  PRMT R197, R152, 0x7773, RZ ;  /* 0x0000777398c57816 */ /* 0x000fe400000000ff */
[C---:B------:R-:W-:Y:S07]  /*23f10*/  PRMT R87, R42.reuse, 0x7610, R87 ;  /* 0x000076102a577816 */ /* 0x040fee0000000057 */
[----:B------:R-:W3:Y:S01]  /*23f20*/  MUFU.EX2 R25, R229 ;  /* 0x000000e500197308 */ /* 0x000ee20000000800 */
[----:B------:R-:W-:Y:S01]  /*23f30*/  PRMT R91, R42, 0x7632, R91 ;  /* 0x000076322a5b7816 */ /* 0x000fe2000000005b */
[----:B-1----:R-:W-:Y:S01]  /*23f40*/  FFMA.FTZ R8, R106, UR6, -R5 ;  /* 0x000000066a087c23 */ /* 0x002fe20008010805 */
[----:B------:R-:W-:Y:S02]  /*23f50*/  IMAD.MOV.U32 R42, RZ, RZ, R37 ;  /* 0x000000ffff2a7224 */ /* 0x000fe400078e0025 */
[----:B------:R-:W-:Y:S05]  /*23f60*/  PRMT R211, R87, 0x5410, R91 ;  /* 0x0000541057d37816 */ /* 0x000fea000000005b */
[----:B------:R1:W1:Y:S01]  /*23f70*/  MUFU.EX2 R19, R8 ;  /* 0x0000000800137308 */ /* 0x0002620000000800 */
[----:B------:R-:W-:Y:S02]  /*23f80*/  PRMT R0, R163, 0x7632, R0 ;  /* 0x00007632a3007816 */ /* 0x000fe40000000000 */
[----:B------:R-:W-:Y:S02]  /*23f90*/  F2FP.BF16.F32.PACK_AB R157, R15, R18 ;  /* 0x000000120f9d723e */ /* 0x000fe400000010ff */
[----:B------:R-:W-:Y:S01]  /*23fa0*/  LOP3.LUT R59, R0, 0xff, RZ, 0xc0, !PT ;  /* 0x000000ff003b7812 */ /* 0x000fe200078ec0ff */
[----:B------:R-:W-:Y:S01]  /*23fb0*/  FADD.FTZ R0, R18, R13 ;  /* 0x0000000d12007221 */ /* 0x000fe20000010000 */
[----:B------:R-:W-:Y:S01]  /*23fc0*/  FADD.FTZ R13, R26, R16 ;  /* 0x000000101a0d7221 */ /* 0x000fe20000010000 */
[----:B---3--:R-:W-:Y:S02]  /*23fd0*/  F2FP.BF16.F32.PACK_AB R166, R22, R23 ;  /* 0x0000001716a6723e */ /* 0x008fe400000010ff */
[----:B------:R-:W-:Y:S01]  /*23fe0*/  ISETP.LE.U32.AND P4, PT, R59, UR10, PT ;  /* 0x0000000a3b007c0c */ /* 0x000fe2000bf83070 */
[----:B------:R-:W-:Y:S01]  /*23ff0*/  FADD.FTZ R15, R15, R0 ;  /* 0x000000000f0f7221 */ /* 0x000fe20000010000 */
[----:B------:R-:W-:Y:S01]  /*24000*/  FFMA.FTZ R0, R107, UR6, -R5 ;  /* 0x000000066b007c23 */ /* 0x000fe20008010805 */
[----:B------:R-:W-:Y:S01]  /*24010*/  FADD.FTZ R13, R24, R13 ;  /* 0x0000000d180d7221 */ /* 0x000fe20000010000 */
[----:B-1----:R-:W-:Y:S02]  /*24020*/  PRMT R8, R12, 0x7632, R8 ;  /* 0x000076320c087816 */ /* 0x002fe40000000008 */
[----:B------:R1:W3:Y:S01]  /*24030*/  MUFU.EX2 R18, R0 ;  /* 0x0000000000127308 */ /* 0x0002e20000000800 */
[----:B------:R-:W-:Y:S01]  /*24040*/  FADD.FTZ R13, R25, R13 ;  /* 0x0000000d190d7221 */ /* 0x000fe20000010000 */
[----:B-1----:R-:W-:Y:S01]  /*24050*/  FADD.FTZ R0, R23, R14 ;  /* 0x0000000e17007221 */ /* 0x002fe20000010000 */
[--C-:B------:R-:W-:Y:S01]  /*24060*/  FADD.FTZ R14, R28, R17.reuse ;  /* 0x000000111c0e7221 */ /* 0x100fe20000010000 */
[----:B------:R-:W-:Y:S02]  /*24070*/  PRMT R17, R108, 0x7610, R17 ;  /* 0x000076106c117816 */ /* 0x000fe40000000011 */
[----:B------:R-:W-:Y:S01]  /*24080*/  FADD.FTZ R16, R22, R0 ;  /* 0x0000000016107221 */ /* 0x000fe20000010000 */
[----:B------:R-:W-:Y:S01]  /*24090*/  FADD.FTZ R0, R19, R15 ;  /* 0x0000000f13007221 */ /* 0x000fe20000010000 */
[----:B---3--:R-:W-:Y:S02]  /*240a0*/  F2FP.BF16.F32.PACK_AB R168, R18, R19 ;  /* 0x0000001312a8723e */ /* 0x008fe400000010ff */
[----:B------:R-:W-:Y:S01]  /*240b0*/  MUFU.EX2 R15, R226 ;  /* 0x000000e2000f7308 */ /* 0x000fe20000000800 */
[----:B------:R-:W-:Y:S09]  /*240c0*/  FADD.FTZ R28, R27, R14 ;  /* 0x0000000e1b1c7221 */ /* 0x000ff20000010000 */
[----:B------:R-:W1:Y:S02]  /*240d0*/  MUFU.EX2 R14, R227 ;  /* 0x000000e3000e7308 */ /* 0x000e640000000800 */
[----:B-1----:R-:W-:Y:S01]  /*240e0*/  F2FP.BF16.F32.PACK_AB R163, R14, R15 ;  /* 0x0000000f0ea3723e */ /* 0x002fe200000010ff */
[----:B------:R-:W-:Y:S02]  /*240f0*/  @P1 HFMA2.BF16_V2 R50, -RZ.H0_H0, RZ.H0_H0, -R7.H0_H0 ;  /* 0x200000ffff321231 */ /* 0x000fe40000340907 */
[--C-:B--2---:R-:W-:Y:S03]  /*24100*/  @!P5 HFMA2.BF16_V2 R43, -RZ.H0_H0, RZ.H0_H0, -R108.reuse.H0_H0 ;  /* 0x200000ffff2bd231 */ /* 0x104fe6000034096c */
[----:B------:R-:W-:Y:S01]  /*24110*/  @P1 STL.S16 [R1+0x238], R50 ;  /* 0x0002383201001387 */ /* 0x000fe20000100600 */
[----:B------:R-:W-:Y:S01]  /*24120*/  PRMT R74, R50, 0x7610, R74 ;  /* 0x00007610324a7816 */ /* 0x000fe2000000004a */
[----:B------:R-:W-:Y:S02]  /*24130*/  @P3 HFMA2.BF16_V2 R32, -RZ.H0_H0, RZ.H0_H0, -R108.H1_H1 ;  /* 0x200000ffff203231 */ /* 0x000fe4000036096c */
[----:B------:R1:W-:Y:S01]  /*24140*/  @!P5 STL.S16 [R1+0x22c], R43 ;  /* 0x00022c2b0100d387 */ /* 0x0003e20000100600 */
[----:B------:R-:W-:Y:S01]  /*24150*/  @P1 PRMT R7, R74, 0x5410, RZ ;  /* 0x000054104a071816 */ /* 0x000fe200000000ff */
[----:B----4-:R-:W-:Y:S02]  /*24160*/  @!P4 HFMA2.BF16_V2 R21, -RZ.H0_H0, RZ.H0_H0, -R12.H0_H0 ;  /* 0x200000ffff15c231 */ /* 0x010fe4000034090c */
[----:B------:R2:W-:Y:S01]  /*24170*/  @P3 STL.S16 [R1+0x228], R32 ;  /* 0x0002282001003387 */ /* 0x0005e20000100600 */
[----:B------:R-:W-:Y:S02]  /*24180*/  LOP3.LUT R74, R167, 0xff, RZ, 0xc0, !PT ;  /* 0x000000ffa74a7812 */ /* 0x000fe400078ec0ff */
[----:B------:R-:W-:Y:S01]  /*24190*/  ISETP.LE.U32.AND P1, PT, R58, UR10, PT ;  /* 0x0000000a3a007c0c */ /* 0x000fe2000bf23070 */
[----:B------:R3:W-:Y:S01]  /*241a0*/  @!P4 STL.S16 [R1+0x234], R21 ;  /* 0x000234150100c387 */ /* 0x0007e20000100600 */
[----:B------:R-:W-:Y:S02]  /*241b0*/  PRMT R154, R43, 0x7610, R154 ;  /* 0x000076102b9a7816 */ /* 0x000fe4000000009a */
[----:B------:R-:W-:Y:S02]  /*241c0*/  PRMT R75, R21, 0x7610, R75 ;  /* 0x00007610154b7816 */ /* 0x000fe4000000004b */
[----:B------:R-:W-:Y:S02]  /*241d0*/  @!P5 PRMT R17, R154, 0x5410, RZ ;  /* 0x000054109a11d816 */ /* 0x000fe400000000ff */
[----:B------:R-:W-:Y:S02]  /*241e0*/  ISETP.LE.U32.AND P5, PT, R74, UR10, PT ;  /* 0x0000000a4a007c0c */ /* 0x000fe4000bfa3070 */
[----:B------:R-:W-:Y:S02]  /*241f0*/  PRMT R105, R32, 0x7610, R105 ;  /* 0x0000761020697816 */ /* 0x000fe40000000069 */
[----:B------:R-:W-:Y:S01]  /*24200*/  PRMT R154, R12, 0x5410, R8 ;  /* 0x000054100c9a7816 */ /* 0x000fe20000000008 */
[----:B------:R-:W-:Y:S01]  /*24210*/  @!P1 HFMA2.BF16_V2 R110, -RZ.H0_H0, RZ.H0_H0, -R8.H0_H0 ;  /* 0x200000ffff6e9231 */ /* 0x000fe20000340908 */
[----:B------:R-:W-:Y:S04]  /*24220*/  @!P4 PRMT R12, R75, 0x5410, RZ ;  /* 0x000054104b0cc816 */ /* 0x000fe800000000ff */
[----:B------:R4:W-:Y:S01]  /*24230*/  @!P1 STL.S16 [R1+0x2c4], R110 ;  /* 0x0002c46e01009387 */ /* 0x0009e20000100600 */
[--C-:B-1----:R-:W-:Y:S01]  /*24240*/  FADD.FTZ R43, R18, R0.reuse ;  /* 0x00000000122b7221 */ /* 0x102fe20000010000 */
[----:B------:R-:W-:Y:S01]  /*24250*/  PRMT R0, R174, 0x7632, R0 ;  /* 0x00007632ae007816 */ /* 0x000fe20000000000 */
[--C-:B------:R-:W-:Y:S01]  /*24260*/  @!P5 HFMA2.BF16_V2 R170, -RZ.H0_H0, RZ.H0_H0, -R120.reuse.H0_H0 ;  /* 0x200000ffffaad231 */ /* 0x100fe20000340978 */
[----:B--2---:R-:W-:Y:S02]  /*24270*/  SHF.R.U32.HI R32, RZ, 0x18, R174 ;  /* 0x00000018ff207819 */ /* 0x004fe400000116ae */
[----:B------:R-:W-:Y:S01]  /*24280*/  LOP3.LUT R67, R0, 0xff, RZ, 0xc0, !PT ;  /* 0x000000ff00437812 */ /* 0x000fe200078ec0ff */
[----:B------:R-:W-:Y:S01]  /*24290*/  FADD.FTZ R0, R15, R16 ;  /* 0x000000100f007221 */ /* 0x000fe20000010000 */
[----:B------:R-:W-:Y:S01]  /*242a0*/  @!P5 STL.S16 [R1+0x2b8], R170 ;  /* 0x0002b8aa0100d387 */ /* 0x000fe20000100600 */
[----:B---3--:R-:W1:Y:S01]  /*242b0*/  MUFU.EX2 R21, R232 ;  /* 0x000000e800157308 */ /* 0x008e620000000800 */
[----:B------:R-:W-:Y:S01]  /*242c0*/  ISETP.LE.U32.AND P6, PT, R67, UR10, PT ;  /* 0x0000000a43007c0c */ /* 0x000fe2000bfc3070 */
[----:B------:R-:W-:Y:S01]  /*242d0*/  FADD.FTZ R75, R14, R0 ;  /* 0x000000000e4b7221 */ /* 0x000fe20000010000 */
[----:B------:R-:W-:Y:S02]  /*242e0*/  LOP3.LUT R0, R209, 0xffff, RZ, 0xc0, !PT ;  /* 0x0000ffffd1007812 */ /* 0x000fe400078ec0ff */
[----:B------:R-:W-:Y:S02]  /*242f0*/  PRMT R19, R110, 0x7610, R19 ;  /* 0x000076106e137816 */ /* 0x000fe40000000013 */
[----:B------:R-:W-:Y:S02]  /*24300*/  PRMT R15, R170, 0x7610, R15 ;  /* 0x00007610aa0f7816 */ /* 0x000fe4000000000f */
[----:B------:R-:W-:Y:S02]  /*24310*/  @!P1 PRMT R8, R19, 0x5410, RZ ;  /* 0x0000541013089816 */ /* 0x000fe400000000ff */
[----:B------:R-:W-:Y:S02]  /*24320*/  ISETP.GT.U32.AND P1, PT, R197, UR10, PT ;  /* 0x0000000ac5007c0c */ /* 0x000fe4000bf24070 */
[----:B------:R-:W-:Y:S01]  /*24330*/  PRMT R16, R120, 0x7610, R16 ;  /* 0x0000761078107816 */ /* 0x000fe20000000010 */
[--C-:B------:R-:W-:Y:S02]  /*24340*/  @!P6 HFMA2.BF16_V2 R95, -RZ.H0_H0, RZ.H0_H0, -R113.reuse.H0_H0 ;  /* 0x200000ffff5fe231 */ /* 0x100fe40000340971 */
[--C-:B-1----:R-:W-:Y:S01]  /*24350*/  FADD.FTZ R50, R21, R13.reuse ;  /* 0x0000000d15327221 */ /* 0x102fe20000010000 */
[----:B------:R-:W-:Y:S02]  /*24360*/  PRMT R13, R108, 0x7632, R13 ;  /* 0x000076326c0d7816 */ /* 0x000fe4000000000d */
[----:B------:R-:W-:Y:S01]  /*24370*/  @P3 PRMT R13, R105, 0x5410, RZ ;  /* 0x00005410690d3816 */ /* 0x000fe200000000ff */
[----:B------:R1:W-:Y:S01]  /*24380*/  @!P6 STL.S16 [R1+0x2c0], R95 ;  /* 0x0002c05f0100e387 */ /* 0x0003e20000100600 */
[----:B------:R-:W-:Y:S02]  /*24390*/  ISETP.LE.U32.AND P3, PT, R32, UR10, PT ;  /* 0x0000000a20007c0c */ /* 0x000fe4000bf63070 */
[----:B------:R-:W-:Y:S02]  /*243a0*/  F2FP.BF16.F32.PACK_AB R18, R21, R25 ;  /* 0x000000191512723e */ /* 0x000fe400000010ff */
[----:B------:R-:W-:Y:S02]  /*243b0*/  PRMT R21, R95, 0x7610, R21 ;  /* 0x000076105f157816 */ /* 0x000fe40000000015 */
[----:B----4-:R-:W-:Y:S02]  /*243c0*/  SHF.R.U32.HI R110, RZ, 0x8, R0 ;  /* 0x00000008ff6e7819 */ /* 0x010fe40000011600 */
[----:B------:R-:W-:Y:S02]  /*243d0*/  @!P5 PRMT R16, R15, 0x5410, RZ ;  /* 0x000054100f10d816 */ /* 0x000fe400000000ff */
[----:B------:R-:W-:Y:S02]  /*243e0*/  LOP3.LUT R0, R110, 0xffff, RZ, 0xc0, !PT ;  /* 0x0000ffff6e007812 */ /* 0x000fe400078ec0ff */
[----:B------:R-:W-:Y:S01]  /*243f0*/  ISETP.GT.U32.AND P5, PT, R249, UR10, PT ;  /* 0x0000000af9007c0c */ /* 0x000fe2000bfa4070 */
[----:B------:R-:W-:Y:S01]  /*24400*/  @!P3 HFMA2.BF16_V2 R35, -RZ.H0_H0, RZ.H0_H0, -R113.H1_H1 ;  /* 0x200000ffff23b231 */ /* 0x000fe20000360971 */
[----:B------:R-:W-:Y:S02]  /*24410*/  ISETP.LE.U32.AND P4, PT, R0, UR10, PT ;  /* 0x0000000a00007c0c */ /* 0x000fe4000bf83070 */
[----:B------:R-:W-:Y:S02]  /*24420*/  PRMT R0, R113, 0x7610, R0 ;  /* 0x0000761071007816 */ /* 0x000fe40000000000 */
[----:B------:R2:W-:Y:S01]  /*24430*/  @!P3 STL.S16 [R1+0x2bc], R35 ;  /* 0x0002bc230100b387 */ /* 0x0005e20000100600 */
[----:B------:R-:W-:Y:S02]  /*24440*/  @!P6 PRMT R0, R21, 0x5410, RZ ;  /* 0x000054101500e816 */ /* 0x000fe400000000ff */
[----:B------:R-:W-:Y:S01]  /*24450*/  ISETP.GT.U32.AND P6, PT, R186, UR10, PT ;  /* 0x0000000aba007c0c */ /* 0x000fe2000bfc4070 */
[----:B------:R4:W3:Y:S01]  /*24460*/  LDL.S16 R105, [R1+0x27c] ;  /* 0x00027c0001697983 */ /* 0x0008e20000100600 */
[----:B------:R-:W-:Y:S02]  /*24470*/  PRMT R14, R35, 0x7610, R14 ;  /* 0x00007610230e7816 */ /* 0x000fe4000000000e */
[----:B------:R-:W-:Y:S01]  /*24480*/  LOP3.LUT R21, R188, R198, RZ, 0x3c, !PT ;  /* 0x000000c6bc157212 */ /* 0x000fe200078e3cff */
[----:B-1----:R4:W4:Y:S01]  /*24490*/  LDL.S16 R95, [R1+0x2a0] ;  /* 0x0002a000015f7983 */ /* 0x0029220000100600 */
[----:B------:R-:W-:Y:S02]  /*244a0*/  LOP3.LUT R188, R84, 0xff, RZ, 0xc0, !PT ;  /* 0x000000ff54bc7812 */ /* 0x000fe400078ec0ff */
[----:B------:R-:W-:Y:S01]  /*244b0*/  LOP3.LUT R19, R189, R201, RZ, 0x3c, !PT ;  /* 0x000000c9bd137212 */ /* 0x000fe200078e3cff */
[----:B------:R1:W4:Y:S01]  /*244c0*/  LDL.S16 R25, [R1+0x284] ;  /* 0x0002840001197983 */ /* 0x0003220000100600 */
[----:B------:R-:W-:Y:S03]  /*244d0*/  PRMT R201, R86, 0x7773, RZ ;  /* 0x0000777356c97816 */ /* 0x000fe600000000ff */
[----:B------:R1:W4:Y:S04]  /*244e0*/  LDL.S16 R24, [R1+0x280] ;  /* 0x0002800001187983 */ /* 0x0003280000100600 */
[----:B------:R1:W4:Y:S04]  /*244f0*/  LDL.S16 R27, [R1+0x2b4] ;  /* 0x0002b400011b7983 */ /* 0x0003280000100600 */
[----:B------:R1:W4:Y:S01]  /*24500*/  LDL.S16 R26, [R1+0x2a4] ;  /* 0x0002a400011a7983 */ /* 0x0003220000100600 */
[--C-:B--2---:R-:W-:Y:S01]  /*24510*/  FFMA.FTZ R35, R115, UR6, -R5.reuse ;  /* 0x0000000673237c23 */ /* 0x104fe20008010805 */
[----:B------:R-:W-:Y:S02]  /*24520*/  FFMA.FTZ R5, R131, UR6, -R5 ;  /* 0x0000000683057c23 */ /* 0x000fe40008010805 */
[----:B------:R2:W-:Y:S04]  /*24530*/  STG.E.U16 desc[UR20][R140.64], R0 ;  /* 0x000000008c007986 */ /* 0x0005e8000c101514 */
[----:B------:R-:W-:Y:S01]  /*24540*/  MUFU.EX2 R5, R5 ;  /* 0x0000000500057308 */ /* 0x000fe20000000800 */
[----:B--2---:R-:W-:Y:S02]  /*24550*/  PRMT R0, R113, 0x7632, R0 ;  /* 0x0000763271007816 */ /* 0x004fe40000000000 */
[----:B------:R-:W-:Y:S01]  /*24560*/  @!P3 PRMT R0, R14, 0x5410, RZ ;  /* 0x000054100e00b816 */ /* 0x000fe200000000ff */
[C---:B------:R-:W-:Y:S01]  /*24570*/  IMAD.WIDE R14, R217.reuse, -0x70, R214 ;  /* 0xffffff90d90e7825 */ /* 0x040fe200078e02d6 */
[----:B------:R-:W-:Y:S03]  /*24580*/  ISETP.GT.U32.AND P3, PT, R248, UR10, PT ;  /* 0x0000000af8007c0c */ /* 0x000fe6000bf64070 */
[----:B------:R2:W-:Y:S01]  /*24590*/  STG.E.U16 desc[UR20][R140.64+0x2], R0 ;  /* 0x000002008c007986 */ /* 0x0005e2000c101514 */
[----:B------:R-:W-:Y:S03]  /*245a0*/  IMAD.WIDE R10, R217, 0x70, R14 ;  /* 0x00000070d90a7825 */ /* 0x000fe600078e020e */
[----:B------:R-:W-:Y:S04]  /*245b0*/  STG.E.U16 desc[UR20][R138.64+0x10], R151 ;  /* 0x000010978a007986 */ /* 0x000fe8000c101514 */
[----:B------:R-:W-:Y:S04]  /*245c0*/  STG.E.U16 desc[UR20][R138.64+0x12], R149 ;  /* 0x000012958a007986 */ /* 0x000fe8000c101514 */
[----:B------:R1:W-:Y:S04]  /*245d0*/  STG.E.U16 desc[UR20][R14.64+0x12], R6 ;  /* 0x000012060e007986 */ /* 0x0003e8000c101514 */
[----:B------:R1:W-:Y:S04]  /*245e0*/  STG.E.U16 desc[UR20][R14.64+0x10], R7 ;  /* 0x000010070e007986 */ /* 0x0003e8000c101514 */
[----:B------:R1:W-:Y:S04]  /*245f0*/  STG.E.U16 desc[UR20][R10.64+0x12], R13 ;  /* 0x0000120d0a007986 */ /* 0x0003e8000c101514 */
[----:B------:R1:W-:Y:S01]  /*24600*/  STG.E.U16 desc[UR20][R10.64+0x10], R17 ;  /* 0x000010110a007986 */ /* 0x0003e2000c101514 */
[C---:B--2---:R-:W-:Y:S04]  /*24610*/  PRMT R0, R2.reuse, 0x7632, R0 ;  /* 0x0000763202007816 */ /* 0x044fe80000000000 */
[----:B------:R-:W-:Y:S02]  /*24620*/  PRMT R114, R2, 0x5410, R0 ;  /* 0x0000541002727816 */ /* 0x000fe40000000000 */
[----:B-1----:R-:W-:Y:S04]  /*24630*/  PRMT R6, R167, 0x7632, R6 ;  /* 0x00007632a7067816 */ /* 0x002fe80000000006 */
[----:B------:R-:W-:Y:S01]  /*24640*/  LOP3.LUT R84, R6, 0xff, RZ, 0xc0, !PT ;  /* 0x000000ff06547812 */ /* 0x000fe200078ec0ff */
[----:B------:R-:W-:Y:S01]  /*24650*/  IMAD.WIDE.U32 R14, R19, -0x2daee0ad, RZ ;  /* 0xd2511f53130e7825 */ /* 0x000fe200078e00ff */
[----:B------:R-:W-:Y:S02]  /*24660*/  PRMT R6, R94, 0x7610, R6 ;  /* 0x000076105e067816 */ /* 0x000fe40000000006 */
[----:B------:R-:W-:Y:S02]  /*24670*/  PRMT R13, R120, 0x7632, R13 ;  /* 0x00007632780d7816 */ /* 0x000fe4000000000d */
[----:B------:R-:W-:Y:S01]  /*24680*/  PRMT R7, R94, 0x7632, R7 ;  /* 0x000076325e077816 */ /* 0x000fe20000000007 */
[----:B------:R-:W-:Y:S04]  /*24690*/  IMAD.WIDE R10, R217, -0x70, R10 ;  /* 0xffffff90d90a7825 */ /* 0x000fe800078e020a */
[----:B---3--:R-:W-:Y:S02]  /*246a0*/  @!P0 HFMA2.BF16_V2 R105, -RZ.H0_H0, RZ.H0_H0, -R120.H1_H1 ;  /* 0x200000ffff698231 */ /* 0x008fe40000360978 */
[----:B----4-:R-:W-:Y:S03]  /*246b0*/  @P1 HFMA2.BF16_V2 R95, -RZ.H0_H0, RZ.H0_H0, -R0.H0_H0 ;  /* 0x200000ffff5f1231 */ /* 0x010fe60000340900 */
[----:B------:R-:W-:Y:S01]  /*246c0*/  @!P0 STL.S16 [R1+0x27c], R105 ;  /* 0x00027c6901008387 */ /* 0x000fe20000100600 */
[----:B------:R-:W-:Y:S01]  /*246d0*/  PRMT R98, R105, 0x7610, R98 ;  /* 0x0000761069627816 */ /* 0x000fe20000000062 */
[--C-:B------:R-:W-:Y:S02]  /*246e0*/  @P5 HFMA2.BF16_V2 R25, -RZ.H0_H0, RZ.H0_H0, -R94.reuse.H0_H0 ;  /* 0x200000ffff195231 */ /* 0x100fe4000034095e */
[----:B------:R1:W-:Y:S01]  /*246f0*/  @P1 STL.S16 [R1+0x2a0], R95 ;  /* 0x0002a05f01001387 */ /* 0x0003e20000100600 */
[----:B------:R-:W-:Y:S01]  /*24700*/  @!P0 PRMT R13, R98, 0x5410, RZ ;  /* 0x00005410620d8816 */ /* 0x000fe200000000ff */
[----:B------:R-:W-:Y:S02]  /*24710*/  @P3 HFMA2.BF16_V2 R24, -RZ.H0_H0, RZ.H0_H0, -R94.H1_H1 ;  /* 0x200000ffff183231 */ /* 0x000fe4000036095e */
[----:B------:R2:W-:Y:S01]  /*24720*/  @P5 STL.S16 [R1+0x284], R25 ;  /* 0x0002841901005387 */ /* 0x0005e20000100600 */
[----:B------:R-:W-:Y:S02]  /*24730*/  PRMT R23, R25, 0x7610, R23 ;  /* 0x0000761019177816 */ /* 0x000fe40000000017 */
[----:B------:R-:W-:Y:S01]  /*24740*/  ISETP.LE.U32.AND P0, PT, R188, UR10, PT ;  /* 0x0000000abc007c0c */ /* 0x000fe2000bf03070 */
[----:B------:R3:W-:Y:S01]  /*24750*/  @P3 STL.S16 [R1+0x280], R24 ;  /* 0x0002801801003387 */ /* 0x0007e20000100600 */
[----:B------:R-:W-:Y:S01]  /*24760*/  PRMT R22, R24, 0x7610, R22 ;  /* 0x0000761018167816 */ /* 0x000fe20000000016 */
[----:B------:R-:W-:Y:S01]  /*24770*/  @P6 HFMA2.BF16_V2 R27, -RZ.H0_H0, RZ.H0_H0, -R2.H0_H0 ;  /* 0x200000ffff1b6231 */ /* 0x000fe20000340902 */
[----:B------:R-:W-:Y:S02]  /*24780*/  PRMT R88, R95, 0x7610, R88 ;  /* 0x000076105f587816 */ /* 0x000fe40000000058 */
[----:B------:R-:W-:Y:S02]  /*24790*/  @P5 PRMT R6, R23, 0x5410, RZ ;  /* 0x0000541017065816 */ /* 0x000fe400000000ff */
[----:B------:R-:W-:Y:S02]  /*247a0*/  ISETP.LE.U32.AND P5, PT, R84, UR10, PT ;  /* 0x0000000a54007c0c */ /* 0x000fe4000bfa3070 */
[----:B------:R-:W-:Y:S01]  /*247b0*/  @P3 PRMT R7, R22, 0x5410, RZ ;  /* 0x0000541016073816 */ /* 0x000fe200000000ff */
[----:B------:R4:W-:Y:S01]  /*247c0*/  STG.E.U16 desc[UR20][R140.64+0x10], R6 ;  /* 0x000010068c007986 */ /* 0x0009e2000c101514 */
[----:B------:R-:W-:Y:S01]  /*247d0*/  @P1 PRMT R0, R88, 0x5410, RZ ;  /* 0x0000541058001816 */ /* 0x000fe200000000ff */
[--C-:B------:R-:W-:Y:S01]  /*247e0*/  @!P0 HFMA2.BF16_V2 R26, -RZ.H0_H0, RZ.H0_H0, -R112.reuse.H0_H0 ;  /* 0x200000ffff1a8231 */ /* 0x100fe20000340970 */
[----:B------:R-:W-:Y:S01]  /*247f0*/  PRMT R90, R27, 0x7610, R90 ;  /* 0x000076101b5a7816 */ /* 0x000fe2000000005a */
[----:B------:R-:W-:Y:S01]  /*24800*/  STG.E.U16 desc[UR20][R140.64+0x12], R7 ;  /* 0x000012078c007986 */ /* 0x000fe2000c101514 */
[----:B------:R-:W-:Y:S03]  /*24810*/  IMAD.WIDE.U32 R22, R21, -0x2daee0ad, RZ ;  /* 0xd2511f5315167825 */ /* 0x000fe600078e00ff */
[----:B------:R-:W-:Y:S01]  /*24820*/  STG.E.U16 desc[UR20][R138.64+0x20], R150 ;  /* 0x000020968a007986 */ /* 0x000fe2000c101514 */
[----:B-1----:R-:W-:Y:S02]  /*24830*/  SHF.R.U32.HI R95, RZ, 0x18, R167 ;  /* 0x00000018ff5f7819 */ /* 0x002fe400000116a7 */
[----:B------:R-:W-:Y:S01]  /*24840*/  PRMT R130, R26, 0x7610, R130 ;  /* 0x000076101a827816 */ /* 0x000fe20000000082 */
[----:B--2---:R2:W2:Y:S01]  /*24850*/  LDL.S16 R25, [R1+0x2ac] ;  /* 0x0002ac0001197983 */ /* 0x0044a20000100600 */
[----:B------:R-:W-:Y:S02]  /*24860*/  ISETP.LE.U32.AND P3, PT, R95, UR10, PT ;  /* 0x0000000a5f007c0c */ /* 0x000fe4000bf63070 */
[----:B------:R-:W-:Y:S01]  /*24870*/  @P6 PRMT R2, R90, 0x5410, RZ ;  /* 0x000054105a026816 */ /* 0x000fe200000000ff */
[----:B---3--:R1:W3:Y:S04]  /*24880*/  LDL.S16 R24, [R1+0x2a8] ;  /* 0x0002a80001187983 */ /* 0x0082e80000100600 */
[----:B------:R-:W3:Y:S04]  /*24890*/  LDL.LU R226, [R1+0x2dc] ;  /* 0x0002dc0001e27983 */ /* 0x000ee80000300800 */
[----:B------:R-:W3:Y:S01]  /*248a0*/  LDL.LU R105, [R1+0x2d0] ;  /* 0x0002d00001697983 */ /* 0x000ee20000300800 */
[----:B----4-:R-:W-:Y:S03]  /*248b0*/  LOP3.LUT R6, R96, UR13, R15, 0x96, !PT ;  /* 0x0000000d60067c12 */ /* 0x010fe6000f8e960f */
[----:B------:R-:W4:Y:S01]  /*248c0*/  LDL.LU R227, [R1+0x2cc] ;  /* 0x0002cc0001e37983 */ /* 0x000f220000300800 */
[----:B------:R-:W-:Y:S03]  /*248d0*/  LOP3.LUT R15, R14, UR12, R23, 0x96, !PT ;  /* 0x0000000c0e0f7c12 */ /* 0x000fe6000f8e9617 */
[----:B------:R-:W-:Y:S04]  /*248e0*/  @P6 STL.S16 [R1+0x2b4], R27 ;  /* 0x0002b41b01006387 */ /* 0x000fe80000100600 */
[----:B------:R-:W-:Y:S04]  /*248f0*/  @!P0 STL.S16 [R1+0x2a4], R26 ;  /* 0x0002a41a01008387 */ /* 0x000fe80000100600 */
[----:B------:R-:W-:Y:S04]  /*24900*/  STG.E.U16 desc[UR20][R138.64+0x22], R148 ;  /* 0x000022948a007986 */ /* 0x000fe8000c101514 */
[----:B------:R1:W-:Y:S04]  /*24910*/  STG.E.U16 desc[UR20][R10.64+0x20], R12 ;  /* 0x0000200c0a007986 */ /* 0x0003e8000c101514 */
[----:B------:R1:W-:Y:S02]  /*24920*/  STG.E.U16 desc[UR20][R10.64+0x22], R8 ;  /* 0x000022080a007986 */ /* 0x0003e4000c101514 */
[----:B-1----:R-:W-:Y:S02]  /*24930*/  PRMT R12, R112, 0x7610, R12 ;  /* 0x00007610700c7816 */ /* 0x002fe4000000000c */
[----:B------:R-:W-:Y:S02]  /*24940*/  @!P0 PRMT R12, R130, 0x5410, RZ ;  /* 0x00005410820c8816 */ /* 0x000fe400000000ff */
[----:B------:R-:W-:Y:S04]  /*24950*/  PRMT R8, R210, 0x7632, R8 ;  /* 0x00007632d2087816 */ /* 0x000fe80000000008 */
[----:B------:R-:W-:Y:S02]  /*24960*/  LOP3.LUT R90, R8, 0xff, RZ, 0xc0, !PT ;  /* 0x000000ff085a7812 */ /* 0x000fe400078ec0ff */
[----:B------:R-:W-:Y:S01]  /*24970*/  PRMT R8, R9, 0x7632, R8 ;  /* 0x0000763209087816 */ /* 0x000fe20000000008 */
[--C-:B--2---:R-:W-:Y:S02]  /*24980*/  @!P5 HFMA2.BF16_V2 R25, -RZ.H0_H0, RZ.H0_H0, -R121.reuse.H0_H0 ;  /* 0x200000ffff19d231 */ /* 0x104fe40000340979 */
[----:B---3--:R-:W-:Y:S03]  /*24990*/  @!P3 HFMA2.BF16_V2 R24, -RZ.H0_H0, RZ.H0_H0, -R121.H1_H1 ;  /* 0x200000ffff18b231 */ /* 0x008fe60000360979 */
[----:B------:R-:W-:Y:S01]  /*249a0*/  @!P5 STL.S16 [R1+0x2ac], R25 ;  /* 0x0002ac190100d387 */ /* 0x000fe20000100600 */
[----:B------:R-:W-:Y:S02]  /*249b0*/  PRMT R122, R25, 0x7610, R122 ;  /* 0x00007610197a7816 */ /* 0x000fe4000000007a */
[----:B------:R-:W-:Y:S01]  /*249c0*/  ISETP.GT.U32.AND P6, PT, R226, UR10, PT ;  /* 0x0000000ae2007c0c */ /* 0x000fe2000bfc4070 */
[----:B------:R1:W-:Y:S01]  /*249d0*/  @!P3 STL.S16 [R1+0x2a8], R24 ;  /* 0x0002a8180100b387 */ /* 0x0003e20000100600 */
[----:B------:R-:W-:Y:S02]  /*249e0*/  PRMT R115, R24, 0x7610, R115 ;  /* 0x0000761018737816 */ /* 0x000fe40000000073 */
[C---:B------:R-:W-:Y:S01]  /*249f0*/  ISETP.GT.U32.AND P0, PT, R105.reuse, UR10, PT ;  /* 0x0000000a69007c0c */ /* 0x040fe2000bf04070 */
[----:B------:R2:W3:Y:S01]  /*24a00*/  LDL.S16 R98, [R1+0x278] ;  /* 0x0002780001627983 */ /* 0x0004e20000100600 */
[----:B----4-:R-:W-:Y:S03]  /*24a10*/  PRMT R105, R105, 0x5410, R227 ;  /* 0x0000541069697816 */ /* 0x010fe600000000e3 */
[----:B------:R2:W4:Y:S04]  /*24a20*/  LDL.S16 R97, [R1+0x29c] ;  /* 0x00029c0001617983 */ /* 0x0005280000100600 */
[----:B------:R2:W2:Y:S04]  /*24a30*/  LDL.S16 R96, [R1+0x274] ;  /* 0x0002740001607983 */ /* 0x0004a80000100600 */
[----:B------:R2:W2:Y:S04]  /*24a40*/  LDL.S16 R88, [R1+0x270] ;  /* 0x0002700001587983 */ /* 0x0004a80000100600 */
[----:B------:R2:W2:Y:S04]  /*24a50*/  LDL.S16 R150, [R1+0x298] ;  /* 0x0002980001967983 */ /* 0x0004a80000100600 */
[----:B------:R2:W2:Y:S01]  /*24a60*/  LDL.S16 R149, [R1+0x26c] ;  /* 0x00026c0001957983 */ /* 0x0004a20000100600 */
[----:B-1----:R-:W-:Y:S03]  /*24a70*/  IMAD.WIDE.U32 R24, R6, -0x326172a9, RZ ;  /* 0xcd9e8d5706187825 */ /* 0x002fe600078e00ff */
[----:B------:R1:W2:Y:S01]  /*24a80*/  LDL.S16 R130, [R1+0x268] ;  /* 0x0002680001827983 */ /* 0x0002a20000100600 */
[--C-:B------:R-:W-:Y:S01]  /*24a90*/  IMAD.WIDE R6, R217, 0x70, R10.reuse ;  /* 0x00000070d9067825 */ /* 0x100fe200078e020a */
[C---:B------:R-:W-:Y:S02]  /*24aa0*/  PRMT R11, R121.reuse, 0x7610, R11 ;  /* 0x00007610790b7816 */ /* 0x040fe4000000000b */
[----:B------:R-:W-:Y:S02]  /*24ab0*/  @!P5 PRMT R11, R122, 0x5410, RZ ;  /* 0x000054107a0bd816 */ /* 0x000fe400000000ff */
[----:B------:R1:W2:Y:S01]  /*24ac0*/  LDL.S16 R122, [R1+0x264] ;  /* 0x00026400017a7983 */ /* 0x0002a20000100600 */
[----:B------:R-:W-:Y:S02]  /*24ad0*/  PRMT R10, R121, 0x7632, R10 ;  /* 0x00007632790a7816 */ /* 0x000fe4000000000a */
[----:B------:R-:W-:Y:S01]  /*24ae0*/  @!P3 PRMT R10, R115, 0x5410, RZ ;  /* 0x00005410730ab816 */ /* 0x000fe200000000ff */
[----:B------:R1:W-:Y:S01]  /*24af0*/  STG.E.U16 desc[UR20][R6.64+0x20], R16 ;  /* 0x0000201006007986 */ /* 0x0003e2000c101514 */
[----:B------:R-:W-:Y:S02]  /*24b00*/  ISETP.LE.U32.AND P5, PT, R90, UR10, PT ;  /* 0x0000000a5a007c0c */ /* 0x000fe4000bfa3070 */
[----:B------:R-:W-:Y:S01]  /*24b10*/  ISETP.GT.U32.AND P3, PT, R227, UR10, PT ;  /* 0x0000000ae3007c0c */ /* 0x000fe2000bf64070 */
[----:B------:R1:W2:Y:S01]  /*24b20*/  LDL.S16 R115, [R1+0x260] ;  /* 0x0002600001737983 */ /* 0x0002a20000100600 */
[----:B------:R-:W-:Y:S03]  /*24b30*/  LOP3.LUT R14, R172, UR16, R25, 0x96, !PT ;  /* 0x00000010ac0e7c12 */ /* 0x000fe6000f8e9619 */
[----:B------:R1:W-:Y:S02]  /*24b40*/  STG.E.U16 desc[UR20][R6.64+0x22], R13 ;  /* 0x0000220d06007986 */ /* 0x0003e4000c101514 */
[----:B------:R-:W-:Y:S02]  /*24b50*/  IMAD.WIDE.U32 R26, R14, -0x2daee0ad, RZ ;  /* 0xd2511f530e1a7825 */ /* 0x000fe400078e00ff */
[----:B------:R1:W-:Y:S04]  /*24b60*/  STG.E.U16 desc[UR20][R140.64+0x22], R10 ;  /* 0x0000220a8c007986 */ /* 0x0003e8000c101514 */
[----:B------:R-:W-:Y:S04]  /*24b70*/  STG.E.U16 desc[UR20][R140.64+0x20], R11 ;  /* 0x0000200b8c007986 */ /* 0x000fe8000c101514 */
[----:B------:R-:W-:Y:S04]  /*24b80*/  STG.E.U16 desc[UR20][R138.64+0x30], R65 ;  /* 0x000030418a007986 */ /* 0x000fe8000c101514 */
[----:B------:R-:W-:Y:S01]  /*24b90*/  STG.E.U16 desc[UR20][R138.64+0x32], R64 ;  /* 0x000032408a007986 */ /* 0x000fe2000c101514 */
[----:B-1----:R-:W-:Y:S01]  /*24ba0*/  LOP3.LUT R16, R22, UR11, R27, 0x96, !PT ;  /* 0x0000000b16107c12 */ /* 0x002fe2000f8e961b */
[----:B------:R-:W-:Y:S04]  /*24bb0*/  IMAD.WIDE.U32 R22, R15, -0x326172a9, RZ ;  /* 0xcd9e8d570f167825 */ /* 0x000fe800078e00ff */
[----:B------:R-:W-:Y:S01]  /*24bc0*/  IMAD.WIDE R6, R217, -0x70, R6 ;  /* 0xffffff90d9067825 */ /* 0x000fe200078e0206 */
[----:B------:R-:W-:Y:S02]  /*24bd0*/  LOP3.LUT R13, R24, UR15, R23, 0x96, !PT ;  /* 0x0000000f180d7c12 */ /* 0x000fe4000f8e9617 */
[----:B------:R-:W-:Y:S02]  /*24be0*/  PRMT R10, R112, 0x7632, R10 ;  /* 0x00007632700a7816 */ /* 0x000fe4000000000a */
[----:B------:R1:W-:Y:S01]  /*24bf0*/  STG.E.U16 desc[UR20][R6.64+0x32], R0 ;  /* 0x0000320006007986 */ /* 0x0003e2000c101514 */
[----:B------:R-:W-:Y:S01]  /*24c00*/  IMAD.WIDE.U32 R214, R13, -0x2daee0ad, RZ ;  /* 0xd2511f530dd67825 */ /* 0x000fe200078e00ff */
[----:B------:R-:W-:Y:S02]  /*24c10*/  PRMT R13, R125, 0x7632, R13 ;  /* 0x000076327d0d7816 */ /* 0x000fe4000000000d */
[----:B------:R1:W-:Y:S02]  /*24c20*/  STG.E.U16 desc[UR20][R6.64+0x30], R2 ;  /* 0x0000300206007986 */ /* 0x0003e4000c101514 */
[----:B-1----:R-:W-:Y:S02]  /*24c30*/  PRMT R0, R209, 0x7632, R0 ;  /* 0x00007632d1007816 */ /* 0x002fe40000000000 */
[----:B------:R-:W-:Y:S01]  /*24c40*/  PRMT R2, R111, 0x7610, R2 ;  /* 0x000076106f027816 */ /* 0x000fe20000000002 */
[----:B------:R-:W-:Y:S05]  /*24c50*/  IMAD.WIDE R6, R217, 0x70, R6 ;  /* 0x00000070d9067825 */ /* 0x000fea00078e0206 */
[----:B------:R1:W-:Y:S02]  /*24c60*/  STG.E.U16 desc[UR20][R6.64+0x30], R12 ;  /* 0x0000300c06007986 */ /* 0x0003e4000c101514 */
[----:B-1----:R-:W-:Y:S01]  /*24c70*/  PRMT R12, R126, 0x7610, R12 ;  /* 0x000076107e0c7816 */ /* 0x002fe2000000000c */
[----:B---3--:R-:W-:Y:S02]  /*24c80*/  @P6 HFMA2.BF16_V2 R98, -RZ.H0_H0, RZ.H0_H0, -R112.H1_H1 ;  /* 0x200000ffff626231 */ /* 0x008fe40000360970 */
[----:B----4-:R-:W-:Y:S03]  /*24c90*/  @!P5 HFMA2.BF16_V2 R97, -RZ.H0_H0, RZ.H0_H0, -R9.H0_H0 ;  /* 0x200000ffff61d231 */ /* 0x010fe60000340909 */
[----:B------:R1:W-:Y:S01]  /*24ca0*/  @P6 STL.S16 [R1+0x278], R98 ;  /* 0x0002786201006387 */ /* 0x0003e20000100600 */
[----:B------:R-:W-:Y:S01]  /*24cb0*/  PRMT R151, R98, 0x7610, R151 ;  /* 0x0000761062977816 */ /* 0x000fe20000000097 */
[--C-:B--2---:R-:W-:Y:S02]  /*24cc0*/  @P0 HFMA2.BF16_V2 R96, -RZ.H0_H0, RZ.H0_H0, -R111.reuse.H0_H0 ;  /* 0x200000ffff600231 */ /* 0x104fe4000034096f */
[----:B------:R2:W-:Y:S01]  /*24cd0*/  @!P5 STL.S16 [R1+0x29c], R97 ;  /* 0x00029c610100d387 */ /* 0x0005e20000100600 */
[----:B------:R-:W-:Y:S01]  /*24ce0*/  @P6 PRMT R10, R151, 0x5410, RZ ;  /* 0x00005410970a6816 */ /* 0x000fe200000000ff */
[----:B------:R-:W-:Y:S02]  /*24cf0*/  @P3 HFMA2.BF16_V2 R88, -RZ.H0_H0, RZ.H0_H0, -R111.H1_H1 ;  /* 0x200000ffff583231 */ /* 0x000fe4000036096f */
[----:B------:R3:W-:Y:S01]  /*24d00*/  @P0 STL.S16 [R1+0x274], R96 ;  /* 0x0002746001000387 */ /* 0x0007e20000100600 */
[----:B------:R-:W-:Y:S02]  /*24d10*/  PRMT R19, R96, 0x7610, R19 ;  /* 0x0000761060137816 */ /* 0x000fe40000000013 */
[----:B------:R-:W-:Y:S01]  /*24d20*/  PRMT R15, R97, 0x7610, R15 ;  /* 0x00007610610f7816 */ /* 0x000fe2000000000f */
[----:B------:R4:W-:Y:S01]  /*24d30*/  @P3 STL.S16 [R1+0x270], R88 ;  /* 0x0002705801003387 */ /* 0x0009e20000100600 */
[----:B------:R-:W-:Y:S02]  /*24d40*/  PRMT R151, R9, 0x5410, R8 ;  /* 0x0000541009977816 */ /* 0x000fe40000000008 */
[----:B------:R-:W-:Y:S01]  /*24d50*/  @!P5 PRMT R9, R15, 0x5410, RZ ;  /* 0x000054100f09d816 */ /* 0x000fe200000000ff */
[----:B------:R-:W4:Y:S01]  /*24d60*/  LDL.LU R174, [R1+0x90] ;  /* 0x0000900001ae7983 */ /* 0x000f220000300800 */
[----:B------:R-:W-:Y:S01]  /*24d70*/  @P0 PRMT R2, R19, 0x5410, RZ ;  /* 0x0000541013020816 */ /* 0x000fe200000000ff */
[----:B------:R-:W3:Y:S01]  /*24d80*/  MUFU.EX2 R15, R244 ;  /* 0x000000f4000f7308 */ /* 0x000ee20000000800 */
[--C-:B------:R-:W-:Y:S01]  /*24d90*/  @!P4 HFMA2.BF16_V2 R130, -RZ.H0_H0, RZ.H0_H0, -R126.reuse.H1_H1 ;  /* 0x200000ffff82c231 */ /* 0x100fe2000036097e */
[----:B------:R-:W4:Y:S01]  /*24da0*/  LDL.LU R171, [R1+0x94] ;  /* 0x0000940001ab7983 */ /* 0x000f220000300800 */
[----:B------:R-:W-:Y:S02]  /*24db0*/  PRMT R14, R88, 0x7610, R14 ;  /* 0x00007610580e7816 */ /* 0x000fe4000000000e */
[----:B------:R-:W-:Y:S01]  /*24dc0*/  LOP3.LUT R19, R26, UR25, R215, 0x96, !PT ;  /* 0x000000191a137c12 */ /* 0x000fe2000f8e96d7 */
[----:B------:R-:W4:Y:S01]  /*24dd0*/  LDL.LU R232, [R1+0x2c8] ;  /* 0x0002c80001e87983 */ /* 0x000f220000300800 */
[----:B-1----:R-:W-:Y:S02]  /*24de0*/  SHF.R.U32.HI R98, RZ, 0x18, R209 ;  /* 0x00000018ff627819 */ /* 0x002fe400000116d1 */
[----:B------:R-:W-:Y:S01]  /*24df0*/  PRMT R79, R130, 0x7610, R79 ;  /* 0x00007610824f7816 */ /* 0x000fe2000000004f */
[----:B------:R1:W-:Y:S01]  /*24e00*/  STG.E.U16 desc[UR20][R6.64+0x32], R10 ;  /* 0x0000320a06007986 */ /* 0x0003e2000c101514 */
[----:B--2---:R-:W-:Y:S02]  /*24e10*/  LOP3.LUT R97, R209, 0xff, RZ, 0xc0, !PT ;  /* 0x000000ffd1617812 */ /* 0x004fe400078ec0ff */
[----:B------:R-:W-:Y:S01]  /*24e20*/  ISETP.LE.U32.AND P0, PT, R98, UR10, PT ;  /* 0x0000000a62007c0c */ /* 0x000fe2000bf03070 */
[----:B------:R2:W-:Y:S01]  /*24e30*/  STG.E.U16 desc[UR20][R140.64+0x30], R2 ;  /* 0x000030028c007986 */ /* 0x0005e2000c101514 */
[----:B---3--:R-:W-:Y:S01]  /*24e40*/  SHF.R.U32.HI R96, RZ, 0x18, R210 ;  /* 0x00000018ff607819 */ /* 0x008fe200000116d2 */
[----:B------:R-:W-:Y:S01]  /*24e50*/  FADD.FTZ R11, R15, R28 ;  /* 0x0000001c0f0b7221 */ /* 0x000fe20000010000 */
[----:B------:R-:W-:Y:S02]  /*24e60*/  ISETP.LE.U32.AND P5, PT, R97, UR10, PT ;  /* 0x0000000a61007c0c */ /* 0x000fe4000bfa3070 */
[----:B------:R-:W-:Y:S02]  /*24e70*/  ISETP.LE.U32.AND P6, PT, R96, UR10, PT ;  /* 0x0000000a60007c0c */ /* 0x000fe4000bfc3070 */
[----:B----4-:R-:W-:Y:S02]  /*24e80*/  LOP3.LUT R88, R0, 0xff, RZ, 0xc0, !PT ;  /* 0x000000ff00587812 */ /* 0x010fe400078ec0ff */
[----:B------:R-:W-:Y:S02]  /*24e90*/  PRMT R0, R111, 0x7632, R0 ;  /* 0x000076326f007816 */ /* 0x000fe40000000000 */
[----:B------:R-:W-:Y:S01]  /*24ea0*/  @P3 PRMT R0, R14, 0x5410, RZ ;  /* 0x000054100e003816 */ /* 0x000fe200000000ff */
[--C-:B------:R-:W-:Y:S01]  /*24eb0*/  @!P0 HFMA2.BF16_V2 R115, -RZ.H0_H0, RZ.H0_H0, -R125.reuse.H1_H1 ;  /* 0x200000ffff738231 */ /* 0x100fe2000036097d */
[----:B------:R-:W-:Y:S01]  /*24ec0*/  ISETP.LE.U32.AND P3, PT, R88, UR10, PT ;  /* 0x0000000a58007c0c */ /* 0x000fe2000bf63070 */
[----:B------:R-:W3:Y:S01]  /*24ed0*/  MUFU.EX2 R14, R243 ;  /* 0x000000f3000e7308 */ /* 0x000ee20000000800 */
[----:B------:R-:W-:Y:S01]  /*24ee0*/  PRMT R210, R86, 0x7771, RZ ;  /* 0x0000777156d27816 */ /* 0x000fe200000000ff */
[----:B------:R4:W-:Y:S01]  /*24ef0*/  STG.E.U16 desc[UR20][R140.64+0x32], R0 ;  /* 0x000032008c007986 */ /* 0x0009e2000c101514 */
[----:B------:R-:W-:Y:S01]  /*24f00*/  @!P5 HFMA2.BF16_V2 R149, -RZ.H0_H0, RZ.H0_H0, -R126.H0_H0 ;  /* 0x200000ffff95d231 */ /* 0x000fe2000034097e */
[----:B------:R-:W-:Y:S01]  /*24f10*/  PRMT R17, R115, 0x7610, R17 ;  /* 0x0000761073117816 */ /* 0x000fe20000000011 */
[----:B------:R-:W-:Y:S01]  /*24f20*/  @!P6 HFMA2.BF16_V2 R150, -RZ.H0_H0, RZ.H0_H0, -R8.H0_H0 ;  /* 0x200000ffff96e231 */ /* 0x000fe20000340908 */
[----:B------:R-:W-:Y:S02]  /*24f30*/  STG.E.U16 desc[UR20][R138.64+0x40], R57 ;  /* 0x000040398a007986 */ /* 0x000fe4000c101514 */
[----:B------:R-:W-:Y:S01]  /*24f40*/  PRMT R83, R149, 0x7610, R83 ;  /* 0x0000761095537816 */ /* 0x000fe20000000053 */
[----:B-1----:R-:W-:Y:S01]  /*24f50*/  IMAD.WIDE R6, R217, -0x70, R6 ;  /* 0xffffff90d9067825 */ /* 0x002fe200078e0206 */
[----:B------:R1:W-:Y:S03]  /*24f60*/  @!P6 STL.S16 [R1+0x298], R150 ;  /* 0x000298960100e387 */ /* 0x0003e60000100600 */
[----:B------:R-:W-:Y:S01]  /*24f70*/  @!P3 HFMA2.BF16_V2 R122, -RZ.H0_H0, RZ.H0_H0, -R125.H0_H0 ;  /* 0x200000ffff7ab231 */ /* 0x000fe2000034097d */
[----:B------:R-:W-:Y:S01]  /*24f80*/  PRMT R106, R150, 0x7610, R106 ;  /* 0x00007610966a7816 */ /* 0x000fe2000000006a */
[----:B------:R1:W-:Y:S01]  /*24f90*/  @!P5 STL.S16 [R1+0x26c], R149 ;  /* 0x00026c950100d387 */ /* 0x0003e20000100600 */
[----:B------:R-:W-:Y:S01]  /*24fa0*/  @!P5 PRMT R12, R83, 0x5410, RZ ;  /* 0x00005410530cd816 */ /* 0x000fe200000000ff */
[----:B---3--:R-:W-:Y:S01]  /*24fb0*/  FADD.FTZ R172, R14, R11 ;  /* 0x0000000b0eac7221 */ /* 0x008fe20000010000 */
[----:B------:R-:W-:Y:S01]  /*24fc0*/  PRMT R99, R122, 0x7610, R99 ;  /* 0x000076107a637816 */ /* 0x000fe20000000063 */
[----:B------:R3:W-:Y:S01]  /*24fd0*/  @!P4 STL.S16 [R1+0x268], R130 ;  /* 0x000268820100c387 */ /* 0x0007e20000100600 */
[----:B------:R-:W-:Y:S02]  /*24fe0*/  @!P6 PRMT R8, R106, 0x5410, RZ ;  /* 0x000054106a08e816 */ /* 0x000fe400000000ff */
[----:B------:R-:W-:Y:S01]  /*24ff0*/  @!P0 PRMT R13, R17, 0x5410, RZ ;  /* 0x00005410110d8816 */ /* 0x000fe200000000ff */
[----:B------:R3:W-:Y:S01]  /*25000*/  @!P3 STL.S16 [R1+0x264], R122 ;  /* 0x0002647a0100b387 */ /* 0x0007e20000100600 */
[----:B--2---:R-:W-:Y:S02]  /*25010*/  PRMT R2, R85, 0x7610, R2 ;  /* 0x0000761055027816 */ /* 0x004fe40000000002 */
[----:B------:R-:W-:Y:S01]  /*25020*/  F2FP.BF16.F32.PACK_AB R82, R14, R15 ;  /* 0x0000000f0e52723e */ /* 0x000fe200000010ff */
[----:B------:R2:W-:Y:S01]  /*25030*/  @!P0 STL.S16 [R1+0x260], R115 ;  /* 0x0002607301008387 */ /* 0x0005e20000100600 */
[----:B------:R-:W-:Y:S02]  /*25040*/  PRMT R15, R126, 0x7632, R15 ;  /* 0x000076327e0f7816 */ /* 0x000fe4000000000f */
[----:B------:R-:W-:Y:S01]  /*25050*/  @!P4 PRMT R15, R79, 0x5410, RZ ;  /* 0x000054104f0fc816 */ /* 0x000fe200000000ff */
[----:B------:R2:W2:Y:S01]  /*25060*/  LDL.S16 R83, [R1+0x258] ;  /* 0x0002580001537983 */ /* 0x0004a20000100600 */
[----:B------:R-:W-:Y:S02]  /*25070*/  PRMT R14, R125, 0x7610, R14 ;  /* 0x000076107d0e7816 */ /* 0x000fe4000000000e */
[----:B------:R-:W-:Y:S01]  /*25080*/  @!P3 PRMT R14, R99, 0x5410, RZ ;  /* 0x00005410630eb816 */ /* 0x000fe200000000ff */
[----:B------:R2:W2:Y:S01]  /*25090*/  LDL.S16 R106, [R1+0x288] ;  /* 0x00028800016a7983 */ /* 0x0004a20000100600 */
[----:B----4-:R-:W-:Y:S02]  /*250a0*/  PRMT R0, R164, 0x7632, R0 ;  /* 0x00007632a4007816 */ /* 0x010fe40000000000 */
[----:B------:R-:W-:Y:S01]  /*250b0*/  PRMT R11, R81, 0x7610, R11 ;  /* 0x00007610510b7816 */ /* 0x000fe2000000000b */
[----:B-1----:R4:W4:Y:S01]  /*250c0*/  LDL.S16 R150, [R1+0x290] ;  /* 0x0002900001967983 */ /* 0x0029220000100600 */
[----:B------:R-:W-:Y:S02]  /*250d0*/  LOP3.LUT R149, R173, 0xff, RZ, 0xc0, !PT ;  /* 0x000000ffad957812 */ /* 0x000fe400078ec0ff */
[----:B------:R-:W-:Y:S01]  /*250e0*/  LOP3.LUT R79, R0, 0xff, RZ, 0xc0, !PT ;  /* 0x000000ff004f7812 */ /* 0x000fe200078ec0ff */
[----:B------:R1:W4:Y:S01]  /*250f0*/  LDL.S16 R17, [R1+0x250] ;  /* 0x0002500001117983 */ /* 0x0003220000100600 */
[----:B------:R-:W-:Y:S02]  /*25100*/  ISETP.LE.U32.AND P6, PT, R149, UR10, PT ;  /* 0x0000000a95007c0c */ /* 0x000fe4000bfc3070 */
[----:B------:R-:W-:Y:S01]  /*25110*/  PRMT R0, R85, 0x7632, R0 ;  /* 0x0000763255007816 */ /* 0x000fe20000000000 */
[----:B---3--:R1:W3:Y:S01]  /*25120*/  LDL.S16 R130, [R1+0x294] ;  /* 0x0002940001827983 */ /* 0x0082e20000100600 */
[----:B------:R-:W-:Y:S02]  /*25130*/  ISETP.LE.U32.AND P1, PT, R79, UR10, PT ;  /* 0x0000000a4f007c0c */ /* 0x000fe4000bf23070 */
[----:B------:R-:W-:Y:S01]  /*25140*/  PRMT R10, R81, 0x7632, R10 ;  /* 0x00007632510a7816 */ /* 0x000fe2000000000a */
[----:B------:R1:W3:Y:S01]  /*25150*/  LDL.S16 R122, [R1+0x25c] ;  /* 0x00025c00017a7983 */ /* 0x0002e20000100600 */
[C---:B------:R-:W-:Y:S03]  /*25160*/  LOP3.LUT R81, R162.reuse, 0xff, RZ, 0xc0, !PT ;  /* 0x000000ffa2517812 */ /* 0x040fe600078ec0ff */
[----:B--2---:R1:W2:Y:S04]  /*25170*/  LDL.S16 R115, [R1+0x28c] ;  /* 0x00028c0001737983 */ /* 0x0042a80000100600 */
[----:B------:R-:W2:Y:S04]  /*25180*/  LDL.LU R218, [R1+0x2d4] ;  /* 0x0002d40001da7983 */ /* 0x000ea80000300800 */
[----:B------:R-:W2:Y:S04]  /*25190*/  LDL.LU R99, [R1+0x2d8] ;  /* 0x0002d80001637983 */ /* 0x000ea80000300800 */
[----:B------:R-:W2:Y:S04]  /*251a0*/  LDL.LU R225, [R1+0xf4] ;  /* 0x0000f40001e17983 */ /* 0x000ea80000300800 */
[----:B------:R-:W-:Y:S04]  /*251b0*/  STG.E.U16 desc[UR20][R138.64+0x42], R56 ;  /* 0x000042388a007986 */ /* 0x000fe8000c101514 */
[----:B------:R1:W-:Y:S04]  /*251c0*/  STG.E.U16 desc[UR20][R6.64+0x42], R8 ;  /* 0x0000420806007986 */ /* 0x0003e8000c101514 */
[----:B------:R1:W-:Y:S02]  /*251d0*/  STG.E.U16 desc[UR20][R6.64+0x40], R9 ;  /* 0x0000400906007986 */ /* 0x0003e4000c101514 */
[----:B-1----:R-:W-:Y:S02]  /*251e0*/  LOP3.LUT R8, R162, 0xffff, RZ, 0xc0, !PT ;  /* 0x0000ffffa2087812 */ /* 0x002fe400078ec0ff */
[----:B------:R-:W-:Y:S01]  /*251f0*/  PRMT R9, R104, 0x7610, R9 ;  /* 0x0000761068097816 */ /* 0x000fe20000000009 */
[----:B------:R-:W-:Y:S05]  /*25200*/  IMAD.WIDE R6, R217, 0x70, R6 ;  /* 0x00000070d9067825 */ /* 0x000fea00078e0206 */
[----:B------:R1:W-:Y:S04]  /*25210*/  STG.E.U16 desc[UR20][R6.64+0x40], R12 ;  /* 0x0000400c06007986 */ /* 0x0003e8000c101514 */
[----:B------:R1:W-:Y:S04]  /*25220*/  STG.E.U16 desc[UR20][R6.64+0x42], R15 ;  /* 0x0000420f06007986 */ /* 0x0003e8000c101514 */
[----:B------:R1:W-:Y:S04]  /*25230*/  STG.E.U16 desc[UR20][R140.64+0x40], R14 ;  /* 0x0000400e8c007986 */ /* 0x0003e8000c101514 */
[----:B------:R1:W-:Y:S04]  /*25240*/  STG.E.U16 desc[UR20][R140.64+0x42], R13 ;  /* 0x0000420d8c007986 */ /* 0x0003e8000c101514 */
[----:B------:R-:W-:Y:S04]  /*25250*/  STG.E.U16 desc[UR20][R138.64+0x50], R48 ;  /* 0x000050308a007986 */ /* 0x000fe8000c101514 */
[----:B------:R-:W-:Y:S01]  /*25260*/  STG.E.U16 desc[UR20][R138.64+0x52], R47 ;  /* 0x0000522f8a007986 */ /* 0x000fe2000c101514 */
[----:B-1----:R-:W-:Y:S01]  /*25270*/  LOP3.LUT R12, R101, 0xffff, RZ, 0xc0, !PT ;  /* 0x0000ffff650c7812 */ /* 0x002fe200078ec0ff */
[----:B------:R-:W-:Y:S01]  /*25280*/  IMAD.WIDE R6, R217, -0x70, R6 ;  /* 0xffffff90d9067825 */ /* 0x000fe200078e0206 */
[----:B------:R-:W-:Y:S02]  /*25290*/  PRMT R14, R119, 0x7610, R14 ;  /* 0x00007610770e7816 */ /* 0x000fe4000000000e */
[----:B------:R-:W-:Y:S02]  /*252a0*/  PRMT R13, R128, 0x7610, R13 ;  /* 0x00007610800d7816 */ /* 0x000fe4000000000d */
[----:B------:R-:W-:Y:S02]  /*252b0*/  ISETP.GT.U32.AND P5, PT, R174, UR10, PT ;  /* 0x0000000aae007c0c */ /* 0x000fe4000bfa4070 */
[----:B------:R-:W-:Y:S02]  /*252c0*/  ISETP.GT.U32.AND P4, PT, R171, UR10, PT ;  /* 0x0000000aab007c0c */ /* 0x000fe4000bf84070 */
[----:B------:R-:W-:Y:S11]  /*252d0*/  ISETP.GT.U32.AND P2, PT, R232, UR10, PT ;  /* 0x0000000ae8007c0c */ /* 0x000ff6000bf44070 */
[----:B------:R-:W-:Y:S02]  /*252e0*/  @!UPT UIADD3 URZ, UPT, UPT, URZ, URZ, URZ ;  /* 0x000000fffffff290 */ /* 0x000fe4000fffe0ff */
[--C-:B------:R-:W-:Y:S05]  /*252f0*/  @P2 HFMA2.BF16_V2 R83, -RZ.H0_H0, RZ.H0_H0, -R117.reuse.H1_H1 ;  /* 0x200000ffff532231 */ /* 0x100fea0000360975 */
[----:B------:R-:W-:Y:S01]  /*25300*/  PRMT R65, R83, 0x7610, R65 ;  /* 0x0000761053417816 */ /* 0x000fe20000000041 */
[----:B----4-:R-:W-:Y:S05]  /*25310*/  @P5 HFMA2.BF16_V2 R150, -RZ.H0_H0, RZ.H0_H0, -R0.H0_H0 ;  /* 0x200000ffff965231 */ /* 0x010fea0000340900 */
[----:B------:R-:W-:Y:S01]  /*25320*/  PRMT R109, R150, 0x7610, R109 ;  /* 0x00007610966d7816 */ /* 0x000fe2000000006d */
[----:B---3--:R-:W-:Y:S02]  /*25330*/  @P4 HFMA2.BF16_V2 R130, -RZ.H0_H0, RZ.H0_H0, -R2.H0_H0 ;  /* 0x200000ffff824231 */ /* 0x008fe40000340902 */
[----:B------:R-:W-:Y:S03]  /*25340*/  @!P6 HFMA2.BF16_V2 R122, -RZ.H0_H0, RZ.H0_H0, -R117.H0_H0 ;  /* 0x200000ffff7ae231 */ /* 0x000fe60000340975 */
[----:B------:R1:W-:Y:S01]  /*25350*/  @P4 STL.S16 [R1+0x294], R130 ;  /* 0x0002948201004387 */ /* 0x0003e20000100600 */
[----:B------:R-:W-:Y:S01]  /*25360*/  PRMT R148, R130, 0x7610, R148 ;  /* 0x0000761082947816 */ /* 0x000fe20000000094 */
[----:B--2---:R-:W-:Y:S01]  /*25370*/  @!P1 HFMA2.BF16_V2 R115, -RZ.H0_H0, RZ.H0_H0, -R11.H0_H0 ;  /* 0x200000ffff739231 */ /* 0x004fe2000034090b */
[----:B------:R-:W-:Y:S04]  /*25380*/  PRMT R107, R122, 0x7610, R107 ;  /* 0x000076107a6b7816 */ /* 0x000fe8000000006b */
[----:B------:R-:W-:Y:S01]  /*25390*/  PRMT R64, R115, 0x7610, R64 ;  /* 0x0000761073407816 */ /* 0x000fe20000000040 */
[----:B-1----:R2:W3:Y:S04]  /*253a0*/  LDL.S16 R130, [R1+0x24c] ;  /* 0x00024c0001827983 */ /* 0x0024e80000100600 */
[----:B------:R-:W-:Y:S04]  /*253b0*/  @P5 STL.S16 [R1+0x290], R150 ;  /* 0x0002909601005387 */ /* 0x000fe80000100600 */
[----:B------:R1:W-:Y:S04]  /*253c0*/  @!P6 STL.S16 [R1+0x25c], R122 ;  /* 0x00025c7a0100e387 */ /* 0x0003e80000100600 */
[----:B-1----:R2:W4:Y:S04]  /*253d0*/  LDL.S16 R122, [R1+0x240] ;  /* 0x00024000017a7983 */ /* 0x0025280000100600 */
[----:B------:R1:W-:Y:S01]  /*253e0*/  @P2 STL.S16 [R1+0x258], R83 ;  /* 0x0002585301002387 */ /* 0x0003e20000100600 */
[----:B------:R-:W-:Y:S03]  /*253f0*/  ISETP.GT.U32.AND P2, PT, R225, UR10, PT ;  /* 0x0000000ae1007c0c */ /* 0x000fe6000bf44070 */
[----:B------:R2:W-:Y:S01]  /*25400*/  @!P1 STL.S16 [R1+0x28c], R115 ;  /* 0x00028c7301009387 */ /* 0x0005e20000100600 */
[----:B-1----:R-:W-:Y:S02]  /*25410*/  SHF.R.U32.HI R83, RZ, 0x18, R164 ;  /* 0x00000018ff537819 */ /* 0x002fe400000116a4 */
[--C-:B------:R-:W-:Y:S01]  /*25420*/  SHF.R.U32.HI R164, RZ, 0x8, R12.reuse ;  /* 0x00000008ffa47819 */ /* 0x100fe2000001160c */
[----:B--2---:R2:W2:Y:S01]  /*25430*/  LDL.S16 R115, [R1+0x23c] ;  /* 0x00023c0001737983 */ /* 0x0044a20000100600 */
[----:B------:R-:W-:Y:S02]  /*25440*/  ISETP.LE.U32.AND P0, PT, R83, UR10, PT ;  /* 0x0000000a53007c0c */ /* 0x000fe4000bf03070 */
[----:B------:R-:W-:Y:S11]  /*25450*/  PRMT R12, R162, 0x7632, R12 ;  /* 0x00007632a20c7816 */ /* 0x000ff6000000000c */
[----:B------:R-:W-:Y:S05]  /*25460*/  @!P0 HFMA2.BF16_V2 R106, -RZ.H0_H0, RZ.H0_H0, -R10.H0_H0 ;  /* 0x200000ffff6a8231 */ /* 0x000fea000034090a */
[----:B------:R1:W-:Y:S01]  /*25470*/  @!P0 STL.S16 [R1+0x288], R106 ;  /* 0x0002886a01008387 */ /* 0x0003e20000100600 */
[----:B------:R-:W-:Y:S02]  /*25480*/  ISETP.LE.U32.AND P0, PT, R81, UR10, PT ;  /* 0x0000000a51007c0c */ /* 0x000fe4000bf03070 */
[----:B------:R-:W-:Y:S11]  /*25490*/  PRMT R57, R106, 0x7610, R57 ;  /* 0x000076106a397816 */ /* 0x000ff60000000039 */
[--C-:B------:R-:W-:Y:S05]  /*254a0*/  @!P0 HFMA2.BF16_V2 R17, -RZ.H0_H0, RZ.H0_H0, -R128.reuse.H0_H0 ;  /* 0x200000ffff118231 */ /* 0x100fea0000340980 */
[----:B------:R1:W-:Y:S01]  /*254b0*/  @!P0 STL.S16 [R1+0x250], R17 ;  /* 0x0002501101008387 */ /* 0x0003e20000100600 */
[----:B------:R-:W-:Y:S03]  /*254c0*/  PRMT R28, R17, 0x7610, R28 ;  /* 0x00007610111c7816 */ /* 0x000fe6000000001c */
[----:B------:R2:W2:Y:S01]  /*254d0*/  LDL.S16 R85, [R1+0x254] ;  /* 0x0002540001557983 */ /* 0x0004a20000100600 */
[----:B-1----:R-:W-:Y:S04]  /*254e0*/  SHF.R.U32.HI R106, RZ, 0x8, R8 ;  /* 0x00000008ff6a7819 */ /* 0x002fe80000011608 */
[----:B------:R-:W-:Y:S04]  /*254f0*/  LOP3.LUT R8, R106, 0xffff, RZ, 0xc0, !PT ;  /* 0x0000ffff6a087812 */ /* 0x000fe800078ec0ff */
[----:B------:R-:W-:Y:S02]  /*25500*/  ISETP.LE.U32.AND P1, PT, R8, UR10, PT ;  /* 0x0000000a08007c0c */ /* 0x000fe4000bf23070 */
[----:B------:R-:W-:Y:S01]  /*25510*/  LOP3.LUT R8, R72, 0xffff, RZ, 0xc0, !PT ;  /* 0x0000ffff48087812 */ /* 0x000fe200078ec0ff */
[----:B------:R-:W-:Y:S10]  /*25520*/  IMAD.WIDE.U32 R16, R16, -0x326172a9, RZ ;  /* 0xcd9e8d5710107825 */ /* 0x000ff400078e00ff */
[----:B------:R-:W-:Y:S02]  /*25530*/  @P1 LOP3.LUT R195, R195, 0x4000, RZ, 0xfc, !PT ;  /* 0x00004000c3c31812 */ /* 0x000fe400078efcff */
[----:B------:R-:W-:Y:S01]  /*25540*/  LOP3.LUT R205, R22, UR17, R17, 0x96, !PT ;  /* 0x0000001116cd7c12 */ /* 0x000fe2000f8e9611 */
[----:B------:R-:W-:Y:S01]  /*25550*/  IMAD.WIDE.U32 R22, R19, -0x326172a9, RZ ;  /* 0xcd9e8d5713167825 */ /* 0x000fe200078e00ff */
[----:B------:R-:W-:Y:S03]  /*25560*/  LOP3.LUT R195, R195, 0xffff7fff, RZ, 0xc0, !PT ;  /* 0xffff7fffc3c37812 */ /* 0x000fe600078ec0ff */
[----:B------:R-:W-:Y:S01]  /*25570*/  IMAD.MOV.U32 R215, RZ, RZ, R22 ;  /* 0x000000ffffd77224 */ /* 0x000fe200078e0016 */
[----:B------:R-:W-:Y:S02]  /*25580*/  @P2 LOP3.LUT R195, R195, 0x8000, RZ, 0xfc, !PT ;  /* 0x00008000c3c32812 */ /* 0x000fe400078efcff */
[C---:B------:R-:W-:Y:S02]  /*25590*/  PRMT R198, R22.reuse, 0x7772, RZ ;  /* 0x0000777216c67816 */ /* 0x040fe400000000ff */
[----:B------:R-:W-:Y:S02]  /*255a0*/  LOP3.LUT R195, R195, 0xfffeffff, RZ, 0xc0, !PT ;  /* 0xfffeffffc3c37812 */ /* 0x000fe400078ec0ff */
[----:B------:R-:W-:Y:S01]  /*255b0*/  PRMT R189, R22, 0x7773, RZ ;  /* 0x0000777316bd7816 */ /* 0x000fe200000000ff */
[----:B---3--:R-:W-:Y:S05]  /*255c0*/  @!P1 HFMA2.BF16_V2 R130, -RZ.H0_H0, RZ.H0_H0, -R128.H1_H1 ;  /* 0x200000ffff829231 */ /* 0x008fea0000360980 */
[----:B------:R1:W-:Y:S01]  /*255d0*/  @!P1 STL.S16 [R1+0x24c], R130 ;  /* 0x00024c8201009387 */ /* 0x0003e20000100600 */
[----:B------:R-:W-:Y:S02]  /*255e0*/  ISETP.GT.U32.AND P1, PT, R218, UR10, PT ;  /* 0x0000000ada007c0c */ /* 0x000fe4000bf24070 */
[----:B------:R-:W-:Y:S02]  /*255f0*/  PRMT R25, R130, 0x7610, R25 ;  /* 0x0000761082197816 */ /* 0x000fe40000000019 */
[----:B-1----:R-:W-:Y:S01]  /*25600*/  SHF.R.U32.HI R130, RZ, 0x8, R8 ;  /* 0x00000008ff827819 */ /* 0x002fe20000011608 */
[----:B----4-:R-:W-:Y:S03]  /*25610*/  @P2 HFMA2.BF16_V2 R122, -RZ.H0_H0, RZ.H0_H0, -R9.H0_H0 ;  /* 0x200000ffff7a2231 */ /* 0x010fe60000340909 */
[----:B------:R-:W-:Y:S02]  /*25620*/  LOP3.LUT R8, R130, 0xffff, RZ, 0xc0, !PT ;  /* 0x0000ffff82087812 */ /* 0x000fe400078ec0ff */
[----:B------:R1:W-:Y:S01]  /*25630*/  @P2 STL.S16 [R1+0x240], R122 ;  /* 0x0002407a01002387 */ /* 0x0003e20000100600 */
[----:B------:R-:W-:Y:S02]  /*25640*/  ISETP.GT.U32.AND P2, PT, R99, UR10, PT ;  /* 0x0000000a63007c0c */ /* 0x000fe4000bf44070 */
[----:B------:R-:W-:Y:S01]  /*25650*/  ISETP.LE.U32.AND P4, PT, R8, UR10, PT ;  /* 0x0000000a08007c0c */ /* 0x000fe2000bf83070 */
[----:B------:R4:W3:Y:S01]  /*25660*/  LDL.S16 R170, [R1+0x248] ;  /* 0x0002480001aa7983 */ /* 0x0008e20000100600 */
[----:B------:R-:W-:Y:S02]  /*25670*/  PRMT R24, R122, 0x7610, R24 ;  /* 0x000076107a187816 */ /* 0x000fe40000000018 */
[----:B------:R-:W-:Y:S01]  /*25680*/  LOP3.LUT R8, R164, 0xffff, RZ, 0xc0, !PT ;  /* 0x0000ffffa4087812 */ /* 0x000fe200078ec0ff */
[----:B------:R4:W4:Y:S03]  /*25690*/  LDL.S16 R167, [R1+0x244] ;  /* 0x0002440001a77983 */ /* 0x0009260000100600 */
[----:B------:R-:W-:Y:S03]  /*256a0*/  ISETP.LE.U32.AND P3, PT, R8, UR10, PT ;  /* 0x0000000a08007c0c */ /* 0x000fe6000bf63070 */
[----:B------:R-:W-:Y:S04]  /*256b0*/  @P2 LOP3.LUT R195, R195, 0x10000, RZ, 0xfc, !PT ;  /* 0x00010000c3c32812 */ /* 0x000fe800078efcff */
[----:B------:R-:W-:Y:S04]  /*256c0*/  LOP3.LUT R195, R195, 0xfffdffff, RZ, 0xc0, !PT ;  /* 0xfffdffffc3c37812 */ /* 0x000fe800078ec0ff */
[----:B------:R-:W-:Y:S02]  /*256d0*/  @P1 LOP3.LUT R195, R195, 0x20000, RZ, 0xfc, !PT ;  /* 0x00020000c3c31812 */ /* 0x000fe400078efcff */
[----:B-1----:R-:W-:Y:S01]  /*256e0*/  SHF.R.U32.HI R122, RZ, 0x18, R162 ;  /* 0x00000018ff7a7819 */ /* 0x002fe200000116a2 */
[--C-:B--2---:R-:W-:Y:S03]  /*256f0*/  @P2 HFMA2.BF16_V2 R115, -RZ.H0_H0, RZ.H0_H0, -R124.reuse.H0_H0 ;  /* 0x200000ffff732231 */ /* 0x104fe6000034097c */
[----:B------:R-:W-:Y:S02]  /*25700*/  ISETP.LE.U32.AND P5, PT, R122, UR10, PT ;  /* 0x0000000a7a007c0c */ /* 0x000fe4000bfa3070 */
[----:B------:R1:W-:Y:S01]  /*25710*/  @P2 STL.S16 [R1+0x23c], R115 ;  /* 0x00023c7301002387 */ /* 0x0003e20000100600 */
[----:B------:R-:W-:Y:S03]  /*25720*/  PRMT R27, R115, 0x7610, R27 ;  /* 0x00007610731b7816 */ /* 0x000fe6000000001b */
[----:B------:R2:W2:Y:S01]  /*25730*/  LDL.S16 R150, [R1+0x2b0] ;  /* 0x0002b00001967983 */ /* 0x0004a20000100600 */
[----:B-1----:R-:W-:Y:S02]  /*25740*/  LOP3.LUT R115, R12, 0xff, RZ, 0xc0, !PT ;  /* 0x000000ff0c737812 */ /* 0x002fe400078ec0ff */
[----:B------:R-:W-:Y:S02]  /*25750*/  PRMT R12, R128, 0x7632, R12 ;  /* 0x00007632800c7816 */ /* 0x000fe4000000000c */
[----:B------:R-:W-:Y:S01]  /*25760*/  ISETP.LE.U32.AND P6, PT, R115, UR10, PT ;  /* 0x0000000a73007c0c */ /* 0x000fe2000bfc3070 */
[----:B------:R-:W-:Y:S05]  /*25770*/  @P1 HFMA2.BF16_V2 R85, -RZ.H0_H0, RZ.H0_H0, -R124.H1_H1 ;  /* 0x200000ffff551231 */ /* 0x000fea000036097c */
[----:B------:R1:W-:Y:S01]  /*25780*/  @P1 STL.S16 [R1+0x254], R85 ;  /* 0x0002545501001387 */ /* 0x0003e20000100600 */
[----:B------:R-:W-:Y:S02]  /*25790*/  PRMT R26, R85, 0x7610, R26 ;  /* 0x00007610551a7816 */ /* 0x000fe4000000001a */
[----:B------:R-:W-:Y:S02]  /*257a0*/  ISETP.GT.U32.AND P1, PT, R174, UR10, PT ;  /* 0x0000000aae007c0c */ /* 0x000fe4000bf24070 */
[--C-:B-1----:R-:W-:Y:S02]  /*257b0*/  LOP3.LUT R85, R16, UR5, R23.reuse, 0x96, !PT ;  /* 0x0000000510557c12 */ /* 0x102fe4000f8e9617 */
[----:B------:R-:W-:Y:S02]  /*257c0*/  PRMT R16, R66, 0x7632, R16 ;  /* 0x0000763242107816 */ /* 0x000fe40000000010 */
[----:B------:R-:W-:Y:S04]  /*257d0*/  LOP3.LUT R8, R85, 0xffff, RZ, 0xc0, !PT ;  /* 0x0000ffff55087812 */ /* 0x000fe800078ec0ff */
[----:B------:R-:W-:Y:S04]  /*257e0*/  SHF.R.U32.HI R162, RZ, 0x8, R8 ;  /* 0x00000008ffa27819 */ /* 0x000fe80000011608 */
[----:B------:R-:W-:Y:S04]  /*257f0*/  LOP3.LUT R8, R162, 0xffff, RZ, 0xc0, !PT ;  /* 0x0000ffffa2087812 */ /* 0x000fe800078ec0ff */
[----:B------:R-:W-:Y:S01]  /*25800*/  ISETP.LE.U32.AND P0, PT, R8, UR10, PT ;  /* 0x0000000a08007c0c */ /* 0x000fe2000bf03070 */
[----:B------:R-:W-:Y:S05]  /*25810*/  IMAD.MOV.U32 R8, RZ, RZ, R86 ;  /* 0x000000ffff087224 */ /* 0x000fea00078e0056 */
[----:B------:R-:W-:Y:S02]  /*25820*/  LOP3.LUT R208, R8, 0xff, RZ, 0xc0, !PT ;  /* 0x000000ff08d07812 */ /* 0x000fe400078ec0ff */
[----:B------:R-:W-:Y:S02]  /*25830*/  PRMT R8, R117, 0x7610, R8 ;  /* 0x0000761075087816 */ /* 0x000fe40000000008 */
[----:B------:R-:W-:Y:S01]  /*25840*/  ISETP.LE.U32.AND P2, PT, R208, UR10, PT ;  /* 0x0000000ad0007c0c */ /* 0x000fe2000bf43070 */
[--C-:B---3--:R-:W-:Y:S02]  /*25850*/  @!P6 HFMA2.BF16_V2 R170, -RZ.H0_H0, RZ.H0_H0, -R129.reuse.H0_H0 ;  /* 0x200000ffffaae231 */ /* 0x108fe40000340981 */
[----:B----4-:R-:W-:Y:S03]  /*25860*/  @!P5 HFMA2.BF16_V2 R167, -RZ.H0_H0, RZ.H0_H0, -R129.H1_H1 ;  /* 0x200000ffffa7d231 */ /* 0x010fe60000360981 */
[----:B------:R1:W-:Y:S01]  /*25870*/  @!P6 STL.S16 [R1+0x248], R170 ;  /* 0x000248aa0100e387 */ /* 0x0003e20000100600 */
[----:B------:R-:W-:Y:S03]  /*25880*/  PRMT R23, R170, 0x7610, R23 ;  /* 0x00007610aa177816 */ /* 0x000fe60000000017 */
[----:B------:R-:W-:Y:S01]  /*25890*/  @!P5 STL.S16 [R1+0x244], R167 ;  /* 0x000244a70100d387 */ /* 0x000fe20000100600 */
[----:B------:R-:W-:Y:S02]  /*258a0*/  PRMT R21, R167, 0x7610, R21 ;  /* 0x00007610a7157816 */ /* 0x000fe40000000015 */
[----:B-1----:R-:W-:Y:S01]  /*258b0*/  PRMT R170, R11, 0x5410, R10 ;  /* 0x000054100baa7816 */ /* 0x002fe2000000000a */
[----:B--2---:R-:W-:Y:S05]  /*258c0*/  @!P2 HFMA2.BF16_V2 R150, -RZ.H0_H0, RZ.H0_H0, -R87.H0_H0 ;  /* 0x200000ffff96a231 */ /* 0x004fea0000340957 */
[----:B------:R1:W-:Y:S01]  /*258d0*/  @!P2 STL.S16 [R1+0x2b0], R150 ;  /* 0x0002b0960100a387 */ /* 0x0003e20000100600 */
[----:B------:R-:W-:Y:S03]  /*258e0*/  PRMT R131, R150, 0x7610, R131 ;  /* 0x0000761096837816 */ /* 0x000fe60000000083 */
[----:B------:R-:W2:Y:S01]  /*258f0*/  LDL.LU R229, [R1+0xf0] ;  /* 0x0000f00001e57983 */ /* 0x000ea20000300800 */
[----:B------:R-:W-:Y:S02]  /*25900*/  @!P2 PRMT R87, R131, 0x5410, RZ ;  /* 0x000054108357a816 */ /* 0x000fe400000000ff */
[----:B------:R-:W-:Y:S02]  /*25910*/  ISETP.GT.U32.AND P2, PT, R171, UR10, PT ;  /* 0x0000000aab007c0c */ /* 0x000fe4000bf44070 */
[----:B------:R-:W-:Y:S02]  /*25920*/  PRMT R131, R2, 0x5410, R0 ;  /* 0x0000541002837816 */ /* 0x000fe40000000000 */
[----:B------:R-:W-:Y:S02]  /*25930*/  @P1 PRMT R0, R109, 0x5410, RZ ;  /* 0x000054106d001816 */ /* 0x000fe400000000ff */
[----:B------:R-:W-:Y:S02]  /*25940*/  ISETP.LE.U32.AND P1, PT, R79, UR10, PT ;  /* 0x0000000a4f007c0c */ /* 0x000fe4000bf23070 */
[----:B------:R-:W-:Y:S01]  /*25950*/  PRMT R171, R171, 0x5410, R174 ;  /* 0x00005410abab7816 */ /* 0x000fe200000000ae */
[----:B------:R3:W-:Y:S01]  /*25960*/  STG.E.U16 desc[UR20][R6.64+0x52], R0 ;  /* 0x0000520006007986 */ /* 0x0007e2000c101514 */
[----:B------:R-:W-:Y:S03]  /*25970*/  PRMT R174, R99, 0x5410, R218 ;  /* 0x0000541063ae7816 */ /* 0x000fe600000000da */
[----:B------:R-:W-:Y:S02]  /*25980*/  @P2 PRMT R2, R148, 0x5410, RZ ;  /* 0x0000541094022816 */ /* 0x000fe400000000ff */
[----:B------:R-:W-:Y:S03]  /*25990*/  ISETP.LE.U32.AND P2, PT, R149, UR10, PT ;  /* 0x0000000a95007c0c */ /* 0x000fe6000bf43070 */
[----:B------:R4:W-:Y:S01]  /*259a0*/  STG.E.U16 desc[UR20][R6.64+0x50], R2 ;  /* 0x0000500206007986 */ /* 0x0009e2000c101514 */
[----:B------:R-:W-:Y:S02]  /*259b0*/  @!P1 PRMT R11, R64, 0x5410, RZ ;  /* 0x00005410400b9816 */ /* 0x000fe400000000ff */
[----:B------:R-:W-:Y:S02]  /*259c0*/  LOP3.LUT P1, RZ, R195, 0x20000, RZ, 0xc0, !PT ;  /* 0x00020000c3ff7812 */ /* 0x000fe4000782c0ff */
[----:B-1----:R-:W-:Y:S05]  /*259d0*/  LOP3.LUT R150, R199, 0xff, RZ, 0xc0, !PT ;  /* 0x000000ffc7967812 */ /* 0x002fea00078ec0ff */
[----:B------:R-:W-:Y:S02]  /*259e0*/  @!P2 PRMT R8, R107, 0x5410, RZ ;  /* 0x000054106b08a816 */ /* 0x000fe400000000ff */
[----:B------:R-:W-:Y:S02]  /*259f0*/  ISETP.GT.U32.AND P2, PT, R232, UR10, PT ;  /* 0x0000000ae8007c0c */ /* 0x000fe4000bf44070 */
[----:B---3--:R-:W-:Y:S02]  /*25a00*/  PRMT R0, R124, 0x7610, R0 ;  /* 0x000076107c007816 */ /* 0x008fe40000000000 */
[----:B----4-:R-:W-:Y:S01]  /*25a10*/  PRMT R2, R117, 0x7632, R2 ;  /* 0x0000763275027816 */ /* 0x010fe20000000002 */
[----:B------:R-:W-:Y:S08]  /*25a20*/  IMAD.WIDE R6, R217, 0x70, R6 ;  /* 0x00000070d9067825 */ /* 0x000ff000078e0206 */
[----:B------:R-:W-:Y:S02]  /*25a30*/  @P2 PRMT R2, R65, 0x5410, RZ ;  /* 0x0000541041022816 */ /* 0x000fe400000000ff */
[----:B------:R-:W-:Y:S01]  /*25a40*/  ISETP.LE.U32.AND P2, PT, R83, UR10, PT ;  /* 0x0000000a53007c0c */ /* 0x000fe2000bf43070 */
[----:B------:R1:W-:Y:S04]  /*25a50*/  STG.E.U16 desc[UR20][R6.64+0x50], R8 ;  /* 0x0000500806007986 */ /* 0x0003e8000c101514 */
[----:B------:R3:W-:Y:S08]  /*25a60*/  STG.E.U16 desc[UR20][R6.64+0x52], R2 ;  /* 0x0000520206007986 */ /* 0x0007f0000c101514 */
[----:B------:R-:W-:Y:S02]  /*25a70*/  @!P2 PRMT R10, R57, 0x5410, RZ ;  /* 0x00005410390aa816 */ /* 0x000fe400000000ff */
[----:B------:R-:W-:Y:S11]  /*25a80*/  ISETP.LE.U32.AND P2, PT, R81, UR10, PT ;  /* 0x0000000a51007c0c */ /* 0x000ff6000bf43070 */
[----:B------:R-:W-:Y:S02]  /*25a90*/  @!UPT UIADD3 URZ, UPT, UPT, URZ, URZ, URZ ;  /* 0x000000fffffff290 */ /* 0x000fe4000fffe0ff */
[----:B------:R-:W-:Y:S01]  /*25aa0*/  @!P2 PRMT R13, R28, 0x5410, RZ ;  /* 0x000054101c0da816 */ /* 0x000fe200000000ff */
[----:B-1----:R-:W-:Y:S01]  /*25ab0*/  MUFU.EX2 R8, R35 ;  /* 0x0000002300087308 */ /* 0x002fe20000000800 */
[----:B------:R-:W-:Y:S01]  /*25ac0*/  LOP3.LUT P2, RZ, R195, 0x10000, RZ, 0xc0, !PT ;  /* 0x00010000c3ff7812 */ /* 0x000fe2000784c0ff */
[----:B---3--:R-:W-:Y:S01]  /*25ad0*/  IMAD.WIDE R6, R217, -0x70, R6 ;  /* 0xffffff90d9067825 */ /* 0x008fe200078e0206 */
[----:B------:R-:W-:Y:S02]  /*25ae0*/  PRMT R2, R104, 0x7632, R2 ;  /* 0x0000763268027816 */ /* 0x000fe40000000002 */
[----:B------:R-:W-:Y:S02]  /*25af0*/  SHF.R.U32.HI R104, RZ, 0x18, R73 ;  /* 0x00000018ff687819 */ /* 0x000fe40000011649 */
[----:B------:R-:W-:Y:S07]  /*25b00*/  PRMT R167, R9, 0x5410, R2 ;  /* 0x0000541009a77816 */ /* 0x000fee0000000002 */
[----:B------:R-:W-:Y:S02]  /*25b10*/  @P2 PRMT R0, R27, 0x5410, RZ ;  /* 0x000054101b002816 */ /* 0x000fe400000000ff */
[----:B------:R4:W3:Y:S01]  /*25b20*/  LDL.S16 R27, [R1+0x230] ;  /* 0x00023000011b7983 */ /* 0x0008e20000100600 */
[C---:B------:R-:W-:Y:S03]  /*25b30*/  LOP3.LUT P2, RZ, R195.reuse, 0x8000, RZ, 0xc0, !PT ;  /* 0x00008000c3ff7812 */ /* 0x040fe6000784c0ff */
[----:B------:R1:W-:Y:S10]  /*25b40*/  STG.E.U16 desc[UR20][R140.64+0x50], R0 ;  /* 0x000050008c007986 */ /* 0x0003f4000c101514 */
[----:B------:R-:W-:Y:S02]  /*25b50*/  @P2 PRMT R9, R24, 0x5410, RZ ;  /* 0x0000541018092816 */ /* 0x000fe400000000ff */
[C---:B------:R-:W-:Y:S02]  /*25b60*/  LOP3.LUT P2, RZ, R195.reuse, 0x1000, RZ, 0xc0, !PT ;  /* 0x00001000c3ff7812 */ /* 0x040fe4000784c0ff */
[----:B-1----:R-:W-:Y:S02]  /*25b70*/  PRMT R0, R124, 0x7632, R0 ;  /* 0x000076327c007816 */ /* 0x002fe40000000000 */
[----:B------:R-:W-:Y:S02]  /*25b80*/  @P1 PRMT R0, R26, 0x5410, RZ ;  /* 0x000054101a001816 */ /* 0x000fe400000000ff */
[----:B------:R4:W4:Y:S01]  /*25b90*/  LDL.S16 R26, [R1+0x224] ;  /* 0x00022400011a7983 */ /* 0x0009220000100600 */
[----:B------:R-:W-:Y:S03]  /*25ba0*/  LOP3.LUT P1, RZ, R195, 0x4000, RZ, 0xc0, !PT ;  /* 0x00004000c3ff7812 */ /* 0x000fe6000782c0ff */
[----:B------:R-:W4:Y:S04]  /*25bb0*/  LDL.LU R234, [R1+0x110] ;  /* 0x0001100001ea7983 */ /* 0x000f280000300800 */
[----:B------:R-:W4:Y:S04]  /*25bc0*/  LDL.LU R233, [R1+0x118] ;  /* 0x0001180001e97983 */ /* 0x000f280000300800 */
[----:B------:R-:W4:Y:S02]  /*25bd0*/  LDL.LU R199, [R1+0x3b8] ;  /* 0x0003b80001c77983 */ /* 0x000f240000300800 */
[----:B------:R-:W-:Y:S02]  /*25be0*/  @!P1 PRMT R12, R25, 0x5410, RZ ;  /* 0x00005410190c9816 */ /* 0x000fe400000000ff */
[----:B------:R1:W4:Y:S01]  /*25bf0*/  LDL.S16 R25, [R1+0x1f4] ;  /* 0x0001f40001197983 */ /* 0x0003220000100600 */
[----:B------:R-:W-:Y:S03]  /*25c00*/  LOP3.LUT P1, RZ, R195, 0x2000, RZ, 0xc0, !PT ;  /* 0x00002000c3ff7812 */ /* 0x000fe6000782c0ff */
[----:B------:R1:W4:Y:S04]  /*25c10*/  LDL.S16 R24, [R1+0x1f0] ;  /* 0x0001f00001187983 */ /* 0x0003280000100600 */
[----:B------:R-:W-:Y:S04]  /*25c20*/  STG.E.U16 desc[UR20][R140.64+0x52], R0 ;  /* 0x000052008c007986 */ /* 0x000fe8000c101514 */
[----:B------:R-:W-:Y:S04]  /*25c30*/  STG.E.U16 desc[UR20][R138.64+0x60], R46 ;  /* 0x0000602e8a007986 */ /* 0x000fe8000c101514 */
[----:B------:R-:W-:Y:S04]  /*25c40*/  STG.E.U16 desc[UR20][R138.64+0x62], R45 ;  /* 0x0000622d8a007986 */ /* 0x000fe8000c101514 */
[----:B------:R1:W-:Y:S04]  /*25c50*/  STG.E.U16 desc[UR20][R6.64+0x62], R10 ;  /* 0x0000620a06007986 */ /* 0x0003e8000c101514 */
[----:B------:R1:W-:Y:S02]  /*25c60*/  STG.E.U16 desc[UR20][R6.64+0x60], R11 ;  /* 0x0000600b06007986 */ /* 0x0003e4000c101514 */
[----:B-1----:R-:W1:Y:S01]  /*25c70*/  MUFU.EX2 R10, R40 ;  /* 0x00000028000a7308 */ /* 0x002e620000000800 */
[----:B------:R-:W-:Y:S01]  /*25c80*/  PRMT R11, R29, 0x5410, R41 ;  /* 0x000054101d0b7816 */ /* 0x000fe20000000029 */
[----:B------:R-:W-:Y:S03]  /*25c90*/  IMAD.WIDE R6, R217, 0x70, R6 ;  /* 0x00000070d9067825 */ /* 0x000fe600078e0206 */
[----:B------:R-:W-:Y:S02]  /*25ca0*/  LOP3.LUT R11, R11, 0xff00ff, RZ, 0xc0, !PT ;  /* 0x00ff00ff0b0b7812 */ /* 0x000fe400078ec0ff */
[----:B------:R1:W-:Y:S03]  /*25cb0*/  STG.E.U16 desc[UR20][R6.64+0x60], R13 ;  /* 0x0000600d06007986 */ /* 0x0003e6000c101514 */
[----:B------:R-:W-:Y:S01]  /*25cc0*/  HSET2.LE.AND R11, R11, R194, PT ;  /* 0x000000c20b0b7233 */ /* 0x000fe20003803000 */
[----:B------:R1:W-:Y:S02]  /*25cd0*/  STG.E.U16 desc[UR20][R6.64+0x62], R12 ;  /* 0x0000620c06007986 */ /* 0x0003e4000c101514 */
[----:B-1----:R-:W-:Y:S01]  /*25ce0*/  FADD.FTZ R0, R10, R43 ;  /* 0x0000002b0a007221 */ /* 0x002fe20000010000 */
[C---:B------:R-:W-:Y:S01]  /*25cf0*/  F2FP.BF16.F32.PACK_AB R123, R8.reuse, R10 ;  /* 0x0000000a087b723e */ /* 0x040fe200000010ff */
[----:B------:R-:W-:Y:S01]  /*25d00*/  IMAD.MOV.U32 R10, RZ, RZ, R156 ;  /* 0x000000ffff0a7224 */ /* 0x000fe200078e009c */
[----:B------:R-:W-:Y:S01]  /*25d10*/  LOP3.LUT R11, R51, R11, RZ, 0xc0, !PT ;  /* 0x0000000b330b7212 */ /* 0x000fe200078ec0ff */
[----:B------:R-:W-:Y:S01]  /*25d20*/  FADD.FTZ R148, R8, R0 ;  /* 0x0000000008947221 */ /* 0x000fe20000010000 */
[----:B------:R-:W-:Y:S01]  /*25d30*/  PRMT R8, R129, 0x7610, R8 ;  /* 0x0000761081087816 */ /* 0x000fe20000000008 */
[----:B------:R-:W-:Y:S01]  /*25d40*/  IMAD.MOV.U32 R43, RZ, RZ, R231 ;  /* 0x000000ffff2b7224 */ /* 0x000fe200078e00e7 */
[----:B------:R-:W-:Y:S02]  /*25d50*/  @!P6 PRMT R8, R23, 0x5410, RZ ;  /* 0x000054101708e816 */ /* 0x000fe400000000ff */
[----:B------:R-:W-:Y:S02]  /*25d60*/  PRMT R0, R129, 0x7632, R0 ;  /* 0x0000763281007816 */ /* 0x000fe40000000000 */
[----:B------:R-:W-:Y:S01]  /*25d70*/  @!P5 PRMT R0, R21, 0x5410, RZ ;  /* 0x000054101500d816 */ /* 0x000fe200000000ff */
[----:B------:R1:W-:Y:S01]  /*25d80*/  STG.E.U16 desc[UR20][R140.64+0x60], R8 ;  /* 0x000060088c007986 */ /* 0x0003e2000c101514 */
[----:B------:R-:W-:Y:S02]  /*25d90*/  ISETP.LE.U32.AND P5, PT, R150, UR10, PT ;  /* 0x0000000a96007c0c */ /* 0x000fe4000bfa3070 */
[----:B------:R-:W-:Y:S01]  /*25da0*/  PRMT R21, R30, 0x5410, R250 ;  /* 0x000054101e157816 */ /* 0x000fe200000000fa */
[----:B------:R1:W-:Y:S01]  /*25db0*/  STG.E.U16 desc[UR20][R140.64+0x62], R0 ;  /* 0x000062008c007986 */ /* 0x0003e2000c101514 */
[----:B------:R-:W-:Y:S03]  /*25dc0*/  PRMT R23, R249, 0x5410, R248 ;  /* 0x00005410f9177816 */ /* 0x000fe600000000f8 */
[----:B------:R-:W-:Y:S01]  /*25dd0*/  STG.E.U16 desc[UR20][R138.64+0x70], R33 ;  /* 0x000070218a007986 */ /* 0x000fe2000c101514 */
[----:B------:R-:W-:Y:S03]  /*25de0*/  PRMT R13, R119, 0x7632, R13 ;  /* 0x00007632770d7816 */ /* 0x000fe6000000000d */
[----:B------:R-:W-:Y:S01]  /*25df0*/  STG.E.U16 desc[UR20][R138.64+0x72], R31 ;  /* 0x0000721f8a007986 */ /* 0x000fe2000c101514 */
[----:B------:R-:W-:Y:S01]  /*25e00*/  IMAD.WIDE R6, R217, -0x70, R6 ;  /* 0xffffff90d9067825 */ /* 0x000fe200078e0206 */
[----:B------:R-:W-:Y:S04]  /*25e10*/  PRMT R12, R127, 0x7610, R12 ;  /* 0x000076107f0c7816 */ /* 0x000fe8000000000c */
[----:B------:R-:W-:Y:S01]  /*25e20*/  STG.E.U16 desc[UR20][R6.64+0x70], R9 ;  /* 0x0000700906007986 */ /* 0x000fe2000c101514 */
[----:B-1----:R-:W-:Y:S02]  /*25e30*/  PRMT R8, R73, 0x7632, R8 ;  /* 0x0000763249087816 */ /* 0x002fe40000000008 */
[----:B------:R-:W-:Y:S02]  /*25e40*/  LOP3.LUT R0, R10, 0xff, RZ, 0xc0, !PT ;  /* 0x000000ff0a007812 */ /* 0x000fe400078ec0ff */
[----:B------:R-:W-:Y:S02]  /*25e50*/  PRMT R10, R228, 0x5410, R230 ;  /* 0x00005410e40a7816 */ /* 0x000fe400000000e6 */
[----:B------:R-:W-:Y:S02]  /*25e60*/  LOP3.LUT R109, R8, 0xff, RZ, 0xc0, !PT ;  /* 0x000000ff086d7812 */ /* 0x000fe400078ec0ff */
[----:B--2---:R-:W-:Y:S11]  /*25e70*/  ISETP.GT.U32.AND P6, PT, R229, UR10, PT ;  /* 0x0000000ae5007c0c */ /* 0x004ff6000bfc4070 */
[----:B------:R-:W-:Y:S02]  /*25e80*/  @!UPT UIADD3 URZ, UPT, UPT, URZ, URZ, URZ ;  /* 0x000000fffffff290 */ /* 0x000fe4000fffe0ff */
[----:B---3--:R-:W-:Y:S05]  /*25e90*/  @P6 HFMA2.BF16_V2 R27, -RZ.H0_H0, RZ.H0_H0, -R2.H0_H0 ;  /* 0x200000ffff1b6231 */ /* 0x008fea0000340902 */
[----:B------:R-:W-:Y:S01]  /*25ea0*/  @P6 STL.S16 [R1+0x230], R27 ;  /* 0x0002301b01006387 */ /* 0x000fe20000100600 */
[----:B------:R-:W-:Y:S04]  /*25eb0*/  PRMT R17, R27, 0x7610, R17 ;  /* 0x000076101b117816 */ /* 0x000fe80000000011 */
[----:B------:R-:W-:Y:S02]  /*25ec0*/  @P6 PRMT R2, R17, 0x5410, RZ ;  /* 0x0000541011026816 */ /* 0x000fe400000000ff */
[----:B------:R-:W-:Y:S03]  /*25ed0*/  PRMT R17, R221, 0x5410, R222 ;  /* 0x00005410dd117816 */ /* 0x000fe600000000de */
[----:B------:R1:W-:Y:S01]  /*25ee0*/  STG.E.U16 desc[UR20][R6.64+0x72], R2 ;  /* 0x0000720206007986 */ /* 0x0003e2000c101514 */
[--C-:B----4-:R-:W-:Y:S05]  /*25ef0*/  @!P5 HFMA2.BF16_V2 R26, -RZ.H0_H0, RZ.H0_H0, -R119.reuse.H0_H0 ;  /* 0x200000ffff1ad231 */ /* 0x110fea0000340977 */
[----:B------:R-:W-:Y:S01]  /*25f00*/  @!P5 STL.S16 [R1+0x224], R26 ;  /* 0x0002241a0100d387 */ /* 0x000fe20000100600 */
[----:B------:R-:W-:Y:S01]  /*25f10*/  PRMT R15, R26, 0x7610, R15 ;  /* 0x000076101a0f7816 */ /* 0x000fe2000000000f */
[----:B-1----:R-:W-:Y:S01]  /*25f20*/  IMAD.WIDE R6, R217, 0x70, R6 ;  /* 0x00000070d9067825 */ /* 0x002fe200078e0206 */
[----:B------:R-:W-:Y:S01]  /*25f30*/  ISETP.GT.U32.AND P6, PT, R233, UR10, PT ;  /* 0x0000000ae9007c0c */ /* 0x000fe2000bfc4070 */
[----:B------:R-:W2:Y:S01]  /*25f40*/  LDL.LU R223, [R1+0x108] ;  /* 0x0001080001df7983 */ /* 0x000ea20000300800 */
[----:B------:R-:W-:Y:S02]  /*25f50*/  @!P5 PRMT R14, R15, 0x5410, RZ ;  /* 0x000054100f0ed816 */ /* 0x000fe400000000ff */
[----:B------:R-:W-:Y:S01]  /*25f60*/  ISETP.GT.U32.AND P5, PT, R234, UR10, PT ;  /* 0x0000000aea007c0c */ /* 0x000fe2000bfa4070 */
[----:B------:R-:W3:Y:S01]  /*25f70*/  LDL.LU R107, [R1+0x68] ;  /* 0x00006800016b7983 */ /* 0x000ee20000300800 */
[----:B------:R-:W-:Y:S01]  /*25f80*/  PRMT R15, R0, 0x5410, R224 ;  /* 0x00005410000f7816 */ /* 0x000fe200000000e0 */
[----:B------:R-:W-:Y:S01]  /*25f90*/  VIADD R46, R199, 0x4020 ;  /* 0x00004020c72e7836 */ /* 0x000fe20000000000 */
[----:B------:R-:W-:Y:S01]  /*25fa0*/  PRMT R0, R66, 0x7610, R0 ;  /* 0x0000761042007816 */ /* 0x000fe20000000000 */
[----:B------:R-:W4:Y:S01]  /*25fb0*/  LDL.LU R207, [R1+0x64] ;  /* 0x0000640001cf7983 */ /* 0x000f220000300800 */
[--C-:B------:R-:W-:Y:S02]  /*25fc0*/  HSET2.LE.AND R2, R10, R194.reuse, PT ;  /* 0x000000c20a027233 */ /* 0x100fe40003803000 */
[--C-:B------:R-:W-:Y:S01]  /*25fd0*/  HSET2.LE.AND R10, R15, R194.reuse, PT ;  /* 0x000000c20f0a7233 */ /* 0x100fe20003803000 */
[----:B------:R1:W4:Y:S01]  /*25fe0*/  LDL.S16 R29, [R1+0x218] ;  /* 0x00021800011d7983 */ /* 0x0003220000100600 */
[----:B------:R-:W-:Y:S01]  /*25ff0*/  @P6 HFMA2.BF16_V2 R25, -RZ.H0_H0, RZ.H0_H0, -R119.H1_H1 ;  /* 0x200000ffff196231 */ /* 0x000fe20000360977 */
[----:B------:R1:W-:Y:S02]  /*26000*/  MUFU.EX2 R15, R36 ;  /* 0x00000024000f7308 */ /* 0x0003e40000000800 */
[----:B------:R-:W4:Y:S01]  /*26010*/  LDL R28, [R1+0x340] ;  /* 0x00034000011c7983 */ /* 0x000f220000100800 */
[--C-:B------:R-:W-:Y:S01]  /*26020*/  @P5 HFMA2.BF16_V2 R24, -RZ.H0_H0, RZ.H0_H0, -R127.reuse.H0_H0 ;  /* 0x200000ffff185231 */ /* 0x100fe2000034097f */
[----:B------:R-:W-:Y:S02]  /*26030*/  PRMT R19, R25, 0x7610, R19 ;  /* 0x0000761019137816 */ /* 0x000fe40000000013 */
[----:B------:R-:W4:Y:S02]  /*26040*/  LDL.LU R173, [R1+0x60] ;  /* 0x0000600001ad7983 */ /* 0x000f240000300800 */
[----:B------:R-:W-:Y:S02]  /*26050*/  @P6 PRMT R13, R19, 0x5410, RZ ;  /* 0x00005410130d6816 */ /* 0x000fe400000000ff */
[----:B------:R2:W4:Y:S01]  /*26060*/  LDL.S16 R57, [R1+0x220] ;  /* 0x0002200001397983 */ /* 0x0005220000100600 */
[----:B------:R-:W-:Y:S01]  /*26070*/  PRMT R9, R24, 0x7610, R9 ;  /* 0x0000761018097816 */ /* 0x000fe20000000009 */
[----:B------:R-:W1:Y:S02]  /*26080*/  MUFU.EX2 R19, R252 ;  /* 0x000000fc00137308 */ /* 0x000e640000000800 */
[----:B------:R-:W-:Y:S01]  /*26090*/  @P6 STL.S16 [R1+0x1f4], R25 ;  /* 0x0001f41901006387 */ /* 0x000fe20000100600 */
[----:B------:R-:W-:Y:S02]  /*260a0*/  ISETP.LE.U32.AND P6, PT, R109, UR10, PT ;  /* 0x0000000a6d007c0c */ /* 0x000fe4000bfc3070 */
[----:B------:R-:W-:Y:S01]  /*260b0*/  @P5 PRMT R12, R9, 0x5410, RZ ;  /* 0x00005410090c5816 */ /* 0x000fe200000000ff */
[----:B------:R-:W-:Y:S04]  /*260c0*/  @P5 STL.S16 [R1+0x1f0], R24 ;  /* 0x0001f01801005387 */ /* 0x000fe80000100600 */
[----:B-1----:R-:W4:Y:S04]  /*260d0*/  LDL.LU R36, [R1+0x3b4] ;  /* 0x0003b40001247983 */ /* 0x002f280000300800 */
[----:B------:R-:W1:Y:S01]  /*260e0*/  LDSM.16.MT88.4 R24, [R199+0x4000] ;  /* 0x00400000c718783b */ /* 0x000e620000004200 */
[----:B------:R-:W-:Y:S03]  /*260f0*/  F2FP.BF16.F32.PACK_AB R209, R15, R19 ;  /* 0x000000130fd1723e */ /* 0x000fe600000010ff */
[----:B------:R-:W-:Y:S04]  /*26100*/  STG.E.U16 desc[UR20][R6.64+0x70], R14 ;  /* 0x0000700e06007986 */ /* 0x000fe8000c101514 */
[----:B------:R1:W-:Y:S04]  /*26110*/  STG.E.U16 desc[UR20][R6.64+0x72], R13 ;  /* 0x0000720d06007986 */ /* 0x0003e8000c101514 */
[----:B------:R-:W-:Y:S01]  /*26120*/  STG.E.U16 desc[UR20][R140.64+0x70], R12 ;  /* 0x0000700c8c007986 */ /* 0x000fe2000c101514 */
[----:B-1----:R-:W-:Y:S01]  /*26130*/  PRMT R13, R67, 0x5410, R32 ;  /* 0x00005410430d7816 */ /* 0x002fe20000000020 */
[----:B------:R-:W-:Y:S04]  /*26140*/  IMAD.WIDE R6, R217, -0x70, R6 ;  /* 0xffffff90d9067825 */ /* 0x000fe800078e0206 */
[----:B------:R-:W-:Y:S01]  /*26150*/  IMAD.MOV.U32 R32, RZ, RZ, R152 ;  /* 0x000000ffff207224 */ /* 0x000fe200078e0098 */
[----:B------:R-:W-:Y:S02]  /*26160*/  PRMT R152, R187, 0x5410, R179 ;  /* 0x00005410bb987816 */ /* 0x000fe400000000b3 */
[----:B--2---:R-:W-:Y:S02]  /*26170*/  ISETP.GT.U32.AND P5, PT, R223, UR10, PT ;  /* 0x0000000adf007c0c */ /* 0x004fe4000bfa4070 */
[----:B---3--:R-:W-:Y:S02]  /*26180*/  LOP3.LUT R8, R107, R2, RZ, 0xc0, !PT ;  /* 0x000000026b087212 */ /* 0x008fe400078ec0ff */
[----:B------:R-:W-:Y:S02]  /*26190*/  HSET2.LE.AND R2, R17, R194, PT ;  /* 0x000000c211027233 */ /* 0x000fe40003803000 */
[----:B------:R-:W-:Y:S02]  /*261a0*/  LOP3.LUT R107, R72, 0xff, RZ, 0xc0, !PT ;  /* 0x000000ff486b7812 */ /* 0x000fe400078ec0ff */
[----:B----4-:R-:W-:Y:S01]  /*261b0*/  LOP3.LUT R10, R207, R10, RZ, 0xc0, !PT ;  /* 0x0000000acf0a7212 */ /* 0x010fe200078ec0ff */
[----:B------:R-:W-:Y:S01]  /*261c0*/  @!P6 HFMA2.BF16_V2 R29, -RZ.H0_H0, RZ.H0_H0, -R0.H0_H0 ;  /* 0x200000ffff1de231 */ /* 0x000fe20000340900 */
[----:B------:R-:W-:Y:S01]  /*261d0*/  PRMT R207, R22, 0x7771, RZ ;  /* 0x0000777116cf7816 */ /* 0x000fe200000000ff */
[----:B------:R-:W-:Y:S01]  /*261e0*/  IMAD.MOV.U32 R22, RZ, RZ, R94 ;  /* 0x000000ffff167224 */ /* 0x000fe200078e005e */
[----:B------:R-:W-:Y:S01]  /*261f0*/  SHF.R.U32.HI R94, RZ, 0x18, R72 ;  /* 0x00000018ff5e7819 */ /* 0x000fe20000011648 */
[----:B------:R-:W-:Y:S01]  /*26200*/  @P1 VIADD R46, R28, 0xffffffe0 ;  /* 0xffffffe01c2e1836 */ /* 0x000fe20000000000 */
[----:B------:R-:W-:Y:S01]  /*26210*/  @!P6 STL.S16 [R1+0x218], R29 ;  /* 0x0002181d0100e387 */ /* 0x000fe20000100600 */
[----:B------:R-:W-:Y:S02]  /*26220*/  PRMT R56, R29, 0x7610, R56 ;  /* 0x000076101d387816 */ /* 0x000fe40000000038 */
[----:B------:R-:W-:Y:S01]  /*26230*/  LOP3.LUT R9, R173, R2, RZ, 0xc0, !PT ;  /* 0x00000002ad097212 */ /* 0x000fe200078ec0ff */
[----:B------:R-:W2:Y:S01]  /*26240*/  LDL.LU R40, [R1+0x38] ;  /* 0x0000380001287983 */ /* 0x000ea20000300800 */
[----:B------:R-:W-:Y:S01]  /*26250*/  FADD.FTZ R2, R19, R50 ;  /* 0x0000003213027221 */ /* 0x000fe20000010000 */
[----:B------:R-:W-:Y:S01]  /*26260*/  PRMT R173, R0, 0x5410, R16 ;  /* 0x0000541000ad7816 */ /* 0x000fe20000000010 */
[----:B------:R-:W-:Y:S01]  /*26270*/  @P5 HFMA2.BF16_V2 R57, -RZ.H0_H0, RZ.H0_H0, -R127.H1_H1 ;  /* 0x200000ffff395231 */ /* 0x000fe2000036097f */
[----:B------:R-:W2:Y:S01]  /*26280*/  LDL.LU R41, [R1+0x3c] ;  /* 0x00003c0001297983 */ /* 0x000ea20000300800 */
[----:B------:R-:W-:Y:S01]  /*26290*/  @!P6 PRMT R0, R56, 0x5410, RZ ;  /* 0x000054103800e816 */ /* 0x000fe200000000ff */
[----:B------:R-:W-:Y:S01]  /*262a0*/  FADD.FTZ R156, R15, R2 ;  /* 0x000000020f9c7221 */ /* 0x000fe20000010000 */
[----:B------:R-:W-:Y:S01]  /*262b0*/  ISETP.LE.U32.AND P6, PT, R104, UR10, PT ;  /* 0x0000000a68007c0c */ /* 0x000fe2000bfc3070 */
[----:B------:R-:W3:Y:S01]  /*262c0*/  LDL.LU R37, [R1+0x3b0] ;  /* 0x0003b00001257983 */ /* 0x000ee20000300800 */
[----:B------:R-:W-:Y:S02]  /*262d0*/  PRMT R48, R57, 0x7610, R48 ;  /* 0x0000761039307816 */ /* 0x000fe40000000030 */
[----:B------:R-:W-:Y:S01]  /*262e0*/  PRMT R2, R127, 0x7632, R2 ;  /* 0x000076327f027816 */ /* 0x000fe20000000002 */
[----:B------:R-:W4:Y:S01]  /*262f0*/  LDL.LU R231, [R1+0x3ac] ;  /* 0x0003ac0001e77983 */ /* 0x000f220000300800 */
[----:B------:R-:W-:Y:S01]  /*26300*/  @P5 PRMT R2, R48, 0x5410, RZ ;  /* 0x0000541030025816 */ /* 0x000fe200000000ff */
[----:B------:R-:W-:Y:S02]  /*26310*/  IMAD.MOV.U32 R48, RZ, RZ, R36 ;  /* 0x000000ffff307224 */ /* 0x000fe400078e0024 */
[----:B------:R1:W3:Y:S01]  /*26320*/  LDL.S16 R47, [R1+0x21c] ;  /* 0x00021c00012f7983 */ /* 0x0002e20000100600 */
[C---:B------:R-:W-:Y:S02]  /*26330*/  PRMT R19, R153.reuse, 0x7610, R19 ;  /* 0x0000761099137816 */ /* 0x040fe40000000013 */
[----:B------:R-:W-:Y:S01]  /*26340*/  PRMT R17, R153, 0x7632, R17 ;  /* 0x0000763299117816 */ /* 0x000fe20000000011 */
[----:B------:R1:W3:Y:S04]  /*26350*/  LDL.S16 R35, [R1+0x214] ;  /* 0x0002140001237983 */ /* 0x0002e80000100600 */
[----:B------:R-:W1:Y:S04]  /*26360*/  LDSM.16.MT88.4 R28, [R46] ;  /* 0x000000002e1c783b */ /* 0x000e680000004200 */
[----:B------:R-:W-:Y:S04]  /*26370*/  STG.E.U16 desc[UR20][R140.64+0x72], R2 ;  /* 0x000072028c007986 */ /* 0x000fe8000c101514 */
[----:B------:R-:W-:Y:S01]  /*26380*/  @P5 STL.S16 [R1+0x220], R57 ;  /* 0x0002203901005387 */ /* 0x000fe20000100600 */
[----:B------:R-:W-:Y:S03]  /*26390*/  ISETP.LE.U32.AND P5, PT, R107, UR10, PT ;  /* 0x0000000a6b007c0c */ /* 0x000fe6000bfa3070 */
[----:B------:R-:W3:Y:S04]  /*263a0*/  LDL.LU R36, [R1+0x3a8] ;  /* 0x0003a80001247983 */ /* 0x000ee80000300800 */
[----:B------:R1:W-:Y:S04]  /*263b0*/  STG.E.U16 desc[UR20][R138.64+0x80], R34 ;  /* 0x000080228a007986 */ /* 0x0003e8000c101514 */
[----:B------:R-:W-:Y:S04]  /*263c0*/  STG.E.U16 desc[UR20][R138.64+0x82], R44 ;  /* 0x0000822c8a007986 */ /* 0x000fe8000c101514 */
[----:B------:R-:W-:Y:S01]  /*263d0*/  STG.E.U16 desc[UR20][R6.64+0x80], R0 ;  /* 0x0000800006007986 */ /* 0x000fe2000c101514 */
[----:B-1----:R-:W-:Y:S01]  /*263e0*/  IMAD.MOV.U32 R34, RZ, RZ, R137 ;  /* 0x000000ffff227224 */ /* 0x002fe200078e0089 */
[C---:B--2---:R-:W-:Y:S05]  /*263f0*/  HMMA.16816.F32.BF16 R40, R8.reuse, R26, R40 ;  /* 0x0000001a0828723c */ /* 0x044fea0000041828 */
[----:B----4-:R-:W-:Y:S02]  /*26400*/  PRMT R2, R49, 0x5410, R231 ;  /* 0x0000541031027816 */ /* 0x010fe400000000e7 */
[----:B------:R-:W2:Y:S01]  /*26410*/  LDL.LU R49, [R1+0x4c] ;  /* 0x00004c0001317983 */ /* 0x000ea20000300800 */
[----:B---3--:R-:W-:Y:S02]  /*26420*/  @!P6 HFMA2.BF16_V2 R47, -RZ.H0_H0, RZ.H0_H0, -R16.H0_H0 ;  /* 0x200000ffff2fe231 */ /* 0x008fe40000340910 */
[--C-:B------:R-:W-:Y:S01]  /*26430*/  HSET2.LE.AND R2, R2, R194.reuse, PT ;  /* 0x000000c202027233 */ /* 0x100fe20003803000 */
[----:B------:R-:W2:Y:S01]  /*26440*/  LDL.LU R50, [R1+0x50] ;  /* 0x0000500001327983 */ /* 0x000ea20000300800 */
[--C-:B------:R-:W-:Y:S01]  /*26450*/  @!P5 HFMA2.BF16_V2 R35, -RZ.H0_H0, RZ.H0_H0, -R153.reuse.H0_H0 ;  /* 0x200000ffff23d231 */ /* 0x100fe20000340999 */
[----:B------:R-:W-:Y:S02]  /*26460*/  PRMT R15, R47, 0x7610, R15 ;  /* 0x000076102f0f7816 */ /* 0x000fe4000000000f */
[----:B------:R-:W2:Y:S02]  /*26470*/  LDL.LU R51, [R1+0x54] ;  /* 0x0000540001337983 */ /* 0x000ea40000300800 */
[----:B------:R-:W-:Y:S02]  /*26480*/  PRMT R14, R35, 0x7610, R14 ;  /* 0x00007610230e7816 */ /* 0x000fe4000000000e */
[----:B------:R4:W3:Y:S01]  /*26490*/  LDL.S16 R12, [R1+0x210] ;  /* 0x00021000010c7983 */ /* 0x0008e20000100600 */
[----:B------:R-:W-:Y:S01]  /*264a0*/  @!P6 PRMT R16, R15, 0x5410, RZ ;  /* 0x000054100f10e816 */ /* 0x000fe200000000ff */
[----:B------:R-:W-:Y:S01]  /*264b0*/  IMAD.MOV.U32 R15, RZ, RZ, R108 ;  /* 0x000000ffff0f7224 */ /* 0x000fe200078e006c */
[----:B------:R-:W-:Y:S01]  /*264c0*/  @!P5 PRMT R19, R14, 0x5410, RZ ;  /* 0x000054100e13d816 */ /* 0x000fe200000000ff */
[----:B------:R-:W-:Y:S01]  /*264d0*/  @!P6 STL.S16 [R1+0x21c], R47 ;  /* 0x00021c2f0100e387 */ /* 0x000fe20000100600 */
[--C-:B------:R-:W-:Y:S02]  /*264e0*/  HSET2.LE.AND R14, R21, R194.reuse, PT ;  /* 0x000000c2150e7233 */ /* 0x100fe40003803000 */
[----:B------:R-:W-:Y:S01]  /*264f0*/  ISETP.GT.U32.AND P6, PT, R159, UR10, PT ;  /* 0x0000000a9f007c0c */ /* 0x000fe2000bfc4070 */
[----:B------:R1:W-:Y:S01]  /*26500*/  @!P5 STL.S16 [R1+0x214], R35 ;  /* 0x000214230100d387 */ /* 0x0003e20000100600 */
[----:B------:R-:W-:Y:S01]  /*26510*/  ISETP.GT.U32.AND P5, PT, R158, UR10, PT ;  /* 0x0000000a9e007c0c */ /* 0x000fe2000bfa4070 */
[C---:B------:R-:W-:Y:S02]  /*26520*/  HMMA.16816.F32.BF16 R36, R8.reuse, R24, R36 ;  /* 0x000000180824723c */ /* 0x040fe40000041824 */
[----:B------:R-:W4:Y:S01]  /*26530*/  LDL.LU R227, [R1+0x18] ;  /* 0x0000180001e37983 */ /* 0x000f220000300800 */
[----:B------:R-:W-:Y:S01]  /*26540*/  LOP3.LUT R14, R15, R14, RZ, 0xc0, !PT ;  /* 0x0000000e0f0e7212 */ /* 0x000fe200078ec0ff */
[----:B------:R-:W-:Y:S01]  /*26550*/  IMAD.MOV.U32 R15, RZ, RZ, R113 ;  /* 0x000000ffff0f7224 */ /* 0x000fe200078e0071 */
[----:B------:R-:W-:Y:S01]  /*26560*/  PRMT R158, R159, 0x5410, R158 ;  /* 0x000054109f9e7816 */ /* 0x000fe2000000009e */
[----:B------:R-:W4:Y:S04]  /*26570*/  LDL.LU R218, [R1+0x1c] ;  /* 0x00001c0001da7983 */ /* 0x000f280000300800 */
[----:B------:R1:W-:Y:S02]  /*26580*/  STG.E.U16 desc[UR20][R6.64+0x82], R16 ;  /* 0x0000821006007986 */ /* 0x0003e4000c101514 */
[----:B-1----:R-:W-:Y:S01]  /*26590*/  IMAD.MOV.U32 R35, RZ, RZ, R4 ;  /* 0x000000ffff237224 */ /* 0x002fe200078e0004 */
[----:B------:R-:W-:Y:S01]  /*265a0*/  PRMT R16, R155, 0x7610, R16 ;  /* 0x000076109b107816 */ /* 0x000fe20000000010 */
[----:B------:R-:W-:Y:S05]  /*265b0*/  IMAD.WIDE R6, R217, 0x70, R6 ;  /* 0x00000070d9067825 */ /* 0x000fea00078e0206 */
[----:B------:R-:W-:Y:S01]  /*265c0*/  STG.E.U16 desc[UR20][R6.64+0x80], R19 ;  /* 0x0000801306007986 */ /* 0x000fe2000c101514 */
[C---:B--2---:R-:W-:Y:S03]  /*265d0*/  HMMA.16816.F32.BF16 R64, R8.reuse, R28, R48 ;  /* 0x0000001c0840723c */ /* 0x044fe60000041830 */
[----:B------:R-:W-:Y:S02]  /*265e0*/  IMAD.MOV.U32 R48, RZ, RZ, R61 ;  /* 0x000000ffff307224 */ /* 0x000fe400078e003d */
[----:B---3--:R-:W-:Y:S02]  /*265f0*/  @!P4 HFMA2.BF16_V2 R12, -RZ.H0_H0, RZ.H0_H0, -R153.H1_H1 ;  /* 0x200000ffff0cc231 */ /* 0x008fe40000360999 */
[----:B------:R-:W-:Y:S02]  /*26600*/  IMAD.MOV.U32 R49, RZ, RZ, R60 ;  /* 0x000000ffff317224 */ /* 0x000fe400078e003c */
[----:B------:R-:W-:Y:S01]  /*26610*/  IMAD.MOV.U32 R50, RZ, RZ, R134 ;  /* 0x000000ffff327224 */ /* 0x000fe200078e0086 */
[----:B------:R-:W-:Y:S01]  /*26620*/  PRMT R33, R12, 0x7610, R33 ;  /* 0x000076100c217816 */ /* 0x000fe20000000021 */
[----:B------:R1:W-:Y:S01]  /*26630*/  @!P4 STL.S16 [R1+0x210], R12 ;  /* 0x0002100c0100c387 */ /* 0x0003e20000100600 */
[----:B------:R-:W-:Y:S02]  /*26640*/  IMAD.MOV.U32 R51, RZ, RZ, R3 ;  /* 0x000000ffff337224 */ /* 0x000fe400078e0003 */
[----:B------:R-:W-:Y:S01]  /*26650*/  @!P4 PRMT R17, R33, 0x5410, RZ ;  /* 0x000054102111c816 */ /* 0x000fe200000000ff */
[----:B------:R-:W2:Y:S01]  /*26660*/  LDL.LU R61, [R1+0x3a0] ;  /* 0x0003a000013d7983 */ /* 0x000ea20000300800 */
[----:B------:R-:W-:Y:S01]  /*26670*/  IMAD.MOV.U32 R33, RZ, RZ, R242 ;  /* 0x000000ffff217224 */ /* 0x000fe200078e00f2 */
[----:B----4-:R-:W-:Y:S02]  /*26680*/  MUFU.EX2 R21, R227 ;  /* 0x000000e300157308 */ /* 0x010fe40000000800 */
[----:B------:R-:W2:Y:S04]  /*26690*/  LDL.LU R60, [R1+0x39c] ;  /* 0x00039c00013c7983 */ /* 0x000ea80000300800 */
[----:B------:R-:W3:Y:S04]  /*266a0*/  LDL.LU R134, [R1+0x398] ;  /* 0x0003980001867983 */ /* 0x000ee80000300800 */
[----:B------:R-:W4:Y:S04]  /*266b0*/  LDL.LU R3, [R1+0x394] ;  /* 0x0003940001037983 */ /* 0x000f280000300800 */
[----:B------:R2:W3:Y:S04]  /*266c0*/  LDL.S16 R47, [R1+0x1b0] ;  /* 0x0001b000012f7983 */ /* 0x0004e80000100600 */
[----:B------:R1:W-:Y:S02]  /*266d0*/  STG.E.U16 desc[UR20][R6.64+0x82], R17 ;  /* 0x0000821106007986 */ /* 0x0003e4000c101514 */
[----:B-1----:R-:W-:Y:S05]  /*266e0*/  IMAD.MOV.U32 R12, RZ, RZ, R116 ;  /* 0x000000ffff0c7224 */ /* 0x002fea00078e0074 */
[----:B------:R-:W-:Y:S02]  /*266f0*/  LOP3.LUT R12, R12, R2, RZ, 0xc0, !PT ;  /* 0x000000020c0c7212 */ /* 0x000fe400078ec0ff */
[--C-:B------:R-:W-:Y:S05]  /*26700*/  HSET2.LE.AND R2, R13, R194.reuse, PT ;  /* 0x000000c20d027233 */ /* 0x100fea0003803000 */
[----:B------:R-:W-:Y:S02]  /*26710*/  LOP3.LUT R13, R15, R2, RZ, 0xc0, !PT ;  /* 0x000000020f0d7212 */ /* 0x000fe400078ec0ff */
[----:B------:R-:W-:Y:S02]  /*26720*/  PRMT R2, R169, 0x7610, R2 ;  /* 0x00007610a9027816 */ /* 0x000fe40000000002 */
[----:B------:R-:W-:Y:S01]  /*26730*/  PRMT R17, R142, 0x7610, R17 ;  /* 0x000076108e117816 */ /* 0x000fe20000000011 */
[----:B------:R-:W-:Y:S01]  /*26740*/  IMAD.WIDE R6, R217, -0x70, R6 ;  /* 0xffffff90d9067825 */ /* 0x000fe200078e0206 */
[----:B--2---:R-:W-:Y:S01]  /*26750*/  HMMA.16816.F32.BF16 R60, R8, R30, R60 ;  /* 0x0000001e083c723c */ /* 0x004fe2000004183c */
[----:B------:R-:W1:Y:S02]  /*26760*/  MUFU.EX2 R11, R218 ;  /* 0x000000da000b7308 */ /* 0x000e640000000800 */
[----:B------:R-:W-:Y:S02]  /*26770*/  PRMT R8, R72, 0x7632, R8 ;  /* 0x0000763248087816 */ /* 0x000fe40000000008 */
[----:B------:R-:W-:Y:S02]  /*26780*/  LOP3.LUT R9, R23, 0xff00ff, RZ, 0xc0, !PT ;  /* 0x00ff00ff17097812 */ /* 0x000fe400078ec0ff */
[----:B------:R-:W-:Y:S04]  /*26790*/  LOP3.LUT R99, R8, 0xff, RZ, 0xc0, !PT ;  /* 0x000000ff08637812 */ /* 0x000fe800078ec0ff */
[----:B----4-:R-:W-:Y:S01]  /*267a0*/  MUFU.EX2 R3, R3 ;  /* 0x0000000300037308 */ /* 0x010fe20000000800 */
[----:B------:R2:W4:Y:S01]  /*267b0*/  LDL.S16 R8, [R1+0x1b4] ;  /* 0x0001b40001087983 */ /* 0x0005220000100600 */
[--C-:B------:R-:W-:Y:S02]  /*267c0*/  HSET2.LE.AND R0, R9, R194.reuse, PT ;  /* 0x000000c209007233 */ /* 0x100fe40003803000 */
[----:B------:R-:W-:Y:S03]  /*267d0*/  ISETP.LE.U32.AND P4, PT, R99, UR10, PT ;  /* 0x0000000a63007c0c */ /* 0x000fe6000bf83070 */
[----:B------:R-:W-:Y:S02]  /*267e0*/  LOP3.LUT R15, R22, R0, RZ, 0xc0, !PT ;  /* 0x00000000160f7212 */ /* 0x000fe400078ec0ff */
[----:B------:R-:W-:Y:S01]  /*267f0*/  LOP3.LUT R0, R32, 0xff, RZ, 0xc0, !PT ;  /* 0x000000ff20007812 */ /* 0x000fe200078ec0ff */
[----:B------:R-:W-:Y:S01]  /*26800*/  IMAD.MOV.U32 R32, RZ, RZ, R247 ;  /* 0x000000ffff207224 */ /* 0x000fe200078e00f7 */
[----:B-1----:R-:W-:Y:S01]  /*26810*/  F2FP.BF16.F32.PACK_AB R113, R11, R21 ;  /* 0x000000150b71723e */ /* 0x002fe200000010ff */
[----:B------:R-:W2:Y:S01]  /*26820*/  LDL.LU R247, [R1+0x390] ;  /* 0x0003900001f77983 */ /* 0x000ea20000300800 */
[----:B------:R-:W-:Y:S01]  /*26830*/  PRMT R10, R0, 0x5410, R147 ;  /* 0x00005410000a7816 */ /* 0x000fe20000000093 */
[C---:B------:R-:W-:Y:S02]  /*26840*/  HMMA.16816.F32.BF16 R48, R12.reuse, R24, R48 ;  /* 0x000000180c30723c */ /* 0x040fe40000041830 */
[----:B------:R-:W2:Y:S03]  /*26850*/  LDL.LU R242, [R1+0x38c] ;  /* 0x00038c0001f27983 */ /* 0x000ea60000300800 */
[----:B------:R-:W-:Y:S01]  /*26860*/  PRMT R0, R169, 0x7632, R0 ;  /* 0x00007632a9007816 */ /* 0x000fe20000000000 */
[----:B------:R-:W2:Y:S01]  /*26870*/  LDL.LU R137, [R1+0x388] ;  /* 0x0003880001897983 */ /* 0x000ea20000300800 */
[----:B------:R-:W-:Y:S01]  /*26880*/  HSET2.LE.AND R10, R10, R194, PT ;  /* 0x000000c20a0a7233 */ /* 0x000fe20003803000 */
[--C-:B---3--:R-:W-:Y:S01]  /*26890*/  @!P4 HFMA2.BF16_V2 R47, -RZ.H0_H0, RZ.H0_H0, -R155.reuse.H0_H0 ;  /* 0x200000ffff2fc231 */ /* 0x108fe2000034099b */
[----:B------:R-:W-:Y:S01]  /*268a0*/  PRMT R116, R2, 0x5410, R0 ;  /* 0x0000541002747816 */ /* 0x000fe20000000000 */
[----:B------:R-:W3:Y:S01]  /*268b0*/  LDL.LU R4, [R1+0x384] ;  /* 0x0003840001047983 */ /* 0x000ee20000300800 */
[----:B------:R-:W-:Y:S01]  /*268c0*/  PRMT R22, R186, 0x5410, R197 ;  /* 0x00005410ba167816 */ /* 0x000fe200000000c5 */
[C---:B------:R-:W-:Y:S02]  /*268d0*/  HMMA.16816.F32.BF16 R68, R12.reuse, R26, R68 ;  /* 0x0000001a0c44723c */ /* 0x040fe40000041844 */
[----:B------:R-:W3:Y:S01]  /*268e0*/  LDL.LU R218, [R1+0x70] ;  /* 0x0000700001da7983 */ /* 0x000ee20000300800 */
[----:B------:R-:W-:Y:S02]  /*268f0*/  PRMT R44, R47, 0x7610, R44 ;  /* 0x000076102f2c7816 */ /* 0x000fe4000000002c */
[----:B------:R-:W-:Y:S01]  /*26900*/  LOP3.LUT R10, R246, R10, RZ, 0xc0, !PT ;  /* 0x0000000af60a7212 */ /* 0x000fe200078ec0ff */
[----:B------:R-:W3:Y:S01]  /*26910*/  LDL.LU R147, [R1+0x380] ;  /* 0x0003800001937983 */ /* 0x000ee20000300800 */
[----:B------:R-:W-:Y:S01]  /*26920*/  @!P4 PRMT R16, R44, 0x5410, RZ ;  /* 0x000054102c10c816 */ /* 0x000fe200000000ff */
[C---:B------:R-:W-:Y:S02]  /*26930*/  HMMA.16816.F32.BF16 R52, R12.reuse, R30, R52 ;  /* 0x0000001e0c34723c */ /* 0x040fe40000041834 */
[----:B------:R-:W1:Y:S01]  /*26940*/  LDSM.16.MT88.4 R24, [R199+0x4400] ;  /* 0x00440000c718783b */ /* 0x000e620000004200 */
[----:B------:R-:W-:Y:S02]  /*26950*/  PRMT R30, R245, 0x5410, R135 ;  /* 0x00005410f51e7816 */ /* 0x000fe40000000087 */
[----:B------:R-:W-:Y:S01]  /*26960*/  PRMT R31, R149, 0x5410, R232 ;  /* 0x00005410951f7816 */ /* 0x000fe200000000e8 */
[----:B------:R1:W-:Y:S02]  /*26970*/  STG.E.U16 desc[UR20][R140.64+0x80], R16 ;  /* 0x000080108c007986 */ /* 0x0003e4000c101514 */
[----:B-1----:R-:W-:Y:S01]  /*26980*/  PRMT R16, R155, 0x7632, R16 ;  /* 0x000076329b107816 */ /* 0x002fe20000000010 */
[----:B----4-:R-:W-:Y:S05]  /*26990*/  @P6 HFMA2.BF16_V2 R8, -RZ.H0_H0, RZ.H0_H0, -R2.H0_H0 ;  /* 0x200000ffff086231 */ /* 0x010fea0000340902 */
[----:B------:R-:W-:Y:S01]  /*269a0*/  PRMT R45, R8, 0x7610, R45 ;  /* 0x00007610082d7816 */ /* 0x000fe2000000002d */
[----:B------:R1:W-:Y:S03]  /*269b0*/  @P6 STL.S16 [R1+0x1b4], R8 ;  /* 0x0001b40801006387 */ /* 0x0003e60000100600 */
[----:B------:R-:W-:Y:S01]  /*269c0*/  @P6 PRMT R2, R45, 0x5410, RZ ;  /* 0x000054102d026816 */ /* 0x000fe200000000ff */
[----:B------:R4:W-:Y:S01]  /*269d0*/  @!P4 STL.S16 [R1+0x1b0], R47 ;  /* 0x0001b02f0100c387 */ /* 0x0009e20000100600 */
[----:B------:R-:W-:Y:S03]  /*269e0*/  ISETP.LE.U32.AND P4, PT, R94, UR10, PT ;  /* 0x0000000a5e007c0c */ /* 0x000fe6000bf83070 */
[----:B------:R3:W3:Y:S01]  /*269f0*/  LDL.S16 R72, [R1+0x1bc] ;  /* 0x0001bc0001487983 */ /* 0x0006e20000100600 */
[----:B--2---:R-:W-:Y:S03]  /*26a00*/  PRMT R9, R247, 0x5410, R242 ;  /* 0x00005410f7097816 */ /* 0x004fe600000000f2 */
[----:B------:R2:W2:Y:S04]  /*26a10*/  LDL.S16 R45, [R1+0x1b8] ;  /* 0x0001b800012d7983 */ /* 0x0004a80000100600 */
[----:B------:R2:W2:Y:S04]  /*26a20*/  LDL.S16 R44, [R1+0x1ac] ;  /* 0x0001ac00012c7983 */ /* 0x0004a80000100600 */
[----:B------:R-:W2:Y:S01]  /*26a30*/  LDL.LU R246, [R1+0x37c] ;  /* 0x00037c0001f67983 */ /* 0x000ea20000300800 */
[----:B-1----:R-:W-:Y:S01]  /*26a40*/  FADD.FTZ R8, R21, R75 ;  /* 0x0000004b15087221 */ /* 0x002fe20000010000 */
[----:B----4-:R-:W-:Y:S03]  /*26a50*/  LOP3.LUT R47, R241, 0xff, RZ, 0xc0, !PT ;  /* 0x000000fff12f7812 */ /* 0x010fe600078ec0ff */
[----:B------:R-:W-:Y:S01]  /*26a60*/  FADD.FTZ R159, R11, R8 ;  /* 0x000000080b9f7221 */ /* 0x000fe20000010000 */
[--C-:B------:R-:W-:Y:S02]  /*26a70*/  HSET2.LE.AND R8, R9, R194.reuse, PT ;  /* 0x000000c209087233 */ /* 0x100fe40003803000 */
[----:B------:R-:W-:Y:S02]  /*26a80*/  ISETP.LE.U32.AND P6, PT, R47, UR10, PT ;  /* 0x0000000a2f007c0c */ /* 0x000fe4000bfc3070 */
[----:B------:R-:W-:Y:S02]  /*26a90*/  PRMT R9, R59, 0x5410, R58 ;  /* 0x000054103b097816 */ /* 0x000fe4000000003a */
[----:B---3--:R-:W-:Y:S01]  /*26aa0*/  LOP3.LUT R8, R218, R8, RZ, 0xc0, !PT ;  /* 0x00000008da087212 */ /* 0x008fe200078ec0ff */
[----:B------:R-:W-:Y:S01]  /*26ab0*/  HMMA.16816.F32.BF16 R56, R12, R28, R32 ;  /* 0x0000001c0c38723c */ /* 0x000fe20000041820 */
[----:B------:R-:W3:Y:S02]  /*26ac0*/  LDL.LU R218, [R1+0x20] ;  /* 0x0000200001da7983 */ /* 0x000ee40000300800 */
[--C-:B------:R-:W-:Y:S01]  /*26ad0*/  HSET2.LE.AND R9, R9, R194.reuse, PT ;  /* 0x000000c209097233 */ /* 0x100fe20003803000 */
[----:B------:R-:W-:Y:S01]  /*26ae0*/  IMAD.MOV.U32 R15, RZ, RZ, R120 ;  /* 0x000000ffff0f7224 */ /* 0x000fe200078e0078 */
[----:B------:R-:W-:Y:S01]  /*26af0*/  LOP3.LUT R11, R22, 0xff00ff, RZ, 0xc0, !PT ;  /* 0x00ff00ff160b7812 */ /* 0x000fe200078ec0ff */
[----:B------:R4:W4:Y:S01]  /*26b00*/  LDL.S16 R21, [R1+0x198] ;  /* 0x0001980001157983 */ /* 0x0009220000100600 */
[----:B------:R-:W-:Y:S02]  /*26b10*/  PRMT R28, R97, 0x5410, R110 ;  /* 0x00005410611c7816 */ /* 0x000fe4000000006e */
[----:B------:R-:W-:Y:S01]  /*26b20*/  LOP3.LUT R9, R154, R9, RZ, 0xc0, !PT ;  /* 0x000000099a097212 */ /* 0x000fe200078ec0ff */
[----:B------:R-:W1:Y:S01]  /*26b30*/  LDSM.16.MT88.4 R32, [R46+0x400] ;  /* 0x000400002e20783b */ /* 0x000e620000004200 */
[--C-:B------:R-:W-:Y:S02]  /*26b40*/  HSET2.LE.AND R11, R11, R194.reuse, PT ;  /* 0x000000c20b0b7233 */ /* 0x100fe40003803000 */
[----:B------:R-:W-:Y:S02]  /*26b50*/  PRMT R29, R88, 0x5410, R98 ;  /* 0x00005410581d7816 */ /* 0x000fe40000000062 */
[----:B------:R-:W-:Y:S02]  /*26b60*/  PRMT R14, R188, 0x5410, R226 ;  /* 0x00005410bc0e7816 */ /* 0x000fe400000000e2 */
[----:B------:R-:W-:Y:S02]  /*26b70*/  LOP3.LUT R11, R114, R11, RZ, 0xc0, !PT ;  /* 0x0000000b720b7212 */ /* 0x000fe400078ec0ff */
[----:B------:R-:W-:Y:S02]  /*26b80*/  PRMT R13, R84, 0x5410, R95 ;  /* 0x00005410540d7816 */ /* 0x000fe4000000005f */
[--C-:B------:R-:W-:Y:S02]  /*26b90*/  HSET2.LE.AND R14, R14, R194.reuse, PT ;  /* 0x000000c20e0e7233 */ /* 0x100fe40003803000 */
[----:B------:R-:W-:Y:S01]  /*26ba0*/  LOP3.LUT R98, R101, 0xff, RZ, 0xc0, !PT ;  /* 0x000000ff65627812 */ /* 0x000fe200078ec0ff */
[C---:B------:R-:W-:Y:S05]  /*26bb0*/  HMMA.16816.F32.BF16 R40, R8.reuse, R26, R40 ;  /* 0x0000001a0828723c */ /* 0x040fea0000041828 */
[----:B------:R-:W-:Y:S02]  /*26bc0*/  HSET2.LE.AND R13, R13, R194, PT ;  /* 0x000000c20d0d7233 */ /* 0x000fe40003803000 */
[----:B------:R-:W-:Y:S02]  /*26bd0*/  PRMT R84, R82, 0x7632, R84 ;  /* 0x0000763252547816 */ /* 0x000fe40000000054 */
[----:B------:R-:W-:Y:S01]  /*26be0*/  PRMT R110, R234, 0x5410, R223 ;  /* 0x00005410ea6e7816 */ /* 0x000fe200000000df */
[C---:B-1----:R-:W-:Y:S08]  /*26bf0*/  HMMA.16816.F32.BF16 R64, R8.reuse, R32, R64 ;  /* 0x000000200840723c */ /* 0x042ff00000041840 */
[C---:B------:R-:W-:Y:S03]  /*26c00*/  HMMA.16816.F32.BF16 R60, R8.reuse, R34, R60 ;  /* 0x00000022083c723c */ /* 0x040fe6000004183c */
[----:B------:R-:W-:Y:S02]  /*26c10*/  @P5 HFMA2.BF16_V2 R72, -RZ.H0_H0, RZ.H0_H0, -R0.H0_H0 ;  /* 0x200000ffff485231 */ /* 0x000fe40000340900 */
[----:B--2---:R-:W-:Y:S03]  /*26c20*/  @!P6 HFMA2.BF16_V2 R45, -RZ.H0_H0, RZ.H0_H0, -R142.H0_H0 ;  /* 0x200000ffff2de231 */ /* 0x004fe6000034098e */
[----:B------:R-:W-:Y:S01]  /*26c30*/  PRMT R23, R72, 0x7610, R23 ;  /* 0x0000761048177816 */ /* 0x000fe20000000017 */
[----:B------:R1:W-:Y:S01]  /*26c40*/  @P5 STL.S16 [R1+0x1bc], R72 ;  /* 0x0001bc4801005387 */ /* 0x0003e20000100600 */
[----:B------:R-:W-:Y:S02]  /*26c50*/  @!P4 HFMA2.BF16_V2 R44, -RZ.H0_H0, RZ.H0_H0, -R155.H1_H1 ;  /* 0x200000ffff2cc231 */ /* 0x000fe4000036099b */
[----:B------:R-:W-:Y:S01]  /*26c60*/  @P5 PRMT R0, R23, 0x5410, RZ ;  /* 0x0000541017005816 */ /* 0x000fe200000000ff */
[----:B------:R-:W-:Y:S01]  /*26c70*/  @!P6 STL.S16 [R1+0x1b8], R45 ;  /* 0x0001b82d0100e387 */ /* 0x000fe20000100600 */
[----:B------:R-:W-:Y:S02]  /*26c80*/  PRMT R22, R45, 0x7610, R22 ;  /* 0x000076102d167816 */ /* 0x000fe40000000016 */
[----:B------:R-:W-:Y:S01]  /*26c90*/  PRMT R19, R44, 0x7610, R19 ;  /* 0x000076102c137816 */ /* 0x000fe20000000013 */
[----:B------:R2:W-:Y:S01]  /*26ca0*/  @!P4 STL.S16 [R1+0x1ac], R44 ;  /* 0x0001ac2c0100c387 */ /* 0x0005e20000100600 */
[----:B------:R-:W-:Y:S02]  /*26cb0*/  ISETP.GT.U32.AND P5, PT, R235, UR10, PT ;  /* 0x0000000aeb007c0c */ /* 0x000fe4000bfa4070 */
[----:B------:R-:W-:Y:S01]  /*26cc0*/  @!P4 PRMT R16, R19, 0x5410, RZ ;  /* 0x000054101310c816 */ /* 0x000fe200000000ff */
[----:B------:R3:W3:Y:S01]  /*26cd0*/  LDL.S16 R154, [R1+0x194] ;  /* 0x00019400019a7983 */ /* 0x0006e20000100600 */
[----:B------:R-:W-:Y:S02]  /*26ce0*/  @!P6 PRMT R17, R22, 0x5410, RZ ;  /* 0x000054101611e816 */ /* 0x000fe400000000ff */
[----:B------:R-:W-:Y:S01]  /*26cf0*/  ISETP.GT.U32.AND P6, PT, R187, UR10, PT ;  /* 0x0000000abb007c0c */ /* 0x000fe2000bfc4070 */
[----:B------:R3:W3:Y:S01]  /*26d00*/  LDL.S16 R23, [R1+0x190] ;  /* 0x0001900001177983 */ /* 0x0006e20000100600 */
[----:B------:R-:W-:Y:S02]  /*26d10*/  ISETP.GT.U32.AND P4, PT, R179, UR10, PT ;  /* 0x0000000ab3007c0c */ /* 0x000fe4000bf84070 */
[----:B------:R-:W-:Y:S01]  /*26d20*/  PRMT R12, R74, 0x5410, R246 ;  /* 0x000054104a0c7816 */ /* 0x000fe200000000f6 */
[----:B------:R-:W3:Y:S01]  /*26d30*/  LDL.LU R135, [R1+0x378] ;  /* 0x0003780001877983 */ /* 0x000ee20000300800 */
[----:B------:R-:W-:Y:S02]  /*26d40*/  PRMT R22, R90, 0x5410, R96 ;  /* 0x000054105a167816 */ /* 0x000fe40000000060 */
[----:B------:R-:W-:Y:S01]  /*26d50*/  SHF.R.U32.HI R96, RZ, 0x18, R89 ;  /* 0x00000018ff607819 */ /* 0x000fe20000011659 */
[----:B------:R-:W3:Y:S01]  /*26d60*/  LDL.LU R245, [R1+0x374] ;  /* 0x0003740001f57983 */ /* 0x000ee20000300800 */
[----:B------:R-:W-:Y:S01]  /*26d70*/  HSET2.LE.AND R12, R12, R194, PT ;  /* 0x000000c20c0c7233 */ /* 0x000fe20003803000 */
[-C--:B-1----:R-:W-:Y:S02]  /*26d80*/  HMMA.16816.F32.BF16 R72, R8, R24.reuse, R36 ;  /* 0x000000180848723c */ /* 0x082fe40000041824 */
[----:B------:R1:W-:Y:S01]  /*26d90*/  STG.E.U16 desc[UR20][R140.64+0x82], R16 ;  /* 0x000082108c007986 */ /* 0x0003e2000c101514 */
[----:B------:R-:W-:Y:S01]  /*26da0*/  PRMT R8, R89, 0x7632, R8 ;  /* 0x0000763259087816 */ /* 0x000fe20000000008 */
[----:B----4-:R-:W-:Y:S01]  /*26db0*/  @P5 HFMA2.BF16_V2 R21, -RZ.H0_H0, RZ.H0_H0, -R142.H1_H1 ;  /* 0x200000ffff155231 */ /* 0x010fe2000036098e */
[----:B------:R-:W-:Y:S01]  /*26dc0*/  PRMT R10, R142, 0x7632, R10 ;  /* 0x000076328e0a7816 */ /* 0x000fe2000000000a */
[----:B------:R4:W4:Y:S01]  /*26dd0*/  LDL.S16 R114, [R1+0x170] ;  /* 0x0001700001727983 */ /* 0x0009220000100600 */
[----:B------:R-:W-:Y:S01]  /*26de0*/  LOP3.LUT R97, R8, 0xff, RZ, 0xc0, !PT ;  /* 0x000000ff08617812 */ /* 0x000fe200078ec0ff */
[----:B--2---:R-:W-:Y:S01]  /*26df0*/  IMAD.WIDE.U32 R44, R204, -0x2daee0ad, RZ ;  /* 0xd2511f53cc2c7825 */ /* 0x004fe200078e00ff */
[----:B------:R-:W-:Y:S01]  /*26e00*/  PRMT R8, R143, 0x7632, R8 ;  /* 0x000076328f087816 */ /* 0x000fe20000000008 */
[----:B------:R-:W-:Y:S01]  /*26e10*/  STG.E.U16 desc[UR20][R138.64+0x92], R77 ;  /* 0x0000924d8a007986 */ /* 0x000fe2000c101514 */
[----:B------:R-:W-:Y:S02]  /*26e20*/  PRMT R90, R21, 0x7610, R90 ;  /* 0x00007610155a7816 */ /* 0x000fe4000000005a */
[----:B------:R-:W-:Y:S01]  /*26e30*/  LOP3.LUT R86, R118, UR24, R45, 0x96, !PT ;  /* 0x0000001876567c12 */ /* 0x000fe2000f8e962d */
[----:B------:R2:W2:Y:S01]  /*26e40*/  LDL.S16 R108, [R1+0x178] ;  /* 0x00017800016c7983 */ /* 0x0004a20000100600 */
[----:B------:R-:W-:Y:S02]  /*26e50*/  @P5 PRMT R10, R90, 0x5410, RZ ;  /* 0x000054105a0a5816 */ /* 0x000fe400000000ff */
[----:B------:R-:W-:Y:S01]  /*26e60*/  PRMT R9, R143, 0x7610, R9 ;  /* 0x000076108f097816 */ /* 0x000fe20000000009 */
[----:B------:R2:W2:Y:S01]  /*26e70*/  LDL.S16 R39, [R1+0x174] ;  /* 0x0001740001277983 */ /* 0x0004a20000100600 */
[----:B------:R-:W-:Y:S02]  /*26e80*/  LOP3.LUT R12, R15, R12, RZ, 0xc0, !PT ;  /* 0x0000000c0f0c7212 */ /* 0x000fe400078ec0ff */
[----:B------:R-:W-:Y:S01]  /*26e90*/  LOP3.LUT R15, R105, 0xff00ff, RZ, 0xc0, !PT ;  /* 0x00ff00ff690f7812 */ /* 0x000fe200078ec0ff */
[----:B------:R1:W-:Y:S01]  /*26ea0*/  @P5 STL.S16 [R1+0x198], R21 ;  /* 0x0001981501005387 */ /* 0x0003e20000100600 */
[----:B------:R-:W-:Y:S02]  /*26eb0*/  ISETP.GT.U32.AND P5, PT, R210, UR10, PT ;  /* 0x0000000ad2007c0c */ /* 0x000fe4000bfa4070 */
[C---:B------:R-:W-:Y:S01]  /*26ec0*/  LOP3.LUT R105, R86.reuse, 0xff, RZ, 0xc0, !PT ;  /* 0x000000ff56697812 */ /* 0x040fe200078ec0ff */
[----:B------:R1:W-:Y:S01]  /*26ed0*/  STG.E.U16 desc[UR20][R138.64+0x90], R76 ;  /* 0x0000904c8a007986 */ /* 0x0003e2000c101514 */
[----:B------:R-:W-:Y:S02]  /*26ee0*/  LOP3.LUT R11, R86, 0xffff, RZ, 0xc0, !PT ;  /* 0x0000ffff560b7812 */ /* 0x000fe400078ec0ff */
[----:B---3--:R-:W-:Y:S01]  /*26ef0*/  PRMT R19, R251, 0x5410, R218 ;  /* 0x00005410fb137816 */ /* 0x008fe200000000da */
[----:B------:R3:W-:Y:S01]  /*26f00*/  STG.E.U16 desc[UR20][R6.64+0x90], R2 ;  /* 0x0000900206007986 */ /* 0x0007e2000c101514 */
[--C-:B------:R-:W-:Y:S02]  /*26f10*/  HSET2.LE.AND R15, R15, R194.reuse, PT ;  /* 0x000000c20f0f7233 */ /* 0x100fe40003803000 */
[----:B------:R-:W-:Y:S01]  /*26f20*/  PRMT R118, R82, 0x5410, R84 ;  /* 0x0000541052767816 */ /* 0x000fe20000000054 */
[----:B------:R3:W-:Y:S01]  /*26f30*/  STG.E.U16 desc[UR20][R6.64+0x92], R0 ;  /* 0x0000920006007986 */ /* 0x0007e2000c101514 */
[----:B-1----:R-:W-:Y:S02]  /*26f40*/  PRMT R16, R161, 0x7610, R16 ;  /* 0x00007610a1107816 */ /* 0x002fe40000000010 */
[----:B------:R-:W-:Y:S01]  /*26f50*/  SHF.R.U32.HI R90, RZ, 0x18, R101 ;  /* 0x00000018ff5a7819 */ /* 0x000fe20000011665 */
[----:B------:R-:W-:Y:S05]  /*26f60*/  IMAD.MOV.U32 R21, RZ, RZ, R112 ;  /* 0x000000ffff157224 */ /* 0x000fea00078e0070 */
[----:B------:R-:W-:Y:S01]  /*26f70*/  LOP3.LUT R14, R21, R14, RZ, 0xc0, !PT ;  /* 0x0000000e150e7212 */ /* 0x000fe200078ec0ff */
[----:B------:R-:W-:Y:S01]  /*26f80*/  IMAD.MOV.U32 R21, RZ, RZ, R121 ;  /* 0x000000ffff157224 */ /* 0x000fe200078e0079 */
[----:B------:R-:W-:Y:S02]  /*26f90*/  PRMT R76, R225, 0x5410, R229 ;  /* 0x00005410e14c7816 */ /* 0x000fe400000000e5 */
[C---:B---3--:R-:W-:Y:S02]  /*26fa0*/  PRMT R2, R178.reuse, 0x7610, R2 ;  /* 0x00007610b2027816 */ /* 0x048fe40000000002 */
[----:B------:R-:W-:Y:S02]  /*26fb0*/  LOP3.LUT R13, R21, R13, RZ, 0xc0, !PT ;  /* 0x0000000d150d7212 */ /* 0x000fe400078ec0ff */
[----:B------:R-:W-:Y:S01]  /*26fc0*/  PRMT R0, R178, 0x7632, R0 ;  /* 0x00007632b2007816 */ /* 0x000fe20000000000 */
[C---:B------:R-:W-:Y:S05]  /*26fd0*/  IMAD.WIDE R6, R217.reuse, 0x70, R6 ;  /* 0x00000070d9067825 */ /* 0x040fea00078e0206 */
[----:B------:R-:W-:Y:S04]  /*26fe0*/  STG.E.U16 desc[UR20][R6.64+0x90], R17 ;  /* 0x0000901106007986 */ /* 0x000fe8000c101514 */
[----:B------:R1:W-:Y:S02]  /*26ff0*/  STG.E.U16 desc[UR20][R6.64+0x92], R10 ;  /* 0x0000920a06007986 */ /* 0x0003e4000c101514 */
[----:B-1----:R-:W-:Y:S01]  /*27000*/  HSET2.LE.AND R10, R30, R194, PT ;  /* 0x000000c21e0a7233 */ /* 0x002fe20003803000 */
[----:B------:R-:W-:Y:S04]  /*27010*/  IMAD.WIDE R6, R217, -0x70, R6 ;  /* 0xffffff90d9067825 */ /* 0x000fe800078e0206 */
[----:B------:R-:W-:Y:S01]  /*27020*/  LOP3.LUT R10, R202, R10, RZ, 0xc0, !PT ;  /* 0x0000000aca0a7212 */ /* 0x000fe200078ec0ff */
[--C-:B------:R-:W-:Y:S02]  /*27030*/  @P6 HFMA2.BF16_V2 R154, -RZ.H0_H0, RZ.H0_H0, -R143.reuse.H0_H0 ;  /* 0x200000ffff9a6231 */ /* 0x100fe4000034098f */
[----:B------:R-:W-:Y:S03]  /*27040*/  @P4 HFMA2.BF16_V2 R23, -RZ.H0_H0, RZ.H0_H0, -R143.H1_H1 ;  /* 0x200000ffff174231 */ /* 0x000fe6000036098f */
[----:B------:R-:W-:Y:S01]  /*27050*/  PRMT R88, R154, 0x7610, R88 ;  /* 0x000076109a587816 */ /* 0x000fe20000000058 */
[----:B------:R-:W-:Y:S01]  /*27060*/  @P6 STL.S16 [R1+0x194], R154 ;  /* 0x0001949a01006387 */ /* 0x000fe20000100600 */
[----:B------:R-:W-:Y:S03]  /*27070*/  PRMT R45, R23, 0x7610, R45 ;  /* 0x00007610172d7816 */ /* 0x000fe6000000002d */
[----:B------:R1:W-:Y:S01]  /*27080*/  @P4 STL.S16 [R1+0x190], R23 ;  /* 0x0001901701004387 */ /* 0x0003e20000100600 */
[----:B------:R-:W-:Y:S02]  /*27090*/  @P6 PRMT R9, R88, 0x5410, RZ ;  /* 0x0000541058096816 */ /* 0x000fe400000000ff */
[----:B------:R-:W-:Y:S02]  /*270a0*/  @P4 PRMT R8, R45, 0x5410, RZ ;  /* 0x000054102d084816 */ /* 0x000fe400000000ff */
[----:B------:R-:W-:Y:S01]  /*270b0*/  PRMT R45, R185, 0x5410, R132 ;  /* 0x00005410b92d7816 */ /* 0x000fe20000000084 */
[----:B------:R3:W-:Y:S01]  /*270c0*/  STG.E.U16 desc[UR20][R140.64+0x90], R9 ;  /* 0x000090098c007986 */ /* 0x0007e2000c101514 */
[----:B------:R-:W-:Y:S02]  /*270d0*/  ISETP.LE.U32.AND P6, PT, R97, UR10, PT ;  /* 0x0000000a61007c0c */ /* 0x000fe4000bfc3070 */
[----:B------:R-:W-:Y:S01]  /*270e0*/  ISETP.LE.U32.AND P4, PT, R96, UR10, PT ;  /* 0x0000000a60007c0c */ /* 0x000fe2000bf83070 */
[----:B------:R-:W3:Y:S01]  /*270f0*/  LDL.LU R132, [R1+0x370] ;  /* 0x0003700001847983 */ /* 0x000ee20000300800 */
[----:B------:R-:W-:Y:S01]  /*27100*/  PRMT R88, R150, 0x5410, R233 ;  /* 0x0000541096587816 */ /* 0x000fe200000000e9 */
[----:B----4-:R-:W-:Y:S02]  /*27110*/  @P5 HFMA2.BF16_V2 R114, -RZ.H0_H0, RZ.H0_H0, -R91.H0_H0 ;  /* 0x200000ffff725231 */ /* 0x010fe4000034095b */
[----:B------:R-:W4:Y:S03]  /*27120*/  LDL.LU R185, [R1+0x36c] ;  /* 0x00036c0001b97983 */ /* 0x000f260000300800 */
[----:B------:R-:W-:Y:S01]  /*27130*/  PRMT R38, R114, 0x7610, R38 ;  /* 0x0000761072267816 */ /* 0x000fe20000000026 */
[----:B------:R4:W4:Y:S02]  /*27140*/  LDL.S16 R77, [R1+0x180] ;  /* 0x00018000014d7983 */ /* 0x0009240000100600 */
[----:B--2---:R-:W-:Y:S01]  /*27150*/  @!P6 HFMA2.BF16_V2 R108, -RZ.H0_H0, RZ.H0_H0, -R2.H0_H0 ;  /* 0x200000ffff6ce231 */ /* 0x004fe20000340902 */
[----:B------:R-:W-:Y:S01]  /*27160*/  @P5 PRMT R91, R38, 0x5410, RZ ;  /* 0x00005410265b5816 */ /* 0x000fe200000000ff */
[----:B------:R2:W2:Y:S01]  /*27170*/  LDL.S16 R89, [R1+0x17c] ;  /* 0x00017c0001597983 */ /* 0x0004a20000100600 */
[----:B------:R-:W-:Y:S02]  /*27180*/  @!P4 HFMA2.BF16_V2 R39, -RZ.H0_H0, RZ.H0_H0, -R0.H0_H0 ;  /* 0x200000ffff27c231 */ /* 0x000fe40000340900 */
[----:B------:R-:W-:Y:S01]  /*27190*/  PRMT R37, R108, 0x7610, R37 ;  /* 0x000076106c257816 */ /* 0x000fe20000000025 */
[----:B------:R3:W-:Y:S01]  /*271a0*/  @P5 STL.S16 [R1+0x170], R114 ;  /* 0x0001707201005387 */ /* 0x0007e20000100600 */
[----:B------:R-:W-:Y:S01]  /*271b0*/  ISETP.LE.U32.AND P5, PT, R105, UR10, PT ;  /* 0x0000000a69007c0c */ /* 0x000fe2000bfa3070 */
[----:B-1----:R-:W-:Y:S01]  /*271c0*/  IMAD.MOV.U32 R23, RZ, RZ, R111 ;  /* 0x000000ffff177224 */ /* 0x002fe200078e006f */
[----:B------:R-:W-:Y:S01]  /*271d0*/  PRMT R36, R39, 0x7610, R36 ;  /* 0x0000761027247816 */ /* 0x000fe20000000024 */
[----:B------:R1:W-:Y:S03]  /*271e0*/  @!P6 STL.S16 [R1+0x178], R108 ;  /* 0x0001786c0100e387 */ /* 0x0003e60000100600 */
[----:B------:R-:W-:Y:S01]  /*271f0*/  LOP3.LUT R15, R23, R15, RZ, 0xc0, !PT ;  /* 0x0000000f170f7212 */ /* 0x000fe200078ec0ff */
[----:B------:R1:W-:Y:S01]  /*27200*/  STG.E.U16 desc[UR20][R140.64+0x92], R8 ;  /* 0x000092088c007986 */ /* 0x0003e2000c101514 */
[--C-:B---3--:R-:W-:Y:S02]  /*27210*/  HSET2.LE.AND R9, R22, R194.reuse, PT ;  /* 0x000000c216097233 */ /* 0x108fe40003803000 */
[----:B------:R-:W-:Y:S01]  /*27220*/  PRMT R23, R200, 0x5410, R245 ;  /* 0x00005410c8177816 */ /* 0x000fe200000000f5 */
[----:B------:R-:W-:Y:S02]  /*27230*/  @!P4 STL.S16 [R1+0x174], R39 ;  /* 0x000174270100c387 */ /* 0x000fe40000100600 */
[----:B------:R-:W-:Y:S01]  /*27240*/  LOP3.LUT R9, R151, R9, RZ, 0xc0, !PT ;  /* 0x0000000997097212 */ /* 0x000fe200078ec0ff */
[C---:B------:R-:W-:Y:S01]  /*27250*/  HMMA.16816.F32.BF16 R48, R12.reuse, R24, R48 ;  /* 0x000000180c30723c */ /* 0x040fe20000041830 */
[----:B------:R-:W-:Y:S04]  /*27260*/  STG.E.U16 desc[UR20][R138.64+0xa0], R78 ;  /* 0x0000a04e8a007986 */ /* 0x000fe8000c101514 */
[----:B------:R-:W-:Y:S03]  /*27270*/  STG.E.U16 desc[UR20][R138.64+0xa2], R80 ;  /* 0x0000a2508a007986 */ /* 0x000fe6000c101514 */
[C---:B------:R-:W-:Y:S01]  /*27280*/  HMMA.16816.F32.BF16 R68, R12.reuse, R26, R68 ;  /* 0x0000001a0c44723c */ /* 0x040fe20000041844 */
[----:B------:R-:W3:Y:S02]  /*27290*/  LDSM.16.MT88.4 R24, [R199+0x4800] ;  /* 0x00480000c718783b */ /* 0x000ee40000004200 */
[----:B------:R-:W-:Y:S02]  /*272a0*/  PRMT R114, R2, 0x5410, R0 ;  /* 0x0000541002727816 */ /* 0x000fe40000000000 */
[----:B------:R-:W-:Y:S02]  /*272b0*/  @!P6 PRMT R2, R37, 0x5410, RZ ;  /* 0x000054102502e816 */ /* 0x000fe400000000ff */
[----:B-1----:R-:W-:Y:S01]  /*272c0*/  SHF.R.U32.HI R108, RZ, 0x8, R11 ;  /* 0x00000008ff6c7819 */ /* 0x002fe2000001160b */
[C---:B------:R-:W-:Y:S02]  /*272d0*/  HMMA.16816.F32.BF16 R56, R12.reuse, R32, R56 ;  /* 0x000000200c38723c */ /* 0x040fe40000041838 */
[----:B------:R1:W-:Y:S01]  /*272e0*/  STG.E.U16 desc[UR20][R6.64+0xa0], R2 ;  /* 0x0000a00206007986 */ /* 0x0003e2000c101514 */
[----:B------:R-:W-:Y:S02]  /*272f0*/  @!P4 PRMT R0, R36, 0x5410, RZ ;  /* 0x000054102400c816 */ /* 0x000fe400000000ff */
[----:B------:R-:W-:Y:S01]  /*27300*/  LOP3.LUT R8, R108, 0xffff, RZ, 0xc0, !PT ;  /* 0x0000ffff6c087812 */ /* 0x000fe200078ec0ff */
[----:B------:R-:W3:Y:S01]  /*27310*/  LDSM.16.MT88.4 R36, [R46+0x800] ;  /* 0x000800002e24783b */ /* 0x000ee20000004200 */
[----:B------:R-:W-:Y:S01]  /*27320*/  ISETP.LE.U32.AND P4, PT, R98, UR10, PT ;  /* 0x0000000a62007c0c */ /* 0x000fe2000bf83070 */
[----:B------:R-:W-:Y:S02]  /*27330*/  HMMA.16816.F32.BF16 R52, R12, R34, R52 ;  /* 0x000000220c34723c */ /* 0x000fe40000041834 */
[----:B------:R3:W-:Y:S01]  /*27340*/  STG.E.U16 desc[UR20][R6.64+0xa2], R0 ;  /* 0x0000a20006007986 */ /* 0x0007e2000c101514 */
[----:B------:R-:W-:Y:S01]  /*27350*/  ISETP.LE.U32.AND P6, PT, R8, UR10, PT ;  /* 0x0000000a08007c0c */ /* 0x000fe2000bfc3070 */
[----:B------:R-:W-:Y:S01]  /*27360*/  IMAD.MOV.U32 R15, RZ, RZ, R117 ;  /* 0x000000ffff0f7224 */ /* 0x000fe200078e0075 */
[--C-:B------:R-:W-:Y:S01]  /*27370*/  HSET2.LE.AND R8, R19, R194.reuse, PT ;  /* 0x000000c213087233 */ /* 0x100fe20003803000 */
[----:B------:R-:W-:Y:S01]  /*27380*/  IMAD.MOV.U32 R13, RZ, RZ, R126 ;  /* 0x000000ffff0d7224 */ /* 0x000fe200078e007e */
[----:B------:R-:W-:Y:S02]  /*27390*/  LOP3.LUT R11, R171, 0xff00ff, RZ, 0xc0, !PT ;  /* 0x00ff00ffab0b7812 */ /* 0x000fe400078ec0ff */
[--C-:B------:R-:W-:Y:S02]  /*273a0*/  HSET2.LE.AND R14, R31, R194.reuse, PT ;  /* 0x000000c21f0e7233 */ /* 0x100fe40003803000 */
[----:B------:R-:W-:Y:S02]  /*273b0*/  LOP3.LUT R8, R136, R8, RZ, 0xc0, !PT ;  /* 0x0000000888087212 */ /* 0x000fe400078ec0ff */
[--C-:B------:R-:W-:Y:S02]  /*273c0*/  HSET2.LE.AND R11, R11, R194.reuse, PT ;  /* 0x000000c20b0b7233 */ /* 0x100fe40003803000 */
[----:B------:R-:W-:Y:S01]  /*273d0*/  LOP3.LUT R14, R15, R14, RZ, 0xc0, !PT ;  /* 0x0000000e0f0e7212 */ /* 0x000fe200078ec0ff */
[----:B------:R-:W-:Y:S01]  /*273e0*/  IMAD.MOV.U32 R15, RZ, RZ, R124 ;  /* 0x000000ffff0f7224 */ /* 0x000fe200078e007c */
[--C-:B------:R-:W-:Y:S02]  /*273f0*/  HSET2.LE.AND R12, R28, R194.reuse, PT ;  /* 0x000000c21c0c7233 */ /* 0x100fe40003803000 */
[----:B------:R-:W-:Y:S02]  /*27400*/  LOP3.LUT R11, R131, R11, RZ, 0xc0, !PT ;  /* 0x0000000b830b7212 */ /* 0x000fe400078ec0ff */
[----:B-1----:R-:W-:Y:S02]  /*27410*/  LOP3.LUT R2, R174, 0xff00ff, RZ, 0xc0, !PT ;  /* 0x00ff00ffae027812 */ /* 0x002fe400078ec0ff */
[----:B------:R-:W-:Y:S01]  /*27420*/  LOP3.LUT R12, R13, R12, RZ, 0xc0, !PT ;  /* 0x0000000c0d0c7212 */ /* 0x000fe200078ec0ff */
[----:B------:R-:W-:Y:S02]  /*27430*/  IMAD.MOV.U32 R13, RZ, RZ, R125 ;  /* 0x000000ffff0d7224 */ /* 0x000fe400078e007d */
[--C-:B------:R-:W-:Y:S01]  /*27440*/  HSET2.LE.AND R2, R2, R194.reuse, PT ;  /* 0x000000c202027233 */ /* 0x100fe20003803000 */
[C---:B---3--:R-:W-:Y:S05]  /*27450*/  HMMA.16816.F32.BF16 R32, R8.reuse, R24, R72 ;  /* 0x000000180820723c */ /* 0x048fea0000041848 */
[----:B------:R-:W-:Y:S01]  /*27460*/  PRMT R0, R101, 0x7632, R0 ;  /* 0x0000763265007816 */ /* 0x000fe20000000000 */
[----:B------:R-:W-:Y:S01]  /*27470*/  IMAD.WIDE R6, R217, 0x70, R6 ;  /* 0x00000070d9067825 */ /* 0x000fe200078e0206 */
[----:B------:R-:W-:Y:S01]  /*27480*/  LOP3.LUT R15, R15, R2, RZ, 0xc0, !PT ;  /* 0x000000020f0f7212 */ /* 0x000fe200078ec0ff */
[C---:B------:R-:W-:Y:S03]  /*27490*/  HMMA.16816.F32.BF16 R40, R8.reuse, R26, R40 ;  /* 0x0000001a0828723c */ /* 0x040fe60000041828 */
[----:B------:R-:W-:Y:S05]  /*274a0*/  LOP3.LUT R101, R184, 0xff, RZ, 0xc0, !PT ;  /* 0x000000ffb8657812 */ /* 0x000fea00078ec0ff */
[C---:B------:R-:W-:Y:S08]  /*274b0*/  HMMA.16816.F32.BF16 R64, R8.reuse, R36, R64 ;  /* 0x000000240840723c */ /* 0x040ff00000041840 */
[-C--:B------:R-:W-:Y:S01]  /*274c0*/  HMMA.16816.F32.BF16 R60, R8, R38.reuse, R60 ;  /* 0x00000026083c723c */ /* 0x080fe2000004183c */
[----:B------:R-:W-:Y:S02]  /*274d0*/  MUFU.EX2 R8, R176 ;  /* 0x000000b000087308 */ /* 0x000fe40000000800 */
[----:B------:R-:W-:Y:S05]  /*274e0*/  PRMT R9, R79, 0x5410, R83 ;  /* 0x000054104f097816 */ /* 0x000fea0000000053 */
[----:B------:R-:W-:Y:S05]  /*274f0*/  HSET2.LE.AND R9, R9, R194, PT ;  /* 0x000000c209097233 */ /* 0x000fea0003803000 */
[----:B------:R-:W-:Y:S01]  /*27500*/  LOP3.LUT R9, R170, R9, RZ, 0xc0, !PT ;  /* 0x00000009aa097212 */ /* 0x000fe200078ec0ff */
[----:B------:R-:W-:Y:S10]  /*27510*/  MUFU.EX2 R132, R132 ;  /* 0x0000008400847308 */ /* 0x000ff40000000800 */
[----:B----4-:R-:W1:Y:S01]  /*27520*/  MUFU.EX2 R19, R185 ;  /* 0x000000b900137308 */ /* 0x010e620000000800 */
[----:B------:R-:W-:Y:S02]  /*27530*/  @!P5 HFMA2.BF16_V2 R77, -RZ.H0_H0, RZ.H0_H0, -R82.H0_H0 ;  /* 0x200000ffff4dd231 */ /* 0x000fe40000340952 */
[--C-:B--2---:R-:W-:Y:S03]  /*27540*/  @!P4 HFMA2.BF16_V2 R89, -RZ.H0_H0, RZ.H0_H0, -R161.reuse.H0_H0 ;  /* 0x200000ffff59c231 */ /* 0x104fe600003409a1 */
[----:B------:R2:W-:Y:S01]  /*27550*/  @!P5 STL.S16 [R1+0x180], R77 ;  /* 0x0001804d0100d387 */ /* 0x0005e20000100600 */
[----:B------:R-:W-:Y:S02]  /*27560*/  PRMT R21, R77, 0x7610, R21 ;  /* 0x000076104d157816 */ /* 0x000fe40000000015 */
[----:B------:R-:W-:Y:S01]  /*27570*/  PRMT R17, R89, 0x7610, R17 ;  /* 0x0000761059117816 */ /* 0x000fe20000000011 */
[----:B------:R-:W3:Y:S01]  /*27580*/  LDL.LU R136, [R1+0x368] ;  /* 0x0003680001887983 */ /* 0x000ee20000300800 */
[----:B------:R-:W-:Y:S02]  /*27590*/  @!P5 PRMT R82, R21, 0x5410, RZ ;  /* 0x000054101552d816 */ /* 0x000fe400000000ff */
[----:B------:R-:W-:Y:S01]  /*275a0*/  @!P4 PRMT R16, R17, 0x5410, RZ ;  /* 0x000054101110c816 */ /* 0x000fe200000000ff */
[----:B------:R4:W5:Y:S01]  /*275b0*/  LDL.LU R202, [R1+0x364] ;  /* 0x0003640001ca7983 */ /* 0x0009620000300800 */
[----:B------:R-:W-:Y:S01]  /*275c0*/  PRMT R21, R81, 0x5410, R106 ;  /* 0x0000541051157816 */ /* 0x000fe2000000006a */
[----:B------:R-:W2:Y:S01]  /*275d0*/  MUFU.EX2 R17, R175 ;  /* 0x000000af00117308 */ /* 0x000ea20000000800 */
[----:B------:R-:W-:Y:S01]  /*275e0*/  SHF.R.U32.HI R81, RZ, 0x18, R100 ;  /* 0x00000018ff517819 */ /* 0x000fe20000011664 */
[----:B------:R4:W4:Y:S01]  /*275f0*/  LDL.S16 R120, [R1+0x154] ;  /* 0x0001540001787983 */ /* 0x0009220000100600 */
[----:B-1----:R-:W-:Y:S03]  /*27600*/  F2FP.BF16.F32.PACK_AB R117, R132, R19 ;  /* 0x000000138475723e */ /* 0x002fe600000010ff */
[----:B------:R1:W3:Y:S04]  /*27610*/  LDL.S16 R112, [R1+0x150] ;  /* 0x0001500001707983 */ /* 0x0002e80000100600 */
[----:B------:R1:W3:Y:S01]  /*27620*/  LDL.S16 R30, [R1+0x14c] ;  /* 0x00014c00011e7983 */ /* 0x0002e20000100600 */
[----:B--2---:R-:W-:Y:S03]  /*27630*/  F2FP.BF16.F32.PACK_AB R95, R8, R17 ;  /* 0x00000011085f723e */ /* 0x004fe600000010ff */
[----:B------:R1:W2:Y:S01]  /*27640*/  LDL.S16 R77, [R1+0x158] ;  /* 0x00015800014d7983 */ /* 0x0002a20000100600 */
[----:B------:R-:W-:Y:S01]  /*27650*/  FADD.FTZ R2, R17, R148 ;  /* 0x0000009411027221 */ /* 0x000fe20000010000 */
[----:B------:R-:W-:Y:S02]  /*27660*/  PRMT R17, R165, 0x7610, R17 ;  /* 0x00007610a5117816 */ /* 0x000fe40000000011 */
[----:B------:R1:W-:Y:S01]  /*27670*/  @!P4 STL.S16 [R1+0x17c], R89 ;  /* 0x00017c590100c387 */ /* 0x0003e20000100600 */
[----:B------:R-:W-:Y:S03]  /*27680*/  ISETP.LE.U32.AND P4, PT, R90, UR10, PT ;  /* 0x0000000a5a007c0c */ /* 0x000fe6000bf83070 */
[----:B------:R2:W5:Y:S04]  /*27690*/  LDL.LU R185, [R1+0x360] ;  /* 0x0003600001b97983 */ /* 0x0005680000300800 */
[----:B------:R1:W-:Y:S02]  /*276a0*/  STG.E.U16 desc[UR20][R6.64+0xa0], R16 ;  /* 0x0000a01006007986 */ /* 0x0003e4000c101514 */
[----:B-1----:R-:W-:Y:S02]  /*276b0*/  LOP3.LUT R89, R0, 0xff, RZ, 0xc0, !PT ;  /* 0x000000ff00597812 */ /* 0x002fe400078ec0ff */
[--C-:B------:R-:W-:Y:S02]  /*276c0*/  HSET2.LE.AND R0, R29, R194.reuse, PT ;  /* 0x000000c21d007233 */ /* 0x100fe40003803000 */
[----:B------:R-:W-:Y:S03]  /*276d0*/  ISETP.LE.U32.AND P5, PT, R89, UR10, PT ;  /* 0x0000000a59007c0c */ /* 0x000fe6000bfa3070 */
[----:B------:R-:W-:Y:S01]  /*276e0*/  LOP3.LUT R13, R13, R0, RZ, 0xc0, !PT ;  /* 0x000000000d0d7212 */ /* 0x000fe200078ec0ff */
[----:B------:R-:W-:Y:S01]  /*276f0*/  FADD.FTZ R0, R19, R172 ;  /* 0x000000ac13007221 */ /* 0x000fe20000010000 */
[----:B------:R-:W-:Y:S02]  /*27700*/  PRMT R19, R20, 0x7632, R19 ;  /* 0x0000763214137816 */ /* 0x000fe40000000013 */
[----:B------:R-:W-:Y:S01]  /*27710*/  PRMT R16, R165, 0x7632, R16 ;  /* 0x00007632a5107816 */ /* 0x000fe20000000010 */
[--C-:B------:R-:W-:Y:S01]  /*27720*/  FADD.FTZ R186, R132, R0.reuse ;  /* 0x0000000084ba7221 */ /* 0x100fe20000010000 */
[----:B------:R-:W-:Y:S01]  /*27730*/  PRMT R0, R161, 0x7632, R0 ;  /* 0x00007632a1007816 */ /* 0x000fe20000000000 */
[C---:B------:R-:W-:Y:S04]  /*27740*/  HMMA.16816.F32.BF16 R52, R12.reuse, R38, R52 ;  /* 0x000000260c34723c */ /* 0x040fe80000041834 */
[----:B------:R-:W-:Y:S04]  /*27750*/  PRMT R106, R20, 0x5410, R19 ;  /* 0x00005410146a7816 */ /* 0x000fe80000000013 */
[C---:B------:R-:W-:Y:S03]  /*27760*/  HMMA.16816.F32.BF16 R56, R12.reuse, R36, R56 ;  /* 0x000000240c38723c */ /* 0x040fe60000041838 */
[----:B------:R-:W-:Y:S05]  /*27770*/  PRMT R36, R166, 0x7610, R36 ;  /* 0x00007610a6247816 */ /* 0x000fea0000000024 */
[C---:B------:R-:W-:Y:S08]  /*27780*/  HMMA.16816.F32.BF16 R48, R12.reuse, R24, R48 ;  /* 0x000000180c30723c */ /* 0x040ff00000041830 */
[----:B------:R-:W-:Y:S01]  /*27790*/  HMMA.16816.F32.BF16 R68, R12, R26, R68 ;  /* 0x0000001a0c44723c */ /* 0x000fe20000041844 */
[----:B------:R-:W1:Y:S02]  /*277a0*/  LDSM.16.MT88.4 R24, [R46+0xc00] ;  /* 0x000c00002e18783b */ /* 0x000e640000004200 */
[--C-:B------:R-:W-:Y:S01]  /*277b0*/  HSET2.LE.AND R14, R88, R194.reuse, PT ;  /* 0x000000c2580e7233 */ /* 0x100fe20003803000 */
[----:B------:R-:W-:Y:S01]  /*277c0*/  IMAD.MOV.U32 R15, RZ, RZ, R128 ;  /* 0x000000ffff0f7224 */ /* 0x000fe200078e0080 */
[--C-:B------:R-:W-:Y:S01]  /*277d0*/  HSET2.LE.AND R12, R21, R194.reuse, PT ;  /* 0x000000c2150c7233 */ /* 0x100fe20003803000 */
[----:B------:R-:W-:Y:S01]  /*277e0*/  IMAD.MOV.U32 R21, RZ, RZ, R129 ;  /* 0x000000ffff157224 */ /* 0x000fe200078e0081 */
[----:B------:R-:W-:Y:S02]  /*277f0*/  PRMT R13, R115, 0x5410, R122 ;  /* 0x00005410730d7816 */ /* 0x000fe4000000007a */
[----:B------:R-:W-:Y:S02]  /*27800*/  PRMT R88, R208, 0x5410, R210 ;  /* 0x00005410d0587816 */ /* 0x000fe400000000d2 */
[----:B------:R-:W-:Y:S02]  /*27810*/  LOP3.LUT R12, R15, R12, RZ, 0xc0, !PT ;  /* 0x0000000c0f0c7212 */ /* 0x000fe400078ec0ff */
[----:B------:R-:W-:Y:S02]  /*27820*/  LOP3.LUT R15, R110, 0xff00ff, RZ, 0xc0, !PT ;  /* 0x00ff00ff6e0f7812 */ /* 0x000fe400078ec0ff */
[----:B------:R-:W-:Y:S02]  /*27830*/  HSET2.LE.AND R13, R13, R194, PT ;  /* 0x000000c20d0d7233 */ /* 0x000fe40003803000 */
[----:B------:R-:W-:Y:S03]  /*27840*/  PRMT R110, R203, 0x5410, R201 ;  /* 0x00005410cb6e7816 */ /* 0x000fe600000000c9 */
[----:B------:R-:W-:Y:S02]  /*27850*/  LOP3.LUT R13, R21, R13, RZ, 0xc0, !PT ;  /* 0x0000000d150d7212 */ /* 0x000fe400078ec0ff */
[----:B------:R-:W-:Y:S01]  /*27860*/  PRMT R21, R166, 0x7632, R21 ;  /* 0x00007632a6157816 */ /* 0x000fe20000000015 */
[----:B----4-:R-:W-:Y:S02]  /*27870*/  @!P3 HFMA2.BF16_V2 R120, -RZ.H0_H0, RZ.H0_H0, -R161.H1_H1 ;  /* 0x200000ffff78b231 */ /* 0x010fe400003609a1 */
[--C-:B---3--:R-:W-:Y:S03]  /*27880*/  @!P5 HFMA2.BF16_V2 R112, -RZ.H0_H0, RZ.H0_H0, -R165.reuse.H0_H0 ;  /* 0x200000ffff70d231 */ /* 0x108fe600003409a5 */
[----:B------:R-:W-:Y:S01]  /*27890*/  PRMT R22, R120, 0x7610, R22 ;  /* 0x0000761078167816 */ /* 0x000fe20000000016 */
[----:B------:R-:W-:Y:S01]  /*278a0*/  @!P4 HFMA2.BF16_V2 R30, -RZ.H0_H0, RZ.H0_H0, -R165.H1_H1 ;  /* 0x200000ffff1ec231 */ /* 0x000fe200003609a5 */
[----:B------:R-:W-:Y:S02]  /*278b0*/  PRMT R11, R112, 0x7610, R11 ;  /* 0x00007610700b7816 */ /* 0x000fe4000000000b */
[----:B------:R-:W-:Y:S01]  /*278c0*/  @!P3 PRMT R0, R22, 0x5410, RZ ;  /* 0x000054101600b816 */ /* 0x000fe200000000ff */
[----:B--2---:R-:W-:Y:S01]  /*278d0*/  @!P6 HFMA2.BF16_V2 R77, -RZ.H0_H0, RZ.H0_H0, -R84.H0_H0 ;  /* 0x200000ffff4de231 */ /* 0x004fe20000340954 */
[----:B------:R-:W-:Y:S03]  /*278e0*/  PRMT R10, R30, 0x7610, R10 ;  /* 0x000076101e0a7816 */ /* 0x000fe6000000000a */
[----:B------:R2:W-:Y:S01]  /*278f0*/  STG.E.U16 desc[UR20][R6.64+0xa2], R0 ;  /* 0x0000a20006007986 */ /* 0x0005e2000c101514 */
[----:B------:R-:W-:Y:S02]  /*27900*/  @!P5 PRMT R17, R11, 0x5410, RZ ;  /* 0x000054100b11d816 */ /* 0x000fe400000000ff */
[----:B------:R-:W-:Y:S01]  /*27910*/  PRMT R75, R77, 0x7610, R75 ;  /* 0x000076104d4b7816 */ /* 0x000fe2000000004b */
[----:B------:R3:W-:Y:S01]  /*27920*/  @!P6 STL.S16 [R1+0x158], R77 ;  /* 0x0001584d0100e387 */ /* 0x0007e20000100600 */
[----:B------:R-:W-:Y:S02]  /*27930*/  @!P4 PRMT R16, R10, 0x5410, RZ ;  /* 0x000054100a10c816 */ /* 0x000fe400000000ff */
[----:B------:R-:W-:Y:S01]  /*27940*/  @!P6 PRMT R84, R75, 0x5410, RZ ;  /* 0x000054104b54e816 */ /* 0x000fe200000000ff */
[----:B------:R4:W4:Y:S01]  /*27950*/  LDL.S16 R79, [R1+0x15c] ;  /* 0x00015c00014f7983 */ /* 0x0009220000100600 */
[----:B------:R-:W-:Y:S02]  /*27960*/  ISETP.GT.U32.AND P6, PT, R144, UR10, PT ;  /* 0x0000000a90007c0c */ /* 0x000fe4000bfc4070 */
[--C-:B------:R-:W-:Y:S01]  /*27970*/  HSET2.LE.AND R10, R45, R194.reuse, PT ;  /* 0x000000c22d0a7233 */ /* 0x100fe20003803000 */
[----:B------:R1:W4:Y:S01]  /*27980*/  LDL.S16 R78, [R1+0x148] ;  /* 0x00014800014e7983 */ /* 0x0003220000100600 */
[----:B------:R-:W-:Y:S03]  /*27990*/  LOP3.LUT R11, R76, 0xff00ff, RZ, 0xc0, !PT ;  /* 0x00ff00ff4c0b7812 */ /* 0x000fe600078ec0ff */
[----:B------:R1:W-:Y:S01]  /*279a0*/  STG.E.U16 desc[UR20][R140.64+0xa0], R17 ;  /* 0x0000a0118c007986 */ /* 0x0003e2000c101514 */
[----:B------:R-:W-:Y:S02]  /*279b0*/  LOP3.LUT R10, R180, R10, RZ, 0xc0, !PT ;  /* 0x0000000ab40a7212 */ /* 0x000fe400078ec0ff */
[--C-:B------:R-:W-:Y:S01]  /*279c0*/  HSET2.LE.AND R11, R11, R194.reuse, PT ;  /* 0x000000c20b0b7233 */ /* 0x100fe20003803000 */
[----:B------:R1:W-:Y:S04]  /*279d0*/  STG.E.U16 desc[UR20][R140.64+0xa2], R16 ;  /* 0x0000a2108c007986 */ /* 0x0003e8000c101514 */
[----:B------:R-:W-:Y:S01]  /*279e0*/  STG.E.U16 desc[UR20][R138.64+0xb0], R92 ;  /* 0x0000b05c8a007986 */ /* 0x000fe2000c101514 */
[----:B------:R-:W-:Y:S01]  /*279f0*/  LOP3.LUT R11, R167, R11, RZ, 0xc0, !PT ;  /* 0x0000000ba70b7212 */ /* 0x000fe200078ec0ff */
[----:B--2---:R-:W-:Y:S02]  /*27a00*/  IMAD.WIDE R6, R217, -0x70, R6 ;  /* 0xffffff90d9067825 */ /* 0x004fe400078e0206 */
[----:B------:R-:W-:Y:S01]  /*27a10*/  STG.E.U16 desc[UR20][R138.64+0xb2], R93 ;  /* 0x0000b25d8a007986 */ /* 0x000fe2000c101514 */
[----:B------:R-:W-:Y:S03]  /*27a20*/  PRMT R0, R206, 0x7632, R0 ;  /* 0x00007632ce007816 */ /* 0x000fe60000000000 */
[----:B---3--:R2:W3:Y:S04]  /*27a30*/  LDL.S16 R77, [R1+0x144] ;  /* 0x00014400014d7983 */ /* 0x0084e80000100600 */
[----:B------:R-:W-:Y:S01]  /*27a40*/  @!P3 STL.S16 [R1+0x154], R120 ;  /* 0x000154780100b387 */ /* 0x000fe20000100600 */
[----:B------:R-:W-:Y:S03]  /*27a50*/  ISETP.GT.U32.AND P3, PT, R237, UR10, PT ;  /* 0x0000000aed007c0c */ /* 0x000fe6000bf64070 */
[----:B------:R2:W-:Y:S01]  /*27a60*/  @!P5 STL.S16 [R1+0x150], R112 ;  /* 0x000150700100d387 */ /* 0x0005e20000100600 */
[----:B------:R-:W-:Y:S02]  /*27a70*/  ISETP.GT.U32.AND P5, PT, R236, UR10, PT ;  /* 0x0000000aec007c0c */ /* 0x000fe4000bfa4070 */
[----:B-1----:R-:W-:Y:S01]  /*27a80*/  PRMT R17, R100, 0x7632, R17 ;  /* 0x0000763264117816 */ /* 0x002fe20000000011 */
[----:B------:R-:W-:Y:S01]  /*27a90*/  @!P4 STL.S16 [R1+0x14c], R30 ;  /* 0x00014c1e0100c387 */ /* 0x000fe20000100600 */
[----:B------:R-:W-:Y:S02]  /*27aa0*/  ISETP.LE.U32.AND P4, PT, R101, UR10, PT ;  /* 0x0000000a65007c0c */ /* 0x000fe4000bf83070 */
[----:B------:R-:W-:Y:S01]  /*27ab0*/  LOP3.LUT R80, R17, 0xff, RZ, 0xc0, !PT ;  /* 0x000000ff11507812 */ /* 0x000fe200078ec0ff */
[----:B------:R-:W1:Y:S01]  /*27ac0*/  LDSM.16.MT88.4 R28, [R199+0x4c00] ;  /* 0x004c0000c71c783b */ /* 0x000e620000004200 */
[----:B------:R-:W-:Y:S01]  /*27ad0*/  PRMT R17, R160, 0x7610, R17 ;  /* 0x00007610a0117816 */ /* 0x000fe20000000011 */
[----:B------:R-:W-:Y:S02]  /*27ae0*/  IMAD.MOV.U32 R16, RZ, RZ, R119 ;  /* 0x000000ffff107224 */ /* 0x000fe400078e0077 */
[----:B------:R1:W5:Y:S03]  /*27af0*/  LDL.LU R184, [R1+0x35c] ;  /* 0x00035c0001b87983 */ /* 0x0003660000300800 */
[----:B------:R-:W-:Y:S02]  /*27b00*/  LOP3.LUT R14, R16, R14, RZ, 0xc0, !PT ;  /* 0x0000000e100e7212 */ /* 0x000fe400078ec0ff */
[----:B------:R2:W-:Y:S02]  /*27b10*/  MUFU.EX2 R16, R4 ;  /* 0x0000000400107308 */ /* 0x0005e40000000800 */
[--C-:B--2---:R-:W-:Y:S01]  /*27b20*/  FADD.FTZ R112, R8, R2.reuse ;  /* 0x0000000208707221 */ /* 0x104fe20000010000 */
[--C-:B------:R-:W-:Y:S02]  /*27b30*/  HSET2.LE.AND R8, R23, R194.reuse, PT ;  /* 0x000000c217087233 */ /* 0x100fe40003803000 */
[----:B------:R-:W-:Y:S03]  /*27b40*/  PRMT R2, R206, 0x7610, R2 ;  /* 0x00007610ce027816 */ /* 0x000fe60000000002 */
[----:B------:R-:W-:Y:S02]  /*27b50*/  LOP3.LUT R8, R181, R8, RZ, 0xc0, !PT ;  /* 0x00000008b5087212 */ /* 0x000fe400078ec0ff */
[----:B------:R2:W5:Y:S01]  /*27b60*/  LDL.LU R181, [R1+0x358] ;  /* 0x0003580001b57983 */ /* 0x0005620000300800 */
[----:B------:R-:W-:Y:S02]  /*27b70*/  PRMT R100, R2, 0x5410, R0 ;  /* 0x0000541002647816 */ /* 0x000fe40000000000 */
[--C-:B------:R-:W-:Y:S01]  /*27b80*/  HSET2.LE.AND R4, R15, R194.reuse, PT ;  /* 0x000000c20f047233 */ /* 0x100fe20003803000 */
[----:B------:R2:W5:Y:S01]  /*27b90*/  LDL.LU R180, [R1+0x354] ;  /* 0x0003540001b47983 */ /* 0x0005620000300800 */
[C---:B------:R-:W-:Y:S03]  /*27ba0*/  HMMA.16816.F32.BF16 R60, R8.reuse, R26, R60 ;  /* 0x0000001a083c723c */ /* 0x040fe6000004183c */
[----:B------:R2:W2:Y:S01]  /*27bb0*/  LDL.S16 R72, [R1+0x128] ;  /* 0x0001280001487983 */ /* 0x0004a20000100600 */
[----:B------:R-:W-:Y:S03]  /*27bc0*/  IMAD.MOV.U32 R15, RZ, RZ, R127 ;  /* 0x000000ffff0f7224 */ /* 0x000fe600078e007f */
[----:B------:R2:W2:Y:S01]  /*27bd0*/  LDL.S16 R23, [R1+0x130] ;  /* 0x0001300001177983 */ /* 0x0004a20000100600 */
[----:B------:R-:W-:Y:S03]  /*27be0*/  HMMA.16816.F32.BF16 R64, R8, R24, R64 ;  /* 0x000000180840723c */ /* 0x000fe60000041840 */
[----:B------:R-:W-:Y:S01]  /*27bf0*/  LOP3.LUT R15, R15, R4, RZ, 0xc0, !PT ;  /* 0x000000040f0f7212 */ /* 0x000fe200078ec0ff */
[----:B------:R2:W2:Y:S01]  /*27c00*/  LDL.S16 R22, [R1+0x12c] ;  /* 0x00012c0001167983 */ /* 0x0004a20000100600 */
[----:B------:R-:W-:Y:S02]  /*27c10*/  PRMT R4, R109, 0x5410, R104 ;  /* 0x000054106d047816 */ /* 0x000fe40000000068 */
[----:B------:R-:W-:Y:S03]  /*27c20*/  PRMT R104, R198, 0x5410, R189 ;  /* 0x00005410c6687816 */ /* 0x000fe600000000bd */
[----:B------:R-:W-:Y:S01]  /*27c30*/  HSET2.LE.AND R4, R4, R194, PT ;  /* 0x000000c204047233 */ /* 0x000fe20003803000 */
[C---:B-1----:R-:W-:Y:S08]  /*27c40*/  HMMA.16816.F32.BF16 R48, R12.reuse, R28, R48 ;  /* 0x0000001c0c30723c */ /* 0x042ff00000041830 */
[C---:B------:R-:W-:Y:S08]  /*27c50*/  HMMA.16816.F32.BF16 R52, R12.reuse, R26, R52 ;  /* 0x0000001a0c34723c */ /* 0x040ff00000041834 */
[----:B------:R-:W-:Y:S03]  /*27c60*/  HMMA.16816.F32.BF16 R56, R12, R24, R56 ;  /* 0x000000180c38723c */ /* 0x000fe60000041838 */
[----:B----4-:R-:W-:Y:S02]  /*27c70*/  @P3 HFMA2.BF16_V2 R79, -RZ.H0_H0, RZ.H0_H0, -R2.H0_H0 ;  /* 0x200000ffff4f3231 */ /* 0x010fe40000340902 */
[----:B------:R-:W-:Y:S03]  /*27c80*/  @P5 HFMA2.BF16_V2 R78, -RZ.H0_H0, RZ.H0_H0, -R0.H0_H0 ;  /* 0x200000ffff4e5231 */ /* 0x000fe60000340900 */
[----:B------:R-:W-:Y:S01]  /*27c90*/  @P3 STL.S16 [R1+0x15c], R79 ;  /* 0x00015c4f01003387 */ /* 0x000fe20000100600 */
[----:B------:R-:W-:Y:S02]  /*27ca0*/  PRMT R45, R79, 0x7610, R45 ;  /* 0x000076104f2d7816 */ /* 0x000fe4000000002d */
[----:B------:R-:W-:Y:S01]  /*27cb0*/  PRMT R74, R78, 0x7610, R74 ;  /* 0x000076104e4a7816 */ /* 0x000fe2000000004a */
[----:B------:R-:W-:Y:S01]  /*27cc0*/  @P5 STL.S16 [R1+0x148], R78 ;  /* 0x0001484e01005387 */ /* 0x000fe20000100600 */
[----:B------:R-:W-:Y:S02]  /*27cd0*/  @P3 PRMT R2, R45, 0x5410, RZ ;  /* 0x000054102d023816 */ /* 0x000fe400000000ff */
[----:B------:R-:W-:Y:S02]  /*27ce0*/  ISETP.LE.U32.AND P3, PT, R80, UR10, PT ;  /* 0x0000000a50007c0c */ /* 0x000fe4000bf63070 */
[----:B------:R-:W-:Y:S01]  /*27cf0*/  @P5 PRMT R0, R74, 0x5410, RZ ;  /* 0x000054104a005816 */ /* 0x000fe200000000ff */
[----:B------:R1:W-:Y:S01]  /*27d00*/  STG.E.U16 desc[UR20][R6.64+0xb0], R2 ;  /* 0x0000b00206007986 */ /* 0x0003e2000c101514 */
[----:B------:R-:W-:Y:S03]  /*27d10*/  ISETP.LE.U32.AND P5, PT, R81, UR10, PT ;  /* 0x0000000a51007c0c */ /* 0x000fe6000bfa3070 */
[----:B------:R4:W-:Y:S01]  /*27d20*/  STG.E.U16 desc[UR20][R6.64+0xb2], R0 ;  /* 0x0000b20006007986 */ /* 0x0009e2000c101514 */
[--C-:B---3--:R-:W-:Y:S05]  /*27d30*/  @!P4 HFMA2.BF16_V2 R77, -RZ.H0_H0, RZ.H0_H0, -R160.reuse.H0_H0 ;  /* 0x200000ffff4dc231 */ /* 0x108fea00003409a0 */
[----:B------:R-:W-:Y:S01]  /*27d40*/  PRMT R73, R77, 0x7610, R73 ;  /* 0x000076104d497816 */ /* 0x000fe20000000049 */
[----:B------:R3:W-:Y:S03]  /*27d50*/  @!P4 STL.S16 [R1+0x144], R77 ;  /* 0x0001444d0100c387 */ /* 0x0007e60000100600 */
[----:B------:R-:W-:Y:S01]  /*27d60*/  @!P4 PRMT R17, R73, 0x5410, RZ ;  /* 0x000054104911c816 */ /* 0x000fe200000000ff */
[----:B------:R2:W2:Y:S01]  /*27d70*/  LDL.S16 R45, [R1+0x124] ;  /* 0x00012400012d7983 */ /* 0x0004a20000100600 */
[----:B------:R-:W-:Y:S02]  /*27d80*/  ISETP.GT.U32.AND P4, PT, R182, UR10, PT ;  /* 0x0000000ab6007c0c */ /* 0x000fe4000bf84070 */
[----:B-1----:R-:W-:Y:S01]  /*27d90*/  PRMT R2, R160, 0x7632, R2 ;  /* 0x00007632a0027816 */ /* 0x002fe20000000002 */
[----:B----4-:R-:W-:Y:S05]  /*27da0*/  IMAD.WIDE R6, R217, 0x70, R6 ;  /* 0x00000070d9067825 */ /* 0x010fea00078e0206 */
[----:B------:R-:W-:Y:S01]  /*27db0*/  STG.E.U16 desc[UR20][R6.64+0xb0], R17 ;  /* 0x0000b01106007986 */ /* 0x000fe2000c101514 */
[C---:B---3--:R-:W-:Y:S05]  /*27dc0*/  HMMA.16816.F32.BF16 R76, R8.reuse, R28, R32 ;  /* 0x0000001c084c723c */ /* 0x048fea0000041820 */
[----:B--2---:R-:W-:Y:S02]  /*27dd0*/  @P6 HFMA2.BF16_V2 R72, -RZ.H0_H0, RZ.H0_H0, -R160.H1_H1 ;  /* 0x200000ffff486231 */ /* 0x004fe400003609a0 */
[----:B------:R-:W-:Y:S03]  /*27de0*/  @!P3 HFMA2.BF16_V2 R23, -RZ.H0_H0, RZ.H0_H0, -R20.H0_H0 ;  /* 0x200000ffff17b231 */ /* 0x000fe60000340914 */
[----:B------:R-:W-:Y:S01]  /*27df0*/  PRMT R33, R72, 0x7610, R33 ;  /* 0x0000761048217816 */ /* 0x000fe20000000021 */
[----:B------:R1:W-:Y:S01]  /*27e00*/  @P6 STL.S16 [R1+0x128], R72 ;  /* 0x0001284801006387 */ /* 0x0003e20000100600 */
[----:B------:R-:W-:Y:S01]  /*27e10*/  PRMT R32, R23, 0x7610, R32 ;  /* 0x0000761017207816 */ /* 0x000fe20000000020 */
[----:B------:R-:W-:Y:S01]  /*27e20*/  @!P5 HFMA2.BF16_V2 R22, -RZ.H0_H0, RZ.H0_H0, -R19.H0_H0 ;  /* 0x200000ffff16d231 */ /* 0x000fe20000340913 */
[----:B------:R-:W-:Y:S01]  /*27e30*/  @P6 PRMT R2, R33, 0x5410, RZ ;  /* 0x0000541021026816 */ /* 0x000fe200000000ff */
[----:B------:R-:W-:Y:S01]  /*27e40*/  @!P3 STL.S16 [R1+0x130], R23 ;  /* 0x000130170100b387 */ /* 0x000fe20000100600 */
[----:B------:R-:W-:Y:S02]  /*27e50*/  @!P3 PRMT R20, R32, 0x5410, RZ ;  /* 0x000054102014b816 */ /* 0x000fe400000000ff */
[----:B------:R-:W-:Y:S01]  /*27e60*/  PRMT R39, R22, 0x7610, R39 ;  /* 0x0000761016277816 */ /* 0x000fe20000000027 */
[----:B------:R2:W-:Y:S01]  /*27e70*/  @!P5 STL.S16 [R1+0x12c], R22 ;  /* 0x00012c160100d387 */ /* 0x0005e20000100600 */
[----:B------:R-:W-:Y:S02]  /*27e80*/  ISETP.GT.U32.AND P3, PT, R183, UR10, PT ;  /* 0x0000000ab7007c0c */ /* 0x000fe4000bf64070 */
[----:B------:R-:W-:Y:S01]  /*27e90*/  @!P5 PRMT R19, R39, 0x5410, RZ ;  /* 0x000054102713d816 */ /* 0x000fe200000000ff */
[----:B------:R3:W-:Y:S01]  /*27ea0*/  STG.E.U16 desc[UR20][R6.64+0xb2], R2 ;  /* 0x0000b20206007986 */ /* 0x0007e2000c101514 */
[----:B------:R-:W-:Y:S03]  /*27eb0*/  ISETP.GT.U32.AND P5, PT, R203, UR10, PT ;  /* 0x0000000acb007c0c */ /* 0x000fe6000bfa4070 */
[----:B------:R-:W4:Y:S01]  /*27ec0*/  LDSM.16.MT88.4 R32, [R199+0x5000] ;  /* 0x00500000c720783b */ /* 0x000f220000004200 */
[-C--:B-1----:R-:W-:Y:S03]  /*27ed0*/  HMMA.16816.F32.BF16 R72, R8, R30.reuse, R40 ;  /* 0x0000001e0848723c */ /* 0x082fe60000041828 */
[----:B------:R-:W1:Y:S01]  /*27ee0*/  LDSM.16.MT88.4 R40, [R46+0x1000] ;  /* 0x001000002e28783b */ /* 0x000e620000004200 */
[----:B------:R-:W-:Y:S01]  /*27ef0*/  PRMT R8, R190, 0x5410, R240 ;  /* 0x00005410be087816 */ /* 0x000fe200000000f0 */
[----:B------:R-:W-:Y:S01]  /*27f00*/  IMAD.MOV.U32 R190, RZ, RZ, R136 ;  /* 0x000000ffffbe7224 */ /* 0x000fe200078e0088 */
[----:B------:R-:W-:Y:S02]  /*27f10*/  PRMT R9, R177, 0x5410, R212 ;  /* 0x00005410b1097816 */ /* 0x000fe400000000d4 */
[----:B------:R-:W-:Y:S01]  /*27f20*/  HMMA.16816.F32.BF16 R28, R12, R30, R68 ;  /* 0x0000001e0c1c723c */ /* 0x000fe20000041844 */
[----:B--2---:R-:W2:Y:S03]  /*27f30*/  MUFU.EX2 R22, R147 ;  /* 0x0000009300167308 */ /* 0x004ea60000000800 */
[----:B------:R-:W-:Y:S01]  /*27f40*/  PRMT R13, R99, 0x5410, R94 ;  /* 0x00005410630d7816 */ /* 0x000fe2000000005e */
[----:B------:R-:W-:Y:S02]  /*27f50*/  IMAD.MOV.U32 R14, RZ, RZ, R142 ;  /* 0x000000ffff0e7224 */ /* 0x000fe400078e008e */
[----:B------:R-:W-:Y:S01]  /*27f60*/  IMAD.MOV.U32 R12, RZ, RZ, R153 ;  /* 0x000000ffff0c7224 */ /* 0x000fe200078e0099 */
[--C-:B---3--:R-:W-:Y:S01]  /*27f70*/  HSET2.LE.AND R2, R9, R194.reuse, PT ;  /* 0x000000c209027233 */ /* 0x108fe20003803000 */
[----:B------:R-:W-:Y:S01]  /*27f80*/  IMAD.WIDE R6, R217, -0x70, R6 ;  /* 0xffffff90d9067825 */ /* 0x000fe200078e0206 */
[----:B------:R-:W-:Y:S02]  /*27f90*/  LOP3.LUT R9, R173, R4, RZ, 0xc0, !PT ;  /* 0x00000004ad097212 */ /* 0x000fe400078ec0ff */
[----:B------:R-:W-:Y:S02]  /*27fa0*/  PRMT R4, R85, 0x7632, R4 ;  /* 0x0000763255047816 */ /* 0x000fe40000000004 */
[----:B--2---:R-:W-:Y:S01]  /*27fb0*/  F2FP.BF16.F32.PACK_AB R111, R16, R22 ;  /* 0x00000016106f723e */ /* 0x004fe200000010ff */
[----:B------:R2:W5:Y:S01]  /*27fc0*/  LDL.LU R147, [R1+0x350] ;  /* 0x0003500001937983 */ /* 0x0005620000300800 */
[----:B------:R-:W-:Y:S01]  /*27fd0*/  LOP3.LUT R24, R4, 0xff, RZ, 0xc0, !PT ;  /* 0x000000ff04187812 */ /* 0x000fe200078ec0ff */
[----:B------:R-:W-:Y:S01]  /*27fe0*/  FADD.FTZ R0, R22, R156 ;  /* 0x0000009c16007221 */ /* 0x000fe20000010000 */
[----:B------:R-:W-:Y:S01]  /*27ff0*/  PRMT R22, R18, 0x7632, R22 ;  /* 0x0000763212167816 */ /* 0x000fe20000000016 */
[----:B------:R2:W3:Y:S01]  /*28000*/  LDL.S16 R37, [R1+0x120] ;  /* 0x0001200001257983 */ /* 0x0004e20000100600 */
[----:B------:R-:W-:Y:S02]  /*28010*/  IMAD.MOV.U32 R4, RZ, RZ, R143 ;  /* 0x000000ffff047224 */ /* 0x000fe400078e008f */
[--C-:B------:R-:W-:Y:S01]  /*28020*/  FADD.FTZ R187, R16, R0.reuse ;  /* 0x0000000010bb7221 */ /* 0x100fe20000010000 */
[C---:B------:R-:W-:Y:S01]  /*28030*/  PRMT R0, R157.reuse, 0x7610, R0 ;  /* 0x000076109d007816 */ /* 0x040fe20000000000 */
[----:B------:R2:W4:Y:S01]  /*28040*/  LDL.S16 R23, [R1+0x11c] ;  /* 0x00011c0001177983 */ /* 0x0005220000100600 */
[----:B------:R-:W-:Y:S01]  /*28050*/  PRMT R16, R157, 0x7632, R16 ;  /* 0x000076329d107816 */ /* 0x000fe20000000010 */
[--C-:B------:R-:W-:Y:S05]  /*28060*/  @P4 HFMA2.BF16_V2 R45, -RZ.H0_H0, RZ.H0_H0, -R157.reuse.H0_H0 ;  /* 0x200000ffff2d4231 */ /* 0x100fea000034099d */
[----:B------:R-:W-:Y:S01]  /*28070*/  PRMT R38, R45, 0x7610, R38 ;  /* 0x000076102d267816 */ /* 0x000fe20000000026 */
[----:B------:R1:W-:Y:S03]  /*28080*/  @P4 STL.S16 [R1+0x124], R45 ;  /* 0x0001242d01004387 */ /* 0x0003e60000100600 */
[----:B------:R-:W-:Y:S01]  /*28090*/  @P4 PRMT R0, R38, 0x5410, RZ ;  /* 0x0000541026004816 */ /* 0x000fe200000000ff */
[----:B------:R2:W2:Y:S01]  /*280a0*/  LDL.S16 R17, [R1+0x114] ;  /* 0x0001140001117983 */ /* 0x0004a20000100600 */
[----:B------:R-:W-:Y:S03]  /*280b0*/  ISETP.GT.U32.AND P4, PT, R201, UR10, PT ;  /* 0x0000000ac9007c0c */ /* 0x000fe6000bf84070 */
[----:B------:R1:W-:Y:S02]  /*280c0*/  STG.E.U16 desc[UR20][R140.64+0xb0], R0 ;  /* 0x0000b0008c007986 */ /* 0x0003e4000c101514 */
[----:B-1----:R-:W-:Y:S04]  /*280d0*/  LOP3.LUT R45, R85, 0xff, RZ, 0xc0, !PT ;  /* 0x000000ff552d7812 */ /* 0x002fe800078ec0ff */
[----:B------:R-:W-:Y:S02]  /*280e0*/  ISETP.LE.U32.AND P6, PT, R45, UR10, PT ;  /* 0x0000000a2d007c0c */ /* 0x000fe4000bfc3070 */
[--C-:B------:R-:W-:Y:S05]  /*280f0*/  HSET2.LE.AND R0, R8, R194.reuse, PT ;  /* 0x000000c208007233 */ /* 0x100fea0003803000 */
[----:B------:R-:W-:Y:S02]  /*28100*/  LOP3.LUT R8, R146, R0, RZ, 0xc0, !PT ;  /* 0x0000000092087212 */ /* 0x000fe400078ec0ff */
[----:B------:R-:W-:Y:S05]  /*28110*/  PRMT R0, R107, 0x5410, R130 ;  /* 0x000054106b007816 */ /* 0x000fea0000000082 */
[--C-:B------:R-:W-:Y:S05]  /*28120*/  HSET2.LE.AND R0, R0, R194.reuse, PT ;  /* 0x000000c200007233 */ /* 0x100fea0003803000 */
[----:B------:R-:W-:Y:S02]  /*28130*/  LOP3.LUT R12, R12, R0, RZ, 0xc0, !PT ;  /* 0x000000000c0c7212 */ /* 0x000fe400078ec0ff */
[----:B------:R-:W-:Y:S01]  /*28140*/  HSET2.LE.AND R0, R13, R194, PT ;  /* 0x000000c20d007233 */ /* 0x000fe20003803000 */
[----:B------:R-:W-:Y:S05]  /*28150*/  IMAD.MOV.U32 R13, RZ, RZ, R155 ;  /* 0x000000ffff0d7224 */ /* 0x000fea00078e009b */
[----:B------:R-:W-:Y:S02]  /*28160*/  LOP3.LUT R13, R13, R0, RZ, 0xc0, !PT ;  /* 0x000000000d0d7212 */ /* 0x000fe400078ec0ff */
[----:B------:R-:W-:Y:S01]  /*28170*/  PRMT R0, R168, 0x7610, R0 ;  /* 0x00007610a8007816 */ /* 0x000fe20000000000 */
[----:B---3--:R-:W-:Y:S02]  /*28180*/  @!P6 HFMA2.BF16_V2 R37, -RZ.H0_H0, RZ.H0_H0, -R166.H0_H0 ;  /* 0x200000ffff25e231 */ /* 0x008fe400003409a6 */
[----:B----4-:R-:W-:Y:S03]  /*28190*/  @P3 HFMA2.BF16_V2 R23, -RZ.H0_H0, RZ.H0_H0, -R157.H1_H1 ;  /* 0x200000ffff173231 */ /* 0x010fe6000036099d */
[----:B------:R1:W-:Y:S01]  /*281a0*/  @!P6 STL.S16 [R1+0x120], R37 ;  /* 0x000120250100e387 */ /* 0x0003e20000100600 */
[----:B------:R-:W-:Y:S03]  /*281b0*/  PRMT R11, R37, 0x7610, R11 ;  /* 0x00007610250b7816 */ /* 0x000fe6000000000b */
[----:B------:R-:W-:Y:S01]  /*281c0*/  @P3 STL.S16 [R1+0x11c], R23 ;  /* 0x00011c1701003387 */ /* 0x000fe20000100600 */
[----:B------:R-:W-:Y:S02]  /*281d0*/  PRMT R10, R23, 0x7610, R10 ;  /* 0x00007610170a7816 */ /* 0x000fe4000000000a */
[----:B------:R-:W-:Y:S01]  /*281e0*/  @!P6 PRMT R36, R11, 0x5410, RZ ;  /* 0x000054100b24e816 */ /* 0x000fe200000000ff */
[----:B------:R4:W5:Y:S01]  /*281f0*/  LDL.LU R146, [R1+0x34c] ;  /* 0x00034c0001927983 */ /* 0x0009620000300800 */
[----:B------:R-:W-:Y:S02]  /*28200*/  @P3 PRMT R16, R10, 0x5410, RZ ;  /* 0x000054100a103816 */ /* 0x000fe400000000ff */
[----:B------:R-:W-:Y:S02]  /*28210*/  LOP3.LUT R10, R145, R2, RZ, 0xc0, !PT ;  /* 0x00000002910a7212 */ /* 0x000fe400078ec0ff */
[----:B------:R4:W5:Y:S01]  /*28220*/  LDL.LU R145, [R1+0x348] ;  /* 0x0003480001917983 */ /* 0x0009620000300800 */
[----:B------:R-:W-:Y:S02]  /*28230*/  ISETP.GT.U32.AND P6, PT, R198, UR10, PT ;  /* 0x0000000ac6007c0c */ /* 0x000fe4000bfc4070 */
[----:B------:R-:W-:Y:S01]  /*28240*/  ISETP.GT.U32.AND P3, PT, R189, UR10, PT ;  /* 0x0000000abd007c0c */ /* 0x000fe2000bf64070 */
[----:B------:R4:W3:Y:S01]  /*28250*/  LDL.S16 R39, [R1+0x10c] ;  /* 0x00010c0001277983 */ /* 0x0008e20000100600 */
[----:B------:R-:W-:Y:S02]  /*28260*/  PRMT R2, R47, 0x5410, R235 ;  /* 0x000054102f027816 */ /* 0x000fe400000000eb */
[----:B------:R-:W-:Y:S01]  /*28270*/  LOP3.LUT R11, R158, 0xff00ff, RZ, 0xc0, !PT ;  /* 0x00ff00ff9e0b7812 */ /* 0x000fe200078ec0ff */
[----:B------:R4:W4:Y:S02]  /*28280*/  LDL.S16 R38, [R1+0x104] ;  /* 0x0001040001267983 */ /* 0x0009240000100600 */
[--C-:B------:R-:W-:Y:S02]  /*28290*/  HSET2.LE.AND R2, R2, R194.reuse, PT ;  /* 0x000000c202027233 */ /* 0x100fe40003803000 */
[----:B-1----:R1:W4:Y:S01]  /*282a0*/  LDL.S16 R37, [R1+0x100] ;  /* 0x0001000001257983 */ /* 0x0023220000100600 */
[--C-:B------:R-:W-:Y:S02]  /*282b0*/  HSET2.LE.AND R11, R11, R194.reuse, PT ;  /* 0x000000c20b0b7233 */ /* 0x100fe40003803000 */
[----:B------:R-:W-:Y:S01]  /*282c0*/  LOP3.LUT R14, R14, R2, RZ, 0xc0, !PT ;  /* 0x000000020e0e7212 */ /* 0x000fe200078ec0ff */
[----:B------:R-:W-:Y:S01]  /*282d0*/  STG.E.U16 desc[UR20][R140.64+0xb2], R16 ;  /* 0x0000b2108c007986 */ /* 0x000fe2000c101514 */
[----:B------:R-:W-:Y:S02]  /*282e0*/  LOP3.LUT R2, R152, 0xff00ff, RZ, 0xc0, !PT ;  /* 0x00ff00ff98027812 */ /* 0x000fe400078ec0ff */
[----:B------:R-:W-:Y:S01]  /*282f0*/  LOP3.LUT R11, R116, R11, RZ, 0xc0, !PT ;  /* 0x0000000b740b7212 */ /* 0x000fe200078ec0ff */
[----:B------:R-:W-:Y:S02]  /*28300*/  STG.E.U16 desc[UR20][R138.64+0xc0], R103 ;  /* 0x0000c0678a007986 */ /* 0x000fe4000c101514 */
[----:B------:R-:W-:Y:S02]  /*28310*/  HSET2.LE.AND R2, R2, R194, PT ;  /* 0x000000c202027233 */ /* 0x000fe40003803000 */
[----:B------:R-:W-:Y:S02]  /*28320*/  STG.E.U16 desc[UR20][R138.64+0xc2], R102 ;  /* 0x0000c2668a007986 */ /* 0x000fe4000c101514 */
[C---:B------:R-:W-:Y:S02]  /*28330*/  HMMA.16816.F32.BF16 R68, R8.reuse, R32, R76 ;  /* 0x000000200844723c */ /* 0x040fe4000004184c */
[----:B------:R1:W-:Y:S04]  /*28340*/  STG.E.U16 desc[UR20][R6.64+0xc0], R20 ;  /* 0x0000c01406007986 */ /* 0x0003e8000c101514 */
[----:B------:R1:W-:Y:S02]  /*28350*/  STG.E.U16 desc[UR20][R6.64+0xc2], R19 ;  /* 0x0000c21306007986 */ /* 0x0003e4000c101514 */
[C---:B------:R-:W-:Y:S08]  /*28360*/  HMMA.16816.F32.BF16 R72, R8.reuse, R34, R72 ;  /* 0x000000220848723c */ /* 0x040ff00000041848 */
[C---:B------:R-:W-:Y:S08]  /*28370*/  HMMA.16816.F32.BF16 R64, R8.reuse, R40, R64 ;  /* 0x000000280840723c */ /* 0x040ff00000041840 */
[----:B------:R-:W-:Y:S03]  /*28380*/  HMMA.16816.F32.BF16 R60, R8, R42, R60 ;  /* 0x0000002a083c723c */ /* 0x000fe6000004183c */
[----:B-1----:R-:W-:Y:S01]  /*28390*/  PRMT R20, R196, 0x5410, R193 ;  /* 0x00005410c4147816 */ /* 0x002fe200000000c1 */
[----:B------:R-:W-:Y:S02]  /*283a0*/  IMAD.MOV.U32 R193, RZ, RZ, R133 ;  /* 0x000000ffffc17224 */ /* 0x000fe400078e0085 */
[----:B------:R-:W-:Y:S04]  /*283b0*/  IMAD.WIDE R6, R217, 0x70, R6 ;  /* 0x00000070d9067825 */ /* 0x000fe800078e0206 */
[----:B------:R-:W-:Y:S01]  /*283c0*/  IMAD.MOV.U32 R19, RZ, RZ, R44 ;  /* 0x000000ffff137224 */ /* 0x000fe200078e002c */
[----:B------:R-:W-:Y:S01]  /*283d0*/  STG.E.U16 desc[UR20][R6.64+0xc0], R36 ;  /* 0x0000c02406007986 */ /* 0x000fe2000c101514 */
[----:B--2---:R-:W-:Y:S05]  /*283e0*/  @!P0 HFMA2.BF16_V2 R17, -RZ.H0_H0, RZ.H0_H0, -R166.H1_H1 ;  /* 0x200000ffff118231 */ /* 0x004fea00003609a6 */
[----:B------:R-:W-:Y:S01]  /*283f0*/  PRMT R15, R17, 0x7610, R15 ;  /* 0x00007610110f7816 */ /* 0x000fe2000000000f */
[----:B------:R1:W-:Y:S03]  /*28400*/  @!P0 STL.S16 [R1+0x114], R17 ;  /* 0x0001141101008387 */ /* 0x0003e60000100600 */
[----:B------:R-:W-:Y:S02]  /*28410*/  @!P0 PRMT R21, R15, 0x5410, RZ ;  /* 0x000054100f158816 */ /* 0x000fe400000000ff */
[----:B------:R-:W-:Y:S02]  /*28420*/  ISETP.LE.U32.AND P0, PT, R24, UR10, PT ;  /* 0x0000000a18007c0c */ /* 0x000fe4000bf03070 */
[----:B------:R-:W-:Y:S01]  /*28430*/  LOP3.LUT R15, R4, R2, RZ, 0xc0, !PT ;  /* 0x00000002040f7212 */ /* 0x000fe200078ec0ff */
[----:B------:R2:W-:Y:S01]  /*28440*/  STG.E.U16 desc[UR20][R6.64+0xc2], R21 ;  /* 0x0000c21506007986 */ /* 0x0005e2000c101514 */
[----:B------:R-:W-:Y:S01]  /*28450*/  LOP3.LUT R2, R215, 0xff, RZ, 0xc0, !PT ;  /* 0x000000ffd7027812 */ /* 0x000fe200078ec0ff */
[----:B------:R-:W1:Y:S03]  /*28460*/  MUFU.EX2 R4, R137 ;  /* 0x0000008900047308 */ /* 0x000e660000000800 */
[----:B------:R-:W-:Y:S01]  /*28470*/  PRMT R94, R2, 0x5410, R207 ;  /* 0x00005410025e7816 */ /* 0x000fe200000000cf */
[C---:B------:R-:W-:Y:S05]  /*28480*/  HMMA.16816.F32.BF16 R48, R12.reuse, R32, R48 ;  /* 0x000000200c30723c */ /* 0x040fea0000041830 */
[----:B------:R-:W-:Y:S03]  /*28490*/  PRMT R32, R18, 0x5410, R22 ;  /* 0x0000541012207816 */ /* 0x000fe60000000016 */
[C---:B------:R-:W-:Y:S01]  /*284a0*/  HMMA.16816.F32.BF16 R76, R12.reuse, R34, R28 ;  /* 0x000000220c4c723c */ /* 0x040fe2000004181c */
[----:B------:R-:W4:Y:S02]  /*284b0*/  LDSM.16.MT88.4 R28, [R199+0x5400] ;  /* 0x00540000c71c783b */ /* 0x000f240000004200 */
[----:B-1----:R-:W-:Y:S01]  /*284c0*/  F2FP.BF16.F32.PACK_AB R47, R3, R4 ;  /* 0x00000004032f723e */ /* 0x002fe200000010ff */
[----:B------:R-:W-:Y:S04]  /*284d0*/  IMAD.WIDE.U32 R16, R205, -0x2daee0ad, RZ ;  /* 0xd2511f53cd107825 */ /* 0x000fe800078e00ff */
[C---:B------:R-:W-:Y:S03]  /*284e0*/  HMMA.16816.F32.BF16 R52, R12.reuse, R42, R52 ;  /* 0x0000002a0c34723c */ /* 0x040fe60000041834 */
[----:B------:R-:W-:Y:S01]  /*284f0*/  LOP3.LUT R23, R214, UR24, R17, 0x96, !PT ;  /* 0x00000018d6177c12 */ /* 0x000fe2000f8e9611 */
[----:B------:R-:W-:Y:S01]  /*28500*/  IMAD.MOV.U32 R99, RZ, RZ, R16 ;  /* 0x000000ffff637224 */ /* 0x000fe200078e0010 */
[C---:B------:R-:W-:Y:S01]  /*28510*/  PRMT R92, R16.reuse, 0x7773, RZ ;  /* 0x00007773105c7816 */ /* 0x040fe200000000ff */
[----:B--2---:R-:W-:Y:S01]  /*28520*/  IMAD.WIDE R6, R217, -0x70, R6 ;  /* 0xffffff90d9067825 */ /* 0x004fe200078e0206 */
[----:B------:R-:W-:Y:S01]  /*28530*/  PRMT R93, R16, 0x7771, RZ ;  /* 0x00007771105d7816 */ /* 0x000fe200000000ff */
[----:B------:R-:W-:Y:S03]  /*28540*/  HMMA.16816.F32.BF16 R56, R12, R40, R56 ;  /* 0x000000280c38723c */ /* 0x000fe60000041838 */
[----:B------:R-:W-:Y:S01]  /*28550*/  PRMT R13, R182, 0x5410, R183 ;  /* 0x00005410b60d7816 */ /* 0x000fe200000000b7 */
[----:B------:R-:W-:Y:S01]  /*28560*/  IMAD.MOV.U32 R12, RZ, RZ, R161 ;  /* 0x000000ffff0c7224 */ /* 0x000fe200078e00a1 */
[----:B------:R-:W1:Y:S01]  /*28570*/  S2R R183, SR_TID.X ;  /* 0x0000000000b77919 */ /* 0x000e620000002100 */
[C---:B------:R-:W-:Y:S01]  /*28580*/  PRMT R40, R44.reuse, 0x7772, RZ ;  /* 0x000077722c287816 */ /* 0x040fe200000000ff */
[----:B------:R-:W-:Y:S01]  /*28590*/  IMAD.MOV.U32 R14, RZ, RZ, R160 ;  /* 0x000000ffff0e7224 */ /* 0x000fe200078e00a0 */
[----:B------:R-:W-:Y:S01]  /*285a0*/  PRMT R42, R44, 0x7773, RZ ;  /* 0x000077732c2a7816 */ /* 0x000fe200000000ff */
[----:B------:R-:W-:Y:S01]  /*285b0*/  IMAD.MOV.U32 R15, RZ, RZ, R157 ;  /* 0x000000ffff0f7224 */ /* 0x000fe200078e009d */
[----:B------:R-:W-:Y:S02]  /*285c0*/  PRMT R21, R80, 0x5410, R81 ;  /* 0x0000541050157816 */ /* 0x000fe40000000051 */
[----:B------:R-:W-:Y:S01]  /*285d0*/  PRMT R41, R45, 0x5410, R162 ;  /* 0x000054102d297816 */ /* 0x000fe200000000a2 */
[----:B-1----:R-:W-:Y:S02]  /*285e0*/  IMAD.SHL.U32 R182, R183, 0x20, RZ ;  /* 0x00000020b7b67824 */ /* 0x002fe400078e00ff */
[----:B---3--:R-:W-:Y:S02]  /*285f0*/  @P5 HFMA2.BF16_V2 R39, -RZ.H0_H0, RZ.H0_H0, -R18.H0_H0 ;  /* 0x200000ffff275231 */ /* 0x008fe40000340912 */
[----:B----4-:R-:W-:Y:S03]  /*28600*/  @P4 HFMA2.BF16_V2 R38, -RZ.H0_H0, RZ.H0_H0, -R22.H0_H0 ;  /* 0x200000ffff264231 */ /* 0x010fe60000340916 */
[----:B------:R-:W-:Y:S01]  /*28610*/  @P5 STL.S16 [R1+0x10c], R39 ;  /* 0x00010c2701005387 */ /* 0x000fe20000100600 */
[----:B------:R-:W-:Y:S01]  /*28620*/  PRMT R17, R39, 0x7610, R17 ;  /* 0x0000761027117816 */ /* 0x000fe20000000011 */
[----:B------:R-:W-:Y:S02]  /*28630*/  @!P0 HFMA2.BF16_V2 R37, -RZ.H0_H0, RZ.H0_H0, -R168.H0_H0 ;  /* 0x200000ffff258231 */ /* 0x000fe400003409a8 */
[----:B------:R-:W-:Y:S01]  /*28640*/  @P4 STL.S16 [R1+0x104], R38 ;  /* 0x0001042601004387 */ /* 0x000fe20000100600 */
[----:B------:R-:W-:Y:S02]  /*28650*/  @P5 PRMT R18, R17, 0x5410, RZ ;  /* 0x0000541011125816 */ /* 0x000fe400000000ff */
[----:B------:R-:W-:Y:S01]  /*28660*/  PRMT R10, R38, 0x7610, R10 ;  /* 0x00007610260a7816 */ /* 0x000fe2000000000a */
[----:B------:R-:W-:Y:S01]  /*28670*/  @!P0 STL.S16 [R1+0x100], R37 ;  /* 0x0001002501008387 */ /* 0x000fe20000100600 */
[----:B------:R-:W-:Y:S02]  /*28680*/  PRMT R9, R37, 0x7610, R9 ;  /* 0x0000761025097816 */ /* 0x000fe40000000009 */
[----:B------:R-:W-:Y:S01]  /*28690*/  @P4 PRMT R22, R10, 0x5410, RZ ;  /* 0x000054100a164816 */ /* 0x000fe200000000ff */
[----:B------:R-:W1:Y:S01]  /*286a0*/  LDSM.16.MT88.4 R36, [R46+0x1400] ;  /* 0x001400002e24783b */ /* 0x000e620000004200 */
[----:B------:R-:W-:Y:S02]  /*286b0*/  SHF.R.U32.HI R17, RZ, 0x18, R85 ;  /* 0x00000018ff117819 */ /* 0x000fe40000011655 */
[----:B------:R-:W-:Y:S01]  /*286c0*/  @!P0 PRMT R0, R9, 0x5410, RZ ;  /* 0x0000541009008816 */ /* 0x000fe200000000ff */
[----:B------:R2:W5:Y:S01]  /*286d0*/  LDL.LU R137, [R1+0x344] ;  /* 0x0003440001897983 */ /* 0x0005620000300800 */
[----:B------:R-:W-:Y:S02]  /*286e0*/  ISETP.LE.U32.AND P0, PT, R17, UR10, PT ;  /* 0x0000000a11007c0c */ /* 0x000fe4000bf03070 */
[----:B------:R-:W-:Y:S01]  /*286f0*/  ISETP.LE.U32.AND P4, PT, R2, UR10, PT ;  /* 0x0000000a02007c0c */ /* 0x000fe2000bf83070 */
[----:B------:R2:W3:Y:S01]  /*28700*/  LDL.S16 R8, [R1+0xf8] ;  /* 0x0000f80001087983 */ /* 0x0004e20000100600 */
[----:B------:R-:W-:Y:S01]  /*28710*/  PRMT R9, R192, 0x5410, R239 ;  /* 0x00005410c0097816 */ /* 0x000fe200000000ef */
[----:B------:R-:W-:Y:S01]  /*28720*/  FADD.FTZ R2, R4, R159 ;  /* 0x0000009f04027221 */ /* 0x000fe20000010000 */
[----:B------:R-:W-:Y:S01]  /*28730*/  ISETP.GT.U32.AND P5, PT, R207, UR10, PT ;  /* 0x0000000acf007c0c */ /* 0x000fe2000bfa4070 */
[----:B------:R2:W4:Y:S01]  /*28740*/  LDL.S16 R27, [R1+0xec] ;  /* 0x0000ec00011b7983 */ /* 0x0005220000100600 */
[----:B------:R-:W-:Y:S01]  /*28750*/  PRMT R4, R237, 0x5410, R236 ;  /* 0x00005410ed047816 */ /* 0x000fe200000000ec */
[----:B------:R-:W-:Y:S01]  /*28760*/  FADD.FTZ R188, R3, R2 ;  /* 0x0000000203bc7221 */ /* 0x000fe20000010000 */
[----:B------:R-:W-:Y:S01]  /*28770*/  LOP3.LUT R3, R23, 0xffff, RZ, 0xc0, !PT ;  /* 0x0000ffff17037812 */ /* 0x000fe200078ec0ff */
[----:B------:R2:W2:Y:S01]  /*28780*/  LDL.S16 R26, [R1+0xe8] ;  /* 0x0000e800011a7983 */ /* 0x0004a20000100600 */
[----:B------:R-:W-:Y:S01]  /*28790*/  PRMT R2, R191, 0x5410, R238 ;  /* 0x00005410bf027816 */ /* 0x000fe200000000ee */
[----:B------:R-:W-:Y:S01]  /*287a0*/  IMAD.MOV.U32 R191, RZ, RZ, R135 ;  /* 0x000000ffffbf7224 */ /* 0x000fe200078e0087 */
[----:B------:R-:W-:Y:S01]  /*287b0*/  PRMT R43, R24, 0x5410, R17 ;  /* 0x00005410182b7816 */ /* 0x000fe20000000011 */
[----:B------:R1:W-:Y:S01]  /*287c0*/  STG.E.U16 desc[UR20][R140.64+0xc0], R0 ;  /* 0x0000c0008c007986 */ /* 0x0003e2000c101514 */
[----:B------:R-:W-:Y:S01]  /*287d0*/  SHF.R.U32.HI R83, RZ, 0x8, R3 ;  /* 0x00000008ff537819 */ /* 0x000fe20000011603 */
[----:B------:R-:W-:Y:S01]  /*287e0*/  IMAD.MOV.U32 R192, RZ, RZ, R134 ;  /* 0x000000ffffc07224 */ /* 0x000fe200078e0086 */
[----:B------:R-:W-:Y:S02]  /*287f0*/  LOP3.LUT R3, R4, 0xff00ff, RZ, 0xc0, !PT ;  /* 0x00ff00ff04037812 */ /* 0x000fe400078ec0ff */
[----:B------:R-:W-:Y:S02]  /*28800*/  PRMT R85, R16, 0x7772, RZ ;  /* 0x0000777210557816 */ /* 0x000fe400000000ff */
[----:B------:R-:W-:Y:S02]  /*28810*/  PRMT R10, R97, 0x5410, R96 ;  /* 0x00005410610a7816 */ /* 0x000fe40000000060 */
[----:B------:R-:W-:Y:S02]  /*28820*/  PRMT R16, R168, 0x7632, R16 ;  /* 0x00007632a8107816 */ /* 0x000fe40000000010 */
[--C-:B------:R-:W-:Y:S02]  /*28830*/  HSET2.LE.AND R2, R2, R194.reuse, PT ;  /* 0x000000c202027233 */ /* 0x100fe40003803000 */
[--C-:B------:R-:W-:Y:S02]  /*28840*/  HSET2.LE.AND R4, R3, R194.reuse, PT ;  /* 0x000000c203047233 */ /* 0x100fe40003803000 */
[--C-:B------:R-:W-:Y:S02]  /*28850*/  HSET2.LE.AND R3, R10, R194.reuse, PT ;  /* 0x000000c20a037233 */ /* 0x100fe40003803000 */
[----:B------:R-:W-:Y:S02]  /*28860*/  LOP3.LUT R10, R219, R2, RZ, 0xc0, !PT ;  /* 0x00000002db0a7212 */ /* 0x000fe400078ec0ff */
[----:B------:R-:W-:Y:S01]  /*28870*/  PRMT R2, R101, 0x5410, R144 ;  /* 0x0000541065027816 */ /* 0x000fe20000000090 */
[----:B------:R-:W-:Y:S01]  /*28880*/  IMAD.SHL.U32 R144, R183, 0x8, RZ ;  /* 0x00000008b7907824 */ /* 0x000fe200078e00ff */
[----:B------:R-:W-:Y:S03]  /*28890*/  PRMT R17, R163, 0x7632, R17 ;  /* 0x00007632a3117816 */ /* 0x000fe60000000011 */
[--C-:B------:R-:W-:Y:S02]  /*288a0*/  HSET2.LE.AND R2, R2, R194.reuse, PT ;  /* 0x000000c202027233 */ /* 0x100fe40003803000 */
[----:B------:R-:W-:Y:S02]  /*288b0*/  LOP3.LUT R144, R144, 0x18, RZ, 0xc0, !PT ;  /* 0x0000001890907812 */ /* 0x000fe400078ec0ff */
[----:B-1----:R-:W-:Y:S02]  /*288c0*/  HSET2.LE.AND R0, R9, R194, PT ;  /* 0x000000c209007233 */ /* 0x002fe40003803000 */
[----:B------:R-:W-:Y:S02]  /*288d0*/  LOP3.LUT R14, R14, R2, RZ, 0xc0, !PT ;  /* 0x000000020e0e7212 */ /* 0x000fe400078ec0ff */
[----:B------:R-:W-:Y:S02]  /*288e0*/  LOP3.LUT R2, R13, 0xff00ff, RZ, 0xc0, !PT ;  /* 0x00ff00ff0d027812 */ /* 0x000fe400078ec0ff */
[----:B------:R-:W-:Y:S02]  /*288f0*/  LOP3.LUT R9, R114, R3, RZ, 0xc0, !PT ;  /* 0x0000000372097212 */ /* 0x000fe400078ec0ff */
[----:B------:R-:W-:Y:S01]  /*28900*/  PRMT R3, R44, 0x7771, RZ ;  /* 0x000077712c037816 */ /* 0x000fe200000000ff */
[----:B---3--:R-:W-:Y:S02]  /*28910*/  @!P0 HFMA2.BF16_V2 R8, -RZ.H0_H0, RZ.H0_H0, -R168.H1_H1 ;  /* 0x200000ffff088231 */ /* 0x008fe400003609a8 */
[--C-:B----4-:R-:W-:Y:S03]  /*28920*/  @!P4 HFMA2.BF16_V2 R27, -RZ.H0_H0, RZ.H0_H0, -R163.reuse.H0_H0 ;  /* 0x200000ffff1bc231 */ /* 0x110fe600003409a3 */
[----:B------:R1:W-:Y:S01]  /*28930*/  @!P0 STL.S16 [R1+0xf8], R8 ;  /* 0x0000f80801008387 */ /* 0x0003e20000100600 */
[----:B------:R-:W-:Y:S01]  /*28940*/  PRMT R11, R8, 0x7610, R11 ;  /* 0x00007610080b7816 */ /* 0x000fe2000000000b */
[----:B--2---:R-:W-:Y:S02]  /*28950*/  @P5 HFMA2.BF16_V2 R26, -RZ.H0_H0, RZ.H0_H0, -R163.H1_H1 ;  /* 0x200000ffff1a5231 */ /* 0x004fe400003609a3 */
[----:B------:R2:W3:Y:S01]  /*28960*/  LDL.S16 R34, [R1+0xdc] ;  /* 0x0000dc0001227983 */ /* 0x0004e20000100600 */
[----:B------:R-:W-:Y:S02]  /*28970*/  @!P0 PRMT R16, R11, 0x5410, RZ ;  /* 0x000054100b108816 */ /* 0x000fe400000000ff */
[----:B------:R-:W-:Y:S01]  /*28980*/  PRMT R25, R27, 0x7610, R25 ;  /* 0x000076101b197816 */ /* 0x000fe20000000019 */
[----:B------:R2:W4:Y:S01]  /*28990*/  LDL.S16 R33, [R1+0xd8] ;  /* 0x0000d80001217983 */ /* 0x0005220000100600 */
[----:B------:R-:W-:Y:S02]  /*289a0*/  LOP3.LUT R11, R100, R4, RZ, 0xc0, !PT ;  /* 0x00000004640b7212 */ /* 0x000fe400078ec0ff */
[----:B------:R-:W-:Y:S01]  /*289b0*/  PRMT R4, R89, 0x5410, R90 ;  /* 0x0000541059047816 */ /* 0x000fe2000000005a */
[----:B------:R-:W-:Y:S01]  /*289c0*/  @!P4 STL.S16 [R1+0xec], R27 ;  /* 0x0000ec1b0100c387 */ /* 0x000fe20000100600 */
[----:B------:R-:W-:Y:S03]  /*289d0*/  PRMT R24, R26, 0x7610, R24 ;  /* 0x000076101a187816 */ /* 0x000fe60000000018 */
[----:B------:R-:W-:Y:S01]  /*289e0*/  @P5 STL.S16 [R1+0xe8], R26 ;  /* 0x0000e81a01005387 */ /* 0x000fe20000100600 */
[----:B------:R-:W-:Y:S03]  /*289f0*/  @P5 PRMT R17, R24, 0x5410, RZ ;  /* 0x0000541018115816 */ /* 0x000fe600000000ff */
[----:B------:R2:W-:Y:S04]  /*28a00*/  STG.E.U16 desc[UR20][R140.64+0xc2], R16 ;  /* 0x0000c2108c007986 */ /* 0x0005e8000c101514 */
[----:B------:R-:W-:Y:S01]  /*28a10*/  STG.E.U16 desc[UR20][R138.64+0xd0], R87 ;  /* 0x0000d0578a007986 */ /* 0x000fe2000c101514 */
[----:B-1----:R-:W-:Y:S03]  /*28a20*/  LOP3.LUT R8, R83, 0xffff, RZ, 0xc0, !PT ;  /* 0x0000ffff53087812 */ /* 0x002fe600078ec0ff */
[----:B------:R-:W-:Y:S01]  /*28a30*/  STG.E.U16 desc[UR20][R138.64+0xd2], R91 ;  /* 0x0000d25b8a007986 */ /* 0x000fe2000c101514 */
[----:B------:R-:W-:Y:S02]  /*28a40*/  ISETP.LE.U32.AND P0, PT, R8, UR10, PT ;  /* 0x0000000a08007c0c */ /* 0x000fe4000bf03070 */
[----:B------:R-:W-:Y:S01]  /*28a50*/  LOP3.LUT R8, R220, R0, RZ, 0xc0, !PT ;  /* 0x00000000dc087212 */ /* 0x000fe200078ec0ff */
[----:B------:R1:W-:Y:S01]  /*28a60*/  STG.E.U16 desc[UR20][R6.64+0xd0], R18 ;  /* 0x0000d01206007986 */ /* 0x0003e2000c101514 */
[----:B------:R-:W-:Y:S03]  /*28a70*/  PRMT R0, R98, 0x5410, R164 ;  /* 0x0000541062007816 */ /* 0x000fe600000000a4 */
[----:B------:R1:W-:Y:S02]  /*28a80*/  STG.E.U16 desc[UR20][R6.64+0xd2], R22 ;  /* 0x0000d21606007986 */ /* 0x0003e4000c101514 */
[--C-:B------:R-:W-:Y:S01]  /*28a90*/  HSET2.LE.AND R0, R0, R194.reuse, PT ;  /* 0x000000c200007233 */ /* 0x100fe20003803000 */
[C---:B------:R-:W-:Y:S05]  /*28aa0*/  HMMA.16816.F32.BF16 R72, R8.reuse, R30, R72 ;  /* 0x0000001e0848723c */ /* 0x040fea0000041848 */
[----:B------:R-:W-:Y:S02]  /*28ab0*/  LOP3.LUT R12, R12, R0, RZ, 0xc0, !PT ;  /* 0x000000000c0c7212 */ /* 0x000fe400078ec0ff */
[--C-:B------:R-:W-:Y:S01]  /*28ac0*/  HSET2.LE.AND R0, R4, R194.reuse, PT ;  /* 0x000000c204007233 */ /* 0x100fe20003803000 */
[----:B------:R-:W-:Y:S01]  /*28ad0*/  IMAD.MOV.U32 R4, RZ, RZ, R165 ;  /* 0x000000ffff047224 */ /* 0x000fe200078e00a5 */
[C---:B------:R-:W-:Y:S03]  /*28ae0*/  HMMA.16816.F32.BF16 R68, R8.reuse, R28, R68 ;  /* 0x0000001c0844723c */ /* 0x040fe60000041844 */
[----:B--2---:R-:W-:Y:S02]  /*28af0*/  PRMT R16, R163, 0x7610, R16 ;  /* 0x00007610a3107816 */ /* 0x004fe40000000010 */
[----:B------:R-:W-:Y:S02]  /*28b00*/  LOP3.LUT R13, R4, R0, RZ, 0xc0, !PT ;  /* 0x00000000040d7212 */ /* 0x000fe400078ec0ff */
[--C-:B------:R-:W-:Y:S01]  /*28b10*/  HSET2.LE.AND R0, R2, R194.reuse, PT ;  /* 0x000000c202007233 */ /* 0x100fe20003803000 */
[C---:B------:R-:W-:Y:S01]  /*28b20*/  HMMA.16816.F32.BF16 R64, R8.reuse, R36, R64 ;  /* 0x000000240840723c */ /* 0x040fe20000041840 */
[----:B-1----:R-:W1:Y:S03]  /*28b30*/  MUFU.EX2 R18, R213 ;  /* 0x000000d500127308 */ /* 0x002e660000000800 */
[----:B------:R-:W-:Y:S02]  /*28b40*/  LOP3.LUT R15, R15, R0, RZ, 0xc0, !PT ;  /* 0x000000000f0f7212 */ /* 0x000fe400078ec0ff */
[----:B------:R-:W-:Y:S01]  /*28b50*/  LOP3.LUT R0, R19, 0xff, RZ, 0xc0, !PT ;  /* 0x000000ff13007812 */ /* 0x000fe200078ec0ff */
[----:B------:R-:W-:Y:S01]  /*28b60*/  IMAD.WIDE R6, R217, 0x70, R6 ;  /* 0x00000070d9067825 */ /* 0x000fe200078e0206 */
[----:B------:R2:W2:Y:S01]  /*28b70*/  LDL.S16 R19, [R1+0xd4] ;  /* 0x0000d40001137983 */ /* 0x0004a20000100600 */
[----:B------:R-:W-:Y:S03]  /*28b80*/  HMMA.16816.F32.BF16 R60, R8, R38, R60 ;  /* 0x00000026083c723c */ /* 0x000fe6000004183c */
[----:B------:R-:W-:Y:S01]  /*28b90*/  STG.E.U16 desc[UR20][R6.64+0xd2], R17 ;  /* 0x0000d21106007986 */ /* 0x000fe2000c101514 */
[C---:B------:R-:W-:Y:S02]  /*28ba0*/  ISETP.LE.U32.AND P5, PT, R0.reuse, UR10, PT ;  /* 0x0000000a00007c0c */ /* 0x040fe4000bfa3070 */
[----:B------:R-:W-:Y:S02]  /*28bb0*/  PRMT R44, R0, 0x5410, R3 ;  /* 0x00005410002c7816 */ /* 0x000fe40000000003 */
[--C-:B------:R-:W-:Y:S01]  /*28bc0*/  HSET2.LE.AND R0, R20, R194.reuse, PT ;  /* 0x000000c214007233 */ /* 0x100fe20003803000 */
[C---:B------:R-:W-:Y:S05]  /*28bd0*/  HMMA.16816.F32.BF16 R76, R12.reuse, R30, R76 ;  /* 0x0000001e0c4c723c */ /* 0x040fea000004184c */
[----:B------:R-:W-:Y:S01]  /*28be0*/  LOP3.LUT R8, R216, R0, RZ, 0xc0, !PT ;  /* 0x00000000d8087212 */ /* 0x000fe200078ec0ff */
[----:B-1----:R-:W-:Y:S01]  /*28bf0*/  FADD.FTZ R0, R18, R112 ;  /* 0x0000007012007221 */ /* 0x002fe20000010000 */
[----:B------:R-:W-:Y:S01]  /*28c00*/  @!P4 PRMT R16, R25, 0x5410, RZ ;  /* 0x000054101910c816 */ /* 0x000fe200000000ff */
[C---:B------:R-:W-:Y:S01]  /*28c10*/  HMMA.16816.F32.BF16 R48, R12.reuse, R28, R48 ;  /* 0x0000001c0c30723c */ /* 0x040fe20000041830 */
[----:B------:R-:W1:Y:S02]  /*28c20*/  LDSM.16.MT88.4 R24, [R199+0x5800] ;  /* 0x00580000c718783b */ /* 0x000e640000004200 */
[--C-:B------:R-:W-:Y:S01]  /*28c30*/  FADD.FTZ R189, R5, R0.reuse ;  /* 0x0000000005bd7221 */ /* 0x100fe20000010000 */
[----:B------:R-:W-:Y:S01]  /*28c40*/  PRMT R0, R123, 0x7610, R0 ;  /* 0x000076107b007816 */ /* 0x000fe20000000000 */
[----:B------:R1:W-:Y:S01]  /*28c50*/  STG.E.U16 desc[UR20][R6.64+0xd0], R16 ;  /* 0x0000d01006007986 */ /* 0x0003e2000c101514 */
[----:B------:R-:W-:Y:S02]  /*28c60*/  ISETP.GT.U32.AND P4, PT, R3, UR10, PT ;  /* 0x0000000a03007c0c */ /* 0x000fe4000bf84070 */
[----:B------:R-:W-:Y:S01]  /*28c70*/  LOP3.LUT R3, R110, 0xff00ff, RZ, 0xc0, !PT ;  /* 0x00ff00ff6e037812 */ /* 0x000fe200078ec0ff */
[C---:B------:R-:W-:Y:S03]  /*28c80*/  HMMA.16816.F32.BF16 R56, R12.reuse, R36, R56 ;  /* 0x000000240c38723c */ /* 0x040fe60000041838 */
[--C-:B------:R-:W-:Y:S02]  /*28c90*/  HSET2.LE.AND R2, R88, R194.reuse, PT ;  /* 0x000000c258027233 */ /* 0x100fe40003803000 */
[--C-:B------:R-:W-:Y:S02]  /*28ca0*/  HSET2.LE.AND R4, R3, R194.reuse, PT ;  /* 0x000000c203047233 */ /* 0x100fe40003803000 */
[--C-:B------:R-:W-:Y:S01]  /*28cb0*/  HSET2.LE.AND R3, R21, R194.reuse, PT ;  /* 0x000000c215037233 */ /* 0x100fe20003803000 */
[----:B------:R-:W-:Y:S03]  /*28cc0*/  HMMA.16816.F32.BF16 R52, R12, R38, R52 ;  /* 0x000000260c34723c */ /* 0x000fe60000041834 */
[----:B------:R-:W-:Y:S01]  /*28cd0*/  LOP3.LUT R11, R32, R4, RZ, 0xc0, !PT ;  /* 0x00000004200b7212 */ /* 0x000fe200078ec0ff */
[----:B------:R-:W-:Y:S01]  /*28ce0*/  IMAD.MOV.U32 R12, RZ, RZ, R166 ;  /* 0x000000ffff0c7224 */ /* 0x000fe200078e00a6 */
[----:B------:R-:W-:Y:S02]  /*28cf0*/  PRMT R4, R123, 0x7632, R4 ;  /* 0x000076327b047816 */ /* 0x000fe40000000004 */
[----:B------:R-:W-:Y:S02]  /*28d00*/  LOP3.LUT R9, R106, R3, RZ, 0xc0, !PT ;  /* 0x000000036a097212 */ /* 0x000fe400078ec0ff */
[----:B------:R-:W-:Y:S02]  /*28d10*/  PRMT R3, R86, 0x7632, R3 ;  /* 0x0000763256037816 */ /* 0x000fe40000000003 */
[----:B------:R-:W-:Y:S02]  /*28d20*/  LOP3.LUT R10, R211, R2, RZ, 0xc0, !PT ;  /* 0x00000002d30a7212 */ /* 0x000fe400078ec0ff */
[----:B------:R-:W-:Y:S02]  /*28d30*/  LOP3.LUT R3, R3, 0xff, RZ, 0xc0, !PT ;  /* 0x000000ff03037812 */ /* 0x000fe400078ec0ff */
[----:B------:R-:W-:Y:S01]  /*28d40*/  SHF.R.U32.HI R2, RZ, 0x18, R86 ;  /* 0x00000018ff027819 */ /* 0x000fe20000011656 */
[----:B-1----:R-:W-:Y:S01]  /*28d50*/  IMAD.WIDE R6, R217, -0x70, R6 ;  /* 0xffffff90d9067825 */ /* 0x002fe200078e0206 */
[----:B------:R-:W-:Y:S02]  /*28d60*/  F2FP.BF16.F32.PACK_AB R22, R5, R18 ;  /* 0x000000120516723e */ /* 0x000fe400000010ff */
[----:B------:R-:W-:Y:S01]  /*28d70*/  PRMT R14, R3, 0x5410, R2 ;  /* 0x00005410030e7816 */ /* 0x000fe20000000002 */
[----:B------:R-:W-:Y:S01]  /*28d80*/  IMAD.MOV.U32 R18, RZ, RZ, R163 ;  /* 0x000000ffff127224 */ /* 0x000fe200078e00a3 */
[----:B------:R-:W-:Y:S02]  /*28d90*/  PRMT R5, R117, 0x7610, R5 ;  /* 0x0000761075057816 */ /* 0x000fe40000000005 */
[----:B------:R-:W-:Y:S01]  /*28da0*/  PRMT R28, R105, 0x5410, R108 ;  /* 0x00005410691c7816 */ /* 0x000fe2000000006c */
[C---:B------:R-:W-:Y:S05]  /*28db0*/  HMMA.16816.F32.BF16 R68, R8.reuse, R24, R68 ;  /* 0x000000180844723c */ /* 0x040fea0000041844 */
[----:B------:R-:W-:Y:S03]  /*28dc0*/  PRMT R20, R117, 0x7632, R20 ;  /* 0x0000763275147816 */ /* 0x000fe60000000014 */
[C---:B------:R-:W-:Y:S03]  /*28dd0*/  HMMA.16816.F32.BF16 R72, R8.reuse, R26, R72 ;  /* 0x0000001a0848723c */ /* 0x040fe60000041848 */
[--C-:B---3--:R-:W-:Y:S02]  /*28de0*/  @P6 HFMA2.BF16_V2 R34, -RZ.H0_H0, RZ.H0_H0, -R123.reuse.H0_H0 ;  /* 0x200000ffff226231 */ /* 0x108fe4000034097b */
[----:B----4-:R-:W-:Y:S03]  /*28df0*/  @P3 HFMA2.BF16_V2 R33, -RZ.H0_H0, RZ.H0_H0, -R123.H1_H1 ;  /* 0x200000ffff213231 */ /* 0x010fe6000036097b */
[----:B------:R-:W-:Y:S01]  /*28e00*/  @P6 STL.S16 [R1+0xdc], R34 ;  /* 0x0000dc2201006387 */ /* 0x000fe20000100600 */
[----:B------:R-:W-:Y:S03]  /*28e10*/  PRMT R29, R34, 0x7610, R29 ;  /* 0x00007610221d7816 */ /* 0x000fe6000000001d */
[----:B------:R-:W-:Y:S01]  /*28e20*/  @P3 STL.S16 [R1+0xd8], R33 ;  /* 0x0000d82101003387 */ /* 0x000fe20000100600 */
[----:B------:R-:W-:Y:S02]  /*28e30*/  @P6 PRMT R0, R29, 0x5410, RZ ;  /* 0x000054101d006816 */ /* 0x000fe400000000ff */
[----:B------:R-:W-:Y:S01]  /*28e40*/  PRMT R21, R33, 0x7610, R21 ;  /* 0x0000761021157816 */ /* 0x000fe20000000015 */
[----:B------:R4:W3:Y:S01]  /*28e50*/  LDL.S16 R31, [R1+0xc8] ;  /* 0x0000c800011f7983 */ /* 0x0008e20000100600 */
[----:B------:R-:W-:Y:S02]  /*28e60*/  ISETP.LE.U32.AND P6, PT, R3, UR10, PT ;  /* 0x0000000a03007c0c */ /* 0x000fe4000bfc3070 */
[----:B------:R-:W-:Y:S01]  /*28e70*/  @P3 PRMT R4, R21, 0x5410, RZ ;  /* 0x0000541015043816 */ /* 0x000fe200000000ff */
[----:B------:R4:W4:Y:S01]  /*28e80*/  LDL.S16 R30, [R1+0xc4] ;  /* 0x0000c400011e7983 */ /* 0x0009220000100600 */
[----:B------:R-:W-:Y:S02]  /*28e90*/  ISETP.LE.U32.AND P3, PT, R2, UR10, PT ;  /* 0x0000000a02007c0c */ /* 0x000fe4000bf63070 */
[----:B------:R-:W-:Y:S01]  /*28ea0*/  LOP3.LUT R21, R23, 0xff, RZ, 0xc0, !PT ;  /* 0x000000ff17157812 */ /* 0x000fe200078ec0ff */
[----:B------:R1:W4:Y:S01]  /*28eb0*/  LDL.S16 R29, [R1+0xb4] ;  /* 0x0000b400011d7983 */ /* 0x0003220000100600 */
[C---:B------:R-:W-:Y:S02]  /*28ec0*/  PRMT R2, R209.reuse, 0x7610, R2 ;  /* 0x00007610d1027816 */ /* 0x040fe40000000002 */
[--C-:B------:R-:W-:Y:S01]  /*28ed0*/  HSET2.LE.AND R3, R41, R194.reuse, PT ;  /* 0x000000c229037233 */ /* 0x100fe20003803000 */
[----:B------:R-:W1:Y:S04]  /*28ee0*/  LDSM.16.MT88.4 R32, [R46+0x1800] ;  /* 0x001800002e20783b */ /* 0x000e680000004200 */
[----:B------:R2:W-:Y:S01]  /*28ef0*/  STG.E.U16 desc[UR20][R140.64+0xd0], R0 ;  /* 0x0000d0008c007986 */ /* 0x0005e2000c101514 */
[----:B------:R-:W-:Y:S02]  /*28f00*/  LOP3.LUT R16, R12, R3, RZ, 0xc0, !PT ;  /* 0x000000030c107212 */ /* 0x000fe400078ec0ff */
[--C-:B------:R-:W-:Y:S01]  /*28f10*/  HSET2.LE.AND R3, R94, R194.reuse, PT ;  /* 0x000000c25e037233 */ /* 0x100fe20003803000 */
[----:B------:R2:W-:Y:S01]  /*28f20*/  STG.E.U16 desc[UR20][R140.64+0xd2], R4 ;  /* 0x0000d2048c007986 */ /* 0x0005e2000c101514 */
[----:B------:R-:W-:Y:S03]  /*28f30*/  LOP3.LUT R12, R104, 0xff00ff, RZ, 0xc0, !PT ;  /* 0x00ff00ff680c7812 */ /* 0x000fe600078ec0ff */
[----:B------:R-:W-:Y:S01]  /*28f40*/  STG.E.U16 desc[UR20][R138.64+0xe2], R84 ;  /* 0x0000e2548a007986 */ /* 0x000fe2000c101514 */
[----:B------:R-:W-:Y:S01]  /*28f50*/  LOP3.LUT R18, R18, R3, RZ, 0xc0, !PT ;  /* 0x0000000312127212 */ /* 0x000fe200078ec0ff */
[----:B------:R-:W-:Y:S01]  /*28f60*/  IMAD.MOV.U32 R3, RZ, RZ, R168 ;  /* 0x000000ffff037224 */ /* 0x000fe200078e00a8 */
[----:B------:R-:W-:Y:S01]  /*28f70*/  HSET2.LE.AND R12, R12, R194, PT ;  /* 0x000000c20c0c7233 */ /* 0x000fe20003803000 */
[----:B------:R1:W-:Y:S01]  /*28f80*/  STG.E.U16 desc[UR20][R138.64+0xe0], R82 ;  /* 0x0000e0528a007986 */ /* 0x0003e2000c101514 */
[----:B--2---:R-:W-:Y:S01]  /*28f90*/  PRMT R0, R209, 0x7632, R0 ;  /* 0x00007632d1007816 */ /* 0x004fe20000000000 */
[----:B------:R-:W-:Y:S01]  /*28fa0*/  @!P6 HFMA2.BF16_V2 R19, -RZ.H0_H0, RZ.H0_H0, -R2.H0_H0 ;  /* 0x200000ffff13e231 */ /* 0x000fe20000340902 */
[----:B------:R-:W-:Y:S02]  /*28fb0*/  HSET2.LE.AND R4, R43, R194, PT ;  /* 0x000000c22b047233 */ /* 0x000fe40003803000 */
[----:B------:R-:W-:Y:S02]  /*28fc0*/  PRMT R13, R2, 0x5410, R0 ;  /* 0x00005410020d7816 */ /* 0x000fe40000000000 */
[----:B------:R2:W-:Y:S01]  /*28fd0*/  @!P6 STL.S16 [R1+0xd4], R19 ;  /* 0x0000d4130100e387 */ /* 0x0005e20000100600 */
[----:B------:R-:W-:Y:S01]  /*28fe0*/  LOP3.LUT R17, R3, R4, RZ, 0xc0, !PT ;  /* 0x0000000403117212 */ /* 0x000fe200078ec0ff */
[C---:B-1----:R-:W-:Y:S02]  /*28ff0*/  HMMA.16816.F32.BF16 R64, R8.reuse, R32, R64 ;  /* 0x000000200840723c */ /* 0x042fe40000041840 */
[----:B------:R1:W4:Y:S01]  /*29000*/  LDL.S16 R82, [R1+0xc0] ;  /* 0x0000c00001527983 */ /* 0x0003220000100600 */
[----:B------:R-:W-:Y:S02]  /*29010*/  PRMT R3, R23, 0x7632, R3 ;  /* 0x0000763217037816 */ /* 0x000fe40000000003 */
[----:B------:R-:W-:Y:S01]  /*29020*/  PRMT R15, R19, 0x7610, R15 ;  /* 0x00007610130f7816 */ /* 0x000fe2000000000f */
[----:B------:R1:W4:Y:S02]  /*29030*/  LDL.S16 R81, [R1+0xbc] ;  /* 0x0000bc0001517983 */ /* 0x0003240000100600 */
[----:B------:R-:W-:Y:S02]  /*29040*/  HMMA.16816.F32.BF16 R60, R8, R34, R60 ;  /* 0x00000022083c723c */ /* 0x000fe4000004183c */
[----:B------:R1:W4:Y:S01]  /*29050*/  LDL.S16 R80, [R1+0xb8] ;  /* 0x0000b80001507983 */ /* 0x0003220000100600 */
[----:B------:R-:W-:Y:S01]  /*29060*/  @!P6 PRMT R2, R15, 0x5410, RZ ;  /* 0x000054100f02e816 */ /* 0x000fe200000000ff */
[----:B------:R-:W-:Y:S01]  /*29070*/  IMAD.MOV.U32 R15, RZ, RZ, R123 ;  /* 0x000000ffff0f7224 */ /* 0x000fe200078e007b */
[----:B------:R-:W-:Y:S02]  /*29080*/  ISETP.LE.U32.AND P6, PT, R21, UR10, PT ;  /* 0x0000000a15007c0c */ /* 0x000fe4000bfc3070 */
[----:B------:R-:W-:Y:S01]  /*29090*/  LOP3.LUT R10, R3, 0xff, RZ, 0xc0, !PT ;  /* 0x000000ff030a7812 */ /* 0x000fe200078ec0ff */
[----:B------:R1:W-:Y:S01]  /*290a0*/  STG.E.U16 desc[UR20][R6.64+0xe0], R2 ;  /* 0x0000e00206007986 */ /* 0x0003e2000c101514 */
[----:B------:R-:W-:Y:S02]  /*290b0*/  SHF.R.U32.HI R9, RZ, 0x18, R23 ;  /* 0x00000018ff097819 */ /* 0x000fe40000011617 */
[----:B------:R-:W-:Y:S02]  /*290c0*/  PRMT R8, R113, 0x7610, R8 ;  /* 0x0000761071087816 */ /* 0x000fe40000000008 */
[----:B------:R-:W-:Y:S02]  /*290d0*/  PRMT R3, R111, 0x7610, R3 ;  /* 0x000076106f037816 */ /* 0x000fe40000000003 */
[----:B--2---:R-:W-:Y:S07]  /*290e0*/  LOP3.LUT R19, R15, R12, RZ, 0xc0, !PT ;  /* 0x0000000c0f137212 */ /* 0x004fee00078ec0ff */
[C---:B------:R-:W-:Y:S08]  /*290f0*/  HMMA.16816.F32.BF16 R56, R16.reuse, R32, R56 ;  /* 0x000000201038723c */ /* 0x040ff00000041838 */
[C---:B------:R-:W-:Y:S03]  /*29100*/  HMMA.16816.F32.BF16 R48, R16.reuse, R24, R48 ;  /* 0x000000181030723c */ /* 0x040fe60000041830 */
[----:B-1----:R-:W-:Y:S05]  /*29110*/  PRMT R2, R111, 0x7632, R2 ;  /* 0x000076326f027816 */ /* 0x002fea0000000002 */
[C---:B------:R-:W-:Y:S08]  /*29120*/  HMMA.16816.F32.BF16 R32, R16.reuse, R34, R52 ;  /* 0x000000221020723c */ /* 0x040ff00000041834 */
[----:B------:R-:W-:Y:S01]  /*29130*/  HMMA.16816.F32.BF16 R36, R16, R26, R76 ;  /* 0x0000001a1024723c */ /* 0x000fe2000004184c */
[----:B------:R-:W1:Y:S02]  /*29140*/  LDSM.16.MT88.4 R24, [R46+0x1c00] ;  /* 0x001c00002e18783b */ /* 0x000e640000004200 */
[----:B------:R-:W-:Y:S01]  /*29150*/  PRMT R16, R85, 0x5410, R92 ;  /* 0x0000541055107816 */ /* 0x000fe2000000005c */
[----:B---3--:R-:W-:Y:S02]  /*29160*/  @!P3 HFMA2.BF16_V2 R31, -RZ.H0_H0, RZ.H0_H0, -R0.H0_H0 ;  /* 0x200000ffff1fb231 */ /* 0x008fe40000340900 */
[----:B----4-:R-:W-:Y:S03]  /*29170*/  @!P6 HFMA2.BF16_V2 R30, -RZ.H0_H0, RZ.H0_H0, -R113.H0_H0 ;  /* 0x200000ffff1ee231 */ /* 0x010fe60000340971 */
[----:B------:R-:W-:Y:S01]  /*29180*/  @!P3 STL.S16 [R1+0xc8], R31 ;  /* 0x0000c81f0100b387 */ /* 0x000fe20000100600 */
[----:B------:R-:W-:Y:S01]  /*29190*/  PRMT R12, R31, 0x7610, R12 ;  /* 0x000076101f0c7816 */ /* 0x000fe2000000000c */
[----:B------:R-:W-:Y:S02]  /*291a0*/  @!P5 HFMA2.BF16_V2 R29, -RZ.H0_H0, RZ.H0_H0, -R5.H0_H0 ;  /* 0x200000ffff1dd231 */ /* 0x000fe40000340905 */
[----:B------:R-:W-:Y:S01]  /*291b0*/  @!P6 STL.S16 [R1+0xc4], R30 ;  /* 0x0000c41e0100e387 */ /* 0x000fe20000100600 */
[----:B------:R-:W-:Y:S02]  /*291c0*/  @!P3 PRMT R0, R12, 0x5410, RZ ;  /* 0x000054100c00b816 */ /* 0x000fe400000000ff */
[----:B------:R-:W-:Y:S01]  /*291d0*/  PRMT R4, R30, 0x7610, R4 ;  /* 0x000076101e047816 */ /* 0x000fe20000000004 */
[----:B------:R-:W-:Y:S01]  /*291e0*/  @!P5 STL.S16 [R1+0xb4], R29 ;  /* 0x0000b41d0100d387 */ /* 0x000fe20000100600 */
[----:B------:R-:W-:Y:S02]  /*291f0*/  ISETP.LE.U32.AND P3, PT, R10, UR10, PT ;  /* 0x0000000a0a007c0c */ /* 0x000fe4000bf63070 */
[----:B------:R-:W-:Y:S01]  /*29200*/  @!P6 PRMT R8, R4, 0x5410, RZ ;  /* 0x000054100408e816 */ /* 0x000fe200000000ff */
[----:B------:R2:W3:Y:S01]  /*29210*/  LDL.S16 R43, [R1+0xb0] ;  /* 0x0000b000012b7983 */ /* 0x0004e20000100600 */
[----:B------:R-:W-:Y:S02]  /*29220*/  ISETP.LE.U32.AND P6, PT, R9, UR10, PT ;  /* 0x0000000a09007c0c */ /* 0x000fe4000bfc3070 */
[--C-:B------:R-:W-:Y:S01]  /*29230*/  HSET2.LE.AND R4, R28, R194.reuse, PT ;  /* 0x000000c21c047233 */ /* 0x100fe20003803000 */
[----:B------:R4:W-:Y:S01]  /*29240*/  STG.E.U16 desc[UR20][R6.64+0xe2], R0 ;  /* 0x0000e20006007986 */ /* 0x0009e2000c101514 */
[----:B------:R-:W-:Y:S03]  /*29250*/  PRMT R41, R29, 0x7610, R41 ;  /* 0x000076101d297816 */ /* 0x000fe60000000029 */
[----:B------:R-:W2:Y:S01]  /*29260*/  LDSM.16.MT88.4 R28, [R199+0x5c00] ;  /* 0x005c0000c71c783b */ /* 0x000ea20000004200 */
[----:B------:R-:W-:Y:S02]  /*29270*/  LOP3.LUT R12, R118, R4, RZ, 0xc0, !PT ;  /* 0x00000004760c7212 */ /* 0x000fe400078ec0ff */
[----:B------:R-:W-:Y:S01]  /*29280*/  PRMT R4, R113, 0x7632, R4 ;  /* 0x0000763271047816 */ /* 0x000fe20000000004 */
[----:B----4-:R-:W-:Y:S01]  /*29290*/  IMAD.WIDE R6, R217, 0x70, R6 ;  /* 0x00000070d9067825 */ /* 0x010fe200078e0206 */
[----:B------:R-:W-:Y:S04]  /*292a0*/  PRMT R0, R95, 0x7610, R0 ;  /* 0x000076105f007816 */ /* 0x000fe80000000000 */
[----:B------:R4:W-:Y:S01]  /*292b0*/  STG.E.U16 desc[UR20][R6.64+0xe0], R8 ;  /* 0x0000e00806007986 */ /* 0x0009e2000c101514 */
[----:B------:R-:W-:Y:S02]  /*292c0*/  @!P0 HFMA2.BF16_V2 R82, -RZ.H0_H0, RZ.H0_H0, -R113.H1_H1 ;  /* 0x200000ffff528231 */ /* 0x000fe40000360971 */
[--C-:B------:R-:W-:Y:S03]  /*292d0*/  @!P3 HFMA2.BF16_V2 R81, -RZ.H0_H0, RZ.H0_H0, -R95.reuse.H0_H0 ;  /* 0x200000ffff51b231 */ /* 0x100fe6000034095f */
[----:B------:R-:W-:Y:S01]  /*292e0*/  @!P0 STL.S16 [R1+0xc0], R82 ;  /* 0x0000c05201008387 */ /* 0x000fe20000100600 */
[----:B------:R-:W-:Y:S01]  /*292f0*/  PRMT R15, R82, 0x7610, R15 ;  /* 0x00007610520f7816 */ /* 0x000fe2000000000f */
[----:B------:R-:W-:Y:S02]  /*29300*/  @!P6 HFMA2.BF16_V2 R80, -RZ.H0_H0, RZ.H0_H0, -R95.H1_H1 ;  /* 0x200000ffff50e231 */ /* 0x000fe4000036095f */
[----:B------:R-:W-:Y:S01]  /*29310*/  @!P3 STL.S16 [R1+0xbc], R81 ;  /* 0x0000bc510100b387 */ /* 0x000fe20000100600 */
[----:B------:R-:W-:Y:S02]  /*29320*/  @!P0 PRMT R4, R15, 0x5410, RZ ;  /* 0x000054100f048816 */ /* 0x000fe400000000ff */
[----:B------:R-:W-:Y:S01]  /*29330*/  ISETP.GT.U32.AND P0, PT, R40, UR10, PT ;  /* 0x0000000a28007c0c */ /* 0x000fe2000bf04070 */
[----:B------:R-:W-:Y:S01]  /*29340*/  @!P6 STL.S16 [R1+0xb8], R80 ;  /* 0x0000b8500100e387 */ /* 0x000fe20000100600 */
[----:B------:R-:W-:Y:S02]  /*29350*/  PRMT R11, R81, 0x7610, R11 ;  /* 0x00007610510b7816 */ /* 0x000fe4000000000b */
[----:B------:R-:W-:Y:S01]  /*29360*/  PRMT R45, R80, 0x7610, R45 ;  /* 0x00007610502d7816 */ /* 0x000fe2000000002d */
[----:B------:R1:W2:Y:S01]  /*29370*/  LDL.S16 R23, [R1+0xac] ;  /* 0x0000ac0001177983 */ /* 0x0002a20000100600 */
[----:B------:R-:W-:Y:S02]  /*29380*/  @!P3 PRMT R0, R11, 0x5410, RZ ;  /* 0x000054100b00b816 */ /* 0x000fe400000000ff */
[----:B------:R-:W-:Y:S01]  /*29390*/  ISETP.GT.U32.AND P3, PT, R85, UR10, PT ;  /* 0x0000000a55007c0c */ /* 0x000fe2000bf64070 */
[----:B------:R1:W-:Y:S01]  /*293a0*/  STG.E.U16 desc[UR20][R6.64+0xe2], R4 ;  /* 0x0000e20406007986 */ /* 0x0003e2000c101514 */
[----:B------:R-:W-:Y:S02]  /*293b0*/  PRMT R11, R5, 0x5410, R20 ;  /* 0x00005410050b7816 */ /* 0x000fe40000000014 */
[----:B------:R-:W-:Y:S01]  /*293c0*/  @!P5 PRMT R5, R41, 0x5410, RZ ;  /* 0x000054102905d816 */ /* 0x000fe200000000ff */
[----:B------:R1:W-:Y:S01]  /*293d0*/  STG.E.U16 desc[UR20][R140.64+0xe0], R0 ;  /* 0x0000e0008c007986 */ /* 0x0003e2000c101514 */
[----:B----4-:R-:W-:Y:S02]  /*293e0*/  PRMT R8, R40, 0x5410, R42 ;  /* 0x0000541028087816 */ /* 0x010fe4000000002a */
[----:B------:R-:W-:Y:S02]  /*293f0*/  ISETP.GT.U32.AND P5, PT, R92, UR10, PT ;  /* 0x0000000a5c007c0c */ /* 0x000fe4000bfa4070 */
[----:B------:R-:W-:Y:S02]  /*29400*/  LOP3.LUT R15, R8, 0xff00ff, RZ, 0xc0, !PT ;  /* 0x00ff00ff080f7812 */ /* 0x000fe400078ec0ff */
[----:B------:R-:W-:Y:S02]  /*29410*/  PRMT R8, R95, 0x7632, R8 ;  /* 0x000076325f087816 */ /* 0x000fe40000000008 */
[----:B------:R-:W-:Y:S02]  /*29420*/  @!P6 PRMT R8, R45, 0x5410, RZ ;  /* 0x000054102d08e816 */ /* 0x000fe400000000ff */
[----:B------:R-:W-:Y:S03]  /*29430*/  ISETP.GT.U32.AND P6, PT, R42, UR10, PT ;  /* 0x0000000a2a007c0c */ /* 0x000fe6000bfc4070 */
[----:B------:R-:W-:Y:S04]  /*29440*/  STG.E.U16 desc[UR20][R140.64+0xe2], R8 ;  /* 0x0000e2088c007986 */ /* 0x000fe8000c101514 */
[----:B------:R4:W-:Y:S01]  /*29450*/  STG.E.U16 desc[UR20][R138.64+0xf0], R5 ;  /* 0x0000f0058a007986 */ /* 0x0009e2000c101514 */
[--C-:B-1----:R-:W-:Y:S01]  /*29460*/  HSET2.LE.AND R4, R14, R194.reuse, PT ;  /* 0x000000c20e047233 */ /* 0x102fe20003803000 */
[----:B------:R-:W-:Y:S01]  /*29470*/  IMAD.WIDE R6, R217, -0x70, R6 ;  /* 0xffffff90d9067825 */ /* 0x000fe200078e0206 */
[--C-:B------:R-:W-:Y:S03]  /*29480*/  HSET2.LE.AND R0, R44, R194.reuse, PT ;  /* 0x000000c22c007233 */ /* 0x100fe60003803000 */
[----:B------:R-:W-:Y:S02]  /*29490*/  LOP3.LUT R13, R13, R4, RZ, 0xc0, !PT ;  /* 0x000000040d0d7212 */ /* 0x000fe400078ec0ff */
[----:B------:R-:W-:Y:S02]  /*294a0*/  PRMT R4, R3, 0x5410, R2 ;  /* 0x0000541003047816 */ /* 0x000fe40000000002 */
[----:B------:R-:W-:Y:S02]  /*294b0*/  LOP3.LUT R14, R11, R0, RZ, 0xc0, !PT ;  /* 0x000000000b0e7212 */ /* 0x000fe400078ec0ff */
[--C-:B------:R-:W-:Y:S05]  /*294c0*/  HSET2.LE.AND R0, R15, R194.reuse, PT ;  /* 0x000000c20f007233 */ /* 0x100fea0003803000 */
[----:B------:R-:W-:Y:S02]  /*294d0*/  LOP3.LUT R15, R4, R0, RZ, 0xc0, !PT ;  /* 0x00000000040f7212 */ /* 0x000fe400078ec0ff */
[----:B------:R-:W-:Y:S02]  /*294e0*/  PRMT R0, R21, 0x5410, R83 ;  /* 0x0000541015007816 */ /* 0x000fe40000000053 */
[----:B------:R-:W-:Y:S02]  /*294f0*/  LOP3.LUT R4, R99, 0xff, RZ, 0xc0, !PT ;  /* 0x000000ff63047812 */ /* 0x000fe400078ec0ff */
[----:B----4-:R-:W-:Y:S01]  /*29500*/  LOP3.LUT R5, R16, 0xff00ff, RZ, 0xc0, !PT ;  /* 0x00ff00ff10057812 */ /* 0x010fe200078ec0ff */
[C---:B------:R-:W-:Y:S04]  /*29510*/  HMMA.16816.F32.BF16 R236, R12.reuse, R26, R60 ;  /* 0x0000001a0cec723c */ /* 0x040fe8000004183c */
[----:B------:R-:W-:Y:S01]  /*29520*/  HSET2.LE.AND R0, R0, R194, PT ;  /* 0x000000c200007233 */ /* 0x000fe20003803000 */
[----:B---3--:R-:W-:Y:S05]  /*29530*/  @P4 HFMA2.BF16_V2 R43, -RZ.H0_H0, RZ.H0_H0, -R20.H0_H0 ;  /* 0x200000ffff2b4231 */ /* 0x008fea0000340914 */
[----:B------:R2:W-:Y:S01]  /*29540*/  @P4 STL.S16 [R1+0xb0], R43 ;  /* 0x0000b02b01004387 */ /* 0x0005e20000100600 */
[----:B------:R-:W-:Y:S04]  /*29550*/  PRMT R11, R43, 0x7610, R11 ;  /* 0x000076102b0b7816 */ /* 0x000fe8000000000b */
[----:B------:R-:W-:Y:S02]  /*29560*/  @P4 PRMT R20, R11, 0x5410, RZ ;  /* 0x000054100b144816 */ /* 0x000fe400000000ff */
[----:B------:R-:W-:Y:S02]  /*29570*/  PRMT R11, R4, 0x5410, R93 ;  /* 0x00005410040b7816 */ /* 0x000fe4000000005d */
[----:B------:R-:W-:Y:S01]  /*29580*/  ISETP.GT.U32.AND P4, PT, R93, UR10, PT ;  /* 0x0000000a5d007c0c */ /* 0x000fe2000bf84070 */
[----:B------:R-:W-:Y:S01]  /*29590*/  STG.E.U16 desc[UR20][R138.64+0xf2], R20 ;  /* 0x0000f2148a007986 */ /* 0x000fe2000c101514 */
[C---:B--2---:R-:W-:Y:S11]  /*295a0*/  HMMA.16816.F32.BF16 R40, R12.reuse, R28, R68 ;  /* 0x0000001c0c28723c */ /* 0x044ff60000041844 */
[----:B------:R-:W-:Y:S08]  /*295b0*/  @!UPT UIADD3 URZ, UPT, UPT, URZ, URZ, URZ ;  /* 0x000000fffffff290 */ /* 0x000ff0000fffe0ff */
[----:B------:R-:W-:Y:S04]  /*295c0*/  STL.64 [R1+0x38], R40 ;  /* 0x0000382801007387 */ /* 0x000fe80000100a00 */
[----:B------:R1:W-:Y:S01]  /*295d0*/  STL.64 [R1+0x40], R42 ;  /* 0x0000402a01007387 */ /* 0x0003e20000100a00 */
[----:B------:R-:W-:Y:S05]  /*295e0*/  @P0 HFMA2.BF16_V2 R23, -RZ.H0_H0, RZ.H0_H0, -R3.H0_H0 ;  /* 0x200000ffff170231 */ /* 0x000fea0000340903 */
[----:B------:R2:W-:Y:S01]  /*295f0*/  @P0 STL.S16 [R1+0xac], R23 ;  /* 0x0000ac1701000387 */ /* 0x0005e20000100600 */
[----:B------:R-:W-:Y:S03]  /*29600*/  PRMT R8, R23, 0x7610, R8 ;  /* 0x0000761017087816 */ /* 0x000fe60000000008 */
[----:B------:R4:W3:Y:S01]  /*29610*/  LDL.S16 R21, [R1+0xa4] ;  /* 0x0000a40001157983 */ /* 0x0008e20000100600 */
[----:B------:R-:W-:Y:S01]  /*29620*/  @P0 PRMT R3, R8, 0x5410, RZ ;  /* 0x0000541008030816 */ /* 0x000fe200000000ff */
[----:B------:R-:W-:Y:S01]  /*29630*/  IMAD.MOV.U32 R8, RZ, RZ, R113 ;  /* 0x000000ffff087224 */ /* 0x000fe200078e0071 */
[----:B------:R-:W-:Y:S01]  /*29640*/  ISETP.LE.U32.AND P0, PT, R4, UR10, PT ;  /* 0x0000000a04007c0c */ /* 0x000fe2000bf03070 */
[----:B------:R4:W4:Y:S01]  /*29650*/  LDL.S16 R19, [R1+0xa0] ;  /* 0x0000a00001137983 */ /* 0x0009220000100600 */
[----:B------:R-:W-:Y:S01]  /*29660*/  PRMT R4, R10, 0x5410, R9 ;  /* 0x000054100a047816 */ /* 0x000fe20000000009 */
[----:B------:R-:W-:Y:S01]  /*29670*/  IMAD.MOV.U32 R9, RZ, RZ, R47 ;  /* 0x000000ffff097224 */ /* 0x000fe200078e002f */
[----:B------:R-:W-:Y:S01]  /*29680*/  LOP3.LUT R8, R8, R0, RZ, 0xc0, !PT ;  /* 0x0000000008087212 */ /* 0x000fe200078ec0ff */
[----:B------:R3:W4:Y:S01]  /*29690*/  LDL.S16 R18, [R1+0x9c] ;  /* 0x00009c0001127983 */ /* 0x0007220000100600 */
[--C-:B------:R-:W-:Y:S02]  /*296a0*/  HSET2.LE.AND R0, R11, R194.reuse, PT ;  /* 0x000000c20b007233 */ /* 0x100fe40003803000 */
[--C-:B------:R-:W-:Y:S01]  /*296b0*/  HSET2.LE.AND R4, R4, R194.reuse, PT ;  /* 0x000000c204047233 */ /* 0x100fe20003803000 */
[----:B------:R2:W-:Y:S02]  /*296c0*/  STG.E.U16 desc[UR20][R6.64+0xf0], R3 ;  /* 0x0000f00306007986 */ /* 0x0005e4000c101514 */
[----:B------:R-:W-:Y:S01]  /*296d0*/  LOP3.LUT R10, R9, R0, RZ, 0xc0, !PT ;  /* 0x00000000090a7212 */ /* 0x000fe200078ec0ff */
[C---:B-1----:R-:W-:Y:S03]  /*296e0*/  HMMA.16816.F32.BF16 R40, R12.reuse, R30, R72 ;  /* 0x0000001e0c28723c */ /* 0x042fe60000041848 */
[----:B------:R-:W-:Y:S01]  /*296f0*/  IMAD.MOV.U32 R9, RZ, RZ, R95 ;  /* 0x000000ffff097224 */ /* 0x000fe200078e005f */
[----:B------:R-:W-:Y:S01]  /*29700*/  HSET2.LE.AND R0, R5, R194, PT ;  /* 0x000000c205007233 */ /* 0x000fe20003803000 */
[----:B--2---:R2:W2:Y:S03]  /*29710*/  LDL.S16 R23, [R1+0xa8] ;  /* 0x0000a80001177983 */ /* 0x0044a60000100600 */
[----:B------:R-:W-:Y:S02]  /*29720*/  LOP3.LUT R9, R9, R4, RZ, 0xc0, !PT ;  /* 0x0000000409097212 */ /* 0x000fe400078ec0ff */
[C---:B------:R-:W-:Y:S02]  /*29730*/  LOP3.LUT R11, R22.reuse, R0, RZ, 0xc0, !PT ;  /* 0x00000000160b7212 */ /* 0x040fe400078ec0ff */
[C---:B------:R-:W-:Y:S02]  /*29740*/  PRMT R4, R47.reuse, 0x7610, R4 ;  /* 0x000076102f047816 */ /* 0x040fe40000000004 */
[----:B------:R-:W-:Y:S05]  /*29750*/  PRMT R0, R22, 0x7632, R0 ;  /* 0x0000763216007816 */ /* 0x000fea0000000000 */
[----:B------:R-:W-:Y:S04]  /*29760*/  STL.64 [R1+0x28], R40 ;  /* 0x0000282801007387 */ /* 0x000fe80000100a00 */
[----:B------:R1:W-:Y:S01]  /*29770*/  STL.64 [R1+0x30], R42 ;  /* 0x0000302a01007387 */ /* 0x0003e20000100a00 */
[----:B------:R-:W-:Y:S03]  /*29780*/  PRMT R3, R47, 0x7632, R3 ;  /* 0x000076322f037816 */ /* 0x000fe60000000003 */
[----:B------:R1:W2:Y:S02]  /*29790*/  LDL.S16 R17, [R1+0x98] ;  /* 0x0000980001117983 */ /* 0x0002a40000100600 */
[----:B-1----:R-:W-:Y:S11]  /*297a0*/  HMMA.16816.F32.BF16 R40, R12, R24, R64 ;  /* 0x000000180c28723c */ /* 0x002ff60000041840 */
[----:B------:R-:W-:Y:S08]  /*297b0*/  @!UPT UIADD3 URZ, UPT, UPT, URZ, URZ, URZ ;  /* 0x000000fffffff290 */ /* 0x000ff0000fffe0ff */
[----:B------:R-:W-:Y:S04]  /*297c0*/  STL.64 [R1], R40 ;  /* 0x0000002801007387 */ /* 0x000fe80000100a00 */
[----:B------:R1:W-:Y:S02]  /*297d0*/  STL.64 [R1+0x8], R42 ;  /* 0x0000082a01007387 */ /* 0x0003e40000100a00 */
[C---:B-1----:R-:W-:Y:S11]  /*297e0*/  HMMA.16816.F32.BF16 R40, R8.reuse, R28, R48 ;  /* 0x0000001c0828723c */ /* 0x042ff60000041830 */
[----:B------:R-:W-:Y:S08]  /*297f0*/  @!UPT UIADD3 URZ, UPT, UPT, URZ, URZ, URZ ;  /* 0x000000fffffff290 */ /* 0x000ff0000fffe0ff */
[----:B------:R-:W-:Y:S04]  /*29800*/  STL.64 [R1+0x318], R40 ;  /* 0x0003182801007387 */ /* 0x000fe80000100a00 */
[----:B------:R-:W-:Y:S01]  /*29810*/  STL.64 [R1+0x320], R42 ;  /* 0x0003202a01007387 */ /* 0x000fe20000100a00 */
[--C-:B---3--:R-:W-:Y:S02]  /*29820*/  @!P0 HFMA2.BF16_V2 R21, -RZ.H0_H0, RZ.H0_H0, -R47.reuse.H0_H0 ;  /* 0x200000ffff158231 */ /* 0x108fe4000034092f */
[----:B----4-:R-:W-:Y:S03]  /*29830*/  @P4 HFMA2.BF16_V2 R19, -RZ.H0_H0, RZ.H0_H0, -R47.H1_H1 ;  /* 0x200000ffff134231 */ /* 0x010fe6000036092f */
[----:B------:R-:W-:Y:S01]  /*29840*/  PRMT R14, R21, 0x7610, R14 ;  /* 0x00007610150e7816 */ /* 0x000fe2000000000e */
[----:B------:R-:W-:Y:S01]  /*29850*/  @P3 HFMA2.BF16_V2 R18, -RZ.H0_H0, RZ.H0_H0, -R22.H0_H0 ;  /* 0x200000ffff123231 */ /* 0x000fe20000340916 */
[----:B------:R-:W-:Y:S02]  /*29860*/  PRMT R13, R19, 0x7610, R13 ;  /* 0x00007610130d7816 */ /* 0x000fe4000000000d */
[----:B------:R-:W-:Y:S02]  /*29870*/  @!P0 PRMT R4, R14, 0x5410, RZ ;  /* 0x000054100e048816 */ /* 0x000fe400000000ff */
[----:B------:R-:W-:Y:S02]  /*29880*/  PRMT R12, R18, 0x7610, R12 ;  /* 0x00007610120c7816 */ /* 0x000fe4000000000c */
[----:B------:R-:W-:Y:S01]  /*29890*/  @P4 PRMT R3, R13, 0x5410, RZ ;  /* 0x000054100d034816 */ /* 0x000fe200000000ff */
[----:B--2---:R-:W-:Y:S05]  /*298a0*/  @P6 HFMA2.BF16_V2 R23, -RZ.H0_H0, RZ.H0_H0, -R2.H0_H0 ;  /* 0x200000ffff176231 */ /* 0x004fea0000340902 */
[----:B------:R-:W-:Y:S01]  /*298b0*/  @P6 STL.S16 [R1+0xa8], R23 ;  /* 0x0000a81701006387 */ /* 0x000fe20000100600 */
[----:B------:R-:W-:Y:S03]  /*298c0*/  PRMT R15, R23, 0x7610, R15 ;  /* 0x00007610170f7816 */ /* 0x000fe6000000000f */
[----:B------:R-:W-:Y:S01]  /*298d0*/  @!P0 STL.S16 [R1+0xa4], R21 ;  /* 0x0000a41501008387 */ /* 0x000fe20000100600 */
[----:B------:R-:W-:Y:S02]  /*298e0*/  @P6 PRMT R2, R15, 0x5410, RZ ;  /* 0x000054100f026816 */ /* 0x000fe400000000ff */
[----:B------:R-:W-:Y:S01]  /*298f0*/  IADD3 R200, P0, PT, R138, -0x100, RZ ;  /* 0xffffff008ac87810 */ /* 0x000fe20007f1e0ff */
[----:B------:R-:W-:Y:S03]  /*29900*/  @P4 STL.S16 [R1+0xa0], R19 ;  /* 0x0000a01301004387 */ /* 0x000fe60000100600 */
[----:B------:R-:W-:Y:S01]  /*29910*/  IADD3.X R197, PT, PT, R139, -0x1, RZ, P0, !PT ;  /* 0xffffffff8bc57810 */ /* 0x000fe200007fe4ff */
[----:B------:R-:W-:Y:S04]  /*29920*/  @P3 STL.S16 [R1+0x9c], R18 ;  /* 0x00009c1201003387 */ /* 0x000fe80000100600 */
[----:B------:R1:W-:Y:S01]  /*29930*/  STG.E.U16 desc[UR20][R6.64+0xf2], R2 ;  /* 0x0000f20206007986 */ /* 0x0003e2000c101514 */
[----:B------:R-:W-:Y:S05]  /*29940*/  @P5 HFMA2.BF16_V2 R17, -RZ.H0_H0, RZ.H0_H0, -R22.H1_H1 ;  /* 0x200000ffff115231 */ /* 0x000fea0000360916 */
[----:B------:R2:W-:Y:S01]  /*29950*/  @P5 STL.S16 [R1+0x98], R17 ;  /* 0x0000981101005387 */ /* 0x0005e20000100600 */
[----:B------:R-:W-:Y:S04]  /*29960*/  PRMT R5, R17, 0x7610, R5 ;  /* 0x0000761011057816 */ /* 0x000fe80000000005 */
[----:B------:R-:W-:Y:S01]  /*29970*/  @P5 PRMT R0, R5, 0x5410, RZ ;  /* 0x0000541005005816 */ /* 0x000fe200000000ff */
[----:B-1----:R-:W-:Y:S01]  /*29980*/  IMAD.WIDE R6, R217, 0x70, R6 ;  /* 0x00000070d9067825 */ /* 0x002fe200078e0206 */
[----:B------:R-:W-:Y:S02]  /*29990*/  PRMT R2, R22, 0x7610, R2 ;  /* 0x0000761016027816 */ /* 0x000fe40000000002 */
[----:B------:R-:W-:Y:S01]  /*299a0*/  @P3 PRMT R2, R12, 0x5410, RZ ;  /* 0x000054100c023816 */ /* 0x000fe200000000ff */
[C---:B--2---:R-:W-:Y:S01]  /*299b0*/  HMMA.16816.F32.BF16 R16, R8.reuse, R30, R36 ;  /* 0x0000001e0810723c */ /* 0x044fe20000041824 */
[----:B------:R-:W-:Y:S04]  /*299c0*/  STG.E.U16 desc[UR20][R6.64+0xf0], R4 ;  /* 0x0000f00406007986 */ /* 0x000fe8000c101514 */
[----:B------:R1:W-:Y:S04]  /*299d0*/  STG.E.U16 desc[UR20][R6.64+0xf2], R3 ;  /* 0x0000f20306007986 */ /* 0x0003e8000c101514 */
[----:B------:R-:W-:Y:S04]  /*299e0*/  STG.E.U16 desc[UR20][R140.64+0xf0], R2 ;  /* 0x0000f0028c007986 */ /* 0x000fe8000c101514 */
[----:B------:R-:W-:Y:S06]  /*299f0*/  STG.E.U16 desc[UR20][R140.64+0xf2], R0 ;  /* 0x0000f2008c007986 */ /* 0x000fec000c101514 */
[----:B------:R-:W-:Y:S04]  /*29a00*/  STL.64 [R1+0x308], R16 ;  /* 0x0003081001007387 */ /* 0x000fe80000100a00 */
[----:B------:R2:W-:Y:S01]  /*29a10*/  STL.64 [R1+0x310], R18 ;  /* 0x0003101201007387 */ /* 0x0005e20000100a00 */
[C---:B-1----:R-:W-:Y:S08]  /*29a20*/  HMMA.16816.F32.BF16 R4, R8.reuse, R26, R32 ;  /* 0x0000001a0804723c */ /* 0x042ff00000041820 */
[----:B--2---:R-:W-:Y:S11]  /*29a30*/  HMMA.16816.F32.BF16 R16, R8, R24, R56 ;  /* 0x000000180810723c */ /* 0x004ff60000041838 */
[----:B------:R-:W-:Y:S08]  /*29a40*/  @!UPT UIADD3 URZ, UPT, UPT, URZ, URZ, URZ ;  /* 0x000000fffffff290 */ /* 0x000ff0000fffe0ff */
[----:B------:R2:W-:Y:S04]  /*29a50*/  STL.64 [R1+0x2f8], R16 ;  /* 0x0002f81001007387 */ /* 0x0005e80000100a00 */
[----:B------:R2:W-:Y:S04]  /*29a60*/  STL.64 [R1+0x300], R18 ;  /* 0x0003001201007387 */ /* 0x0005e80000100a00 */
[----:B------:R2:W-:Y:S04]  /*29a70*/  STL.64 [R1+0x2e8], R4 ;  /* 0x0002e80401007387 */ /* 0x0005e80000100a00 */
[----:B------:R2:W-:Y:S01]  /*29a80*/  STL.64 [R1+0x2f0], R6 ;  /* 0x0002f00601007387 */ /* 0x0005e20000100a00 */
[----:B------:R-:W-:Y:S05]  /*29a90*/  BRA.U UP0, `(.L_x_642) ;  /* 0xffffff4500387547 */ /* 0x000fea000b83ffff */
.L_x_641:
[----:B------:R-:W4:Y:S01]  /*29aa0*/  LDL.LU R45, [R1+0x31c] ;  /* 0x00031c00012d7983 */ /* 0x000f220000300800 */
[----:B------:R-:W2:Y:S03]  /*29ab0*/  LDCU UR4, c[0x0][0x4fc] ;  /* 0x00009f80ff0477ac */ /* 0x000ea60008000800 */
[----:B------:R-:W4:Y:S04]  /*29ac0*/  LDL.LU R44, [R1+0x308] ;  /* 0x00030800012c7983 */ /* 0x000f280000300800 */
[----:B------:R-:W2:Y:S04]  /*29ad0*/  SHFL.BFLY PT, R0, R186, 0x2, 0x1f ;  /* 0x0c401f00ba007f89 */ /* 0x000ea800000e0000 */
[----:B-1-3--:R-:W1:Y:S04]  /*29ae0*/  SHFL.BFLY PT, R3, R187, 0x2, 0x1f ;  /* 0x0c401f00bb037f89 */ /* 0x00ae6800000e0000 */
[----:B--2---:R-:W2:Y:S04]  /*29af0*/  SHFL.BFLY PT, R5, R189, 0x2, 0x1f ;  /* 0x0c401f00bd057f89 */ /* 0x004ea800000e0000 */
[----:B------:R-:W3:Y:S01]  /*29b00*/  SHFL.BFLY PT, R2, R188, 0x2, 0x1f ;  /* 0x0c401f00bc027f89 */ /* 0x000ee200000e0000 */
[----:B------:R-:W3:Y:S01]  /*29b10*/  S2R R43, SR_TID.X ;  /* 0x00000000002b7919 */ /* 0x000ee20000002100 */
[----:B------:R-:W-:Y:S01]  /*29b20*/  UISETP.NE.AND UP3, UPT, UR18, -0x1, UPT ;  /* 0xffffffff1200788c */ /* 0x000fe2000bf65270 */
[----:B------:R-:W3:Y:S08]  /*29b30*/  S2UR UR8, SR_CgaCtaId ;  /* 0x00000000000879c3 */ /* 0x000ef00000008800 */
[----:B------:R-:W4:Y:S01]  /*29b40*/  S2UR UR9, SR_CTAID.Y ;  /* 0x00000000000979c3 */ /* 0x000f220000002600 */
[----:B------:R-:W4:Y:S01]  /*29b50*/  LDL.LU R38, [R1+0x30c] ;  /* 0x00030c0001267983 */ /* 0x000f220000300800 */
[----:B------:R-:W-:Y:S01]  /*29b60*/  UMOV UR6, 0x400 ;  /* 0x0000040000067882 */ /* 0x000fe20000000000 */
[----:B------:R-:W3:Y:S02]  /*29b70*/  LDCU.U8 UR11, c[0x0][0x549] ;  /* 0x0000a920ff0b77ac */ /* 0x000ee40008000000 */
[----:B------:R-:W4:Y:S01]  /*29b80*/  LDL.LU R17, [R1+0x2f8] ;  /* 0x0002f80001117983 */ /* 0x000f220000300800 */
[----:B------:R-:W3:Y:S03]  /*29b90*/  LDCU.U8 UR7, c[0x0][0x548] ;  /* 0x0000a900ff0777ac */ /* 0x000ee60008000000 */
[----:B------:R-:W4:Y:S04]  /*29ba0*/  LDL.LU R16, [R1+0x2fc] ;  /* 0x0002fc0001107983 */ /* 0x000f280000300800 */
[----:B------:R-:W4:Y:S04]  /*29bb0*/  LDL.LU R34, [R1+0x2e8] ;  /* 0x0002e80001227983 */ /* 0x000f280000300800 */
[----:B------:R-:W4:Y:S04]  /*29bc0*/  LDL.LU R33, [R1+0x2ec] ;  /* 0x0002ec0001217983 */ /* 0x000f280000300800 */
[----:B------:R-:W4:Y:S04]  /*29bd0*/  LDL.LU R35, [R1+0x320] ;  /* 0x0003200001237983 */ /* 0x000f280000300800 */
[----:B------:R-:W4:Y:S04]  /*29be0*/  LDL.LU R28, [R1+0x324] ;  /* 0x00032400011c7983 */ /* 0x000f280000300800 */
[----:B-----5:R-:W4:Y:S04]  /*29bf0*/  LDL.LU R46, [R1+0x318] ;  /* 0x00031800012e7983 */ /* 0x020f280000300800 */
[----:B------:R-:W4:Y:S04]  /*29c00*/  LDL.LU R15, [R1+0x2f4] ;  /* 0x0002f400010f7983 */ /* 0x000f280000300800 */
        /* <DEDUP_REMOVED lines=12> */
[----:B------:R-:W4:Y:S04]  /*29cd0*/  LDL.LU R32, [R1] ;  /* 0x0000000001207983 */ /* 0x000f280000300800 */
[----:B------:R-:W4:Y:S04]  /*29ce0*/  LDL.LU R25, [R1+0x2c] ;  /* 0x00002c0001197983 */ /* 0x000f280000300800 */
[----:B------:R-:W4:Y:S04]  /*29cf0*/  LDL.LU R26, [R1+0x28] ;  /* 0x00002800011a7983 */ /* 0x000f280000300800 */
[----:B------:R-:W4:Y:S04]  /*29d00*/  LDL.LU R10, [R1+0x3c] ;  /* 0x00003c00010a7983 */ /* 0x000f280000300800 */
[----:B------:R-:W4:Y:S01]  /*29d10*/  LDL.LU R11, [R1+0x38] ;  /* 0x00003800010b7983 */ /* 0x000f220000300800 */
[----:B------:R-:W-:Y:S01]  /*29d20*/  FADD.FTZ R4, R0, R186 ;  /* 0x000000ba00047221 */ /* 0x000fe20000010000 */
[----:B-1----:R-:W-:Y:S01]  /*29d30*/  FADD.FTZ R3, R3, R187 ;  /* 0x000000bb03037221 */ /* 0x002fe20000010000 */
[----:B--2---:R-:W-:Y:S01]  /*29d40*/  FADD.FTZ R0, R5, R189 ;  /* 0x000000bd05007221 */ /* 0x004fe20000010000 */
[----:B---3--:R-:W-:Y:S01]  /*29d50*/  FADD.FTZ R2, R2, R188 ;  /* 0x000000bc02027221 */ /* 0x008fe20000010000 */
[----:B------:R-:W-:Y:S01]  /*29d60*/  SHF.L.U32 R42, R43, 0x3, RZ ;  /* 0x000000032b2a7819 */ /* 0x000fe200000006ff */
[----:B------:R-:W1:Y:S01]  /*29d70*/  SHFL.BFLY PT, R7, R4, 0x1, 0x1f ;  /* 0x0c201f0004077f89 */ /* 0x000e6200000e0000 */
[----:B------:R-:W-:Y:S01]  /*29d80*/  ULEA UR8, UR8, UR6, 0x18 ;  /* 0x0000000608087291 */ /* 0x000fe2000f8ec0ff */
[----:B------:R-:W2:Y:S01]  /*29d90*/  S2UR UR13, SR_CTAID.Z ;  /* 0x00000000000d79c3 */ /* 0x000ea20000002700 */
[----:B------:R-:W-:Y:S01]  /*29da0*/  UISETP.NE.AND UP1, UPT, UR11, URZ, UPT ;  /* 0x000000ff0b00728c */ /* 0x000fe2000bf25270 */
[----:B------:R-:W3:Y:S01]  /*29db0*/  SHFL.BFLY PT, R8, R3, 0x1, 0x1f ;  /* 0x0c201f0003087f89 */ /* 0x000ee200000e0000 */
[----:B------:R-:W2:Y:S03]  /*29dc0*/  LDCU UR6, c[0x0][0x434] ;  /* 0x00008680ff0677ac */ /* 0x000ea60008000800 */
[----:B------:R-:W2:Y:S01]  /*29dd0*/  SHFL.BFLY PT, R5, R0, 0x1, 0x1f ;  /* 0x0c201f0000057f89 */ /* 0x000ea200000e0000 */
[----:B------:R-:W-:Y:S01]  /*29de0*/  UISETP.NE.AND UP2, UPT, UR18, -0x1, UPT ;  /* 0xffffffff1200788c */ /* 0x000fe2000bf45270 */
[----:B------:R-:W2:Y:S02]  /*29df0*/  LDCU UR11, c[0x0][0x434] ;  /* 0x00008680ff0b77ac */ /* 0x000ea40008000800 */
[----:B------:R-:W2:Y:S02]  /*29e00*/  SHFL.BFLY PT, R6, R2, 0x1, 0x1f ;  /* 0x0c201f0002067f89 */ /* 0x000ea400000e0000 */
[----:B------:R-:W2:Y:S01]  /*29e10*/  @UP1 LDCU UR12, c[0x0][0x430] ;  /* 0x00008600ff0c17ac */ /* 0x000ea20008000800 */
[----:B------:R-:W-:Y:S01]  /*29e20*/  UISETP.NE.AND UP0, UPT, UR7, URZ, !UP1 ;  /* 0x000000ff0700728c */ /* 0x000fe2000cf05270 */
[----:B-1----:R-:W-:-:S04]  /*29e30*/  FADD.FTZ R23, R4, R7 ;  /* 0x0000000704177221 */ /* 0x002fc80000010000 */
[----:B------:R-:W1:Y:S01]  /*29e40*/  MUFU.RCP R4, R23 ;  /* 0x0000001700047308 */ /* 0x000e620000001000 */
[----:B---3--:R-:W-:Y:S01]  /*29e50*/  FADD.FTZ R22, R3, R8 ;  /* 0x0000000803167221 */ /* 0x008fe20000010000 */
[----:B------:R-:W-:Y:S02]  /*29e60*/  FSETP.NE.FTZ.AND P3, PT, R23, RZ, PT ;  /* 0x000000ff1700720b */ /* 0x000fe40003f75000 */
[----:B------:R-:W-:Y:S01]  /*29e70*/  LOP3.LUT R3, R137, 0x3e00, R147, 0xf8, !PT ;  /* 0x00003e0089037812 */ /* 0x000fe200078ef893 */
[----:B--2---:R-:W-:Y:S01]  /*29e80*/  FADD.FTZ R21, R0, R5 ;  /* 0x0000000500157221 */ /* 0x004fe20000010000 */
[----:B------:R-:W-:Y:S01]  /*29e90*/  LOP3.LUT R0, R42, 0xc0, RZ, 0xc0, !PT ;  /* 0x000000c02a007812 */ /* 0x000fe200078ec0ff */
[----:B------:R-:W-:Y:S01]  /*29ea0*/  @UP1 UIMAD UR11, UR12, UR6, URZ ;  /* 0x000000060c0b12a4 */ /* 0x000fe2000f8e02ff */
[----:B------:R-:W-:Y:S01]  /*29eb0*/  FADD.FTZ R20, R2, R6 ;  /* 0x0000000602147221 */ /* 0x000fe20000010000 */
[----:B------:R-:W2:Y:S01]  /*29ec0*/  MUFU.RCP R7, R22 ;  /* 0x0000001600077308 */ /* 0x000ea20000001000 */
[----:B------:R-:W-:-:S02]  /*29ed0*/  FSETP.NE.FTZ.AND P2, PT, R22, RZ, PT ;  /* 0x000000ff1600720b */ /* 0x000fc40003f55000 */
[----:B------:R-:W-:Y:S02]  /*29ee0*/  FSETP.NE.FTZ.AND P0, PT, R21, RZ, PT ;  /* 0x000000ff1500720b */ /* 0x000fe40003f15000 */
[----:B------:R-:W-:-:S03]  /*29ef0*/  FSETP.NE.FTZ.AND P1, PT, R20, RZ, PT ;  /* 0x000000ff1400720b */ /* 0x000fc60003f35000 */
[----:B------:R-:W-:Y:S01]  /*29f00*/  MUFU.RCP R5, R20 ;  /* 0x0000001400057308 */ /* 0x000fe20000001000 */
[----:B-1----:R-:W-:Y:S02]  /*29f10*/  FSEL R2, R4, 1, P3 ;  /* 0x3f80000004027808 */ /* 0x002fe40001800000 */
[----:B------:R-:W-:Y:S02]  /*29f20*/  LOP3.LUT R4, R3, 0x20, R42, 0xf8, !PT ;  /* 0x0000002003047812 */ /* 0x000fe400078ef82a */
[----:B------:R-:W-:Y:S01]  /*29f30*/  LOP3.LUT R3, R0, 0x18, R43, 0xf8, !PT ;  /* 0x0000001800037812 */ /* 0x000fe200078ef82b */
[----:B------:R-:W-:-:S03]  /*29f40*/  FMUL.FTZ R2, R2, UR4 ;  /* 0x0000000402027c20 */ /* 0x000fc60008410000 */
[----:B------:R-:W-:Y:S01]  /*29f50*/  LOP3.LUT R41, R4, R3, RZ, 0xfc, !PT ;  /* 0x0000000304297212 */ /* 0x000fe200078efcff */
[C---:B------:R-:W-:Y:S01]  /*29f60*/  FMUL.FTZ R40, R2.reuse, R236 ;  /* 0x000000ec02287220 */ /* 0x040fe20000410000 */
[----:B------:R-:W1:Y:S01]  /*29f70*/  MUFU.RCP R3, R21 ;  /* 0x0000001500037308 */ /* 0x000e620000001000 */
[----:B--2---:R-:W-:Y:S01]  /*29f80*/  FSEL R0, R7, 1, P2 ;  /* 0x3f80000007007808 */ /* 0x004fe20001000000 */
[----:B------:R-:W-:-:S04]  /*29f90*/  FMUL.FTZ R37, R2, R237 ;  /* 0x000000ed02257220 */ /* 0x000fc80000410000 */
[----:B------:R-:W-:-:S04]  /*29fa0*/  FMUL.FTZ R0, R0, UR4 ;  /* 0x0000000400007c20 */ /* 0x000fc80008410000 */
[----:B------:R-:W-:Y:S01]  /*29fb0*/  FMUL.FTZ R39, R0, R238 ;  /* 0x000000ee00277220 */ /* 0x000fe20000410000 */
[----:B-1----:R-:W-:Y:S01]  /*29fc0*/  FSEL R3, R3, 1, P0 ;  /* 0x3f80000003037808 */ /* 0x002fe20000000000 */
[----:B----4-:R-:W-:Y:S01]  /*29fd0*/  FMUL.FTZ R31, R2, R31 ;  /* 0x0000001f021f7220 */ /* 0x010fe20000410000 */
[C---:B------:R-:W-:Y:S01]  /*29fe0*/  FMUL.FTZ R9, R0.reuse, R9 ;  /* 0x0000000900097220 */ /* 0x040fe20000410000 */
[C---:B------:R-:W-:Y:S01]  /*29ff0*/  FMUL.FTZ R8, R0.reuse, R36 ;  /* 0x0000002400087220 */ /* 0x040fe20000410000 */
[C---:B------:R-:W-:Y:S01]  /*2a000*/  FMUL.FTZ R36, R0.reuse, R239 ;  /* 0x000000ef00247220 */ /* 0x040fe20000410000 */
[C---:B------:R-:W-:Y:S01]  /*2a010*/  FMUL.FTZ R24, R0.reuse, R24 ;  /* 0x0000001800187220 */ /* 0x040fe20000410000 */
[C---:B------:R-:W-:Y:S01]  /*2a020*/  FMUL.FTZ R14, R0.reuse, R14 ;  /* 0x0000000e000e7220 */ /* 0x040fe20000410000 */
[C---:B------:R-:W-:Y:S01]  /*2a030*/  FMUL.FTZ R30, R0.reuse, R30 ;  /* 0x0000001e001e7220 */ /* 0x040fe20000410000 */
[----:B------:R-:W-:Y:S01]  /*2a040*/  FMUL.FTZ R29, R0, R29 ;  /* 0x0000001d001d7220 */ /* 0x000fe20000410000 */
[----:B------:R-:W-:Y:S01]  /*2a050*/  FMUL.FTZ R0, R3, UR4 ;  /* 0x0000000403007c20 */ /* 0x000fe20008410000 */
[----:B------:R-:W-:-:S03]  /*2a060*/  FMUL.FTZ R32, R2, R32 ;  /* 0x0000002002207220 */ /* 0x000fc60000410000 */
[C---:B------:R-:W-:Y:S01]  /*2a070*/  FMUL.FTZ R3, R0.reuse, R35 ;  /* 0x0000002300037220 */ /* 0x040fe20000410000 */
[C---:B------:R-:W-:Y:S01]  /*2a080*/  FMUL.FTZ R35, R0.reuse, R15 ;  /* 0x0000000f00237220 */ /* 0x040fe20000410000 */
[----:B------:R-:W-:Y:S01]  /*2a090*/  FMUL.FTZ R13, R0, R13 ;  /* 0x0000000d000d7220 */ /* 0x000fe20000410000 */
[----:B------:R-:W-:Y:S01]  /*2a0a0*/  FMUL.FTZ R25, R2, R25 ;  /* 0x0000001902197220 */ /* 0x000fe20000410000 */
[----:B------:R-:W-:Y:S01]  /*2a0b0*/  FMUL.FTZ R12, R0, R12 ;  /* 0x0000000c000c7220 */ /* 0x000fe20000410000 */
[C---:B------:R-:W-:Y:S01]  /*2a0c0*/  FMUL.FTZ R26, R2.reuse, R26 ;  /* 0x0000001a021a7220 */ /* 0x040fe20000410000 */
[C---:B------:R-:W-:Y:S01]  /*2a0d0*/  FMUL.FTZ R10, R2.reuse, R10 ;  /* 0x0000000a020a7220 */ /* 0x040fe20000410000 */
[----:B------:R-:W-:Y:S01]  /*2a0e0*/  FMUL.FTZ R11, R2, R11 ;  /* 0x0000000b020b7220 */ /* 0x000fe20000410000 */
[----:B------:R-:W-:-:S05]  /*2a0f0*/  FSEL R2, R5, 1, P1 ;  /* 0x3f80000005027808 */ /* 0x000fca0000800000 */
[----:B------:R-:W-:Y:S01]  /*2a100*/  FMUL.FTZ R2, R2, UR4 ;  /* 0x0000000402027c20 */ /* 0x000fe20008410000 */
[----:B------:R-:W1:Y:S03]  /*2a110*/  @!UP3 LDCU.64 UR4, c[0x0][0x400] ;  /* 0x00008000ff04b7ac */ /* 0x000e660008000a00 */
        /* <DEDUP_REMOVED lines=15> */
[----:B-1----:R-:W-:Y:S01]  /*2a210*/  @!UP3 UIMAD.WIDE.U32 UR14, UR9, UR4, URZ ;  /* 0x00000004090eb2a5 */ /* 0x002fe2000f8e00ff */
[----:B------:R-:W-:-:S02]  /*2a220*/  LOP3.LUT R5, R146, 0x20, RZ, 0xc0, !PT ;  /* 0x0000002092057812 */ /* 0x000fc400078ec0ff */
[----:B------:R-:W-:Y:S01]  /*2a230*/  LEA R2, R41, UR8, 0x1 ;  /* 0x0000000829027c11 */ /* 0x000fe2000f8e08ff */
[----:B------:R-:W-:Y:S01]  /*2a240*/  @!UP3 UIMAD UR10, UR9, UR5, UR15 ;  /* 0x00000005090ab2a4 */ /* 0x000fe2000f8e020f */
[----:B------:R-:W-:Y:S01]  /*2a250*/  F2FP.BF16.F32.PACK_AB R19, R10, R11 ;  /* 0x0000000b0a13723e */ /* 0x000fe200000010ff */
[----:B------:R-:W1:Y:S01]  /*2a260*/  @UP3 LDCU.64 UR4, c[0x0][0x408] ;  /* 0x00008100ff0437ac */ /* 0x000e620008000a00 */
[----:B------:R-:W-:Y:S01]  /*2a270*/  F2FP.BF16.F32.PACK_AB R0, R14, R24 ;  /* 0x000000180e00723e */ /* 0x000fe200000010ff */
[----:B------:R-:W-:Y:S01]  /*2a280*/  STS [R2+0x200], R18 ;  /* 0x0002001202007388 */ /* 0x000fe20000000800 */
[----:B------:R-:W-:Y:S02]  /*2a290*/  IADD3 R3, PT, PT, R2, -R5, RZ ;  /* 0x8000000502037210 */ /* 0x000fe40007ffe0ff */
[----:B------:R-:W-:Y:S01]  /*2a2a0*/  LOP3.LUT R146, R146, 0x40, RZ, 0xc0, !PT ;  /* 0x0000004092927812 */ /* 0x000fe200078ec0ff */
[----:B------:R-:W-:Y:S01]  /*2a2b0*/  STS [R2], R19 ;  /* 0x0000001302007388 */ /* 0x000fe20000000800 */
[----:B------:R-:W-:Y:S01]  /*2a2c0*/  F2FP.BF16.F32.PACK_AB R4, R25, R26 ;  /* 0x0000001a1904723e */ /* 0x000fe200000010ff */
[----:B------:R-:W2:Y:S01]  /*2a2d0*/  @UP1 LDCU UR15, c[0x0][0x430] ;  /* 0x00008600ff0f17ac */ /* 0x000ea20008000800 */
        /* <DEDUP_REMOVED lines=8> */
[----:B------:R-:W-:Y:S01]  /*2a360*/  F2FP.BF16.F32.PACK_AB R9, R36, R39 ;  /* 0x000000272409723e */ /* 0x000fe200000010ff */
[----:B-1----:R-:W-:Y:S01]  /*2a370*/  @UP3 UIMAD.WIDE.U32 UR16, UR18, UR4, URZ ;  /* 0x00000004121032a5 */ /* 0x002fe2000f8e00ff */
[----:B------:R-:W-:Y:S01]  /*2a380*/  F2FP.BF16.F32.PACK_AB R12, R16, R17 ;  /* 0x00000011100c723e */ /* 0x000fe200000010ff */
[----:B------:R1:W-:Y:S01]  /*2a390*/  STS [R2+0x1200], R8 ;  /* 0x0012000802007388 */ /* 0x0003e20000000800 */
[----:B------:R-:W-:Y:S01]  /*2a3a0*/  F2FP.BF16.F32.PACK_AB R11, R27, R28 ;  /* 0x0000001c1b0b723e */ /* 0x000fe200000010ff */
[----:B------:R-:W2:Y:S01]  /*2a3b0*/  S2UR UR4, SR_CTAID.X ;  /* 0x00000000000479c3 */ /* 0x000ea20000002500 */
[----:B------:R-:W-:Y:S01]  /*2a3c0*/  F2FP.BF16.F32.PACK_AB R17, R33, R34 ;  /* 0x000000222111723e */ /* 0x000fe200000010ff */
[----:B------:R-:W-:Y:S01]  /*2a3d0*/  STS [R3+0x1010], R7 ;  /* 0x0010100703007388 */ /* 0x000fe20000000800 */
[----:B------:R-:W-:Y:S01]  /*2a3e0*/  F2FP.BF16.F32.PACK_AB R16, R35, R38 ;  /* 0x000000262310723e */ /* 0x000fe200000010ff */
[----:B------:R-:W-:-:S02]  /*2a3f0*/  @UP3 UIMAD UR10, UR18, UR5, UR17 ;  /* 0x00000005120a32a4 */ /* 0x000fc4000f8e0211 */
[----:B------:R2:W-:Y:S01]  /*2a400*/  STS [R3+0x1210], R6 ;  /* 0x0012100603007388 */ /* 0x0005e20000000800 */
[----:B------:R-:W-:Y:S01]  /*2a410*/  @!UP2 UIMAD UR18, UR9, UR6, URZ ;  /* 0x000000060912a2a4 */ /* 0x000fe2000f8e02ff */
[----:B------:R-:W-:Y:S01]  /*2a420*/  @UP1 UMOV UR5, 0x1 ;  /* 0x0000000100051882 */ /* 0x000fe20000000000 */
[----:B------:R-:W2:Y:S01]  /*2a430*/  S2R R24, SR_CTAID.X ;  /* 0x0000000000187919 */ /* 0x000ea20000002500 */
[----:B---3--:R-:W-:Y:S01]  /*2a440*/  IADD3 R0, PT, PT, R2, -R146, RZ ;  /* 0x8000009202007210 */ /* 0x008fe20007ffe0ff */
[----:B------:R-:W-:Y:S01]  /*2a450*/  @UP3 UMOV UR14, UR16 ;  /* 0x00000010000e3c82 */ /* 0x000fe20008000000 */
[----:B------:R-:W-:Y:S01]  /*2a460*/  USHF.R.S32.HI UR12, URZ, 0x1f, UR18 ;  /* 0x0000001fff0c7899 */ /* 0x000fe20008011412 */
[----:B----4-:R-:W3:Y:S02]  /*2a470*/  @P3 LDC R4, c[0x0][0x458] ;  /* 0x00011600ff043b82 */ /* 0x010ee40000000800 */
[----:B------:R-:W-:Y:S04]  /*2a480*/  STS [R0+0x20], R14 ;  /* 0x0000200e00007388 */ /* 0x000fe80000000800 */
[----:B------:R4:W-:Y:S01]  /*2a490*/  STS [R0+0x220], R13 ;  /* 0x0002200d00007388 */ /* 0x0009e20000000800 */
[----:B-1----:R-:W-:Y:S01]  /*2a4a0*/  IADD3 R2, PT, PT, -R5, R0, RZ ;  /* 0x0000000005027210 */ /* 0x002fe20007ffe1ff */
[----:B------:R-:W1:Y:S01]  /*2a4b0*/  @P1 LDC R8, c[0x0][0x458] ;  /* 0x00011600ff081b82 */ /* 0x000e620000000800 */
[----:B------:R4:W-:Y:S03]  /*2a4c0*/  @P1 MUFU.LG2 R5, R20 ;  /* 0x0000001400051308 */ /* 0x0009e60000000c00 */
[----:B------:R-:W-:Y:S04]  /*2a4d0*/  STS [R2+0x30], R10 ;  /* 0x0000300a02007388 */ /* 0x000fe80000000800 */
[----:B------:R-:W-:Y:S01]  /*2a4e0*/  STS [R2+0x230], R9 ;  /* 0x0002300902007388 */ /* 0x000fe20000000800 */
[----:B--2---:R-:W2:Y:S01]  /*2a4f0*/  @P2 LDC R3, c[0x0][0x458] ;  /* 0x00011600ff032b82 */ /* 0x004ea20000000800 */
[----:B------:R-:W-:Y:S02]  /*2a500*/  @P0 MUFU.LG2 R6, R21 ;  /* 0x0000001500060308 */ /* 0x000fe40000000c00 */
[----:B------:R-:W-:Y:S04]  /*2a510*/  STS [R0+0x1020], R12 ;  /* 0x0010200c00007388 */ /* 0x000fe80000000800 */
[----:B------:R3:W-:Y:S01]  /*2a520*/  STS [R0+0x1220], R11 ;  /* 0x0012200b00007388 */ /* 0x0007e20000000800 */
[----:B------:R-:W1:Y:S01]  /*2a530*/  @P0 LDC R7, c[0x0][0x458] ;  /* 0x00011600ff070b82 */ /* 0x000e620000000800 */
[----:B----4-:R-:W-:-:S02]  /*2a540*/  MOV R20, 0x7f800000 ;  /* 0x7f80000000147802 */ /* 0x010fc40000000f00 */
[----:B------:R4:W-:Y:S01]  /*2a550*/  STS [R2+0x1030], R17 ;  /* 0x0010301102007388 */ /* 0x0009e20000000800 */
[----:B------:R-:W4:Y:S03]  /*2a560*/  @P3 MUFU.LG2 R13, R23 ;  /* 0x00000017000d3308 */ /* 0x000f260000000c00 */
[----:B------:R4:W-:Y:S05]  /*2a570*/  STS [R2+0x1230], R16 ;  /* 0x0012301002007388 */ /* 0x0009ea0000000800 */
[----:B---3--:R-:W3:Y:S01]  /*2a580*/  @P2 MUFU.LG2 R0, R22 ;  /* 0x0000001600002308 */ /* 0x008ee20000000c00 */
[----:B----4-:R-:W-:Y:S01]  /*2a590*/  MOV R17, 0x7f800000 ;  /* 0x7f80000000117802 */ /* 0x010fe20000000f00 */
[----:B------:R-:W-:-:S04]  /*2a5a0*/  @P3 FMUL.FTZ R2, R13, 0.69314718246459960938 ;  /* 0x3f3172180d023820 */ /* 0x000fc80000410000 */
[----:B------:R-:W-:Y:S01]  /*2a5b0*/  @P3 FFMA.FTZ R20, R136, R4, R2 ;  /* 0x0000000488143223 */ /* 0x000fe20000010002 */
[----:B---3--:R-:W-:-:S04]  /*2a5c0*/  @P2 FMUL.FTZ R0, R0, 0.69314718246459960938 ;  /* 0x3f31721800002820 */ /* 0x008fc80000410000 */
[----:B--2---:R-:W-:Y:S01]  /*2a5d0*/  @P2 FFMA.FTZ R17, R135, R3, R0 ;  /* 0x0000000387112223 */ /* 0x004fe20000010000 */
[----:B------:R-:W-:Y:S06]  /*2a5e0*/  BRA.U UP1, `(.L_x_645) ;  /* 0x0000000101207547 */ /* 0x000fec000b800000 */
[----:B------:R-:W-:Y:S01]  /*2a5f0*/  UISETP.NE.AND UP1, UPT, UR7, URZ, UPT ;  /* 0x000000ff0700728c */ /* 0x000fe2000bf25270 */
[----:B------:R-:W2:Y:S10]  /*2a600*/  LDCU UR7, c[0x0][0x3e0] ;  /* 0x00007c00ff0777ac */ /* 0x000eb40008000800 */
[----:B------:R-:W2:Y:S01]  /*2a610*/  @UP1 LDCU UR5, c[0x0][0x454] ;  /* 0x00008a80ff0517ac */ /* 0x000ea20008000800 */
[----:B------:R-:W-:Y:S01]  /*2a620*/  @UP1 UMOV UR15, 0x1 ;  /* 0x00000001000f1882 */ /* 0x000fe20000000000 */
[----:B------:R-:W3:Y:S01]  /*2a630*/  @UP1 LDCU UR11, c[0x0][0x454] ;  /* 0x00008a80ff0b17ac */ /* 0x000ee20008000800 */
[----:B------:R-:W-:Y:S01]  /*2a640*/  @!UP1 UMOV UR15, 0x1 ;  /* 0x00000001000f9882 */ /* 0x000fe20000000000 */
[----:B--2---:R-:W-:-:S02]  /*2a650*/  @UP1 UIMAD UR5, UR7, UR5, URZ ;  /* 0x00000005070512a4 */ /* 0x004fc4000f8e02ff */
[----:B---3--:R-:W-:-:S12]  /*2a660*/  @!UP1 UIMAD UR5, UR7, UR6, URZ ;  /* 0x00000006070592a4 */ /* 0x008fd8000f8e02ff */
.L_x_645:
        /* <DEDUP_REMOVED lines=19> */
[----:B-1----:R-:W-:Y:S01]  /*2a7a0*/  @P1 FFMA.FTZ R13, R134, R8, R3 ;  /* 0x00000008860d1223 */ /* 0x002fe20000010003 */
[----:B------:R-:W-:Y:S01]  /*2a7b0*/  UIADD3.X UR5, UPT, UPT, UR5, UR12, UR6, UP1, UP0 ;  /* 0x0000000c05057290 */ /* 0x000fe20008fe0406 */
[----:B------:R-:W-:Y:S01]  /*2a7c0*/  BSSY.RECONVERGENT B0, `(.L_x_646) ;  /* 0x000002a000007945 */ /* 0x000fe20003800200 */
[----:B------:R-:W-:-:S03]  /*2a7d0*/  @P0 FFMA.FTZ R12, R133, R7, R2 ;  /* 0x00000007850c0223 */ /* 0x000fc60000010002 */
[----:B------:R-:W-:Y:S07]  /*2a7e0*/  @P2 BRA `(.L_x_647) ;  /* 0x00000000009c2947 */ /* 0x000fee0003800000 */
[----:B------:R-:W-:Y:S02]  /*2a7f0*/  SHF.R.U32.HI R0, RZ, 0x1, R43 ;  /* 0x00000001ff007819 */ /* 0x000fe4000001162b */
        /* <DEDUP_REMOVED lines=12> */
[C---:B------:R-:W-:Y:S01]  /*2a8c0*/  @!P6 IADD3 R4, P0, PT, R2.reuse, UR18, RZ ;  /* 0x000000120204ec10 */ /* 0x040fe2000ff1e0ff */
[----:B------:R-:W-:Y:S01]  /*2a8d0*/  @!P5 IMAD R0, R3, UR15, RZ ;  /* 0x0000000f0300dc24 */ /* 0x000fe2000f8e02ff */
[----:B------:R-:W2:Y:S01]  /*2a8e0*/  @!P5 LDC.64 R10, c[0x0][0x420] ;  /* 0x00010800ff0adb82 */ /* 0x000ea20000000a00 */
[----:B------:R-:W-:Y:S01]  /*2a8f0*/  @!P4 IMAD R5, R5, UR15, RZ ;  /* 0x0000000f0505cc24 */ /* 0x000fe2000f8e02ff */
[----:B------:R-:W-:Y:S01]  /*2a900*/  @!P6 LEA.HI.X.SX32 R6, R2, UR5, 0x1, P0 ;  /* 0x000000050206ec11 */ /* 0x000fe200080f0eff */
[----:B------:R-:W-:Y:S01]  /*2a910*/  @!P3 IMAD R3, R7, UR15, RZ ;  /* 0x0000000f0703bc24 */ /* 0x000fe2000f8e02ff */
[----:B------:R-:W-:-:S04]  /*2a920*/  @!P5 IADD3 R2, P0, PT, R0, UR18, RZ ;  /* 0x000000120002dc10 */ /* 0x000fc8000ff1e0ff */
[----:B------:R-:W3:Y:S08]  /*2a930*/  @!P4 LDC.64 R14, c[0x0][0x420] ;  /* 0x00010800ff0ecb82 */ /* 0x000ef00000000a00 */
[----:B------:R-:W4:Y:S01]  /*2a940*/  @!P3 LDC.64 R18, c[0x0][0x420] ;  /* 0x00010800ff12bb82 */ /* 0x000f220000000a00 */
[----:B-1----:R-:W-:-:S04]  /*2a950*/  @!P6 LEA R8, P1, R4, R8, 0x2 ;  /* 0x000000080408e211 */ /* 0x002fc800078210ff */
[----:B------:R-:W-:Y:S02]  /*2a960*/  @!P6 LEA.HI.X R9, R4, R9, R6, 0x2, P1 ;  /* 0x000000090409e211 */ /* 0x000fe400008f1406 */
[----:B------:R-:W-:Y:S02]  /*2a970*/  @!P5 LEA.HI.X.SX32 R4, R0, UR5, 0x1, P0 ;  /* 0x000000050004dc11 */ /* 0x000fe400080f0eff */
[C---:B--2---:R-:W-:Y:S01]  /*2a980*/  @!P5 LEA R6, P2, R2.reuse, R10, 0x2 ;  /* 0x0000000a0206d211 */ /* 0x044fe200078410ff */
[----:B------:R1:W-:Y:S01]  /*2a990*/  @!P6 STG.E desc[UR20][R8.64], R20 ;  /* 0x000000140800e986 */ /* 0x0003e2000c101914 */
[----:B------:R-:W-:Y:S02]  /*2a9a0*/  @!P4 IADD3 R0, P1, PT, R5, UR18, RZ ;  /* 0x000000120500cc10 */ /* 0x000fe4000ff3e0ff */
[----:B------:R-:W-:Y:S02]  /*2a9b0*/  @!P3 IADD3 R10, P0, PT, R3, UR18, RZ ;  /* 0x00000012030abc10 */ /* 0x000fe4000ff1e0ff */
[----:B------:R-:W-:-:S02]  /*2a9c0*/  @!P5 LEA.HI.X R7, R2, R11, R4, 0x2, P2 ;  /* 0x0000000b0207d211 */ /* 0x000fc400010f1404 */
[----:B------:R-:W-:Y:S02]  /*2a9d0*/  @!P4 LEA.HI.X.SX32 R5, R5, UR5, 0x1, P1 ;  /* 0x000000050505cc11 */ /* 0x000fe400088f0eff */
[----:B------:R-:W-:Y:S01]  /*2a9e0*/  @!P3 LEA.HI.X.SX32 R3, R3, UR5, 0x1, P0 ;  /* 0x000000050303bc11 */ /* 0x000fe200080f0eff */
[----:B------:R1:W-:Y:S01]  /*2a9f0*/  @!P5 STG.E desc[UR20][R6.64], R17 ;  /* 0x000000110600d986 */ /* 0x0003e2000c101914 */
[----:B---3--:R-:W-:Y:S02]  /*2aa00*/  @!P4 LEA R4, P1, R0, R14, 0x2 ;  /* 0x0000000e0004c211 */ /* 0x008fe400078210ff */
[----:B----4-:R-:W-:Y:S02]  /*2aa10*/  @!P3 LEA R2, P0, R10, R18, 0x2 ;  /* 0x000000120a02b211 */ /* 0x010fe400078010ff */
[----:B------:R-:W-:Y:S02]  /*2aa20*/  @!P4 LEA.HI.X R5, R0, R15, R5, 0x2, P1 ;  /* 0x0000000f0005c211 */ /* 0x000fe400008f1405 */
[----:B------:R-:W-:-:S03]  /*2aa30*/  @!P3 LEA.HI.X R3, R10, R19, R3, 0x2, P0 ;  /* 0x000000130a03b211 */ /* 0x000fc600000f1403 */
[----:B------:R1:W-:Y:S04]  /*2aa40*/  @!P4 STG.E desc[UR20][R4.64], R13 ;  /* 0x0000000d0400c986 */ /* 0x0003e8000c101914 */
[----:B------:R1:W-:Y:S02]  /*2aa50*/  @!P3 STG.E desc[UR20][R2.64], R12 ;  /* 0x0000000c0200b986 */ /* 0x0003e4000c101914 */
.L_x_647:
[----:B------:R-:W-:Y:S05]  /*2aa60*/  BSYNC.RECONVERGENT B0 ;  /* 0x0000000000007941 */ /* 0x000fea0003800200 */
.L_x_646:
        /* <DEDUP_REMOVED lines=34> */
.L_x_649:
[----:B------:R-:W-:Y:S05]  /*2ac90*/  BSYNC.RECONVERGENT B0 ;  /* 0x0000000000007941 */ /* 0x000fea0003800200 */
.L_x_648:
        /* <DEDUP_REMOVED lines=16> */
.L_x_651:
[----:B------:R-:W-:Y:S05]  /*2ada0*/  BSYNC.RECONVERGENT B0 ;  /* 0x0000000000007941 */ /* 0x000fea0003800200 */
.L_x_650:
        /* <DEDUP_REMOVED lines=16> */
.L_x_653:
[----:B------:R-:W-:Y:S05]  /*2aeb0*/  BSYNC.RECONVERGENT B0 ;  /* 0x0000000000007941 */ /* 0x000fea0003800200 */
.L_x_652:
        /* <DEDUP_REMOVED lines=15> */
.L_x_654:
        /* <DEDUP_REMOVED lines=13> */
.L_x_737:


//--------------------- .text._ZN5flash16flash_fwd_kernelI23Flash_fwd_kernel_traitsILi32ELi128ELi128ELi4ELb0ELb0EN7cutlass10bfloat16_tE19Flash_kernel_traitsILi32ELi128ELi128ELi4ES3_EELb0ELb1ELb0ELb1ELb0ELb0ELb1ELb0EEEvNS_16Flash_fwd_paramsE --------------------------
	.section	.text._ZN5flash16flash_fwd_kernelI23Flash_fwd_kernel_traitsILi32ELi128ELi128ELi4ELb0ELb0EN7cutlass10bfloat16_tE19Flash_kernel_traitsILi32ELi128ELi128ELi4ES3_EELb0ELb1ELb0ELb1ELb0ELb0ELb1ELb0EEEvNS_16Flash_fwd_paramsE,"ax",@progbits
	.align	128
        .global         _ZN5flash16flash_fwd_kernelI23Flash_fwd_kernel_traitsILi32ELi128ELi128ELi4ELb0ELb0EN7cutlass10bfloat16_tE19Flash_kernel_traitsILi32ELi128ELi128ELi4ES3_EELb0ELb1ELb0ELb1ELb0ELb0ELb1ELb0EEEvNS_16Flash_fwd_paramsE
        .type           _ZN5flash16flash_fwd_kernelI23Flash_fwd_kernel_traitsILi32ELi128ELi128ELi4ELb0ELb0EN7cutlass10bfloat16_tE19Flash_kernel_traitsILi32ELi128ELi128ELi4ES3_EELb0ELb1ELb0ELb1ELb0ELb0ELb1ELb0EEEvNS_16Flash_fwd_paramsE,@function
        .size           _ZN5flash16flash_fwd_kernelI23Flash_fwd_kernel_traitsILi32ELi128ELi128ELi4ELb0ELb0EN7cutlass10bfloat16_tE19Flash_kernel_traitsILi32ELi128ELi128ELi4ES3_EELb0ELb1ELb0ELb1ELb0ELb0ELb1ELb0EEEvNS_16Flash_fwd_paramsE,(.L_x_738 - _ZN5flash16flash_fwd_kernelI23Flash_fwd_kernel_traitsILi32ELi128ELi128ELi4ELb0ELb0EN7cutlass10bfloat16_tE19Flash_kernel_traitsILi32ELi128ELi128ELi4ES3_EELb0ELb1ELb0ELb1ELb0ELb0ELb1ELb0EEEvNS_16Flash_fwd_paramsE)
        .other          _ZN5flash16flash_fwd_kernelI23Flash_fwd_kernel_traitsILi32ELi128ELi128ELi4ELb0ELb0EN7cutlass10bfloat16_tE19Flash_kernel_traitsILi32ELi128ELi128ELi4ES3_EELb0ELb1ELb0ELb1ELb0ELb0ELb1ELb0EEEvNS_16Flash_fwd_paramsE,@"STO_CUDA_ENTRY STV_DEFAULT"
_ZN5flash16flash_fwd_kernelI23Flash_fwd_kernel_traitsILi32ELi128ELi128ELi4ELb0ELb0EN7cutlass10bfloat16_tE19Flash_kernel_traitsILi32ELi128ELi128ELi4ES3_EELb0ELb1ELb0ELb1ELb0ELb0ELb1ELb0EEEvNS_16Flash_fwd_paramsE:
.text._ZN5flash16flash_fwd_kernelI23Flash_fwd_kernel_traitsILi32ELi128ELi128ELi4ELb0ELb0EN7cutlass10bfloat16_tE19Flash_kernel_traitsILi32ELi128ELi128ELi4ES3_EELb0ELb1ELb0ELb1ELb0ELb0ELb1ELb0EEEvNS_16Flash_fwd_paramsE:
        /* <DEDUP_REMOVED lines=17> */
[----:B------:R-:W-:Y:S01]  /*0110*/  SHF.R.U32.HI R2, RZ, 0x1e, R232 ;  /* 0x0000001eff027819 */ /* 0x000fe200000116e8 */
[----:B------:R-:W2:Y:S01]  /*0120*/  LDC.64 R4, c[0x0][0x468] ;  /* 0x00011a00ff047b82 */ /* 0x000ea20000000a00 */
[----:B-1----:R-:W-:Y:S01]  /*0130*/  ISETP.NE.U32.AND P3, PT, RZ, UR6, PT ;  /* 0x00000006ff007c0c */ /* 0x002fe2000bf65070 */
[----:B------:R-:W3:Y:S03]  /*0140*/  @P0 LDG.E R228, desc[UR16][R6.64] ;  /* 0x0000001006e40981 */ /* 0x000ee6000c1e1900 */
[----:B------:R-:W-:Y:S01]  /*0150*/  ISETP.NE.AND.EX P3, PT, RZ, UR7, PT, P3 ;  /* 0x00000007ff007c0c */ /* 0x000fe2000bf65330 */
[----:B------:R1:W3:Y:S01]  /*0160*/  @P4 LDG.E R11, desc[UR16][R6.64+0x4] ;  /* 0x00000410060b4981 */ /* 0x0002e2000c1e1900 */
[----:B------:R-:W-:-:S04]  /*0170*/  @P2 IADD3 R8, P0, PT, R15, UR4, RZ ;  /* 0x000000040f082c10 */ /* 0x000fc8000ff1e0ff */
[----:B------:R-:W-:-:S06]  /*0180*/  @P2 IADD3.X R9, PT, PT, R2, UR5, RZ, P0, !PT ;  /* 0x0000000502092c10 */ /* 0x000fcc00087fe4ff */
[----:B------:R-:W5:Y:S01]  /*0190*/  @P2 LDG.E R9, desc[UR16][R8.64] ;  /* 0x0000001008092981 */ /* 0x000f62000c1e1900 */
[----:B------:R-:W4:Y:S01]  /*01a0*/  LDCU.U8 UR4, c[0x0][0x532] ;  /* 0x0000a640ff0477ac */ /* 0x000f220008000000 */
[C---:B------:R-:W-:Y:S02]  /*01b0*/  @P3 IADD3 R12, P1, PT, R15.reuse, UR6, RZ ;  /* 0x000000060f0c3c10 */ /* 0x040fe4000ff3e0ff */
[----:B--2---:R-:W-:Y:S01]  /*01c0*/  IADD3 R14, P0, PT, R15, R4, RZ ;  /* 0x000000040f0e7210 */ /* 0x004fe20007f1e0ff */
[----:B------:R-:W-:Y:S01]  /*01d0*/  IMAD.MOV.U32 R0, RZ, RZ, RZ ;  /* 0x000000ffff007224 */ /* 0x000fe200078e00ff */
[----:B------:R-:W2:Y:S01]  /*01e0*/  S2R R19, SR_CTAID.X ;  /* 0x0000000000137919 */ /* 0x000ea20000002500 */
[C---:B------:R-:W-:Y:S02]  /*01f0*/  @P3 IADD3.X R13, PT, PT, R2.reuse, UR7, RZ, P1, !PT ;  /* 0x00000007020d3c10 */ /* 0x040fe40008ffe4ff */
[----:B------:R-:W-:Y:S01]  /*0200*/  IMAD.X R15, R2, 0x1, R5, P0 ;  /* 0x00000001020f7824 */ /* 0x000fe200000e0605 */
[----:B------:R-:W-:Y:S01]  /*0210*/  ISETP.NE.U32.AND P0, PT, R4, RZ, PT ;  /* 0x000000ff0400720c */ /* 0x000fe20003f05070 */
[----:B-1----:R-:W1:Y:S01]  /*0220*/  @!P2 LDC R6, c[0x0][0x43c] ;  /* 0x00010f00ff06ab82 */ /* 0x002e620000000800 */
[----:B------:R2:W5:Y:S02]  /*0230*/  @P3 LDG.E R0, desc[UR16][R12.64] ;  /* 0x000000100c003981 */ /* 0x000564000c1e1900 */
[----:B------:R-:W-:-:S02]  /*0240*/  ISETP.NE.AND.EX P0, PT, R5, RZ, PT, P0 ;  /* 0x000000ff0500720c */ /* 0x000fc40003f05300 */
[----:B----4-:R-:W-:Y:S02]  /*0250*/  ISETP.NE.AND P1, PT, RZ, UR4, PT ;  /* 0x00000004ff007c0c */ /* 0x010fe4000bf25270 */
[----:B------:R-:W-:Y:S01]  /*0260*/  ISETP.EQ.U32.AND P3, PT, R4, RZ, PT ;  /* 0x000000ff0400720c */ /* 0x000fe20003f62070 */
[----:B------:R-:W4:Y:S03]  /*0270*/  @!P2 LDC.64 R2, c[0x0][0x488] ;  /* 0x00012200ff02ab82 */ /* 0x000f260000000a00 */
[----:B------:R-:W-:-:S05]  /*0280*/  ISETP.EQ.OR.EX P3, PT, R5, RZ, !P1, P3 ;  /* 0x000000ff0500720c */ /* 0x000fca0004f62730 */
[----:B------:R-:W1:Y:S08]  /*0290*/  @!P0 LDC R5, c[0x0][0x438] ;  /* 0x00010e00ff058b82 */ /* 0x000e700000000800 */
[----:B--2---:R-:W2:Y:S01]  /*02a0*/  @!P4 LDC R12, c[0x0][0x434] ;  /* 0x00010d00ff0ccb82 */ /* 0x004ea20000000800 */
[----:B------:R-:W-:-:S06]  /*02b0*/  IMAD.MOV.U32 R7, RZ, RZ, -0x1 ;  /* 0xffffffffff077424 */ /* 0x000fcc00078e00ff */
[----:B------:R1:W5:Y:S01]  /*02c0*/  @!P3 LDG.E R7, desc[UR16][R14.64] ;  /* 0x000000100e07b981 */ /* 0x000362000c1e1900 */
[----:B---3--:R-:W-:Y:S02]  /*02d0*/  @P4 IMAD.IADD R12, R11, 0x1, -R228 ;  /* 0x000000010b0c4824 */ /* 0x008fe400078e0ae4 */
[----:B------:R-:W-:-:S05]  /*02e0*/  IMAD.SHL.U32 R11, R19, 0x80, RZ ;  /* 0x00000080130b7824 */ /* 0x000fca00078e00ff */
[----:B--2---:R-:W-:Y:S01]  /*02f0*/  ISETP.GT.AND P3, PT, R12, R11, PT ;  /* 0x0000000b0c00720c */ /* 0x004fe20003f64270 */
[----:B-1--4-:R-:W-:-:S12]  /*0300*/  @!P0 BRA `(.L_x_655) ;  /* 0x00000000000c8947 */ /* 0x012fd80003800000 */
[----:B------:R-:W2:Y:S02]  /*0310*/  @P1 LDG.E R4, desc[UR16][R14.64+0x4] ;  /* 0x000004100e041981 */ /* 0x000ea4000c1e1900 */
[----:B--2--5:R-:W-:-:S06]  /*0320*/  @P1 IADD3 R5, PT, PT, R4, -R7, RZ ;  /* 0x8000000704051210 */ /* 0x024fcc0007ffe0ff */
[----:B------:R1:W5:Y:S02]  /*0330*/  @!P1 LDG.E R5, desc[UR16][R14.64] ;  /* 0x000000100e059981 */ /* 0x000364000c1e1900 */
.L_x_655:
        /* <DEDUP_REMOVED lines=24> */
[----:B------:R-:W3:Y:S08]  /*04c0*/  LDC R9, c[0x0][0x434] ;  /* 0x00010d00ff097b82 */ /* 0x000ef00000000800 */
[----:B------:R-:W4:Y:S01]  /*04d0*/  @!P1 LDC.64 R6, c[0x0][0x400] ;  /* 0x00010000ff069b82 */ /* 0x000f220000000a00 */
[----:B--2---:R-:W-:-:S07]  /*04e0*/  ISETP.NE.AND P0, PT, R0, RZ, PT ;  /* 0x000000ff0000720c */ /* 0x004fce0003f05270 */
[----:B------:R-:W2:Y:S08]  /*04f0*/  @P1 LDC.64 R4, c[0x0][0x408] ;  /* 0x00010200ff041b82 */ /* 0x000eb00000000a00 */
[----:B------:R-:W5:Y:S08]  /*0500*/  LDC.U8 R0, c[0x0][0x548] ;  /* 0x00015200ff007b82 */ /* 0x000f700000000000 */
[----:B------:R-:W1:Y:S01]  /*0510*/  @P0 LDC.64 R2, c[0x0][0x430] ;  /* 0x00010c00ff020b82 */ /* 0x000e620000000a00 */
[----:B-----5:R-:W-:Y:S01]  /*0520*/  ISETP.NE.AND P2, PT, R0, RZ, !P0 ;  /* 0x000000ff0000720c */ /* 0x020fe20004745270 */
[----:B-1----:R-:W-:-:S06]  /*0530*/  @P0 IMAD R13, R2, R3, RZ ;  /* 0x00000003020d0224 */ /* 0x002fcc00078e02ff */
[----:B------:R-:W1:Y:S01]  /*0540*/  @P0 LDC R2, c[0x0][0x430] ;  /* 0x00010c00ff020b82 */ /* 0x000e620000000800 */
[----:B------:R-:W-:Y:S01]  /*0550*/  @P0 IMAD.MOV.U32 R3, RZ, RZ, 0x1 ;  /* 0x00000001ff030424 */ /* 0x000fe200078e00ff */
[----:B--234-:R-:W-:Y:S06]  /*0560*/  @P0 BRA `(.L_x_657) ;  /* 0x0000000000280947 */ /* 0x01cfec0003800000 */
        /* <DEDUP_REMOVED lines=10> */
.L_x_657:
[----:B------:R-:W2:Y:S01]  /*0610*/  LDCU UR4, c[0x0][0x440] ;  /* 0x00008800ff0477ac */ /* 0x000ea20008000800 */
[----:B------:R-:W-:Y:S01]  /*0620*/  @!P1 IMAD.WIDE.U32 R20, R232, R6, RZ ;  /* 0x00000006e8149225 */ /* 0x000fe200078e00ff */
[C---:B------:R-:W-:Y:S01]  /*0630*/  ISETP.NE.AND P4, PT, R228.reuse, -0x1, PT ;  /* 0xffffffffe400780c */ /* 0x040fe20003f85270 */
[----:B------:R-:W-:Y:S01]  /*0640*/  BSSY.RECONVERGENT B0, `(.L_x_658) ;  /* 0x000002e000007945 */ /* 0x000fe20003800200 */
[----:B------:R-:W-:Y:S01]  /*0650*/  IADD3 R12, PT, PT, -R11, R12, RZ ;  /* 0x0000000c0b0c7210 */ /* 0x000fe20007ffe1ff */
[----:B------:R-:W-:Y:S01]  /*0660*/  @P1 IMAD.WIDE.U32 R14, R228, R4, RZ ;  /* 0x00000004e40e1225 */ /* 0x000fe200078e00ff */
[----:B------:R-:W-:-:S03]  /*0670*/  MOV R231, RZ ;  /* 0x000000ff00e77202 */ /* 0x000fc60000000f00 */
[----:B------:R-:W-:Y:S01]  /*0680*/  IMAD.SHL.U32 R0, R230, 0x8, RZ ;  /* 0x00000008e6007824 */ /* 0x000fe200078e00ff */
[----:B------:R-:W-:Y:S01]  /*0690*/  SHF.R.U32.HI R230, RZ, 0x2, R230 ;  /* 0x00000002ffe67819 */ /* 0x000fe200000116e6 */
[----:B------:R-:W-:Y:S02]  /*06a0*/  @!P1 IMAD R7, R232, R7, R21 ;  /* 0x00000007e8079224 */ /* 0x000fe400078e0215 */
[----:B------:R-:W-:Y:S01]  /*06b0*/  @P1 IMAD R7, R228, R5, R15 ;  /* 0x00000005e4071224 */ /* 0x000fe200078e020f */
[----:B------:R-:W-:Y:S01]  /*06c0*/  LOP3.LUT R5, R0, 0x18, RZ, 0xc0, !PT ;  /* 0x0000001800057812 */ /* 0x000fe200078ec0ff */
[----:B------:R-:W-:Y:S02]  /*06d0*/  IMAD R9, R232, R9, RZ ;  /* 0x00000009e8097224 */ /* 0x000fe400078e02ff */
[----:B------:R-:W-:Y:S01]  /*06e0*/  @!P1 IMAD.MOV.U32 R6, RZ, RZ, R20 ;  /* 0x000000ffff069224 */ /* 0x000fe200078e0014 */
[----:B--2---:R-:W-:Y:S01]  /*06f0*/  ISETP.GE.AND P0, PT, R5, UR4, PT ;  /* 0x0000000405007c0c */ /* 0x004fe2000bf06270 */
[----:B------:R-:W2:Y:S01]  /*0700*/  LDCU.64 UR4, c[0x0][0x410] ;  /* 0x00008200ff0477ac */ /* 0x000ea20008000a00 */
[----:B------:R-:W-:Y:S01]  /*0710*/  SEL R0, R9, R228, !P4 ;  /* 0x000000e409007207 */ /* 0x000fe20006000000 */
[----:B------:R-:W-:Y:S01]  /*0720*/  @P1 IMAD.MOV.U32 R6, RZ, RZ, R14 ;  /* 0x000000ffff061224 */ /* 0x000fe200078e000e */
[C---:B------:R-:W-:Y:S01]  /*0730*/  ISETP.NE.AND P3, PT, R5.reuse, RZ, PT ;  /* 0x000000ff0500720c */ /* 0x040fe20003f65270 */
[----:B----4-:R-:W-:Y:S01]  /*0740*/  IMAD R13, R16, R13, RZ ;  /* 0x0000000d100d7224 */ /* 0x010fe200078e02ff */
[----:B------:R-:W-:Y:S01]  /*0750*/  SHF.R.S32.HI R4, RZ, 0x1f, R0 ;  /* 0x0000001fff047819 */ /* 0x000fe20000011400 */
[----:B------:R-:W-:Y:S01]  /*0760*/  VIADD R9, R230, 0x20 ;  /* 0x00000020e6097836 */ /* 0x000fe20000000000 */
[----:B------:R-:W-:Y:S01]  /*0770*/  IADD3 R6, P1, PT, R5, R6, RZ ;  /* 0x0000000605067210 */ /* 0x000fe20007f3e0ff */
[----:B------:R-:W-:Y:S01]  /*0780*/  @!P2 IMAD R13, R232, R3, R13 ;  /* 0x00000003e80da224 */ /* 0x000fe200078e020d */
[----:B------:R-:W-:Y:S01]  /*0790*/  SEL R0, R0, RZ, P2 ;  /* 0x000000ff00007207 */ /* 0x000fe20001000000 */
[----:B------:R-:W-:Y:S01]  /*07a0*/  VIADD R5, R230, 0x40 ;  /* 0x00000040e6057836 */ /* 0x000fe20000000000 */
[----:B------:R-:W-:Y:S01]  /*07b0*/  SEL R4, R4, RZ, P2 ;  /* 0x000000ff04047207 */ /* 0x000fe20001000000 */
[----:B------:R-:W-:Y:S01]  /*07c0*/  IMAD.X R7, RZ, RZ, R7, P1 ;  /* 0x000000ffff077224 */ /* 0x000fe200008e0607 */
[C---:B------:R-:W-:Y:S01]  /*07d0*/  ISETP.GE.OR P2, PT, R230.reuse, R12, P0 ;  /* 0x0000000ce600720c */ /* 0x040fe20000746670 */
[----:B------:R-:W-:Y:S01]  /*07e0*/  IMAD.WIDE.U32 R14, R19, 0x80, R230 ;  /* 0x00000080130e7825 */ /* 0x000fe200078e00e6 */
[----:B------:R-:W-:-:S02]  /*07f0*/  IADD3 R3, PT, PT, R230, 0x60, RZ ;  /* 0x00000060e6037810 */ /* 0x000fc40007ffe0ff */
[-C--:B------:R-:W-:Y:S01]  /*0800*/  ISETP.GE.OR P6, PT, R230, R12.reuse, P3 ;  /* 0x0000000ce600720c */ /* 0x080fe20001fc6670 */
[C---:B--2---:R-:W-:Y:S01]  /*0810*/  IMAD.WIDE.U32 R6, R16.reuse, UR4, R6 ;  /* 0x0000000410067c25 */ /* 0x044fe2000f8e0006 */
[-C--:B------:R-:W-:Y:S02]  /*0820*/  ISETP.GE.OR P5, PT, R9, R12.reuse, P3 ;  /* 0x0000000c0900720c */ /* 0x080fe40001fa6670 */
[-C--:B------:R-:W-:Y:S01]  /*0830*/  ISETP.GE.OR P4, PT, R5, R12.reuse, P3 ;  /* 0x0000000c0500720c */ /* 0x080fe20001f86670 */
[----:B------:R-:W-:Y:S01]  /*0840*/  IMAD R17, R16, UR5, R7 ;  /* 0x0000000510117c24 */ /* 0x000fe2000f8e0207 */
[-C--:B------:R-:W-:Y:S02]  /*0850*/  ISETP.GE.OR P3, PT, R3, R12.reuse, P3 ;  /* 0x0000000c0300720c */ /* 0x080fe40001f66670 */
[----:B------:R-:W-:Y:S01]  /*0860*/  ISETP.GE.OR P1, PT, R9, R12, P0 ;  /* 0x0000000c0900720c */ /* 0x000fe20000726670 */
[----:B------:R-:W-:-:S12]  /*0870*/  @P2 BRA `(.L_x_659) ;  /* 0x0000000000282947 */ /* 0x000fd80003800000 */
        /* <DEDUP_REMOVED lines=9> */
[----:B------:R2:W-:Y:S02]  /*0910*/  STG.E.128 desc[UR16][R20.64], RZ ;  /* 0x000000ff14007986 */ /* 0x0005e4000c101d10 */
.L_x_659:
[----:B------:R-:W-:Y:S05]  /*0920*/  BSYNC.RECONVERGENT B0 ;  /* 0x0000000000007941 */ /* 0x000fea0003800200 */
.L_x_658:
[----:B------:R-:W-:Y:S01]  /*0930*/  BSSY.RECONVERGENT B0, `(.L_x_660) ;  /* 0x0000012000007945 */ /* 0x000fe20003800200 */
[----:B------:R-:W-:Y:S01]  /*0940*/  ISETP.GE.OR P2, PT, R5, R12, P0 ;  /* 0x0000000c0500720c */ /* 0x000fe20000746670 */
[----:B-1----:R-:W-:Y:S01]  /*0950*/  IMAD R10, R11, R2, RZ ;  /* 0x000000020b0a7224 */ /* 0x002fe200078e02ff */
[----:B------:R-:W-:Y:S01]  /*0960*/  ISETP.GE.OR P0, PT, R3, R12, P0 ;  /* 0x0000000c0300720c */ /* 0x000fe20000706670 */
[----:B------:R-:W-:-:S12]  /*0970*/  @P1 BRA `(.L_x_661) ;  /* 0x0000000000341947 */ /* 0x000fd80003800000 */
        /* <DEDUP_REMOVED lines=12> */
[----:B------:R1:W-:Y:S02]  /*0a40*/  STG.E.128 desc[UR16][R20.64], RZ ;  /* 0x000000ff14007986 */ /* 0x0003e4000c101d10 */
.L_x_661:
[----:B------:R-:W-:Y:S05]  /*0a50*/  BSYNC.RECONVERGENT B0 ;  /* 0x0000000000007941 */ /* 0x000fea0003800200 */
.L_x_660:
        /* <DEDUP_REMOVED lines=15> */
.L_x_663:
[----:B------:R-:W-:Y:S05]  /*0b50*/  BSYNC.RECONVERGENT B0 ;  /* 0x0000000000007941 */ /* 0x000fea0003800200 */
.L_x_662:
[----:B------:R-:W-:Y:S01]  /*0b60*/  BSSY.RECONVERGENT B0, `(.L_x_664) ;  /* 0x0000012000007945 */ /* 0x000fe20003800200 */
[--C-:B------:R-:W-:Y:S02]  /*0b70*/  IADD3 R0, P2, P1, R10, R0, R13.reuse ;  /* 0x000000000a007210 */ /* 0x100fe4000795e00d */
[----:B------:R-:W-:Y:S02]  /*0b80*/  SHF.R.S32.HI R11, RZ, 0x1f, R10 ;  /* 0x0000001fff0b7819 */ /* 0x000fe4000001140a */
[----:B------:R-:W-:Y:S01]  /*0b90*/  SHF.R.S32.HI R13, RZ, 0x1f, R13 ;  /* 0x0000001fff0d7819 */ /* 0x000fe2000001140d */
        /* <DEDUP_REMOVED lines=14> */
.L_x_665:
[----:B------:R-:W-:Y:S05]  /*0c80*/  BSYNC.RECONVERGENT B0 ;  /* 0x0000000000007941 */ /* 0x000fea0003800200 */
.L_x_664:
[----:B------:R-:W-:Y:S01]  /*0c90*/  BSSY.RECONVERGENT B0, `(.L_x_666) ;  /* 0x000000b000007945 */ /* 0x000fe20003800200 */
[----:B------:R-:W-:-:S03]  /*0ca0*/  IADD3.X R4, PT, PT, R11, R4, R13, P2, P1 ;  /* 0x000000040b047210 */ /* 0x000fc600017e240d */
        /* <DEDUP_REMOVED lines=9> */
.L_x_667:
[----:B------:R-:W-:Y:S05]  /*0d40*/  BSYNC.RECONVERGENT B0 ;  /* 0x0000000000007941 */ /* 0x000fea0003800200 */
.L_x_666:
        /* <DEDUP_REMOVED lines=10> */
.L_x_669:
[----:B------:R-:W-:Y:S05]  /*0df0*/  BSYNC.RECONVERGENT B0 ;  /* 0x0000000000007941 */ /* 0x000fea0003800200 */
.L_x_668:
        /* <DEDUP_REMOVED lines=10> */
.L_x_671:
[----:B------:R-:W-:Y:S05]  /*0ea0*/  BSYNC.RECONVERGENT B0 ;  /* 0x0000000000007941 */ /* 0x000fea0003800200 */
.L_x_670:
[----:B------:R-:W-:Y:S05]  /*0eb0*/  @P3 EXIT ;  /* 0x000000000000394d */ /* 0x000fea0003800000 */
[----:B------:R-:W5:Y:S01]  /*0ec0*/  LDCU.64 UR4, c[0x0][0x420] ;  /* 0x00008400ff0477ac */ /* 0x000f620008000a00 */
[----:B------:R-:W-:Y:S02]  /*0ed0*/  IMAD R3, R3, R2, RZ ;  /* 0x0000000203037224 */ /* 0x000fe400078e02ff */
[----:B----4-:R-:W-:-:S03]  /*0ee0*/  IMAD.MOV.U32 R5, RZ, RZ, 0x7f800000 ;  /* 0x7f800000ff057424 */ /* 0x010fc600078e00ff */
[----:B------:R-:W-:-:S04]  /*0ef0*/  IADD3 R0, P0, PT, R3, R0, RZ ;  /* 0x0000000003007210 */ /* 0x000fc80007f1e0ff */
[----:B------:R-:W-:Y:S02]  /*0f00*/  LEA.HI.X.SX32 R3, R3, R4, 0x1, P0 ;  /* 0x0000000403037211 */ /* 0x000fe400000f0eff */
[----:B-----5:R-:W-:-:S04]  /*0f10*/  LEA R2, P0, R0, UR4, 0x2 ;  /* 0x0000000400027c11 */ /* 0x020fc8000f8010ff */
[----:B------:R-:W-:-:S05]  /*0f20*/  LEA.HI.X R3, R0, UR5, R3, 0x2, P0 ;  /* 0x0000000500037c11 */ /* 0x000fca00080f1403 */
[----:B------:R-:W-:Y:S01]  /*0f30*/  STG.E desc[UR16][R2.64], R5 ;  /* 0x0000000502007986 */ /* 0x000fe2000c101910 */
[----:B------:R-:W-:Y:S05]  /*0f40*/  EXIT ;  /* 0x000000000000794d */ /* 0x000fea0003800000 */
.L_x_656:
[----:B------:R-:W-:Y:S02]  /*0f50*/  ISETP.NE.AND P0, PT, R228, -0x1, PT ;  /* 0xffffffffe400780c */ /* 0x000fe40003f05270 */
[----:B------:R-:W-:-:S11]  /*0f60*/  ISETP.NE.AND P2, PT, R7, -0x1, PT ;  /* 0xffffffff0700780c */ /* 0x000fd60003f45270 */
[----:B------:R-:W2:Y:S08]  /*0f70*/  @!P0 LDC.64 R4, c[0x0][0x398] ;  /* 0x0000e600ff048b82 */ /* 0x000eb00000000a00 */
[----:B------:R-:W3:Y:S01]  /*0f80*/  @P0 LDC.64 R2, c[0x0][0x3b0] ;  /* 0x0000ec00ff020b82 */ /* 0x000ee20000000a00 */
[----:B--2---:R-:W-:-:S04]  /*0f90*/  @!P0 IMAD.WIDE.U32 R20, R232, R4, RZ ;  /* 0x00000004e8148225 */ /* 0x004fc800078e00ff */
[----:B------:R-:W-:Y:S02]  /*0fa0*/  @!P0 IMAD R4, R232, R5, R21 ;  /* 0x00000005e8048224 */ /* 0x000fe400078e0215 */
[----:B---3--:R-:W-:-:S04]  /*0fb0*/  @P0 IMAD.WIDE.U32 R8, R228, R2, RZ ;  /* 0x00000002e4080225 */ /* 0x008fc800078e00ff */
[----:B------:R-:W-:Y:S01]  /*0fc0*/  @P0 IMAD R4, R228, R3, R9 ;  /* 0x00000003e4040224 */ /* 0x000fe200078e0209 */
[----:B------:R-:W-:Y:S01]  /*0fd0*/  @P0 MOV R20, R8 ;  /* 0x0000000800140202 */ /* 0x000fe20000000f00 */
[----:B------:R-:W-:Y:S06]  /*0fe0*/  @P2 BRA `(.L_x_672) ;  /* 0x0000000000302947 */ /* 0x000fec0003800000 */
[----:B------:R-:W2:Y:S01]  /*0ff0*/  LDCU.64 UR4, c[0x0][0x3b8] ;  /* 0x00007700ff0477ac */ /* 0x000ea20008000a00 */
[----:B------:R-:W-:Y:S01]  /*1000*/  SHF.R.S32.HI R5, RZ, 0x1f, R0 ;  /* 0x0000001fff057819 */ /* 0x000fe20000011400 */
[----:B------:R-:W3:Y:S01]  /*1010*/  LDCU.64 UR6, c[0x0][0x3a0] ;  /* 0x00007400ff0677ac */ /* 0x000ee20008000a00 */
[----:B--2---:R-:W-:Y:S02]  /*1020*/  MOV R2, UR4 ;  /* 0x0000000400027c02 */ /* 0x004fe40008000f00 */
[----:B------:R-:W-:-:S03]  /*1030*/  MOV R3, UR5 ;  /* 0x0000000500037c02 */ /* 0x000fc60008000f00 */
[-C--:B------:R-:W-:Y:S02]  /*1040*/  IMAD R5, R5, R2.reuse, RZ ;  /* 0x0000000205057224 */ /* 0x080fe400078e02ff */
[----:B------:R-:W-:-:S04]  /*1050*/  IMAD.WIDE.U32 R8, R0, R2, RZ ;  /* 0x0000000200087225 */ /* 0x000fc800078e00ff */
[----:B------:R-:W-:-:S05]  /*1060*/  IMAD R5, R0, R3, R5 ;  /* 0x0000000300057224 */ /* 0x000fca00078e0205 */
[----:B------:R-:W-:-:S03]  /*1070*/  IADD3 R9, PT, PT, R9, R5, RZ ;  /* 0x0000000509097210 */ /* 0x000fc60007ffe0ff */
[----:B---3--:R-:W-:-:S04]  /*1080*/  IMAD.WIDE.U32 R8, R232, UR6, R8 ;  /* 0x00000006e8087c25 */ /* 0x008fc8000f8e0008 */
[----:B------:R-:W-:Y:S01]  /*1090*/  IMAD R5, R232, UR7, R9 ;  /* 0x00000007e8057c24 */ /* 0x000fe2000f8e0209 */
[----:B------:R-:W-:Y:S06]  /*10a0*/  BRA `(.L_x_673) ;  /* 0x0000000000147947 */ /* 0x000fec0003800000 */
.L_x_672:
[----:B------:R-:W2:Y:S01]  /*10b0*/  LDC.64 R2, c[0x0][0x3b8] ;  /* 0x0000ee00ff027b82 */ /* 0x000ea20000000a00 */
[----:B------:R-:W-:-:S05]  /*10c0*/  IADD3 R8, PT, PT, R0, R7, RZ ;  /* 0x0000000700087210 */ /* 0x000fca0007ffe0ff */
[C---:B--2---:R-:W-:Y:S02]  /*10d0*/  IMAD R5, R8.reuse, R3, RZ ;  /* 0x0000000308057224 */ /* 0x044fe400078e02ff */
[----:B------:R-:W-:-:S05]  /*10e0*/  IMAD.WIDE.U32 R8, R8, R2, RZ ;  /* 0x0000000208087225 */ /* 0x000fca00078e00ff */
[----:B------:R-:W-:-:S07]  /*10f0*/  IADD3 R5, PT, PT, R9, R5, RZ ;  /* 0x0000000509057210 */ /* 0x000fce0007ffe0ff */
.L_x_673:
[----:B------:R-:W2:Y:S01]  /*1100*/  LDC R9, c[0x0][0x3e8] ;  /* 0x0000fa00ff097b82 */ /* 0x000ea20000000800 */
[----:B-1----:R-:W-:Y:S02]  /*1110*/  MOV R14, RZ ;  /* 0x000000ff000e7202 */ /* 0x002fe40000000f00 */
[----:B--2---:R-:W-:-:S04]  /*1120*/  IABS R13, R9 ;  /* 0x00000009000d7213 */ /* 0x004fc80000000000 */
[----:B------:R-:W1:Y:S08]  /*1130*/  I2F.RP R21, R13 ;  /* 0x0000000d00157306 */ /* 0x000e700000209400 */
[----:B-1----:R-:W1:Y:S02]  /*1140*/  MUFU.RCP R18, R21 ;  /* 0x0000001500127308 */ /* 0x002e640000001000 */
[----:B-1----:R-:W-:-:S06]  /*1150*/  VIADD R18, R18, 0xffffffe ;  /* 0x0ffffffe12127836 */ /* 0x002fcc0000000000 */
[----:B------:R-:W1:Y:S02]  /*1160*/  F2I.FTZ.U32.TRUNC.NTZ R15, R18 ;  /* 0x00000012000f7305 */ /* 0x000e64000021f000 */
[----:B-1----:R-:W-:-:S04]  /*1170*/  IMAD.MOV R6, RZ, RZ, -R15 ;  /* 0x000000ffff067224 */ /* 0x002fc800078e0a0f */
        /* <DEDUP_REMOVED lines=32> */
.L_x_674:
[----:B------:R-:W1:Y:S01]  /*1380*/  LDC.64 R116, c[0x0][0x3c0] ;  /* 0x0000f000ff747b82 */ /* 0x000e620000000a00 */
[----:B------:R-:W-:-:S05]  /*1390*/  IADD3 R0, PT, PT, R0, R7, RZ ;  /* 0x0000000700007210 */ /* 0x000fca0007ffe0ff */
[C---:B-1----:R-:W-:Y:S02]  /*13a0*/  IMAD R7, R0.reuse, R117, RZ ;  /* 0x0000007500077224 */ /* 0x042fe400078e02ff */
[----:B------:R-:W-:-:S05]  /*13b0*/  IMAD.WIDE.U32 R14, R0, R116, RZ ;  /* 0x00000074000e7225 */ /* 0x000fca00078e00ff */
[----:B------:R-:W-:Y:S02]  /*13c0*/  IADD3 R7, PT, PT, R15, R7, RZ ;  /* 0x000000070f077210 */ /* 0x000fe40007ffe0ff */
[----:B------:R-:W-:-:S07]  /*13d0*/  MOV R10, R14 ;  /* 0x0000000e000a7202 */ /* 0x000fce0000000f00 */
.L_x_675:
        /* <DEDUP_REMOVED lines=24> */
[----:B-1----:R-:W-:Y:S01]  /*1560*/  IMAD R235, R233, UR4, RZ ;  /* 0x00000004e9eb7c24 */ /* 0x002fe2000f8e02ff */
[----:B------:R-:W-:Y:S01]  /*1570*/  LOP3.LUT R234, R5, 0x1f20, R0, 0xf8, !PT ;  /* 0x00001f2005ea7812 */ /* 0x000fe200078ef800 */
[C---:B------:R-:W-:Y:S02]  /*1580*/  IMAD R9, R14.reuse, R3, R9 ;  /* 0x000000030e097224 */ /* 0x040fe400078e0209 */
[----:B------:R-:W-:Y:S02]  /*1590*/  IMAD R233, R233, UR6, RZ ;  /* 0x00000006e9e97c24 */ /* 0x000fe4000f8e02ff */
[----:B------:R-:W-:Y:S02]  /*15a0*/  IMAD R23, R14, R117, R23 ;  /* 0x000000750e177224 */ /* 0x000fe400078e0217 */
[C---:B------:R-:W-:Y:S02]  /*15b0*/  IMAD R235, R6.reuse, UR5, R235 ;  /* 0x0000000506eb7c24 */ /* 0x040fe4000f8e02eb */
[----:B------:R-:W-:-:S02]  /*15c0*/  IMAD R233, R6, UR7, R233 ;  /* 0x0000000706e97c24 */ /* 0x000fc4000f8e02e9 */
        /* <DEDUP_REMOVED lines=32> */
.L_x_678:
[----:B------:R1:W-:Y:S02]  /*17d0*/  STS.128 [R234], RZ ;  /* 0x000000ffea007388 */ /* 0x0003e40000000c00 */
.L_x_677:
[----:B------:R-:W-:Y:S05]  /*17e0*/  BSYNC.RECONVERGENT B0 ;  /* 0x0000000000007941 */ /* 0x000fea0003800200 */
.L_x_676:
[----:B------:R-:W-:Y:S01]  /*17f0*/  IADD3 R10, PT, PT, R14, 0x20, RZ ;  /* 0x000000200e0a7810 */ /* 0x000fe20007ffe0ff */
[----:B--2---:R-:W-:Y:S01]  /*1800*/  VIADD R9, R118, 0xffffffff ;  /* 0xffffffff76097836 */ /* 0x004fe20000000000 */
[----:B------:R-:W-:Y:S01]  /*1810*/  SHF.L.U64.HI R4, R2, 0x7, R3 ;  /* 0x0000000702047819 */ /* 0x000fe20000010203 */
[----:B------:R-:W-:Y:S01]  /*1820*/  VIADD R8, R14, 0x40 ;  /* 0x000000400e087836 */ /* 0x000fe20000000000 */
[-C--:B------:R-:W-:Y:S01]  /*1830*/  ISETP.GE.AND P0, PT, R10, R195.reuse, PT ;  /* 0x000000c30a00720c */ /* 0x080fe20003f06270 */
[----:B------:R-:W-:Y:S01]  /*1840*/  IMAD R7, R9, -0x80, R144 ;  /* 0xffffff8009077824 */ /* 0x000fe200078e0290 */
[----:B------:R-:W-:Y:S01]  /*1850*/  IADD3 R6, PT, PT, R14, 0x60, RZ ;  /* 0x000000600e067810 */ /* 0x000fe20007ffe0ff */
[----:B------:R-:W-:Y:S01]  /*1860*/  IMAD.SHL.U32 R22, R2, 0x80, RZ ;  /* 0x0000008002167824 */ /* 0x000fe200078e00ff */
[----:B------:R-:W-:Y:S01]  /*1870*/  BSSY.RECONVERGENT B0, `(.L_x_679) ;  /* 0x000001b000007945 */ /* 0x000fe20003800200 */
[----:B------:R-:W-:Y:S01]  /*1880*/  ISETP.GE.AND P2, PT, R8, R195, PT ;  /* 0x000000c30800720c */ /* 0x000fe20003f46270 */
[----:B------:R-:W-:Y:S01]  /*1890*/  IMAD R13, R4, R9, RZ ;  /* 0x00000009040d7224 */ /* 0x000fe200078e02ff */
        /* <DEDUP_REMOVED lines=24> */
.L_x_680:
[----:B------:R-:W-:Y:S05]  /*1a20*/  BSYNC.RECONVERGENT B0 ;  /* 0x0000000000007941 */ /* 0x000fea0003800200 */
.L_x_679:
        /* <DEDUP_REMOVED lines=22> */
.L_x_682:
[----:B------:R-:W-:Y:S05]  /*1b90*/  BSYNC.RECONVERGENT B0 ;  /* 0x0000000000007941 */ /* 0x000fea0003800200 */
.L_x_681:
        /* <DEDUP_REMOVED lines=8> */
[----:B------:R-:W2:Y:S04]  /*1c20*/  LDCU.64 UR6, c[0x0][0x380] ;  /* 0x00007000ff0677ac */ /* 0x000ea80008000a00 */
[----:B------:R-:W-:Y:S01]  /*1c30*/  IMAD.X R18, RZ, RZ, R19, P0 ;  /* 0x000000ffff127224 */ /* 0x000fe200000e0613 */
[----:B------:R-:W-:-:S03]  /*1c40*/  MOV R19, R25 ;  /* 0x0000001900137202 */ /* 0x000fc60000000f00 */
[----:B-----5:R-:W-:Y:S02]  /*1c50*/  IMAD R5, R18, UR8, RZ ;  /* 0x0000000812057c24 */ /* 0x020fe4000f8e02ff */
[----:B------:R-:W-:Y:S02]  /*1c60*/  IMAD.MOV.U32 R18, RZ, RZ, R20 ;  /* 0x000000ffff127224 */ /* 0x000fe400078e0014 */
[C---:B------:R-:W-:Y:S02]  /*1c70*/  IMAD R5, R4.reuse, UR9, R5 ;  /* 0x0000000904057c24 */ /* 0x040fe4000f8e0205 */
[----:B------:R-:W-:-:S03]  /*1c80*/  IMAD.WIDE.U32 R18, R4, UR8, R18 ;  /* 0x0000000804127c25 */ /* 0x000fc6000f8e0012 */
[----:B--2---:R-:W-:Y:S02]  /*1c90*/  LEA R4, P0, R18, UR6, 0x1 ;  /* 0x0000000612047c11 */ /* 0x004fe4000f8008ff */
[----:B------:R-:W-:-:S04]  /*1ca0*/  IADD3 R5, PT, PT, R19, R5, RZ ;  /* 0x0000000513057210 */ /* 0x000fc80007ffe0ff */
[----:B------:R-:W-:-:S05]  /*1cb0*/  LEA.HI.X R5, R18, UR7, R5, 0x1, P0 ;  /* 0x0000000712057c11 */ /* 0x000fca00080f0c05 */
[----:B------:R-:W-:Y:S01]  /*1cc0*/  @!PT LDS RZ, [RZ] ;  /* 0x00000000fffff984 */ /* 0x000fe20000000800 */
[----:B------:R-:W-:Y:S01]  /*1cd0*/  @!PT LDS RZ, [RZ] ;  /* 0x00000000fffff984 */ /* 0x000fe20000000800 */
[----:B------:R-:W-:Y:S01]  /*1ce0*/  @!PT LDS RZ, [RZ] ;  /* 0x00000000fffff984 */ /* 0x000fe20000000800 */
[----:B------:R2:W-:Y:S02]  /*1cf0*/  LDGSTS.E.BYPASS.LTC128B.128 [R234+0x1800], desc[UR16][R4.64] ;  /* 0x0180000004ea7fae */ /* 0x0005e4000b981a10 */
.L_x_684:
[----:B------:R-:W-:Y:S05]  /*1d00*/  BSYNC.RECONVERGENT B0 ;  /* 0x0000000000007941 */ /* 0x000fea0003800200 */
.L_x_683:
        /* <DEDUP_REMOVED lines=13> */
.L_x_687:
[----:B------:R1:W-:Y:S02]  /*1de0*/  STS.128 [R234+0x2000], RZ ;  /* 0x002000ffea007388 */ /* 0x0003e40000000c00 */
.L_x_686:
[----:B------:R-:W-:Y:S05]  /*1df0*/  BSYNC.RECONVERGENT B0 ;  /* 0x0000000000007941 */ /* 0x000fea0003800200 */
.L_x_685:
        /* <DEDUP_REMOVED lines=19> */
.L_x_689:
[----:B------:R-:W-:Y:S05]  /*1f30*/  BSYNC.RECONVERGENT B0 ;  /* 0x0000000000007941 */ /* 0x000fea0003800200 */
.L_x_688:
[----:B------:R-:W-:Y:S04]  /*1f40*/  BSSY.RECONVERGENT B0, `(.L_x_690) ;  /* 0x000000e000007945 */ /* 0x000fe80003800200 */
[----:B------:R-:W-:Y:S05]  /*1f50*/  @P2 BRA `(.L_x_691) ;  /* 0x0000000000302947 */ /* 0x000fea0003800000 */
[----:B------:R-:W5:Y:S02]  /*1f60*/  LDCU UR5, c[0x0][0x440] ;  /* 0x00008800ff0577ac */ /* 0x000f640008000800 */
[----:B-----5:R-:W-:-:S13]  /*1f70*/  ISETP.GE.AND P0, PT, R158, UR5, PT ;  /* 0x000000059e007c0c */ /* 0x020fda000bf06270 */
[----:B------:R1:W-:Y:S01]  /*1f80*/  @P0 STS.128 [R234+0x3000], RZ ;  /* 0x003000ffea000388 */ /* 0x0003e20000000c00 */
[----:B------:R-:W-:Y:S05]  /*1f90*/  @P0 BRA `(.L_x_691) ;  /* 0x0000000000200947 */ /* 0x000fea0003800000 */
[----:B------:R-:W-:-:S04]  /*1fa0*/  LEA R18, P0, R2, R22, 0x6 ;  /* 0x0000001602127211 */ /* 0x000fc800078030ff */
[----:B--2---:R-:W-:Y:S02]  /*1fb0*/  LEA.HI.X R4, R2, R21, R3, 0x6, P0 ;  /* 0x0000001502047211 */ /* 0x004fe400000f3403 */
[----:B------:R-:W-:-:S04]  /*1fc0*/  LEA R24, P0, R18, R231, 0x1 ;  /* 0x000000e712187211 */ /* 0x000fc800078008ff */
[----:B------:R-:W-:-:S05]  /*1fd0*/  LEA.HI.X R25, R18, R235, R4, 0x1, P0 ;  /* 0x000000eb12197211 */ /* 0x000fca00000f0c04 */
[----:B------:R-:W-:Y:S01]  /*1fe0*/  @!PT LDS RZ, [RZ] ;  /* 0x00000000fffff984 */ /* 0x000fe20000000800 */
[----:B------:R-:W-:Y:S01]  /*1ff0*/  @!PT LDS RZ, [RZ] ;  /* 0x00000000fffff984 */ /* 0x000fe20000000800 */
[----:B------:R-:W-:Y:S01]  /*2000*/  @!PT LDS RZ, [RZ] ;  /* 0x00000000fffff984 */ /* 0x000fe20000000800 */
[----:B------:R2:W-:Y:S04]  /*2010*/  LDGSTS.E.BYPASS.LTC128B.128 [R234+0x3000], desc[UR16][R24.64] ;  /* 0x0300000018ea7fae */ /* 0x0005e8000b981a10 */
.L_x_691:
[----:B------:R-:W-:Y:S05]  /*2020*/  BSYNC.RECONVERGENT B0 ;  /* 0x0000000000007941 */ /* 0x000fea0003800200 */
.L_x_690:
        /* <DEDUP_REMOVED lines=16> */
.L_x_693:
[----:B------:R-:W-:Y:S05]  /*2130*/  BSYNC.RECONVERGENT B0 ;  /* 0x0000000000007941 */ /* 0x000fea0003800200 */
.L_x_692:
[----:B------:R-:W5:Y:S01]  /*2140*/  LDCU.64 UR6, c[0x0][0x538] ;  /* 0x0000a700ff0677ac */ /* 0x000f620008000a00 */
[----:B------:R-:W0:Y:S01]  /*2150*/  LDGDEPBAR ;  /* 0x00000000000079af */ /* 0x000e220000000000 */
[----:B-----5:R-:W-:-:S04]  /*2160*/  ISETP.NE.U32.AND P1, PT, RZ, UR6, PT ;  /* 0x00000006ff007c0c */ /* 0x020fc8000bf25070 */
[----:B------:R-:W-:Y:S02]  /*2170*/  ISETP.NE.AND.EX P1, PT, RZ, UR7, PT, P1 ;  /* 0x00000007ff007c0c */ /* 0x000fe4000bf25310 */
[----:B------:R-:W-:Y:S01]  /*2180*/  SHF.R.U32.HI R142, RZ, 0x1, R230 ;  /* 0x00000001ff8e7819 */ /* 0x000fe200000116e6 */
[----:B------:R-:W-:-:S10]  /*2190*/  DEPBAR.LE SB0, 0x0 ;  /* 0x000080000000791a */ /* 0x000fd40000000000 */
[----:B--2---:R-:W2:Y:S01]  /*21a0*/  @P1 LDC.64 R4, c[0x0][0x540] ;  /* 0x00015000ff041b82 */ /* 0x004ea20000000a00 */
[----:B------:R-:W-:-:S07]  /*21b0*/  @P1 IMAD.MOV.U32 R17, RZ, RZ, RZ ;  /* 0x000000ffff111224 */ /* 0x000fce00078e00ff */
[----:B------:R-:W5:Y:S01]  /*21c0*/  @P1 LDC R13, c[0x0][0x458] ;  /* 0x00011600ff0d1b82 */ /* 0x000f620000000800 */
[----:B--2---:R-:W-:-:S04]  /*21d0*/  @P1 IMAD.WIDE.U32 R16, R232, R4, R16 ;  /* 0x00000004e8101225 */ /* 0x004fc800078e0010 */
[----:B------:R-:W-:Y:S01]  /*21e0*/  @P1 IMAD R5, R232, R5, R17 ;  /* 0x00000005e8051224 */ /* 0x000fe200078e0211 */
[----:B------:R-:W-:-:S04]  /*21f0*/  @P1 LEA R18, P0, R16, UR6, 0x2 ;  /* 0x0000000610121c11 */ /* 0x000fc8000f8010ff */
[----:B------:R-:W-:-:S05]  /*2200*/  @P1 LEA.HI.X R19, R16, UR7, R5, 0x2, P0 ;  /* 0x0000000710131c11 */ /* 0x000fca00080f1405 */
[----:B------:R-:W2:Y:S01]  /*2210*/  @P1 LDG.E R16, desc[UR16][R18.64] ;  /* 0x0000001012101981 */ /* 0x000ea2000c1e1900 */
[----:B-----5:R-:W2:Y:S01]  /*2220*/  @P1 MUFU.RCP R13, R13 ;  /* 0x0000000d000d1308 */ /* 0x020ea20000001000 */
[----:B------:R-:W-:Y:S01]  /*2230*/  LOP3.LUT R4, R142, 0x1f0, RZ, 0xc0, !PT ;  /* 0x000001f08e047812 */ /* 0x000fe200078ec0ff */
[----:B------:R-:W-:Y:S01]  /*2240*/  BSSY.RECONVERGENT B0, `(.L_x_694) ;  /* 0x000001b000007945 */ /* 0x000fe20003800200 */
[----:B------:R-:W-:Y:S01]  /*2250*/  LOP3.LUT R15, R14, 0x7, RZ, 0xc0, !PT ;  /* 0x000000070e0f7812 */ /* 0x000fe200078ec0ff */
[----:B------:R-:W-:Y:S01]  /*2260*/  IMAD.MOV.U32 R180, RZ, RZ, RZ ;  /* 0x000000ffffb47224 */ /* 0x000fe200078e00ff */
[----:B------:R-:W-:Y:S01]  /*2270*/  IADD3 R11, PT, PT, R4, 0x1, R11 ;  /* 0x00000001040b7810 */ /* 0x000fe20007ffe00b */
[C---:B------:R-:W-:Y:S01]  /*2280*/  IMAD.SHL.U32 R4, R116.reuse, 0x80, RZ ;  /* 0x0000008074047824 */ /* 0x040fe200078e00ff */
[----:B------:R-:W-:Y:S02]  /*2290*/  SHF.L.U64.HI R14, R116, 0x7, R117 ;  /* 0x00000007740e7819 */ /* 0x000fe40000010275 */
[----:B------:R-:W-:Y:S01]  /*22a0*/  IADD3 R12, PT, PT, -R12, R11, R15 ;  /* 0x0000000b0c0c7210 */ /* 0x000fe20007ffe10f */
[----:B------:R-:W-:-:S03]  /*22b0*/  IMAD.WIDE.U32 R4, R4, R9, RZ ;  /* 0x0000000904047225 */ /* 0x000fc600078e00ff */
[----:B------:R-:W-:Y:S01]  /*22c0*/  IADD3 R153, PT, PT, R12, R153, R144 ;  /* 0x000000990c997210 */ /* 0x000fe20007ffe090 */
[----:B------:R-:W-:-:S04]  /*22d0*/  IMAD R11, R14, R9, RZ ;  /* 0x000000090e0b7224 */ /* 0x000fc800078e02ff */
[----:B------:R-:W-:Y:S01]  /*22e0*/  IMAD.IADD R9, R5, 0x1, R11 ;  /* 0x0000000105097824 */ /* 0x000fe200078e020b */
[----:B------:R-:W-:Y:S01]  /*22f0*/  BAR.SYNC.DEFER_BLOCKING 0x0 ;  /* 0x0000000000007b1d */ /* 0x000fe20000010000 */
[----:B--2---:R-:W-:-:S05]  /*2300*/  @P1 FMUL.FTZ R180, R16, R13 ;  /* 0x0000000d10b41220 */ /* 0x004fca0000410000 */
        /* <DEDUP_REMOVED lines=11> */
.L_x_696:
[----:B------:R2:W-:Y:S01]  /*23c0*/  STS.128 [R234+0x4000], RZ ;  /* 0x004000ffea007388 */ /* 0x0005e20000000c00 */
[----:B------:R-:W-:Y:S05]  /*23d0*/  BRA `(.L_x_697) ;  /* 0x0000000000047947 */ /* 0x000fea0003800000 */
.L_x_695:
[----:B------:R2:W-:Y:S02]  /*23e0*/  STS.128 [R234+0x4000], RZ ;  /* 0x004000ffea007388 */ /* 0x0005e40000000c00 */
.L_x_697:
[----:B------:R-:W-:Y:S05]  /*23f0*/  BSYNC.RECONVERGENT B0 ;  /* 0x0000000000007941 */ /* 0x000fea0003800200 */
.L_x_694:
[-C--:B------:R-:W-:Y:S01]  /*2400*/  ISETP.GE.AND P0, PT, R10, R7.reuse, PT ;  /* 0x000000070a00720c */ /* 0x080fe20003f06270 */
[----:B--2---:R-:W-:Y:S01]  /*2410*/  IMAD.SHL.U32 R12, R230, 0x10, RZ ;  /* 0x00000010e60c7824 */ /* 0x004fe200078e00ff */
[----:B------:R-:W-:Y:S01]  /*2420*/  LOP3.LUT R14, R0, 0xc0, RZ, 0xc0, !PT ;  /* 0x000000c0000e7812 */ /* 0x000fe200078ec0ff */
[----:B------:R-:W-:Y:S01]  /*2430*/  IMAD.SHL.U32 R11, R230, 0x4, RZ ;  /* 0x00000004e60b7824 */ /* 0x000fe200078e00ff */
[----:B------:R-:W-:Y:S01]  /*2440*/  LOP3.LUT R143, R0, 0x120, RZ, 0xc0, !PT ;  /* 0x00000120008f7812 */ /* 0x000fe200078ec0ff */
[----:B------:R-:W-:Y:S01]  /*2450*/  BSSY.RECONVERGENT B0, `(.L_x_698) ;  /* 0x000001b000007945 */ /* 0x000fe20003800200 */
[----:B------:R-:W-:Y:S02]  /*2460*/  LOP3.LUT R13, R12, 0x100, RZ, 0xc0, !PT ;  /* 0x000001000c0d7812 */ /* 0x000fe400078ec0ff */
[----:B------:R-:W-:Y:S02]  /*2470*/  LOP3.LUT R11, R14, 0x18, R11, 0xf8, !PT ;  /* 0x000000180e0b7812 */ /* 0x000fe400078ef80b */
[----:B------:R-:W-:-:S02]  /*2480*/  ISETP.GE.AND P2, PT, R8, R7, PT ;  /* 0x000000070800720c */ /* 0x000fc40003f46270 */
[----:B------:R-:W-:Y:S01]  /*2490*/  ISETP.GE.AND P1, PT, R6, R7, PT ;  /* 0x000000070600720c */ /* 0x000fe20003f26270 */
[----:B------:R2:W-:Y:S01]  /*24a0*/  @P0 STS.128 [R234+0x4800], RZ ;  /* 0x004800ffea000388 */ /* 0x0005e20000000c00 */
[----:B------:R-:W-:Y:S02]  /*24b0*/  LOP3.LUT R13, R13, 0x20, R0, 0xf8, !PT ;  /* 0x000000200d0d7812 */ /* 0x000fe400078ef800 */
[C---:B------:R-:W-:Y:S02]  /*24c0*/  LOP3.LUT R142, R11.reuse, 0x8, R142, 0x78, !PT ;  /* 0x000000080b8e7812 */ /* 0x040fe400078e788e */
[----:B------:R-:W-:Y:S02]  /*24d0*/  LOP3.LUT R0, R11, 0x8, R230, 0x78, !PT ;  /* 0x000000080b007812 */ /* 0x000fe400078e78e6 */
[----:B------:R-:W-:-:S03]  /*24e0*/  LOP3.LUT R7, R143, 0x3e00, R12, 0xf8, !PT ;  /* 0x00003e008f077812 */ /* 0x000fc600078ef80c */
[----:B------:R-:W-:Y:S02]  /*24f0*/  IMAD.IADD R159, R0, 0x1, R13 ;  /* 0x00000001009f7824 */ /* 0x000fe400078e020d */
[----:B------:R-:W-:Y:S01]  /*2500*/  IMAD.IADD R160, R7, 0x1, R142 ;  /* 0x0000000107a07824 */ /* 0x000fe200078e028e */
[----:B------:R-:W-:Y:S06]  /*2510*/  @P0 BRA `(.L_x_699) ;  /* 0x0000000000380947 */ /* 0x000fec0003800000 */
        /* <DEDUP_REMOVED lines=14> */
.L_x_699:
[----:B------:R-:W-:Y:S05]  /*2600*/  BSYNC.RECONVERGENT B0 ;  /* 0x0000000000007941 */ /* 0x000fea0003800200 */
.L_x_698:
        /* <DEDUP_REMOVED lines=9> */
[----:B-1----:R-:W-:-:S04]  /*26a0*/  LEA R6, P0, R116, R4, 0x6 ;  /* 0x0000000474067211 */ /* 0x002fc800078030ff */
[----:B------:R-:W-:Y:S02]  /*26b0*/  LEA.HI.X R0, R116, R9, R117, 0x6, P0 ;  /* 0x0000000974007211 */ /* 0x000fe400000f3475 */
[----:B------:R-:W-:-:S04]  /*26c0*/  LEA R10, P0, R6, R229, 0x1 ;  /* 0x000000e5060a7211 */ /* 0x000fc800078008ff */
[----:B------:R-:W-:-:S05]  /*26d0*/  LEA.HI.X R11, R6, R233, R0, 0x1, P0 ;  /* 0x000000e9060b7211 */ /* 0x000fca00000f0c00 */
[----:B------:R-:W-:Y:S01]  /*26e0*/  @!PT LDS RZ, [RZ] ;  /* 0x00000000fffff984 */ /* 0x000fe20000000800 */
[----:B------:R-:W-:Y:S01]  /*26f0*/  @!PT LDS RZ, [RZ] ;  /* 0x00000000fffff984 */ /* 0x000fe20000000800 */
[----:B------:R-:W-:Y:S01]  /*2700*/  @!PT LDS RZ, [RZ] ;  /* 0x00000000fffff984 */ /* 0x000fe20000000800 */
[----:B------:R1:W-:Y:S04]  /*2710*/  LDGSTS.E.BYPASS.LTC128B.128 [R234+0x5000], desc[UR16][R10.64] ;  /* 0x050000000aea7fae */ /* 0x0003e8000b981a10 */
.L_x_701:
[----:B------:R-:W-:Y:S05]  /*2720*/  BSYNC.RECONVERGENT B0 ;  /* 0x0000000000007941 */ /* 0x000fea0003800200 */
.L_x_700:
        /* <DEDUP_REMOVED lines=17> */
.L_x_703:
[----:B------:R-:W-:Y:S05]  /*2840*/  BSYNC.RECONVERGENT B0 ;  /* 0x0000000000007941 */ /* 0x000fea0003800200 */
.L_x_702:
[----:B------:R-:W-:Y:S01]  /*2850*/  LDSM.16.M88.4 R76, [R159+0x2000] ;  /* 0x002000009f4c783b */ /* 0x000fe20000000200 */
[----:B------:R-:W-:Y:S01]  /*2860*/  IMAD.MOV.U32 R140, RZ, RZ, 0x20 ;  /* 0x00000020ff8c7424 */ /* 0x000fe200078e00ff */
[C---:B------:R-:W-:Y:S01]  /*2870*/  LOP3.LUT P6, RZ, R230.reuse, 0x4, RZ, 0xc0, !PT ;  /* 0x00000004e6ff7812 */ /* 0x040fe200078cc0ff */
[----:B------:R-:W5:Y:S01]  /*2880*/  LDCU UR6, c[0x0][0x50c] ;  /* 0x0000a180ff0677ac */ /* 0x000f620008000800 */
[----:B-1----:R-:W1:Y:S01]  /*2890*/  LDSM.16.M88.4 R8, [R160+0x1000] ;  /* 0x00100000a008783b */ /* 0x002e620000000200 */
[----:B------:R-:W-:Y:S01]  /*28a0*/  IMAD.SHL.U32 R193, R230, 0x2, RZ ;  /* 0x00000002e6c17824 */ /* 0x000fe200078e00ff */
[----:B------:R-:W-:Y:S02]  /*28b0*/  SEL R140, R140, 0xffffffe0, !P6 ;  /* 0xffffffe08c8c7807 */ /* 0x000fe40007000000 */
[----:B------:R-:W2:Y:S02]  /*28c0*/  LDSM.16.M88.4 R100, [R160] ;  /* 0x00000000a064783b */ /* 0x000ea40000000200 */
[----:B------:R-:W-:Y:S01]  /*28d0*/  LOP3.LUT R193, R193, 0x6, RZ, 0xc0, !PT ;  /* 0x00000006c1c17812 */ /* 0x000fe200078ec0ff */
[--C-:B------:R-:W-:Y:S01]  /*28e0*/  IMAD.IADD R119, R160, 0x1, R140.reuse ;  /* 0x00000001a0777824 */ /* 0x100fe200078e028c */
[----:B------:R-:W3:Y:S01]  /*28f0*/  LDSM.16.M88.4 R68, [R159+0x2400] ;  /* 0x002400009f44783b */ /* 0x000ee20000000200 */
[----:B------:R-:W-:-:S03]  /*2900*/  IMAD.IADD R0, R159, 0x1, R140 ;  /* 0x000000019f007824 */ /* 0x000fc600078e028c */
[----:B------:R-:W-:Y:S04]  /*2910*/  LDSM.16.M88.4 R92, [R119+0x1000] ;  /* 0x00100000775c783b */ /* 0x000fe80000000200 */
[----:B------:R-:W4:Y:S04]  /*2920*/  LDSM.16.M88.4 R136, [R0+0x2000] ;  /* 0x002000000088783b */ /* 0x000f280000000200 */
[----:B------:R-:W5:Y:S04]  /*2930*/  LDSM.16.M88.4 R96, [R119] ;  /* 0x000000007760783b */ /* 0x000f680000000200 */
[----:B------:R-:W5:Y:S04]  /*2940*/  LDSM.16.M88.4 R132, [R0+0x2400] ;  /* 0x002400000084783b */ /* 0x000f680000000200 */
[----:B------:R-:W5:Y:S04]  /*2950*/  LDSM.16.M88.4 R60, [R159+0x2800] ;  /* 0x002800009f3c783b */ /* 0x000f680000000200 */
[----:B------:R-:W5:Y:S04]  /*2960*/  LDSM.16.M88.4 R52, [R159+0x2c00] ;  /* 0x002c00009f34783b */ /* 0x000f680000000200 */
[----:B------:R-:W5:Y:S01]  /*2970*/  LDSM.16.M88.4 R128, [R0+0x2800] ;  /* 0x002800000080783b */ /* 0x000f620000000200 */
[-C--:B-1----:R-:W-:Y:S03]  /*2980*/  HMMA.16816.F32.BF16 R4, R8, R76.reuse, RZ ;  /* 0x0000004c0804723c */ /* 0x082fe600000418ff */
[----:B------:R-:W1:Y:S04]  /*2990*/  LDSM.16.M88.4 R44, [R159+0x3000] ;  /* 0x003000009f2c783b */ /* 0x000e680000000200 */
[----:B------:R-:W1:Y:S01]  /*29a0*/  LDSM.16.M88.4 R124, [R0+0x2c00] ;  /* 0x002c0000007c783b */ /* 0x000e620000000200 */
[C---:B--2---:R-:W-:Y:S03]  /*29b0*/  HMMA.16816.F32.BF16 R12, R100.reuse, R76, RZ ;  /* 0x0000004c640c723c */ /* 0x044fe600000418ff */
[----:B------:R-:W2:Y:S04]  /*29c0*/  LDSM.16.M88.4 R120, [R0+0x3000] ;  /* 0x003000000078783b */ /* 0x000ea80000000200 */
[----:B------:R-:W2:Y:S01]  /*29d0*/  LDSM.16.M88.4 R36, [R159+0x3400] ;  /* 0x003400009f24783b */ /* 0x000ea20000000200 */
[----:B---3--:R-:W-:Y:S03]  /*29e0*/  HMMA.16816.F32.BF16 R20, R100, R68, RZ ;  /* 0x000000446414723c */ /* 0x008fe600000418ff */
[----:B------:R-:W3:Y:S04]  /*29f0*/  LDSM.16.M88.4 R104, [R159+0x3c00] ;  /* 0x003c00009f68783b */ /* 0x000ee80000000200 */
[----:B------:R-:W-:Y:S01]  /*2a00*/  LDSM.16.M88.4 R112, [R0+0x3400] ;  /* 0x003400000070783b */ /* 0x000fe20000000200 */
[----:B----4-:R-:W-:Y:S03]  /*2a10*/  HMMA.16816.F32.BF16 R4, R92, R136, R4 ;  /* 0x000000885c04723c */ /* 0x010fe60000041804 */
[----:B------:R-:W-:Y:S04]  /*2a20*/  LDSM.16.M88.4 R88, [R0+0x3800] ;  /* 0x003800000058783b */ /* 0x000fe80000000200 */
[----:B------:R-:W-:Y:S01]  /*2a30*/  LDSM.16.M88.4 R84, [R0+0x3c00] ;  /* 0x003c00000054783b */ /* 0x000fe20000000200 */
[----:B------:R-:W-:Y:S03]  /*2a40*/  HMMA.16816.F32.BF16 R16, R8, R68, RZ ;  /* 0x000000440810723c */ /* 0x000fe600000418ff */
[----:B------:R-:W0:Y:S05]  /*2a50*/  LDGDEPBAR ;  /* 0x00000000000079af */ /* 0x000e2a0000000000 */
[C---:B-----5:R-:W-:Y:S03]  /*2a60*/  HMMA.16816.F32.BF16 R12, R96.reuse, R136, R12 ;  /* 0x00000088600c723c */ /* 0x060fe6000004180c */
[----:B------:R-:W-:Y:S01]  /*2a70*/  FMUL.FTZ R4, R4, UR6 ;  /* 0x0000000604047c20 */ /* 0x000fe20008410000 */
[----:B------:R-:W-:Y:S01]  /*2a80*/  FMUL.FTZ R145, R5, UR6 ;  /* 0x0000000605917c20 */ /* 0x000fe20008410000 */
[----:B------:R-:W-:Y:S01]  /*2a90*/  FMUL.FTZ R157, R6, UR6 ;  /* 0x00000006069d7c20 */ /* 0x000fe20008410000 */
[----:B------:R-:W-:Y:S01]  /*2aa0*/  FMUL.FTZ R141, R7, UR6 ;  /* 0x00000006078d7c20 */ /* 0x000fe20008410000 */
[----:B------:R4:W-:Y:S01]  /*2ab0*/  MUFU.TANH R161, R4 ;  /* 0x0000000400a17308 */ /* 0x0009e20000002400 */
[-C--:B------:R-:W-:Y:S07]  /*2ac0*/  HMMA.16816.F32.BF16 R20, R96, R132.reuse, R20 ;  /* 0x000000846014723c */ /* 0x080fee0000041814 */
[----:B------:R-:W-:Y:S01]  /*2ad0*/  MUFU.TANH R157, R157 ;  /* 0x0000009d009d7308 */ /* 0x000fe20000002400 */
[----:B------:R-:W-:Y:S03]  /*2ae0*/  HMMA.16816.F32.BF16 R16, R92, R132, R16 ;  /* 0x000000845c10723c */ /* 0x000fe60000041810 */
[----:B------:R-:W-:Y:S01]  /*2af0*/  FMUL.FTZ R12, R12, UR6 ;  /* 0x000000060c0c7c20 */ /* 0x000fe20008410000 */
[----:B------:R-:W-:Y:S01]  /*2b00*/  FMUL.FTZ R13, R13, UR6 ;  /* 0x000000060d0d7c20 */ /* 0x000fe20008410000 */
[----:B------:R-:W-:Y:S01]  /*2b10*/  FMUL.FTZ R14, R14, UR6 ;  /* 0x000000060e0e7c20 */ /* 0x000fe20008410000 */
[----:B------:R-:W-:Y:S01]  /*2b20*/  FMUL.FTZ R15, R15, UR6 ;  /* 0x000000060f0f7c20 */ /* 0x000fe20008410000 */
[----:B------:R-:W5:Y:S01]  /*2b30*/  MUFU.TANH R151, R12 ;  /* 0x0000000c00977308 */ /* 0x000f620000002400 */
[-C--:B------:R-:W-:Y:S03]  /*2b40*/  HMMA.16816.F32.BF16 R28, R8, R60.reuse, RZ ;  /* 0x0000003c081c723c */ /* 0x080fe600000418ff */
[----:B------:R-:W-:Y:S01]  /*2b50*/  FMUL.FTZ R20, R20, UR6 ;  /* 0x0000000614147c20 */ /* 0x000fe20008410000 */
[----:B------:R-:W-:Y:S01]  /*2b60*/  FMUL.FTZ R21, R21, UR6 ;  /* 0x0000000615157c20 */ /* 0x000fe20008410000 */
[----:B------:R-:W-:Y:S01]  /*2b70*/  FMUL.FTZ R22, R22, UR6 ;  /* 0x0000000616167c20 */ /* 0x000fe20008410000 */
[----:B------:R-:W-:Y:S01]  /*2b80*/  FMUL.FTZ R23, R23, UR6 ;  /* 0x0000000617177c20 */ /* 0x000fe20008410000 */
[----:B------:R-:W-:Y:S01]  /*2b90*/  MUFU.TANH R147, R13 ;  /* 0x0000000d00937308 */ /* 0x000fe20000002400 */
[----:B----4-:R-:W-:Y:S03]  /*2ba0*/  HMMA.16816.F32.BF16 R4, R100, R60, RZ ;  /* 0x0000003c6404723c */ /* 0x010fe600000418ff */
[----:B------:R-:W-:Y:S01]  /*2bb0*/  FMUL.FTZ R16, R16, UR6 ;  /* 0x0000000610107c20 */ /* 0x000fe20008410000 */
[----:B------:R-:W-:Y:S01]  /*2bc0*/  FMUL.FTZ R17, R17, UR6 ;  /* 0x0000000611117c20 */ /* 0x000fe20008410000 */
[----:B------:R-:W-:Y:S01]  /*2bd0*/  FMUL.FTZ R18, R18, UR6 ;  /* 0x0000000612127c20 */ /* 0x000fe20008410000 */
[----:B------:R-:W-:Y:S01]  /*2be0*/  FMUL.FTZ R171, R19, UR6 ;  /* 0x0000000613ab7c20 */ /* 0x000fe20008410000 */
[----:B------:R-:W4:Y:S01]  /*2bf0*/  MUFU.TANH R149, R14 ;  /* 0x0000000e00957308 */ /* 0x000f220000002400 */
[----:B------:R-:W-:Y:S07]  /*2c00*/  HMMA.16816.F32.BF16 R24, R8, R52, RZ ;  /* 0x000000340818723c */ /* 0x000fee00000418ff */
[----:B------:R2:W-:Y:S01]  /*2c10*/  MUFU.TANH R137, R15 ;  /* 0x0000000f00897308 */ /* 0x0005e20000002400 */
[-C--:B------:R-:W-:Y:S07]  /*2c20*/  HMMA.16816.F32.BF16 R28, R92, R128.reuse, R28 ;  /* 0x000000805c1c723c */ /* 0x080fee000004181c */
[----:B------:R-:W-:Y:S01]  /*2c30*/  MUFU.TANH R133, R20 ;  /* 0x0000001400857308 */ /* 0x000fe20000002400 */
[----:B------:R-:W-:Y:S07]  /*2c40*/  HMMA.16816.F32.BF16 R4, R96, R128, R4 ;  /* 0x000000806004723c */ /* 0x000fee0000041804 */
[----:B------:R-:W-:Y:S01]  /*2c50*/  MUFU.TANH R155, R21 ;  /* 0x00000015009b7308 */ /* 0x000fe20000002400 */
[C---:B-1----:R-:W-:Y:S03]  /*2c60*/  HMMA.16816.F32.BF16 R32, R100.reuse, R44, RZ ;  /* 0x0000002c6420723c */ /* 0x042fe600000418ff */
[----:B------:R-:W-:Y:S01]  /*2c70*/  FMUL.FTZ R28, R28, UR6 ;  /* 0x000000061c1c7c20 */ /* 0x000fe20008410000 */
[----:B------:R-:W-:Y:S01]  /*2c80*/  FMUL.FTZ R29, R29, UR6 ;  /* 0x000000061d1d7c20 */ /* 0x000fe20008410000 */
[----:B------:R-:W-:Y:S01]  /*2c90*/  FMUL.FTZ R30, R30, UR6 ;  /* 0x000000061e1e7c20 */ /* 0x000fe20008410000 */
[----:B------:R-:W-:Y:S01]  /*2ca0*/  FMUL.FTZ R183, R31, UR6 ;  /* 0x000000061fb77c20 */ /* 0x000fe20008410000 */
[----:B------:R-:W-:Y:S01]  /*2cb0*/  MUFU.TANH R163, R22 ;  /* 0x0000001600a37308 */ /* 0x000fe20000002400 */
[----:B--2---:R-:W-:Y:S03]  /*2cc0*/  HMMA.16816.F32.BF16 R12, R100, R52, RZ ;  /* 0x00000034640c723c */ /* 0x004fe600000418ff */
[----:B------:R-:W-:Y:S01]  /*2cd0*/  FMUL.FTZ R173, R5, UR6 ;  /* 0x0000000605ad7c20 */ /* 0x000fe20008410000 */
[----:B------:R-:W-:Y:S01]  /*2ce0*/  FMUL.FTZ R175, R6, UR6 ;  /* 0x0000000606af7c20 */ /* 0x000fe20008410000 */
[----:B------:R-:W-:-:S02]  /*2cf0*/  FMUL.FTZ R177, R7, UR6 ;  /* 0x0000000607b17c20 */ /* 0x000fc40008410000 */
[----:B------:R1:W-:Y:S01]  /*2d00*/  MUFU.TANH R165, R23 ;  /* 0x0000001700a57308 */ /* 0x0003e20000002400 */
[----:B------:R-:W-:Y:S07]  /*2d10*/  HMMA.16816.F32.BF16 R24, R92, R124, R24 ;  /* 0x0000007c5c18723c */ /* 0x000fee0000041818 */
[----:B------:R-:W-:Y:S01]  /*2d20*/  MUFU.TANH R167, R16 ;  /* 0x0000001000a77308 */ /* 0x000fe20000002400 */
[C---:B------:R-:W-:Y:S07]  /*2d30*/  HMMA.16816.F32.BF16 R32, R96.reuse, R120, R32 ;  /* 0x000000786020723c */ /* 0x040fee0000041820 */
[----:B------:R-:W-:Y:S01]  /*2d40*/  MUFU.TANH R169, R17 ;  /* 0x0000001100a97308 */ /* 0x000fe20000002400 */
[----:B------:R-:W-:Y:S01]  /*2d50*/  HMMA.16816.F32.BF16 R12, R96, R124, R12 ;  /* 0x0000007c600c723c */ /* 0x000fe2000004180c */
[----:B-1----:R-:W1:Y:S01]  /*2d60*/  LDSM.16.M88.4 R20, [R159+0x3800] ;  /* 0x003800009f14783b */ /* 0x002e620000000200 */
[----:B------:R-:W-:Y:S01]  /*2d70*/  FMUL.FTZ R125, R4, UR6 ;  /* 0x00000006047d7c20 */ /* 0x000fe20008410000 */
[----:B------:R-:W-:Y:S01]  /*2d80*/  FMUL.FTZ R24, R24, UR6 ;  /* 0x0000000618187c20 */ /* 0x000fe20008410000 */
[----:B------:R-:W-:Y:S01]  /*2d90*/  FMUL.FTZ R25, R25, UR6 ;  /* 0x0000000619197c20 */ /* 0x000fe20008410000 */
[----:B------:R-:W-:Y:S01]  /*2da0*/  FMUL.FTZ R217, R26, UR6 ;  /* 0x000000061ad97c20 */ /* 0x000fe20008410000 */
[----:B------:R-:W-:Y:S01]  /*2db0*/  FMUL.FTZ R203, R27, UR6 ;  /* 0x000000061bcb7c20 */ /* 0x000fe20008410000 */
[----:B------:R2:W-:Y:S01]  /*2dc0*/  MUFU.TANH R129, R18 ;  /* 0x0000001200817308 */ /* 0x0005e20000002400 */
[----:B------:R-:W-:Y:S01]  /*2dd0*/  HMMA.16816.F32.BF16 R108, R100, R36, RZ ;  /* 0x00000024646c723c */ /* 0x000fe200000418ff */
[----:B------:R-:W-:-:S04]  /*2de0*/  DEPBAR.LE SB0, 0x0 ;  /* 0x000080000000791a */ /* 0x000fc80000000000 */
[----:B------:R-:W-:Y:S01]  /*2df0*/  FMUL.FTZ R32, R32, UR6 ;  /* 0x0000000620207c20 */ /* 0x000fe20008410000 */
[----:B------:R-:W-:Y:S01]  /*2e00*/  FMUL.FTZ R33, R33, UR6 ;  /* 0x0000000621217c20 */ /* 0x000fe20008410000 */
[----:B------:R-:W-:Y:S01]  /*2e10*/  FMUL.FTZ R34, R34, UR6 ;  /* 0x0000000622227c20 */ /* 0x000fe20008410000 */
[C---:B------:R-:W-:Y:S01]  /*2e20*/  HMMA.16816.F32.BF16 R4, R8.reuse, R36, RZ ;  /* 0x000000240804723c */ /* 0x040fe200000418ff */
[----:B------:R-:W-:Y:S01]  /*2e30*/  FMUL.FTZ R35, R35, UR6 ;  /* 0x0000000623237c20 */ /* 0x000fe20008410000 */
[----:B------:R-:W-:Y:S01]  /*2e40*/  MUFU.TANH R179, R28 ;  /* 0x0000001c00b37308 */ /* 0x000fe20000002400 */
[----:B------:R-:W-:Y:S01]  /*2e50*/  FMUL.FTZ R189, R12, UR6 ;  /* 0x000000060cbd7c20 */ /* 0x000fe20008410000 */
[----:B------:R-:W-:Y:S01]  /*2e60*/  FMUL.FTZ R187, R13, UR6 ;  /* 0x000000060dbb7c20 */ /* 0x000fe20008410000 */
[----:B------:R-:W-:Y:S01]  /*2e70*/  FMUL.FTZ R207, R14, UR6 ;  /* 0x000000060ecf7c20 */ /* 0x000fe20008410000 */
[----:B------:R-:W-:Y:S02]  /*2e80*/  FMUL.FTZ R199, R15, UR6 ;  /* 0x000000060fc77c20 */ /* 0x000fe40008410000 */
[C---:B------:R-:W-:Y:S02]  /*2e90*/  HMMA.16816.F32.BF16 R80, R8.reuse, R78, RZ ;  /* 0x0000004e0850723c */ /* 0x040fe400000418ff */
[----:B------:R-:W-:Y:S06]  /*2ea0*/  MUFU.TANH R181, R29 ;  /* 0x0000001d00b57308 */ /* 0x000fec0000002400 */
[C---:B--2---:R-:W-:Y:S02]  /*2eb0*/  HMMA.16816.F32.BF16 R16, R8.reuse, R44, RZ ;  /* 0x0000002c0810723c */ /* 0x044fe400000418ff */
[----:B------:R-:W-:Y:S06]  /*2ec0*/  MUFU.TANH R205, R24 ;  /* 0x0000001800cd7308 */ /* 0x000fec0000002400 */
[C---:B---3--:R-:W-:Y:S02]  /*2ed0*/  HMMA.16816.F32.BF16 R12, R8.reuse, R104, RZ ;  /* 0x00000068080c723c */ /* 0x048fe400000418ff */
[----:B------:R-:W-:Y:S06]  /*2ee0*/  MUFU.TANH R201, R25 ;  /* 0x0000001900c97308 */ /* 0x000fec0000002400 */
[----:B------:R-:W-:Y:S02]  /*2ef0*/  HMMA.16816.F32.BF16 R72, R8, R70, RZ ;  /* 0x000000460848723c */ /* 0x000fe400000418ff */
[----:B------:R-:W-:Y:S06]  /*2f00*/  MUFU.TANH R185, R33 ;  /* 0x0000002100b97308 */ /* 0x000fec0000002400 */
[----:B------:R-:W-:Y:S02]  /*2f10*/  HMMA.16816.F32.BF16 R16, R92, R120, R16 ;  /* 0x000000785c10723c */ /* 0x000fe40000041810 */
[----:B------:R1:W-:Y:S06]  /*2f20*/  MUFU.TANH R121, R30 ;  /* 0x0000001e00797308 */ /* 0x0003ec0000002400 */
[C---:B------:R-:W-:Y:S02]  /*2f30*/  HMMA.16816.F32.BF16 R64, R8.reuse, R62, RZ ;  /* 0x0000003e0840723c */ /* 0x040fe400000418ff */
[----:B------:R-:W-:Y:S06]  /*2f40*/  MUFU.TANH R197, R34 ;  /* 0x0000002200c57308 */ /* 0x000fec0000002400 */
[----:B------:R-:W-:Y:S02]  /*2f50*/  HMMA.16816.F32.BF16 R56, R8, R54, RZ ;  /* 0x000000360838723c */ /* 0x000fe400000418ff */
[----:B------:R-:W-:Y:S01]  /*2f60*/  MUFU.TANH R191, R35 ;  /* 0x0000002300bf7308 */ /* 0x000fe20000002400 */
[----:B------:R-:W-:Y:S01]  /*2f70*/  FMUL.FTZ R16, R16, UR6 ;  /* 0x0000000610107c20 */ /* 0x000fe20008410000 */
[----:B------:R-:W-:Y:S01]  /*2f80*/  FMUL.FTZ R17, R17, UR6 ;  /* 0x0000000611117c20 */ /* 0x000fe20008410000 */
[----:B------:R-:W-:Y:S01]  /*2f90*/  FMUL.FTZ R18, R18, UR6 ;  /* 0x0000000612127c20 */ /* 0x000fe20008410000 */
[----:B------:R-:W-:-:S02]  /*2fa0*/  FMUL.FTZ R19, R19, UR6 ;  /* 0x0000000613137c20 */ /* 0x000fc40008410000 */
[C---:B-1----:R-:W-:Y:S02]  /*2fb0*/  HMMA.16816.F32.BF16 R28, R8.reuse, R20, RZ ;  /* 0x00000014081c723c */ /* 0x042fe400000418ff */
[----:B------:R-:W-:Y:S06]  /*2fc0*/  MUFU.TANH R215, R16 ;  /* 0x0000001000d77308 */ /* 0x000fec0000002400 */
[C---:B------:R-:W-:Y:S02]  /*2fd0*/  HMMA.16816.F32.BF16 R48, R8.reuse, R46, RZ ;  /* 0x0000002e0830723c */ /* 0x040fe400000418ff */
[----:B------:R-:W-:Y:S06]  /*2fe0*/  MUFU.TANH R213, R17 ;  /* 0x0000001100d57308 */ /* 0x000fec0000002400 */
[C---:B------:R-:W-:Y:S02]  /*2ff0*/  HMMA.16816.F32.BF16 R40, R8.reuse, R38, RZ ;  /* 0x000000260828723c */ /* 0x040fe400000418ff */
[----:B------:R-:W-:Y:S06]  /*3000*/  MUFU.TANH R223, R18 ;  /* 0x0000001200df7308 */ /* 0x000fec0000002400 */
[----:B------:R-:W-:Y:S02]  /*3010*/  HMMA.16816.F32.BF16 R24, R8, R22, RZ ;  /* 0x000000160818723c */ /* 0x000fe400000418ff */
[----:B------:R-:W-:Y:S06]  /*3020*/  MUFU.TANH R221, R19 ;  /* 0x0000001300dd7308 */ /* 0x000fec0000002400 */
[-C--:B------:R-:W-:Y:S02]  /*3030*/  HMMA.16816.F32.BF16 R108, R96, R112.reuse, R108 ;  /* 0x00000070606c723c */ /* 0x080fe4000004186c */
[----:B------:R-:W-:Y:S06]  /*3040*/  MUFU.TANH R145, R145 ;  /* 0x0000009100917308 */ /* 0x000fec0000002400 */
[----:B------:R-:W-:Y:S02]  /*3050*/  HMMA.16816.F32.BF16 R4, R92, R112, R4 ;  /* 0x000000705c04723c */ /* 0x000fe40000041804 */
[----:B------:R1:W-:Y:S06]  /*3060*/  MUFU.TANH R113, R32 ;  /* 0x0000002000717308 */ /* 0x0003ec0000002400 */
[----:B------:R-:W-:Y:S02]  /*3070*/  HMMA.16816.F32.BF16 R8, R8, R106, RZ ;  /* 0x0000006a0808723c */ /* 0x000fe400000418ff */
[----:B------:R-:W-:Y:S01]  /*3080*/  MUFU.TANH R141, R141 ;  /* 0x0000008d008d7308 */ /* 0x000fe20000002400 */
[----:B------:R-:W-:Y:S01]  /*3090*/  FMUL.FTZ R109, R109, UR6 ;  /* 0x000000066d6d7c20 */ /* 0x000fe20008410000 */
[----:B------:R-:W-:Y:S01]  /*30a0*/  FMUL.FTZ R110, R110, UR6 ;  /* 0x000000066e6e7c20 */ /* 0x000fe20008410000 */
[----:B------:R-:W-:Y:S01]  /*30b0*/  FMUL.FTZ R108, R108, UR6 ;  /* 0x000000066c6c7c20 */ /* 0x000fe20008410000 */
[----:B------:R-:W-:-:S02]  /*30c0*/  FMUL.FTZ R111, R111, UR6 ;  /* 0x000000066f6f7c20 */ /* 0x000fc40008410000 */
[C---:B------:R-:W-:Y:S02]  /*30d0*/  HMMA.16816.F32.BF16 R76, R100.reuse, R78, RZ ;  /* 0x0000004e644c723c */ /* 0x040fe400000418ff */
[----:B------:R2:W-:Y:S01]  /*30e0*/  MUFU.TANH R209, R109 ;  /* 0x0000006d00d17308 */ /* 0x0005e20000002400 */
[----:B------:R-:W-:Y:S01]  /*30f0*/  FMUL.FTZ R4, R4, UR6 ;  /* 0x0000000604047c20 */ /* 0x000fe20008410000 */
[----:B------:R-:W-:Y:S01]  /*3100*/  FMUL.FTZ R6, R6, UR6 ;  /* 0x0000000606067c20 */ /* 0x000fe20008410000 */
[----:B------:R-:W-:Y:S01]  /*3110*/  FMUL.FTZ R225, R7, UR6 ;  /* 0x0000000607e17c20 */ /* 0x000fe20008410000 */
[----:B------:R-:W-:Y:S02]  /*3120*/  FMUL.FTZ R5, R5, UR6 ;  /* 0x0000000605057c20 */ /* 0x000fe40008410000 */
[C---:B-1----:R-:W-:Y:S02]  /*3130*/  HMMA.16816.F32.BF16 R32, R100.reuse, R20, RZ ;  /* 0x000000146420723c */ /* 0x042fe400000418ff */
[----:B------:R-:W-:Y:S06]  /*3140*/  MUFU.TANH R171, R171 ;  /* 0x000000ab00ab7308 */ /* 0x000fec0000002400 */
[----:B------:R-:W-:Y:S02]  /*3150*/  HMMA.16816.F32.BF16 R68, R100, R70, RZ ;  /* 0x000000466444723c */ /* 0x000fe400000418ff */
[----:B------:R-:W-:Y:S01]  /*3160*/  MUFU.TANH R125, R125 ;  /* 0x0000007d007d7308 */ /* 0x000fe20000002400 */
[----:B--2---:R-:W-:-:S05]  /*3170*/  VIMNMX R109, PT, PT, R153, R144, PT ;  /* 0x00000090996d7248 */ /* 0x004fca0003fe0100 */
[C---:B------:R-:W-:Y:S02]  /*3180*/  HMMA.16816.F32.BF16 R60, R100.reuse, R62, RZ ;  /* 0x0000003e643c723c */ /* 0x040fe400000418ff */
[----:B------:R-:W-:Y:S06]  /*3190*/  MUFU.TANH R175, R175 ;  /* 0x000000af00af7308 */ /* 0x000fec0000002400 */
        /* <DEDUP_REMOVED lines=10> */
[----:B------:R-:W-:Y:S02]  /*3240*/  HMMA.16816.F32.BF16 R100, R100, R106, RZ ;  /* 0x0000006a6464723c */ /* 0x000fe400000418ff */
[----:B------:R-:W-:Y:S06]  /*3250*/  MUFU.TANH R107, R4 ;  /* 0x00000004006b7308 */ /* 0x000fec0000002400 */
[C---:B------:R-:W-:Y:S02]  /*3260*/  HMMA.16816.F32.BF16 R80, R92.reuse, R138, R80 ;  /* 0x0000008a5c50723c */ /* 0x040fe40000041850 */
[----:B------:R-:W-:Y:S06]  /*3270*/  MUFU.TANH R199, R199 ;  /* 0x000000c700c77308 */ /* 0x000fec0000002400 */
[C---:B------:R-:W-:Y:S02]  /*3280*/  HMMA.16816.F32.BF16 R28, R92.reuse, R88, R28 ;  /* 0x000000585c1c723c */ /* 0x040fe4000004181c */
[----:B------:R-:W-:Y:S06]  /*3290*/  MUFU.TANH R217, R217 ;  /* 0x000000d900d97308 */ /* 0x000fec0000002400 */
[----:B------:R-:W-:Y:S02]  /*32a0*/  HMMA.16816.F32.BF16 R64, R92, R130, R64 ;  /* 0x000000825c40723c */ /* 0x000fe40000041840 */
[----:B------:R-:W-:Y:S01]  /*32b0*/  MUFU.TANH R211, R108 ;  /* 0x0000006c00d37308 */ /* 0x000fe20000002400 */
[----:B------:R-:W-:-:S05]  /*32c0*/  FMUL.FTZ R80, R80, UR6 ;  /* 0x0000000650507c20 */ /* 0x000fca0008410000 */
[C---:B------:R-:W-:Y:S02]  /*32d0*/  HMMA.16816.F32.BF16 R48, R92.reuse, R122, R48 ;  /* 0x0000007a5c30723c */ /* 0x040fe40000041830 */
[----:B------:R-:W-:Y:S01]  /*32e0*/  MUFU.TANH R189, R189 ;  /* 0x000000bd00bd7308 */ /* 0x000fe20000002400 */
[----:B------:R-:W-:Y:S01]  /*32f0*/  FMUL.FTZ R30, R30, UR6 ;  /* 0x000000061e1e7c20 */ /* 0x000fe20008410000 */
[----:B------:R-:W-:Y:S01]  /*3300*/  FMUL.FTZ R28, R28, UR6 ;  /* 0x000000061c1c7c20 */ /* 0x000fe20008410000 */
[----:B------:R-:W-:Y:S01]  /*3310*/  FMUL.FTZ R29, R29, UR6 ;  /* 0x000000061d1d7c20 */ /* 0x000fe20008410000 */
[----:B------:R-:W-:Y:S02]  /*3320*/  FMUL.FTZ R31, R31, UR6 ;  /* 0x000000061f1f7c20 */ /* 0x000fe40008410000 */
[----:B------:R-:W-:Y:S02]  /*3330*/  HMMA.16816.F32.BF16 R8, R92, R86, R8 ;  /* 0x000000565c08723c */ /* 0x000fe40000041808 */
[----:B------:R1:W-:Y:S01]  /*3340*/  MUFU.TANH R227, R28 ;  /* 0x0000001c00e37308 */ /* 0x0003e20000002400 */
[----:B------:R-:W-:-:S05]  /*3350*/  FMUL.FTZ R65, R65, UR6 ;  /* 0x0000000641417c20 */ /* 0x000fca0008410000 */
        /* <DEDUP_REMOVED lines=8> */
[----:B-1----:R-:W-:Y:S01]  /*33e0*/  FMUL.FTZ R28, R13, UR6 ;  /* 0x000000060d1c7c20 */ /* 0x002fe20008410000 */
[--C-:B------:R-:W-:Y:S01]  /*33f0*/  VIADDMNMX R13, R153, 0x40, R144.reuse, PT ;  /* 0x00000040990d7846 */ /* 0x100fe20003800190 */
[----:B------:R-:W-:Y:S02]  /*3400*/  FMUL.FTZ R15, R15, UR6 ;  /* 0x000000060f0f7c20 */ /* 0x000fe40008410000 */
[C---:B------:R-:W-:Y:S02]  /*3410*/  HMMA.16816.F32.BF16 R36, R96.reuse, R114, R36 ;  /* 0x000000726024723c */ /* 0x040fe40000041824 */
[----:B------:R1:W-:Y:S06]  /*3420*/  MUFU.TANH R30, R12 ;  /* 0x0000000c001e7308 */ /* 0x0003ec0000002400 */
[C---:B------:R-:W-:Y:S01]  /*3430*/  HMMA.16816.F32.BF16 R44, R96.reuse, R122, R44 ;  /* 0x0000007a602c723c */ /* 0x040fe2000004182c */
[----:B------:R-:W-:Y:S01]  /*3440*/  FMUL.FTZ R123, R14, UR6 ;  /* 0x000000060e7b7c20 */ /* 0x000fe20008410000 */
[C-C-:B------:R-:W-:Y:S01]  /*3450*/  VIADDMNMX R14, R153.reuse, 0x8, R144.reuse, PT ;  /* 0x00000008990e7846 */ /* 0x140fe20003800190 */
[----:B------:R-:W-:Y:S05]  /*3460*/  MUFU.TANH R5, R5 ;  /* 0x0000000500057308 */ /* 0x000fea0000002400 */
[----:B------:R-:W-:Y:S03]  /*3470*/  HMMA.16816.F32.BF16 R100, R96, R86, R100 ;  /* 0x000000566064723c */ /* 0x000fe60000041864 */
[----:B------:R-:W-:Y:S01]  /*3480*/  MUFU.TANH R225, R225 ;  /* 0x000000e100e17308 */ /* 0x000fe20000002400 */
[----:B-1----:R-:W-:-:S04]  /*3490*/  VIADDMNMX R12, R153, 0x48, R144, PT ;  /* 0x00000048990c7846 */ /* 0x002fc80003800190 */
[C---:B------:R-:W-:Y:S03]  /*34a0*/  HMMA.16816.F32.BF16 R72, R92.reuse, R134, R72 ;  /* 0x000000865c48723c */ /* 0x040fe60000041848 */
[----:B------:R-:W-:Y:S01]  /*34b0*/  FMUL.FTZ R104, R44, UR6 ;  /* 0x000000062c687c20 */ /* 0x000fe20008410000 */
[----:B------:R-:W-:Y:S04]  /*34c0*/  MUFU.TANH R111, R111 ;  /* 0x0000006f006f7308 */ /* 0x000fe80000002400 */
[----:B------:R-:W-:Y:S03]  /*34d0*/  HMMA.16816.F32.BF16 R40, R92, R114, R40 ;  /* 0x000000725c28723c */ /* 0x000fe60000041828 */
[----:B------:R-:W-:Y:S01]  /*34e0*/  FMUL.FTZ R101, R101, UR6 ;  /* 0x0000000665657c20 */ /* 0x000fe20008410000 */
[----:B------:R-:W-:Y:S01]  /*34f0*/  MUFU.TANH R29, R29 ;  /* 0x0000001d001d7308 */ /* 0x000fe20000002400 */
[----:B------:R-:W-:-:S03]  /*3500*/  FMUL.FTZ R103, R103, UR6 ;  /* 0x0000000667677c20 */ /* 0x000fc60008410000 */
[----:B------:R-:W-:Y:S01]  /*3510*/  HMMA.16816.F32.BF16 R24, R92, R90, R24 ;  /* 0x0000005a5c18723c */ /* 0x000fe20000041818 */
[----:B------:R-:W-:Y:S01]  /*3520*/  FMUL.FTZ R93, R81, UR6 ;  /* 0x00000006515d7c20 */ /* 0x000fe20008410000 */
[----:B------:R-:W-:Y:S01]  /*3530*/  FMUL.FTZ R81, R83, UR6 ;  /* 0x0000000653517c20 */ /* 0x000fe20008410000 */
[----:B------:R-:W-:Y:S01]  /*3540*/  FMUL.FTZ R92, R67, UR6 ;  /* 0x00000006435c7c20 */ /* 0x000fe20008410000 */
[----:B------:R-:W-:Y:S01]  /*3550*/  FMUL.FTZ R83, R49, UR6 ;  /* 0x0000000631537c20 */ /* 0x000fe20008410000 */
[----:B------:R-:W-:Y:S01]  /*3560*/  FMUL.FTZ R67, R8, UR6 ;  /* 0x0000000608437c20 */ /* 0x000fe20008410000 */
[----:B------:R1:W-:Y:S01]  /*3570*/  MUFU.TANH R49, R81 ;  /* 0x0000005100317308 */ /* 0x0003e20000002400 */
[----:B------:R-:W-:Y:S01]  /*3580*/  IMAD R8, R118, 0x80, R193 ;  /* 0x0000008076087824 */ /* 0x000fe200078e02c1 */
[----:B------:R-:W-:Y:S01]  /*3590*/  HMMA.16816.F32.BF16 R60, R96, R130, R60 ;  /* 0x00000082603c723c */ /* 0x000fe2000004183c */
[----:B------:R-:W-:Y:S01]  /*35a0*/  FMUL.FTZ R95, R82, UR6 ;  /* 0x00000006525f7c20 */ /* 0x000fe20008410000 */
[----:B------:R-:W-:Y:S01]  /*35b0*/  FMUL.FTZ R86, R72, UR6 ;  /* 0x0000000648567c20 */ /* 0x000fe20008410000 */
[----:B------:R-:W-:-:S02]  /*35c0*/  VIADD R44, R8, 0xffffff80 ;  /* 0xffffff80082c7836 */ /* 0x000fc40000000000 */
[----:B------:R-:W-:Y:S01]  /*35d0*/  FMUL.FTZ R72, R59, UR6 ;  /* 0x000000063b487c20 */ /* 0x000fe20008410000 */
[----:B------:R-:W-:Y:S01]  /*35e0*/  FMUL.FTZ R82, R50, UR6 ;  /* 0x0000000632527c20 */ /* 0x000fe20008410000 */
[----:B------:R-:W-:Y:S01]  /*35f0*/  FMUL.FTZ R59, R10, UR6 ;  /* 0x000000060a3b7c20 */ /* 0x000fe20008410000 */
[----:B------:R-:W-:Y:S01]  /*3600*/  FMUL.FTZ R75, R75, UR6 ;  /* 0x000000064b4b7c20 */ /* 0x000fe20008410000 */
[C---:B------:R-:W-:Y:S01]  /*3610*/  HMMA.16816.F32.BF16 R20, R96.reuse, R90, R20 ;  /* 0x0000005a6014723c */ /* 0x040fe20000041814 */
[----:B------:R-:W-:Y:S01]  /*3620*/  FMUL.FTZ R90, R57, UR6 ;  /* 0x00000006395a7c20 */ /* 0x000fe20008410000 */
[----:B------:R-:W-:Y:S01]  /*3630*/  FMUL.FTZ R57, R77, UR6 ;  /* 0x000000064d397c20 */ /* 0x000fe20008410000 */
[----:B------:R-:W-:Y:S01]  /*3640*/  FMUL.FTZ R77, R37, UR6 ;  /* 0x00000006254d7c20 */ /* 0x000fe20008410000 */
[----:B------:R-:W-:Y:S01]  /*3650*/  FMUL.FTZ R37, R100, UR6 ;  /* 0x0000000664257c20 */ /* 0x000fe20008410000 */
[----:B------:R-:W-:Y:S01]  /*3660*/  ISETP.GE.AND P2, PT, R44, R109, PT ;  /* 0x0000006d2c00720c */ /* 0x000fe20003f46270 */
[----:B------:R-:W-:Y:S01]  /*3670*/  FMUL.FTZ R50, R26, UR6 ;  /* 0x000000061a327c20 */ /* 0x000fe20008410000 */
[----:B------:R-:W-:Y:S01]  /*3680*/  ISETP.GE.AND P0, PT, R44, R14, PT ;  /* 0x0000000e2c00720c */ /* 0x000fe20003f06270 */
[----:B-1----:R-:W-:Y:S01]  /*3690*/  FMUL.FTZ R81, R76, UR6 ;  /* 0x000000064c517c20 */ /* 0x002fe20008410000 */
[----:B------:R-:W-:Y:S01]  /*36a0*/  FMUL.FTZ R76, R39, UR6 ;  /* 0x00000006274c7c20 */ /* 0x000fe20008410000 */
[----:B------:R-:W-:Y:S01]  /*36b0*/  FMUL.FTZ R39, R102, UR6 ;  /* 0x0000000666277c20 */ /* 0x000fe20008410000 */
[C---:B------:R-:W-:Y:S01]  /*36c0*/  HMMA.16816.F32.BF16 R16, R96.reuse, R84, R16 ;  /* 0x000000546010723c */ /* 0x040fe20000041810 */
[----:B------:R-:W1:Y:S01]  /*36d0*/  MUFU.TANH R37, R37 ;  /* 0x0000002500257308 */ /* 0x000e620000002400 */
[C---:B------:R-:W-:Y:S01]  /*36e0*/  ISETP.GE.AND P5, PT, R44.reuse, R13, PT ;  /* 0x0000000d2c00720c */ /* 0x040fe20003fa6270 */
[----:B------:R-:W-:Y:S01]  /*36f0*/  FMUL.FTZ R26, R79, UR6 ;  /* 0x000000064f1a7c20 */ /* 0x000fe20008410000 */
[----:B------:R-:W-:Y:S01]  /*3700*/  ISETP.GE.AND P1, PT, R44, R12, PT ;  /* 0x0000000c2c00720c */ /* 0x000fe20003f26270 */
[----:B------:R-:W-:Y:S01]  /*3710*/  FMUL.FTZ R10, R61, UR6 ;  /* 0x000000063d0a7c20 */ /* 0x000fe20008410000 */
[----:B------:R-:W-:Y:S01]  /*3720*/  I2FP.F32.U32 R44, R44 ;  /* 0x0000002c002c7245 */ /* 0x000fe20000201000 */
[----:B------:R-:W-:Y:S01]  /*3730*/  FMUL.FTZ R79, R36, UR6 ;  /* 0x00000006244f7c20 */ /* 0x000fe20008410000 */
[----:B------:R-:W-:Y:S01]  /*3740*/  HMMA.16816.F32.BF16 R68, R96, R134, R68 ;  /* 0x000000866044723c */ /* 0x000fe20000041844 */
[----:B------:R-:W2:Y:S01]  /*3750*/  MUFU.TANH R39, R39 ;  /* 0x0000002700277308 */ /* 0x000ea20000002400 */
[----:B------:R-:W-:-:S02]  /*3760*/  VIADD R36, R8, 0xfffffff8 ;  /* 0xfffffff808247836 */ /* 0x000fc40000000000 */
[----:B-----5:R-:W-:Y:S01]  /*3770*/  FFMA.FTZ R61, R44, R180, R151 ;  /* 0x000000b42c3d7223 */ /* 0x020fe20000010097 */
[----:B------:R-:W-:Y:S01]  /*3780*/  FMUL.FTZ R84, R73, UR6 ;  /* 0x0000000649547c20 */ /* 0x000fe20008410000 */
[----:B------:R-:W-:Y:S01]  /*3790*/  FMUL.FTZ R73, R41, UR6 ;  /* 0x0000000629497c20 */ /* 0x000fe20008410000 */
[----:B------:R-:W-:Y:S01]  /*37a0*/  FMUL.FTZ R94, R60, UR6 ;  /* 0x000000063c5e7c20 */ /* 0x000fe20008410000 */
[C---:B------:R-:W-:Y:S01]  /*37b0*/  ISETP.GE.AND P4, PT, R36.reuse, R109, PT ;  /* 0x0000006d2400720c */ /* 0x040fe20003f86270 */
[C---:B------:R-:W-:Y:S01]  /*37c0*/  HMMA.16816.F32.BF16 R32, R96.reuse, R88, R32 ;  /* 0x000000586020723c */ /* 0x040fe20000041820 */
[----:B------:R-:W-:Y:S01]  /*37d0*/  FMUL.FTZ R88, R45, UR6 ;  /* 0x000000062d587c20 */ /* 0x000fe20008410000 */
[----:B------:R-:W-:Y:S01]  /*37e0*/  FSEL R61, R61, -INF , !P2 ;  /* 0xff8000003d3d7808 */ /* 0x000fe20005000000 */
[----:B------:R3:W5:Y:S01]  /*37f0*/  MUFU.TANH R45, R67 ;  /* 0x00000043002d7308 */ /* 0x0007620000002400 */
[----:B------:R-:W-:Y:S01]  /*3800*/  ISETP.GE.AND P3, PT, R36, R14, PT ;  /* 0x0000000e2400720c */ /* 0x000fe20003f66270 */
[----:B------:R-:W-:Y:S01]  /*3810*/  FMUL.FTZ R4, R16, UR6 ;  /* 0x0000000610047c20 */ /* 0x000fe20008410000 */
[----:B------:R-:W-:Y:S01]  /*3820*/  ISETP.GE.AND P2, PT, R36, R13, PT ;  /* 0x0000000d2400720c */ /* 0x000fe20003f46270 */
[----:B------:R-:W-:Y:S01]  /*3830*/  FMUL.FTZ R16, R58, UR6 ;  /* 0x000000063a107c20 */ /* 0x000fe20008410000 */
[----:B------:R-:W-:Y:S01]  /*3840*/  HMMA.16816.F32.BF16 R52, R96, R126, R52 ;  /* 0x0000007e6034723c */ /* 0x000fe20000041834 */
[----:B------:R-:W-:Y:S01]  /*3850*/  FMUL.FTZ R97, R74, UR6 ;  /* 0x000000064a617c20 */ /* 0x000fe20008410000 */
[----:B------:R-:W-:Y:S01]  /*3860*/  FMUL.FTZ R74, R40, UR6 ;  /* 0x00000006284a7c20 */ /* 0x000fe20008410000 */
[----:B------:R-:W-:Y:S01]  /*3870*/  FMUL.FTZ R40, R78, UR6 ;  /* 0x000000064e287c20 */ /* 0x000fe20008410000 */
[----:B------:R-:W-:Y:S01]  /*3880*/  FMUL.FTZ R78, R38, UR6 ;  /* 0x00000006264e7c20 */ /* 0x000fe20008410000 */
[----:B----4-:R-:W-:Y:S01]  /*3890*/  FFMA.FTZ R38, R44, R180, R149 ;  /* 0x000000b42c267223 */ /* 0x010fe20000010095 */
[----:B------:R-:W4:Y:S01]  /*38a0*/  MUFU.TANH R59, R59 ;  /* 0x0000003b003b7308 */ /* 0x000f220000002400 */
[----:B------:R-:W-:Y:S01]  /*38b0*/  FMUL.FTZ R58, R24, UR6 ;  /* 0x00000006183a7c20 */ /* 0x000fe20008410000 */
[----:B------:R-:W-:Y:S01]  /*38c0*/  FMUL.FTZ R41, R68, UR6 ;  /* 0x0000000644297c20 */ /* 0x000fe20008410000 */
[----:B------:R-:W-:Y:S01]  /*38d0*/  FMUL.FTZ R24, R71, UR6 ;  /* 0x0000000647187c20 */ /* 0x000fe20008410000 */
[----:B------:R-:W-:Y:S01]  /*38e0*/  FSEL R38, R38, -INF , !P0 ;  /* 0xff80000026267808 */ /* 0x000fe20004000000 */
[----:B------:R-:W-:Y:S01]  /*38f0*/  FMUL.FTZ R68, R22, UR6 ;  /* 0x0000000616447c20 */ /* 0x000fe20008410000 */
[----:B------:R-:W-:Y:S01]  /*3900*/  ISETP.GE.AND P0, PT, R36, R12, PT ;  /* 0x0000000c2400720c */ /* 0x000fe20003f06270 */
[C---:B---3--:R-:W-:Y:S01]  /*3910*/  FFMA.FTZ R67, R44.reuse, R180, R161 ;  /* 0x000000b42c437223 */ /* 0x048fe200000100a1 */
[----:B------:R-:W-:Y:S01]  /*3920*/  I2FP.F32.U32 R36, R36 ;  /* 0x0000002400247245 */ /* 0x000fe20000201000 */
[-C--:B------:R-:W-:Y:S01]  /*3930*/  FFMA.FTZ R71, R44, R180.reuse, R157 ;  /* 0x000000b42c477223 */ /* 0x080fe2000001009d */
[----:B------:R-:W-:Y:S01]  /*3940*/  VIADD R22, R8, 0xffffff81 ;  /* 0xffffff8108167836 */ /* 0x000fe20000000000 */
[----:B------:R3:W-:Y:S01]  /*3950*/  MUFU.TANH R91, R80 ;  /* 0x00000050005b7308 */ /* 0x0007e20000002400 */
[----:B------:R-:W-:Y:S01]  /*3960*/  FSEL R67, R67, -INF , !P5 ;  /* 0xff80000043437808 */ /* 0x000fe20006800000 */
[CC--:B-1----:R-:W-:Y:S01]  /*3970*/  FFMA.FTZ R37, R36.reuse, R180.reuse, R37 ;  /* 0x000000b424257223 */ /* 0x0c2fe20000010025 */
[----:B--2---:R-:W-:Y:S01]  /*3980*/  FFMA.FTZ R39, R36, R180, R39 ;  /* 0x000000b424277223 */ /* 0x004fe20000010027 */
[----:B------:R-:W-:Y:S01]  /*3990*/  FMUL.FTZ R105, R53, UR6 ;  /* 0x0000000635697c20 */ /* 0x000fe20008410000 */
[----:B------:R-:W-:Y:S01]  /*39a0*/  FMUL.FTZ R99, R54, UR6 ;  /* 0x0000000636637c20 */ /* 0x000fe20008410000 */
[----:B------:R-:W-:Y:S01]  /*39b0*/  FMUL.FTZ R54, R23, UR6 ;  /* 0x0000000617367c20 */ /* 0x000fe20008410000 */
[----:B------:R-:W-:Y:S01]  /*39c0*/  FSEL R71, R71, -INF , !P1 ;  /* 0xff80000047477808 */ /* 0x000fe20004800000 */
[----:B------:R1:W-:Y:S01]  /*39d0*/  MUFU.TANH R53, R75 ;  /* 0x0000004b00357308 */ /* 0x0003e20000002400 */
[----:B------:R-:W-:Y:S01]  /*39e0*/  FMUL.FTZ R7, R32, UR6 ;  /* 0x0000000620077c20 */ /* 0x000fe20008410000 */
[----:B------:R-:W-:Y:S01]  /*39f0*/  ISETP.GE.AND P5, PT, R22, R109, PT ;  /* 0x0000006d1600720c */ /* 0x000fe20003fa6270 */
[----:B------:R-:W-:Y:S01]  /*3a00*/  FMUL.FTZ R32, R66, UR6 ;  /* 0x0000000642207c20 */ /* 0x000fe20008410000 */
[----:B------:R-:W-:Y:S01]  /*3a10*/  ISETP.GE.AND P1, PT, R22, R14, PT ;  /* 0x0000000e1600720c */ /* 0x000fe20003f26270 */
[----:B------:R-:W-:Y:S01]  /*3a20*/  FMUL.FTZ R66, R42, UR6 ;  /* 0x000000062a427c20 */ /* 0x000fe20008410000 */
[----:B------:R-:W-:Y:S01]  /*3a30*/  FMUL.FTZ R42, R9, UR6 ;  /* 0x00000006092a7c20 */ /* 0x000fe20008410000 */
[----:B------:R-:W-:Y:S01]  /*3a40*/  FMUL.FTZ R19, R19, UR6 ;  /* 0x0000000613137c20 */ /* 0x000fe20008410000 */
[----:B------:R2:W2:Y:S01]  /*3a50*/  MUFU.TANH R23, R81 ;  /* 0x0000005100177308 */ /* 0x0004a20000002400 */
[----:B------:R-:W-:Y:S01]  /*3a60*/  FMUL.FTZ R60, R21, UR6 ;  /* 0x00000006153c7c20 */ /* 0x000fe20008410000 */
[----:B---3--:R-:W-:Y:S01]  /*3a70*/  FMUL.FTZ R80, R51, UR6 ;  /* 0x0000000633507c20 */ /* 0x008fe20008410000 */
[----:B------:R-:W-:Y:S01]  /*3a80*/  FMUL.FTZ R51, R70, UR6 ;  /* 0x0000000646337c20 */ /* 0x000fe20008410000 */
[----:B------:R-:W-:Y:S01]  /*3a90*/  FSEL R70, R39, -INF , !P3 ;  /* 0xff80000027467808 */ /* 0x000fe20005800000 */
[----:B-----5:R-:W-:Y:S01]  /*3aa0*/  FFMA.FTZ R45, R36, R180, R45 ;  /* 0x000000b4242d7223 */ /* 0x020fe2000001002d */
[----:B------:R-:W-:Y:S01]  /*3ab0*/  ISETP.GE.AND P3, PT, R22, R12, PT ;  /* 0x0000000c1600720c */ /* 0x000fe20003f66270 */
[----:B----4-:R-:W-:Y:S01]  /*3ac0*/  FFMA.FTZ R59, R36, R180, R59 ;  /* 0x000000b4243b7223 */ /* 0x010fe2000001003b */
[----:B------:R3:W-:Y:S01]  /*3ad0*/  MUFU.TANH R89, R6 ;  /* 0x0000000600597308 */ /* 0x0007e20000002400 */
[----:B------:R-:W-:Y:S01]  /*3ae0*/  FMUL.FTZ R34, R34, UR6 ;  /* 0x0000000622227c20 */ /* 0x000fe20008410000 */
[----:B-1----:R-:W-:Y:S01]  /*3af0*/  FSEL R75, R37, -INF , !P4 ;  /* 0xff800000254b7808 */ /* 0x002fe20006000000 */
[----:B------:R-:W-:Y:S01]  /*3b00*/  FMUL.FTZ R106, R52, UR6 ;  /* 0x00000006346a7c20 */ /* 0x000fe20008410000 */
[----:B------:R-:W-:Y:S01]  /*3b10*/  ISETP.GE.AND P4, PT, R22, R13, PT ;  /* 0x0000000d1600720c */ /* 0x000fe20003f86270 */
[----:B------:R-:W-:Y:S01]  /*3b20*/  FMUL.FTZ R98, R55, UR6 ;  /* 0x0000000637627c20 */ /* 0x000fe20008410000 */
[----:B------:R-:W-:Y:S01]  /*3b30*/  I2FP.F32.U32 R22, R22 ;  /* 0x0000001600167245 */ /* 0x000fe20000201000 */
[C---:B------:R-:W-:Y:S01]  /*3b40*/  VIADD R96, R8.reuse, 0xffffff98 ;  /* 0xffffff9808607836 */ /* 0x040fe20000000000 */
[----:B------:R1:W4:Y:S01]  /*3b50*/  MUFU.TANH R37, R40 ;  /* 0x0000002800257308 */ /* 0x0003220000002400 */
[----:B------:R-:W-:Y:S01]  /*3b60*/  FSEL R87, R45, -INF , !P2 ;  /* 0xff8000002d577808 */ /* 0x000fe20005000000 */
[----:B------:R-:W-:-:S02]  /*3b70*/  VIADD R110, R8, 0xffffffa8 ;  /* 0xffffffa8086e7836 */ /* 0x000fc40000000000 */
[CC--:B------:R-:W-:Y:S01]  /*3b80*/  FFMA.FTZ R137, R22.reuse, R180.reuse, R137 ;  /* 0x000000b416897223 */ /* 0x0c0fe20000010089 */
[----:B--2---:R-:W-:Y:S01]  /*3b90*/  FSEL R81, R59, -INF , !P0 ;  /* 0xff8000003b517808 */ /* 0x004fe20004000000 */
[CC--:B------:R-:W-:Y:S01]  /*3ba0*/  FFMA.FTZ R52, R22.reuse, R180.reuse, R145 ;  /* 0x000000b416347223 */ /* 0x0c0fe20000010091 */
[----:B------:R-:W-:Y:S01]  /*3bb0*/  FFMA.FTZ R44, R22, R180, R141 ;  /* 0x000000b4162c7223 */ /* 0x000fe2000001008d */
[----:B------:R-:W-:Y:S01]  /*3bc0*/  FMUL.FTZ R33, R33, UR6 ;  /* 0x0000000621217c20 */ /* 0x000fe20008410000 */
[----:B------:R2:W-:Y:S01]  /*3bd0*/  MUFU.TANH R9, R84 ;  /* 0x0000005400097308 */ /* 0x0005e20000002400 */
[----:B------:R-:W-:Y:S01]  /*3be0*/  FMUL.FTZ R35, R35, UR6 ;  /* 0x0000000623237c20 */ /* 0x000fe20008410000 */
[----:B---3--:R-:W-:Y:S01]  /*3bf0*/  FMUL.FTZ R6, R18, UR6 ;  /* 0x0000000612067c20 */ /* 0x008fe20008410000 */
[----:B------:R-:W-:Y:S01]  /*3c00*/  FMUL.FTZ R18, R56, UR6 ;  /* 0x0000000638127c20 */ /* 0x000fe20008410000 */
[----:B------:R-:W-:Y:S01]  /*3c10*/  FMUL.FTZ R56, R25, UR6 ;  /* 0x0000000619387c20 */ /* 0x000fe20008410000 */
[----:B------:R-:W-:Y:S01]  /*3c20*/  FSEL R52, R52, -INF , !P4 ;  /* 0xff80000034347808 */ /* 0x000fe20006000000 */
[----:B------:R-:W-:Y:S01]  /*3c30*/  FMUL.FTZ R17, R17, UR6 ;  /* 0x0000000611117c20 */ /* 0x000fe20008410000 */
[----:B------:R-:W-:Y:S01]  /*3c40*/  FSEL R44, R44, -INF , !P3 ;  /* 0xff8000002c2c7808 */ /* 0x000fe20005800000 */
[----:B------:R3:W-:Y:S01]  /*3c50*/  MUFU.TANH R25, R86 ;  /* 0x0000005600197308 */ /* 0x0007e20000002400 */
[----:B-1----:R-:W-:-:S07]  /*3c60*/  FSEL R40, R137, -INF , !P1 ;  /* 0xff80000089287808 */ /* 0x002fce0004800000 */
[----:B------:R-:W1:Y:S01]  /*3c70*/  MUFU.TANH R95, R95 ;  /* 0x0000005f005f7308 */ /* 0x000e620000002400 */
[----:B--2---:R-:W-:Y:S01]  /*3c80*/  FMUL.FTZ R84, R47, UR6 ;  /* 0x000000062f547c20 */ /* 0x004fe20008410000 */
[----:B------:R-:W-:Y:S01]  /*3c90*/  FFMA.FTZ R47, R22, R180, R147 ;  /* 0x000000b4162f7223 */ /* 0x000fe20000010093 */
[----:B------:R-:W-:-:S05]  /*3ca0*/  VIADD R22, R8, 0xffffff90 ;  /* 0xffffff9008167836 */ /* 0x000fca0000000000 */
[----:B------:R-:W2:Y:S01]  /*3cb0*/  MUFU.TANH R57, R57 ;  /* 0x0000003900397308 */ /* 0x000ea20000002400 */
[----:B------:R-:W-:Y:S01]  /*3cc0*/  FSEL R47, R47, -INF , !P5 ;  /* 0xff8000002f2f7808 */ /* 0x000fe20006800000 */
[----:B---3--:R-:W-:Y:S01]  /*3cd0*/  FMUL.FTZ R86, R46, UR6 ;  /* 0x000000062e567c20 */ /* 0x008fe20008410000 */
[----:B------:R-:W-:-:S05]  /*3ce0*/  VIADD R46, R8, 0xffffff88 ;  /* 0xffffff88082e7836 */ /* 0x000fca0000000000 */
[----:B------:R-:W-:Y:S01]  /*3cf0*/  MUFU.TANH R21, R26 ;  /* 0x0000001a00157308 */ /* 0x000fe20000002400 */
[C---:B------:R-:W-:Y:S02]  /*3d00*/  ISETP.GE.AND P2, PT, R46.reuse, R109, PT ;  /* 0x0000006d2e00720c */ /* 0x040fe40003f46270 */
[C---:B------:R-:W-:Y:S02]  /*3d10*/  ISETP.GE.AND P0, PT, R46.reuse, R14, PT ;  /* 0x0000000e2e00720c */ /* 0x040fe40003f06270 */
[C---:B------:R-:W-:Y:S02]  /*3d20*/  ISETP.GE.AND P5, PT, R46.reuse, R13, PT ;  /* 0x0000000d2e00720c */ /* 0x040fe40003fa6270 */
[----:B------:R-:W-:Y:S01]  /*3d30*/  ISETP.GE.AND P1, PT, R46, R12, PT ;  /* 0x0000000c2e00720c */ /* 0x000fe20003f26270 */
[----:B------:R3:W-:Y:S01]  /*3d40*/  MUFU.TANH R131, R19 ;  /* 0x0000001300837308 */ /* 0x0007e20000002400 */
[----:B------:R-:W-:-:S05]  /*3d50*/  I2FP.F32.U32 R46, R46 ;  /* 0x0000002e002e7245 */ /* 0x000fca0000201000 */
[CC--:B------:R-:W-:Y:S01]  /*3d60*/  FFMA.FTZ R23, R46.reuse, R180.reuse, R23 ;  /* 0x000000b42e177223 */ /* 0x0c0fe20000010017 */
[CC--:B----4-:R-:W-:Y:S01]  /*3d70*/  FFMA.FTZ R36, R46.reuse, R180.reuse, R37 ;  /* 0x000000b42e247223 */ /* 0x0d0fe20000010025 */
[----:B------:R4:W-:Y:S01]  /*3d80*/  MUFU.TANH R85, R34 ;  /* 0x0000002200557308 */ /* 0x0009e20000002400 */
[----:B-1----:R-:W-:-:S03]  /*3d90*/  FFMA.FTZ R59, R46, R180, R95 ;  /* 0x000000b42e3b7223 */ /* 0x002fc6000001005f */
[----:B------:R-:W-:Y:S02]  /*3da0*/  FSEL R36, R36, -INF , !P0 ;  /* 0xff80000024247808 */ /* 0x000fe40004000000 */
[----:B------:R-:W-:Y:S02]  /*3db0*/  FSEL R59, R59, -INF , !P1 ;  /* 0xff8000003b3b7808 */ /* 0x000fe40004800000 */
[----:B------:R-:W1:Y:S01]  /*3dc0*/  MUFU.TANH R93, R93 ;  /* 0x0000005d005d7308 */ /* 0x000e620000002400 */
[----:B------:R-:W-:Y:S01]  /*3dd0*/  ISETP.GE.AND P1, PT, R22, R14, PT ;  /* 0x0000000e1600720c */ /* 0x000fe20003f26270 */
[----:B---3--:R-:W-:Y:S01]  /*3de0*/  FMUL.FTZ R19, R48, UR6 ;  /* 0x0000000630137c20 */ /* 0x008fe20008410000 */
[----:B------:R-:W-:Y:S01]  /*3df0*/  FMUL.FTZ R48, R27, UR6 ;  /* 0x000000061b307c20 */ /* 0x000fe20008410000 */
[----:B------:R-:W-:Y:S01]  /*3e00*/  FMUL.FTZ R27, R62, UR6 ;  /* 0x000000063e1b7c20 */ /* 0x000fe20008410000 */
[----:B------:R-:W-:Y:S01]  /*3e10*/  FMUL.FTZ R62, R20, UR6 ;  /* 0x00000006143e7c20 */ /* 0x000fe20008410000 */
[----:B------:R-:W-:-:S02]  /*3e20*/  VIADD R20, R8, 0xffffff89 ;  /* 0xffffff8908147836 */ /* 0x000fc40000000000 */
[----:B------:R-:W3:Y:S01]  /*3e30*/  MUFU.TANH R37, R41 ;  /* 0x0000002900257308 */ /* 0x000ee20000002400 */
[----:B----4-:R-:W-:Y:S01]  /*3e40*/  FMUL.FTZ R34, R64, UR6 ;  /* 0x0000000640227c20 */ /* 0x010fe20008410000 */
[----:B------:R-:W-:Y:S01]  /*3e50*/  FMUL.FTZ R64, R43, UR6 ;  /* 0x000000062b407c20 */ /* 0x000fe20008410000 */
[----:B------:R-:W-:Y:S01]  /*3e60*/  I2FP.F32.U32 R26, R20 ;  /* 0x00000014001a7245 */ /* 0x000fe20000201000 */
[----:B------:R-:W-:Y:S01]  /*3e70*/  FMUL.FTZ R43, R69, UR6 ;  /* 0x00000006452b7c20 */ /* 0x000fe20008410000 */
[----:B------:R-:W-:Y:S01]  /*3e80*/  FMUL.FTZ R69, R63, UR6 ;  /* 0x000000063f457c20 */ /* 0x000fe20008410000 */
[----:B------:R-:W-:Y:S01]  /*3e90*/  FSEL R63, R23, -INF , !P2 ;  /* 0xff800000173f7808 */ /* 0x000fe20005000000 */
[-C--:B------:R-:W-:Y:S01]  /*3ea0*/  FFMA.FTZ R23, R46, R180.reuse, R91 ;  /* 0x000000b42e177223 */ /* 0x080fe2000001005b */
[----:B------:R-:W-:Y:S01]  /*3eb0*/  ISETP.GE.AND P4, PT, R20, R109, PT ;  /* 0x0000006d1400720c */ /* 0x000fe20003f86270 */
[----:B--2---:R-:W-:Y:S01]  /*3ec0*/  FFMA.FTZ R57, R26, R180, R57 ;  /* 0x000000b41a397223 */ /* 0x004fe20000010039 */
[----:B------:R-:W-:Y:S01]  /*3ed0*/  ISETP.GE.AND P3, PT, R20, R14, PT ;  /* 0x0000000e1400720c */ /* 0x000fe20003f66270 */
[-C--:B-1----:R-:W-:Y:S01]  /*3ee0*/  FFMA.FTZ R55, R26, R180.reuse, R93 ;  /* 0x000000b41a377223 */ /* 0x082fe2000001005d */
[----:B------:R-:W-:Y:S01]  /*3ef0*/  ISETP.GE.AND P2, PT, R20, R13, PT ;  /* 0x0000000d1400720c */ /* 0x000fe20003f46270 */
[----:B------:R-:W-:Y:S01]  /*3f00*/  FFMA.FTZ R49, R26, R180, R49 ;  /* 0x000000b41a317223 */ /* 0x000fe20000010031 */
[----:B------:R-:W-:Y:S01]  /*3f10*/  ISETP.GE.AND P0, PT, R20, R12, PT ;  /* 0x0000000c1400720c */ /* 0x000fe20003f06270 */
[----:B------:R-:W-:Y:S01]  /*3f20*/  FFMA.FTZ R20, R26, R180, R21 ;  /* 0x000000b41a147223 */ /* 0x000fe20000010015 */
[----:B------:R-:W-:Y:S01]  /*3f30*/  FSEL R46, R23, -INF , !P5 ;  /* 0xff800000172e7808 */ /* 0x000fe20006800000 */
[----:B------:R1:W-:Y:S01]  /*3f40*/  MUFU.TANH R115, R34 ;  /* 0x0000002200737308 */ /* 0x0003e20000002400 */
[----:B------:R-:W-:Y:S01]  /*3f50*/  FSEL R57, R57, -INF , !P4 ;  /* 0xff80000039397808 */ /* 0x000fe20006000000 */
[----:B------:R-:W-:Y:S01]  /*3f60*/  VIADD R93, R8, 0xffffffa0 ;  /* 0xffffffa0085d7836 */ /* 0x000fe20000000000 */
[----:B------:R-:W-:-:S02]  /*3f70*/  FSEL R20, R20, -INF , !P3 ;  /* 0xff80000014147808 */ /* 0x000fc40005800000 */
[C---:B------:R-:W-:Y:S02]  /*3f80*/  ISETP.GE.AND P5, PT, R22.reuse, R109, PT ;  /* 0x0000006d1600720c */ /* 0x040fe40003fa6270 */
[C---:B------:R-:W-:Y:S01]  /*3f90*/  ISETP.GE.AND P4, PT, R22.reuse, R13, PT ;  /* 0x0000000d1600720c */ /* 0x040fe20003f86270 */
[----:B------:R2:W-:Y:S01]  /*3fa0*/  MUFU.TANH R91, R65 ;  /* 0x00000041005b7308 */ /* 0x0005e20000002400 */
[----:B------:R-:W-:Y:S02]  /*3fb0*/  ISETP.GE.AND P3, PT, R22, R12, PT ;  /* 0x0000000c1600720c */ /* 0x000fe40003f66270 */
[----:B------:R-:W-:Y:S02]  /*3fc0*/  I2FP.F32.U32 R22, R22 ;  /* 0x0000001600167245 */ /* 0x000fe40000201000 */
[----:B------:R-:W-:-:S03]  /*3fd0*/  FSEL R55, R55, -INF , !P2 ;  /* 0xff80000037377808 */ /* 0x000fc60005000000 */
[CC--:B------:R-:W-:Y:S01]  /*3fe0*/  FFMA.FTZ R45, R22.reuse, R180.reuse, R133 ;  /* 0x000000b4162d7223 */ /* 0x0c0fe20000010085 */
[-C--:B------:R-:W-:Y:S01]  /*3ff0*/  FFMA.FTZ R26, R22, R180.reuse, R163 ;  /* 0x000000b4161a7223 */ /* 0x080fe200000100a3 */
[----:B-1----:R-:W-:Y:S01]  /*4000*/  VIADD R34, R8, 0xffffff91 ;  /* 0xffffff9108227836 */ /* 0x002fe20000000000 */
[----:B------:R-:W1:Y:S01]  /*4010*/  MUFU.TANH R51, R51 ;  /* 0x0000003300337308 */ /* 0x000e620000002400 */
[CC--:B------:R-:W-:Y:S01]  /*4020*/  FFMA.FTZ R41, R22.reuse, R180.reuse, R167 ;  /* 0x000000b416297223 */ /* 0x0c0fe200000100a7 */
[----:B------:R-:W-:Y:S01]  /*4030*/  FSEL R45, R45, -INF , !P5 ;  /* 0xff8000002d2d7808 */ /* 0x000fe20006800000 */
[----:B------:R-:W-:Y:S01]  /*4040*/  FFMA.FTZ R21, R22, R180, R129 ;  /* 0x000000b416157223 */ /* 0x000fe20000010081 */
[----:B------:R-:W-:Y:S01]  /*4050*/  FSEL R26, R26, -INF , !P1 ;  /* 0xff8000001a1a7808 */ /* 0x000fe20004800000 */
[----:B------:R-:W-:Y:S01]  /*4060*/  VIADD R22, R8, 0xffffff99 ;  /* 0xffffff9908167836 */ /* 0x000fe20000000000 */
[C---:B------:R-:W-:Y:S02]  /*4070*/  ISETP.GE.AND P2, PT, R34.reuse, R109, PT ;  /* 0x0000006d2200720c */ /* 0x040fe40003f46270 */
[----:B--2---:R-:W-:Y:S01]  /*4080*/  FSEL R65, R49, -INF , !P0 ;  /* 0xff80000031417808 */ /* 0x004fe20004000000 */
[----:B------:R-:W2:Y:S01]  /*4090*/  MUFU.TANH R97, R97 ;  /* 0x0000006100617308 */ /* 0x000ea20000002400 */
[----:B------:R-:W-:-:S02]  /*40a0*/  ISETP.GE.AND P0, PT, R34, R14, PT ;  /* 0x0000000e2200720c */ /* 0x000fc40003f06270 */
[C---:B------:R-:W-:Y:S02]  /*40b0*/  ISETP.GE.AND P5, PT, R34.reuse, R13, PT ;  /* 0x0000000d2200720c */ /* 0x040fe40003fa6270 */
[----:B------:R-:W-:Y:S02]  /*40c0*/  ISETP.GE.AND P1, PT, R34, R12, PT ;  /* 0x0000000c2200720c */ /* 0x000fe40003f26270 */
[----:B------:R-:W-:Y:S01]  /*40d0*/  I2FP.F32.U32 R34, R34 ;  /* 0x0000002200227245 */ /* 0x000fe20000201000 */
[----:B------:R4:W-:Y:S01]  /*40e0*/  MUFU.TANH R135, R32 ;  /* 0x0000002000877308 */ /* 0x0009e20000002400 */
[----:B------:R-:W-:Y:S02]  /*40f0*/  FSEL R41, R41, -INF , !P4 ;  /* 0xff80000029297808 */ /* 0x000fe40006000000 */
[----:B------:R-:W-:Y:S01]  /*4100*/  FSEL R21, R21, -INF , !P3 ;  /* 0xff80000015157808 */ /* 0x000fe20005800000 */
[-C--:B------:R-:W-:Y:S01]  /*4110*/  FFMA.FTZ R155, R34, R180.reuse, R155 ;  /* 0x000000b4229b7223 */ /* 0x080fe2000001009b */
[----:B------:R-:W-:Y:S01]  /*4120*/  ISETP.GE.AND P4, PT, R96, R109, PT ;  /* 0x0000006d6000720c */ /* 0x000fe20003f86270 */
[----:B------:R-:W-:Y:S01]  /*4130*/  FFMA.FTZ R49, R34, R180, R169 ;  /* 0x000000b422317223 */ /* 0x000fe200000100a9 */
[----:B------:R-:W-:Y:S01]  /*4140*/  ISETP.GE.AND P3, PT, R96, R14, PT ;  /* 0x0000000e6000720c */ /* 0x000fe20003f66270 */
[----:B------:R5:W2:Y:S01]  /*4150*/  MUFU.TANH R23, R43 ;  /* 0x0000002b00177308 */ /* 0x000aa20000002400 */
[----:B------:R-:W-:-:S02]  /*4160*/  I2FP.F32.U32 R100, R22 ;  /* 0x0000001600647245 */ /* 0x000fc40000201000 */
[----:B------:R-:W-:Y:S02]  /*4170*/  FSEL R49, R49, -INF , !P5 ;  /* 0xff80000031317808 */ /* 0x000fe40006800000 */
[----:B------:R-:W-:Y:S01]  /*4180*/  ISETP.GE.AND P5, PT, R22, R109, PT ;  /* 0x0000006d1600720c */ /* 0x000fe20003fa6270 */
[CC--:B------:R-:W-:Y:S01]  /*4190*/  FFMA.FTZ R9, R100.reuse, R180.reuse, R9 ;  /* 0x000000b464097223 */ /* 0x0c0fe20000010009 */
[-C--:B------:R-:W-:Y:S01]  /*41a0*/  FFMA.FTZ R53, R100, R180.reuse, R53 ;  /* 0x000000b464357223 */ /* 0x080fe20000010035 */
[----:B------:R1:W2:Y:S01]  /*41b0*/  MUFU.TANH R39, R24 ;  /* 0x0000001800277308 */ /* 0x0002a20000002400 */
[CC--:B----4-:R-:W-:Y:S01]  /*41c0*/  FFMA.FTZ R32, R34.reuse, R180.reuse, R165 ;  /* 0x000000b422207223 */ /* 0x0d0fe200000100a5 */
[----:B------:R-:W-:-:S04]  /*41d0*/  FFMA.FTZ R34, R34, R180, R171 ;  /* 0x000000b422227223 */ /* 0x000fc800000100ab */
[----:B------:R-:W-:Y:S02]  /*41e0*/  FSEL R32, R32, -INF , !P0 ;  /* 0xff80000020207808 */ /* 0x000fe40004000000 */
[----:B------:R4:W-:Y:S01]  /*41f0*/  MUFU.TANH R129, R92 ;  /* 0x0000005c00817308 */ /* 0x0009e20000002400 */
[C---:B------:R-:W-:Y:S02]  /*4200*/  ISETP.GE.AND P0, PT, R96.reuse, R12, PT ;  /* 0x0000000c6000720c */ /* 0x040fe40003f06270 */
[----:B-----5:R-:W-:Y:S02]  /*4210*/  FSEL R43, R155, -INF , !P2 ;  /* 0xff8000009b2b7808 */ /* 0x020fe40005000000 */
[----:B------:R-:W-:Y:S02]  /*4220*/  ISETP.GE.AND P2, PT, R96, R13, PT ;  /* 0x0000000d6000720c */ /* 0x000fe40003f46270 */
[----:B------:R-:W-:Y:S01]  /*4230*/  I2FP.F32.U32 R96, R96 ;  /* 0x0000006000607245 */ /* 0x000fe20000201000 */
[----:B------:R5:W-:Y:S01]  /*4240*/  MUFU.TANH R133, R18 ;  /* 0x0000001200857308 */ /* 0x000be20000002400 */
[----:B------:R-:W-:-:S02]  /*4250*/  FSEL R34, R34, -INF , !P1 ;  /* 0xff80000022227808 */ /* 0x000fc40004800000 */
[----:B------:R-:W-:Y:S01]  /*4260*/  ISETP.GE.AND P1, PT, R22, R14, PT ;  /* 0x0000000e1600720c */ /* 0x000fe20003f26270 */
[CC--:B---3--:R-:W-:Y:S01]  /*4270*/  FFMA.FTZ R37, R96.reuse, R180.reuse, R37 ;  /* 0x000000b460257223 */ /* 0x0c8fe20000010025 */
[CC--:B-1----:R-:W-:Y:S01]  /*4280*/  FFMA.FTZ R24, R96.reuse, R180.reuse, R51 ;  /* 0x000000b460187223 */ /* 0x0c2fe20000010033 */
[CC--:B------:R-:W-:Y:S01]  /*4290*/  FFMA.FTZ R25, R96.reuse, R180.reuse, R25 ;  /* 0x000000b460197223 */ /* 0x0c0fe20000010019 */
[-C--:B--2---:R-:W-:Y:S01]  /*42a0*/  FFMA.FTZ R97, R96, R180.reuse, R97 ;  /* 0x000000b460617223 */ /* 0x084fe20000010061 */
[----:B------:R-:W-:Y:S01]  /*42b0*/  I2FP.F32.U32 R96, R93 ;  /* 0x0000005d00607245 */ /* 0x000fe20000201000 */
[----:B------:R1:W-:Y:S01]  /*42c0*/  MUFU.TANH R127, R90 ;  /* 0x0000005a007f7308 */ /* 0x0003e20000002400 */
[----:B------:R-:W-:Y:S01]  /*42d0*/  FSEL R51, R37, -INF , !P4 ;  /* 0xff80000025337808 */ /* 0x000fe20006000000 */
[-C--:B------:R-:W-:Y:S01]  /*42e0*/  FFMA.FTZ R37, R100, R180.reuse, R23 ;  /* 0x000000b464257223 */ /* 0x080fe20000010017 */
[----:B------:R-:W-:Y:S01]  /*42f0*/  FSEL R24, R24, -INF , !P3 ;  /* 0xff80000018187808 */ /* 0x000fe20005800000 */
[-C--:B------:R-:W-:Y:S01]  /*4300*/  FFMA.FTZ R23, R100, R180.reuse, R39 ;  /* 0x000000b464177223 */ /* 0x080fe20000010027 */
[----:B------:R-:W-:Y:S01]  /*4310*/  ISETP.GE.AND P4, PT, R22, R13, PT ;  /* 0x0000000d1600720c */ /* 0x000fe20003f86270 */
[----:B----4-:R-:W-:Y:S01]  /*4320*/  FFMA.FTZ R92, R96, R180, R175 ;  /* 0x000000b4605c7223 */ /* 0x010fe200000100af */
[----:B------:R-:W-:Y:S01]  /*4330*/  ISETP.GE.AND P3, PT, R22, R12, PT ;  /* 0x0000000c1600720c */ /* 0x000fe20003f66270 */
[----:B------:R-:W-:Y:S01]  /*4340*/  MUFU.TANH R137, R69 ;  /* 0x0000004500897308 */ /* 0x000fe20000002400 */
[----:B------:R-:W-:Y:S01]  /*4350*/  FSEL R39, R97, -INF , !P0 ;  /* 0xff80000061277808 */ /* 0x000fe20004000000 */
[----:B------:R-:W-:Y:S01]  /*4360*/  FFMA.FTZ R97, R96, R180, R125 ;  /* 0x000000b460617223 */ /* 0x000fe2000001007d */
[----:B------:R-:W-:Y:S01]  /*4370*/  FSEL R22, R25, -INF , !P2 ;  /* 0xff80000019167808 */ /* 0x000fe20005000000 */
[C---:B------:R-:W-:Y:S01]  /*4380*/  VIADD R25, R8.reuse, 0xffffffa1 ;  /* 0xffffffa108197836 */ /* 0x040fe20000000000 */
[C---:B------:R-:W-:Y:S01]  /*4390*/  ISETP.GE.AND P2, PT, R93.reuse, R109, PT ;  /* 0x0000006d5d00720c */ /* 0x040fe20003f46270 */
[----:B------:R-:W-:Y:S01]  /*43a0*/  VIADD R100, R8, 0xffffffb0 ;  /* 0xffffffb008647836 */ /* 0x000fe20000000000 */
[----:B------:R-:W-:Y:S01]  /*43b0*/  ISETP.GE.AND P0, PT, R93, R14, PT ;  /* 0x0000000e5d00720c */ /* 0x000fe20003f06270 */
[----:B------:R-:W-:Y:S01]  /*43c0*/  MUFU.TANH R125, R16 ;  /* 0x00000010007d7308 */ /* 0x000fe20000002400 */
[----:B-----5:R-:W-:-:S02]  /*43d0*/  FSEL R18, R23, -INF , !P1 ;  /* 0xff80000017127808 */ /* 0x020fc40004800000 */
[----:B------:R-:W-:Y:S02]  /*43e0*/  FSEL R23, R9, -INF , !P4 ;  /* 0xff80000009177808 */ /* 0x000fe40006000000 */
[----:B------:R-:W-:Y:S02]  /*43f0*/  FSEL R53, R53, -INF , !P3 ;  /* 0xff80000035357808 */ /* 0x000fe40005800000 */
[----:B------:R-:W-:Y:S01]  /*4400*/  FSEL R97, R97, -INF , !P2 ;  /* 0xff80000061617808 */ /* 0x000fe20005000000 */
[----:B------:R2:W-:Y:S01]  /*4410*/  MUFU.TANH R9, R10 ;  /* 0x0000000a00097308 */ /* 0x0005e20000002400 */
[----:B------:R-:W-:Y:S02]  /*4420*/  FSEL R92, R92, -INF , !P0 ;  /* 0xff8000005c5c7808 */ /* 0x000fe40004000000 */
[C---:B------:R-:W-:Y:S02]  /*4430*/  ISETP.GE.AND P4, PT, R25.reuse, R109, PT ;  /* 0x0000006d1900720c */ /* 0x040fe40003f86270 */
[----:B------:R-:W-:-:S02]  /*4440*/  ISETP.GE.AND P3, PT, R25, R14, PT ;  /* 0x0000000e1900720c */ /* 0x000fc40003f66270 */
[C---:B------:R-:W-:Y:S01]  /*4450*/  ISETP.GE.AND P2, PT, R25.reuse, R13, PT ;  /* 0x0000000d1900720c */ /* 0x040fe20003f46270 */
[----:B------:R-:W-:Y:S01]  /*4460*/  MUFU.TANH R105, R105 ;  /* 0x0000006900697308 */ /* 0x000fe20000002400 */
[----:B------:R-:W-:Y:S02]  /*4470*/  ISETP.GE.AND P0, PT, R25, R12, PT ;  /* 0x0000000c1900720c */ /* 0x000fe40003f06270 */
[----:B-1----:R-:W-:Y:S01]  /*4480*/  I2FP.F32.U32 R90, R25 ;  /* 0x00000019005a7245 */ /* 0x002fe20000201000 */
[CC--:B------:R-:W-:Y:S01]  /*4490*/  FFMA.FTZ R25, R96.reuse, R180.reuse, R179 ;  /* 0x000000b460197223 */ /* 0x0c0fe200000100b3 */
[----:B------:R-:W-:Y:S01]  /*44a0*/  FSEL R37, R37, -INF , !P5 ;  /* 0xff80000025257808 */ /* 0x000fe20006800000 */
[----:B------:R-:W-:Y:S01]  /*44b0*/  FFMA.FTZ R96, R96, R180, R121 ;  /* 0x000000b460607223 */ /* 0x000fe20000010079 */
[C---:B------:R-:W-:Y:S01]  /*44c0*/  ISETP.GE.AND P5, PT, R93.reuse, R13, PT ;  /* 0x0000000d5d00720c */ /* 0x040fe20003fa6270 */
[----:B------:R1:W-:Y:S01]  /*44d0*/  MUFU.TANH R121, R27 ;  /* 0x0000001b00797308 */ /* 0x0003e20000002400 */
[----:B------:R-:W-:Y:S01]  /*44e0*/  ISETP.GE.AND P1, PT, R93, R12, PT ;  /* 0x0000000c5d00720c */ /* 0x000fe20003f26270 */
[CC--:B------:R-:W-:Y:S01]  /*44f0*/  FFMA.FTZ R95, R90.reuse, R180.reuse, R173 ;  /* 0x000000b45a5f7223 */ /* 0x0c0fe200000100ad */
[CC--:B------:R-:W-:Y:S01]  /*4500*/  FFMA.FTZ R102, R90.reuse, R180.reuse, R177 ;  /* 0x000000b45a667223 */ /* 0x0c0fe200000100b1 */
[----:B------:R-:W-:Y:S01]  /*4510*/  FSEL R25, R25, -INF , !P5 ;  /* 0xff80000019197808 */ /* 0x000fe20006800000 */
[-C--:B------:R-:W-:Y:S01]  /*4520*/  FFMA.FTZ R181, R90, R180.reuse, R181 ;  /* 0x000000b45ab57223 */ /* 0x080fe200000100b5 */
[----:B--2---:R-:W-:Y:S01]  /*4530*/  FSEL R10, R96, -INF , !P1 ;  /* 0xff800000600a7808 */ /* 0x004fe20004800000 */
[----:B------:R-:W-:Y:S01]  /*4540*/  FFMA.FTZ R183, R90, R180, R183 ;  /* 0x000000b45ab77223 */ /* 0x000fe200000100b7 */
[----:B------:R2:W3:Y:S01]  /*4550*/  MUFU.TANH R93, R94 ;  /* 0x0000005e005d7308 */ /* 0x0004e20000002400 */
[----:B------:R-:W-:-:S02]  /*4560*/  FSEL R95, R95, -INF , !P4 ;  /* 0xff8000005f5f7808 */ /* 0x000fc40006000000 */
[----:B------:R-:W-:Y:S02]  /*4570*/  FSEL R102, R102, -INF , !P3 ;  /* 0xff80000066667808 */ /* 0x000fe40005800000 */
[C---:B------:R-:W-:Y:S02]  /*4580*/  ISETP.GE.AND P5, PT, R110.reuse, R109, PT ;  /* 0x0000006d6e00720c */ /* 0x040fe40003fa6270 */
[C---:B------:R-:W-:Y:S01]  /*4590*/  ISETP.GE.AND P1, PT, R110.reuse, R14, PT ;  /* 0x0000000e6e00720c */ /* 0x040fe20003f26270 */
[----:B------:R-:W-:Y:S01]  /*45a0*/  MUFU.TANH R83, R83 ;  /* 0x0000005300537308 */ /* 0x000fe20000002400 */
[C---:B------:R-:W-:Y:S02]  /*45b0*/  ISETP.GE.AND P4, PT, R110.reuse, R13, PT ;  /* 0x0000000d6e00720c */ /* 0x040fe40003f86270 */
[----:B------:R-:W-:Y:S02]  /*45c0*/  ISETP.GE.AND P3, PT, R110, R12, PT ;  /* 0x0000000c6e00720c */ /* 0x000fe40003f66270 */
[----:B------:R-:W-:-:S02]  /*45d0*/  I2FP.F32.U32 R110, R110 ;  /* 0x0000006e006e7245 */ /* 0x000fc40000201000 */
[----:B-1----:R-:W-:Y:S01]  /*45e0*/  FSEL R27, R181, -INF , !P2 ;  /* 0xff800000b51b7808 */ /* 0x002fe20005000000 */
[----:B------:R-:W-:Y:S01]  /*45f0*/  MUFU.TANH R79, R79 ;  /* 0x0000004f004f7308 */ /* 0x000fe20000002400 */
[----:B------:R-:W-:Y:S01]  /*4600*/  FSEL R69, R183, -INF , !P0 ;  /* 0xff800000b7457808 */ /* 0x000fe20004000000 */
[----:B--2---:R-:W-:Y:S02]  /*4610*/  VIADD R94, R8, 0xffffffa9 ;  /* 0xffffffa9085e7836 */ /* 0x004fe40000000000 */
[CC--:B---3--:R-:W-:Y:S01]  /*4620*/  FFMA.FTZ R90, R110.reuse, R180.reuse, R93 ;  /* 0x000000b46e5a7223 */ /* 0x0c8fe2000001005d */
[CC--:B------:R-:W-:Y:S01]  /*4630*/  FFMA.FTZ R96, R110.reuse, R180.reuse, R121 ;  /* 0x000000b46e607223 */ /* 0x0c0fe20000010079 */
[CC--:B------:R-:W-:Y:S01]  /*4640*/  FFMA.FTZ R115, R110.reuse, R180.reuse, R115 ;  /* 0x000000b46e737223 */ /* 0x0c0fe20000010073 */
[----:B------:R-:W-:Y:S01]  /*4650*/  FFMA.FTZ R135, R110, R180, R135 ;  /* 0x000000b46e877223 */ /* 0x000fe20000010087 */
[----:B------:R-:W-:Y:S01]  /*4660*/  I2FP.F32.U32 R108, R94 ;  /* 0x0000005e006c7245 */ /* 0x000fe20000201000 */
[----:B------:R1:W-:Y:S01]  /*4670*/  MUFU.TANH R121, R72 ;  /* 0x0000004800797308 */ /* 0x0003e20000002400 */
[----:B------:R-:W-:Y:S01]  /*4680*/  FSEL R90, R90, -INF , !P5 ;  /* 0xff8000005a5a7808 */ /* 0x000fe20006800000 */
[----:B------:R-:W-:Y:S01]  /*4690*/  VIADD R110, R8, 0xffffffb8 ;  /* 0xffffffb8086e7836 */ /* 0x000fe20000000000 */
[----:B------:R-:W-:Y:S01]  /*46a0*/  FSEL R96, R96, -INF , !P1 ;  /* 0xff80000060607808 */ /* 0x000fe20004800000 */
[-C--:B------:R-:W-:Y:S01]  /*46b0*/  FFMA.FTZ R93, R108, R180.reuse, R9 ;  /* 0x000000b46c5d7223 */ /* 0x080fe20000010009 */
[----:B------:R-:W-:Y:S01]  /*46c0*/  ISETP.GE.AND P2, PT, R94, R109, PT ;  /* 0x0000006d5e00720c */ /* 0x000fe20003f46270 */
[----:B------:R-:W-:Y:S01]  /*46d0*/  FFMA.FTZ R129, R108, R180, R129 ;  /* 0x000000b46c817223 */ /* 0x000fe20000010081 */
[C---:B------:R-:W-:Y:S01]  /*46e0*/  ISETP.GE.AND P0, PT, R94.reuse, R14, PT ;  /* 0x0000000e5e00720c */ /* 0x040fe20003f06270 */
[----:B------:R-:W-:Y:S01]  /*46f0*/  MUFU.TANH R73, R73 ;  /* 0x0000004900497308 */ /* 0x000fe20000002400 */
[----:B------:R-:W-:-:S02]  /*4700*/  ISETP.GE.AND P5, PT, R94, R13, PT ;  /* 0x0000000d5e00720c */ /* 0x000fc40003fa6270 */
[----:B------:R-:W-:Y:S01]  /*4710*/  ISETP.GE.AND P1, PT, R94, R12, PT ;  /* 0x0000000c5e00720c */ /* 0x000fe20003f26270 */
[CC--:B------:R-:W-:Y:S01]  /*4720*/  FFMA.FTZ R94, R108.reuse, R180.reuse, R137 ;  /* 0x000000b46c5e7223 */ /* 0x0c0fe20000010089 */
[----:B------:R-:W-:Y:S02]  /*4730*/  FSEL R16, R115, -INF , !P4 ;  /* 0xff80000073107808 */ /* 0x000fe40006000000 */
[----:B------:R-:W-:Y:S01]  /*4740*/  FSEL R9, R135, -INF , !P3 ;  /* 0xff80000087097808 */ /* 0x000fe20005800000 */
[----:B------:R-:W-:Y:S01]  /*4750*/  MUFU.TANH R137, R99 ;  /* 0x0000006300897308 */ /* 0x000fe20000002400 */
[----:B------:R-:W-:Y:S01]  /*4760*/  FSEL R93, R93, -INF , !P2 ;  /* 0xff8000005d5d7808 */ /* 0x000fe20005000000 */
[----:B-1----:R-:W-:Y:S01]  /*4770*/  FFMA.FTZ R72, R108, R180, R91 ;  /* 0x000000b46c487223 */ /* 0x002fe2000001005b */
[----:B------:R-:W-:Y:S01]  /*4780*/  VIADD R108, R8, 0xffffffb1 ;  /* 0xffffffb1086c7836 */ /* 0x000fe20000000000 */
[----:B------:R-:W-:Y:S02]  /*4790*/  FSEL R94, R94, -INF , !P0 ;  /* 0xff8000005e5e7808 */ /* 0x000fe40004000000 */
[----:B------:R-:W-:-:S02]  /*47a0*/  ISETP.GE.AND P4, PT, R100, R109, PT ;  /* 0x0000006d6400720c */ /* 0x000fc40003f86270 */
[C---:B------:R-:W-:Y:S01]  /*47b0*/  ISETP.GE.AND P3, PT, R100.reuse, R14, PT ;  /* 0x0000000e6400720c */ /* 0x040fe20003f66270 */
[----:B------:R1:W2:Y:S01]  /*47c0*/  MUFU.TANH R91, R106 ;  /* 0x0000006a005b7308 */ /* 0x0002a20000002400 */
[C---:B------:R-:W-:Y:S02]  /*47d0*/  ISETP.GE.AND P2, PT, R100.reuse, R13, PT ;  /* 0x0000000d6400720c */ /* 0x040fe40003f46270 */
[----:B------:R-:W-:Y:S02]  /*47e0*/  ISETP.GE.AND P0, PT, R100, R12, PT ;  /* 0x0000000c6400720c */ /* 0x000fe40003f06270 */
[----:B------:R-:W-:-:S03]  /*47f0*/  I2FP.F32.U32 R100, R100 ;  /* 0x0000006400647245 */ /* 0x000fc60000201000 */
[----:B------:R3:W-:Y:S02]  /*4800*/  MUFU.TANH R115, R19 ;  /* 0x0000001300737308 */ /* 0x0007e40000002400 */
[CC--:B------:R-:W-:Y:S01]  /*4810*/  FFMA.FTZ R205, R100.reuse, R180.reuse, R205 ;  /* 0x000000b464cd7223 */ /* 0x0c0fe200000100cd */
[CC--:B------:R-:W-:Y:S01]  /*4820*/  FFMA.FTZ R217, R100.reuse, R180.reuse, R217 ;  /* 0x000000b464d97223 */ /* 0x0c0fe200000100d9 */
[CC--:B------:R-:W-:Y:S01]  /*4830*/  FFMA.FTZ R189, R100.reuse, R180.reuse, R189 ;  /* 0x000000b464bd7223 */ /* 0x0c0fe200000100bd */
[----:B------:R-:W-:Y:S02]  /*4840*/  FFMA.FTZ R122, R100, R180, R207 ;  /* 0x000000b4647a7223 */ /* 0x000fe400000100cf */
[----:B------:R-:W-:Y:S01]  /*4850*/  FSEL R100, R205, -INF , !P2 ;  /* 0xff800000cd647808 */ /* 0x000fe20005000000 */
[----:B------:R4:W5:Y:S01]  /*4860*/  MUFU.TANH R135, R98 ;  /* 0x0000006200877308 */ /* 0x0009620000002400 */
[----:B------:R-:W-:Y:S02]  /*4870*/  FSEL R249, R217, -INF , !P0 ;  /* 0xff800000d9f97808 */ /* 0x000fe40004000000 */
[----:B-1----:R-:W-:-:S02]  /*4880*/  I2FP.F32.U32 R106, R108 ;  /* 0x0000006c006a7245 */ /* 0x002fc40000201000 */
[CC--:B------:R-:W-:Y:S02]  /*4890*/  ISETP.GE.AND P2, PT, R110.reuse, R109.reuse, PT ;  /* 0x0000006d6e00720c */ /* 0x0c0fe40003f46270 */
[----:B------:R-:W-:Y:S01]  /*48a0*/  ISETP.GE.AND P0, PT, R110, R14, PT ;  /* 0x0000000e6e00720c */ /* 0x000fe20003f06270 */
[CC--:B------:R-:W-:Y:S01]  /*48b0*/  FFMA.FTZ R120, R106.reuse, R180.reuse, R199 ;  /* 0x000000b46a787223 */ /* 0x0c0fe200000100c7 */
[----:B------:R-:W-:Y:S01]  /*48c0*/  FSEL R245, R189, -INF , !P4 ;  /* 0xff800000bdf57808 */ /* 0x000fe20006000000 */
[-C--:B------:R-:W-:Y:S01]  /*48d0*/  FFMA.FTZ R201, R106, R180.reuse, R201 ;  /* 0x000000b46ac97223 */ /* 0x080fe200000100c9 */
[----:B---3--:R-:W-:Y:S01]  /*48e0*/  FSEL R19, R72, -INF , !P5 ;  /* 0xff80000048137808 */ /* 0x008fe20006800000 */
[CC--:B------:R-:W-:Y:S01]  /*48f0*/  FFMA.FTZ R203, R106.reuse, R180.reuse, R203 ;  /* 0x000000b46acb7223 */ /* 0x0c0fe200000100cb */
[----:B------:R-:W-:Y:S01]  /*4900*/  FSEL R72, R129, -INF , !P1 ;  /* 0xff80000081487808 */ /* 0x000fe20004800000 */
[----:B------:R-:W-:Y:S01]  /*4910*/  FFMA.FTZ R129, R106, R180, R187 ;  /* 0x000000b46a817223 */ /* 0x000fe200000100bb */
[----:B------:R-:W-:Y:S01]  /*4920*/  ISETP.GE.AND P5, PT, R108, R109, PT ;  /* 0x0000006d6c00720c */ /* 0x000fe20003fa6270 */
[----:B------:R-:W-:Y:S01]  /*4930*/  VIADD R106, R8, 0xffffffc0 ;  /* 0xffffffc0086a7836 */ /* 0x000fe20000000000 */
[----:B------:R-:W-:Y:S01]  /*4940*/  ISETP.GE.AND P1, PT, R108, R14, PT ;  /* 0x0000000e6c00720c */ /* 0x000fe20003f26270 */
[----:B------:R-:W-:Y:S01]  /*4950*/  MUFU.TANH R33, R33 ;  /* 0x0000002100217308 */ /* 0x000fe20000002400 */
[----:B------:R-:W-:-:S02]  /*4960*/  FSEL R129, R129, -INF , !P5 ;  /* 0xff80000081817808 */ /* 0x000fc40006800000 */
[----:B------:R-:W-:Y:S02]  /*4970*/  FSEL R120, R120, -INF , !P1 ;  /* 0xff80000078787808 */ /* 0x000fe40004800000 */
[CC--:B------:R-:W-:Y:S02]  /*4980*/  ISETP.GE.AND P5, PT, R110.reuse, R13.reuse, PT ;  /* 0x0000000d6e00720c */ /* 0x0c0fe40003fa6270 */
[----:B------:R-:W-:Y:S01]  /*4990*/  ISETP.GE.AND P1, PT, R110, R12, PT ;  /* 0x0000000c6e00720c */ /* 0x000fe20003f26270 */
[----:B------:R-:W-:Y:S01]  /*49a0*/  MUFU.TANH R35, R35 ;  /* 0x0000002300237308 */ /* 0x000fe20000002400 */
[----:B------:R-:W-:Y:S02]  /*49b0*/  I2FP.F32.U32 R110, R110 ;  /* 0x0000006e006e7245 */ /* 0x000fe40000201000 */
[----:B------:R-:W-:Y:S02]  /*49c0*/  FSEL R122, R122, -INF , !P3 ;  /* 0xff8000007a7a7808 */ /* 0x000fe40005800000 */
[----:B------:R-:W-:Y:S01]  /*49d0*/  ISETP.GE.AND P4, PT, R108, R13, PT ;  /* 0x0000000d6c00720c */ /* 0x000fe20003f86270 */
[----:B--2---:R-:W-:Y:S01]  /*49e0*/  FFMA.FTZ R91, R110, R180, R91 ;  /* 0x000000b46e5b7223 */ /* 0x004fe2000001005b */
[----:B------:R-:W-:Y:S01]  /*49f0*/  ISETP.GE.AND P3, PT, R108, R12, PT ;  /* 0x0000000c6c00720c */ /* 0x000fe20003f66270 */
[-C--:B------:R-:W-:Y:S01]  /*4a00*/  FFMA.FTZ R130, R110, R180.reuse, R137 ;  /* 0x000000b46e827223 */ /* 0x080fe20000010089 */
[----:B------:R-:W-:Y:S01]  /*4a10*/  VIADD R108, R8, 0xffffffb9 ;  /* 0xffffffb9086c7836 */ /* 0x000fe20000000000 */
[----:B------:R-:W-:Y:S01]  /*4a20*/  FSEL R99, R201, -INF , !P4 ;  /* 0xff800000c9637808 */ /* 0x000fe20006000000 */
[CC--:B----4-:R-:W-:Y:S01]  /*4a30*/  FFMA.FTZ R98, R110.reuse, R180.reuse, R133 ;  /* 0x000000b46e627223 */ /* 0x0d0fe20000010085 */
[----:B------:R-:W-:Y:S01]  /*4a40*/  FSEL R247, R203, -INF , !P3 ;  /* 0xff800000cbf77808 */ /* 0x000fe20005800000 */
[----:B------:R-:W-:Y:S01]  /*4a50*/  FFMA.FTZ R125, R110, R180, R125 ;  /* 0x000000b46e7d7223 */ /* 0x000fe2000001007d */
[----:B------:R-:W-:Y:S01]  /*4a60*/  FSEL R243, R91, -INF , !P2 ;  /* 0xff8000005bf37808 */ /* 0x000fe20005000000 */
[----:B------:R-:W1:Y:S01]  /*4a70*/  MUFU.TANH R137, R86 ;  /* 0x0000005600897308 */ /* 0x000e620000002400 */
[----:B------:R-:W-:-:S02]  /*4a80*/  FSEL R130, R130, -INF , !P0 ;  /* 0xff80000082827808 */ /* 0x000fc40004000000 */
[C---:B------:R-:W-:Y:S02]  /*4a90*/  ISETP.GE.AND P4, PT, R108.reuse, R109, PT ;  /* 0x0000006d6c00720c */ /* 0x040fe40003f86270 */
[C---:B------:R-:W-:Y:S02]  /*4aa0*/  ISETP.GE.AND P3, PT, R108.reuse, R14, PT ;  /* 0x0000000e6c00720c */ /* 0x040fe40003f66270 */
[C---:B------:R-:W-:Y:S01]  /*4ab0*/  ISETP.GE.AND P2, PT, R108.reuse, R13, PT ;  /* 0x0000000d6c00720c */ /* 0x040fe20003f46270 */
[----:B------:R2:W-:Y:S01]  /*4ac0*/  MUFU.TANH R133, R82 ;  /* 0x0000005200857308 */ /* 0x0005e20000002400 */
[----:B------:R-:W-:Y:S02]  /*4ad0*/  ISETP.GE.AND P0, PT, R108, R12, PT ;  /* 0x0000000c6c00720c */ /* 0x000fe40003f06270 */
[----:B------:R-:W-:Y:S02]  /*4ae0*/  I2FP.F32.U32 R108, R108 ;  /* 0x0000006c006c7245 */ /* 0x000fe40000201000 */
[----:B------:R-:W-:-:S02]  /*4af0*/  FSEL R98, R98, -INF , !P5 ;  /* 0xff80000062627808 */ /* 0x000fc40006800000 */
[----:B------:R-:W-:Y:S01]  /*4b00*/  ISETP.GE.AND P5, PT, R106, R109, PT ;  /* 0x0000006d6a00720c */ /* 0x000fe20003fa6270 */
[CC--:B------:R-:W-:Y:S01]  /*4b10*/  FFMA.FTZ R110, R108.reuse, R180.reuse, R105 ;  /* 0x000000b46c6e7223 */ /* 0x0c0fe20000010069 */
[CC--:B-----5:R-:W-:Y:S01]  /*4b20*/  FFMA.FTZ R124, R108.reuse, R180.reuse, R135 ;  /* 0x000000b46c7c7223 */ /* 0x0e0fe20000010087 */
[CC--:B------:R-:W-:Y:S01]  /*4b30*/  FFMA.FTZ R127, R108.reuse, R180.reuse, R127 ;  /* 0x000000b46c7f7223 */ /* 0x0c0fe2000001007f */
[----:B------:R-:W-:Y:S01]  /*4b40*/  FFMA.FTZ R108, R108, R180, R121 ;  /* 0x000000b46c6c7223 */ /* 0x000fe20000010079 */
[----:B------:R-:W-:Y:S01]  /*4b50*/  FSEL R105, R125, -INF , !P1 ;  /* 0xff8000007d697808 */ /* 0x000fe20004800000 */
[----:B------:R3:W4:Y:S01]  /*4b60*/  MUFU.TANH R121, R104 ;  /* 0x0000006800797308 */ /* 0x0007220000002400 */
[----:B------:R-:W-:Y:S02]  /*4b70*/  FSEL R135, R110, -INF , !P4 ;  /* 0xff8000006e877808 */ /* 0x000fe40006000000 */
[----:B------:R-:W-:Y:S02]  /*4b80*/  FSEL R124, R124, -INF , !P3 ;  /* 0xff8000007c7c7808 */ /* 0x000fe40005800000 */
[----:B------:R-:W-:Y:S01]  /*4b90*/  ISETP.GE.AND P1, PT, R106, R14, PT ;  /* 0x0000000e6a00720c */ /* 0x000fe20003f26270 */
[----:B--2---:R-:W-:Y:S01]  /*4ba0*/  VIADD R82, R8, 0xffffffc1 ;  /* 0xffffffc108527836 */ /* 0x004fe20000000000 */
[C---:B------:R-:W-:Y:S01]  /*4bb0*/  ISETP.GE.AND P4, PT, R106.reuse, R13, PT ;  /* 0x0000000d6a00720c */ /* 0x040fe20003f86270 */
[----:B------:R2:W-:Y:S01]  /*4bc0*/  MUFU.TANH R91, R80 ;  /* 0x00000050005b7308 */ /* 0x0005e20000002400 */
[----:B------:R-:W-:-:S02]  /*4bd0*/  ISETP.GE.AND P3, PT, R106, R12, PT ;  /* 0x0000000c6a00720c */ /* 0x000fc40003f66270 */
[----:B------:R-:W-:Y:S02]  /*4be0*/  I2FP.F32.U32 R106, R106 ;  /* 0x0000006a006a7245 */ /* 0x000fe40000201000 */
[----:B------:R-:W-:Y:S02]  /*4bf0*/  FSEL R251, R127, -INF , !P2 ;  /* 0xff8000007ffb7808 */ /* 0x000fe40005000000 */
[----:B------:R-:W-:Y:S01]  /*4c00*/  ISETP.GE.AND P2, PT, R82, R109, PT ;  /* 0x0000006d5200720c */ /* 0x000fe20003f46270 */
[CC--:B------:R-:W-:Y:S01]  /*4c10*/  FFMA.FTZ R189, R106.reuse, R180.reuse, R113 ;  /* 0x000000b46abd7223 */ /* 0x0c0fe20000010071 */
[-C--:B------:R-:W-:Y:S01]  /*4c20*/  FFMA.FTZ R148, R106, R180.reuse, R197 ;  /* 0x000000b46a947223 */ /* 0x080fe200000100c5 */
[----:B---3--:R-:W-:Y:S01]  /*4c30*/  VIADD R104, R8, 0xffffffc8 ;  /* 0xffffffc808687836 */ /* 0x008fe20000000000 */
[----:B------:R-:W3:Y:S01]  /*4c40*/  MUFU.TANH R125, R88 ;  /* 0x00000058007d7308 */ /* 0x000ee20000002400 */
[CC--:B------:R-:W-:Y:S01]  /*4c50*/  FFMA.FTZ R149, R106.reuse, R180.reuse, R215 ;  /* 0x000000b46a957223 */ /* 0x0c0fe200000100d7 */
[----:B------:R-:W-:Y:S01]  /*4c60*/  FFMA.FTZ R223, R106, R180, R223 ;  /* 0x000000b46adf7223 */ /* 0x000fe200000100df */
[----:B------:R-:W-:-:S02]  /*4c70*/  FSEL R113, R108, -INF , !P0 ;  /* 0xff8000006c717808 */ /* 0x000fc40004000000 */
[----:B------:R-:W-:Y:S02]  /*4c80*/  I2FP.F32.U32 R86, R104 ;  /* 0x0000006800567245 */ /* 0x000fe40000201000 */
[----:B--2---:R-:W-:Y:S01]  /*4c90*/  I2FP.F32.U32 R80, R82 ;  /* 0x0000005200507245 */ /* 0x004fe20000201000 */
[----:B------:R-:W2:Y:S01]  /*4ca0*/  MUFU.TANH R127, R84 ;  /* 0x00000054007f7308 */ /* 0x000ea20000002400 */
[----:B------:R-:W-:Y:S01]  /*4cb0*/  FSEL R189, R189, -INF , !P5 ;  /* 0xff800000bdbd7808 */ /* 0x000fe20006800000 */
[-C--:B-1----:R-:W-:Y:S01]  /*4cc0*/  FFMA.FTZ R137, R86, R180.reuse, R137 ;  /* 0x000000b456897223 */ /* 0x082fe20000010089 */
[----:B------:R-:W-:Y:S01]  /*4cd0*/  FSEL R148, R148, -INF , !P1 ;  /* 0xff80000094947808 */ /* 0x000fe20004800000 */
[CC--:B------:R-:W-:Y:S01]  /*4ce0*/  FFMA.FTZ R177, R80.reuse, R180.reuse, R185 ;  /* 0x000000b450b17223 */ /* 0x0c0fe200000100b9 */
[----:B------:R-:W-:Y:S01]  /*4cf0*/  FFMA.FTZ R146, R80, R180, R191 ;  /* 0x000000b450927223 */ /* 0x000fe200000100bf */
[----:B------:R-:W-:Y:S01]  /*4d00*/  ISETP.GE.AND P0, PT, R82, R14, PT ;  /* 0x0000000e5200720c */ /* 0x000fe20003f06270 */
[-C--:B------:R-:W-:Y:S01]  /*4d10*/  FFMA.FTZ R147, R80, R180.reuse, R213 ;  /* 0x000000b450937223 */ /* 0x080fe200000100d5 */
[----:B------:R-:W-:Y:S01]  /*4d20*/  ISETP.GE.AND P5, PT, R82, R13, PT ;  /* 0x0000000d5200720c */ /* 0x000fe20003fa6270 */
[----:B------:R-:W-:Y:S01]  /*4d30*/  FFMA.FTZ R191, R80, R180, R221 ;  /* 0x000000b450bf7223 */ /* 0x000fe200000100dd */
[----:B------:R-:W-:Y:S01]  /*4d40*/  ISETP.GE.AND P1, PT, R82, R12, PT ;  /* 0x0000000c5200720c */ /* 0x000fe20003f26270 */
[-C--:B----4-:R-:W-:Y:S01]  /*4d50*/  FFMA.FTZ R185, R86, R180.reuse, R121 ;  /* 0x000000b456b97223 */ /* 0x090fe20000010079 */
[----:B------:R-:W-:Y:S01]  /*4d60*/  FSEL R149, R149, -INF , !P4 ;  /* 0xff80000095957808 */ /* 0x000fe20006000000 */
[----:B------:R-:W-:Y:S01]  /*4d70*/  VIADD R82, R8, 0xffffffc9 ;  /* 0xffffffc908527836 */ /* 0x000fe20000000000 */
[----:B------:R-:W-:Y:S01]  /*4d80*/  FSEL R237, R223, -INF , !P3 ;  /* 0xff800000dfed7808 */ /* 0x000fe20005800000 */
[-C--:B------:R-:W-:Y:S01]  /*4d90*/  FFMA.FTZ R115, R86, R180.reuse, R115 ;  /* 0x000000b456737223 */ /* 0x080fe20000010073 */
[----:B------:R-:W-:Y:S01]  /*4da0*/  ISETP.GE.AND P4, PT, R104, R109, PT ;  /* 0x0000006d6800720c */ /* 0x000fe20003f86270 */
[----:B------:R-:W-:Y:S01]  /*4db0*/  FFMA.FTZ R133, R86, R180, R133 ;  /* 0x000000b456857223 */ /* 0x000fe20000010085 */
[----:B------:R-:W-:Y:S01]  /*4dc0*/  ISETP.GE.AND P3, PT, R104, R14, PT ;  /* 0x0000000e6800720c */ /* 0x000fe20003f66270 */
[----:B------:R-:W-:Y:S01]  /*4dd0*/  VIADD R80, R8, 0xffffffd0 ;  /* 0xffffffd008507836 */ /* 0x000fe20000000000 */
[----:B------:R-:W-:Y:S01]  /*4de0*/  FSEL R147, R147, -INF , !P5 ;  /* 0xff80000093937808 */ /* 0x000fe20006800000 */
[----:B------:R1:W-:Y:S01]  /*4df0*/  MUFU.TANH R121, R74 ;  /* 0x0000004a00797308 */ /* 0x0003e20000002400 */
[----:B------:R-:W-:-:S02]  /*4e00*/  FSEL R191, R191, -INF , !P1 ;  /* 0xff800000bfbf7808 */ /* 0x000fc40004800000 */
[----:B------:R-:W-:Y:S02]  /*4e10*/  FSEL R185, R185, -INF , !P4 ;  /* 0xff800000b9b97808 */ /* 0x000fe40006000000 */
[----:B------:R-:W-:Y:S02]  /*4e20*/  FSEL R152, R137, -INF , !P3 ;  /* 0xff80000089987808 */ /* 0x000fe40005800000 */
[C---:B------:R-:W-:Y:S01]  /*4e30*/  ISETP.GE.AND P5, PT, R82.reuse, R109, PT ;  /* 0x0000006d5200720c */ /* 0x040fe20003fa6270 */
[----:B------:R-:W-:Y:S01]  /*4e40*/  MUFU.TANH R7, R7 ;  /* 0x0000000700077308 */ /* 0x000fe20000002400 */
[C---:B------:R-:W-:Y:S02]  /*4e50*/  ISETP.GE.AND P1, PT, R82.reuse, R14, PT ;  /* 0x0000000e5200720c */ /* 0x040fe40003f26270 */
[C---:B------:R-:W-:Y:S02]  /*4e60*/  ISETP.GE.AND P4, PT, R82.reuse, R13, PT ;  /* 0x0000000d5200720c */ /* 0x040fe40003f86270 */
[----:B------:R-:W-:-:S02]  /*4e70*/  ISETP.GE.AND P3, PT, R82, R12, PT ;  /* 0x0000000c5200720c */ /* 0x000fc40003f66270 */
[----:B------:R-:W-:Y:S01]  /*4e80*/  I2FP.F32.U32 R82, R82 ;  /* 0x0000005200527245 */ /* 0x000fe20000201000 */
[----:B------:R-:W-:Y:S01]  /*4e90*/  MUFU.TANH R31, R31 ;  /* 0x0000001f001f7308 */ /* 0x000fe20000002400 */
[----:B------:R-:W-:Y:S01]  /*4ea0*/  FSEL R177, R177, -INF , !P2 ;  /* 0xff800000b1b17808 */ /* 0x000fe20005000000 */
[----:B-1----:R-:W-:Y:S01]  /*4eb0*/  VIADD R74, R8, 0xffffffd1 ;  /* 0xffffffd1084a7836 */ /* 0x002fe20000000000 */
[----:B------:R-:W-:Y:S01]  /*4ec0*/  FSEL R146, R146, -INF , !P0 ;  /* 0xff80000092927808 */ /* 0x000fe20004000000 */
[CC--:B---3--:R-:W-:Y:S01]  /*4ed0*/  FFMA.FTZ R125, R82.reuse, R180.reuse, R125 ;  /* 0x000000b4527d7223 */ /* 0x0c8fe2000001007d */
[-C--:B--2---:R-:W-:Y:S01]  /*4ee0*/  FFMA.FTZ R127, R82, R180.reuse, R127 ;  /* 0x000000b4527f7223 */ /* 0x084fe2000001007f */
[----:B------:R-:W-:Y:S01]  /*4ef0*/  ISETP.GE.AND P2, PT, R104, R13, PT ;  /* 0x0000000d6800720c */ /* 0x000fe20003f46270 */
[----:B------:R-:W-:Y:S01]  /*4f00*/  FFMA.FTZ R91, R82, R180, R91 ;  /* 0x000000b4525b7223 */ /* 0x000fe2000001005b */
[----:B------:R-:W-:Y:S01]  /*4f10*/  ISETP.GE.AND P0, PT, R104, R12, PT ;  /* 0x0000000c6800720c */ /* 0x000fe20003f06270 */
[----:B------:R-:W-:Y:S01]  /*4f20*/  FFMA.FTZ R83, R82, R180, R83 ;  /* 0x000000b452537223 */ /* 0x000fe20000010053 */
[----:B------:R-:W-:Y:S01]  /*4f30*/  FSEL R241, R115, -INF , !P2 ;  /* 0xff80000073f17808 */ /* 0x000fe20005000000 */
[----:B------:R-:W-:Y:S01]  /*4f40*/  MUFU.TANH R4, R4 ;  /* 0x0000000400047308 */ /* 0x000fe20000002400 */
[----:B------:R-:W-:-:S02]  /*4f50*/  FSEL R163, R133, -INF , !P0 ;  /* 0xff80000085a37808 */ /* 0x000fc40004000000 */
[----:B------:R-:W-:Y:S02]  /*4f60*/  FSEL R179, R125, -INF , !P5 ;  /* 0xff8000007db37808 */ /* 0x000fe40006800000 */
[----:B------:R-:W-:Y:S02]  /*4f70*/  FSEL R150, R127, -INF , !P1 ;  /* 0xff8000007f967808 */ /* 0x000fe40004800000 */
[C---:B------:R-:W-:Y:S01]  /*4f80*/  ISETP.GE.AND P2, PT, R80.reuse, R109, PT ;  /* 0x0000006d5000720c */ /* 0x040fe20003f46270 */
[----:B------:R1:W-:Y:S01]  /*4f90*/  MUFU.TANH R115, R66 ;  /* 0x0000004200737308 */ /* 0x0003e20000002400 */
[C---:B------:R-:W-:Y:S02]  /*4fa0*/  ISETP.GE.AND P0, PT, R80.reuse, R14, PT ;  /* 0x0000000e5000720c */ /* 0x040fe40003f06270 */
[C---:B------:R-:W-:Y:S02]  /*4fb0*/  ISETP.GE.AND P5, PT, R80.reuse, R13, PT ;  /* 0x0000000d5000720c */ /* 0x040fe40003fa6270 */
[----:B------:R-:W-:-:S02]  /*4fc0*/  ISETP.GE.AND P1, PT, R80, R12, PT ;  /* 0x0000000c5000720c */ /* 0x000fc40003f26270 */
[----:B------:R-:W-:Y:S01]  /*4fd0*/  I2FP.F32.U32 R80, R80 ;  /* 0x0000005000507245 */ /* 0x000fe20000201000 */
[----:B------:R-:W-:Y:S01]  /*4fe0*/  MUFU.TANH R6, R6 ;  /* 0x0000000600067308 */ /* 0x000fe20000002400 */
[----:B------:R-:W-:Y:S02]  /*4ff0*/  FSEL R165, R91, -INF , !P3 ;  /* 0xff8000005ba57808 */ /* 0x000fe40005800000 */
[----:B------:R-:W-:Y:S01]  /*5000*/  FSEL R157, R83, -INF , !P4 ;  /* 0xff800000539d7808 */ /* 0x000fe20006000000 */
[CC--:B------:R-:W-:Y:S01]  /*5010*/  FFMA.FTZ R161, R80.reuse, R180.reuse, R211 ;  /* 0x000000b450a17223 */ /* 0x0c0fe200000100d3 */
[CC--:B------:R-:W-:Y:S01]  /*5020*/  FFMA.FTZ R136, R80.reuse, R180.reuse, R219 ;  /* 0x000000b450887223 */ /* 0x0c0fe200000100db */
[CC--:B------:R-:W-:Y:S01]  /*5030*/  FFMA.FTZ R107, R80.reuse, R180.reuse, R107 ;  /* 0x000000b4506b7223 */ /* 0x0c0fe2000001006b */
[----:B------:R-:W-:Y:S01]  /*5040*/  FFMA.FTZ R89, R80, R180, R89 ;  /* 0x000000b450597223 */ /* 0x000fe20000010059 */
[----:B------:R2:W3:Y:S01]  /*5050*/  MUFU.TANH R91, R78 ;  /* 0x0000004e005b7308 */ /* 0x0004e20000002400 */
[----:B------:R-:W-:Y:S01]  /*5060*/  VIADD R80, R8, 0xffffffd8 ;  /* 0xffffffd808507836 */ /* 0x000fe20000000000 */
[----:B-1----:R-:W-:-:S02]  /*5070*/  I2FP.F32.U32 R66, R74 ;  /* 0x0000004a00427245 */ /* 0x002fc40000201000 */
[----:B------:R-:W-:Y:S02]  /*5080*/  FSEL R173, R89, -INF , !P1 ;  /* 0xff80000059ad7808 */ /* 0x000fe40004800000 */
[----:B------:R-:W-:Y:S01]  /*5090*/  FSEL R161, R161, -INF , !P2 ;  /* 0xff800000a1a17808 */ /* 0x000fe20005000000 */
[-C--:B------:R-:W-:Y:S01]  /*50a0*/  FFMA.FTZ R5, R66, R180.reuse, R5 ;  /* 0x000000b442057223 */ /* 0x080fe20000010005 */
[----:B------:R-:W-:Y:S01]  /*50b0*/  MUFU.TANH R83, R77 ;  /* 0x0000004d00537308 */ /* 0x000fe20000002400 */
[----:B------:R-:W-:Y:S01]  /*50c0*/  FSEL R136, R136, -INF , !P0 ;  /* 0xff80000088887808 */ /* 0x000fe20004000000 */
[-C--:B------:R-:W-:Y:S01]  /*50d0*/  FFMA.FTZ R171, R66, R180.reuse, R225 ;  /* 0x000000b442ab7223 */ /* 0x080fe200000100e1 */
[----:B------:R-:W-:Y:S01]  /*50e0*/  ISETP.GE.AND P4, PT, R74, R109, PT ;  /* 0x0000006d4a00720c */ /* 0x000fe20003f86270 */
[----:B------:R-:W-:Y:S01]  /*50f0*/  FFMA.FTZ R155, R66, R180, R209 ;  /* 0x000000b4429b7223 */ /* 0x000fe200000100d1 */
[----:B------:R-:W-:Y:S01]  /*5100*/  ISETP.GE.AND P3, PT, R74, R14, PT ;  /* 0x0000000e4a00720c */ /* 0x000fe20003f66270 */
[----:B------:R-:W-:Y:S01]  /*5110*/  FFMA.FTZ R111, R66, R180, R111 ;  /* 0x000000b4426f7223 */ /* 0x000fe2000001006f */
[C---:B------:R-:W-:Y:S01]  /*5120*/  ISETP.GE.AND P2, PT, R74.reuse, R13, PT ;  /* 0x0000000d4a00720c */ /* 0x040fe20003f46270 */
[----:B------:R-:W-:Y:S01]  /*5130*/  MUFU.TANH R89, R76 ;  /* 0x0000004c00597308 */ /* 0x000fe20000002400 */
[----:B------:R-:W-:Y:S01]  /*5140*/  ISETP.GE.AND P0, PT, R74, R12, PT ;  /* 0x0000000c4a00720c */ /* 0x000fe20003f06270 */
[C---:B------:R-:W-:Y:S01]  /*5150*/  VIADD R74, R8.reuse, 0xffffffd9 ;  /* 0xffffffd9084a7836 */ /* 0x040fe20000000000 */
[----:B--2---:R-:W-:Y:S01]  /*5160*/  I2FP.F32.U32 R78, R80 ;  /* 0x00000050004e7245 */ /* 0x004fe20000201000 */
[----:B------:R-:W-:Y:S01]  /*5170*/  VIADD R66, R8, 0xffffffe0 ;  /* 0xffffffe008427836 */ /* 0x000fe20000000000 */
[----:B------:R-:W-:-:S02]  /*5180*/  FSEL R187, R107, -INF , !P5 ;  /* 0xff8000006bbb7808 */ /* 0x000fc40006800000 */
[----:B------:R-:W-:Y:S01]  /*5190*/  ISETP.GE.AND P5, PT, R80, R109, PT ;  /* 0x0000006d5000720c */ /* 0x000fe20003fa6270 */
[CC--:B------:R-:W-:Y:S01]  /*51a0*/  FFMA.FTZ R153, R78.reuse, R180.reuse, R79 ;  /* 0x000000b44e997223 */ /* 0x0c0fe2000001004f */
[----:B---3--:R-:W-:Y:S01]  /*51b0*/  FFMA.FTZ R91, R78, R180, R91 ;  /* 0x000000b44e5b7223 */ /* 0x008fe2000001005b */
[----:B------:R-:W1:Y:S01]  /*51c0*/  MUFU.TANH R79, R64 ;  /* 0x00000040004f7308 */ /* 0x000e620000002400 */
[----:B------:R-:W-:Y:S01]  /*51d0*/  ISETP.GE.AND P1, PT, R80, R14, PT ;  /* 0x0000000e5000720c */ /* 0x000fe20003f26270 */
[CC--:B------:R-:W-:Y:S01]  /*51e0*/  FFMA.FTZ R121, R78.reuse, R180.reuse, R121 ;  /* 0x000000b44e797223 */ /* 0x0c0fe20000010079 */
[----:B------:R-:W-:Y:S01]  /*51f0*/  FSEL R183, R5, -INF , !P2 ;  /* 0xff80000005b77808 */ /* 0x000fe20005000000 */
[----:B------:R-:W-:Y:S01]  /*5200*/  FFMA.FTZ R115, R78, R180, R115 ;  /* 0x000000b44e737223 */ /* 0x000fe20000010073 */
[----:B------:R-:W-:Y:S02]  /*5210*/  FSEL R171, R171, -INF , !P0 ;  /* 0xff800000abab7808 */ /* 0x000fe40004000000 */
[----:B------:R-:W-:Y:S01]  /*5220*/  FSEL R153, R153, -INF , !P5 ;  /* 0xff80000099997808 */ /* 0x000fe20006800000 */
[----:B------:R2:W3:Y:S01]  /*5230*/  MUFU.TANH R77, R58 ;  /* 0x0000003a004d7308 */ /* 0x0004e20000002400 */
        /* <DEDUP_REMOVED lines=8> */
[----:B------:R-:W-:Y:S01]  /*52c0*/  FSEL R134, R111, -INF , !P3 ;  /* 0xff8000006f867808 */ /* 0x000fe20005800000 */
[CC--:B------:R-:W-:Y:S01]  /*52d0*/  FFMA.FTZ R175, R74.reuse, R180.reuse, R73 ;  /* 0x000000b44aaf7223 */ /* 0x0c0fe20000010049 */
[-C--:B-1----:R-:W-:Y:S01]  /*52e0*/  FFMA.FTZ R79, R74, R180.reuse, R79 ;  /* 0x000000b44a4f7223 */ /* 0x082fe2000001004f */
[----:B--2---:R-:W-:Y:S01]  /*52f0*/  VIADD R58, R8, 0xffffffe1 ;  /* 0xffffffe1083a7836 */ /* 0x004fe20000000000 */
[----:B------:R1:W2:Y:S01]  /*5300*/  MUFU.TANH R73, R50 ;  /* 0x0000003200497308 */ /* 0x0002a20000002400 */
[CC--:B------:R-:W-:Y:S01]  /*5310*/  FFMA.FTZ R83, R74.reuse, R180.reuse, R83 ;  /* 0x000000b44a537223 */ /* 0x0c0fe20000010053 */
[----:B------:R-:W-:Y:S01]  /*5320*/  FFMA.FTZ R89, R74, R180, R89 ;  /* 0x000000b44a597223 */ /* 0x000fe20000010059 */
[C---:B------:R-:W-:Y:S02]  /*5330*/  ISETP.GE.AND P4, PT, R80.reuse, R13, PT ;  /* 0x0000000d5000720c */ /* 0x040fe40003f86270 */
[----:B------:R-:W-:Y:S02]  /*5340*/  ISETP.GE.AND P3, PT, R80, R12, PT ;  /* 0x0000000c5000720c */ /* 0x000fe40003f66270 */
[----:B------:R-:W-:Y:S01]  /*5350*/  FSEL R175, R175, -INF , !P5 ;  /* 0xff800000afaf7808 */ /* 0x000fe20006800000 */
[----:B----4-:R-:W-:Y:S01]  /*5360*/  VIADD R56, R8, 0xffffffe8 ;  /* 0xffffffe808387836 */ /* 0x010fe20000000000 */
[----:B------:R-:W-:Y:S01]  /*5370*/  FSEL R167, R79, -INF , !P1 ;  /* 0xff8000004fa77808 */ /* 0x000fe20004800000 */
[----:B------:R-:W-:Y:S01]  /*5380*/  MUFU.TANH R123, R123 ;  /* 0x0000007b007b7308 */ /* 0x000fe20000002400 */
[----:B------:R-:W-:-:S02]  /*5390*/  FSEL R181, R121, -INF , !P4 ;  /* 0xff80000079b57808 */ /* 0x000fc40006000000 */
[----:B------:R-:W-:Y:S02]  /*53a0*/  FSEL R169, R115, -INF , !P3 ;  /* 0xff80000073a97808 */ /* 0x000fe40005800000 */
[----:B------:R-:W-:Y:S02]  /*53b0*/  FSEL R151, R83, -INF , !P2 ;  /* 0xff80000053977808 */ /* 0x000fe40005000000 */
[----:B------:R-:W-:Y:S01]  /*53c0*/  FSEL R126, R89, -INF , !P0 ;  /* 0xff800000597e7808 */ /* 0x000fe20004000000 */
[----:B------:R-:W-:Y:S01]  /*53d0*/  MUFU.TANH R79, R62 ;  /* 0x0000003e004f7308 */ /* 0x000fe20000002400 */
[----:B-1----:R-:W-:Y:S02]  /*53e0*/  I2FP.F32.U32 R50, R58 ;  /* 0x0000003a00327245 */ /* 0x002fe40000201000 */
[CC--:B------:R-:W-:Y:S02]  /*53f0*/  ISETP.GE.AND P5, PT, R58.reuse, R109.reuse, PT ;  /* 0x0000006d3a00720c */ /* 0x0c0fe40003fa6270 */
[----:B------:R-:W-:Y:S01]  /*5400*/  ISETP.GE.AND P1, PT, R58, R14, PT ;  /* 0x0000000e3a00720c */ /* 0x000fe20003f26270 */
[CC--:B------:R-:W-:Y:S01]  /*5410*/  FFMA.FTZ R33, R50.reuse, R180.reuse, R33 ;  /* 0x000000b432217223 */ /* 0x0c0fe20000010021 */
        /* <DEDUP_REMOVED lines=8> */
[----:B------:R-:W-:Y:S01]  /*54a0*/  VIADD R29, R8, 0xfffffff0 ;  /* 0xfffffff0081d7836 */ /* 0x000fe20000000000 */
[----:B------:R-:W-:-:S02]  /*54b0*/  I2FP.F32.U32 R66, R66 ;  /* 0x0000004200427245 */ /* 0x000fc40000201000 */
[----:B------:R-:W-:Y:S02]  /*54c0*/  FSEL R141, R33, -INF , !P5 ;  /* 0xff800000218d7808 */ /* 0x000fe40006800000 */
[----:B------:R-:W-:Y:S01]  /*54d0*/  FSEL R110, R35, -INF , !P1 ;  /* 0xff800000236e7808 */ /* 0x000fe20004800000 */
[----:B------:R-:W1:Y:S01]  /*54e0*/  MUFU.TANH R33, R60 ;  /* 0x0000003c00217308 */ /* 0x000e620000002400 */
[CC--:B------:R-:W-:Y:S01]  /*54f0*/  FFMA.FTZ R7, R66.reuse, R180.reuse, R7 ;  /* 0x000000b442077223 */ /* 0x0c0fe20000010007 */
[CC--:B------:R-:W-:Y:S01]  /*5500*/  FFMA.FTZ R133, R66.reuse, R180.reuse, R227 ;  /* 0x000000b442857223 */ /* 0x0c0fe200000100e3 */
[CC--:B------:R-:W-:Y:S01]  /*5510*/  FFMA.FTZ R121, R66.reuse, R180.reuse, R239 ;  /* 0x000000b442797223 */ /* 0x0c0fe200000100ef */
[----:B------:R-:W-:Y:S01]  /*5520*/  FFMA.FTZ R85, R66, R180, R85 ;  /* 0x000000b442557223 */ /* 0x000fe20000010055 */
[----:B------:R-:W-:Y:S02]  /*5530*/  ISETP.GE.AND P5, PT, R56, R13, PT ;  /* 0x0000000d3800720c */ /* 0x000fe40003fa6270 */
[----:B------:R-:W-:Y:S01]  /*5540*/  FSEL R145, R7, -INF , !P4 ;  /* 0xff80000007917808 */ /* 0x000fe20006000000 */
[----:B------:R-:W4:Y:S01]  /*5550*/  MUFU.TANH R35, R54 ;  /* 0x0000003600237308 */ /* 0x000f220000002400 */
[----:B------:R-:W-:Y:S01]  /*5560*/  VIADD R7, R8, 0xffffffe9 ;  /* 0xffffffe908077836 */ /* 0x000fe20000000000 */
[----:B------:R-:W-:-:S02]  /*5570*/  FSEL R133, R133, -INF , !P2 ;  /* 0xff80000085857808 */ /* 0x000fc40005000000 */
[----:B------:R-:W-:Y:S02]  /*5580*/  FSEL R121, R121, -INF , !P0 ;  /* 0xff80000079797808 */ /* 0x000fe40004000000 */
[C---:B------:R-:W-:Y:S02]  /*5590*/  ISETP.GE.AND P2, PT, R56.reuse, R109, PT ;  /* 0x0000006d3800720c */ /* 0x040fe40003f46270 */
[C---:B------:R-:W-:Y:S01]  /*55a0*/  ISETP.GE.AND P0, PT, R56.reuse, R14, PT ;  /* 0x0000000e3800720c */ /* 0x040fe20003f06270 */
[----:B------:R-:W-:Y:S01]  /*55b0*/  MUFU.TANH R28, R28 ;  /* 0x0000001c001c7308 */ /* 0x000fe20000002400 */
[----:B------:R-:W-:Y:S02]  /*55c0*/  ISETP.GE.AND P1, PT, R56, R12, PT ;  /* 0x0000000c3800720c */ /* 0x000fe40003f26270 */
[----:B------:R-:W-:Y:S02]  /*55d0*/  FSEL R112, R85, -INF , !P3 ;  /* 0xff80000055707808 */ /* 0x000fe40005800000 */
[----:B------:R-:W-:-:S02]  /*55e0*/  I2FP.F32.U32 R56, R56 ;  /* 0x0000003800387245 */ /* 0x000fc40000201000 */
[----:B------:R-:W-:Y:S01]  /*55f0*/  I2FP.F32.U32 R50, R7 ;  /* 0x0000000700327245 */ /* 0x000fe20000201000 */
[----:B------:R-:W-:Y:S01]  /*5600*/  MUFU.TANH R17, R17 ;  /* 0x0000001100117308 */ /* 0x000fe20000002400 */
[----:B------:R-:W-:Y:S01]  /*5610*/  ISETP.GE.AND P4, PT, R58, R13, PT ;  /* 0x0000000d3a00720c */ /* 0x000fe20003f86270 */
[----:B---3--:R-:W-:Y:S01]  /*5620*/  FFMA.FTZ R77, R56, R180, R77 ;  /* 0x000000b4384d7223 */ /* 0x008fe2000001004d */
[----:B------:R-:W-:Y:S01]  /*5630*/  ISETP.GE.AND P3, PT, R58, R12, PT ;  /* 0x0000000c3a00720c */ /* 0x000fe20003f66270 */
[-C--:B--2---:R-:W-:Y:S01]  /*5640*/  FFMA.FTZ R73, R56, R180.reuse, R73 ;  /* 0x000000b438497223 */ /* 0x084fe20000010049 */
[----:B------:R-:W-:Y:S01]  /*5650*/  FSEL R127, R127, -INF , !P4 ;  /* 0xff8000007f7f7808 */ /* 0x000fe20006000000 */
[CC--:B-1----:R-:W-:Y:S01]  /*5660*/  FFMA.FTZ R33, R50.reuse, R180.reuse, R33 ;  /* 0x000000b432217223 */ /* 0x0c2fe20000010021 */
[----:B------:R-:W-:Y:S01]  /*5670*/  FSEL R115, R31, -INF , !P3 ;  /* 0xff8000001f737808 */ /* 0x000fe20005800000 */
[----:B----4-:R-:W-:Y:S01]  /*5680*/  FFMA.FTZ R35, R50, R180, R35 ;  /* 0x000000b432237223 */ /* 0x010fe20000010023 */
[C---:B------:R-:W-:Y:S01]  /*5690*/  ISETP.GE.AND P4, PT, R7.reuse, R109, PT ;  /* 0x0000006d0700720c */ /* 0x040fe20003f86270 */
[----:B------:R-:W1:Y:S01]  /*56a0*/  MUFU.TANH R31, R48 ;  /* 0x00000030001f7308 */ /* 0x000e620000002400 */
[----:B------:R-:W-:Y:S01]  /*56b0*/  ISETP.GE.AND P3, PT, R7, R14, PT ;  /* 0x0000000e0700720c */ /* 0x000fe20003f66270 */
[CC--:B------:R-:W-:Y:S01]  /*56c0*/  FFMA.FTZ R79, R56.reuse, R180.reuse, R79 ;  /* 0x000000b4384f7223 */ /* 0x0c0fe2000001004f */
[----:B------:R-:W-:Y:S01]  /*56d0*/  FSEL R125, R77, -INF , !P5 ;  /* 0xff8000004d7d7808 */ /* 0x000fe20006800000 */
[-C--:B------:R-:W-:Y:S01]  /*56e0*/  FFMA.FTZ R83, R56, R180.reuse, R83 ;  /* 0x000000b438537223 */ /* 0x080fe20000010053 */
[----:B------:R-:W-:Y:S01]  /*56f0*/  FSEL R111, R73, -INF , !P1 ;  /* 0xff800000496f7808 */ /* 0x000fe20004800000 */
[----:B------:R-:W-:Y:S01]  /*5700*/  FFMA.FTZ R5, R50, R180, R5 ;  /* 0x000000b432057223 */ /* 0x000fe20000010005 */
[----:B------:R-:W-:Y:S01]  /*5710*/  FSEL R137, R33, -INF , !P4 ;  /* 0xff80000021897808 */ /* 0x000fe20006000000 */
[----:B------:R-:W2:Y:S01]  /*5720*/  MUFU.TANH R15, R15 ;  /* 0x0000000f000f7308 */ /* 0x000ea20000002400 */
[----:B------:R-:W-:-:S02]  /*5730*/  FSEL R106, R35, -INF , !P3 ;  /* 0xff800000236a7808 */ /* 0x000fc40005800000 */
[C---:B------:R-:W-:Y:S02]  /*5740*/  ISETP.GE.AND P5, PT, R29.reuse, R109, PT ;  /* 0x0000006d1d00720c */ /* 0x040fe40003fa6270 */
[C---:B------:R-:W-:Y:S02]  /*5750*/  ISETP.GE.AND P1, PT, R29.reuse, R14, PT ;  /* 0x0000000e1d00720c */ /* 0x040fe40003f26270 */
[C---:B------:R-:W-:Y:S01]  /*5760*/  ISETP.GE.AND P4, PT, R29.reuse, R13, PT ;  /* 0x0000000d1d00720c */ /* 0x040fe20003f86270 */
[----:B------:R-:W-:Y:S01]  /*5770*/  MUFU.TANH R11, R11 ;  /* 0x0000000b000b7308 */ /* 0x000fe20000002400 */
[----:B------:R-:W-:Y:S01]  /*5780*/  BAR.SYNC.DEFER_BLOCKING 0x0 ;  /* 0x0000000000007b1d */ /* 0x000fe20000010000 */
[----:B------:R-:W-:Y:S01]  /*5790*/  ISETP.GE.AND P3, PT, R29, R12, PT ;  /* 0x0000000c1d00720c */ /* 0x000fe20003f66270 */
[----:B-1----:R-:W-:Y:S01]  /*57a0*/  FFMA.FTZ R31, R50, R180, R31 ;  /* 0x000000b4321f7223 */ /* 0x002fe2000001001f */
[----:B------:R-:W-:Y:S02]  /*57b0*/  I2FP.F32.U32 R29, R29 ;  /* 0x0000001d001d7245 */ /* 0x000fe40000201000 */
[----:B------:R-:W-:-:S02]  /*57c0*/  FSEL R139, R79, -INF , !P2 ;  /* 0xff8000004f8b7808 */ /* 0x000fc40005000000 */
[----:B------:R-:W-:Y:S01]  /*57d0*/  FSEL R108, R83, -INF , !P0 ;  /* 0xff800000536c7808 */ /* 0x000fe20004000000 */
[CC--:B------:R-:W-:Y:S01]  /*57e0*/  FFMA.FTZ R77, R29.reuse, R180.reuse, R4 ;  /* 0x000000b41d4d7223 */ /* 0x0c0fe20000010004 */
[CC--:B------:R-:W-:Y:S01]  /*57f0*/  FFMA.FTZ R6, R29.reuse, R180.reuse, R6 ;  /* 0x000000b41d067223 */ /* 0x0c0fe20000010006 */
[CC--:B------:R-:W-:Y:S01]  /*5800*/  FFMA.FTZ R30, R29.reuse, R180.reuse, R30 ;  /* 0x000000b41d1e7223 */ /* 0x0c0fe2000001001e */
[----:B------:R-:W-:Y:S01]  /*5810*/  FFMA.FTZ R85, R29, R180, R123 ;  /* 0x000000b41d557223 */ /* 0x000fe2000001007b */
[----:B------:R-:W-:Y:S01]  /*5820*/  VIADD R29, R8, 0xfffffff1 ;  /* 0xfffffff1081d7836 */ /* 0x000fe20000000000 */
[----:B------:R-:W-:Y:S01]  /*5830*/  ISETP.GE.AND P2, PT, R7, R13, PT ;  /* 0x0000000d0700720c */ /* 0x000fe20003f46270 */
[----:B------:R-:W1:Y:S01]  /*5840*/  MUFU.TANH R101, R101 ;  /* 0x0000006500657308 */ /* 0x000e620000002400 */
[----:B------:R-:W-:Y:S01]  /*5850*/  FSEL R76, R6, -INF , !P1 ;  /* 0xff800000064c7808 */ /* 0x000fe20004800000 */
[----:B------:R-:W-:Y:S01]  /*5860*/  VIADD R4, R8, 0xfffffff9 ;  /* 0xfffffff908047836 */ /* 0x000fe20000000000 */
[----:B------:R-:W-:-:S02]  /*5870*/  I2FP.F32.U32 R6, R29 ;  /* 0x0000001d00067245 */ /* 0x000fc40000201000 */
[----:B------:R-:W-:Y:S02]  /*5880*/  ISETP.GE.AND P0, PT, R7, R12, PT ;  /* 0x0000000c0700720c */ /* 0x000fe40003f06270 */
[----:B------:R-:W-:Y:S01]  /*5890*/  FSEL R77, R77, -INF , !P5 ;  /* 0xff8000004d4d7808 */ /* 0x000fe20006800000 */
[----:B------:R-:W3:Y:S01]  /*58a0*/  MUFU.TANH R7, R42 ;  /* 0x0000002a00077308 */ /* 0x000ee20000002400 */
[CC--:B------:R-:W-:Y:S01]  /*58b0*/  FFMA.FTZ R89, R6.reuse, R180.reuse, R28 ;  /* 0x000000b406597223 */ /* 0x0c0fe2000001001c */
[----:B------:R-:W-:Y:S01]  /*58c0*/  ISETP.GE.AND P5, PT, R29, R13, PT ;  /* 0x0000000d1d00720c */ /* 0x000fe20003fa6270 */
[CC--:B------:R-:W-:Y:S01]  /*58d0*/  FFMA.FTZ R17, R6.reuse, R180.reuse, R17 ;  /* 0x000000b406117223 */ /* 0x0c0fe20000010011 */
[----:B------:R-:W-:Y:S01]  /*58e0*/  FSEL R123, R5, -INF , !P2 ;  /* 0xff800000057b7808 */ /* 0x000fe20005000000 */
[CC--:B------:R-:W-:Y:S01]  /*58f0*/  FFMA.FTZ R74, R6.reuse, R180.reuse, R131 ;  /* 0x000000b4064a7223 */ /* 0x0c0fe20000010083 */
[----:B------:R-:W-:Y:S01]  /*5900*/  FSEL R89, R89, -INF , !P5 ;  /* 0xff80000059597808 */ /* 0x000fe20006800000 */
[----:B--2---:R-:W-:Y:S01]  /*5910*/  FFMA.FTZ R15, R6, R180, R15 ;  /* 0x000000b4060f7223 */ /* 0x004fe2000001000f */
[----:B------:R-:W2:Y:S01]  /*5920*/  MUFU.TANH R103, R103 ;  /* 0x0000006700677308 */ /* 0x000ea20000002400 */
[----:B------:R-:W-:-:S02]  /*5930*/  ISETP.NE.AND P5, PT, R118, 0x1, PT ;  /* 0x000000017600780c */ /* 0x000fc40003fa5270 */
[----:B------:R-:W-:Y:S02]  /*5940*/  FSEL R107, R31, -INF , !P0 ;  /* 0xff8000001f6b7808 */ /* 0x000fe40004000000 */
[----:B------:R-:W-:Y:S02]  /*5950*/  I2FP.F32.U32 R28, R4 ;  /* 0x00000004001c7245 */ /* 0x000fe40000201000 */
[C---:B------:R-:W-:Y:S02]  /*5960*/  ISETP.GE.AND P2, PT, R29.reuse, R109, PT ;  /* 0x0000006d1d00720c */ /* 0x040fe40003f46270 */
[----:B------:R-:W-:Y:S01]  /*5970*/  ISETP.GE.AND P0, PT, R29, R14, PT ;  /* 0x0000000e1d00720c */ /* 0x000fe20003f06270 */
[-C--:B-1----:R-:W-:Y:S01]  /*5980*/  FFMA.FTZ R73, R28, R180.reuse, R101 ;  /* 0x000000b41c497223 */ /* 0x082fe20000010065 */
[----:B------:R-:W-:Y:S01]  /*5990*/  FSEL R91, R30, -INF , !P4 ;  /* 0xff8000001e5b7808 */ /* 0x000fe20006000000 */
[CC--:B---3--:R-:W-:Y:S01]  /*59a0*/  FFMA.FTZ R7, R28.reuse, R180.reuse, R7 ;  /* 0x000000b41c077223 */ /* 0x0c8fe20000010007 */
[----:B------:R-:W-:Y:S01]  /*59b0*/  FSEL R85, R85, -INF , !P3 ;  /* 0xff80000055557808 */ /* 0x000fe20005800000 */
[----:B------:R-:W-:Y:S01]  /*59c0*/  FFMA.FTZ R11, R28, R180, R11 ;  /* 0x000000b41c0b7223 */ /* 0x000fe2000001000b */
[----:B------:R-:W-:-:S02]  /*59d0*/  FSEL R78, R17, -INF , !P2 ;  /* 0xff800000114e7808 */ /* 0x000fc40005000000 */
[----:B------:R-:W-:Y:S01]  /*59e0*/  FSEL R74, R74, -INF , !P0 ;  /* 0xff8000004a4a7808 */ /* 0x000fe20004000000 */
[----:B--2---:R-:W-:Y:S01]  /*59f0*/  FFMA.FTZ R68, R28, R180, R103 ;  /* 0x000000b41c447223 */ /* 0x004fe20000010067 */
[----:B------:R-:W-:Y:S02]  /*5a00*/  ISETP.GE.AND P1, PT, R29, R12, PT ;  /* 0x0000000c1d00720c */ /* 0x000fe40003f26270 */
[C---:B------:R-:W-:Y:S02]  /*5a10*/  ISETP.GE.AND P4, PT, R4.reuse, R109, PT ;  /* 0x0000006d0400720c */ /* 0x040fe40003f86270 */
[C---:B------:R-:W-:Y:S02]  /*5a20*/  ISETP.GE.AND P3, PT, R4.reuse, R14, PT ;  /* 0x0000000e0400720c */ /* 0x040fe40003f66270 */
        /* <DEDUP_REMOVED lines=20> */
[--C-:B------:R-:W-:Y:S02]  /*5b70*/  @!P0 LEA.HI.X R4, R2, R197, R3.reuse, 0x5, P3 ;  /* 0x000000c502048211 */ /* 0x100fe400018f2c03 */
[----:B------:R-:W-:Y:S02]  /*5b80*/  @!P0 LEA R200, P3, R6, R231, 0x1 ;  /* 0x000000e706c88211 */ /* 0x000fe400078608ff */
[----:B------:R-:W-:-:S02]  /*5b90*/  @!P0 LEA.HI.X R28, R2, R197, R3, 0x6, P2 ;  /* 0x000000c5021c8211 */ /* 0x000fc400010f3403 */
[----:B------:R-:W-:Y:S02]  /*5ba0*/  @!P1 LEA.HI.X R203, R196, R235, R197, 0x1, P4 ;  /* 0x000000ebc4cb9211 */ /* 0x000fe400020f0cc5 */
        /* <DEDUP_REMOVED lines=29> */
.L_x_706:
[----:B------:R-:W-:Y:S05]  /*5d80*/  BSYNC.RECONVERGENT B0 ;  /* 0x0000000000007941 */ /* 0x000fea0003800200 */
.L_x_705:
[----:B------:R-:W0:Y:S02]  /*5d90*/  LDGDEPBAR ;  /* 0x00000000000079af */ /* 0x000e240000000000 */
.L_x_704:
[----:B------:R-:W-:Y:S01]  /*5da0*/  FMNMX3.FTZ R4, R61, R47, R63, !PT ;  /* 0x0000002f3d047276 */ /* 0x000fe2000781003f */
[----:B------:R-:W3:Y:S01]  /*5db0*/  LDCU UR5, c[0x0][0x45c] ;  /* 0x00008b80ff0577ac */ /* 0x000ee20008000800 */
[----:B------:R-:W-:Y:S02]  /*5dc0*/  FMNMX3.FTZ R28, R67, R52, R46, !PT ;  /* 0x00000034431c7276 */ /* 0x000fe4000781002e */
[----:B------:R-:W-:Y:S02]  /*5dd0*/  FMNMX3.FTZ R4, R4, R57, R45, !PT ;  /* 0x0000003904047276 */ /* 0x000fe4000781002d */
[----:B------:R-:W-:Y:S02]  /*5de0*/  FMNMX3.FTZ R28, R28, R55, R41, !PT ;  /* 0x000000371c1c7276 */ /* 0x000fe40007810029 */
[----:B------:R-:W-:Y:S02]  /*5df0*/  FMNMX3.FTZ R4, R4, R43, R51, !PT ;  /* 0x0000002b04047276 */ /* 0x000fe40007810033 */
[----:B------:R-:W-:-:S02]  /*5e00*/  FMNMX3.FTZ R28, R28, R49, R22, !PT ;  /* 0x000000311c1c7276 */ /* 0x000fc40007810016 */
[----:B------:R-:W-:Y:S02]  /*5e10*/  FMNMX3.FTZ R4, R4, R37, R97, !PT ;  /* 0x0000002504047276 */ /* 0x000fe40007810061 */
[----:B--2---:R-:W-:Y:S02]  /*5e20*/  FMNMX3.FTZ R6, R71, R44, R59, !PT ;  /* 0x0000002c47067276 */ /* 0x004fe4000781003b */
        /* <DEDUP_REMOVED lines=48> */
[----:B------:R-:W-:Y:S02]  /*6130*/  FMNMX.FTZ R15, R86, R15, !PT ;  /* 0x0000000f560f7209 */ /* 0x000fe40007810000 */
[----:B------:R-:W-:Y:S02]  /*6140*/  FMNMX3.FTZ R5, R5, R126, R112, !PT ;  /* 0x0000007e05057276 */ /* 0x000fe40007810070 */
[----:B------:R-:W-:Y:S01]  /*6150*/  FMNMX3.FTZ R6, R6, R107, R85, !PT ;  /* 0x0000006b06067276 */ /* 0x000fe20007810055 */
[----:B------:R-:W4:Y:S01]  /*6160*/  SHFL.BFLY PT, R28, R15, 0x2, 0x1f ;  /* 0x0c401f000f1c7f89 */ /* 0x000f2200000e0000 */
[----:B------:R-:W-:Y:S02]  /*6170*/  FMNMX3.FTZ R5, R5, R110, R108, !PT ;  /* 0x0000006e05057276 */ /* 0x000fe4000781006c */
[----:B------:R-:W-:-:S02]  /*6180*/  FMNMX3.FTZ R6, R6, R83, R81, !PT ;  /* 0x0000005306067276 */ /* 0x000fc40007810051 */
[----:B------:R-:W-:Y:S02]  /*6190*/  FMNMX3.FTZ R5, R5, R106, R76, !PT ;  /* 0x0000006a05057276 */ /* 0x000fe4000781004c */
[----:B------:R-:W-:Y:S02]  /*61a0*/  FMNMX.FTZ R11, R79, R6, !PT ;  /* 0x000000064f0b7209 */ /* 0x000fe40007810000 */
[----:B------:R-:W-:Y:S02]  /*61b0*/  FMNMX3.FTZ R5, R5, R74, R70, !PT ;  /* 0x0000004a05057276 */ /* 0x000fe40007810046 */
[----:B--2---:R-:W-:Y:S01]  /*61c0*/  FMNMX.FTZ R7, R4, R7, !PT ;  /* 0x0000000704077209 */ /* 0x004fe20007810000 */
[----:B------:R-:W2:Y:S01]  /*61d0*/  SHFL.BFLY PT, R6, R11, 0x2, 0x1f ;  /* 0x0c401f000b067f89 */ /* 0x000ea200000e0000 */
[----:B------:R-:W-:Y:S02]  /*61e0*/  FMNMX.FTZ R5, R68, R5, !PT ;  /* 0x0000000544057209 */ /* 0x000fe40007810000 */
[----:B------:R-:W-:Y:S01]  /*61f0*/  IADD3 R239, PT, PT, R143, R142, RZ ;  /* 0x0000008e8fef7210 */ /* 0x000fe20007ffe0ff */
[----:B------:R-:W5:Y:S01]  /*6200*/  SHFL.BFLY PT, R132, R7, 0x1, 0x1f ;  /* 0x0c201f0007847f89 */ /* 0x000f6200000e0000 */
[----:B------:R-:W-:-:S02]  /*6210*/  MOV R186, 0xffffffff ;  /* 0xffffffff00ba7802 */ /* 0x000fc40000000f00 */
[----:B------:R-:W-:Y:S01]  /*6220*/  LEA R239, R239, UR4, 0x1 ;  /* 0x00000004efef7c11 */ /* 0x000fe2000f8e08ff */
[----:B------:R-:W1:Y:S03]  /*6230*/  SHFL.BFLY PT, R4, R5, 0x2, 0x1f ;  /* 0x0c401f0005047f89 */ /* 0x000e6600000e0000 */
[----:B------:R-:W-:Y:S01]  /*6240*/  IADD3 R84, PT, PT, R140, R239, RZ ;  /* 0x000000ef8c547210 */ /* 0x000fe20007ffe0ff */
[----:B------:R-:W-:Y:S01]  /*6250*/  LDSM.16.MT88.4 R212, [R239+0x4000] ;  /* 0x00400000efd4783b */ /* 0x000fe20000004200 */
[----:B----4-:R-:W-:Y:S02]  /*6260*/  FMNMX.FTZ R28, R15, R28, !PT ;  /* 0x0000001c0f1c7209 */ /* 0x010fe40007810000 */
[----:B------:R-:W-:-:S03]  /*6270*/  IADD3 R238, PT, PT, R239, 0x4000, RZ ;  /* 0x00004000efee7810 */ /* 0x000fc60007ffe0ff */
[----:B------:R-:W4:Y:S01]  /*6280*/  SHFL.BFLY PT, R15, R28, 0x1, 0x1f ;  /* 0x0c201f001c0f7f89 */ /* 0x000f2200000e0000 */
[----:B--2---:R-:W-:Y:S02]  /*6290*/  FMNMX.FTZ R6, R11, R6, !PT ;  /* 0x000000060b067209 */ /* 0x004fe40007810000 */
[----:B-----5:R-:W-:-:S03]  /*62a0*/  FMNMX.FTZ R132, R7, R132, !PT ;  /* 0x0000008407847209 */ /* 0x020fc60007810000 */
[----:B------:R-:W2:Y:S01]  /*62b0*/  SHFL.BFLY PT, R11, R6, 0x1, 0x1f ;  /* 0x0c201f00060b7f89 */ /* 0x000ea200000e0000 */
[----:B-1----:R-:W-:Y:S01]  /*62c0*/  FMNMX.FTZ R4, R5, R4, !PT ;  /* 0x0000000405047209 */ /* 0x002fe20007810000 */
[C---:B---3--:R-:W-:Y:S01]  /*62d0*/  FMUL.FTZ R80, R132.reuse, UR5 ;  /* 0x0000000584507c20 */ /* 0x048fe20008410000 */
[----:B------:R-:W-:-:S03]  /*62e0*/  FSETP.NEU.FTZ.AND P1, PT, R132, -INF , PT ;  /* 0xff8000008400780b */ /* 0x000fc60003f3d000 */
[----:B------:R-:W1:Y:S01]  /*62f0*/  SHFL.BFLY PT, R131, R4, 0x1, 0x1f ;  /* 0x0c201f0004837f89 */ /* 0x000e6200000e0000 */
[----:B------:R-:W-:Y:S02]  /*6300*/  FSEL R80, R80, RZ, P1 ;  /* 0x000000ff50507208 */ /* 0x000fe40000800000 */
[----:B----4-:R-:W-:-:S03]  /*6310*/  FMNMX.FTZ R15, R28, R15, !PT ;  /* 0x0000000f1c0f7209 */ /* 0x010fc60007810000 */
[--C-:B------:R-:W-:Y:S01]  /*6320*/  FFMA.FTZ R5, R61, UR5, -R80.reuse ;  /* 0x000000053d057c23 */ /* 0x100fe20008010850 */
[--C-:B------:R-:W-:Y:S01]  /*6330*/  FFMA.FTZ R66, R47, UR5, -R80.reuse ;  /* 0x000000052f427c23 */ /* 0x100fe20008010850 */
[--C-:B------:R-:W-:Y:S01]  /*6340*/  FFMA.FTZ R58, R57, UR5, -R80.reuse ;  /* 0x00000005393a7c23 */ /* 0x100fe20008010850 */
[C---:B------:R-:W-:Y:S01]  /*6350*/  FSETP.NEU.FTZ.AND P0, PT, R15.reuse, -INF , PT ;  /* 0xff8000000f00780b */ /* 0x040fe20003f1d000 */
[----:B------:R-:W-:Y:S01]  /*6360*/  FMUL.FTZ R88, R15, UR5 ;  /* 0x000000050f587c20 */ /* 0x000fe20008410000 */
[----:B------:R-:W-:Y:S01]  /*6370*/  LDSM.16.MT88.4 R28, [R239+0x4400] ;  /* 0x00440000ef1c783b */ /* 0x000fe20000004200 */
[--C-:B------:R-:W-:Y:S01]  /*6380*/  FFMA.FTZ R50, R43, UR5, -R80.reuse ;  /* 0x000000052b327c23 */ /* 0x100fe20008010850 */
[----:B------:R-:W-:Y:S01]  /*6390*/  MUFU.EX2 R66, R66 ;  /* 0x0000004200427308 */ /* 0x000fe20000000800 */
[--C-:B------:R-:W-:Y:S01]  /*63a0*/  FFMA.FTZ R114, R129, UR5, -R80.reuse ;  /* 0x0000000581727c23 */ /* 0x100fe20008010850 */
[----:B------:R-:W-:Y:S01]  /*63b0*/  FSEL R88, R88, RZ, P0 ;  /* 0x000000ff58587208 */ /* 0x000fe20000000000 */
[--C-:B------:R-:W-:Y:S01]  /*63c0*/  FFMA.FTZ R245, R245, UR5, -R80.reuse ;  /* 0x00000005f5f57c23 */ /* 0x100fe20008010850 */
[----:B--2---:R-:W-:Y:S01]  /*63d0*/  FMNMX.FTZ R11, R6, R11, !PT ;  /* 0x0000000b060b7209 */ /* 0x004fe20007810000 */
[----:B------:R-:W-:Y:S01]  /*63e0*/  MUFU.EX2 R58, R58 ;  /* 0x0000003a003a7308 */ /* 0x000fe20000000800 */
[----:B------:R-:W-:Y:S01]  /*63f0*/  FFMA.FTZ R243, R243, UR5, -R80 ;  /* 0x00000005f3f37c23 */ /* 0x000fe20008010850 */
[--C-:B------:R-:W-:Y:S01]  /*6400*/  FFMA.FTZ R62, R67, UR5, -R88.reuse ;  /* 0x00000005433e7c23 */ /* 0x100fe20008010858 */
[C---:B------:R-:W-:Y:S01]  /*6410*/  FSETP.NEU.FTZ.AND P0, PT, R11.reuse, -INF , PT ;  /* 0xff8000000b00780b */ /* 0x040fe20003f1d000 */
[----:B------:R-:W-:Y:S01]  /*6420*/  FMUL.FTZ R82, R11, UR5 ;  /* 0x000000050b527c20 */ /* 0x000fe20008410000 */
[----:B------:R2:W-:Y:S01]  /*6430*/  MUFU.EX2 R67, R5 ;  /* 0x0000000500437308 */ /* 0x0005e20000000800 */
[----:B-1----:R-:W-:Y:S01]  /*6440*/  FMNMX.FTZ R131, R4, R131, !PT ;  /* 0x0000008304837209 */ /* 0x002fe20007810000 */
[--C-:B------:R-:W-:Y:S01]  /*6450*/  FFMA.FTZ R61, R52, UR5, -R88.reuse ;  /* 0x00000005343d7c23 */ /* 0x100fe20008010858 */
[--C-:B------:R-:W-:Y:S01]  /*6460*/  FFMA.FTZ R54, R55, UR5, -R88.reuse ;  /* 0x0000000537367c23 */ /* 0x100fe20008010858 */
[----:B------:R-:W-:Y:S01]  /*6470*/  FSEL R82, R82, RZ, P0 ;  /* 0x000000ff52527208 */ /* 0x000fe20000000000 */
[--C-:B------:R-:W-:Y:S01]  /*6480*/  FFMA.FTZ R46, R46, UR5, -R88.reuse ;  /* 0x000000052e2e7c23 */ /* 0x100fe20008010858 */
[----:B------:R-:W-:Y:S01]  /*6490*/  FSETP.NEU.FTZ.AND P0, PT, R131, -INF , PT ;  /* 0xff8000008300780b */ /* 0x000fe20003f1d000 */
[----:B------:R-:W-:Y:S01]  /*64a0*/  MUFU.EX2 R62, R62 ;  /* 0x0000003e003e7308 */ /* 0x000fe20000000800 */
[----:B------:R-:W-:Y:S01]  /*64b0*/  FFMA.FTZ R42, R49, UR5, -R88 ;  /* 0x00000005312a7c23 */ /* 0x000fe20008010858 */
[--C-:B------:R-:W-:Y:S01]  /*64c0*/  FFMA.FTZ R60, R71, UR5, -R82.reuse ;  /* 0x00000005473c7c23 */ /* 0x100fe20008010852 */
[----:B------:R-:W-:Y:S01]  /*64d0*/  FMUL.FTZ R71, R131, UR5 ;  /* 0x0000000583477c20 */ /* 0x000fe20008410000 */
[--C-:B------:R-:W-:Y:S01]  /*64e0*/  FFMA.FTZ R52, R59, UR5, -R82.reuse ;  /* 0x000000053b347c23 */ /* 0x100fe20008010852 */
[--C-:B------:R-:W-:Y:S01]  /*64f0*/  FFMA.FTZ R17, R65, UR5, -R82.reuse ;  /* 0x0000000541117c23 */ /* 0x100fe20008010852 */
[----:B------:R-:W-:Y:S01]  /*6500*/  FFMA.FTZ R44, R44, UR5, -R82 ;  /* 0x000000052c2c7c23 */ /* 0x000fe20008010852 */
[----:B--2---:R-:W1:Y:S01]  /*6510*/  LDSM.16.MT88.4 R4, [R84+0x4000] ;  /* 0x004000005404783b */ /* 0x004e620000004200 */
[----:B------:R-:W-:Y:S01]  /*6520*/  FSEL R71, R71, RZ, P0 ;  /* 0x000000ff47477208 */ /* 0x000fe20000000000 */
[----:B------:R2:W-:Y:S01]  /*6530*/  MUFU.EX2 R47, R17 ;  /* 0x00000011002f7308 */ /* 0x0005e20000000800 */
[----:B------:R-:W-:Y:S01]  /*6540*/  FFMA.FTZ R65, R63, UR5, -R80 ;  /* 0x000000053f417c23 */ /* 0x000fe20008010850 */
[--C-:B------:R-:W-:Y:S01]  /*6550*/  FFMA.FTZ R35, R53, UR5, -R82.reuse ;  /* 0x0000000535237c23 */ /* 0x100fe20008010852 */
[----:B------:R-:W-:Y:S01]  /*6560*/  FFMA.FTZ R34, R34, UR5, -R82 ;  /* 0x0000000522227c23 */ /* 0x000fe20008010852 */
[----:B------:R-:W3:Y:S01]  /*6570*/  MUFU.EX2 R61, R61 ;  /* 0x0000003d003d7308 */ /* 0x000ee20000000800 */
[--C-:B------:R-:W-:Y:S01]  /*6580*/  FFMA.FTZ R57, R36, UR5, -R71.reuse ;  /* 0x0000000524397c23 */ /* 0x100fe20008010847 */
[--C-:B------:R-:W-:Y:S01]  /*6590*/  FFMA.FTZ R56, R20, UR5, -R71.reuse ;  /* 0x0000000514387c23 */ /* 0x100fe20008010847 */
[----:B------:R-:W-:Y:S01]  /*65a0*/  FFMA.FTZ R36, R23, UR5, -R88 ;  /* 0x0000000517247c23 */ /* 0x000fe20008010858 */
[----:B------:R4:W-:Y:S01]  /*65b0*/  MUFU.EX2 R55, R46 ;  /* 0x0000002e00377308 */ /* 0x0009e20000000800 */
[--C-:B------:R-:W-:Y:S01]  /*65c0*/  FFMA.FTZ R64, R38, UR5, -R71.reuse ;  /* 0x0000000526407c23 */ /* 0x100fe20008010847 */
[--C-:B------:R-:W-:Y:S01]  /*65d0*/  FFMA.FTZ R63, R40, UR5, -R71.reuse ;  /* 0x00000005283f7c23 */ /* 0x100fe20008010847 */
[----:B------:R-:W-:Y:S01]  /*65e0*/  FFMA.FTZ R40, R39, UR5, -R82 ;  /* 0x0000000527287c23 */ /* 0x000fe20008010852 */
[----:B------:R-:W5:Y:S01]  /*65f0*/  MUFU.EX2 R54, R54 ;  /* 0x0000003600367308 */ /* 0x000f620000000800 */
[----:B------:R-:W-:Y:S01]  /*6600*/  FFMA.FTZ R53, R45, UR5, -R80 ;  /* 0x000000052d357c23 */ /* 0x000fe20008010850 */
[--C-:B--2---:R-:W-:Y:S01]  /*6610*/  FFMA.FTZ R17, R41, UR5, -R88.reuse ;  /* 0x0000000529117c23 */ /* 0x104fe20008010858 */
[----:B------:R-:W-:Y:S01]  /*6620*/  FFMA.FTZ R41, R22, UR5, -R88 ;  /* 0x0000000516297c23 */ /* 0x000fe20008010858 */
[----:B------:R-:W-:Y:S01]  /*6630*/  MUFU.EX2 R60, R60 ;  /* 0x0000003c003c7308 */ /* 0x000fe20000000800 */
[----:B------:R-:W-:Y:S01]  /*6640*/  FFMA.FTZ R45, R51, UR5, -R80 ;  /* 0x00000005332d7c23 */ /* 0x000fe20008010850 */
[----:B---3--:R-:W-:Y:S01]  /*6650*/  F2FP.BF16.F32.PACK_AB R196, R61, R62 ;  /* 0x0000003e3dc4723e */ /* 0x008fe200000010ff */
[--C-:B------:R-:W-:Y:S01]  /*6660*/  FFMA.FTZ R51, R26, UR5, -R71.reuse ;  /* 0x000000051a337c23 */ /* 0x100fe20008010847 */
[----:B------:R-:W2:Y:S01]  /*6670*/  MUFU.EX2 R59, R44 ;  /* 0x0000002c003b7308 */ /* 0x000ea20000000800 */
[----:B------:R-:W-:Y:S01]  /*6680*/  F2FP.BF16.F32.PACK_AB R224, R66, R67 ;  /* 0x0000004342e0723e */ /* 0x000fe200000010ff */
[----:B----4-:R-:W-:Y:S01]  /*6690*/  FFMA.FTZ R46, R21, UR5, -R82 ;  /* 0x00000005152e7c23 */ /* 0x010fe20008010852 */
[--C-:B------:R-:W-:Y:S01]  /*66a0*/  FFMA.FTZ R48, R32, UR5, -R71.reuse ;  /* 0x0000000520307c23 */ /* 0x100fe20008010847 */
[----:B------:R-:W3:Y:S01]  /*66b0*/  MUFU.EX2 R52, R52 ;  /* 0x0000003400347308 */ /* 0x000ee20000000800 */
[----:B------:R-:W4:Y:S01]  /*66c0*/  LDSM.16.MT88.4 R20, [R84+0x4400] ;  /* 0x004400005414783b */ /* 0x000f220000004200 */
[----:B-----5:R-:W-:Y:S01]  /*66d0*/  F2FP.BF16.F32.PACK_AB R198, R54, R55 ;  /* 0x0000003736c6723e */ /* 0x020fe200000010ff */
[--C-:B------:R-:W-:Y:S01]  /*66e0*/  FFMA.FTZ R43, R24, UR5, -R71.reuse ;  /* 0x00000005182b7c23 */ /* 0x100fe20008010847 */
[----:B------:R-:W5:Y:S01]  /*66f0*/  MUFU.EX2 R65, R65 ;  /* 0x0000004100417308 */ /* 0x000f620000000800 */
[--C-:B------:R-:W-:Y:S01]  /*6700*/  FFMA.FTZ R38, R18, UR5, -R71.reuse ;  /* 0x0000000512267c23 */ /* 0x100fe20008010847 */
[--C-:B------:R-:W-:Y:S01]  /*6710*/  FFMA.FTZ R33, R16, UR5, -R88.reuse ;  /* 0x0000000510217c23 */ /* 0x100fe20008010858 */
[----:B------:R-:W-:Y:S01]  /*6720*/  FFMA.FTZ R32, R19, UR5, -R88 ;  /* 0x0000000513207c23 */ /* 0x000fe20008010858 */
[----:B------:R-:W-:Y:S01]  /*6730*/  MUFU.EX2 R64, R64 ;  /* 0x0000004000407308 */ /* 0x000fe20000000800 */
[----:B------:R-:W-:Y:S01]  /*6740*/  FFMA.FTZ R101, R10, UR5, -R82 ;  /* 0x000000050a657c23 */ /* 0x000fe20008010852 */
[----:B--2---:R-:W-:Y:S01]  /*6750*/  F2FP.BF16.F32.PACK_AB R197, R59, R60 ;  /* 0x0000003c3bc5723e */ /* 0x004fe200000010ff */
[----:B------:R-:W-:Y:S01]  /*6760*/  FFMA.FTZ R44, R37, UR5, -R80 ;  /* 0x00000005252c7c23 */ /* 0x000fe20008010850 */
[----:B------:R-:W2:Y:S01]  /*6770*/  MUFU.EX2 R63, R63 ;  /* 0x0000003f003f7308 */ /* 0x000ea20000000800 */
[----:B------:R-:W-:Y:S01]  /*6780*/  FFMA.FTZ R37, R25, UR5, -R88 ;  /* 0x0000000519257c23 */ /* 0x000fe20008010858 */
[----:B---3--:R-:W-:Y:S01]  /*6790*/  F2FP.BF16.F32.PACK_AB R199, R47, R52 ;  /* 0x000000342fc7723e */ /* 0x008fe200000010ff */
[--C-:B------:R-:W-:Y:S01]  /*67a0*/  FFMA.FTZ R10, R69, UR5, -R82.reuse ;  /* 0x00000005450a7c23 */ /* 0x100fe20008010852 */
[----:B------:R-:W-:Y:S01]  /*67b0*/  MUFU.EX2 R57, R57 ;  /* 0x0000003900397308 */ /* 0x000fe20000000800 */
[--C-:B------:R-:W-:Y:S01]  /*67c0*/  FFMA.FTZ R9, R9, UR5, -R82.reuse ;  /* 0x0000000509097c23 */ /* 0x100fe20008010852 */
[----:B-----5:R-:W-:Y:S01]  /*67d0*/  F2FP.BF16.F32.PACK_AB R226, R58, R65 ;  /* 0x000000413ae2723e */ /* 0x020fe200000010ff */
[----:B------:R-:W-:Y:S01]  /*67e0*/  FFMA.FTZ R72, R72, UR5, -R82 ;  /* 0x0000000548487c23 */ /* 0x000fe20008010852 */
[----:B------:R-:W3:Y:S01]  /*67f0*/  MUFU.EX2 R56, R56 ;  /* 0x0000003800387308 */ /* 0x000ee20000000800 */
[C---:B------:R-:W-:Y:S01]  /*6800*/  HMMA.16816.F32.BF16 R208, R196.reuse, R212, RZ ;  /* 0x000000d4c4d0723c */ /* 0x040fe200000418ff */
[--C-:B------:R-:W-:Y:S01]  /*6810*/  FFMA.FTZ R102, R102, UR5, -R71.reuse ;  /* 0x0000000566667c23 */ /* 0x100fe20008010847 */
[--C-:B------:R-:W-:Y:S01]  /*6820*/  FFMA.FTZ R103, R98, UR5, -R88.reuse ;  /* 0x0000000562677c23 */ /* 0x100fe20008010858 */
[----:B------:R5:W-:Y:S01]  /*6830*/  MUFU.EX2 R49, R17 ;  /* 0x0000001100317308 */ /* 0x000be20000000800 */
[----:B------:R-:W-:Y:S01]  /*6840*/  FFMA.FTZ R100, R100, UR5, -R88 ;  /* 0x0000000564647c23 */ /* 0x000fe20008010858 */
[----:B--2---:R-:W-:Y:S01]  /*6850*/  F2FP.BF16.F32.PACK_AB R225, R63, R64 ;  /* 0x000000403fe1723e */ /* 0x004fe200000010ff */
[--C-:B------:R-:W-:Y:S01]  /*6860*/  FFMA.FTZ R104, R105, UR5, -R82.reuse ;  /* 0x0000000569687c23 */ /* 0x100fe20008010852 */
[----:B------:R-:W2:Y:S01]  /*6870*/  MUFU.EX2 R42, R42 ;  /* 0x0000002a002a7308 */ /* 0x000ea20000000800 */
[C---:B-1----:R-:W-:Y:S01]  /*6880*/  HMMA.16816.F32.BF16 R200, R196.reuse, R4, RZ ;  /* 0x00000004c4c8723c */ /* 0x042fe200000418ff */
[--C-:B------:R-:W-:Y:S01]  /*6890*/  FFMA.FTZ R113, R113, UR5, -R82.reuse ;  /* 0x0000000571717c23 */ /* 0x100fe20008010852 */
[----:B------:R-:W-:Y:S01]  /*68a0*/  FFMA.FTZ R247, R247, UR5, -R82 ;  /* 0x00000005f7f77c23 */ /* 0x000fe20008010852 */
[----:B------:R-:W-:Y:S01]  /*68b0*/  MUFU.EX2 R41, R41 ;  /* 0x0000002900297308 */ /* 0x000fe20000000800 */
[----:B------:R-:W-:Y:S01]  /*68c0*/  FFMA.FTZ R143, R120, UR5, -R71 ;  /* 0x00000005788f7c23 */ /* 0x000fe20008010847 */
[----:B---3--:R-:W-:Y:S01]  /*68d0*/  F2FP.BF16.F32.PACK_AB R227, R56, R57 ;  /* 0x0000003938e3723e */ /* 0x008fe200000010ff */
[----:B------:R-:W-:Y:S01]  /*68e0*/  FFMA.FTZ R140, R157, UR5, -R88 ;  /* 0x000000059d8c7c23 */ /* 0x000fe20008010858 */
[----:B------:R-:W-:Y:S01]  /*68f0*/  MUFU.EX2 R36, R36 ;  /* 0x0000002400247308 */ /* 0x000fe20000000800 */
[C---:B------:R-:W-:Y:S01]  /*6900*/  HMMA.16816.F32.BF16 R204, R196.reuse, R214, RZ ;  /* 0x000000d6c4cc723c */ /* 0x040fe200000418ff */
[----:B-----5:R-:W-:Y:S01]  /*6910*/  LDSM.16.MT88.4 R16, [R84+0x4800] ;  /* 0x004800005410783b */ /* 0x020fe20000004200 */
[--C-:B------:R-:W-:Y:S01]  /*6920*/  FFMA.FTZ R138, R237, UR5, -R82.reuse ;  /* 0x00000005ed8a7c23 */ /* 0x100fe20008010852 */
[----:B------:R-:W-:Y:S01]  /*6930*/  MUFU.EX2 R46, R46 ;  /* 0x0000002e002e7308 */ /* 0x000fe20000000800 */
[--C-:B------:R-:W-:Y:S01]  /*6940*/  FFMA.FTZ R142, R163, UR5, -R82.reuse ;  /* 0x00000005a38e7c23 */ /* 0x100fe20008010852 */
[----:B------:R-:W-:Y:S01]  /*6950*/  FFMA.FTZ R165, R165, UR5, -R82 ;  /* 0x00000005a5a57c23 */ /* 0x000fe20008010852 */
[----:B------:R-:W-:Y:S01]  /*6960*/  FFMA.FTZ R241, R241, UR5, -R88 ;  /* 0x00000005f1f17c23 */ /* 0x000fe20008010858 */
[----:B------:R-:W1:Y:S01]  /*6970*/  MUFU.EX2 R39, R34 ;  /* 0x0000002200277308 */ /* 0x000e620000000800 */
[----:B------:R-:W-:Y:S01]  /*6980*/  HMMA.16816.F32.BF16 R196, R196, R6, RZ ;  /* 0x00000006c4c4723c */ /* 0x000fe200000418ff */
[----:B------:R-:W-:Y:S01]  /*6990*/  FFMA.FTZ R191, R191, UR5, -R82 ;  /* 0x00000005bfbf7c23 */ /* 0x000fe20008010852 */
[--C-:B------:R-:W-:Y:S01]  /*69a0*/  FFMA.FTZ R144, R177, UR5, -R80.reuse ;  /* 0x00000005b1907c23 */ /* 0x100fe20008010850 */
[----:B------:R-:W-:Y:S01]  /*69b0*/  MUFU.EX2 R40, R40 ;  /* 0x0000002800287308 */ /* 0x000fe20000000800 */
[----:B------:R-:W-:Y:S01]  /*69c0*/  FFMA.FTZ R189, R189, UR5, -R80 ;  /* 0x00000005bdbd7c23 */ /* 0x000fe20008010850 */
[----:B------:R-:W-:Y:S01]  /*69d0*/  FFMA.FTZ R154, R181, UR5, -R88 ;  /* 0x00000005b59a7c23 */ /* 0x000fe20008010858 */
[--C-:B------:R-:W-:Y:S01]  /*69e0*/  FFMA.FTZ R156, R173, UR5, -R82.reuse ;  /* 0x00000005ad9c7c23 */ /* 0x100fe20008010852 */
[----:B------:R-:W3:Y:S01]  /*69f0*/  MUFU.EX2 R35, R35 ;  /* 0x0000002300237308 */ /* 0x000ee20000000800 */
[C---:B------:R-:W-:Y:S01]  /*6a00*/  HMMA.16816.F32.BF16 R220, R224.reuse, R4, RZ ;  /* 0x00000004e0dc723c */ /* 0x040fe200000418ff */
[----:B--2---:R-:W-:Y:S01]  /*6a10*/  F2FP.BF16.F32.PACK_AB R4, R42, R49 ;  /* 0x000000312a04723e */ /* 0x004fe200000010ff */
[--C-:B------:R-:W-:Y:S01]  /*6a20*/  FFMA.FTZ R162, R169, UR5, -R82.reuse ;  /* 0x00000005a9a27c23 */ /* 0x100fe20008010852 */
[----:B------:R-:W-:Y:S01]  /*6a30*/  MUFU.EX2 R53, R53 ;  /* 0x0000003500357308 */ /* 0x000fe20000000800 */
[----:B------:R-:W-:Y:S01]  /*6a40*/  FFMA.FTZ R167, R167, UR5, -R82 ;  /* 0x00000005a7a77c23 */ /* 0x000fe20008010852 */
[----:B-1----:R-:W-:Y:S01]  /*6a50*/  F2FP.BF16.F32.PACK_AB R5, R39, R46 ;  /* 0x0000002e2705723e */ /* 0x002fe200000010ff */
[--C-:B------:R-:W-:Y:S01]  /*6a60*/  FFMA.FTZ R34, R27, UR5, -R88.reuse ;  /* 0x000000051b227c23 */ /* 0x100fe20008010858 */
[----:B------:R-:W1:Y:S01]  /*6a70*/  MUFU.EX2 R50, R50 ;  /* 0x0000003200327308 */ /* 0x000e620000000800 */
[C---:B------:R-:W-:Y:S01]  /*6a80*/  HMMA.16816.F32.BF16 R216, R224.reuse, R212, RZ ;  /* 0x000000d4e0d8723c */ /* 0x040fe200000418ff */
[----:B------:R-:W2:Y:S01]  /*6a90*/  LDSM.16.MT88.4 R24, [R239+0x4800] ;  /* 0x00480000ef18783b */ /* 0x000ea20000004200 */
[--C-:B------:R-:W-:Y:S01]  /*6aa0*/  FFMA.FTZ R183, R183, UR5, -R88.reuse ;  /* 0x00000005b7b77c23 */ /* 0x100fe20008010858 */
[----:B------:R-:W-:Y:S01]  /*6ab0*/  MUFU.EX2 R45, R45 ;  /* 0x0000002d002d7308 */ /* 0x000fe20000000800 */
[----:B------:R-:W-:Y:S01]  /*6ac0*/  FFMA.FTZ R175, R175, UR5, -R88 ;  /* 0x00000005afaf7c23 */ /* 0x000fe20008010858 */
[----:B------:R-:W-:Y:S01]  /*6ad0*/  FFMA.FTZ R171, R171, UR5, -R82 ;  /* 0x00000005abab7c23 */ /* 0x000fe20008010852 */
[----:B------:R-:W-:Y:S01]  /*6ae0*/  FADD.FTZ R66, R67, R66 ;  /* 0x0000004243427221 */ /* 0x000fe20000010000 */
[----:B------:R-:W-:Y:S01]  /*6af0*/  MUFU.EX2 R44, R44 ;  /* 0x0000002c002c7308 */ /* 0x000fe20000000800 */
[C---:B------:R-:W-:Y:S01]  /*6b00*/  HMMA.16816.F32.BF16 R212, R224.reuse, R214, RZ ;  /* 0x000000d6e0d4723c */ /* 0x040fe200000418ff */
[----:B------:R-:W-:Y:S01]  /*6b10*/  FADD.FTZ R64, R64, R63 ;  /* 0x0000003f40407221 */ /* 0x000fe20000010000 */
[----:B------:R-:W-:Y:S01]  /*6b20*/  FADD.FTZ R62, R62, R61 ;  /* 0x0000003d3e3e7221 */ /* 0x000fe20000010000 */
[----:B------:R-:W-:Y:S01]  /*6b30*/  MUFU.EX2 R51, R51 ;  /* 0x0000003300337308 */ /* 0x000fe20000000800 */
[----:B------:R-:W-:Y:S01]  /*6b40*/  FADD.FTZ R59, R60, R59 ;  /* 0x0000003b3c3b7221 */ /* 0x000fe20000010000 */
[--C-:B------:R-:W-:Y:S01]  /*6b50*/  FFMA.FTZ R164, R155, UR5, -R80.reuse ;  /* 0x000000059ba47c23 */ /* 0x100fe20008010850 */
[----:B------:R-:W-:Y:S01]  /*6b60*/  FFMA.FTZ R161, R161, UR5, -R80 ;  /* 0x00000005a1a17c23 */ /* 0x000fe20008010850 */
[----:B------:R-:W5:Y:S01]  /*6b70*/  MUFU.EX2 R48, R48 ;  /* 0x0000003000307308 */ /* 0x000f620000000800 */
[----:B------:R-:W-:Y:S01]  /*6b80*/  HMMA.16816.F32.BF16 R224, R224, R6, RZ ;  /* 0x00000006e0e0723c */ /* 0x000fe200000418ff */
[----:B------:R-:W-:Y:S01]  /*6b90*/  F2FP.BF16.F32.PACK_AB R6, R36, R41 ;  /* 0x000000292406723e */ /* 0x000fe200000010ff */
[----:B------:R-:W-:Y:S01]  /*6ba0*/  FADD.FTZ R65, R65, R66 ;  /* 0x0000004241417221 */ /* 0x000fe20000010000 */
[----:B------:R-:W-:Y:S01]  /*6bb0*/  MUFU.EX2 R43, R43 ;  /* 0x0000002b002b7308 */ /* 0x000fe20000000800 */
[----:B---3--:R-:W-:Y:S01]  /*6bc0*/  F2FP.BF16.F32.PACK_AB R7, R35, R40 ;  /* 0x000000282307723e */ /* 0x008fe200000010ff */
[----:B------:R-:W-:Y:S01]  /*6bd0*/  FADD.FTZ R57, R57, R64 ;  /* 0x0000004039397221 */ /* 0x000fe20000010000 */
[----:B------:R-:W-:Y:S01]  /*6be0*/  FADD.FTZ R55, R55, R62 ;  /* 0x0000003e37377221 */ /* 0x000fe20000010000 */
[----:B------:R-:W3:Y:S01]  /*6bf0*/  MUFU.EX2 R38, R38 ;  /* 0x0000002600267308 */ /* 0x000ee20000000800 */
[----:B------:R-:W-:Y:S01]  /*6c00*/  FADD.FTZ R52, R52, R59 ;  /* 0x0000003b34347221 */ /* 0x000fe20000010000 */
[----:B------:R-:W-:Y:S01]  /*6c10*/  FADD.FTZ R58, R58, R65 ;  /* 0x000000413a3a7221 */ /* 0x000fe20000010000 */
[----:B------:R-:W-:Y:S01]  /*6c20*/  FADD.FTZ R56, R56, R57 ;  /* 0x0000003938387221 */ /* 0x000fe20000010000 */
[C---:B------:R-:W-:Y:S01]  /*6c30*/  HMMA.16816.F32.BF16 R208, R4.reuse, R28, R208 ;  /* 0x0000001c04d0723c */ /* 0x040fe200000418d0 */
[----:B------:R-:W-:Y:S01]  /*6c40*/  MUFU.EX2 R37, R37 ;  /* 0x0000002500257308 */ /* 0x000fe20000000800 */
[----:B------:R-:W-:Y:S01]  /*6c50*/  FADD.FTZ R54, R54, R55 ;  /* 0x0000003736367221 */ /* 0x000fe20000010000 */
[----:B------:R-:W-:Y:S01]  /*6c60*/  FADD.FTZ R47, R47, R52 ;  /* 0x000000342f2f7221 */ /* 0x000fe20000010000 */
[----:B------:R-:W-:Y:S01]  /*6c70*/  FFMA.FTZ R166, R137, UR5, -R80 ;  /* 0x0000000589a67c23 */ /* 0x000fe20008010850 */
[----:B------:R-:W2:Y:S01]  /*6c80*/  MUFU.EX2 R34, R34 ;  /* 0x0000002200227308 */ /* 0x000ea20000000800 */
[----:B------:R-:W-:Y:S01]  /*6c90*/  FADD.FTZ R49, R49, R54 ;  /* 0x0000003631317221 */ /* 0x000fe20000010000 */
[----:B------:R-:W-:Y:S01]  /*6ca0*/  FADD.FTZ R46, R46, R47 ;  /* 0x0000002f2e2e7221 */ /* 0x000fe20000010000 */
[C---:B----4-:R-:W-:Y:S01]  /*6cb0*/  HMMA.16816.F32.BF16 R200, R4.reuse, R20, R200 ;  /* 0x0000001404c8723c */ /* 0x050fe200000418c8 */
[----:B------:R-:W-:Y:S01]  /*6cc0*/  MUFU.EX2 R33, R33 ;  /* 0x0000002100217308 */ /* 0x000fe20000000800 */
[----:B------:R-:W-:Y:S01]  /*6cd0*/  FADD.FTZ R42, R42, R49 ;  /* 0x000000312a2a7221 */ /* 0x000fe20000010000 */
[----:B------:R-:W-:Y:S01]  /*6ce0*/  FADD.FTZ R39, R39, R46 ;  /* 0x0000002e27277221 */ /* 0x000fe20000010000 */
[----:B------:R-:W-:Y:S01]  /*6cf0*/  FFMA.FTZ R133, R133, UR5, -R88 ;  /* 0x0000000585857c23 */ /* 0x000fe20008010858 */
[----:B------:R-:W-:Y:S01]  /*6d00*/  MUFU.EX2 R32, R32 ;  /* 0x0000002000207308 */ /* 0x000fe20000000800 */
[----:B------:R-:W-:Y:S01]  /*6d10*/  FADD.FTZ R41, R41, R42 ;  /* 0x0000002a29297221 */ /* 0x000fe20000010000 */
[----:B------:R-:W-:Y:S01]  /*6d20*/  FADD.FTZ R40, R40, R39 ;  /* 0x0000002728287221 */ /* 0x000fe20000010000 */
[C---:B------:R-:W-:Y:S01]  /*6d30*/  HMMA.16816.F32.BF16 R204, R4.reuse, R30, R204 ;  /* 0x0000001e04cc723c */ /* 0x040fe200000418cc */
[----:B------:R4:W-:Y:S01]  /*6d40*/  MUFU.EX2 R69, R101 ;  /* 0x0000006500457308 */ /* 0x0009e20000000800 */
[----:B------:R-:W-:Y:S01]  /*6d50*/  FADD.FTZ R36, R36, R41 ;  /* 0x0000002924247221 */ /* 0x000fe20000010000 */
[----:B------:R-:W-:Y:S01]  /*6d60*/  FADD.FTZ R40, R35, R40 ;  /* 0x0000002823287221 */ /* 0x000fe20000010000 */
[--C-:B------:R-:W-:Y:S01]  /*6d70*/  FFMA.FTZ R168, R127, UR5, -R88.reuse ;  /* 0x000000057fa87c23 */ /* 0x100fe20008010858 */
[----:B------:R-:W2:Y:S01]  /*6d80*/  MUFU.EX2 R10, R10 ;  /* 0x0000000a000a7308 */ /* 0x000ea20000000800 */
[----:B------:R-:W-:Y:S01]  /*6d90*/  FFMA.FTZ R125, R125, UR5, -R88 ;  /* 0x000000057d7d7c23 */ /* 0x000fe20008010858 */
[----:B------:R-:W-:Y:S01]  /*6da0*/  FFMA.FTZ R141, R141, UR5, -R80 ;  /* 0x000000058d8d7c23 */ /* 0x000fe20008010850 */
[----:B------:R-:W-:Y:S01]  /*6db0*/  HMMA.16816.F32.BF16 R196, R4, R22, R196 ;  /* 0x0000001604c4723c */ /* 0x000fe200000418c4 */
[----:B-1----:R-:W-:Y:S01]  /*6dc0*/  F2FP.BF16.F32.PACK_AB R4, R50, R53 ;  /* 0x000000353204723e */ /* 0x002fe200000010ff */
[----:B------:R-:W-:Y:S01]  /*6dd0*/  MUFU.EX2 R9, R9 ;  /* 0x0000000900097308 */ /* 0x000fe20000000800 */
[----:B-----5:R-:W-:Y:S01]  /*6de0*/  F2FP.BF16.F32.PACK_AB R5, R48, R51 ;  /* 0x000000333005723e */ /* 0x020fe200000010ff */
[----:B------:R-:W-:Y:S01]  /*6df0*/  FADD.FTZ R53, R53, R58 ;  /* 0x0000003a35357221 */ /* 0x000fe20000010000 */
[----:B------:R-:W-:Y:S01]  /*6e00*/  F2FP.BF16.F32.PACK_AB R6, R44, R45 ;  /* 0x0000002d2c06723e */ /* 0x000fe200000010ff */
[----:B------:R-:W1:Y:S01]  /*6e10*/  MUFU.EX2 R72, R72 ;  /* 0x0000004800487308 */ /* 0x000e620000000800 */
[----:B---3--:R-:W-:Y:S01]  /*6e20*/  F2FP.BF16.F32.PACK_AB R7, R38, R43 ;  /* 0x0000002b2607723e */ /* 0x008fe200000010ff */
[----:B----4-:R-:W-:Y:S01]  /*6e30*/  FFMA.FTZ R101, R94, UR5, -R71 ;  /* 0x000000055e657c23 */ /* 0x010fe20008010847 */
[----:B------:R-:W-:Y:S01]  /*6e40*/  FADD.FTZ R51, R51, R56 ;  /* 0x0000003833337221 */ /* 0x000fe20000010000 */
[----:B------:R-:W-:Y:S01]  /*6e50*/  MUFU.EX2 R103, R103 ;  /* 0x0000006700677308 */ /* 0x000fe20000000800 */
[----:B------:R-:W-:Y:S01]  /*6e60*/  FADD.FTZ R50, R50, R53 ;  /* 0x0000003532327221 */ /* 0x000fe20000010000 */
[----:B------:R-:W-:Y:S01]  /*6e70*/  FFMA.FTZ R110, R110, UR5, -R71 ;  /* 0x000000056e6e7c23 */ /* 0x000fe20008010847 */
[----:B------:R-:W-:Y:S01]  /*6e80*/  FADD.FTZ R48, R48, R51 ;  /* 0x0000003330307221 */ /* 0x000fe20000010000 */
[C---:B------:R-:W-:Y:S01]  /*6e90*/  HMMA.16816.F32.BF16 R220, R4.reuse, R20, R220 ;  /* 0x0000001404dc723c */ /* 0x040fe200000418dc */
[--C-:B------:R-:W-:Y:S01]  /*6ea0*/  FFMA.FTZ R21, R97, UR5, -R80.reuse ;  /* 0x0000000561157c23 */ /* 0x100fe20008010850 */
[----:B------:R-:W-:Y:S01]  /*6eb0*/  FFMA.FTZ R20, R90, UR5, -R80 ;  /* 0x000000055a147c23 */ /* 0x000fe20008010850 */
[----:B------:R-:W-:Y:S01]  /*6ec0*/  FFMA.FTZ R97, R92, UR5, -R71 ;  /* 0x000000055c617c23 */ /* 0x000fe20008010847 */
[----:B------:R-:W-:Y:S01]  /*6ed0*/  MUFU.EX2 R101, R101 ;  /* 0x0000006500657308 */ /* 0x000fe20000000800 */
[----:B------:R-:W-:Y:S01]  /*6ee0*/  FADD.FTZ R45, R45, R50 ;  /* 0x000000322d2d7221 */ /* 0x000fe20000010000 */
[----:B------:R-:W-:Y:S01]  /*6ef0*/  FADD.FTZ R43, R43, R48 ;  /* 0x000000302b2b7221 */ /* 0x000fe20000010000 */
[----:B------:R-:W-:Y:S01]  /*6f00*/  FFMA.FTZ R184, R86, UR5, -R88 ;  /* 0x0000000556b87c23 */ /* 0x000fe20008010858 */
[C---:B------:R-:W-:Y:S01]  /*6f10*/  HMMA.16816.F32.BF16 R224, R4.reuse, R22, R224 ;  /* 0x0000001604e0723c */ /* 0x040fe200000418e0 */
[--C-:B------:R-:W-:Y:S01]  /*6f20*/  FFMA.FTZ R23, R95, UR5, -R80.reuse ;  /* 0x000000055f177c23 */ /* 0x100fe20008010850 */
[----:B------:R-:W-:Y:S01]  /*6f30*/  FFMA.FTZ R22, R93, UR5, -R80 ;  /* 0x000000055d167c23 */ /* 0x000fe20008010850 */
[----:B------:R3:W-:Y:S01]  /*6f40*/  MUFU.EX2 R95, R21 ;  /* 0x00000015005f7308 */ /* 0x0007e20000000800 */
[----:B------:R-:W-:Y:S01]  /*6f50*/  FADD.FTZ R44, R44, R45 ;  /* 0x0000002d2c2c7221 */ /* 0x000fe20000010000 */
[----:B------:R-:W-:Y:S01]  /*6f60*/  FADD.FTZ R38, R38, R43 ;  /* 0x0000002b26267221 */ /* 0x000fe20000010000 */
[----:B------:R-:W-:Y:S01]  /*6f70*/  FFMA.FTZ R87, R87, UR5, -R88 ;  /* 0x0000000557577c23 */ /* 0x000fe20008010858 */
[----:B------:R4:W-:Y:S01]  /*6f80*/  MUFU.EX2 R93, R20 ;  /* 0x00000014005d7308 */ /* 0x0009e20000000800 */
[C---:B------:R-:W-:Y:S01]  /*6f90*/  HMMA.16816.F32.BF16 R216, R4.reuse, R28, R216 ;  /* 0x0000001c04d8723c */ /* 0x040fe200000418d8 */
[--C-:B------:R-:W-:Y:S01]  /*6fa0*/  FFMA.FTZ R86, R83, UR5, -R82.reuse ;  /* 0x0000000553567c23 */ /* 0x100fe20008010852 */
[--C-:B------:R-:W-:Y:S01]  /*6fb0*/  FFMA.FTZ R85, R85, UR5, -R82.reuse ;  /* 0x0000000555557c23 */ /* 0x100fe20008010852 */
[----:B------:R-:W5:Y:S01]  /*6fc0*/  MUFU.EX2 R90, R23 ;  /* 0x00000017005a7308 */ /* 0x000f620000000800 */
[----:B------:R-:W-:Y:S01]  /*6fd0*/  FFMA.FTZ R81, R81, UR5, -R82 ;  /* 0x0000000551517c23 */ /* 0x000fe20008010852 */
[----:B------:R-:W-:Y:S01]  /*6fe0*/  FFMA.FTZ R91, R91, UR5, -R88 ;  /* 0x000000055b5b7c23 */ /* 0x000fe20008010858 */
[----:B------:R-:W-:Y:S01]  /*6ff0*/  FFMA.FTZ R78, R78, UR5, -R80 ;  /* 0x000000054e4e7c23 */ /* 0x000fe20008010850 */
[----:B------:R-:W-:Y:S01]  /*7000*/  MUFU.EX2 R92, R22 ;  /* 0x00000016005c7308 */ /* 0x000fe20000000800 */
[----:B------:R-:W-:Y:S01]  /*7010*/  HMMA.16816.F32.BF16 R212, R4, R30, R212 ;  /* 0x0000001e04d4723c */ /* 0x000fe200000418d4 */
[----:B---3--:R-:W-:Y:S01]  /*7020*/  FFMA.FTZ R21, R96, UR5, -R71 ;  /* 0x0000000560157c23 */ /* 0x008fe20008010847 */
[----:B------:R-:W3:Y:S01]  /*7030*/  LDSM.16.MT88.4 R28, [R239+0x4c00] ;  /* 0x004c0000ef1c783b */ /* 0x000ee20000004200 */
[----:B------:R-:W-:Y:S01]  /*7040*/  MUFU.EX2 R97, R97 ;  /* 0x0000006100617308 */ /* 0x000fe20000000800 */
[----:B--2---:R-:W-:Y:S01]  /*7050*/  F2FP.BF16.F32.PACK_AB R4, R34, R37 ;  /* 0x000000252204723e */ /* 0x004fe200000010ff */
[----:B----4-:R-:W-:Y:S01]  /*7060*/  FFMA.FTZ R20, R99, UR5, -R88 ;  /* 0x0000000563147c23 */ /* 0x010fe20008010858 */
[----:B------:R-:W-:Y:S01]  /*7070*/  F2FP.BF16.F32.PACK_AB R5, R10, R69 ;  /* 0x000000450a05723e */ /* 0x000fe200000010ff */
[----:B------:R-:W-:Y:S01]  /*7080*/  MUFU.EX2 R94, R21 ;  /* 0x00000015005e7308 */ /* 0x000fe20000000800 */
[----:B------:R-:W-:Y:S01]  /*7090*/  F2FP.BF16.F32.PACK_AB R6, R32, R33 ;  /* 0x000000212006723e */ /* 0x000fe200000010ff */
[----:B------:R-:W-:Y:S01]  /*70a0*/  FADD.FTZ R37, R37, R36 ;  /* 0x0000002425257221 */ /* 0x000fe20000010000 */
[----:B-1----:R-:W-:Y:S01]  /*70b0*/  F2FP.BF16.F32.PACK_AB R7, R72, R9 ;  /* 0x000000094807723e */ /* 0x002fe200000010ff */
[----:B------:R1:W-:Y:S01]  /*70c0*/  MUFU.EX2 R98, R20 ;  /* 0x0000001400627308 */ /* 0x0003e20000000800 */
[----:B------:R-:W-:Y:S01]  /*70d0*/  FADD.FTZ R69, R69, R40 ;  /* 0x0000002845457221 */ /* 0x000fe20000010000 */
[----:B------:R-:W-:Y:S01]  /*70e0*/  FADD.FTZ R34, R34, R37 ;  /* 0x0000002522227221 */ /* 0x000fe20000010000 */
[----:B------:R-:W-:Y:S01]  /*70f0*/  FFMA.FTZ R75, R75, UR5, -R80 ;  /* 0x000000054b4b7c23 */ /* 0x000fe20008010850 */
[----:B------:R2:W4:Y:S01]  /*7100*/  MUFU.EX2 R96, R102 ;  /* 0x0000006600607308 */ /* 0x0005220000000800 */
[----:B------:R-:W-:Y:S01]  /*7110*/  FADD.FTZ R10, R10, R69 ;  /* 0x000000450a0a7221 */ /* 0x000fe20000010000 */
[C---:B------:R-:W-:Y:S01]  /*7120*/  HMMA.16816.F32.BF16 R208, R4.reuse, R24, R208 ;  /* 0x0000001804d0723c */ /* 0x040fe200000418d0 */
[----:B------:R-:W-:Y:S01]  /*7130*/  FADD.FTZ R33, R33, R34 ;  /* 0x0000002221217221 */ /* 0x000fe20000010000 */
[----:B------:R5:W3:Y:S01]  /*7140*/  MUFU.EX2 R99, R100 ;  /* 0x0000006400637308 */ /* 0x000ae20000000800 */
[----:B------:R-:W-:Y:S01]  /*7150*/  FADD.FTZ R9, R9, R10 ;  /* 0x0000000a09097221 */ /* 0x000fe20000010000 */
[----:B------:R-:W-:Y:S01]  /*7160*/  FFMA.FTZ R74, R74, UR5, -R71 ;  /* 0x000000054a4a7c23 */ /* 0x000fe20008010847 */
[----:B------:R-:W-:Y:S01]  /*7170*/  FADD.FTZ R32, R32, R33 ;  /* 0x0000002120207221 */ /* 0x000fe20000010000 */
[----:B------:R-:W-:Y:S01]  /*7180*/  MUFU.EX2 R105, R247 ;  /* 0x000000f700697308 */ /* 0x000fe20000000800 */
[----:B------:R-:W-:Y:S01]  /*7190*/  FADD.FTZ R9, R72, R9 ;  /* 0x0000000948097221 */ /* 0x000fe20000010000 */
[----:B-1----:R-:W1:Y:S01]  /*71a0*/  LDSM.16.MT88.4 R20, [R84+0x4c00] ;  /* 0x004c00005414783b */ /* 0x002e620000004200 */
[----:B------:R-:W-:Y:S01]  /*71b0*/  HMMA.16816.F32.BF16 R200, R4, R16, R200 ;  /* 0x0000001004c8723c */ /* 0x000fe200000418c8 */
[----:B------:R-:W-:Y:S01]  /*71c0*/  MUFU.EX2 R104, R104 ;  /* 0x0000006800687308 */ /* 0x000fe20000000800 */
[----:B--2---:R-:W-:-:S03]  /*71d0*/  FFMA.FTZ R102, R251, UR5, -R88 ;  /* 0x00000005fb667c23 */ /* 0x004fc60008010858 */
[----:B------:R-:W-:Y:S01]  /*71e0*/  MUFU.EX2 R113, R113 ;  /* 0x0000007100717308 */ /* 0x000fe20000000800 */
[----:B-----5:R-:W-:Y:S02]  /*71f0*/  FFMA.FTZ R100, R249, UR5, -R82 ;  /* 0x00000005f9647c23 */ /* 0x020fe40008010852 */
[C---:B------:R-:W-:Y:S01]  /*7200*/  HMMA.16816.F32.BF16 R204, R4.reuse, R26, R204 ;  /* 0x0000001a04cc723c */ /* 0x040fe200000418cc */
[----:B------:R-:W-:Y:S04]  /*7210*/  MUFU.EX2 R102, R102 ;  /* 0x0000006600667308 */ /* 0x000fe80000000800 */
[----:B------:R-:W2:Y:S03]  /*7220*/  MUFU.EX2 R100, R100 ;  /* 0x0000006400647308 */ /* 0x000ea60000000800 */
[----:B------:R-:W-:Y:S01]  /*7230*/  HMMA.16816.F32.BF16 R196, R4, R18, R196 ;  /* 0x0000001204c4723c */ /* 0x000fe200000418c4 */
[----:B------:R-:W-:Y:S01]  /*7240*/  F2FP.BF16.F32.PACK_AB R4, R90, R95 ;  /* 0x0000005f5a04723e */ /* 0x000fe200000010ff */
[----:B------:R-:W-:Y:S01]  /*7250*/  MUFU.EX2 R129, R245 ;  /* 0x000000f500817308 */ /* 0x000fe20000000800 */
[----:B----4-:R-:W-:Y:S01]  /*7260*/  F2FP.BF16.F32.PACK_AB R5, R96, R97 ;  /* 0x000000616005723e */ /* 0x010fe200000010ff */
[----:B------:R-:W-:Y:S01]  /*7270*/  FADD.FTZ R95, R95, R44 ;  /* 0x0000002c5f5f7221 */ /* 0x000fe20000010000 */
[----:B------:R-:W-:Y:S01]  /*7280*/  F2FP.BF16.F32.PACK_AB R6, R92, R93 ;  /* 0x0000005d5c06723e */ /* 0x000fe200000010ff */
[----:B------:R-:W4:Y:S01]  /*7290*/  MUFU.EX2 R114, R114 ;  /* 0x0000007200727308 */ /* 0x000f220000000800 */
        /* <DEDUP_REMOVED lines=8> */
[----:B------:R-:W-:Y:S01]  /*7320*/  MUFU.EX2 R157, R241 ;  /* 0x000000f1009d7308 */ /* 0x000fe20000000800 */
[----:B------:R-:W-:Y:S01]  /*7330*/  FADD.FTZ R94, R94, R97 ;  /* 0x000000615e5e7221 */ /* 0x000fe20000010000 */
[----:B------:R-:W-:-:S02]  /*7340*/  FADD.FTZ R92, R92, R93 ;  /* 0x0000005d5c5c7221 */ /* 0x000fc40000010000 */
[----:B------:R-:W-:Y:S01]  /*7350*/  MUFU.EX2 R135, R243 ;  /* 0x000000f300877308 */ /* 0x000fe20000000800 */
[----:B------:R-:W-:Y:S01]  /*7360*/  FADD.FTZ R101, R101, R94 ;  /* 0x0000005e65657221 */ /* 0x000fe20000010000 */
[C---:B------:R-:W-:Y:S01]  /*7370*/  HMMA.16816.F32.BF16 R220, R4.reuse, R16, R220 ;  /* 0x0000001004dc723c */ /* 0x040fe200000418dc */
[--C-:B------:R-:W-:Y:S01]  /*7380*/  FFMA.FTZ R17, R124, UR5, -R71.reuse ;  /* 0x000000057c117c23 */ /* 0x100fe20008010847 */
[--C-:B------:R-:W-:Y:S01]  /*7390*/  FFMA.FTZ R16, R149, UR5, -R88.reuse ;  /* 0x0000000595107c23 */ /* 0x100fe20008010858 */
[----:B------:R-:W-:Y:S04]  /*73a0*/  MUFU.EX2 R140, R140 ;  /* 0x0000008c008c7308 */ /* 0x000fe80000000800 */
[----:B------:R-:W-:Y:S01]  /*73b0*/  MUFU.EX2 R149, R17 ;  /* 0x0000001100957308 */ /* 0x000fe20000000800 */
[----:B------:R-:W-:Y:S01]  /*73c0*/  HMMA.16816.F32.BF16 R224, R4, R18, R224 ;  /* 0x0000001204e0723c */ /* 0x000fe200000418e0 */
[--C-:B------:R-:W-:Y:S01]  /*73d0*/  FFMA.FTZ R19, R122, UR5, -R71.reuse ;  /* 0x000000057a137c23 */ /* 0x100fe20008010847 */
[----:B------:R-:W-:Y:S01]  /*73e0*/  FFMA.FTZ R18, R130, UR5, -R71 ;  /* 0x0000000582127c23 */ /* 0x000fe20008010847 */
[----:B------:R5:W-:Y:S01]  /*73f0*/  MUFU.EX2 R122, R24 ;  /* 0x00000018007a7308 */ /* 0x000be20000000800 */
[----:B------:R-:W-:-:S03]  /*7400*/  FFMA.FTZ R130, R147, UR5, -R88 ;  /* 0x0000000593827c23 */ /* 0x000fc60008010858 */
[----:B------:R-:W4:Y:S01]  /*7410*/  MUFU.EX2 R120, R19 ;  /* 0x0000001300787308 */ /* 0x000f220000000800 */
[----:B------:R-:W-:Y:S01]  /*7420*/  HMMA.16816.F32.BF16 R212, R4, R26, R212 ;  /* 0x0000001a04d4723c */ /* 0x000fe200000418d4 */
[----:B---3--:R-:W-:Y:S01]  /*7430*/  F2FP.BF16.F32.PACK_AB R4, R98, R99 ;  /* 0x000000636204723e */ /* 0x008fe200000010ff */
[----:B------:R-:W-:Y:S01]  /*7440*/  FADD.FTZ R99, R99, R32 ;  /* 0x0000002063637221 */ /* 0x000fe20000010000 */
[----:B------:R-:W3:Y:S01]  /*7450*/  MUFU.EX2 R124, R18 ;  /* 0x00000012007c7308 */ /* 0x000ee20000000800 */
[----:B--2---:R-:W-:Y:S01]  /*7460*/  F2FP.BF16.F32.PACK_AB R5, R105, R100 ;  /* 0x000000646905723e */ /* 0x004fe200000010ff */
[----:B------:R-:W-:Y:S01]  /*7470*/  FADD.FTZ R100, R100, R9 ;  /* 0x0000000964647221 */ /* 0x000fe20000010000 */
[----:B------:R-:W-:Y:S01]  /*7480*/  F2FP.BF16.F32.PACK_AB R6, R102, R103 ;  /* 0x000000676606723e */ /* 0x000fe200000010ff */
[----:B------:R2:W-:Y:S01]  /*7490*/  MUFU.EX2 R147, R16 ;  /* 0x0000001000937308 */ /* 0x0005e20000000800 */
[----:B------:R-:W-:Y:S01]  /*74a0*/  F2FP.BF16.F32.PACK_AB R7, R113, R104 ;  /* 0x000000687107723e */ /* 0x000fe200000010ff */
[----:B-----5:R-:W5:Y:S01]  /*74b0*/  LDSM.16.MT88.4 R24, [R239+0x5000] ;  /* 0x00500000ef18783b */ /* 0x020f620000004200 */
[----:B------:R-:W-:Y:S01]  /*74c0*/  FADD.FTZ R98, R98, R99 ;  /* 0x0000006362627221 */ /* 0x000fe20000010000 */
[----:B------:R-:W5:Y:S01]  /*74d0*/  MUFU.EX2 R130, R130 ;  /* 0x0000008200827308 */ /* 0x000f620000000800 */
[----:B------:R-:W-:-:S02]  /*74e0*/  FADD.FTZ R105, R105, R100 ;  /* 0x0000006469697221 */ /* 0x000fc40000010000 */
[----:B------:R-:W-:Y:S01]  /*74f0*/  FADD.FTZ R103, R103, R98 ;  /* 0x0000006267677221 */ /* 0x000fe20000010000 */
[C---:B------:R-:W-:Y:S01]  /*7500*/  HMMA.16816.F32.BF16 R208, R4.reuse, R28, R208 ;  /* 0x0000001c04d0723c */ /* 0x040fe200000418d0 */
[----:B------:R-:W-:Y:S01]  /*7510*/  MUFU.EX2 R138, R138 ;  /* 0x0000008a008a7308 */ /* 0x000fe20000000800 */
[----:B------:R-:W-:Y:S01]  /*7520*/  FADD.FTZ R104, R104, R105 ;  /* 0x0000006968687221 */ /* 0x000fe20000010000 */
[----:B------:R-:W-:Y:S02]  /*7530*/  FADD.FTZ R102, R102, R103 ;  /* 0x0000006766667221 */ /* 0x000fe40000010000 */
[----:B------:R-:W5:Y:S01]  /*7540*/  MUFU.EX2 R163, R191 ;  /* 0x000000bf00a37308 */ /* 0x000f620000000800 */
[----:B--2---:R-:W2:Y:S01]  /*7550*/  LDSM.16.MT88.4 R16, [R84+0x5000] ;  /* 0x005000005410783b */ /* 0x004ea20000004200 */
[----:B------:R-:W-:Y:S01]  /*7560*/  FADD.FTZ R113, R113, R104 ;  /* 0x0000006871717221 */ /* 0x000fe20000010000 */
[C---:B------:R-:W-:Y:S01]  /*7570*/  HMMA.16816.F32.BF16 R204, R4.reuse, R30, R204 ;  /* 0x0000001e04cc723c */ /* 0x040fe200000418cc */
[----:B------:R-:W-:Y:S04]  /*7580*/  MUFU.EX2 R142, R142 ;  /* 0x0000008e008e7308 */ /* 0x000fe80000000800 */
[----:B------:R-:W5:Y:S03]  /*7590*/  MUFU.EX2 R165, R165 ;  /* 0x000000a500a57308 */ /* 0x000f660000000800 */
[C---:B-1----:R-:W-:Y:S01]  /*75a0*/  HMMA.16816.F32.BF16 R200, R4.reuse, R20, R200 ;  /* 0x0000001404c8723c */ /* 0x042fe200000418c8 */
[----:B------:R-:W-:Y:S04]  /*75b0*/  MUFU.EX2 R177, R189 ;  /* 0x000000bd00b17308 */ /* 0x000fe80000000800 */
[----:B------:R-:W1:Y:S03]  /*75c0*/  MUFU.EX2 R144, R144 ;  /* 0x0000009000907308 */ /* 0x000e660000000800 */
[----:B------:R-:W-:Y:S01]  /*75d0*/  HMMA.16816.F32.BF16 R196, R4, R22, R196 ;  /* 0x0000001604c4723c */ /* 0x000fe200000418c4 */
[----:B----4-:R-:W-:Y:S01]  /*75e0*/  F2FP.BF16.F32.PACK_AB R4, R114, R129 ;  /* 0x000000817204723e */ /* 0x010fe200000010ff */
[----:B------:R4:W-:Y:S01]  /*75f0*/  MUFU.EX2 R181, R183 ;  /* 0x000000b700b57308 */ /* 0x0009e20000000800 */
[----:B------:R-:W-:Y:S01]  /*7600*/  F2FP.BF16.F32.PACK_AB R5, R143, R120 ;  /* 0x000000788f05723e */ /* 0x000fe200000010ff */
[----:B------:R-:W-:Y:S01]  /*7610*/  FADD.FTZ R129, R129, R92 ;  /* 0x0000005c81817221 */ /* 0x000fe20000010000 */
[----:B------:R-:W-:Y:S01]  /*7620*/  F2FP.BF16.F32.PACK_AB R6, R122, R135 ;  /* 0x000000877a06723e */ /* 0x000fe200000010ff */
[----:B------:R-:W-:Y:S01]  /*7630*/  MUFU.EX2 R154, R154 ;  /* 0x0000009a009a7308 */ /* 0x000fe20000000800 */
[----:B---3--:R-:W-:Y:S01]  /*7640*/  F2FP.BF16.F32.PACK_AB R7, R149, R124 ;  /* 0x0000007c9507723e */ /* 0x008fe200000010ff */
[----:B------:R-:W-:Y:S01]  /*7650*/  FADD.FTZ R120, R120, R101 ;  /* 0x0000006578787221 */ /* 0x000fe20000010000 */
[----:B------:R-:W-:Y:S01]  /*7660*/  FADD.FTZ R114, R114, R129 ;  /* 0x0000008172727221 */ /* 0x000fe20000010000 */
[----:B------:R-:W-:Y:S02]  /*7670*/  MUFU.EX2 R173, R175 ;  /* 0x000000af00ad7308 */ /* 0x000fe40000000800 */
[----:B------:R-:W-:Y:S01]  /*7680*/  FADD.FTZ R143, R143, R120 ;  /* 0x000000788f8f7221 */ /* 0x000fe20000010000 */
[----:B------:R-:W-:Y:S01]  /*7690*/  FADD.FTZ R135, R135, R114 ;  /* 0x0000007287877221 */ /* 0x000fe20000010000 */
[C---:B------:R-:W-:Y:S01]  /*76a0*/  HMMA.16816.F32.BF16 R220, R4.reuse, R20, R220 ;  /* 0x0000001404dc723c */ /* 0x040fe200000418dc */
[--C-:B------:R-:W-:Y:S01]  /*76b0*/  FFMA.FTZ R21, R185, UR5, -R80.reuse ;  /* 0x00000005b9157c23 */ /* 0x100fe20008010850 */
[--C-:B------:R-:W-:Y:S01]  /*76c0*/  FFMA.FTZ R185, R146, UR5, -R71.reuse ;  /* 0x0000000592b97c23 */ /* 0x100fe20008010847 */
[----:B------:R-:W-:Y:S01]  /*76d0*/  FFMA.FTZ R20, R150, UR5, -R71 ;  /* 0x0000000596147c23 */ /* 0x000fe20008010847 */
[----:B------:R-:W-:Y:S01]  /*76e0*/  MUFU.EX2 R156, R156 ;  /* 0x0000009c009c7308 */ /* 0x000fe20000000800 */
[----:B------:R-:W-:Y:S01]  /*76f0*/  FADD.FTZ R124, R124, R143 ;  /* 0x0000008f7c7c7221 */ /* 0x000fe20000010000 */
[----:B------:R-:W-:Y:S01]  /*7700*/  FADD.FTZ R122, R122, R135 ;  /* 0x000000877a7a7221 */ /* 0x000fe20000010000 */
[----:B----4-:R-:W-:Y:S01]  /*7710*/  FFMA.FTZ R183, R68, UR5, -R71 ;  /* 0x0000000544b77c23 */ /* 0x010fe20008010847 */
[----:B------:R-:W-:Y:S01]  /*7720*/  HMMA.16816.F32.BF16 R216, R4, R28, R216 ;  /* 0x0000001c04d8723c */ /* 0x000fe200000418d8 */
[----:B------:R-:W-:Y:S01]  /*7730*/  FFMA.FTZ R28, R179, UR5, -R80 ;  /* 0x00000005b31c7c23 */ /* 0x000fe20008010850 */
[----:B------:R-:W-:Y:S01]  /*7740*/  MUFU.EX2 R185, R185 ;  /* 0x000000b900b97308 */ /* 0x000fe20000000800 */
[----:B------:R-:W-:-:S03]  /*7750*/  FADD.FTZ R149, R149, R124 ;  /* 0x0000007c95957221 */ /* 0x000fc60000010000 */
[----:B------:R-:W-:Y:S02]  /*7760*/  MUFU.EX2 R179, R21 ;  /* 0x0000001500b37308 */ /* 0x000fe40000000800 */
[C---:B------:R-:W-:Y:S01]  /*7770*/  HMMA.16816.F32.BF16 R224, R4.reuse, R22, R224 ;  /* 0x0000001604e0723c */ /* 0x040fe200000418e0 */
[--C-:B------:R-:W-:Y:S01]  /*7780*/  FFMA.FTZ R23, R148, UR5, -R71.reuse ;  /* 0x0000000594177c23 */ /* 0x100fe20008010847 */
[----:B------:R-:W-:Y:S01]  /*7790*/  FFMA.FTZ R22, R152, UR5, -R71 ;  /* 0x0000000598167c23 */ /* 0x000fe20008010847 */
[----:B------:R-:W-:Y:S01]  /*77a0*/  FFMA.FTZ R152, R187, UR5, -R88 ;  /* 0x00000005bb987c23 */ /* 0x000fe20008010858 */
[----:B------:R3:W-:Y:S04]  /*77b0*/  MUFU.EX2 R148, R28 ;  /* 0x0000001c00947308 */ /* 0x0007e80000000800 */
[----:B------:R-:W4:Y:S01]  /*77c0*/  MUFU.EX2 R146, R23 ;  /* 0x0000001700927308 */ /* 0x000f220000000800 */
[----:B------:R-:W-:Y:S01]  /*77d0*/  HMMA.16816.F32.BF16 R212, R4, R30, R212 ;  /* 0x0000001e04d4723c */ /* 0x000fe200000418d4 */
[----:B-----5:R-:W-:Y:S01]  /*77e0*/  F2FP.BF16.F32.PACK_AB R4, R130, R147 ;  /* 0x000000938204723e */ /* 0x020fe200000010ff */
[----:B------:R-:W-:Y:S01]  /*77f0*/  FADD.FTZ R147, R147, R102 ;  /* 0x0000006693937221 */ /* 0x000fe20000010000 */
[----:B------:R-:W-:Y:S01]  /*7800*/  MUFU.EX2 R150, R22 ;  /* 0x0000001600967308 */ /* 0x000fe20000000800 */
[----:B------:R-:W-:Y:S01]  /*7810*/  F2FP.BF16.F32.PACK_AB R5, R163, R138 ;  /* 0x0000008aa305723e */ /* 0x000fe200000010ff */
[----:B------:R-:W-:Y:S01]  /*7820*/  FADD.FTZ R138, R138, R113 ;  /* 0x000000718a8a7221 */ /* 0x000fe20000010000 */
[----:B------:R-:W-:Y:S01]  /*7830*/  F2FP.BF16.F32.PACK_AB R6, R140, R157 ;  /* 0x0000009d8c06723e */ /* 0x000fe200000010ff */
[----:B------:R5:W4:Y:S01]  /*7840*/  MUFU.EX2 R187, R20 ;  /* 0x0000001400bb7308 */ /* 0x000b220000000800 */
[----:B------:R-:W-:Y:S01]  /*7850*/  F2FP.BF16.F32.PACK_AB R7, R165, R142 ;  /* 0x0000008ea507723e */ /* 0x000fe200000010ff */
[----:B---3--:R-:W3:Y:S01]  /*7860*/  LDSM.16.MT88.4 R28, [R239+0x5400] ;  /* 0x00540000ef1c783b */ /* 0x008ee20000004200 */
[----:B------:R-:W-:Y:S01]  /*7870*/  FADD.FTZ R130, R130, R147 ;  /* 0x0000009382827221 */ /* 0x000fe20000010000 */
[----:B------:R-:W3:Y:S01]  /*7880*/  MUFU.EX2 R152, R152 ;  /* 0x0000009800987308 */ /* 0x000ee20000000800 */
[----:B------:R-:W-:-:S02]  /*7890*/  FADD.FTZ R163, R163, R138 ;  /* 0x0000008aa3a37221 */ /* 0x000fc40000010000 */
[----:B------:R-:W-:Y:S01]  /*78a0*/  FADD.FTZ R157, R157, R130 ;  /* 0x000000829d9d7221 */ /* 0x000fe20000010000 */
[C---:B------:R-:W-:Y:S01]  /*78b0*/  HMMA.16816.F32.BF16 R208, R4.reuse, R24, R208 ;  /* 0x0000001804d0723c */ /* 0x040fe200000418d0 */
[----:B------:R-:W3:Y:S01]  /*78c0*/  MUFU.EX2 R169, R171 ;  /* 0x000000ab00a97308 */ /* 0x000ee20000000800 */
[----:B------:R-:W-:Y:S01]  /*78d0*/  FADD.FTZ R142, R142, R163 ;  /* 0x000000a38e8e7221 */ /* 0x000fe20000010000 */
[----:B------:R-:W-:Y:S02]  /*78e0*/  FADD.FTZ R157, R140, R157 ;  /* 0x0000009d8c9d7221 */ /* 0x000fe40000010000 */
[----:B------:R-:W-:Y:S01]  /*78f0*/  MUFU.EX2 R162, R162 ;  /* 0x000000a200a27308 */ /* 0x000fe20000000800 */
[----:B-----5:R-:W5:Y:S01]  /*7900*/  LDSM.16.MT88.4 R20, [R84+0x5400] ;  /* 0x005400005414783b */ /* 0x020f620000004200 */
[----:B------:R-:W-:Y:S01]  /*7910*/  FADD.FTZ R165, R165, R142 ;  /* 0x0000008ea5a57221 */ /* 0x000fe20000010000 */
[C---:B------:R-:W-:Y:S01]  /*7920*/  HMMA.16816.F32.BF16 R204, R4.reuse, R26, R204 ;  /* 0x0000001a04cc723c */ /* 0x040fe200000418cc */
[----:B------:R-:W3:Y:S04]  /*7930*/  MUFU.EX2 R167, R167 ;  /* 0x000000a700a77308 */ /* 0x000ee80000000800 */
[----:B------:R-:W-:Y:S03]  /*7940*/  MUFU.EX2 R155, R161 ;  /* 0x000000a1009b7308 */ /* 0x000fe60000000800 */
[C---:B--2---:R-:W-:Y:S01]  /*7950*/  HMMA.16816.F32.BF16 R200, R4.reuse, R16, R200 ;  /* 0x0000001004c8723c */ /* 0x044fe200000418c8 */
[----:B------:R-:W2:Y:S04]  /*7960*/  MUFU.EX2 R164, R164 ;  /* 0x000000a400a47308 */ /* 0x000ea80000000800 */
[----:B------:R2:W-:Y:S03]  /*7970*/  MUFU.EX2 R127, R133 ;  /* 0x00000085007f7308 */ /* 0x0005e60000000800 */
[----:B------:R-:W-:Y:S01]  /*7980*/  HMMA.16816.F32.BF16 R196, R4, R18, R196 ;  /* 0x0000001204c4723c */ /* 0x000fe200000418c4 */
[----:B-1----:R-:W-:Y:S01]  /*7990*/  F2FP.BF16.F32.PACK_AB R4, R144, R177 ;  /* 0x000000b19004723e */ /* 0x002fe200000010ff */
[----:B------:R-:W-:Y:S01]  /*79a0*/  MUFU.EX2 R168, R168 ;  /* 0x000000a800a87308 */ /* 0x000fe20000000800 */
[----:B----4-:R-:W-:Y:S01]  /*79b0*/  F2FP.BF16.F32.PACK_AB R5, R185, R146 ;  /* 0x00000092b905723e */ /* 0x010fe200000010ff */
[----:B------:R-:W-:Y:S01]  /*79c0*/  FADD.FTZ R177, R177, R122 ;  /* 0x0000007ab1b17221 */ /* 0x000fe20000010000 */
[----:B------:R-:W-:Y:S01]  /*79d0*/  F2FP.BF16.F32.PACK_AB R6, R148, R179 ;  /* 0x000000b39406723e */ /* 0x000fe200000010ff */
[----:B------:R-:W-:Y:S01]  /*79e0*/  MUFU.EX2 R166, R166 ;  /* 0x000000a600a67308 */ /* 0x000fe20000000800 */
[----:B------:R-:W-:Y:S01]  /*79f0*/  F2FP.BF16.F32.PACK_AB R7, R187, R150 ;  /* 0x00000096bb07723e */ /* 0x000fe200000010ff */
[----:B------:R-:W-:Y:S01]  /*7a00*/  FADD.FTZ R146, R146, R149 ;  /* 0x0000009592927221 */ /* 0x000fe20000010000 */
[----:B------:R-:W-:Y:S01]  /*7a10*/  FADD.FTZ R144, R144, R177 ;  /* 0x000000b190907221 */ /* 0x000fe20000010000 */
[----:B------:R-:W-:Y:S01]  /*7a20*/  MUFU.EX2 R87, R87 ;  /* 0x0000005700577308 */ /* 0x000fe20000000800 */
[----:B--2---:R-:W-:Y:S01]  /*7a30*/  FFMA.FTZ R133, R107, UR5, -R82 ;  /* 0x000000056b857c23 */ /* 0x004fe20008010852 */
[--C-:B------:R-:W-:Y:S01]  /*7a40*/  FFMA.FTZ R107, R112, UR5, -R71.reuse ;  /* 0x00000005706b7c23 */ /* 0x100fe20008010847 */
[----:B------:R-:W-:Y:S01]  /*7a50*/  FADD.FTZ R185, R185, R146 ;  /* 0x00000092b9b97221 */ /* 0x000fe20000010000 */
[----:B------:R-:W-:Y:S01]  /*7a60*/  HMMA.16816.F32.BF16 R220, R4, R16, R220 ;  /* 0x0000001004dc723c */ /* 0x000fe200000418dc */
[----:B------:R-:W-:Y:S01]  /*7a70*/  FFMA.FTZ R16, R153, UR5, -R80 ;  /* 0x0000000599107c23 */ /* 0x000fe20008010850 */
[--C-:B------:R-:W-:Y:S01]  /*7a80*/  FFMA.FTZ R153, R134, UR5, -R71.reuse ;  /* 0x0000000586997c23 */ /* 0x100fe20008010847 */
[----:B------:R-:W-:Y:S01]  /*7a90*/  FFMA.FTZ R17, R126, UR5, -R71 ;  /* 0x000000057e117c23 */ /* 0x000fe20008010847 */
[----:B------:R-:W-:Y:S01]  /*7aa0*/  MUFU.EX2 R112, R133 ;  /* 0x0000008500707308 */ /* 0x000fe20000000800 */
[----:B------:R-:W-:Y:S01]  /*7ab0*/  FADD.FTZ R179, R179, R144 ;  /* 0x00000090b3b37221 */ /* 0x000fe20000010000 */
[----:B------:R-:W-:-:S02]  /*7ac0*/  FADD.FTZ R150, R150, R185 ;  /* 0x000000b996967221 */ /* 0x000fc40000010000 */
[C---:B------:R-:W-:Y:S01]  /*7ad0*/  HMMA.16816.F32.BF16 R216, R4.reuse, R24, R216 ;  /* 0x0000001804d8723c */ /* 0x040fe200000418d8 */
[----:B------:R-:W-:Y:S01]  /*7ae0*/  FFMA.FTZ R24, R151, UR5, -R80 ;  /* 0x0000000597187c23 */ /* 0x000fe20008010850 */
[----:B------:R-:W-:Y:S01]  /*7af0*/  MUFU.EX2 R153, R153 ;  /* 0x0000009900997308 */ /* 0x000fe20000000800 */
[----:B------:R-:W-:Y:S01]  /*7b00*/  FADD.FTZ R148, R148, R179 ;  /* 0x000000b394947221 */ /* 0x000fe20000010000 */
[----:B------:R-:W-:Y:S02]  /*7b10*/  FADD.FTZ R187, R187, R150 ;  /* 0x00000096bbbb7221 */ /* 0x000fe40000010000 */
[----:B------:R-:W-:Y:S02]  /*7b20*/  MUFU.EX2 R151, R16 ;  /* 0x0000001000977308 */ /* 0x000fe40000000800 */
[C---:B------:R-:W-:Y:S01]  /*7b30*/  HMMA.16816.F32.BF16 R224, R4.reuse, R18, R224 ;  /* 0x0000001204e0723c */ /* 0x040fe200000418e0 */
[--C-:B------:R-:W-:Y:S01]  /*7b40*/  FFMA.FTZ R19, R136, UR5, -R71.reuse ;  /* 0x0000000588137c23 */ /* 0x100fe20008010847 */
[----:B------:R-:W-:Y:S01]  /*7b50*/  FFMA.FTZ R18, R128, UR5, -R71 ;  /* 0x0000000580127c23 */ /* 0x000fe20008010847 */
[--C-:B------:R-:W-:Y:S01]  /*7b60*/  FFMA.FTZ R128, R145, UR5, -R80.reuse ;  /* 0x0000000591807c23 */ /* 0x100fe20008010850 */
[----:B------:R1:W-:Y:S04]  /*7b70*/  MUFU.EX2 R136, R24 ;  /* 0x0000001800887308 */ /* 0x0003e80000000800 */
[----:B------:R-:W2:Y:S01]  /*7b80*/  MUFU.EX2 R134, R19 ;  /* 0x0000001300867308 */ /* 0x000ea20000000800 */
[----:B------:R-:W-:Y:S01]  /*7b90*/  HMMA.16816.F32.BF16 R212, R4, R26, R212 ;  /* 0x0000001a04d4723c */ /* 0x000fe200000418d4 */
[----:B---3--:R-:W-:Y:S01]  /*7ba0*/  F2FP.BF16.F32.PACK_AB R4, R181, R152 ;  /* 0x00000098b504723e */ /* 0x008fe200000010ff */
[----:B------:R-:W-:Y:S01]  /*7bb0*/  FADD.FTZ R152, R152, R157 ;  /* 0x0000009d98987221 */ /* 0x000fe20000010000 */
[----:B------:R-:W-:Y:S01]  /*7bc0*/  MUFU.EX2 R126, R18 ;  /* 0x00000012007e7308 */ /* 0x000fe20000000800 */
[----:B------:R-:W-:Y:S01]  /*7bd0*/  F2FP.BF16.F32.PACK_AB R5, R169, R156 ;  /* 0x0000009ca905723e */ /* 0x000fe200000010ff */
[----:B------:R-:W-:Y:S01]  /*7be0*/  FADD.FTZ R156, R156, R165 ;  /* 0x000000a59c9c7221 */ /* 0x000fe20000010000 */
[----:B------:R-:W-:Y:S01]  /*7bf0*/  F2FP.BF16.F32.PACK_AB R6, R173, R154 ;  /* 0x0000009aad06723e */ /* 0x000fe200000010ff */
[----:B------:R3:W4:Y:S01]  /*7c00*/  MUFU.EX2 R145, R17 ;  /* 0x0000001100917308 */ /* 0x0007220000000800 */
[----:B------:R-:W-:Y:S01]  /*7c10*/  F2FP.BF16.F32.PACK_AB R7, R167, R162 ;  /* 0x000000a2a707723e */ /* 0x000fe200000010ff */
[----:B-1----:R-:W-:Y:S01]  /*7c20*/  FFMA.FTZ R24, R139, UR5, -R80 ;  /* 0x000000058b187c23 */ /* 0x002fe20008010850 */
[----:B------:R-:W-:Y:S01]  /*7c30*/  FADD.FTZ R181, R181, R152 ;  /* 0x00000098b5b57221 */ /* 0x000fe20000010000 */
[----:B------:R-:W-:Y:S01]  /*7c40*/  MUFU.EX2 R128, R128 ;  /* 0x0000008000807308 */ /* 0x000fe20000000800 */
[----:B------:R-:W-:-:S02]  /*7c50*/  FADD.FTZ R169, R169, R156 ;  /* 0x0000009ca9a97221 */ /* 0x000fc40000010000 */
[----:B------:R-:W-:Y:S01]  /*7c60*/  FADD.FTZ R154, R154, R181 ;  /* 0x000000b59a9a7221 */ /* 0x000fe20000010000 */
[----:B------:R1:W-:Y:S01]  /*7c70*/  MUFU.EX2 R137, R24 ;  /* 0x0000001800897308 */ /* 0x0003e20000000800 */
[C---:B------:R-:W-:Y:S01]  /*7c80*/  HMMA.16816.F32.BF16 R208, R4.reuse, R28, R208 ;  /* 0x0000001c04d0723c */ /* 0x040fe200000418d0 */
[----:B------:R-:W-:Y:S01]  /*7c90*/  FADD.FTZ R162, R162, R169 ;  /* 0x000000a9a2a27221 */ /* 0x000fe20000010000 */
[----:B------:R-:W-:Y:S01]  /*7ca0*/  FADD.FTZ R154, R173, R154 ;  /* 0x0000009aad9a7221 */ /* 0x000fe20000010000 */
[----:B------:R-:W-:Y:S01]  /*7cb0*/  MUFU.EX2 R139, R141 ;  /* 0x0000008d008b7308 */ /* 0x000fe20000000800 */
[----:B---3--:R-:W3:Y:S01]  /*7cc0*/  LDSM.16.MT88.4 R16, [R239+0x5800] ;  /* 0x00580000ef10783b */ /* 0x008ee20000004200 */
[----:B------:R-:W-:Y:S02]  /*7cd0*/  FADD.FTZ R162, R167, R162 ;  /* 0x000000a2a7a27221 */ /* 0x000fe40000010000 */
[----:B------:R-:W-:Y:S01]  /*7ce0*/  MUFU.EX2 R107, R107 ;  /* 0x0000006b006b7308 */ /* 0x000fe20000000800 */
[C---:B------:R-:W-:Y:S03]  /*7cf0*/  HMMA.16816.F32.BF16 R204, R4.reuse, R30, R204 ;  /* 0x0000001e04cc723c */ /* 0x040fe600000418cc */
[----:B------:R-:W-:Y:S01]  /*7d00*/  MUFU.EX2 R184, R184 ;  /* 0x000000b800b87308 */ /* 0x000fe20000000800 */
[----:B-1----:R-:W1:Y:S03]  /*7d10*/  LDSM.16.MT88.4 R24, [R84+0x5800] ;  /* 0x005800005418783b */ /* 0x002e660000004200 */
[----:B------:R-:W-:Y:S01]  /*7d20*/  MUFU.EX2 R83, R85 ;  /* 0x0000005500537308 */ /* 0x000fe20000000800 */
[C---:B-----5:R-:W-:Y:S03]  /*7d30*/  HMMA.16816.F32.BF16 R200, R4.reuse, R20, R200 ;  /* 0x0000001404c8723c */ /* 0x060fe600000418c8 */
[----:B------:R-:W-:Y:S04]  /*7d40*/  MUFU.EX2 R86, R86 ;  /* 0x0000005600567308 */ /* 0x000fe80000000800 */
[----:B------:R-:W-:Y:S01]  /*7d50*/  MUFU.EX2 R78, R78 ;  /* 0x0000004e004e7308 */ /* 0x000fe20000000800 */
[----:B------:R-:W-:Y:S01]  /*7d60*/  HMMA.16816.F32.BF16 R196, R4, R22, R196 ;  /* 0x0000001604c4723c */ /* 0x000fe200000418c4 */
[----:B------:R-:W-:Y:S01]  /*7d70*/  F2FP.BF16.F32.PACK_AB R4, R164, R155 ;  /* 0x0000009ba404723e */ /* 0x000fe200000010ff */
[----:B------:R-:W-:Y:S01]  /*7d80*/  FADD.FTZ R155, R155, R148 ;  /* 0x000000949b9b7221 */ /* 0x000fe20000010000 */
[----:B--2---:R-:W-:Y:S01]  /*7d90*/  F2FP.BF16.F32.PACK_AB R5, R153, R134 ;  /* 0x000000869905723e */ /* 0x004fe200000010ff */
[----:B------:R-:W-:Y:S01]  /*7da0*/  FADD.FTZ R134, R134, R187 ;  /* 0x000000bb86867221 */ /* 0x000fe20000010000 */
[----:B------:R-:W-:Y:S01]  /*7db0*/  F2FP.BF16.F32.PACK_AB R6, R136, R151 ;  /* 0x000000978806723e */ /* 0x000fe200000010ff */
[----:B------:R-:W-:Y:S01]  /*7dc0*/  FADD.FTZ R164, R164, R155 ;  /* 0x0000009ba4a47221 */ /* 0x000fe20000010000 */
[----:B----4-:R-:W-:Y:S01]  /*7dd0*/  F2FP.BF16.F32.PACK_AB R7, R145, R126 ;  /* 0x0000007e9107723e */ /* 0x010fe200000010ff */
[----:B------:R-:W-:Y:S01]  /*7de0*/  FADD.FTZ R153, R153, R134 ;  /* 0x0000008699997221 */ /* 0x000fe20000010000 */
[----:B------:R-:W-:Y:S01]  /*7df0*/  MUFU.EX2 R183, R183 ;  /* 0x000000b700b77308 */ /* 0x000fe20000000800 */
[----:B------:R-:W-:-:S02]  /*7e00*/  FADD.FTZ R151, R151, R164 ;  /* 0x000000a497977221 */ /* 0x000fc40000010000 */
[----:B------:R-:W-:Y:S02]  /*7e10*/  FADD.FTZ R126, R126, R153 ;  /* 0x000000997e7e7221 */ /* 0x000fe40000010000 */
[C---:B------:R-:W-:Y:S01]  /*7e20*/  HMMA.16816.F32.BF16 R216, R4.reuse, R28, R216 ;  /* 0x0000001c04d8723c */ /* 0x040fe200000418d8 */
[----:B------:R-:W-:Y:S01]  /*7e30*/  FFMA.FTZ R29, R123, UR5, -R88 ;  /* 0x000000057b1d7c23 */ /* 0x000fe20008010858 */
[--C-:B------:R-:W-:Y:S01]  /*7e40*/  FFMA.FTZ R123, R121, UR5, -R82.reuse ;  /* 0x00000005797b7c23 */ /* 0x100fe20008010852 */
[----:B------:R-:W-:Y:S01]  /*7e50*/  FFMA.FTZ R121, R115, UR5, -R82 ;  /* 0x0000000573797c23 */ /* 0x000fe20008010852 */
[----:B------:R-:W-:Y:S01]  /*7e60*/  MUFU.EX2 R28, R125 ;  /* 0x0000007d001c7308 */ /* 0x000fe20000000800 */
[----:B------:R-:W-:Y:S01]  /*7e70*/  FADD.FTZ R151, R136, R151 ;  /* 0x0000009788977221 */ /* 0x000fe20000010000 */
[----:B------:R-:W-:Y:S02]  /*7e80*/  FADD.FTZ R126, R145, R126 ;  /* 0x0000007e917e7221 */ /* 0x000fe40000010000 */
[----:B------:R-:W-:Y:S01]  /*7e90*/  HMMA.16816.F32.BF16 R212, R4, R30, R212 ;  /* 0x0000001e04d4723c */ /* 0x000fe200000418d4 */
[--C-:B------:R-:W-:Y:S01]  /*7ea0*/  FFMA.FTZ R31, R111, UR5, -R82.reuse ;  /* 0x000000056f1f7c23 */ /* 0x100fe20008010852 */
[----:B------:R-:W2:Y:S01]  /*7eb0*/  MUFU.EX2 R29, R29 ;  /* 0x0000001d001d7308 */ /* 0x000ea20000000800 */
[----:B------:R-:W-:Y:S01]  /*7ec0*/  FFMA.FTZ R111, R106, UR5, -R71 ;  /* 0x000000056a6f7c23 */ /* 0x000fe20008010847 */
[----:B------:R-:W-:-:S02]  /*7ed0*/  FFMA.FTZ R82, R79, UR5, -R82 ;  /* 0x000000054f527c23 */ /* 0x000fc40008010852 */
[----:B------:R-:W-:Y:S02]  /*7ee0*/  MUFU.EX2 R115, R123 ;  /* 0x0000007b00737308 */ /* 0x000fe40000000800 */
[C---:B------:R-:W-:Y:S01]  /*7ef0*/  HMMA.16816.F32.BF16 R220, R4.reuse, R20, R220 ;  /* 0x0000001404dc723c */ /* 0x040fe200000418dc */
[----:B------:R-:W-:Y:S01]  /*7f00*/  FFMA.FTZ R20, R108, UR5, -R71 ;  /* 0x000000056c147c23 */ /* 0x000fe20008010847 */
[----:B------:R-:W4:Y:S04]  /*7f10*/  MUFU.EX2 R30, R121 ;  /* 0x00000079001e7308 */ /* 0x000f280000000800 */
[----:B------:R-:W5:Y:S02]  /*7f20*/  MUFU.EX2 R31, R31 ;  /* 0x0000001f001f7308 */ /* 0x000f640000000800 */
[----:B------:R-:W-:Y:S01]  /*7f30*/  HMMA.16816.F32.BF16 R224, R4, R22, R224 ;  /* 0x0000001604e0723c */ /* 0x000fe200000418e0 */
[----:B------:R-:W-:Y:S01]  /*7f40*/  F2FP.BF16.F32.PACK_AB R4, R168, R127 ;  /* 0x0000007fa804723e */ /* 0x000fe200000010ff */
[----:B------:R3:W1:Y:S01]  /*7f50*/  MUFU.EX2 R108, R110 ;  /* 0x0000006e006c7308 */ /* 0x0006620000000800 */
[----:B--2---:R-:W-:Y:S01]  /*7f60*/  F2FP.BF16.F32.PACK_AB R6, R29, R28 ;  /* 0x0000001c1d06723e */ /* 0x004fe200000010ff */
[----:B------:R-:W-:-:S02]  /*7f70*/  FADD.FTZ R127, R127, R154 ;  /* 0x0000009a7f7f7221 */ /* 0x000fc40000010000 */
[----:B------:R2:W-:Y:S01]  /*7f80*/  MUFU.EX2 R106, R20 ;  /* 0x00000014006a7308 */ /* 0x0005e20000000800 */
[----:B----4-:R-:W-:Y:S01]  /*7f90*/  F2FP.BF16.F32.PACK_AB R5, R30, R115 ;  /* 0x000000731e05723e */ /* 0x010fe200000010ff */
[----:B------:R-:W-:Y:S02]  /*7fa0*/  FADD.FTZ R115, R115, R162 ;  /* 0x000000a273737221 */ /* 0x000fe40000010000 */
[----:B------:R-:W4:Y:S01]  /*7fb0*/  MUFU.EX2 R111, R111 ;  /* 0x0000006f006f7308 */ /* 0x000f220000000800 */
[----:B------:R-:W-:Y:S01]  /*7fc0*/  FADD.FTZ R127, R168, R127 ;  /* 0x0000007fa87f7221 */ /* 0x000fe20000010000 */
[----:B-----5:R-:W-:Y:S01]  /*7fd0*/  F2FP.BF16.F32.PACK_AB R7, R112, R31 ;  /* 0x0000001f7007723e */ /* 0x020fe200000010ff */
[----:B------:R-:W-:Y:S01]  /*7fe0*/  FADD.FTZ R30, R30, R115 ;  /* 0x000000731e1e7221 */ /* 0x000fe20000010000 */
[----:B------:R-:W-:Y:S01]  /*7ff0*/  MUFU.EX2 R79, R81 ;  /* 0x00000051004f7308 */ /* 0x000fe20000000800 */
[----:B------:R-:W-:Y:S01]  /*8000*/  FADD.FTZ R28, R28, R127 ;  /* 0x0000007f1c1c7221 */ /* 0x000fe20000010000 */
[----:B---3--:R-:W-:Y:S01]  /*8010*/  FFMA.FTZ R110, R89, UR5, -R88 ;  /* 0x00000005596e7c23 */ /* 0x008fe20008010858 */
[----:B------:R-:W-:Y:S01]  /*8020*/  FADD.FTZ R31, R31, R30 ;  /* 0x0000001e1f1f7221 */ /* 0x000fe20000010000 */
[----:B------:R-:W-:Y:S01]  /*8030*/  MUFU.EX2 R89, R91 ;  /* 0x0000005b00597308 */ /* 0x000fe20000000800 */
[----:B------:R-:W-:Y:S01]  /*8040*/  HMMA.16816.F32.BF16 R208, R4, R16, R208 ;  /* 0x0000001004d0723c */ /* 0x000fe200000418d0 */
[----:B--2---:R-:W2:Y:S01]  /*8050*/  LDSM.16.MT88.4 R20, [R239+0x5c00] ;  /* 0x005c0000ef14783b */ /* 0x004ea20000004200 */
[----:B------:R-:W-:Y:S01]  /*8060*/  FADD.FTZ R28, R29, R28 ;  /* 0x0000001c1d1c7221 */ /* 0x000fe20000010000 */
[----:B------:R-:W3:Y:S01]  /*8070*/  MUFU.EX2 R110, R110 ;  /* 0x0000006e006e7308 */ /* 0x000ee20000000800 */
[----:B------:R-:W-:-:S04]  /*8080*/  FADD.FTZ R112, R112, R31 ;  /* 0x0000001f70707221 */ /* 0x000fc80000010000 */
[C---:B------:R-:W-:Y:S08]  /*8090*/  HMMA.16816.F32.BF16 R204, R4.reuse, R18, R204 ;  /* 0x0000001204cc723c */ /* 0x040ff000000418cc */
[C---:B-1----:R-:W-:Y:S08]  /*80a0*/  HMMA.16816.F32.BF16 R200, R4.reuse, R24, R200 ;  /* 0x0000001804c8723c */ /* 0x042ff000000418c8 */
[----:B------:R-:W-:Y:S01]  /*80b0*/  HMMA.16816.F32.BF16 R196, R4, R26, R196 ;  /* 0x0000001a04c4723c */ /* 0x000fe200000418c4 */
[----:B------:R-:W-:Y:S01]  /*80c0*/  F2FP.BF16.F32.PACK_AB R4, R139, R128 ;  /* 0x000000808b04723e */ /* 0x000fe200000010ff */
[----:B------:R-:W-:Y:S01]  /*80d0*/  FADD.FTZ R128, R128, R151 ;  /* 0x0000009780807221 */ /* 0x000fe20000010000 */
[----:B------:R-:W-:Y:S01]  /*80e0*/  F2FP.BF16.F32.PACK_AB R5, R108, R107 ;  /* 0x0000006b6c05723e */ /* 0x000fe200000010ff */
[----:B------:R-:W-:Y:S01]  /*80f0*/  FADD.FTZ R107, R107, R126 ;  /* 0x0000007e6b6b7221 */ /* 0x000fe20000010000 */
[----:B------:R-:W-:Y:S01]  /*8100*/  F2FP.BF16.F32.PACK_AB R6, R166, R137 ;  /* 0x00000089a606723e */ /* 0x000fe200000010ff */
[----:B------:R-:W-:Y:S01]  /*8110*/  FADD.FTZ R128, R139, R128 ;  /* 0x000000808b807221 */ /* 0x000fe20000010000 */
[----:B----4-:R-:W-:Y:S01]  /*8120*/  F2FP.BF16.F32.PACK_AB R7, R111, R106 ;  /* 0x0000006a6f07723e */ /* 0x010fe200000010ff */
[----:B------:R-:W-:-:S02]  /*8130*/  FADD.FTZ R107, R108, R107 ;  /* 0x0000006b6c6b7221 */ /* 0x000fc40000010000 */
[----:B------:R-:W-:Y:S02]  /*8140*/  FADD.FTZ R137, R137, R128 ;  /* 0x0000008089897221 */ /* 0x000fe40000010000 */
[----:B------:R-:W-:Y:S02]  /*8150*/  FADD.FTZ R106, R106, R107 ;  /* 0x0000006b6a6a7221 */ /* 0x000fe40000010000 */
[----:B------:R-:W-:Y:S01]  /*8160*/  HMMA.16816.F32.BF16 R216, R4, R16, R216 ;  /* 0x0000001004d8723c */ /* 0x000fe200000418d8 */
[----:B------:R-:W-:Y:S01]  /*8170*/  FADD.FTZ R166, R166, R137 ;  /* 0x00000089a6a67221 */ /* 0x000fe20000010000 */
[----:B------:R-:W-:-:S06]  /*8180*/  FADD.FTZ R106, R111, R106 ;  /* 0x0000006a6f6a7221 */ /* 0x000fcc0000010000 */
[C---:B------:R-:W-:Y:S01]  /*8190*/  HMMA.16816.F32.BF16 R212, R4.reuse, R18, R212 ;  /* 0x0000001204d4723c */ /* 0x040fe200000418d4 */
[----:B------:R-:W1:Y:S07]  /*81a0*/  LDSM.16.MT88.4 R16, [R84+0x5c00] ;  /* 0x005c00005410783b */ /* 0x000e6e0000004200 */
[----:B------:R-:W-:Y:S01]  /*81b0*/  HMMA.16816.F32.BF16 R220, R4, R24, R220 ;  /* 0x0000001804dc723c */ /* 0x000fe200000418dc */
[----:B------:R-:W4:Y:S01]  /*81c0*/  MUFU.EX2 R24, R82 ;  /* 0x0000005200187308 */ /* 0x000f220000000800 */
[--C-:B------:R-:W-:Y:S01]  /*81d0*/  FFMA.FTZ R25, R77, UR5, -R80.reuse ;  /* 0x000000054d197c23 */ /* 0x100fe20008010850 */
[----:B------:R-:W-:Y:S01]  /*81e0*/  FFMA.FTZ R80, R73, UR5, -R80 ;  /* 0x0000000549507c23 */ /* 0x000fe20008010850 */
[--C-:B------:R-:W-:Y:S01]  /*81f0*/  FFMA.FTZ R73, R76, UR5, -R71.reuse ;  /* 0x000000054c497c23 */ /* 0x100fe20008010847 */
[----:B------:R-:W-:-:S02]  /*8200*/  FFMA.FTZ R76, R70, UR5, -R71 ;  /* 0x00000005464c7c23 */ /* 0x000fc40008010847 */
[----:B------:R-:W-:Y:S01]  /*8210*/  MUFU.EX2 R70, R74 ;  /* 0x0000004a00467308 */ /* 0x000fe20000000800 */
[----:B------:R-:W-:Y:S01]  /*8220*/  HMMA.16816.F32.BF16 R224, R4, R26, R224 ;  /* 0x0000001a04e0723c */ /* 0x000fe200000418e0 */
[----:B---3--:R-:W-:Y:S01]  /*8230*/  F2FP.BF16.F32.PACK_AB R4, R110, R89 ;  /* 0x000000596e04723e */ /* 0x008fe200000010ff */
[----:B------:R-:W-:Y:S01]  /*8240*/  FADD.FTZ R89, R89, R28 ;  /* 0x0000001c59597221 */ /* 0x000fe20000010000 */
[----:B------:R-:W3:Y:S01]  /*8250*/  MUFU.EX2 R25, R25 ;  /* 0x0000001900197308 */ /* 0x000ee20000000800 */
[----:B------:R-:W-:Y:S01]  /*8260*/  F2FP.BF16.F32.PACK_AB R5, R86, R83 ;  /* 0x000000535605723e */ /* 0x000fe200000010ff */
[----:B------:R-:W-:Y:S01]  /*8270*/  FADD.FTZ R83, R83, R112 ;  /* 0x0000007053537221 */ /* 0x000fe20000010000 */
[----:B------:R-:W-:Y:S01]  /*8280*/  F2FP.BF16.F32.PACK_AB R6, R184, R87 ;  /* 0x00000057b806723e */ /* 0x000fe200000010ff */
[----:B------:R-:W5:Y:S01]  /*8290*/  MUFU.EX2 R73, R73 ;  /* 0x0000004900497308 */ /* 0x000f620000000800 */
[----:B----4-:R-:W-:Y:S01]  /*82a0*/  F2FP.BF16.F32.PACK_AB R7, R24, R79 ;  /* 0x0000004f1807723e */ /* 0x010fe200000010ff */
[----:B------:R-:W-:Y:S01]  /*82b0*/  FADD.FTZ R110, R110, R89 ;  /* 0x000000596e6e7221 */ /* 0x000fe20000010000 */
[----:B------:R-:W-:Y:S01]  /*82c0*/  FADD.FTZ R86, R86, R83 ;  /* 0x0000005356567221 */ /* 0x000fe20000010000 */
[----:B------:R-:W-:Y:S02]  /*82d0*/  MUFU.EX2 R26, R75 ;  /* 0x0000004b001a7308 */ /* 0x000fe40000000800 */
[----:B------:R-:W-:Y:S01]  /*82e0*/  FADD.FTZ R87, R87, R110 ;  /* 0x0000006e57577221 */ /* 0x000fe20000010000 */
[----:B------:R-:W-:Y:S01]  /*82f0*/  FADD.FTZ R79, R79, R86 ;  /* 0x000000564f4f7221 */ /* 0x000fe20000010000 */
[----:B------:R-:W4:Y:S01]  /*8300*/  MUFU.EX2 R27, R80 ;  /* 0x00000050001b7308 */ /* 0x000f220000000800 */
[C---:B--2---:R-:W-:Y:S01]  /*8310*/  HMMA.16816.F32.BF16 R208, R4.reuse, R20, R208 ;  /* 0x0000001404d0723c */ /* 0x044fe200000418d0 */
[----:B------:R-:W-:Y:S01]  /*8320*/  FADD.FTZ R184, R184, R87 ;  /* 0x00000057b8b87221 */ /* 0x000fe20000010000 */
[----:B------:R-:W-:Y:S01]  /*8330*/  FADD.FTZ R185, R24, R79 ;  /* 0x0000004f18b97221 */ /* 0x000fe20000010000 */
[----:B------:R-:W2:Y:S05]  /*8340*/  MUFU.EX2 R68, R76 ;  /* 0x0000004c00447308 */ /* 0x000eaa0000000800 */
[C---:B------:R-:W-:Y:S08]  /*8350*/  HMMA.16816.F32.BF16 R204, R4.reuse, R22, R204 ;  /* 0x0000001604cc723c */ /* 0x040ff000000418cc */
[C---:B-1----:R-:W-:Y:S08]  /*8360*/  HMMA.16816.F32.BF16 R200, R4.reuse, R16, R200 ;  /* 0x0000001004c8723c */ /* 0x042ff000000418c8 */
[----:B------:R-:W-:Y:S01]  /*8370*/  HMMA.16816.F32.BF16 R196, R4, R18, R196 ;  /* 0x0000001204c4723c */ /* 0x000fe200000418c4 */
[----:B---3--:R-:W-:Y:S01]  /*8380*/  F2FP.BF16.F32.PACK_AB R4, R78, R25 ;  /* 0x000000194e04723e */ /* 0x008fe200000010ff */
[----:B------:R-:W-:Y:S01]  /*8390*/  FADD.FTZ R25, R25, R166 ;  /* 0x000000a619197221 */ /* 0x000fe20000010000 */
[----:B-----5:R-:W-:Y:S01]  /*83a0*/  F2FP.BF16.F32.PACK_AB R5, R70, R73 ;  /* 0x000000494605723e */ /* 0x020fe200000010ff */
[----:B------:R-:W-:Y:S01]  /*83b0*/  FADD.FTZ R73, R73, R106 ;  /* 0x0000006a49497221 */ /* 0x000fe20000010000 */
[----:B----4-:R-:W-:Y:S01]  /*83c0*/  F2FP.BF16.F32.PACK_AB R6, R27, R26 ;  /* 0x0000001a1b06723e */ /* 0x010fe200000010ff */
[----:B------:R-:W-:Y:S01]  /*83d0*/  FADD.FTZ R25, R78, R25 ;  /* 0x000000194e197221 */ /* 0x000fe20000010000 */
[----:B--2---:R-:W-:Y:S01]  /*83e0*/  F2FP.BF16.F32.PACK_AB R7, R183, R68 ;  /* 0x00000044b707723e */ /* 0x004fe200000010ff */
        /* <DEDUP_REMOVED lines=17> */
[----:B------:R-:W-:Y:S01]  /*8500*/  VIADD R138, R8, 0xffffff20 ;  /* 0xffffff20088a7836 */ /* 0x000fe20000000000 */
        /* <DEDUP_REMOVED lines=39> */
[----:B------:R-:W1:Y:S04]  /*8780*/  LDSM.16.M88.4 R24, [R159+0x2000] ;  /* 0x002000009f18783b */ /* 0x000e680000000200 */
[----:B------:R-:W3:Y:S04]  /*8790*/  LDSM.16.M88.4 R60, [R160+0x1000] ;  /* 0x00100000a03c783b */ /* 0x000ee80000000200 */
[----:B------:R-:W-:Y:S04]  /*87a0*/  LDSM.16.M88.4 R52, [R119] ;  /* 0x000000007734783b */ /* 0x000fe80000000200 */
[----:B------:R-:W4:Y:S04]  /*87b0*/  LDSM.16.M88.4 R68, [R0+0x2000] ;  /* 0x002000000044783b */ /* 0x000f280000000200 */
[----:B------:R-:W5:Y:S04]  /*87c0*/  LDSM.16.M88.4 R48, [R119+0x1000] ;  /* 0x001000007730783b */ /* 0x000f680000000200 */
[----:B------:R-:W2:Y:S04]  /*87d0*/  LDSM.16.M88.4 R56, [R159+0x2400] ;  /* 0x002400009f38783b */ /* 0x000ea80000000200 */
[----:B------:R-:W-:Y:S04]  /*87e0*/  LDSM.16.M88.4 R100, [R159+0x2800] ;  /* 0x002800009f64783b */ /* 0x000fe80000000200 */
[----:B------:R-:W-:Y:S04]  /*87f0*/  LDSM.16.M88.4 R44, [R0+0x2400] ;  /* 0x00240000002c783b */ /* 0x000fe80000000200 */
[----:B------:R-:W-:Y:S04]  /*8800*/  LDSM.16.M88.4 R96, [R0+0x2800] ;  /* 0x002800000060783b */ /* 0x000fe80000000200 */
[----:B------:R-:W-:Y:S01]  /*8810*/  LDSM.16.M88.4 R84, [R159+0x2c00] ;  /* 0x002c00009f54783b */ /* 0x000fe20000000200 */
[-C--:B-1----:R-:W-:Y:S03]  /*8820*/  HMMA.16816.F32.BF16 R20, R64, R24.reuse, RZ ;  /* 0x000000184014723c */ /* 0x082fe600000418ff */
[----:B------:R-:W-:Y:S04]  /*8830*/  LDSM.16.M88.4 R76, [R0+0x2c00] ;  /* 0x002c0000004c783b */ /* 0x000fe80000000200 */
[----:B------:R-:W-:Y:S01]  /*8840*/  LDSM.16.M88.4 R80, [R159+0x3000] ;  /* 0x003000009f50783b */ /* 0x000fe20000000200 */
[C---:B---3--:R-:W-:Y:S03]  /*8850*/  HMMA.16816.F32.BF16 R16, R60.reuse, R24, RZ ;  /* 0x000000183c10723c */ /* 0x048fe600000418ff */
[----:B------:R-:W1:Y:S04]  /*8860*/  LDSM.16.M88.4 R88, [R159+0x3400] ;  /* 0x003400009f58783b */ /* 0x000e680000000200 */
[----:B------:R-:W-:Y:S01]  /*8870*/  LDSM.16.M88.4 R72, [R0+0x3000] ;  /* 0x003000000048783b */ /* 0x000fe20000000200 */
[----:B------:R-:W-:Y:S03]  /*8880*/  HMMA.16816.F32.BF16 R28, R60, R26, RZ ;  /* 0x0000001a3c1c723c */ /* 0x000fe600000418ff */
[----:B------:R-:W-:Y:S04]  /*8890*/  LDSM.16.M88.4 R92, [R0+0x3400] ;  /* 0x00340000005c783b */ /* 0x000fe80000000200 */
[----:B------:R-:W3:Y:S01]  /*88a0*/  LDSM.16.M88.4 R36, [R159+0x3800] ;  /* 0x003800009f24783b */ /* 0x000ee20000000200 */
[-C--:B----4-:R-:W-:Y:S03]  /*88b0*/  HMMA.16816.F32.BF16 R20, R52, R68.reuse, R20 ;  /* 0x000000443414723c */ /* 0x090fe60000041814 */
[----:B------:R-:W4:Y:S04]  /*88c0*/  LDSM.16.M88.4 R104, [R0+0x3800] ;  /* 0x003800000068783b */ /* 0x000f280000000200 */
[----:B------:R-:W0:Y:S01]  /*88d0*/  LDGDEPBAR ;  /* 0x00000000000079af */ /* 0x000e220000000000 */
[----:B-----5:R-:W-:Y:S08]  /*88e0*/  HMMA.16816.F32.BF16 R16, R48, R68, R16 ;  /* 0x000000443010723c */ /* 0x020ff00000041810 */
[C---:B--2---:R-:W-:Y:S03]  /*88f0*/  HMMA.16816.F32.BF16 R4, R64.reuse, R56, RZ ;  /* 0x000000384004723c */ /* 0x044fe600000418ff */
[----:B------:R-:W-:Y:S01]  /*8900*/  FMUL.FTZ R20, R20, UR6 ;  /* 0x0000000614147c20 */ /* 0x000fe20008410000 */
[----:B------:R-:W-:Y:S01]  /*8910*/  FMUL.FTZ R189, R21, UR6 ;  /* 0x0000000615bd7c20 */ /* 0x000fe20008410000 */
[----:B------:R-:W-:Y:S01]  /*8920*/  FMUL.FTZ R191, R22, UR6 ;  /* 0x0000000616bf7c20 */ /* 0x000fe20008410000 */
[----:B------:R-:W-:Y:S01]  /*8930*/  FMUL.FTZ R187, R23, UR6 ;  /* 0x0000000617bb7c20 */ /* 0x000fe20008410000 */
[----:B------:R2:W-:Y:S01]  /*8940*/  MUFU.TANH R179, R20 ;  /* 0x0000001400b37308 */ /* 0x0005e20000002400 */
[----:B------:R-:W-:Y:S03]  /*8950*/  HMMA.16816.F32.BF16 R24, R64, R26, RZ ;  /* 0x0000001a4018723c */ /* 0x000fe600000418ff */
[----:B------:R-:W-:Y:S01]  /*8960*/  FMUL.FTZ R16, R16, UR6 ;  /* 0x0000000610107c20 */ /* 0x000fe20008410000 */
[----:B------:R-:W-:Y:S01]  /*8970*/  FMUL.FTZ R17, R17, UR6 ;  /* 0x0000000611117c20 */ /* 0x000fe20008410000 */
[----:B------:R-:W-:Y:S01]  /*8980*/  FMUL.FTZ R245, R18, UR6 ;  /* 0x0000000612f57c20 */ /* 0x000fe20008410000 */
[----:B------:R-:W-:Y:S01]  /*8990*/  FMUL.FTZ R237, R19, UR6 ;  /* 0x0000000613ed7c20 */ /* 0x000fe20008410000 */
[----:B------:R-:W-:Y:S01]  /*89a0*/  MUFU.TANH R243, R16 ;  /* 0x0000001000f37308 */ /* 0x000fe20000002400 */
[----:B-1----:R-:W-:Y:S07]  /*89b0*/  HMMA.16816.F32.BF16 R40, R60, R88, RZ ;  /* 0x000000583c28723c */ /* 0x002fee00000418ff */
[----:B------:R1:W-:Y:S01]  /*89c0*/  MUFU.TANH R241, R17 ;  /* 0x0000001100f17308 */ /* 0x0003e20000002400 */
[----:B------:R-:W-:Y:S07]  /*89d0*/  HMMA.16816.F32.BF16 R4, R52, R44, R4 ;  /* 0x0000002c3404723c */ /* 0x000fee0000041804 */
[----:B------:R-:W-:Y:S01]  /*89e0*/  MUFU.TANH R191, R191 ;  /* 0x000000bf00bf7308 */ /* 0x000fe20000002400 */
[----:B--2---:R-:W-:Y:S07]  /*89f0*/  HMMA.16816.F32.BF16 R20, R60, R56, RZ ;  /* 0x000000383c14723c */ /* 0x004fee00000418ff */
[----:B------:R-:W-:Y:S01]  /*8a00*/  MUFU.TANH R189, R189 ;  /* 0x000000bd00bd7308 */ /* 0x000fe20000002400 */
[C---:B---3--:R-:W-:Y:S03]  /*8a10*/  HMMA.16816.F32.BF16 R32, R64.reuse, R36, RZ ;  /* 0x000000244020723c */ /* 0x048fe600000418ff */
[----:B------:R-:W-:Y:S01]  /*8a20*/  FMUL.FTZ R113, R4, UR6 ;  /* 0x0000000604717c20 */ /* 0x000fe20008410000 */
[----:B------:R-:W-:Y:S01]  /*8a30*/  FMUL.FTZ R115, R5, UR6 ;  /* 0x0000000605737c20 */ /* 0x000fe20008410000 */
[----:B------:R-:W-:Y:S01]  /*8a40*/  FMUL.FTZ R173, R6, UR6 ;  /* 0x0000000606ad7c20 */ /* 0x000fe20008410000 */
[----:B------:R-:W-:Y:S01]  /*8a50*/  FMUL.FTZ R119, R7, UR6 ;  /* 0x0000000607777c20 */ /* 0x000fe20008410000 */
[----:B------:R-:W-:Y:S01]  /*8a60*/  MUFU.TANH R187, R187 ;  /* 0x000000bb00bb7308 */ /* 0x000fe20000002400 */
[----:B-1----:R-:W-:Y:S07]  /*8a70*/  HMMA.16816.F32.BF16 R16, R64, R100, RZ ;  /* 0x000000644010723c */ /* 0x002fee00000418ff */
[----:B------:R-:W-:Y:S01]  /*8a80*/  MUFU.TANH R245, R245 ;  /* 0x000000f500f57308 */ /* 0x000fe20000002400 */
[----:B------:R-:W-:Y:S07]  /*8a90*/  HMMA.16816.F32.BF16 R20, R48, R44, R20 ;  /* 0x0000002c3014723c */ /* 0x000fee0000041814 */
[----:B------:R-:W-:Y:S01]  /*8aa0*/  MUFU.TANH R237, R237 ;  /* 0x000000ed00ed7308 */ /* 0x000fe20000002400 */
[----:B------:R-:W-:Y:S07]  /*8ab0*/  HMMA.16816.F32.BF16 R4, R60, R100, RZ ;  /* 0x000000643c04723c */ /* 0x000fee00000418ff */
[----:B------:R-:W-:Y:S01]  /*8ac0*/  MUFU.TANH R113, R113 ;  /* 0x0000007100717308 */ /* 0x000fe20000002400 */
[----:B------:R-:W-:Y:S03]  /*8ad0*/  HMMA.16816.F32.BF16 R16, R52, R96, R16 ;  /* 0x000000603410723c */ /* 0x000fe60000041810 */
[----:B------:R-:W-:Y:S01]  /*8ae0*/  FMUL.FTZ R20, R20, UR6 ;  /* 0x0000000614147c20 */ /* 0x000fe20008410000 */
[----:B------:R-:W-:Y:S01]  /*8af0*/  FMUL.FTZ R121, R21, UR6 ;  /* 0x0000000615797c20 */ /* 0x000fe20008410000 */
[----:B------:R-:W-:Y:S01]  /*8b00*/  FMUL.FTZ R181, R22, UR6 ;  /* 0x0000000616b57c20 */ /* 0x000fe20008410000 */
[----:B------:R-:W-:Y:S01]  /*8b10*/  FMUL.FTZ R175, R23, UR6 ;  /* 0x0000000617af7c20 */ /* 0x000fe20008410000 */
[----:B------:R1:W-:Y:S01]  /*8b20*/  MUFU.TANH R177, R20 ;  /* 0x0000001400b17308 */ /* 0x0003e20000002400 */
[C---:B------:R-:W-:Y:S07]  /*8b30*/  HMMA.16816.F32.BF16 R40, R48.reuse, R92, R40 ;  /* 0x0000005c3028723c */ /* 0x040fee0000041828 */
[----:B------:R-:W-:Y:S01]  /*8b40*/  MUFU.TANH R173, R173 ;  /* 0x000000ad00ad7308 */ /* 0x000fe20000002400 */
[----:B------:R-:W-:Y:S03]  /*8b50*/  HMMA.16816.F32.BF16 R4, R48, R96, R4 ;  /* 0x000000603004723c */ /* 0x000fe60000041804 */
[----:B------:R-:W-:Y:S01]  /*8b60*/  FMUL.FTZ R16, R16, UR6 ;  /* 0x0000000610107c20 */ /* 0x000fe20008410000 */
[----:B------:R-:W-:Y:S01]  /*8b70*/  FMUL.FTZ R135, R17, UR6 ;  /* 0x0000000611877c20 */ /* 0x000fe20008410000 */
[----:B------:R-:W-:Y:S01]  /*8b80*/  FMUL.FTZ R127, R18, UR6 ;  /* 0x00000006127f7c20 */ /* 0x000fe20008410000 */
[----:B------:R-:W-:Y:S01]  /*8b90*/  FMUL.FTZ R129, R19, UR6 ;  /* 0x0000000613817c20 */ /* 0x000fe20008410000 */
[----:B------:R2:W-:Y:S01]  /*8ba0*/  MUFU.TANH R111, R16 ;  /* 0x00000010006f7308 */ /* 0x0005e20000002400 */
[----:B----4-:R-:W-:Y:S03]  /*8bb0*/  HMMA.16816.F32.BF16 R32, R52, R104, R32 ;  /* 0x000000683420723c */ /* 0x010fe60000041820 */
[----:B------:R-:W-:Y:S01]  /*8bc0*/  FMUL.FTZ R40, R40, UR6 ;  /* 0x0000000628287c20 */ /* 0x000fe20008410000 */
[----:B------:R-:W-:Y:S01]  /*8bd0*/  FMUL.FTZ R41, R41, UR6 ;  /* 0x0000000629297c20 */ /* 0x000fe20008410000 */
[----:B------:R-:W-:Y:S01]  /*8be0*/  FMUL.FTZ R42, R42, UR6 ;  /* 0x000000062a2a7c20 */ /* 0x000fe20008410000 */
[----:B------:R-:W-:Y:S01]  /*8bf0*/  FMUL.FTZ R96, R43, UR6 ;  /* 0x000000062b607c20 */ /* 0x000fe20008410000 */
[----:B------:R-:W-:Y:S01]  /*8c00*/  MUFU.TANH R151, R40 ;  /* 0x0000002800977308 */ /* 0x000fe20000002400 */
[C---:B-1----:R-:W-:Y:S03]  /*8c10*/  HMMA.16816.F32.BF16 R20, R64.reuse, R84, RZ ;  /* 0x000000544014723c */ /* 0x042fe600000418ff */
        /* <DEDUP_REMOVED lines=10> */
[----:B--2---:R-:W-:Y:S07]  /*8cc0*/  HMMA.16816.F32.BF16 R16, R60, R84, RZ ;  /* 0x000000543c10723c */ /* 0x004fee00000418ff */
[----:B------:R1:W-:Y:S01]  /*8cd0*/  MUFU.TANH R251, R42 ;  /* 0x0000002a00fb7308 */ /* 0x0003e20000002400 */
[C---:B------:R-:W-:Y:S07]  /*8ce0*/  HMMA.16816.F32.BF16 R20, R52.reuse, R76, R20 ;  /* 0x0000004c3414723c */ /* 0x040fee0000041814 */
[----:B------:R-:W-:Y:S01]  /*8cf0*/  MUFU.TANH R181, R181 ;  /* 0x000000b500b57308 */ /* 0x000fe20000002400 */
[----:B------:R-:W-:Y:S07]  /*8d00*/  HMMA.16816.F32.BF16 R4, R52, R72, R4 ;  /* 0x000000483404723c */ /* 0x000fee0000041804 */
[----:B------:R-:W-:Y:S01]  /*8d10*/  MUFU.TANH R115, R115 ;  /* 0x0000007300737308 */ /* 0x000fe20000002400 */
[C---:B------:R-:W-:Y:S03]  /*8d20*/  HMMA.16816.F32.BF16 R16, R48.reuse, R76, R16 ;  /* 0x0000004c3010723c */ /* 0x040fe60000041810 */
[----:B------:R-:W-:Y:S01]  /*8d30*/  FMUL.FTZ R20, R20, UR6 ;  /* 0x0000000614147c20 */ /* 0x000fe20008410000 */
[----:B------:R-:W-:Y:S01]  /*8d40*/  FMUL.FTZ R143, R21, UR6 ;  /* 0x00000006158f7c20 */ /* 0x000fe20008410000 */
[----:B------:R-:W-:Y:S01]  /*8d50*/  FMUL.FTZ R139, R22, UR6 ;  /* 0x00000006168b7c20 */ /* 0x000fe20008410000 */
[----:B------:R-:W-:Y:S01]  /*8d60*/  FMUL.FTZ R145, R23, UR6 ;  /* 0x0000000617917c20 */ /* 0x000fe20008410000 */
[----:B------:R2:W-:Y:S01]  /*8d70*/  MUFU.TANH R123, R20 ;  /* 0x00000014007b7308 */ /* 0x0005e20000002400 */
[-C--:B------:R-:W-:Y:S03]  /*8d80*/  HMMA.16816.F32.BF16 R28, R48, R70.reuse, R28 ;  /* 0x00000046301c723c */ /* 0x080fe6000004181c */
[----:B------:R-:W-:Y:S01]  /*8d90*/  FMUL.FTZ R4, R4, UR6 ;  /* 0x0000000604047c20 */ /* 0x000fe20008410000 */
[----:B------:R-:W-:Y:S01]  /*8da0*/  FMUL.FTZ R5, R5, UR6 ;  /* 0x0000000605057c20 */ /* 0x000fe20008410000 */
[----:B------:R-:W-:Y:S01]  /*8db0*/  FMUL.FTZ R153, R6, UR6 ;  /* 0x0000000606997c20 */ /* 0x000fe20008410000 */
[----:B------:R-:W-:Y:S01]  /*8dc0*/  FMUL.FTZ R125, R7, UR6 ;  /* 0x00000006077d7c20 */ /* 0x000fe20008410000 */
[----:B------:R-:W-:Y:S01]  /*8dd0*/  MUFU.TANH R117, R4 ;  /* 0x0000000400757308 */ /* 0x000fe20000002400 */
[----:B------:R-:W-:Y:S03]  /*8de0*/  HMMA.16816.F32.BF16 R24, R52, R70, R24 ;  /* 0x000000463418723c */ /* 0x000fe60000041818 */
[----:B------:R-:W-:Y:S01]  /*8df0*/  FMUL.FTZ R16, R16, UR6 ;  /* 0x0000000610107c20 */ /* 0x000fe20008410000 */
[----:B------:R-:W-:Y:S01]  /*8e00*/  FMUL.FTZ R17, R17, UR6 ;  /* 0x0000000611117c20 */ /* 0x000fe20008410000 */
[----:B------:R-:W-:Y:S01]  /*8e10*/  FMUL.FTZ R163, R18, UR6 ;  /* 0x0000000612a37c20 */ /* 0x000fe20008410000 */
[----:B------:R-:W-:Y:S01]  /*8e20*/  FMUL.FTZ R155, R19, UR6 ;  /* 0x00000006139b7c20 */ /* 0x000fe20008410000 */
[----:B------:R-:W-:Y:S01]  /*8e30*/  MUFU.TANH R157, R16 ;  /* 0x00000010009d7308 */ /* 0x000fe20000002400 */
[----:B-1----:R-:W-:Y:S03]  /*8e40*/  HMMA.16816.F32.BF16 R40, R60, R38, RZ ;  /* 0x000000263c28723c */ /* 0x002fe600000418ff */
[----:B------:R-:W-:Y:S01]  /*8e50*/  FMUL.FTZ R29, R29, UR6 ;  /* 0x000000061d1d7c20 */ /* 0x000fe20008410000 */
[----:B------:R-:W-:Y:S01]  /*8e60*/  FMUL.FTZ R31, R31, UR6 ;  /* 0x000000061f1f7c20 */ /* 0x000fe20008410000 */
[----:B------:R-:W-:-:S02]  /*8e70*/  FMUL.FTZ R30, R30, UR6 ;  /* 0x000000061e1e7c20 */ /* 0x000fc40008410000 */
[----:B------:R1:W-:Y:S01]  /*8e80*/  MUFU.TANH R147, R17 ;  /* 0x0000001100937308 */ /* 0x0003e20000002400 */
[----:B--2---:R-:W-:Y:S03]  /*8e90*/  HMMA.16816.F32.BF16 R20, R60, R80, RZ ;  /* 0x000000503c14723c */ /* 0x004fe600000418ff */
[----:B------:R-:W-:Y:S01]  /*8ea0*/  FMUL.FTZ R27, R27, UR6 ;  /* 0x000000061b1b7c20 */ /* 0x000fe20008410000 */
[----:B------:R-:W-:Y:S01]  /*8eb0*/  FMUL.FTZ R26, R26, UR6 ;  /* 0x000000061a1a7c20 */ /* 0x000fe20008410000 */
[----:B------:R-:W-:Y:S02]  /*8ec0*/  FMUL.FTZ R24, R24, UR6 ;  /* 0x0000000618187c20 */ /* 0x000fe40008410000 */
[----:B------:R2:W-:Y:S05]  /*8ed0*/  MUFU.TANH R97, R5 ;  /* 0x0000000500617308 */ /* 0x0005ea0000002400 */
[----:B------:R-:W-:Y:S03]  /*8ee0*/  HMMA.16816.F32.BF16 R40, R48, R106, R40 ;  /* 0x0000006a3028723c */ /* 0x000fe60000041828 */
[----:B------:R-:W-:Y:S05]  /*8ef0*/  MUFU.TANH R29, R29 ;  /* 0x0000001d001d7308 */ /* 0x000fea0000002400 */
[----:B-1----:R-:W-:Y:S03]  /*8f00*/  HMMA.16816.F32.BF16 R16, R64, R88, RZ ;  /* 0x000000584010723c */ /* 0x002fe600000418ff */
[----:B------:R-:W1:Y:S05]  /*8f10*/  MUFU.TANH R27, R27 ;  /* 0x0000001b001b7308 */ /* 0x000e6a0000002400 */
[----:B------:R-:W-:Y:S03]  /*8f20*/  HMMA.16816.F32.BF16 R20, R48, R72, R20 ;  /* 0x000000483014723c */ /* 0x000fe60000041814 */
[----:B------:R-:W-:Y:S01]  /*8f30*/  MUFU.TANH R31, R31 ;  /* 0x0000001f001f7308 */ /* 0x000fe20000002400 */
[----:B------:R-:W-:Y:S01]  /*8f40*/  FMUL.FTZ R40, R40, UR6 ;  /* 0x0000000628287c20 */ /* 0x000fe20008410000 */
[----:B------:R-:W-:-:S03]  /*8f50*/  FMUL.FTZ R42, R42, UR6 ;  /* 0x000000062a2a7c20 */ /* 0x000fc60008410000 */
[----:B--2---:R-:W-:Y:S03]  /*8f60*/  HMMA.16816.F32.BF16 R4, R60, R36, RZ ;  /* 0x000000243c04723c */ /* 0x004fe600000418ff */
[----:B------:R-:W-:Y:S05]  /*8f70*/  MUFU.TANH R85, R26 ;  /* 0x0000001a00557308 */ /* 0x000fea0000002400 */
[----:B------:R-:W-:Y:S01]  /*8f80*/  HMMA.16816.F32.BF16 R16, R52, R92, R16 ;  /* 0x0000005c3410723c */ /* 0x000fe20000041810 */
[----:B------:R-:W-:Y:S02]  /*8f90*/  FMUL.FTZ R92, R33, UR6 ;  /* 0x00000006215c7c20 */ /* 0x000fe40008410000 */
[----:B------:R-:W-:Y:S01]  /*8fa0*/  FMUL.FTZ R20, R20, UR6 ;  /* 0x0000000614147c20 */ /* 0x000fe20008410000 */
[----:B------:R-:W-:Y:S01]  /*8fb0*/  FMUL.FTZ R21, R21, UR6 ;  /* 0x0000000615157c20 */ /* 0x000fe20008410000 */
[----:B------:R-:W-:Y:S01]  /*8fc0*/  FMUL.FTZ R22, R22, UR6 ;  /* 0x0000000616167c20 */ /* 0x000fe20008410000 */
[----:B------:R-:W-:Y:S01]  /*8fd0*/  FMUL.FTZ R23, R23, UR6 ;  /* 0x0000000617177c20 */ /* 0x000fe20008410000 */
        /* <DEDUP_REMOVED lines=8> */
[----:B------:R-:W-:Y:S01]  /*9060*/  MUFU.TANH R171, R22 ;  /* 0x0000001600ab7308 */ /* 0x000fe20000002400 */
[----:B------:R-:W-:Y:S07]  /*9070*/  HMMA.16816.F32.BF16 R16, R64, R58, RZ ;  /* 0x0000003a4010723c */ /* 0x000fee00000418ff */
[----:B------:R2:W-:Y:S01]  /*9080*/  MUFU.TANH R169, R23 ;  /* 0x0000001700a97308 */ /* 0x0005e20000002400 */
[----:B------:R-:W-:Y:S03]  /*9090*/  HMMA.16816.F32.BF16 R36, R52, R106, R36 ;  /* 0x0000006a3424723c */ /* 0x000fe60000041824 */
[----:B------:R-:W-:Y:S01]  /*90a0*/  FMUL.FTZ R4, R4, UR6 ;  /* 0x0000000604047c20 */ /* 0x000fe20008410000 */
[----:B------:R-:W-:Y:S01]  /*90b0*/  FMUL.FTZ R5, R5, UR6 ;  /* 0x0000000605057c20 */ /* 0x000fe20008410000 */
[----:B------:R-:W-:-:S02]  /*90c0*/  FMUL.FTZ R6, R6, UR6 ;  /* 0x0000000606067c20 */ /* 0x000fc40008410000 */
[----:B------:R-:W-:Y:S05]  /*90d0*/  MUFU.TANH R112, R4 ;  /* 0x0000000400707308 */ /* 0x000fea0000002400 */
[----:B------:R-:W-:Y:S03]  /*90e0*/  HMMA.16816.F32.BF16 R16, R52, R46, R16 ;  /* 0x0000002e3410723c */ /* 0x000fe60000041810 */
[----:B------:R3:W-:Y:S04]  /*90f0*/  MUFU.TANH R114, R5 ;  /* 0x0000000500727308 */ /* 0x0007e80000002400 */
[----:B------:R-:W-:Y:S01]  /*9100*/  FMUL.FTZ R36, R36, UR6 ;  /* 0x0000000624247c20 */ /* 0x000fe20008410000 */
[----:B--2---:R-:W-:Y:S01]  /*9110*/  HMMA.16816.F32.BF16 R20, R60, R58, RZ ;  /* 0x0000003a3c14723c */ /* 0x004fe200000418ff */
[----:B------:R-:W2:Y:S01]  /*9120*/  LDSM.16.M88.4 R56, [R159+0x3c00] ;  /* 0x003c00009f38783b */ /* 0x000ea20000000200 */
[----:B------:R-:W-:Y:S01]  /*9130*/  FMUL.FTZ R38, R38, UR6 ;  /* 0x0000000626267c20 */ /* 0x000fe20008410000 */
[----:B------:R-:W-:Y:S08]  /*9140*/  MUFU.TANH R81, R36 ;  /* 0x0000002400517308 */ /* 0x000ff00000002400 */
[----:B------:R-:W-:Y:S01]  /*9150*/  MUFU.TANH R73, R38 ;  /* 0x0000002600497308 */ /* 0x000fe20000002400 */
[----:B------:R-:W-:Y:S01]  /*9160*/  FMUL.FTZ R107, R16, UR6 ;  /* 0x00000006106b7c20 */ /* 0x000fe20008410000 */
[----:B---3--:R-:W-:-:S02]  /*9170*/  VIADD R5, R8, 0xffffff78 ;  /* 0xffffff7808057836 */ /* 0x008fc40000000000 */
[----:B------:R-:W-:Y:S01]  /*9180*/  FMUL.FTZ R18, R18, UR6 ;  /* 0x0000000612127c20 */ /* 0x000fe20008410000 */
[----:B------:R-:W-:Y:S01]  /*9190*/  FMUL.FTZ R17, R17, UR6 ;  /* 0x0000000611117c20 */ /* 0x000fe20008410000 */
[----:B------:R-:W-:Y:S02]  /*91a0*/  FMUL.FTZ R19, R19, UR6 ;  /* 0x0000000613137c20 */ /* 0x000fe40008410000 */
[----:B------:R-:W-:Y:S01]  /*91b0*/  MUFU.TANH R119, R119 ;  /* 0x0000007700777308 */ /* 0x000fe20000002400 */
[----:B------:R-:W-:Y:S01]  /*91c0*/  HMMA.16816.F32.BF16 R20, R48, R46, R20 ;  /* 0x0000002e3014723c */ /* 0x000fe20000041814 */
[----:B------:R3:W4:Y:S01]  /*91d0*/  LDSM.16.M88.4 R44, [R0+0x3c00] ;  /* 0x003c0000002c783b */ /* 0x0007220000000200 */
[----:B------:R-:W-:-:S05]  /*91e0*/  DEPBAR.LE SB0, 0x0 ;  /* 0x000080000000791a */ /* 0x000fca0000000000 */
[----:B------:R-:W-:Y:S08]  /*91f0*/  MUFU.TANH R107, R107 ;  /* 0x0000006b006b7308 */ /* 0x000ff00000002400 */
[----:B------:R-:W-:Y:S04]  /*9200*/  MUFU.TANH R121, R121 ;  /* 0x0000007900797308 */ /* 0x000fe80000002400 */
[----:B------:R-:W-:Y:S01]  /*9210*/  FMUL.FTZ R20, R20, UR6 ;  /* 0x0000000614147c20 */ /* 0x000fe20008410000 */
[----:B------:R-:W-:Y:S01]  /*9220*/  FMUL.FTZ R21, R21, UR6 ;  /* 0x0000000615157c20 */ /* 0x000fe20008410000 */
[----:B--2---:R-:W-:Y:S01]  /*9230*/  HMMA.16816.F32.BF16 R32, R60, R58, RZ ;  /* 0x0000003a3c20723c */ /* 0x004fe200000418ff */
[----:B------:R-:W-:Y:S01]  /*9240*/  FMUL.FTZ R22, R22, UR6 ;  /* 0x0000000616167c20 */ /* 0x000fe20008410000 */
[----:B------:R-:W-:Y:S01]  /*9250*/  MUFU.TANH R175, R175 ;  /* 0x000000af00af7308 */ /* 0x000fe20000002400 */
[----:B---3--:R-:W-:-:S02]  /*9260*/  VIADD R0, R8, 0xffffff09 ;  /* 0xffffff0908007836 */ /* 0x008fc40000000000 */
[----:B------:R-:W-:-:S03]  /*9270*/  FMUL.FTZ R23, R23, UR6 ;  /* 0x0000000617177c20 */ /* 0x000fc60008410000 */
[----:B------:R-:W-:Y:S01]  /*9280*/  HMMA.16816.F32.BF16 R68, R64, R58, RZ ;  /* 0x0000003a4044723c */ /* 0x000fe200000418ff */
[----:B------:R-:W-:Y:S01]  /*9290*/  FMUL.FTZ R59, R25, UR6 ;  /* 0x00000006193b7c20 */ /* 0x000fe20008410000 */
[-C--:B------:R-:W-:Y:S01]  /*92a0*/  I2FP.F32.U32 R10, R0.reuse ;  /* 0x00000000000a7245 */ /* 0x080fe20000201000 */
[----:B------:R-:W-:Y:S01]  /*92b0*/  FMUL.FTZ R25, R28, UR6 ;  /* 0x000000061c197c20 */ /* 0x000fe20008410000 */
[----:B------:R-:W-:Y:S01]  /*92c0*/  I2FP.F32.U32 R4, R0 ;  /* 0x0000000000047245 */ /* 0x000fe20000201000 */
[----:B------:R-:W-:Y:S01]  /*92d0*/  MUFU.TANH R21, R21 ;  /* 0x0000001500157308 */ /* 0x000fe20000002400 */
[C---:B------:R-:W-:Y:S02]  /*92e0*/  ISETP.GE.AND P1, PT, R0.reuse, R109, PT ;  /* 0x0000006d0000720c */ /* 0x040fe40003f26270 */
[----:B------:R-:W-:Y:S01]  /*92f0*/  ISETP.GE.AND P5, PT, R0, R14, PT ;  /* 0x0000000e0000720c */ /* 0x000fe20003fa6270 */
[CC--:B-1----:R-:W-:Y:S01]  /*9300*/  FFMA.FTZ R28, R4.reuse, R180.reuse, R27 ;  /* 0x000000b4041c7223 */ /* 0x0c2fe2000001001b */
[----:B------:R-:W-:Y:S01]  /*9310*/  FFMA.FTZ R29, R4, R180, R29 ;  /* 0x000000b4041d7223 */ /* 0x000fe2000001001d */
[C---:B------:R-:W-:Y:S01]  /*9320*/  ISETP.GE.AND P3, PT, R0.reuse, R13, PT ;  /* 0x0000000d0000720c */ /* 0x040fe20003f66270 */
[----:B----4-:R-:W-:Y:S01]  /*9330*/  HMMA.16816.F32.BF16 R32, R48, R46, R32 ;  /* 0x0000002e3020723c */ /* 0x010fe20000041820 */
[----:B------:R-:W1:Y:S01]  /*9340*/  MUFU.TANH R59, R59 ;  /* 0x0000003b003b7308 */ /* 0x000e620000002400 */
[----:B------:R-:W-:Y:S01]  /*9350*/  ISETP.GE.AND P4, PT, R0, R12, PT ;  /* 0x0000000c0000720c */ /* 0x000fe20003f86270 */
[----:B------:R-:W-:Y:S01]  /*9360*/  VIADD R4, R8, 0xffffff01 ;  /* 0xffffff0108047836 */ /* 0x000fe20000000000 */
[----:B------:R-:W-:-:S02]  /*9370*/  FSEL R28, R28, -INF , !P5 ;  /* 0xff8000001c1c7808 */ /* 0x000fc40006800000 */
[----:B------:R-:W-:Y:S02]  /*9380*/  FSEL R29, R29, -INF , !P3 ;  /* 0xff8000001d1d7808 */ /* 0x000fe40005800000 */
[----:B------:R-:W-:Y:S01]  /*9390*/  HMMA.16816.F32.BF16 R68, R52, R46, R68 ;  /* 0x0000002e3444723c */ /* 0x000fe20000041844 */
[----:B------:R-:W-:Y:S01]  /*93a0*/  VIADD R46, R8, 0xffffff00 ;  /* 0xffffff00082e7836 */ /* 0x000fe20000000000 */
[----:B------:R2:W-:Y:S04]  /*93b0*/  MUFU.TANH R27, R30 ;  /* 0x0000001e001b7308 */ /* 0x0005e80000002400 */
[C---:B------:R-:W-:Y:S02]  /*93c0*/  ISETP.GE.AND P2, PT, R46.reuse, R109, PT ;  /* 0x0000006d2e00720c */ /* 0x040fe40003f46270 */
[----:B------:R-:W-:-:S02]  /*93d0*/  ISETP.GE.AND P5, PT, R46, R13, PT ;  /* 0x0000000d2e00720c */ /* 0x000fc40003fa6270 */
[----:B------:R-:W-:Y:S01]  /*93e0*/  ISETP.GE.AND P3, PT, R46, R12, PT ;  /* 0x0000000c2e00720c */ /* 0x000fe20003f66270 */
[CC--:B-1----:R-:W-:Y:S01]  /*93f0*/  FFMA.FTZ R59, R10.reuse, R180.reuse, R59 ;  /* 0x000000b40a3b7223 */ /* 0x0c2fe2000001003b */
[----:B------:R-:W-:Y:S01]  /*9400*/  FFMA.FTZ R10, R10, R180, R31 ;  /* 0x000000b40a0a7223 */ /* 0x000fe2000001001f */
[----:B------:R1:W3:Y:S01]  /*9410*/  MUFU.TANH R47, R24 ;  /* 0x00000018002f7308 */ /* 0x0002e20000002400 */
[----:B------:R-:W-:Y:S01]  /*9420*/  FMUL.FTZ R72, R32, UR6 ;  /* 0x0000000620487c20 */ /* 0x000fe20008410000 */
[----:B------:R-:W-:Y:S01]  /*9430*/  FMUL.FTZ R35, R35, UR6 ;  /* 0x0000000623237c20 */ /* 0x000fe20008410000 */
[----:B------:R-:W-:Y:S02]  /*9440*/  FSEL R0, R59, -INF , !P1 ;  /* 0xff8000003b007808 */ /* 0x000fe40004800000 */
[----:B------:R-:W-:Y:S01]  /*9450*/  ISETP.GE.AND P1, PT, R46, R14, PT ;  /* 0x0000000e2e00720c */ /* 0x000fe20003f26270 */
[----:B------:R-:W-:Y:S01]  /*9460*/  FMUL.FTZ R68, R68, UR6 ;  /* 0x0000000644447c20 */ /* 0x000fe20008410000 */
[-C--:B--2---:R-:W-:Y:S01]  /*9470*/  I2FP.F32.U32 R30, R46.reuse ;  /* 0x0000002e001e7245 */ /* 0x084fe20000201000 */
[----:B------:R2:W-:Y:S01]  /*9480*/  STL [R1+0x8], R0 ;  /* 0x0000080001007387 */ /* 0x0005e20000100800 */
[----:B------:R-:W-:Y:S01]  /*9490*/  I2FP.F32.U32 R46, R46 ;  /* 0x0000002e002e7245 */ /* 0x000fe20000201000 */
[----:B------:R-:W4:Y:S01]  /*94a0*/  MUFU.TANH R25, R25 ;  /* 0x0000001900197308 */ /* 0x000f220000002400 */
[----:B------:R-:W-:Y:S01]  /*94b0*/  FSEL R10, R10, -INF , !P4 ;  /* 0xff8000000a0a7808 */ /* 0x000fe20006000000 */
[-C--:B------:R-:W-:Y:S01]  /*94c0*/  FFMA.FTZ R179, R30, R180.reuse, R179 ;  /* 0x000000b41eb37223 */ /* 0x080fe200000100b3 */
[----:B------:R-:W-:Y:S01]  /*94d0*/  ISETP.GE.AND P4, PT, R4, R109, PT ;  /* 0x0000006d0400720c */ /* 0x000fe20003f86270 */
[CC--:B------:R-:W-:Y:S01]  /*94e0*/  FFMA.FTZ R191, R46.reuse, R180.reuse, R191 ;  /* 0x000000b42ebf7223 */ /* 0x0c0fe200000100bf */
[CC--:B------:R-:W-:Y:S01]  /*94f0*/  FFMA.FTZ R31, R46.reuse, R180.reuse, R243 ;  /* 0x000000b42e1f7223 */ /* 0x0c0fe200000100f3 */
[----:B------:R-:W-:Y:S01]  /*9500*/  FFMA.FTZ R46, R46, R180, R245 ;  /* 0x000000b42e2e7223 */ /* 0x000fe200000100f5 */
[----:B------:R-:W-:Y:S01]  /*9510*/  FSEL R26, R179, -INF , !P2 ;  /* 0xff800000b31a7808 */ /* 0x000fe20005000000 */
[----:B------:R5:W4:Y:S01]  /*9520*/  MUFU.TANH R59, R40 ;  /* 0x00000028003b7308 */ /* 0x000b220000002400 */
[----:B-1----:R-:W-:Y:S01]  /*9530*/  FSEL R24, R191, -INF , !P1 ;  /* 0xff800000bf187808 */ /* 0x002fe20004800000 */
[----:B------:R-:W-:Y:S01]  /*9540*/  FMUL.FTZ R69, R69, UR6 ;  /* 0x0000000645457c20 */ /* 0x000fe20008410000 */
[----:B------:R-:W-:Y:S01]  /*9550*/  FSEL R31, R31, -INF , !P5 ;  /* 0xff8000001f1f7808 */ /* 0x000fe20006800000 */
[----:B------:R-:W-:Y:S01]  /*9560*/  STL [R1+0x10], R26 ;  /* 0x0000101a01007387 */ /* 0x000fe20000100800 */
[C---:B------:R-:W-:Y:S01]  /*9570*/  ISETP.GE.AND P2, PT, R4.reuse, R14, PT ;  /* 0x0000000e0400720c */ /* 0x040fe20003f46270 */
[----:B------:R-:W-:Y:S01]  /*9580*/  FMUL.FTZ R71, R71, UR6 ;  /* 0x0000000647477c20 */ /* 0x000fe20008410000 */
[C---:B------:R-:W-:Y:S01]  /*9590*/  ISETP.GE.AND P1, PT, R4.reuse, R13, PT ;  /* 0x0000000d0400720c */ /* 0x040fe20003f26270 */
[----:B------:R1:W-:Y:S01]  /*95a0*/  STL [R1], R24 ;  /* 0x0000001801007387 */ /* 0x0003e20000100800 */
[----:B------:R-:W-:Y:S01]  /*95b0*/  ISETP.GE.AND P5, PT, R4, R12, PT ;  /* 0x0000000c0400720c */ /* 0x000fe20003fa6270 */
[----:B------:R-:W4:Y:S01]  /*95c0*/  MUFU.TANH R68, R68 ;  /* 0x0000004400447308 */ /* 0x000f220000002400 */
[----:B------:R-:W-:-:S02]  /*95d0*/  FSEL R46, R46, -INF , !P3 ;  /* 0xff8000002e2e7808 */ /* 0x000fc40005800000 */
[-C--:B--2---:R-:W-:Y:S02]  /*95e0*/  I2FP.F32.U32 R0, R4.reuse ;  /* 0x0000000400007245 */ /* 0x084fe40000201000 */
[----:B------:R-:W-:Y:S01]  /*95f0*/  I2FP.F32.U32 R4, R4 ;  /* 0x0000000400047245 */ /* 0x000fe20000201000 */
[----:B-----5:R-:W-:Y:S02]  /*9600*/  VIADD R40, R8, 0xffffff68 ;  /* 0xffffff6808287836 */ /* 0x020fe40000000000 */
[----:B------:R-:W2:Y:S01]  /*9610*/  MUFU.TANH R72, R72 ;  /* 0x0000004800487308 */ /* 0x000ea20000002400 */
[-C--:B------:R-:W-:Y:S01]  /*9620*/  FFMA.FTZ R189, R0, R180.reuse, R189 ;  /* 0x000000b400bd7223 */ /* 0x080fe200000100bd */
[----:B------:R-:W-:Y:S02]  /*9630*/  VIADD R0, R8, 0xffffff08 ;  /* 0xffffff0808007836 */ /* 0x000fe40000000000 */
[CC--:B------:R-:W-:Y:S01]  /*9640*/  FFMA.FTZ R30, R4.reuse, R180.reuse, R187 ;  /* 0x000000b4041e7223 */ /* 0x0c0fe200000100bb */
[CC--:B------:R-:W-:Y:S01]  /*9650*/  FFMA.FTZ R106, R4.reuse, R180.reuse, R241 ;  /* 0x000000b4046a7223 */ /* 0x0c0fe200000100f1 */
[----:B------:R-:W-:Y:S01]  /*9660*/  FFMA.FTZ R38, R4, R180, R237 ;  /* 0x000000b404267223 */ /* 0x000fe200000100ed */
[----:B------:R-:W-:Y:S01]  /*9670*/  ISETP.GE.AND P3, PT, R0, R109, PT ;  /* 0x0000006d0000720c */ /* 0x000fe20003f66270 */
[----:B------:R-:W-:Y:S01]  /*9680*/  MUFU.TANH R17, R17 ;  /* 0x0000001100117308 */ /* 0x000fe20000002400 */
[----:B------:R-:W-:-:S02]  /*9690*/  FSEL R30, R30, -INF , !P2 ;  /* 0xff8000001e1e7808 */ /* 0x000fc40005000000 */
[----:B------:R-:W-:Y:S02]  /*96a0*/  FSEL R106, R106, -INF , !P1 ;  /* 0xff8000006a6a7808 */ /* 0x000fe40004800000 */
[C---:B------:R-:W-:Y:S02]  /*96b0*/  ISETP.GE.AND P2, PT, R0.reuse, R13, PT ;  /* 0x0000000d0000720c */ /* 0x040fe40003f46270 */
[----:B-1----:R-:W-:Y:S01]  /*96c0*/  FSEL R24, R189, -INF , !P4 ;  /* 0xff800000bd187808 */ /* 0x002fe20006000000 */
[----:B------:R-:W-:Y:S01]  /*96d0*/  MUFU.TANH R19, R19 ;  /* 0x0000001300137308 */ /* 0x000fe20000002400 */
[C---:B------:R-:W-:Y:S02]  /*96e0*/  ISETP.GE.AND P4, PT, R0.reuse, R14, PT ;  /* 0x0000000e0000720c */ /* 0x040fe40003f86270 */
[----:B------:R-:W-:Y:S01]  /*96f0*/  ISETP.GE.AND P1, PT, R0, R12, PT ;  /* 0x0000000c0000720c */ /* 0x000fe20003f26270 */
[----:B------:R1:W-:Y:S01]  /*9700*/  STL [R1+0xc], R24 ;  /* 0x00000c1801007387 */ /* 0x0003e20000100800 */
[----:B------:R-:W-:-:S02]  /*9710*/  FSEL R38, R38, -INF , !P5 ;  /* 0xff80000026267808 */ /* 0x000fc40006800000 */
[----:B------:R-:W-:Y:S01]  /*9720*/  ISETP.GE.AND P5, PT, R40, R109, PT ;  /* 0x0000006d2800720c */ /* 0x000fe20003fa6270 */
[----:B------:R-:W-:Y:S08]  /*9730*/  MUFU.TANH R23, R23 ;  /* 0x0000001700177308 */ /* 0x000ff00000002400 */
[----:B------:R-:W-:Y:S08]  /*9740*/  MUFU.TANH R127, R127 ;  /* 0x0000007f007f7308 */ /* 0x000ff00000002400 */
[----:B------:R-:W-:Y:S01]  /*9750*/  MUFU.TANH R165, R165 ;  /* 0x000000a500a57308 */ /* 0x000fe20000002400 */
[----:B-1----:R-:W-:-:S02]  /*9760*/  I2FP.F32.U32 R24, R0 ;  /* 0x0000000000187245 */ /* 0x002fc40000201000 */
[----:B------:R-:W-:-:S05]  /*9770*/  I2FP.F32.U32 R0, R0 ;  /* 0x0000000000007245 */ /* 0x000fca0000201000 */
[----:B------:R-:W-:Y:S01]  /*9780*/  MUFU.TANH R129, R129 ;  /* 0x0000008100817308 */ /* 0x000fe20000002400 */
[----:B---3--:R-:W-:Y:S01]  /*9790*/  FFMA.FTZ R4, R24, R180, R47 ;  /* 0x000000b418047223 */ /* 0x008fe2000001002f */
[----:B------:R-:W-:Y:S01]  /*97a0*/  I2FP.F32.U32 R24, R40 ;  /* 0x0000002800187245 */ /* 0x000fe20000201000 */
[CC--:B----4-:R-:W-:Y:S01]  /*97b0*/  FFMA.FTZ R25, R0.reuse, R180.reuse, R25 ;  /* 0x000000b400197223 */ /* 0x0d0fe20000010019 */
[CC--:B------:R-:W-:Y:S01]  /*97c0*/  FFMA.FTZ R36, R0.reuse, R180.reuse, R85 ;  /* 0x000000b400247223 */ /* 0x0c0fe20000010055 */
[-C--:B------:R-:W-:Y:S01]  /*97d0*/  FFMA.FTZ R27, R0, R180.reuse, R27 ;  /* 0x000000b4001b7223 */ /* 0x080fe2000001001b */
[----:B------:R-:W-:Y:S02]  /*97e0*/  FSEL R4, R4, -INF , !P3 ;  /* 0xff80000004047808 */ /* 0x000fe40005800000 */
[----:B------:R1:W-:Y:S01]  /*97f0*/  MUFU.TANH R47, R42 ;  /* 0x0000002a002f7308 */ /* 0x0003e20000002400 */
[CC--:B------:R-:W-:Y:S01]  /*9800*/  FFMA.FTZ R58, R24.reuse, R180.reuse, R81 ;  /* 0x000000b4183a7223 */ /* 0x0c0fe20000010051 */
[CC--:B------:R-:W-:Y:S01]  /*9810*/  FFMA.FTZ R0, R24.reuse, R180.reuse, R73 ;  /* 0x000000b418007223 */ /* 0x0c0fe20000010049 */
[----:B------:R-:W-:Y:S01]  /*9820*/  FFMA.FTZ R59, R24, R180, R59 ;  /* 0x000000b4183b7223 */ /* 0x000fe2000001003b */
[----:B------:R3:W-:Y:S01]  /*9830*/  STL [R1+0x14], R4 ;  /* 0x0000140401007387 */ /* 0x0007e20000100800 */
[----:B------:R-:W-:-:S02]  /*9840*/  FSEL R36, R36, -INF , !P4 ;  /* 0xff80000024247808 */ /* 0x000fc40006000000 */
[C---:B------:R-:W-:Y:S01]  /*9850*/  ISETP.GE.AND P3, PT, R40.reuse, R14, PT ;  /* 0x0000000e2800720c */ /* 0x040fe20003f66270 */
[----:B------:R4:W-:Y:S01]  /*9860*/  MUFU.TANH R81, R20 ;  /* 0x0000001400517308 */ /* 0x0009e20000002400 */
[----:B------:R-:W-:Y:S02]  /*9870*/  ISETP.GE.AND P4, PT, R40, R13, PT ;  /* 0x0000000d2800720c */ /* 0x000fe40003f86270 */
[----:B------:R-:W-:Y:S02]  /*9880*/  FSEL R32, R27, -INF , !P1 ;  /* 0xff8000001b207808 */ /* 0x000fe40004800000 */
[----:B------:R-:W-:Y:S02]  /*9890*/  FSEL R58, R58, -INF , !P5 ;  /* 0xff8000003a3a7808 */ /* 0x000fe40006800000 */
[----:B------:R-:W-:Y:S01]  /*98a0*/  FSEL R0, R0, -INF , !P3 ;  /* 0xff80000000007808 */ /* 0x000fe20005800000 */
[----:B------:R-:W-:Y:S01]  /*98b0*/  MUFU.TANH R135, R135 ;  /* 0x0000008700877308 */ /* 0x000fe20000002400 */
[----:B------:R-:W-:Y:S01]  /*98c0*/  FSEL R59, R59, -INF , !P4 ;  /* 0xff8000003b3b7808 */ /* 0x000fe20006000000 */
[----:B-1----:R-:W-:Y:S01]  /*98d0*/  FMUL.FTZ R42, R70, UR6 ;  /* 0x00000006462a7c20 */ /* 0x002fe20008410000 */
[----:B------:R-:W-:-:S02]  /*98e0*/  ISETP.GE.AND P1, PT, R5, R109, PT ;  /* 0x0000006d0500720c */ /* 0x000fc40003f26270 */
[C---:B------:R-:W-:Y:S02]  /*98f0*/  ISETP.GE.AND P5, PT, R5.reuse, R14, PT ;  /* 0x0000000e0500720c */ /* 0x040fe40003fa6270 */
[C---:B------:R-:W-:Y:S01]  /*9900*/  ISETP.GE.AND P3, PT, R5.reuse, R13, PT ;  /* 0x0000000d0500720c */ /* 0x040fe20003f66270 */
[----:B------:R-:W1:Y:S01]  /*9910*/  MUFU.TANH R42, R42 ;  /* 0x0000002a002a7308 */ /* 0x000e620000002400 */
[-C--:B------:R-:W-:Y:S01]  /*9920*/  ISETP.GE.AND P4, PT, R5, R12.reuse, PT ;  /* 0x0000000c0500720c */ /* 0x080fe20003f86270 */
[----:B----4-:R-:W-:Y:S01]  /*9930*/  VIADD R20, R8, 0xffffff18 ;  /* 0xffffff1808147836 */ /* 0x010fe20000000000 */
[----:B------:R-:W-:Y:S02]  /*9940*/  I2FP.F32.U32 R5, R5 ;  /* 0x0000000500057245 */ /* 0x000fe40000201000 */
[----:B---3--:R-:W-:Y:S02]  /*9950*/  FSEL R4, R25, -INF , !P2 ;  /* 0xff80000019047808 */ /* 0x008fe40005000000 */
[----:B------:R-:W-:Y:S01]  /*9960*/  ISETP.GE.AND P2, PT, R40, R12, PT ;  /* 0x0000000c2800720c */ /* 0x000fe20003f46270 */
[C---:B------:R-:W-:Y:S01]  /*9970*/  FFMA.FTZ R70, R5.reuse, R180, R68 ;  /* 0x000000b405467223 */ /* 0x040fe20000010044 */
[----:B------:R-:W-:Y:S01]  /*9980*/  I2FP.F32.U32 R40, R40 ;  /* 0x0000002800287245 */ /* 0x000fe20000201000 */
[----:B------:R3:W-:Y:S01]  /*9990*/  STL [R1+0x4], R4 ;  /* 0x0000040401007387 */ /* 0x0007e20000100800 */
[-C--:B------:R-:W-:Y:S01]  /*99a0*/  HMMA.16816.F32.BF16 R24, R60, R102.reuse, RZ ;  /* 0x000000663c18723c */ /* 0x080fe200000418ff */
[CC--:B--2---:R-:W-:Y:S01]  /*99b0*/  FFMA.FTZ R72, R5.reuse, R180.reuse, R72 ;  /* 0x000000b405487223 */ /* 0x0c4fe20000010048 */
[----:B------:R-:W-:Y:S01]  /*99c0*/  FSEL R70, R70, -INF , !P1 ;  /* 0xff80000046467808 */ /* 0x000fe20004800000 */
[----:B------:R-:W-:Y:S03]  /*99d0*/  MUFU.TANH R141, R141 ;  /* 0x0000008d008d7308 */ /* 0x000fe60000002400 */
[----:B------:R-:W-:Y:S01]  /*99e0*/  FSEL R72, R72, -INF , !P3 ;  /* 0xff80000048487808 */ /* 0x000fe20005800000 */
[----:B-1----:R-:W-:Y:S01]  /*99f0*/  FFMA.FTZ R73, R5, R180, R42 ;  /* 0x000000b405497223 */ /* 0x002fe2000001002a */
[----:B------:R-:W-:Y:S03]  /*9a00*/  HMMA.16816.F32.BF16 R100, R64, R102, RZ ;  /* 0x000000664064723c */ /* 0x000fe600000418ff */
[----:B------:R-:W-:Y:S01]  /*9a10*/  MUFU.TANH R167, R167 ;  /* 0x000000a700a77308 */ /* 0x000fe20000002400 */
[----:B------:R-:W-:-:S07]  /*9a20*/  FSEL R73, R73, -INF , !P5 ;  /* 0xff80000049497808 */ /* 0x000fce0006800000 */
[----:B------:R-:W-:Y:S01]  /*9a30*/  MUFU.TANH R137, R137 ;  /* 0x0000008900897308 */ /* 0x000fe20000002400 */
[----:B------:R-:W-:Y:S01]  /*9a40*/  HMMA.16816.F32.BF16 R24, R48, R98, R24 ;  /* 0x000000623018723c */ /* 0x000fe20000041818 */
[----:B---3--:R-:W-:Y:S01]  /*9a50*/  FMUL.FTZ R4, R34, UR6 ;  /* 0x0000000622047c20 */ /* 0x008fe20008410000 */
[----:B------:R-:W-:Y:S01]  /*9a60*/  FFMA.FTZ R34, R40, R180, R47 ;  /* 0x000000b428227223 */ /* 0x000fe2000001002f */
[----:B------:R-:W-:-:S04]  /*9a70*/  VIADD R40, R8, 0xffffff10 ;  /* 0xffffff1008287836 */ /* 0x000fc80000000000 */
[----:B------:R-:W-:Y:S01]  /*9a80*/  MUFU.TANH R139, R139 ;  /* 0x0000008b008b7308 */ /* 0x000fe20000002400 */
[----:B------:R-:W-:Y:S01]  /*9a90*/  HMMA.16816.F32.BF16 R100, R52, R98, R100 ;  /* 0x000000623464723c */ /* 0x000fe20000041864 */
[----:B------:R-:W-:Y:S01]  /*9aa0*/  FMUL.FTZ R99, R7, UR6 ;  /* 0x0000000607637c20 */ /* 0x000fe20008410000 */
[----:B------:R-:W-:Y:S02]  /*9ab0*/  FSEL R68, R34, -INF , !P2 ;  /* 0xff80000022447808 */ /* 0x000fe40005000000 */
[C---:B------:R-:W-:Y:S02]  /*9ac0*/  ISETP.GE.AND P2, PT, R40.reuse, R109, PT ;  /* 0x0000006d2800720c */ /* 0x040fe40003f46270 */
[C---:B------:R-:W-:Y:S01]  /*9ad0*/  ISETP.GE.AND P3, PT, R40.reuse, R12, PT ;  /* 0x0000000c2800720c */ /* 0x040fe20003f66270 */
[----:B------:R-:W1:Y:S01]  /*9ae0*/  MUFU.TANH R4, R4 ;  /* 0x0000000400047308 */ /* 0x000e620000002400 */
[C---:B------:R-:W-:Y:S02]  /*9af0*/  ISETP.GE.AND P5, PT, R40.reuse, R13, PT ;  /* 0x0000000d2800720c */ /* 0x040fe40003fa6270 */
[----:B------:R-:W-:-:S05]  /*9b00*/  ISETP.GE.AND P1, PT, R40, R14, PT ;  /* 0x0000000e2800720c */ /* 0x000fca0003f26270 */
[----:B------:R2:W-:Y:S04]  /*9b10*/  MUFU.TANH R34, R6 ;  /* 0x0000000600227308 */ /* 0x0005e80000002400 */
[----:B------:R-:W-:Y:S01]  /*9b20*/  FMUL.FTZ R100, R100, UR6 ;  /* 0x0000000664647c20 */ /* 0x000fe20008410000 */
[----:B------:R-:W-:Y:S01]  /*9b30*/  FMUL.FTZ R102, R102, UR6 ;  /* 0x0000000666667c20 */ /* 0x000fe20008410000 */
[----:B------:R-:W-:Y:S01]  /*9b40*/  FMUL.FTZ R101, R101, UR6 ;  /* 0x0000000665657c20 */ /* 0x000fe20008410000 */
[----:B------:R-:W-:Y:S01]  /*9b50*/  FMUL.FTZ R103, R103, UR6 ;  /* 0x0000000667677c20 */ /* 0x000fe20008410000 */
[----:B------:R-:W-:Y:S01]  /*9b60*/  MUFU.TANH R143, R143 ;  /* 0x0000008f008f7308 */ /* 0x000fe20000002400 */
[----:B-1----:R-:W-:Y:S01]  /*9b70*/  FFMA.FTZ R4, R5, R180, R4 ;  /* 0x000000b405047223 */ /* 0x002fe20000010004 */
[----:B------:R-:W-:-:S04]  /*9b80*/  VIADD R5, R8, 0xffffff11 ;  /* 0xffffff1108057836 */ /* 0x000fc80000000000 */
[----:B------:R-:W-:Y:S02]  /*9b90*/  FSEL R76, R4, -INF , !P4 ;  /* 0xff800000044c7808 */ /* 0x000fe40006000000 */
[----:B------:R-:W-:Y:S01]  /*9ba0*/  MUFU.TANH R101, R101 ;  /* 0x0000006500657308 */ /* 0x000fe20000002400 */
[----:B------:R-:W-:Y:S02]  /*9bb0*/  I2FP.F32.U32 R16, R5 ;  /* 0x0000000500107245 */ /* 0x000fe40000201000 */
[----:B--2---:R-:W-:Y:S02]  /*9bc0*/  I2FP.F32.U32 R6, R40 ;  /* 0x0000002800067245 */ /* 0x004fe40000201000 */
[----:B------:R-:W-:Y:S01]  /*9bd0*/  ISETP.GE.AND P4, PT, R5, R109, PT ;  /* 0x0000006d0500720c */ /* 0x000fe20003f86270 */
[CC--:B------:R-:W-:Y:S01]  /*9be0*/  FFMA.FTZ R115, R16.reuse, R180.reuse, R115 ;  /* 0x000000b410737223 */ /* 0x0c0fe20000010073 */
[-C--:B------:R-:W-:Y:S01]  /*9bf0*/  FFMA.FTZ R119, R16, R180.reuse, R119 ;  /* 0x000000b410777223 */ /* 0x080fe20000010077 */
[CC--:B------:R-:W-:Y:S01]  /*9c00*/  FFMA.FTZ R113, R6.reuse, R180.reuse, R113 ;  /* 0x000000b406717223 */ /* 0x0c0fe20000010071 */
[CC--:B------:R-:W-:Y:S01]  /*9c10*/  FFMA.FTZ R126, R6.reuse, R180.reuse, R173 ;  /* 0x000000b4067e7223 */ /* 0x0c0fe200000100ad */
[CC--:B------:R-:W-:Y:S01]  /*9c20*/  FFMA.FTZ R42, R6.reuse, R180.reuse, R181 ;  /* 0x000000b4062a7223 */ /* 0x0c0fe200000100b5 */
[----:B------:R-:W-:Y:S01]  /*9c30*/  MUFU.TANH R173, R22 ;  /* 0x0000001600ad7308 */ /* 0x000fe20000002400 */
[-C--:B------:R-:W-:Y:S01]  /*9c40*/  FFMA.FTZ R47, R6, R180.reuse, R177 ;  /* 0x000000b4062f7223 */ /* 0x080fe200000100b1 */
[----:B------:R-:W-:Y:S01]  /*9c50*/  FSEL R130, R113, -INF , !P2 ;  /* 0xff80000071827808 */ /* 0x000fe20005000000 */
[C---:B------:R-:W-:Y:S01]  /*9c60*/  FFMA.FTZ R105, R16.reuse, R180, R121 ;  /* 0x000000b410697223 */ /* 0x040fe20000010079 */
[----:B------:R-:W-:Y:S01]  /*9c70*/  ISETP.GE.AND P2, PT, R5, R14, PT ;  /* 0x0000000e0500720c */ /* 0x000fe20003f46270 */
[----:B------:R-:W-:Y:S01]  /*9c80*/  FFMA.FTZ R40, R16, R180, R175 ;  /* 0x000000b410287223 */ /* 0x000fe200000100af */
[----:B------:R-:W-:Y:S01]  /*9c90*/  FSEL R42, R42, -INF , !P3 ;  /* 0xff8000002a2a7808 */ /* 0x000fe20005800000 */
[----:B------:R-:W-:Y:S01]  /*9ca0*/  VIADD R16, R8, 0xffffff19 ;  /* 0xffffff1908107836 */ /* 0x000fe20000000000 */
[----:B------:R1:W2:Y:S01]  /*9cb0*/  MUFU.TANH R113, R18 ;  /* 0x0000001200717308 */ /* 0x0002a20000002400 */
[----:B------:R-:W-:-:S02]  /*9cc0*/  FSEL R47, R47, -INF , !P5 ;  /* 0xff8000002f2f7808 */ /* 0x000fc40006800000 */
[C---:B------:R-:W-:Y:S02]  /*9cd0*/  ISETP.GE.AND P3, PT, R20.reuse, R109, PT ;  /* 0x0000006d1400720c */ /* 0x040fe40003f66270 */
[----:B------:R-:W-:Y:S02]  /*9ce0*/  FSEL R128, R115, -INF , !P4 ;  /* 0xff80000073807808 */ /* 0x000fe40006000000 */
[----:B------:R-:W-:Y:S01]  /*9cf0*/  FSEL R134, R119, -INF , !P2 ;  /* 0xff80000077867808 */ /* 0x000fe20005000000 */
[----:B------:R-:W-:Y:S01]  /*9d00*/  MUFU.TANH R103, R103 ;  /* 0x0000006700677308 */ /* 0x000fe20000002400 */
[----:B------:R-:W-:Y:S02]  /*9d10*/  ISETP.GE.AND P5, PT, R5, R12, PT ;  /* 0x0000000c0500720c */ /* 0x000fe40003fa6270 */
[C---:B------:R-:W-:Y:S02]  /*9d20*/  ISETP.GE.AND P4, PT, R20.reuse, R14, PT ;  /* 0x0000000e1400720c */ /* 0x040fe40003f86270 */
[----:B------:R-:W-:-:S02]  /*9d30*/  ISETP.GE.AND P2, PT, R20, R13, PT ;  /* 0x0000000d1400720c */ /* 0x000fc40003f46270 */
[----:B------:R-:W-:Y:S01]  /*9d40*/  FSEL R126, R126, -INF , !P1 ;  /* 0xff8000007e7e7808 */ /* 0x000fe20004800000 */
[----:B------:R-:W-:Y:S01]  /*9d50*/  MUFU.TANH R145, R145 ;  /* 0x0000009100917308 */ /* 0x000fe20000002400 */
[----:B------:R-:W-:Y:S02]  /*9d60*/  ISETP.GE.AND P1, PT, R5, R13, PT ;  /* 0x0000000d0500720c */ /* 0x000fe40003f26270 */
[----:B-1----:R-:W-:Y:S01]  /*9d70*/  I2FP.F32.U32 R18, R20 ;  /* 0x0000001400127245 */ /* 0x002fe20000201000 */
[-C--:B------:R-:W-:Y:S01]  /*9d80*/  HMMA.16816.F32.BF16 R4, R60, R86.reuse, RZ ;  /* 0x000000563c04723c */ /* 0x080fe200000418ff */
[----:B------:R-:W-:Y:S02]  /*9d90*/  FSEL R40, R40, -INF , !P5 ;  /* 0xff80000028287808 */ /* 0x000fe40006800000 */
[----:B------:R-:W-:Y:S01]  /*9da0*/  ISETP.GE.AND P5, PT, R16, R109, PT ;  /* 0x0000006d1000720c */ /* 0x000fe20003fa6270 */
[CC--:B------:R-:W-:Y:S01]  /*9db0*/  FFMA.FTZ R107, R18.reuse, R180.reuse, R107 ;  /* 0x000000b4126b7223 */ /* 0x0c0fe2000001006b */
[CC--:B--2---:R-:W-:Y:S01]  /*9dc0*/  FFMA.FTZ R136, R18.reuse, R180.reuse, R113 ;  /* 0x000000b412887223 */ /* 0x0c4fe20000010071 */
[CC--:B------:R-:W-:Y:S01]  /*9dd0*/  FFMA.FTZ R81, R18.reuse, R180.reuse, R81 ;  /* 0x000000b412517223 */ /* 0x0c0fe20000010051 */
[----:B------:R-:W-:Y:S01]  /*9de0*/  FSEL R105, R105, -INF , !P1 ;  /* 0xff80000069697808 */ /* 0x000fe20004800000 */
[----:B------:R-:W-:Y:S01]  /*9df0*/  HMMA.16816.F32.BF16 R84, R64, R86, RZ ;  /* 0x000000564054723c */ /* 0x000fe200000418ff */
[----:B------:R-:W-:Y:S01]  /*9e00*/  FSEL R113, R107, -INF , !P3 ;  /* 0xff8000006b717808 */ /* 0x000fe20005800000 */
[----:B------:R-:W-:Y:S01]  /*9e10*/  FFMA.FTZ R104, R18, R180, R173 ;  /* 0x000000b412687223 */ /* 0x000fe200000100ad */
[----:B------:R-:W-:Y:S01]  /*9e20*/  FSEL R136, R136, -INF , !P4 ;  /* 0xff80000088887808 */ /* 0x000fe20006000000 */
[----:B------:R-:W-:Y:S01]  /*9e30*/  MUFU.TANH R163, R163 ;  /* 0x000000a300a37308 */ /* 0x000fe20000002400 */
[----:B------:R-:W-:-:S02]  /*9e40*/  FSEL R107, R81, -INF , !P2 ;  /* 0xff800000516b7808 */ /* 0x000fc40005000000 */
[C---:B------:R-:W-:Y:S02]  /*9e50*/  ISETP.GE.AND P3, PT, R16.reuse, R14, PT ;  /* 0x0000000e1000720c */ /* 0x040fe40003f66270 */
[C---:B------:R-:W-:Y:S02]  /*9e60*/  ISETP.GE.AND P4, PT, R16.reuse, R13, PT ;  /* 0x0000000d1000720c */ /* 0x040fe40003f86270 */
[----:B------:R-:W-:Y:S01]  /*9e70*/  ISETP.GE.AND P2, PT, R16, R12, PT ;  /* 0x0000000c1000720c */ /* 0x000fe20003f46270 */
[----:B------:R-:W-:Y:S01]  /*9e80*/  HMMA.16816.F32.BF16 R4, R48, R78, R4 ;  /* 0x0000004e3004723c */ /* 0x000fe20000041804 */
[----:B------:R-:W-:Y:S01]  /*9e90*/  I2FP.F32.U32 R16, R16 ;  /* 0x0000001000107245 */ /* 0x000fe20000201000 */
[----:B------:R-:W-:Y:S01]  /*9ea0*/  MUFU.TANH R155, R155 ;  /* 0x0000009b009b7308 */ /* 0x000fe20000002400 */
[----:B------:R-:W-:-:S03]  /*9eb0*/  ISETP.GE.AND P1, PT, R20, R12, PT ;  /* 0x0000000c1400720c */ /* 0x000fc60003f26270 */
[CC--:B------:R-:W-:Y:S01]  /*9ec0*/  FFMA.FTZ R17, R16.reuse, R180.reuse, R17 ;  /* 0x000000b410117223 */ /* 0x0c0fe20000010011 */
[CC--:B------:R-:W-:Y:S01]  /*9ed0*/  FFMA.FTZ R19, R16.reuse, R180.reuse, R19 ;  /* 0x000000b410137223 */ /* 0x0c0fe20000010013 */
[-C--:B------:R-:W-:Y:S01]  /*9ee0*/  FFMA.FTZ R21, R16, R180.reuse, R21 ;  /* 0x000000b410157223 */ /* 0x080fe20000010015 */
[----:B------:R-:W-:Y:S01]  /*9ef0*/  FSEL R104, R104, -INF , !P1 ;  /* 0xff80000068687808 */ /* 0x000fe20004800000 */
[----:B------:R-:W-:Y:S01]  /*9f00*/  FFMA.FTZ R20, R16, R180, R23 ;  /* 0x000000b410147223 */ /* 0x000fe20000010017 */
[----:B------:R-:W-:Y:S01]  /*9f10*/  FSEL R121, R17, -INF , !P5 ;  /* 0xff80000011797808 */ /* 0x000fe20006800000 */
[----:B------:R-:W-:Y:S01]  /*9f20*/  HMMA.16816.F32.BF16 R84, R52, R78, R84 ;  /* 0x0000004e3454723c */ /* 0x000fe20000041854 */
[----:B------:R-:W-:Y:S01]  /*9f30*/  FSEL R119, R19, -INF , !P3 ;  /* 0xff80000013777808 */ /* 0x000fe20005800000 */
[----:B------:R-:W-:Y:S01]  /*9f40*/  FMUL.FTZ R79, R24, UR6 ;  /* 0x00000006184f7c20 */ /* 0x000fe20008410000 */
[----:B------:R-:W-:Y:S01]  /*9f50*/  FSEL R115, R21, -INF , !P4 ;  /* 0xff80000015737808 */ /* 0x000fe20006000000 */
[----:B------:R-:W-:Y:S01]  /*9f60*/  FMUL.FTZ R21, R25, UR6 ;  /* 0x0000000619157c20 */ /* 0x000fe20008410000 */
[----:B------:R-:W-:Y:S01]  /*9f70*/  ISETP.GE.AND P1, PT, R138, R109, PT ;  /* 0x0000006d8a00720c */ /* 0x000fe20003f26270 */
[----:B------:R-:W-:Y:S01]  /*9f80*/  FMUL.FTZ R25, R26, UR6 ;  /* 0x000000061a197c20 */ /* 0x000fe20008410000 */
[C---:B------:R-:W-:Y:S01]  /*9f90*/  ISETP.GE.AND P5, PT, R138.reuse, R14, PT ;  /* 0x0000000e8a00720c */ /* 0x040fe20003fa6270 */
[----:B------:R-:W-:Y:S01]  /*9fa0*/  HMMA.16816.F32.BF16 R16, R64, R56, RZ ;  /* 0x000000384010723c */ /* 0x000fe200000418ff */
[----:B------:R-:W-:Y:S01]  /*9fb0*/  ISETP.GE.AND P3, PT, R138, R13, PT ;  /* 0x0000000d8a00720c */ /* 0x000fe20003f66270 */
[----:B------:R-:W-:Y:S01]  /*9fc0*/  VIADD R26, R8, 0xffffff21 ;  /* 0xffffff21081a7836 */ /* 0x000fe20000000000 */
[----:B------:R-:W-:Y:S01]  /*9fd0*/  ISETP.GE.AND P4, PT, R138, R12, PT ;  /* 0x0000000c8a00720c */ /* 0x000fe20003f86270 */
[----:B------:R-:W1:Y:S01]  /*9fe0*/  MUFU.TANH R79, R79 ;  /* 0x0000004f004f7308 */ /* 0x000e620000002400 */
[----:B------:R-:W-:Y:S01]  /*9ff0*/  I2FP.F32.U32 R138, R138 ;  /* 0x0000008a008a7245 */ /* 0x000fe20000201000 */
[----:B------:R-:W-:-:S02]  /*a000*/  VIADD R78, R8, 0xffffff28 ;  /* 0xffffff28084e7836 */ /* 0x000fc40000000000 */
[----:B------:R-:W-:Y:S01]  /*a010*/  FMUL.FTZ R24, R27, UR6 ;  /* 0x000000061b187c20 */ /* 0x000fe20008410000 */
[----:B------:R-:W-:Y:S01]  /*a020*/  FMUL.FTZ R5, R5, UR6 ;  /* 0x0000000605057c20 */ /* 0x000fe20008410000 */
[----:B------:R-:W-:Y:S01]  /*a030*/  FMUL.FTZ R4, R4, UR6 ;  /* 0x0000000604047c20 */ /* 0x000fe20008410000 */
[CC--:B------:R-:W-:Y:S01]  /*a040*/  FFMA.FTZ R174, R138.reuse, R180.reuse, R127 ;  /* 0x000000b48aae7223 */ /* 0x0c0fe2000001007f */
[CC--:B------:R-:W-:Y:S01]  /*a050*/  FFMA.FTZ R164, R138.reuse, R180.reuse, R111 ;  /* 0x000000b48aa47223 */ /* 0x0c0fe2000001006f */
[-C--:B------:R-:W-:Y:S01]  /*a060*/  FFMA.FTZ R127, R138, R180.reuse, R165 ;  /* 0x000000b48a7f7223 */ /* 0x080fe200000100a5 */
[----:B------:R-:W-:Y:S01]  /*a070*/  FSEL R111, R20, -INF , !P2 ;  /* 0xff800000146f7808 */ /* 0x000fe20005000000 */
[----:B------:R-:W-:Y:S01]  /*a080*/  FFMA.FTZ R138, R138, R180, R167 ;  /* 0x000000b48a8a7223 */ /* 0x000fe200000100a7 */
[----:B------:R-:W-:Y:S01]  /*a090*/  FSEL R174, R174, -INF , !P5 ;  /* 0xff800000aeae7808 */ /* 0x000fe20006800000 */
[----:B------:R-:W2:Y:S01]  /*a0a0*/  MUFU.TANH R25, R25 ;  /* 0x0000001900197308 */ /* 0x000ea20000002400 */
[----:B------:R-:W-:Y:S01]  /*a0b0*/  FSEL R164, R164, -INF , !P1 ;  /* 0xff800000a4a47808 */ /* 0x000fe20004800000 */
[----:B------:R-:W-:Y:S01]  /*a0c0*/  FMUL.FTZ R86, R86, UR6 ;  /* 0x0000000656567c20 */ /* 0x000fe20008410000 */
[----:B------:R-:W-:Y:S01]  /*a0d0*/  FSEL R127, R127, -INF , !P3 ;  /* 0xff8000007f7f7808 */ /* 0x000fe20005800000 */
[----:B------:R-:W-:Y:S01]  /*a0e0*/  HMMA.16816.F32.BF16 R16, R52, R44, R16 ;  /* 0x0000002c3410723c */ /* 0x000fe20000041810 */
[----:B------:R-:W-:Y:S01]  /*a0f0*/  ISETP.GE.AND P2, PT, R26, R109, PT ;  /* 0x0000006d1a00720c */ /* 0x000fe20003f46270 */
[----:B------:R-:W-:Y:S01]  /*a100*/  FMUL.FTZ R6, R6, UR6 ;  /* 0x0000000606067c20 */ /* 0x000fe20008410000 */
[C---:B------:R-:W-:Y:S01]  /*a110*/  ISETP.GE.AND P1, PT, R26.reuse, R14, PT ;  /* 0x0000000e1a00720c */ /* 0x040fe20003f26270 */
[----:B------:R-:W3:Y:S01]  /*a120*/  MUFU.TANH R165, R100 ;  /* 0x0000006400a57308 */ /* 0x000ee20000002400 */
[C---:B------:R-:W-:Y:S01]  /*a130*/  ISETP.GE.AND P5, PT, R26.reuse, R13, PT ;  /* 0x0000000d1a00720c */ /* 0x040fe20003fa6270 */
[----:B------:R-:W-:Y:S01]  /*a140*/  FMUL.FTZ R7, R7, UR6 ;  /* 0x0000000607077c20 */ /* 0x000fe20008410000 */
[----:B------:R-:W-:-:S02]  /*a150*/  ISETP.GE.AND P3, PT, R26, R12, PT ;  /* 0x0000000c1a00720c */ /* 0x000fc40003f66270 */
[----:B------:R-:W-:Y:S02]  /*a160*/  I2FP.F32.U32 R26, R26 ;  /* 0x0000001a001a7245 */ /* 0x000fe40000201000 */
[----:B------:R-:W-:Y:S01]  /*a170*/  FSEL R138, R138, -INF , !P4 ;  /* 0xff8000008a8a7808 */ /* 0x000fe20006000000 */
[----:B------:R-:W4:Y:S01]  /*a180*/  MUFU.TANH R167, R102 ;  /* 0x0000006600a77308 */ /* 0x000f220000002400 */
[----:B------:R-:W-:Y:S01]  /*a190*/  ISETP.GE.AND P4, PT, R78, R109, PT ;  /* 0x0000006d4e00720c */ /* 0x000fe20003f86270 */
[CC--:B------:R-:W-:Y:S01]  /*a1a0*/  FFMA.FTZ R178, R26.reuse, R180.reuse, R129 ;  /* 0x000000b41ab27223 */ /* 0x0c0fe20000010081 */
[CC--:B------:R-:W-:Y:S01]  /*a1b0*/  FFMA.FTZ R135, R26.reuse, R180.reuse, R135 ;  /* 0x000000b41a877223 */ /* 0x0c0fe20000010087 */
[CC--:B------:R-:W-:Y:S01]  /*a1c0*/  FFMA.FTZ R129, R26.reuse, R180.reuse, R141 ;  /* 0x000000b41a817223 */ /* 0x0c0fe2000001008d */
[----:B------:R-:W-:Y:S01]  /*a1d0*/  FFMA.FTZ R137, R26, R180, R137 ;  /* 0x000000b41a897223 */ /* 0x000fe20000010089 */
[----:B------:R-:W-:Y:S01]  /*a1e0*/  VIADD R26, R8, 0xffffff29 ;  /* 0xffffff29081a7836 */ /* 0x000fe20000000000 */
        /* <DEDUP_REMOVED lines=8> */
[----:B------:R4:W-:Y:S01]  /*a270*/  MUFU.TANH R177, R6 ;  /* 0x0000000600b17308 */ /* 0x0009e20000002400 */
[----:B------:R-:W-:Y:S02]  /*a280*/  ISETP.GE.AND P5, PT, R78, R12, PT ;  /* 0x0000000c4e00720c */ /* 0x000fe40003fa6270 */
[----:B------:R-:W-:Y:S02]  /*a290*/  I2FP.F32.U32 R78, R78 ;  /* 0x0000004e004e7245 */ /* 0x000fe40000201000 */
[----:B------:R-:W-:Y:S02]  /*a2a0*/  FSEL R142, R137, -INF , !P3 ;  /* 0xff800000898e7808 */ /* 0x000fe40005800000 */
[----:B------:R-:W-:Y:S01]  /*a2b0*/  ISETP.GE.AND P3, PT, R26, R109, PT ;  /* 0x0000006d1a00720c */ /* 0x000fe20003f66270 */
[CC--:B-1----:R-:W-:Y:S01]  /*a2c0*/  FFMA.FTZ R79, R78.reuse, R180.reuse, R79 ;  /* 0x000000b44e4f7223 */ /* 0x0c2fe2000001004f */
[CC--:B--2---:R-:W-:Y:S01]  /*a2d0*/  FFMA.FTZ R141, R78.reuse, R180.reuse, R25 ;  /* 0x000000b44e8d7223 */ /* 0x0c4fe20000010019 */
[----:B-----5:R-:W-:Y:S01]  /*a2e0*/  HMMA.16816.F32.BF16 R20, R60, R82, RZ ;  /* 0x000000523c14723c */ /* 0x020fe200000418ff */
[CC--:B---3--:R-:W-:Y:S01]  /*a2f0*/  FFMA.FTZ R135, R78.reuse, R180.reuse, R165 ;  /* 0x000000b44e877223 */ /* 0x0c8fe200000100a5 */
[----:B----4-:R-:W-:Y:S01]  /*a300*/  FFMA.FTZ R167, R78, R180, R167 ;  /* 0x000000b44ea77223 */ /* 0x010fe200000100a7 */
[----:B------:R-:W-:Y:S01]  /*a310*/  FSEL R247, R79, -INF , !P1 ;  /* 0xff8000004ff77808 */ /* 0x000fe20004800000 */
[----:B------:R-:W-:Y:S01]  /*a320*/  FMUL.FTZ R25, R16, UR6 ;  /* 0x0000000610197c20 */ /* 0x000fe20008410000 */
[----:B------:R-:W1:Y:S01]  /*a330*/  MUFU.TANH R79, R24 ;  /* 0x00000018004f7308 */ /* 0x000e620000002400 */
[----:B------:R-:W-:-:S02]  /*a340*/  I2FP.F32.U32 R16, R26 ;  /* 0x0000001a00107245 */ /* 0x000fc40000201000 */
[----:B------:R-:W-:Y:S01]  /*a350*/  HMMA.16816.F32.BF16 R80, R64, R82, RZ ;  /* 0x000000524050723c */ /* 0x000fe200000418ff */
[----:B------:R-:W-:Y:S01]  /*a360*/  FSEL R135, R135, -INF , !P4 ;  /* 0xff80000087877808 */ /* 0x000fe20006000000 */
[----:B------:R-:W-:Y:S01]  /*a370*/  VIADD R6, R8, 0xffffff39 ;  /* 0xffffff3908067836 */ /* 0x000fe20000000000 */
[----:B------:R-:W-:Y:S01]  /*a380*/  FSEL R186, R167, -INF , !P2 ;  /* 0xff800000a7ba7808 */ /* 0x000fe20005000000 */
[----:B------:R-:W-:Y:S01]  /*a390*/  FFMA.FTZ R101, R16, R180, R101 ;  /* 0x000000b410657223 */ /* 0x000fe20000010065 */
[----:B------:R-:W-:Y:S01]  /*a3a0*/  ISETP.GE.AND P4, PT, R26, R14, PT ;  /* 0x0000000e1a00720c */ /* 0x000fe20003f86270 */
[-C--:B------:R-:W-:Y:S01]  /*a3b0*/  FFMA.FTZ R103, R16, R180.reuse, R103 ;  /* 0x000000b410677223 */ /* 0x080fe20000010067 */
[----:B------:R-:W-:Y:S01]  /*a3c0*/  ISETP.GE.AND P2, PT, R26, R13, PT ;  /* 0x0000000d1a00720c */ /* 0x000fe20003f46270 */
[----:B------:R-:W-:Y:S01]  /*a3d0*/  FFMA.FTZ R27, R16, R180, R27 ;  /* 0x000000b4101b7223 */ /* 0x000fe2000001001b */
[----:B------:R-:W-:Y:S01]  /*a3e0*/  ISETP.GE.AND P1, PT, R26, R12, PT ;  /* 0x0000000c1a00720c */ /* 0x000fe20003f26270 */
[----:B------:R-:W-:Y:S01]  /*a3f0*/  VIADD R26, R8, 0xffffff30 ;  /* 0xffffff30081a7836 */ /* 0x000fe20000000000 */
[----:B------:R-:W-:Y:S01]  /*a400*/  FSEL R141, R141, -INF , !P5 ;  /* 0xff8000008d8d7808 */ /* 0x000fe20006800000 */
[-C--:B------:R-:W-:Y:S01]  /*a410*/  HMMA.16816.F32.BF16 R20, R48, R74.reuse, R20 ;  /* 0x0000004a3014723c */ /* 0x080fe20000041814 */
[----:B------:R-:W-:Y:S01]  /*a420*/  FSEL R137, R101, -INF , !P3 ;  /* 0xff80000065897808 */ /* 0x000fe20005800000 */
[----:B------:R-:W-:Y:S01]  /*a430*/  MUFU.TANH R153, R153 ;  /* 0x0000009900997308 */ /* 0x000fe20000002400 */
[----:B------:R-:W-:Y:S01]  /*a440*/  FSEL R248, R103, -INF , !P4 ;  /* 0xff80000067f87808 */ /* 0x000fe20006000000 */
[----:B-1----:R-:W-:Y:S01]  /*a450*/  FFMA.FTZ R79, R16, R180, R79 ;  /* 0x000000b4104f7223 */ /* 0x002fe2000001004f */
[----:B------:R-:W-:Y:S01]  /*a460*/  FSEL R245, R27, -INF , !P2 ;  /* 0xff8000001bf57808 */ /* 0x000fe20005000000 */
[----:B------:R-:W-:Y:S01]  /*a470*/  VIADD R16, R8, 0xffffff38 ;  /* 0xffffff3808107836 */ /* 0x000fe20000000000 */
[C---:B------:R-:W-:Y:S01]  /*a480*/  ISETP.GE.AND P5, PT, R26.reuse, R109, PT ;  /* 0x0000006d1a00720c */ /* 0x040fe20003fa6270 */
[----:B------:R-:W-:Y:S01]  /*a490*/  HMMA.16816.F32.BF16 R80, R52, R74, R80 ;  /* 0x0000004a3450723c */ /* 0x000fe20000041850 */
[C---:B------:R-:W-:Y:S01]  /*a4a0*/  ISETP.GE.AND P3, PT, R26.reuse, R14, PT ;  /* 0x0000000e1a00720c */ /* 0x040fe20003f66270 */
[----:B------:R1:W-:Y:S01]  /*a4b0*/  MUFU.TANH R27, R5 ;  /* 0x00000005001b7308 */ /* 0x0003e20000002400 */
[----:B------:R-:W-:-:S02]  /*a4c0*/  ISETP.GE.AND P4, PT, R26, R13, PT ;  /* 0x0000000d1a00720c */ /* 0x000fc40003f86270 */
[----:B------:R-:W-:Y:S02]  /*a4d0*/  ISETP.GE.AND P2, PT, R26, R12, PT ;  /* 0x0000000c1a00720c */ /* 0x000fe40003f46270 */
[----:B------:R-:W-:Y:S01]  /*a4e0*/  I2FP.F32.U32 R26, R26 ;  /* 0x0000001a001a7245 */ /* 0x000fe20000201000 */
[----:B------:R-:W-:Y:S02]  /*a4f0*/  HMMA.16816.F32.BF16 R64, R64, R90, RZ ;  /* 0x0000005a4040723c */ /* 0x000fe400000418ff */
[----:B------:R2:W-:Y:S01]  /*a500*/  MUFU.TANH R75, R4 ;  /* 0x00000004004b7308 */ /* 0x0005e20000002400 */
[----:B------:R-:W-:Y:S01]  /*a510*/  FMUL.FTZ R21, R21, UR6 ;  /* 0x0000000615157c20 */ /* 0x000fe20008410000 */
[CC--:B------:R-:W-:Y:S01]  /*a520*/  FFMA.FTZ R123, R26.reuse, R180.reuse, R123 ;  /* 0x000000b41a7b7223 */ /* 0x0c0fe2000001007b */
[CC--:B------:R-:W-:Y:S01]  /*a530*/  FFMA.FTZ R242, R26.reuse, R180.reuse, R139 ;  /* 0x000000b41af27223 */ /* 0x0c0fe2000001008b */
[-C--:B------:R-:W-:Y:S01]  /*a540*/  FFMA.FTZ R243, R26, R180.reuse, R157 ;  /* 0x000000b41af37223 */ /* 0x080fe2000001009d */
[----:B------:R-:W-:Y:S01]  /*a550*/  FSEL R139, R79, -INF , !P1 ;  /* 0xff8000004f8b7808 */ /* 0x000fe20004800000 */
[----:B------:R-:W-:Y:S01]  /*a560*/  FMUL.FTZ R79, R85, UR6 ;  /* 0x00000006554f7c20 */ /* 0x000fe20008410000 */
[----:B------:R-:W-:Y:S01]  /*a570*/  FSEL R167, R123, -INF , !P5 ;  /* 0xff8000007ba77808 */ /* 0x000fe20006800000 */
[----:B------:R-:W-:Y:S01]  /*a580*/  FMUL.FTZ R85, R87, UR6 ;  /* 0x0000000657557c20 */ /* 0x000fe20008410000 */
[----:B------:R-:W-:Y:S01]  /*a590*/  FSEL R242, R242, -INF , !P3 ;  /* 0xff800000f2f27808 */ /* 0x000fe20005800000 */
[----:B-1----:R-:W-:Y:S01]  /*a5a0*/  FMUL.FTZ R5, R84, UR6 ;  /* 0x0000000654057c20 */ /* 0x002fe20008410000 */
[----:B------:R-:W-:Y:S01]  /*a5b0*/  FSEL R243, R243, -INF , !P4 ;  /* 0xff800000f3f37808 */ /* 0x000fe20006000000 */
[----:B------:R-:W-:Y:S01]  /*a5c0*/  MUFU.TANH R87, R86 ;  /* 0x0000005600577308 */ /* 0x000fe20000002400 */
[----:B------:R-:W-:Y:S01]  /*a5d0*/  FFMA.FTZ R157, R26, R180, R163 ;  /* 0x000000b41a9d7223 */ /* 0x000fe200000100a3 */
[----:B------:R-:W-:Y:S01]  /*a5e0*/  FMUL.FTZ R23, R23, UR6 ;  /* 0x0000000617177c20 */ /* 0x000fe20008410000 */
[----:B------:R-:W-:Y:S01]  /*a5f0*/  FMUL.FTZ R83, R83, UR6 ;  /* 0x0000000653537c20 */ /* 0x000fe20008410000 */
[----:B--2---:R-:W-:-:S02]  /*a600*/  VIADD R4, R8, 0xffffff31 ;  /* 0xffffff3108047836 */ /* 0x004fc40000000000 */
[----:B------:R-:W-:Y:S02]  /*a610*/  FSEL R157, R157, -INF , !P2 ;  /* 0xff8000009d9d7808 */ /* 0x000fe40005000000 */
[----:B------:R-:W1:Y:S01]  /*a620*/  MUFU.TANH R5, R5 ;  /* 0x0000000500057308 */ /* 0x000e620000002400 */
[-C--:B------:R-:W-:Y:S01]  /*a630*/  ISETP.GE.AND P2, PT, R16, R109.reuse, PT ;  /* 0x0000006d1000720c */ /* 0x080fe20003f46270 */
[----:B------:R-:W-:Y:S01]  /*a640*/  HMMA.16816.F32.BF16 R64, R52, R94, R64 ;  /* 0x0000005e3440723c */ /* 0x000fe20000041840 */
[C---:B------:R-:W-:Y:S02]  /*a650*/  ISETP.GE.AND P1, PT, R4.reuse, R109, PT ;  /* 0x0000006d0400720c */ /* 0x040fe40003f26270 */
[C---:B------:R-:W-:Y:S02]  /*a660*/  ISETP.GE.AND P5, PT, R4.reuse, R14, PT ;  /* 0x0000000e0400720c */ /* 0x040fe40003fa6270 */
[C---:B------:R-:W-:Y:S01]  /*a670*/  ISETP.GE.AND P3, PT, R4.reuse, R13, PT ;  /* 0x0000000d0400720c */ /* 0x040fe20003f66270 */
[----:B------:R-:W2:Y:S01]  /*a680*/  MUFU.TANH R79, R79 ;  /* 0x0000004f004f7308 */ /* 0x000ea20000002400 */
[----:B------:R-:W-:-:S02]  /*a690*/  ISETP.GE.AND P4, PT, R4, R12, PT ;  /* 0x0000000c0400720c */ /* 0x000fc40003f86270 */
[----:B------:R-:W-:-:S05]  /*a6a0*/  I2FP.F32.U32 R4, R4 ;  /* 0x0000000400047245 */ /* 0x000fca0000201000 */
[CC--:B------:R-:W-:Y:S01]  /*a6b0*/  FFMA.FTZ R143, R4.reuse, R180.reuse, R143 ;  /* 0x000000b4048f7223 */ /* 0x0c0fe2000001008f */
[CC--:B------:R-:W-:Y:S01]  /*a6c0*/  FFMA.FTZ R145, R4.reuse, R180.reuse, R145 ;  /* 0x000000b404917223 */ /* 0x0c0fe20000010091 */
[CC--:B------:R-:W-:Y:S01]  /*a6d0*/  FFMA.FTZ R147, R4.reuse, R180.reuse, R147 ;  /* 0x000000b404937223 */ /* 0x0c0fe20000010093 */
[----:B------:R-:W3:Y:S01]  /*a6e0*/  MUFU.TANH R85, R85 ;  /* 0x0000005500557308 */ /* 0x000ee20000002400 */
[----:B------:R-:W-:Y:S01]  /*a6f0*/  FFMA.FTZ R155, R4, R180, R155 ;  /* 0x000000b4049b7223 */ /* 0x000fe2000001009b */
[----:B------:R-:W-:Y:S01]  /*a700*/  FSEL R252, R143, -INF , !P1 ;  /* 0xff8000008ffc7808 */ /* 0x000fe20004800000 */
[----:B------:R-:W-:Y:S01]  /*a710*/  VIADD R4, R8, 0xffffff40 ;  /* 0xffffff4008047836 */ /* 0x000fe20000000000 */
[----:B------:R-:W-:Y:S01]  /*a720*/  FSEL R244, R145, -INF , !P5 ;  /* 0xff80000091f47808 */ /* 0x000fe20006800000 */
[----:B------:R-:W-:Y:S01]  /*a730*/  FMUL.FTZ R64, R64, UR6 ;  /* 0x0000000640407c20 */ /* 0x000fe20008410000 */
[----:B------:R-:W-:Y:S02]  /*a740*/  FSEL R147, R147, -INF , !P3 ;  /* 0xff80000093937808 */ /* 0x000fe40005800000 */
[C---:B------:R-:W-:Y:S01]  /*a750*/  ISETP.GE.AND P1, PT, R16.reuse, R14, PT ;  /* 0x0000000e1000720c */ /* 0x040fe20003f26270 */
[----:B------:R4:W5:Y:S01]  /*a760*/  MUFU.TANH R187, R7 ;  /* 0x0000000700bb7308 */ /* 0x0009620000002400 */
[----:B------:R-:W-:-:S02]  /*a770*/  ISETP.GE.AND P5, PT, R16, R13, PT ;  /* 0x0000000d1000720c */ /* 0x000fc40003fa6270 */
[----:B------:R-:W-:Y:S02]  /*a780*/  ISETP.GE.AND P3, PT, R16, R12, PT ;  /* 0x0000000c1000720c */ /* 0x000fe40003f66270 */
[----:B------:R-:W-:Y:S02]  /*a790*/  I2FP.F32.U32 R16, R16 ;  /* 0x0000001000107245 */ /* 0x000fe40000201000 */
[----:B------:R-:W-:Y:S01]  /*a7a0*/  FSEL R155, R155, -INF , !P4 ;  /* 0xff8000009b9b7808 */ /* 0x000fe20006000000 */
[----:B------:R-:W5:Y:S01]  /*a7b0*/  MUFU.TANH R125, R125 ;  /* 0x0000007d007d7308 */ /* 0x000f620000002400 */
[----:B------:R-:W-:Y:S01]  /*a7c0*/  ISETP.GE.AND P4, PT, R6, R109, PT ;  /* 0x0000006d0600720c */ /* 0x000fe20003f86270 */
[CC--:B-1----:R-:W-:Y:S01]  /*a7d0*/  FFMA.FTZ R5, R16.reuse, R180.reuse, R5 ;  /* 0x000000b410057223 */ /* 0x0c2fe20000010005 */
[CC--:B------:R-:W-:Y:S01]  /*a7e0*/  FFMA.FTZ R87, R16.reuse, R180.reuse, R87 ;  /* 0x000000b410577223 */ /* 0x0c0fe20000010057 */
[CC--:B------:R-:W-:Y:S01]  /*a7f0*/  FFMA.FTZ R75, R16.reuse, R180.reuse, R75 ;  /* 0x000000b4104b7223 */ /* 0x0c0fe2000001004b */
[----:B------:R-:W-:-:S02]  /*a800*/  FFMA.FTZ R177, R16, R180, R177 ;  /* 0x000000b410b17223 */ /* 0x000fc400000100b1 */
[----:B------:R-:W-:Y:S01]  /*a810*/  FSEL R165, R5, -INF , !P2 ;  /* 0xff80000005a57808 */ /* 0x000fe20005000000 */
[----:B------:R-:W-:Y:S01]  /*a820*/  FMUL.FTZ R5, R20, UR6 ;  /* 0x0000000614057c20 */ /* 0x000fe20008410000 */
[----:B------:R-:W-:Y:S01]  /*a830*/  FSEL R240, R87, -INF , !P1 ;  /* 0xff80000057f07808 */ /* 0x000fe20004800000 */
[----:B----4-:R-:W-:Y:S01]  /*a840*/  FMUL.FTZ R7, R22, UR6 ;  /* 0x0000000616077c20 */ /* 0x010fe20008410000 */
[----:B------:R-:W-:Y:S01]  /*a850*/  FSEL R241, R75, -INF , !P5 ;  /* 0xff8000004bf17808 */ /* 0x000fe20006800000 */
[----:B------:R-:W-:Y:S01]  /*a860*/  FMUL.FTZ R75, R81, UR6 ;  /* 0x00000006514b7c20 */ /* 0x000fe20008410000 */
[C---:B------:R-:W-:Y:S01]  /*a870*/  ISETP.GE.AND P2, PT, R6.reuse, R14, PT ;  /* 0x0000000e0600720c */ /* 0x040fe20003f46270 */
[----:B------:R-:W-:Y:S01]  /*a880*/  MUFU.TANH R5, R5 ;  /* 0x0000000500057308 */ /* 0x000fe20000002400 */
[C---:B------:R-:W-:Y:S02]  /*a890*/  ISETP.GE.AND P1, PT, R6.reuse, R13, PT ;  /* 0x0000000d0600720c */ /* 0x040fe40003f26270 */
[----:B------:R-:W-:-:S02]  /*a8a0*/  ISETP.GE.AND P5, PT, R6, R12, PT ;  /* 0x0000000c0600720c */ /* 0x000fc40003fa6270 */
[----:B------:R-:W-:Y:S02]  /*a8b0*/  I2FP.F32.U32 R6, R6 ;  /* 0x0000000600067245 */ /* 0x000fe40000201000 */
[----:B------:R-:W-:Y:S01]  /*a8c0*/  FSEL R177, R177, -INF , !P3 ;  /* 0xff800000b1b17808 */ /* 0x000fe20005800000 */
[----:B------:R-:W-:Y:S01]  /*a8d0*/  MUFU.TANH R21, R21 ;  /* 0x0000001500157308 */ /* 0x000fe20000002400 */
[----:B------:R-:W-:Y:S01]  /*a8e0*/  ISETP.GE.AND P3, PT, R4, R109, PT ;  /* 0x0000006d0400720c */ /* 0x000fe20003f66270 */
[CC--:B--2---:R-:W-:Y:S01]  /*a8f0*/  FFMA.FTZ R79, R6.reuse, R180.reuse, R79 ;  /* 0x000000b4064f7223 */ /* 0x0c4fe2000001004f */
[CC--:B---3--:R-:W-:Y:S01]  /*a900*/  FFMA.FTZ R85, R6.reuse, R180.reuse, R85 ;  /* 0x000000b406557223 */ /* 0x0c8fe20000010055 */
[CC--:B------:R-:W-:Y:S01]  /*a910*/  FFMA.FTZ R27, R6.reuse, R180.reuse, R27 ;  /* 0x000000b4061b7223 */ /* 0x0c0fe2000001001b */
[----:B-----5:R-:W-:Y:S01]  /*a920*/  FFMA.FTZ R187, R6, R180, R187 ;  /* 0x000000b406bb7223 */ /* 0x020fe200000100bb */
[----:B------:R-:W-:Y:S01]  /*a930*/  VIADD R6, R8, 0xffffff41 ;  /* 0xffffff4108067836 */ /* 0x000fe20000000000 */
[----:B------:R-:W-:Y:S01]  /*a940*/  FSEL R163, R79, -INF , !P4 ;  /* 0xff8000004fa37808 */ /* 0x000fe20006000000 */
[----:B------:R-:W-:Y:S01]  /*a950*/  FMUL.FTZ R79, R82, UR6 ;  /* 0x00000006524f7c20 */ /* 0x000fe20008410000 */
[----:B------:R-:W-:Y:S01]  /*a960*/  FSEL R246, R85, -INF , !P2 ;  /* 0xff80000055f67808 */ /* 0x000fe20005000000 */
[----:B------:R-:W-:Y:S01]  /*a970*/  MUFU.TANH R7, R7 ;  /* 0x0000000700077308 */ /* 0x000fe20000002400 */
[----:B------:R-:W-:Y:S01]  /*a980*/  FSEL R179, R27, -INF , !P1 ;  /* 0xff8000001bb37808 */ /* 0x000fe20004800000 */
[----:B------:R-:W-:Y:S01]  /*a990*/  FMUL.FTZ R27, R80, UR6 ;  /* 0x00000006501b7c20 */ /* 0x000fe20008410000 */
[----:B------:R-:W-:-:S02]  /*a9a0*/  ISETP.GE.AND P4, PT, R4, R14, PT ;  /* 0x0000000e0400720c */ /* 0x000fc40003f86270 */
[C---:B------:R-:W-:Y:S02]  /*a9b0*/  ISETP.GE.AND P2, PT, R4.reuse, R13, PT ;  /* 0x0000000d0400720c */ /* 0x040fe40003f46270 */
[----:B------:R-:W-:Y:S01]  /*a9c0*/  ISETP.GE.AND P1, PT, R4, R12, PT ;  /* 0x0000000c0400720c */ /* 0x000fe20003f26270 */
[----:B------:R-:W1:Y:S01]  /*a9d0*/  MUFU.TANH R27, R27 ;  /* 0x0000001b001b7308 */ /* 0x000e620000002400 */
[----:B------:R-:W-:Y:S02]  /*a9e0*/  I2FP.F32.U32 R4, R4 ;  /* 0x0000000400047245 */ /* 0x000fe40000201000 */
[----:B------:R-:W-:Y:S02]  /*a9f0*/  FSEL R187, R187, -INF , !P5 ;  /* 0xff800000bbbb7808 */ /* 0x000fe40006800000 */
[----:B------:R-:W-:Y:S01]  /*aa00*/  ISETP.GE.AND P5, PT, R6, R109, PT ;  /* 0x0000006d0600720c */ /* 0x000fe20003fa6270 */
[CC--:B------:R-:W-:Y:S01]  /*aa10*/  FFMA.FTZ R188, R4.reuse, R180.reuse, R153 ;  /* 0x000000b404bc7223 */ /* 0x0c0fe20000010099 */
[CC--:B------:R-:W-:Y:S01]  /*aa20*/  FFMA.FTZ R117, R4.reuse, R180.reuse, R117 ;  /* 0x000000b404757223 */ /* 0x0c0fe20000010075 */
[-C--:B------:R-:W-:Y:S01]  /*aa30*/  FFMA.FTZ R153, R4, R180.reuse, R89 ;  /* 0x000000b404997223 */ /* 0x080fe20000010059 */
[----:B------:R-:W2:Y:S01]  /*aa40*/  MUFU.TANH R79, R79 ;  /* 0x0000004f004f7308 */ /* 0x000ea20000002400 */
[----:B------:R-:W-:Y:S01]  /*aa50*/  HMMA.16816.F32.BF16 R88, R60, R90, RZ ;  /* 0x0000005a3c58723c */ /* 0x000fe200000418ff */
[----:B------:R-:W-:Y:S01]  /*aa60*/  FSEL R188, R188, -INF , !P4 ;  /* 0xff800000bcbc7808 */ /* 0x000fe20006000000 */
[----:B------:R-:W-:Y:S01]  /*aa70*/  FFMA.FTZ R171, R4, R180, R171 ;  /* 0x000000b404ab7223 */ /* 0x000fe200000100ab */
[----:B------:R-:W-:Y:S01]  /*aa80*/  FSEL R175, R117, -INF , !P3 ;  /* 0xff80000075af7808 */ /* 0x000fe20005800000 */
[----:B------:R-:W-:Y:S01]  /*aa90*/  VIADD R4, R8, 0xffffff48 ;  /* 0xffffff4808047836 */ /* 0x000fe20000000000 */
[----:B------:R-:W-:-:S02]  /*aaa0*/  FSEL R153, R153, -INF , !P2 ;  /* 0xff80000099997808 */ /* 0x000fc40005000000 */
[C---:B------:R-:W-:Y:S01]  /*aab0*/  ISETP.GE.AND P3, PT, R6.reuse, R14, PT ;  /* 0x0000000e0600720c */ /* 0x040fe20003f66270 */
[----:B------:R-:W-:Y:S01]  /*aac0*/  MUFU.TANH R23, R23 ;  /* 0x0000001700177308 */ /* 0x000fe20000002400 */
[C---:B------:R-:W-:Y:S01]  /*aad0*/  ISETP.GE.AND P4, PT, R6.reuse, R13, PT ;  /* 0x0000000d0600720c */ /* 0x040fe20003f86270 */
[----:B------:R-:W-:Y:S01]  /*aae0*/  HMMA.16816.F32.BF16 R60, R60, R56, RZ ;  /* 0x000000383c3c723c */ /* 0x000fe200000418ff */
[----:B------:R-:W-:Y:S02]  /*aaf0*/  ISETP.GE.AND P2, PT, R6, R12, PT ;  /* 0x0000000c0600720c */ /* 0x000fe40003f46270 */
[----:B------:R-:W-:Y:S02]  /*ab00*/  I2FP.F32.U32 R6, R6 ;  /* 0x0000000600067245 */ /* 0x000fe40000201000 */
[----:B------:R-:W-:Y:S01]  /*ab10*/  FSEL R192, R171, -INF , !P1 ;  /* 0xff800000abc07808 */ /* 0x000fe20004800000 */
[----:B------:R-:W3:Y:S01]  /*ab20*/  MUFU.TANH R75, R75 ;  /* 0x0000004b004b7308 */ /* 0x000ee20000002400 */
[----:B------:R-:W-:Y:S01]  /*ab30*/  ISETP.GE.AND P1, PT, R4, R109, PT ;  /* 0x0000006d0400720c */ /* 0x000fe20003f26270 */
[CC--:B------:R-:W-:Y:S01]  /*ab40*/  FFMA.FTZ R97, R6.reuse, R180.reuse, R97 ;  /* 0x000000b406617223 */ /* 0x0c0fe20000010061 */
[CC--:B------:R-:W-:Y:S01]  /*ab50*/  FFMA.FTZ R125, R6.reuse, R180.reuse, R125 ;  /* 0x000000b4067d7223 */ /* 0x0c0fe2000001007d */
[CC--:B------:R-:W-:Y:S01]  /*ab60*/  FFMA.FTZ R161, R6.reuse, R180.reuse, R161 ;  /* 0x000000b406a17223 */ /* 0x0c0fe200000100a1 */
[----:B------:R-:W-:Y:S01]  /*ab70*/  FFMA.FTZ R169, R6, R180, R169 ;  /* 0x000000b406a97223 */ /* 0x000fe200000100a9 */
[----:B------:R-:W-:Y:S01]  /*ab80*/  VIADD R6, R8, 0xffffff49 ;  /* 0xffffff4908067836 */ /* 0x000fe20000000000 */
[----:B------:R-:W-:Y:S01]  /*ab90*/  FSEL R173, R97, -INF , !P5 ;  /* 0xff80000061ad7808 */ /* 0x000fe20006800000 */
[----:B------:R-:W4:Y:S01]  /*aba0*/  MUFU.TANH R83, R83 ;  /* 0x0000005300537308 */ /* 0x000f220000002400 */
[----:B------:R-:W-:Y:S01]  /*abb0*/  FSEL R190, R125, -INF , !P3 ;  /* 0xff8000007dbe7808 */ /* 0x000fe20005800000 */
[----:B------:R-:W-:Y:S01]  /*abc0*/  HMMA.16816.F32.BF16 R88, R48, R94, R88 ;  /* 0x0000005e3058723c */ /* 0x000fe20000041858 */
[----:B------:R-:W-:-:S02]  /*abd0*/  FSEL R161, R161, -INF , !P4 ;  /* 0xff800000a1a17808 */ /* 0x000fc40006000000 */
[C---:B------:R-:W-:Y:S02]  /*abe0*/  ISETP.GE.AND P5, PT, R4.reuse, R14, PT ;  /* 0x0000000e0400720c */ /* 0x040fe40003fa6270 */
[C---:B------:R-:W-:Y:S01]  /*abf0*/  ISETP.GE.AND P3, PT, R4.reuse, R13, PT ;  /* 0x0000000d0400720c */ /* 0x040fe20003f66270 */
[----:B------:R-:W-:Y:S01]  /*ac00*/  MUFU.TANH R9, R9 ;  /* 0x0000000900097308 */ /* 0x000fe20000002400 */
[----:B------:R-:W-:Y:S01]  /*ac10*/  ISETP.GE.AND P4, PT, R4, R12, PT ;  /* 0x0000000c0400720c */ /* 0x000fe20003f86270 */
[----:B------:R-:W-:Y:S01]  /*ac20*/  HMMA.16816.F32.BF16 R60, R48, R44, R60 ;  /* 0x0000002c303c723c */ /* 0x000fe2000004183c */
[----:B------:R-:W-:Y:S01]  /*ac30*/  I2FP.F32.U32 R4, R4 ;  /* 0x0000000400047245 */ /* 0x000fe20000201000 */
[----:B------:R-:W-:Y:S01]  /*ac40*/  FMUL.FTZ R49, R66, UR6 ;  /* 0x0000000642317c20 */ /* 0x000fe20008410000 */
[----:B------:R-:W-:Y:S01]  /*ac50*/  FSEL R236, R169, -INF , !P2 ;  /* 0xff800000a9ec7808 */ /* 0x000fe20005000000 */
[----:B------:R-:W-:Y:S01]  /*ac60*/  FMUL.FTZ R45, R65, UR6 ;  /* 0x00000006412d7c20 */ /* 0x000fe20008410000 */
[----:B------:R-:W-:Y:S01]  /*ac70*/  ISETP.GE.AND P2, PT, R6, R109, PT ;  /* 0x0000006d0600720c */ /* 0x000fe20003f46270 */
[CC--:B-1----:R-:W-:Y:S01]  /*ac80*/  FFMA.FTZ R27, R4.reuse, R180.reuse, R27 ;  /* 0x000000b4041b7223 */ /* 0x0c2fe2000001001b */
[CC--:B--2---:R-:W-:Y:S01]  /*ac90*/  FFMA.FTZ R79, R4.reuse, R180.reuse, R79 ;  /* 0x000000b4044f7223 */ /* 0x0c4fe2000001004f */
[CC--:B------:R-:W-:Y:S01]  /*aca0*/  FFMA.FTZ R171, R4.reuse, R180.reuse, R5 ;  /* 0x000000b404ab7223 */ /* 0x0c0fe20000010005 */
[----:B------:R-:W-:Y:S01]  /*acb0*/  MUFU.TANH R133, R133 ;  /* 0x0000008500857308 */ /* 0x000fe20000002400 */
[----:B------:R-:W-:Y:S01]  /*acc0*/  FFMA.FTZ R169, R4, R180, R7 ;  /* 0x000000b404a97223 */ /* 0x000fe20000010007 */
[----:B------:R-:W-:Y:S01]  /*acd0*/  FSEL R191, R27, -INF , !P1 ;  /* 0xff8000001bbf7808 */ /* 0x000fe20004800000 */
[----:B------:R-:W-:Y:S01]  /*ace0*/  FMUL.FTZ R88, R88, UR6 ;  /* 0x0000000658587c20 */ /* 0x000fe20008410000 */
[----:B------:R-:W-:Y:S01]  /*acf0*/  FSEL R194, R79, -INF , !P5 ;  /* 0xff8000004fc27808 */ /* 0x000fe20006800000 */
[----:B------:R-:W-:Y:S01]  /*ad00*/  VIADD R4, R8, 0xffffff51 ;  /* 0xffffff5108047836 */ /* 0x000fe20000000000 */
[----:B------:R-:W-:Y:S01]  /*ad10*/  FSEL R171, R171, -INF , !P3 ;  /* 0xff800000abab7808 */ /* 0x000fe20005800000 */
[----:B------:R-:W-:Y:S01]  /*ad20*/  FMUL.FTZ R27, R67, UR6 ;  /* 0x00000006431b7c20 */ /* 0x000fe20008410000 */
[C---:B------:R-:W-:Y:S01]  /*ad30*/  ISETP.GE.AND P1, PT, R6.reuse, R14, PT ;  /* 0x0000000e0600720c */ /* 0x040fe20003f26270 */
[----:B------:R-:W1:Y:S01]  /*ad40*/  MUFU.TANH R77, R77 ;  /* 0x0000004d004d7308 */ /* 0x000e620000002400 */
[C---:B------:R-:W-:Y:S01]  /*ad50*/  ISETP.GE.AND P5, PT, R6.reuse, R13, PT ;  /* 0x0000000d0600720c */ /* 0x040fe20003fa6270 */
[----:B------:R-:W-:Y:S01]  /*ad60*/  FMUL.FTZ R89, R89, UR6 ;  /* 0x0000000659597c20 */ /* 0x000fe20008410000 */
[----:B------:R-:W-:Y:S01]  /*ad70*/  ISETP.GE.AND P3, PT, R6, R12, PT ;  /* 0x0000000c0600720c */ /* 0x000fe20003f66270 */
[----:B------:R-:W-:Y:S01]  /*ad80*/  FMUL.FTZ R91, R91, UR6 ;  /* 0x000000065b5b7c20 */ /* 0x000fe20008410000 */
[----:B------:R-:W-:Y:S01]  /*ad90*/  I2FP.F32.U32 R6, R6 ;  /* 0x0000000600067245 */ /* 0x000fe20000201000 */
[----:B------:R-:W-:Y:S01]  /*ada0*/  FMUL.FTZ R63, R63, UR6 ;  /* 0x000000063f3f7c20 */ /* 0x000fe20008410000 */
[----:B------:R-:W-:Y:S01]  /*adb0*/  FSEL R169, R169, -INF , !P4 ;  /* 0xff800000a9a97808 */ /* 0x000fe20006000000 */
[----:B------:R-:W2:Y:S01]  /*adc0*/  MUFU.TANH R93, R93 ;  /* 0x0000005d005d7308 */ /* 0x000ea20000002400 */
[----:B------:R-:W-:Y:S01]  /*add0*/  I2FP.F32.U32 R16, R4 ;  /* 0x0000000400107245 */ /* 0x000fe20000201000 */
[CC--:B---3--:R-:W-:Y:S01]  /*ade0*/  FFMA.FTZ R75, R6.reuse, R180.reuse, R75 ;  /* 0x000000b4064b7223 */ /* 0x0c8fe2000001004b */
[CC--:B----4-:R-:W-:Y:S01]  /*adf0*/  FFMA.FTZ R83, R6.reuse, R180.reuse, R83 ;  /* 0x000000b406537223 */ /* 0x0d0fe20000010053 */
[CC--:B------:R-:W-:Y:S01]  /*ae00*/  FFMA.FTZ R181, R6.reuse, R180.reuse, R21 ;  /* 0x000000b406b57223 */ /* 0x0c0fe20000010015 */
[-C--:B------:R-:W-:Y:S01]  /*ae10*/  FFMA.FTZ R23, R6, R180.reuse, R23 ;  /* 0x000000b406177223 */ /* 0x080fe20000010017 */
[----:B------:R-:W-:Y:S01]  /*ae20*/  VIADD R6, R8, 0xffffff50 ;  /* 0xffffff5008067836 */ /* 0x000fe20000000000 */
[----:B------:R-:W-:Y:S01]  /*ae30*/  FSEL R237, R75, -INF , !P2 ;  /* 0xff8000004bed7808 */ /* 0x000fe20005000000 */
[----:B------:R-:W3:Y:S01]  /*ae40*/  MUFU.TANH R96, R96 ;  /* 0x0000006000607308 */ /* 0x000ee20000002400 */
[----:B------:R-:W-:Y:S01]  /*ae50*/  FSEL R250, R83, -INF , !P1 ;  /* 0xff80000053fa7808 */ /* 0x000fe20004800000 */
[----:B------:R-:W-:Y:S01]  /*ae60*/  FMUL.FTZ R21, R90, UR6 ;  /* 0x000000065a157c20 */ /* 0x000fe20008410000 */
[----:B------:R-:W-:Y:S01]  /*ae70*/  FSEL R181, R181, -INF , !P5 ;  /* 0xff800000b5b57808 */ /* 0x000fe20006800000 */
[-C--:B-1----:R-:W-:Y:S01]  /*ae80*/  FFMA.FTZ R77, R16, R180.reuse, R77 ;  /* 0x000000b4104d7223 */ /* 0x082fe2000001004d */
[----:B------:R-:W-:Y:S01]  /*ae90*/  ISETP.GE.AND P4, PT, R6, R109, PT ;  /* 0x0000006d0600720c */ /* 0x000fe20003f86270 */
[----:B------:R-:W-:Y:S01]  /*aea0*/  FFMA.FTZ R149, R16, R180, R149 ;  /* 0x000000b410957223 */ /* 0x000fe20000010095 */
[C---:B------:R-:W-:Y:S01]  /*aeb0*/  ISETP.GE.AND P2, PT, R6.reuse, R14, PT ;  /* 0x0000000e0600720c */ /* 0x040fe20003f46270 */
[----:B------:R-:W-:Y:S01]  /*aec0*/  MUFU.TANH R7, R88 ;  /* 0x0000005800077308 */ /* 0x000fe20000002400 */
[----:B------:R-:W-:Y:S01]  /*aed0*/  ISETP.GE.AND P1, PT, R6, R13, PT ;  /* 0x0000000d0600720c */ /* 0x000fe20003f26270 */
[----:B--2---:R-:W-:Y:S01]  /*aee0*/  FFMA.FTZ R93, R16, R180, R93 ;  /* 0x000000b4105d7223 */ /* 0x004fe2000001005d */
[----:B------:R-:W-:-:S02]  /*aef0*/  ISETP.GE.AND P5, PT, R6, R12, PT ;  /* 0x0000000c0600720c */ /* 0x000fc40003fa6270 */
[----:B------:R-:W-:Y:S02]  /*af00*/  I2FP.F32.U32 R6, R6 ;  /* 0x0000000600067245 */ /* 0x000fe40000201000 */
[----:B------:R-:W-:Y:S01]  /*af10*/  FSEL R189, R23, -INF , !P3 ;  /* 0xff80000017bd7808 */ /* 0x000fe20005800000 */
[----:B------:R-:W-:Y:S01]  /*af20*/  MUFU.TANH R49, R49 ;  /* 0x0000003100317308 */ /* 0x000fe20000002400 */
[----:B------:R-:W-:Y:S01]  /*af30*/  ISETP.GE.AND P3, PT, R4, R109, PT ;  /* 0x0000006d0400720c */ /* 0x000fe20003f66270 */
[CC--:B------:R-:W-:Y:S01]  /*af40*/  FFMA.FTZ R9, R6.reuse, R180.reuse, R9 ;  /* 0x000000b406097223 */ /* 0x0c0fe20000010009 */
[CC--:B------:R-:W-:Y:S01]  /*af50*/  FFMA.FTZ R133, R6.reuse, R180.reuse, R133 ;  /* 0x000000b406857223 */ /* 0x0c0fe20000010085 */
[CC--:B------:R-:W-:Y:S01]  /*af60*/  FFMA.FTZ R151, R6.reuse, R180.reuse, R151 ;  /* 0x000000b406977223 */ /* 0x0c0fe20000010097 */
[-C--:B------:R-:W-:Y:S01]  /*af70*/  FFMA.FTZ R176, R6, R180.reuse, R251 ;  /* 0x000000b406b07223 */ /* 0x080fe200000100fb */
[----:B------:R-:W-:Y:S01]  /*af80*/  FSEL R154, R77, -INF , !P3 ;  /* 0xff8000004d9a7808 */ /* 0x000fe20005800000 */
[----:B---3--:R-:W-:Y:S01]  /*af90*/  FFMA.FTZ R96, R16, R180, R96 ;  /* 0x000000b410607223 */ /* 0x008fe20000010060 */
[----:B------:R-:W-:Y:S01]  /*afa0*/  FSEL R156, R9, -INF , !P4 ;  /* 0xff800000099c7808 */ /* 0x000fe20006000000 */
[----:B------:R-:W-:Y:S01]  /*afb0*/  MUFU.TANH R21, R21 ;  /* 0x0000001500157308 */ /* 0x000fe20000002400 */
[----:B------:R-:W-:Y:S01]  /*afc0*/  FSEL R150, R133, -INF , !P2 ;  /* 0xff80000085967808 */ /* 0x000fe20005000000 */
[----:B------:R-:W-:Y:S01]  /*afd0*/  VIADD R6, R8, 0xffffff59 ;  /* 0xffffff5908067836 */ /* 0x000fe20000000000 */
[----:B------:R-:W-:Y:S01]  /*afe0*/  FSEL R151, R151, -INF , !P1 ;  /* 0xff80000097977808 */ /* 0x000fe20004800000 */
[----:B------:R-:W-:Y:S01]  /*aff0*/  FMUL.FTZ R16, R19, UR6 ;  /* 0x0000000613107c20 */ /* 0x000fe20008410000 */
[----:B------:R-:W-:Y:S01]  /*b000*/  ISETP.GE.AND P4, PT, R4, R14, PT ;  /* 0x0000000e0400720c */ /* 0x000fe20003f86270 */
[----:B------:R-:W-:Y:S01]  /*b010*/  FMUL.FTZ R19, R60, UR6 ;  /* 0x000000063c137c20 */ /* 0x000fe20008410000 */
[C---:B------:R-:W-:Y:S01]  /*b020*/  ISETP.GE.AND P2, PT, R4.reuse, R13, PT ;  /* 0x0000000d0400720c */ /* 0x040fe20003f46270 */
[----:B------:R-:W1:Y:S01]  /*b030*/  MUFU.TANH R9, R64 ;  /* 0x0000004000097308 */ /* 0x000e620000002400 */
[----:B------:R-:W-:Y:S01]  /*b040*/  ISETP.GE.AND P1, PT, R4, R12, PT ;  /* 0x0000000c0400720c */ /* 0x000fe20003f26270 */
[----:B------:R-:W-:Y:S01]  /*b050*/  VIADD R4, R8, 0xffffff58 ;  /* 0xffffff5808047836 */ /* 0x000fe20000000000 */
[----:B------:R-:W-:-:S02]  /*b060*/  FSEL R176, R176, -INF , !P5 ;  /* 0xff800000b0b07808 */ /* 0x000fc40006800000 */
[----:B------:R-:W-:Y:S02]  /*b070*/  FSEL R148, R93, -INF , !P4 ;  /* 0xff8000005d947808 */ /* 0x000fe40006000000 */
[----:B------:R-:W-:Y:S01]  /*b080*/  FSEL R149, R149, -INF , !P2 ;  /* 0xff80000095957808 */ /* 0x000fe20005000000 */
[----:B------:R-:W2:Y:S01]  /*b090*/  MUFU.TANH R27, R27 ;  /* 0x0000001b001b7308 */ /* 0x000ea20000002400 */
[C---:B------:R-:W-:Y:S02]  /*b0a0*/  ISETP.GE.AND P5, PT, R4.reuse, R109, PT ;  /* 0x0000006d0400720c */ /* 0x040fe40003fa6270 */
[C---:B------:R-:W-:Y:S02]  /*b0b0*/  ISETP.GE.AND P3, PT, R4.reuse, R14, PT ;  /* 0x0000000e0400720c */ /* 0x040fe40003f66270 */
[C---:B------:R-:W-:Y:S02]  /*b0c0*/  ISETP.GE.AND P4, PT, R4.reuse, R13, PT ;  /* 0x0000000d0400720c */ /* 0x040fe40003f86270 */
[----:B------:R-:W-:Y:S01]  /*b0d0*/  ISETP.GE.AND P2, PT, R4, R12, PT ;  /* 0x0000000c0400720c */ /* 0x000fe20003f46270 */
[----:B------:R-:W-:Y:S01]  /*b0e0*/  MUFU.TANH R5, R17 ;  /* 0x0000001100057308 */ /* 0x000fe20000002400 */
[----:B------:R-:W-:-:S02]  /*b0f0*/  I2FP.F32.U32 R4, R4 ;  /* 0x0000000400047245 */ /* 0x000fc40000201000 */
[----:B------:R-:W-:Y:S02]  /*b100*/  FSEL R172, R96, -INF , !P1 ;  /* 0xff80000060ac7808 */ /* 0x000fe40004800000 */
[----:B------:R-:W-:Y:S01]  /*b110*/  ISETP.GE.AND P1, PT, R6, R109, PT ;  /* 0x0000006d0600720c */ /* 0x000fe20003f26270 */
[CC--:B-1----:R-:W-:Y:S01]  /*b120*/  FFMA.FTZ R162, R4.reuse, R180.reuse, R9 ;  /* 0x000000b404a27223 */ /* 0x0c2fe20000010009 */
[CC--:B------:R-:W-:Y:S01]  /*b130*/  FFMA.FTZ R49, R4.reuse, R180.reuse, R49 ;  /* 0x000000b404317223 */ /* 0x0c0fe20000010031 */
[----:B------:R-:W1:Y:S01]  /*b140*/  MUFU.TANH R17, R89 ;  /* 0x0000005900117308 */ /* 0x000e620000002400 */
[CC--:B------:R-:W-:Y:S01]  /*b150*/  FFMA.FTZ R7, R4.reuse, R180.reuse, R7 ;  /* 0x000000b404077223 */ /* 0x0c0fe20000010007 */
[----:B------:R-:W-:Y:S01]  /*b160*/  FFMA.FTZ R21, R4, R180, R21 ;  /* 0x000000b404157223 */ /* 0x000fe20000010015 */
[----:B------:R-:W-:Y:S01]  /*b170*/  FSEL R162, R162, -INF , !P5 ;  /* 0xff800000a2a27808 */ /* 0x000fe20006800000 */
[----:B------:R-:W-:Y:S01]  /*b180*/  VIADD R4, R8, 0xffffff60 ;  /* 0xffffff6008047836 */ /* 0x000fe20000000000 */
[----:B------:R-:W-:-:S02]  /*b190*/  FSEL R146, R49, -INF , !P3 ;  /* 0xff80000031927808 */ /* 0x000fc40005800000 */
[----:B------:R-:W-:Y:S01]  /*b1a0*/  FSEL R145, R7, -INF , !P4 ;  /* 0xff80000007917808 */ /* 0x000fe20006000000 */
[----:B------:R-:W3:Y:S01]  /*b1b0*/  MUFU.TANH R45, R45 ;  /* 0x0000002d002d7308 */ /* 0x000ee20000002400 */
[C---:B------:R-:W-:Y:S02]  /*b1c0*/  ISETP.GE.AND P5, PT, R6.reuse, R14, PT ;  /* 0x0000000e0600720c */ /* 0x040fe40003fa6270 */
[C---:B------:R-:W-:Y:S02]  /*b1d0*/  ISETP.GE.AND P3, PT, R6.reuse, R13, PT ;  /* 0x0000000d0600720c */ /* 0x040fe40003f66270 */
[----:B------:R-:W-:Y:S02]  /*b1e0*/  ISETP.GE.AND P4, PT, R6, R12, PT ;  /* 0x0000000c0600720c */ /* 0x000fe40003f86270 */
[----:B------:R-:W-:Y:S01]  /*b1f0*/  I2FP.F32.U32 R6, R6 ;  /* 0x0000000600067245 */ /* 0x000fe20000201000 */
[----:B------:R-:W4:Y:S01]  /*b200*/  MUFU.TANH R110, R110 ;  /* 0x0000006e006e7308 */ /* 0x000f220000002400 */
[----:B------:R-:W-:Y:S01]  /*b210*/  FSEL R166, R21, -INF , !P2 ;  /* 0xff80000015a67808 */ /* 0x000fe20005000000 */
[----:B------:R-:W-:Y:S01]  /*b220*/  FMUL.FTZ R21, R41, UR6 ;  /* 0x0000000629157c20 */ /* 0x000fe20008410000 */
[----:B------:R-:W-:Y:S01]  /*b230*/  ISETP.GE.AND P2, PT, R4, R109, PT ;  /* 0x0000006d0400720c */ /* 0x000fe20003f46270 */
[CC--:B--2---:R-:W-:Y:S01]  /*b240*/  FFMA.FTZ R27, R6.reuse, R180.reuse, R27 ;  /* 0x000000b4061b7223 */ /* 0x0c4fe2000001001b */
[----:B-1----:R-:W-:Y:S01]  /*b250*/  FFMA.FTZ R143, R6, R180, R17 ;  /* 0x000000b4068f7223 */ /* 0x002fe20000010011 */
[----:B------:R-:W-:-:S02]  /*b260*/  FMUL.FTZ R17, R61, UR6 ;  /* 0x000000063d117c20 */ /* 0x000fc40008410000 */
[----:B------:R-:W1:Y:S01]  /*b270*/  MUFU.TANH R23, R91 ;  /* 0x0000005b00177308 */ /* 0x000e620000002400 */
[----:B------:R-:W-:Y:S01]  /*b280*/  FSEL R144, R27, -INF , !P5 ;  /* 0xff8000001b907808 */ /* 0x000fe20006800000 */
[----:B---3--:R-:W-:Y:S01]  /*b290*/  FFMA.FTZ R45, R6, R180, R45 ;  /* 0x000000b4062d7223 */ /* 0x008fe2000001002d */
[----:B------:R-:W-:Y:S02]  /*b2a0*/  I2FP.F32.U32 R27, R4 ;  /* 0x00000004001b7245 */ /* 0x000fe40000201000 */
[----:B------:R-:W-:Y:S02]  /*b2b0*/  FSEL R143, R143, -INF , !P3 ;  /* 0xff8000008f8f7808 */ /* 0x000fe40005800000 */
[----:B------:R-:W-:Y:S01]  /*b2c0*/  FSEL R152, R45, -INF , !P1 ;  /* 0xff8000002d987808 */ /* 0x000fe20004800000 */
[C---:B------:R-:W-:Y:S01]  /*b2d0*/  FFMA.FTZ R140, R27.reuse, R180, R249 ;  /* 0x000000b41b8c7223 */ /* 0x040fe200000100f9 */
[C---:B------:R-:W-:Y:S01]  /*b2e0*/  ISETP.GE.AND P1, PT, R4.reuse, R14, PT ;  /* 0x0000000e0400720c */ /* 0x040fe20003f26270 */
[CC--:B----4-:R-:W-:Y:S01]  /*b2f0*/  FFMA.FTZ R110, R27.reuse, R180.reuse, R110 ;  /* 0x000000b41b6e7223 */ /* 0x0d0fe2000001006e */
[C---:B------:R-:W-:Y:S01]  /*b300*/  ISETP.GE.AND P5, PT, R4.reuse, R13, PT ;  /* 0x0000000d0400720c */ /* 0x040fe20003fa6270 */
[C---:B------:R-:W-:Y:S01]  /*b310*/  FFMA.FTZ R133, R27.reuse, R180, R112 ;  /* 0x000000b41b857223 */ /* 0x040fe20000010070 */
[----:B------:R-:W-:Y:S01]  /*b320*/  ISETP.GE.AND P3, PT, R4, R12, PT ;  /* 0x0000000c0400720c */ /* 0x000fe20003f66270 */
[----:B------:R-:W2:Y:S01]  /*b330*/  MUFU.TANH R92, R92 ;  /* 0x0000005c005c7308 */ /* 0x000ea20000002400 */
[----:B------:R-:W-:Y:S01]  /*b340*/  VIADD R4, R8, 0xffffff61 ;  /* 0xffffff6108047836 */ /* 0x000fe20000000000 */
[----:B------:R-:W-:Y:S01]  /*b350*/  FSEL R140, R140, -INF , !P2 ;  /* 0xff8000008c8c7808 */ /* 0x000fe20005000000 */
[-C--:B------:R-:W-:Y:S01]  /*b360*/  FFMA.FTZ R34, R27, R180.reuse, R34 ;  /* 0x000000b41b227223 */ /* 0x080fe20000010022 */
[----:B-1----:R-:W-:Y:S01]  /*b370*/  FFMA.FTZ R23, R6, R180, R23 ;  /* 0x000000b406177223 */ /* 0x002fe20000010017 */
[----:B------:R-:W-:Y:S01]  /*b380*/  FSEL R112, R110, -INF , !P1 ;  /* 0xff8000006e707808 */ /* 0x000fe20004800000 */
[----:B------:R-:W-:Y:S01]  /*b390*/  FMUL.FTZ R6, R37, UR6 ;  /* 0x0000000625067c20 */ /* 0x000fe20008410000 */
[----:B------:R-:W-:Y:S01]  /*b3a0*/  FSEL R133, R133, -INF , !P5 ;  /* 0xff80000085857808 */ /* 0x000fe20006800000 */
[----:B------:R-:W1:Y:S01]  /*b3b0*/  MUFU.TANH R108, R108 ;  /* 0x0000006c006c7308 */ /* 0x000e620000002400 */
[----:B------:R-:W-:Y:S01]  /*b3c0*/  FSEL R170, R23, -INF , !P4 ;  /* 0xff80000017aa7808 */ /* 0x000fe20006000000 */
[----:B------:R-:W-:Y:S01]  /*b3d0*/  VIADD R37, R8, 0xffffff69 ;  /* 0xffffff6908257836 */ /* 0x000fe20000000000 */
[----:B------:R-:W-:Y:S01]  /*b3e0*/  ISETP.GE.AND P4, PT, R4, R109, PT ;  /* 0x0000006d0400720c */ /* 0x000fe20003f86270 */
[----:B------:R-:W-:Y:S01]  /*b3f0*/  FMUL.FTZ R27, R62, UR6 ;  /* 0x000000063e1b7c20 */ /* 0x000fe20008410000 */
[----:B------:R-:W-:-:S02]  /*b400*/  ISETP.GE.AND P2, PT, R4, R14, PT ;  /* 0x0000000e0400720c */ /* 0x000fc40003f46270 */
[C---:B------:R-:W-:Y:S01]  /*b410*/  ISETP.GE.AND P1, PT, R4.reuse, R13, PT ;  /* 0x0000000d0400720c */ /* 0x040fe20003f26270 */
[----:B------:R3:W-:Y:S01]  /*b420*/  MUFU.TANH R7, R16 ;  /* 0x0000001000077308 */ /* 0x0007e20000002400 */
[----:B------:R-:W-:Y:S02]  /*b430*/  ISETP.GE.AND P5, PT, R4, R12, PT ;  /* 0x0000000c0400720c */ /* 0x000fe40003fa6270 */
[----:B------:R-:W-:Y:S01]  /*b440*/  I2FP.F32.U32 R23, R4 ;  /* 0x0000000400177245 */ /* 0x000fe20000201000 */
[----:B------:R-:W-:Y:S01]  /*b450*/  FMUL.FTZ R4, R43, UR6 ;  /* 0x000000062b047c20 */ /* 0x000fe20008410000 */
[----:B------:R-:W-:Y:S02]  /*b460*/  FSEL R124, R34, -INF , !P3 ;  /* 0xff800000227c7808 */ /* 0x000fe40005800000 */
[----:B------:R-:W-:Y:S01]  /*b470*/  ISETP.GE.AND P3, PT, R37, R109, PT ;  /* 0x0000006d2500720c */ /* 0x000fe20003f66270 */
[----:B------:R-:W4:Y:S01]  /*b480*/  MUFU.TANH R99, R99 ;  /* 0x0000006300637308 */ /* 0x000f220000002400 */
[CC--:B--2---:R-:W-:Y:S01]  /*b490*/  FFMA.FTZ R92, R23.reuse, R180.reuse, R92 ;  /* 0x000000b4175c7223 */ /* 0x0c4fe2000001005c */
[CC--:B-1----:R-:W-:Y:S01]  /*b4a0*/  FFMA.FTZ R108, R23.reuse, R180.reuse, R108 ;  /* 0x000000b4176c7223 */ /* 0x0c2fe2000001006c */
[----:B------:R-:W-:-:S03]  /*b4b0*/  FFMA.FTZ R114, R23, R180, R114 ;  /* 0x000000b417727223 */ /* 0x000fc60000010072 */
[----:B------:R-:W-:Y:S02]  /*b4c0*/  FSEL R116, R92, -INF , !P4 ;  /* 0xff8000005c747808 */ /* 0x000fe40006000000 */
[----:B------:R-:W1:Y:S01]  /*b4d0*/  MUFU.TANH R6, R6 ;  /* 0x0000000600067308 */ /* 0x000e620000002400 */
[----:B------:R-:W-:Y:S01]  /*b4e0*/  FSEL R110, R108, -INF , !P2 ;  /* 0xff8000006c6e7808 */ /* 0x000fe20005000000 */
[----:B---3--:R-:W-:Y:S01]  /*b4f0*/  FMUL.FTZ R16, R39, UR6 ;  /* 0x0000000627107c20 */ /* 0x008fe20008410000 */
[----:B------:R-:W-:Y:S02]  /*b500*/  FSEL R125, R114, -INF , !P1 ;  /* 0xff800000727d7808 */ /* 0x000fe40004800000 */
[C---:B------:R-:W-:Y:S02]  /*b510*/  ISETP.GE.AND P4, PT, R37.reuse, R14, PT ;  /* 0x0000000e2500720c */ /* 0x040fe40003f86270 */
[C---:B------:R-:W-:Y:S01]  /*b520*/  ISETP.GE.AND P2, PT, R37.reuse, R13, PT ;  /* 0x0000000d2500720c */ /* 0x040fe20003f46270 */
[----:B------:R-:W2:Y:S01]  /*b530*/  MUFU.TANH R16, R16 ;  /* 0x0000001000107308 */ /* 0x000ea20000002400 */
[----:B------:R-:W-:Y:S01]  /*b540*/  ISETP.GE.AND P1, PT, R37, R12, PT ;  /* 0x0000000c2500720c */ /* 0x000fe20003f26270 */
[----:B----4-:R-:W-:Y:S01]  /*b550*/  FFMA.FTZ R99, R23, R180, R99 ;  /* 0x000000b417637223 */ /* 0x010fe20000010063 */
[----:B------:R-:W-:-:S04]  /*b560*/  I2FP.F32.U32 R37, R37 ;  /* 0x0000002500257245 */ /* 0x000fc80000201000 */
[----:B------:R-:W-:Y:S01]  /*b570*/  FSEL R122, R99, -INF , !P5 ;  /* 0xff800000637a7808 */ /* 0x000fe20006800000 */
[----:B------:R-:W3:Y:S01]  /*b580*/  MUFU.TANH R4, R4 ;  /* 0x0000000400047308 */ /* 0x000ee20000002400 */
[----:B-1----:R-:W-:-:S05]  /*b590*/  FFMA.FTZ R6, R37, R180, R6 ;  /* 0x000000b425067223 */ /* 0x002fca0000010006 */
[----:B------:R-:W-:Y:S02]  /*b5a0*/  FSEL R114, R6, -INF , !P3 ;  /* 0xff80000006727808 */ /* 0x000fe40005800000 */
[----:B------:R-:W1:Y:S01]  /*b5b0*/  MUFU.TANH R21, R21 ;  /* 0x0000001500157308 */ /* 0x000e620000002400 */
[----:B--2---:R-:W-:-:S05]  /*b5c0*/  FFMA.FTZ R16, R37, R180, R16 ;  /* 0x000000b425107223 */ /* 0x004fca0000010010 */
[----:B------:R-:W-:Y:S02]  /*b5d0*/  FSEL R108, R16, -INF , !P4 ;  /* 0xff800000106c7808 */ /* 0x000fe40006000000 */
[----:B------:R-:W-:Y:S01]  /*b5e0*/  MUFU.TANH R25, R25 ;  /* 0x0000001900197308 */ /* 0x000fe20000002400 */
[----:B---3--:R-:W-:Y:S01]  /*b5f0*/  FFMA.FTZ R120, R37, R180, R4 ;  /* 0x000000b425787223 */ /* 0x008fe20000010004 */
[----:B------:R-:W-:-:S04]  /*b600*/  VIADD R4, R8, 0xffffff71 ;  /* 0xffffff7108047836 */ /* 0x000fc80000000000 */
[----:B------:R-:W-:Y:S02]  /*b610*/  FSEL R120, R120, -INF , !P1 ;  /* 0xff80000078787808 */ /* 0x000fe40004800000 */
[----:B------:R2:W-:Y:S01]  /*b620*/  MUFU.TANH R9, R18 ;  /* 0x0000001200097308 */ /* 0x0005e20000002400 */
[----:B------:R-:W-:Y:S01]  /*b630*/  I2FP.F32.U32 R16, R4 ;  /* 0x0000000400107245 */ /* 0x000fe20000201000 */
[----:B-1----:R-:W-:Y:S01]  /*b640*/  FFMA.FTZ R21, R37, R180, R21 ;  /* 0x000000b425157223 */ /* 0x002fe20000010015 */
[----:B------:R-:W-:-:S03]  /*b650*/  ISETP.GE.AND P1, PT, R4, R109, PT ;  /* 0x0000006d0400720c */ /* 0x000fc60003f26270 */
[CC--:B------:R-:W-:Y:S01]  /*b660*/  FFMA.FTZ R5, R16.reuse, R180.reuse, R5 ;  /* 0x000000b410057223 */ /* 0x0c0fe20000010005 */
[----:B------:R-:W-:Y:S01]  /*b670*/  FSEL R117, R21, -INF , !P2 ;  /* 0xff80000015757808 */ /* 0x000fe20005000000 */
[----:B------:R-:W1:Y:S01]  /*b680*/  MUFU.TANH R23, R63 ;  /* 0x0000003f00177308 */ /* 0x000e620000002400 */
[----:B------:R-:W-:Y:S01]  /*b690*/  FMUL.FTZ R21, R33, UR6 ;  /* 0x0000000621157c20 */ /* 0x000fe20008410000 */
[----:B------:R-:W-:Y:S01]  /*b6a0*/  FFMA.FTZ R7, R16, R180, R7 ;  /* 0x000000b410077223 */ /* 0x000fe20000010007 */
[----:B------:R-:W-:Y:S02]  /*b6b0*/  FSEL R84, R5, -INF , !P1 ;  /* 0xff80000005547808 */ /* 0x000fe40004800000 */
[----:B------:R-:W-:-:S03]  /*b6c0*/  ISETP.GE.AND P1, PT, R4, R12, PT ;  /* 0x0000000c0400720c */ /* 0x000fc60003f26270 */
[----:B------:R-:W3:Y:S01]  /*b6d0*/  MUFU.TANH R27, R27 ;  /* 0x0000001b001b7308 */ /* 0x000ee20000002400 */
[C---:B--2---:R-:W-:Y:S02]  /*b6e0*/  VIADD R18, R8.reuse, 0xffffff70 ;  /* 0xffffff7008127836 */ /* 0x044fe40000000000 */
[----:B------:R-:W-:-:S03]  /*b6f0*/  VIADD R8, R8, 0xffffff79 ;  /* 0xffffff7908087836 */ /* 0x000fc60000000000 */
[----:B------:R-:W-:Y:S02]  /*b700*/  I2FP.F32.U32 R6, R18 ;  /* 0x0000001200067245 */ /* 0x000fe40000201000 */
[----:B------:R-:W2:Y:S01]  /*b710*/  MUFU.TANH R19, R19 ;  /* 0x0000001300137308 */ /* 0x000ea20000002400 */
[----:B------:R-:W-:Y:S01]  /*b720*/  ISETP.GE.AND P5, PT, R18, R109, PT ;  /* 0x0000006d1200720c */ /* 0x000fe20003fa6270 */
[----:B-1----:R-:W-:Y:S01]  /*b730*/  FFMA.FTZ R23, R16, R180, R23 ;  /* 0x000000b410177223 */ /* 0x002fe20000010017 */
[----:B------:R-:W-:Y:S01]  /*b740*/  ISETP.GE.AND P3, PT, R18, R14, PT ;  /* 0x0000000e1200720c */ /* 0x000fe20003f66270 */
[CC--:B------:R-:W-:Y:S01]  /*b750*/  FFMA.FTZ R25, R6.reuse, R180.reuse, R25 ;  /* 0x000000b406197223 */ /* 0x0c0fe20000010019 */
[----:B------:R-:W-:Y:S01]  /*b760*/  FFMA.FTZ R9, R6, R180, R9 ;  /* 0x000000b406097223 */ /* 0x000fe20000010009 */
[----:B------:R-:W-:Y:S02]  /*b770*/  ISETP.GE.AND P2, PT, R18, R12, PT ;  /* 0x0000000c1200720c */ /* 0x000fe40003f46270 */
[----:B------:R-:W1:Y:S01]  /*b780*/  MUFU.TANH R17, R17 ;  /* 0x0000001100117308 */ /* 0x000e620000002400 */
[----:B------:R-:W-:Y:S01]  /*b790*/  FSEL R89, R25, -INF , !P5 ;  /* 0xff80000019597808 */ /* 0x000fe20006800000 */
[----:B---3--:R-:W-:Y:S01]  /*b7a0*/  FFMA.FTZ R27, R6, R180, R27 ;  /* 0x000000b4061b7223 */ /* 0x008fe2000001001b */
[----:B------:R-:W-:-:S02]  /*b7b0*/  FSEL R56, R9, -INF , !P3 ;  /* 0xff80000009387808 */ /* 0x000fc40005800000 */
[----:B------:R-:W-:Y:S02]  /*b7c0*/  FSEL R92, R23, -INF , !P1 ;  /* 0xff800000175c7808 */ /* 0x000fe40004800000 */
[----:B------:R-:W-:Y:S01]  /*b7d0*/  ISETP.GE.U32.AND P1, PT, R118, 0x3, PT ;  /* 0x000000037600780c */ /* 0x000fe20003f26070 */
[----:B------:R-:W3:Y:S01]  /*b7e0*/  MUFU.TANH R21, R21 ;  /* 0x0000001500157308 */ /* 0x000ee20000002400 */
[----:B------:R-:W-:Y:S01]  /*b7f0*/  FSEL R94, R27, -INF , !P2 ;  /* 0xff8000001b5e7808 */ /* 0x000fe20005000000 */
[----:B--2---:R-:W-:Y:S01]  /*b800*/  FFMA.FTZ R19, R6, R180, R19 ;  /* 0x000000b406137223 */ /* 0x004fe20000010013 */
[C---:B------:R-:W-:Y:S02]  /*b810*/  ISETP.GE.AND P3, PT, R4.reuse, R14, PT ;  /* 0x0000000e0400720c */ /* 0x040fe40003f66270 */
[-C--:B------:R-:W-:Y:S02]  /*b820*/  ISETP.GE.AND P2, PT, R4, R13.reuse, PT ;  /* 0x0000000d0400720c */ /* 0x080fe40003f46270 */
[----:B------:R-:W-:Y:S01]  /*b830*/  I2FP.F32.U32 R4, R8 ;  /* 0x0000000800047245 */ /* 0x000fe20000201000 */
[----:B------:R-:W2:Y:S01]  /*b840*/  MUFU.TANH R25, R69 ;  /* 0x0000004500197308 */ /* 0x000ea20000002400 */
[----:B------:R-:W-:Y:S01]  /*b850*/  ISETP.GE.AND P4, PT, R18, R13, PT ;  /* 0x0000000d1200720c */ /* 0x000fe20003f86270 */
[----:B-1----:R-:W-:Y:S01]  /*b860*/  FFMA.FTZ R17, R16, R180, R17 ;  /* 0x000000b410117223 */ /* 0x002fe20000010011 */
[----:B------:R-:W-:-:S02]  /*b870*/  FSEL R57, R7, -INF , !P3 ;  /* 0xff80000007397808 */ /* 0x000fc40005800000 */
[----:B------:R-:W-:Y:S02]  /*b880*/  FSEL R103, R19, -INF , !P4 ;  /* 0xff80000013677808 */ /* 0x000fe40006000000 */
[----:B------:R-:W-:Y:S01]  /*b890*/  FSEL R101, R17, -INF , !P2 ;  /* 0xff80000011657808 */ /* 0x000fe20005000000 */
[----:B------:R-:W1:Y:S01]  /*b8a0*/  MUFU.TANH R9, R71 ;  /* 0x0000004700097308 */ /* 0x000e620000002400 */
[----:B------:R-:W-:Y:S01]  /*b8b0*/  ISETP.GE.AND P5, PT, R8, R109, PT ;  /* 0x0000006d0800720c */ /* 0x000fe20003fa6270 */
[----:B---3--:R-:W-:Y:S01]  /*b8c0*/  FFMA.FTZ R21, R4, R180, R21 ;  /* 0x000000b404157223 */ /* 0x008fe20000010015 */
[----:B------:R-:W-:Y:S01]  /*b8d0*/  BAR.SYNC.DEFER_BLOCKING 0x0 ;  /* 0x0000000000007b1d */ /* 0x000fe20000010000 */
[C---:B------:R-:W-:Y:S02]  /*b8e0*/  ISETP.GE.AND P4, PT, R8.reuse, R14, PT ;  /* 0x0000000e0800720c */ /* 0x040fe40003f86270 */
[C---:B------:R-:W-:Y:S02]  /*b8f0*/  ISETP.GE.AND P3, PT, R8.reuse, R13, PT ;  /* 0x0000000d0800720c */ /* 0x040fe40003f66270 */
[----:B------:R-:W-:Y:S01]  /*b900*/  ISETP.GE.AND P2, PT, R8, R12, PT ;  /* 0x0000000c0800720c */ /* 0x000fe20003f46270 */
[----:B------:R-:W3:Y:S01]  /*b910*/  MUFU.TANH R5, R35 ;  /* 0x0000002300057308 */ /* 0x000ee20000002400 */
[----:B--2---:R-:W-:Y:S01]  /*b920*/  FFMA.FTZ R25, R4, R180, R25 ;  /* 0x000000b404197223 */ /* 0x004fe20000010019 */
[----:B------:R-:W-:-:S04]  /*b930*/  FSEL R99, R21, -INF , !P3 ;  /* 0xff80000015637808 */ /* 0x000fc80005800000 */
[----:B------:R-:W-:Y:S01]  /*b940*/  FSEL R85, R25, -INF , !P5 ;  /* 0xff80000019557808 */ /* 0x000fe20006800000 */
[----:B-1----:R-:W-:-:S05]  /*b950*/  FFMA.FTZ R9, R4, R180, R9 ;  /* 0x000000b404097223 */ /* 0x002fca0000010009 */
[----:B------:R-:W-:Y:S01]  /*b960*/  FSEL R60, R9, -INF , !P4 ;  /* 0xff800000093c7808 */ /* 0x000fe20006000000 */
[----:B---3--:R-:W-:-:S05]  /*b970*/  FFMA.FTZ R5, R4, R180, R5 ;  /* 0x000000b404057223 */ /* 0x008fca0000010005 */
[----:B------:R-:W-:Y:S01]  /*b980*/  FSEL R95, R5, -INF , !P2 ;  /* 0xff800000055f7808 */ /* 0x000fe20005000000 */
[----:B------:R-:W-:Y:S06]  /*b990*/  @!P1 BRA `(.L_x_708) ;  /* 0x0000000000e49947 */ /* 0x000fec0003800000 */
[C---:B------:R-:W-:Y:S01]  /*b9a0*/  @!P0 VIADD R5, R118.reuse, 0xfffffffd ;  /* 0xfffffffd76058836 */ /* 0x040fe20000000000 */
[----:B------:R-:W1:Y:S01]  /*b9b0*/  LDCU.64 UR6, c[0x0][0x358] ;  /* 0x00006b00ff0677ac */ /* 0x000e620008000a00 */
[----:B------:R-:W-:Y:S01]  /*b9c0*/  @!P0 VIADD R9, R118, 0xfffffffd ;  /* 0xfffffffd76098836 */ /* 0x000fe20000000000 */
[----:B------:R2:W-:Y:S01]  /*b9d0*/  @P0 STS.128 [R234+0x2000], RZ ;  /* 0x002000ffea000388 */ /* 0x0005e20000000c00 */
[-C--:B------:R-:W-:Y:S01]  /*b9e0*/  @!P0 IMAD.WIDE.U32 R12, R5, R2.reuse, RZ ;  /* 0x00000002050c8225 */ /* 0x080fe200078e00ff */
[----:B------:R-:W-:Y:S03]  /*b9f0*/  BSSY.RECONVERGENT B0, `(.L_x_709) ;  /* 0x0000032000007945 */ /* 0x000fe60003800200 */
[----:B------:R-:W-:-:S04]  /*ba00*/  @!P0 IMAD.WIDE.U32 R6, R9, R2, RZ ;  /* 0x0000000209068225 */ /* 0x000fc800078e00ff */
[-C--:B------:R-:W-:Y:S02]  /*ba10*/  @!P0 IMAD R8, R5, R3.reuse, R13 ;  /* 0x0000000305088224 */ /* 0x080fe400078e020d */
[----:B------:R-:W-:Y:S02]  /*ba20*/  @!P0 IMAD R4, R9, R3, R7 ;  /* 0x0000000309048224 */ /* 0x000fe400078e0207 */
[C---:B------:R-:W-:Y:S01]  /*ba30*/  @!P0 IMAD.SHL.U32 R9, R12.reuse, 0x80, RZ ;  /* 0x000000800c098824 */ /* 0x040fe200078e00ff */
[----:B------:R-:W-:Y:S01]  /*ba40*/  @!P0 SHF.L.U64.HI R8, R12, 0x7, R8 ;  /* 0x000000070c088819 */ /* 0x000fe20000010208 */
[C---:B------:R-:W-:Y:S01]  /*ba50*/  @!P0 IMAD.SHL.U32 R7, R6.reuse, 0x80, RZ ;  /* 0x0000008006078824 */ /* 0x040fe200078e00ff */
[----:B------:R-:W-:Y:S01]  /*ba60*/  @!P0 SHF.L.U64.HI R4, R6, 0x7, R4 ;  /* 0x0000000706048819 */ /* 0x000fe20000010204 */
[C---:B------:R-:W-:Y:S01]  /*ba70*/  @!P0 IMAD.WIDE.U32 R18, R5.reuse, R2, RZ ;  /* 0x0000000205128225 */ /* 0x040fe200078e00ff */
[C---:B------:R-:W-:Y:S02]  /*ba80*/  @!P0 LEA R12, P2, R2.reuse, R9, 0x5 ;  /* 0x00000009020c8211 */ /* 0x040fe400078428ff */
[----:B------:R-:W-:Y:S01]  /*ba90*/  @!P0 LEA R14, P1, R2, R7, 0x6 ;  /* 0x00000007020e8211 */ /* 0x000fe200078230ff */
[----:B------:R-:W-:Y:S01]  /*baa0*/  @!P0 IMAD R6, R5, R3, R19 ;  /* 0x0000000305068224 */ /* 0x000fe200078e0213 */
[----:B------:R-:W-:-:S02]  /*bab0*/  @!P0 LEA R16, P3, R18, R231, 0x8 ;  /* 0x000000e712108211 */ /* 0x000fc400078640ff */
[--C-:B------:R-:W-:Y:S02]  /*bac0*/  @!P0 LEA.HI.X R8, R2, R8, R3.reuse, 0x5, P2 ;  /* 0x0000000802088211 */ /* 0x100fe400010f2c03 */
[-C--:B------:R-:W-:Y:S02]  /*bad0*/  @!P0 LEA R22, P2, R12, R231.reuse, 0x1 ;  /* 0x000000e70c168211 */ /* 0x080fe400078408ff */
[----:B------:R-:W-:Y:S02]  /*bae0*/  @!P0 LEA.HI.X R4, R2, R4, R3, 0x6, P1 ;  /* 0x0000000402048211 */ /* 0x000fe400008f3403 */
[----:B------:R-:W-:Y:S02]  /*baf0*/  @!P0 LEA R20, P1, R14, R231, 0x1 ;  /* 0x000000e70e148211 */ /* 0x000fe400078208ff */
[-C--:B------:R-:W-:Y:S02]  /*bb00*/  @!P0 LEA.HI.X R17, R18, R235.reuse, R6, 0x8, P3 ;  /* 0x000000eb12118211 */ /* 0x080fe400018f4406 */
[----:B------:R-:W-:-:S02]  /*bb10*/  @!P0 LEA.HI.X R23, R12, R235, R8, 0x1, P2 ;  /* 0x000000eb0c178211 */ /* 0x000fc400010f0c08 */
        /* <DEDUP_REMOVED lines=31> */
.L_x_710:
[----:B------:R-:W-:Y:S05]  /*bd10*/  BSYNC.RECONVERGENT B0 ;  /* 0x0000000000007941 */ /* 0x000fea0003800200 */
.L_x_709:
[----:B------:R-:W0:Y:S02]  /*bd20*/  LDGDEPBAR ;  /* 0x00000000000079af */ /* 0x000e240000000000 */
.L_x_708:
[----:B------:R-:W1:Y:S04]  /*bd30*/  LDL.LU R19, [R1+0x10] ;  /* 0x0000100001137983 */ /* 0x000e680000300800 */
[----:B------:R-:W1:Y:S04]  /*bd40*/  LDL.LU R18, [R1+0xc] ;  /* 0x00000c0001127983 */ /* 0x000e680000300800 */
[----:B--2---:R-:W2:Y:S04]  /*bd50*/  LDL.LU R17, [R1+0x14] ;  /* 0x0000140001117983 */ /* 0x004ea80000300800 */
[----:B------:R-:W2:Y:S04]  /*bd60*/  LDL.LU R16, [R1+0x8] ;  /* 0x0000080001107983 */ /* 0x000ea80000300800 */
[----:B------:R-:W3:Y:S04]  /*bd70*/  LDL.LU R14, [R1] ;  /* 0x00000000010e7983 */ /* 0x000ee80000300800 */
[----:B------:R-:W4:Y:S01]  /*bd80*/  LDL.LU R12, [R1+0x4] ;  /* 0x00000400010c7983 */ /* 0x000f220000300800 */
[----:B------:R-:W-:-:S02]  /*bd90*/  FMNMX3.FTZ R4, R15, R31, R106, !PT ;  /* 0x0000001f0f047276 */ /* 0x000fc4000781006a */
[----:B------:R-:W-:Y:S02]  /*bda0*/  IADD3 R90, PT, PT, R239, 0x4020, RZ ;  /* 0x00004020ef5a7810 */ /* 0x000fe40007ffe0ff */
[----:B------:R-:W-:-:S05]  /*bdb0*/  @P6 IADD3 R90, PT, PT, R238, -0x20, RZ ;  /* 0xffffffe0ee5a6810 */ /* 0x000fca0007ffe0ff */
[----:B------:R-:W-:Y:S01]  /*bdc0*/  LDSM.16.MT88.4 R52, [R90+0x800] ;  /* 0x000800005a34783b */ /* 0x000fe20000004200 */
[----:B-1----:R-:W-:-:S04]  /*bdd0*/  FMNMX3.FTZ R3, R132, R19, R18, !PT ;  /* 0x0000001384037276 */ /* 0x002fc80007810012 */
[----:B--2---:R-:W-:-:S04]  /*bde0*/  FMNMX3.FTZ R3, R3, R17, R16, !PT ;  /* 0x0000001103037276 */ /* 0x004fc80007810010 */
[----:B------:R-:W-:Y:S02]  /*bdf0*/  FMNMX3.FTZ R2, R3, R130, R128, !PT ;  /* 0x0000008203027276 */ /* 0x000fe40007810080 */
[----:B------:R-:W-:Y:S02]  /*be00*/  FMNMX3.FTZ R3, R11, R46, R38, !PT ;  /* 0x0000002e0b037276 */ /* 0x000fe40007810026 */
[----:B----4-:R-:W-:Y:S02]  /*be10*/  FMNMX3.FTZ R4, R4, R12, R29, !PT ;  /* 0x0000000c04047276 */ /* 0x010fe4000781001d */
        /* <DEDUP_REMOVED lines=10> */
[----:B---3--:R-:W-:Y:S02]  /*bec0*/  FMNMX3.FTZ R13, R131, R14, R30, !PT ;  /* 0x0000000e830d7276 */ /* 0x008fe4000781001e */
        /* <DEDUP_REMOVED lines=37> */
[----:B------:R-:W1:Y:S01]  /*c120*/  SHFL.BFLY PT, R4, R9, 0x2, 0x1f ;  /* 0x0c401f0009047f89 */ /* 0x000e6200000e0000 */
[----:B------:R-:W-:Y:S02]  /*c130*/  FMNMX3.FTZ R8, R3, R94, R92, !PT ;  /* 0x0000005e03087276 */ /* 0x000fe4000781005c */
[----:B------:R-:W-:Y:S02]  /*c140*/  FMNMX3.FTZ R13, R13, R150, R148, !PT ;  /* 0x000000960d0d7276 */ /* 0x000fe40007810094 */
[----:B------:R-:W-:-:S02]  /*c150*/  FMNMX3.FTZ R2, R2, R89, R84, !PT ;  /* 0x0000005902027276 */ /* 0x000fc40007810054 */
[----:B------:R-:W-:Y:S02]  /*c160*/  FMNMX3.FTZ R8, R8, R76, R95, !PT ;  /* 0x0000004c08087276 */ /* 0x000fe4000781005f */
[----:B------:R-:W-:Y:S02]  /*c170*/  FMNMX3.FTZ R13, R13, R146, R144, !PT ;  /* 0x000000920d0d7276 */ /* 0x000fe40007810090 */
[----:B------:R-:W-:Y:S01]  /*c180*/  FMNMX3.FTZ R2, R2, R70, R85, !PT ;  /* 0x0000004602027276 */ /* 0x000fe20007810055 */
[----:B------:R-:W2:Y:S01]  /*c190*/  SHFL.BFLY PT, R5, R8, 0x2, 0x1f ;  /* 0x0c401f0008057f89 */ /* 0x000ea200000e0000 */
[----:B------:R-:W-:-:S03]  /*c1a0*/  FMNMX3.FTZ R13, R13, R112, R110, !PT ;  /* 0x000000700d0d7276 */ /* 0x000fc6000781006e */
[----:B------:R-:W3:Y:S01]  /*c1b0*/  SHFL.BFLY PT, R7, R2, 0x2, 0x1f ;  /* 0x0c401f0002077f89 */ /* 0x000ee200000e0000 */
[----:B------:R-:W-:-:S04]  /*c1c0*/  FMNMX3.FTZ R13, R13, R0, R108, !PT ;  /* 0x000000000d0d7276 */ /* 0x000fc8000781006c */
[----:B------:R-:W-:Y:S02]  /*c1d0*/  FMNMX3.FTZ R13, R13, R56, R57, !PT ;  /* 0x000000380d0d7276 */ /* 0x000fe40007810039 */
[----:B-1----:R-:W-:Y:S02]  /*c1e0*/  FMNMX.FTZ R4, R9, R4, !PT ;  /* 0x0000000409047209 */ /* 0x002fe40007810000 */
[----:B------:R-:W-:-:S03]  /*c1f0*/  FMNMX3.FTZ R13, R13, R73, R60, !PT ;  /* 0x000000490d0d7276 */ /* 0x000fc6000781003c */
[----:B------:R-:W1:Y:S04]  /*c200*/  SHFL.BFLY PT, R3, R4, 0x1, 0x1f ;  /* 0x0c201f0004037f89 */ /* 0x000e6800000e0000 */
[----:B------:R-:W4:Y:S01]  /*c210*/  SHFL.BFLY PT, R6, R13, 0x2, 0x1f ;  /* 0x0c401f000d067f89 */ /* 0x000f2200000e0000 */
[----:B--2---:R-:W-:Y:S02]  /*c220*/  FMNMX.FTZ R5, R8, R5, !PT ;  /* 0x0000000508057209 */ /* 0x004fe40007810000 */
[----:B---3--:R-:W-:-:S03]  /*c230*/  FMNMX.FTZ R7, R2, R7, !PT ;  /* 0x0000000702077209 */ /* 0x008fc60007810000 */
[----:B------:R-:W2:Y:S04]  /*c240*/  SHFL.BFLY PT, R2, R5, 0x1, 0x1f ;  /* 0x0c201f0005027f89 */ /* 0x000ea800000e0000 */
[----:B------:R-:W3:Y:S01]  /*c250*/  SHFL.BFLY PT, R62, R7, 0x1, 0x1f ;  /* 0x0c201f00073e7f89 */ /* 0x000ee200000e0000 */
[----:B-1----:R-:W-:Y:S02]  /*c260*/  FMNMX.FTZ R3, R4, R3, !PT ;  /* 0x0000000304037209 */ /* 0x002fe40007810000 */
[----:B----4-:R-:W-:-:S03]  /*c270*/  FMNMX.FTZ R6, R13, R6, !PT ;  /* 0x000000060d067209 */ /* 0x010fc60007810000 */
[C---:B------:R-:W-:Y:S01]  /*c280*/  FMUL.FTZ R96, R3.reuse, UR5 ;  /* 0x0000000503607c20 */ /* 0x040fe20008410000 */
[----:B------:R-:W-:Y:S01]  /*c290*/  FSETP.NEU.FTZ.AND P1, PT, R3, -INF , PT ;  /* 0xff8000000300780b */ /* 0x000fe20003f3d000 */
[----:B------:R-:W1:Y:S03]  /*c2a0*/  SHFL.BFLY PT, R61, R6, 0x1, 0x1f ;  /* 0x0c201f00063d7f89 */ /* 0x000e6600000e0000 */
[----:B------:R-:W-:Y:S02]  /*c2b0*/  FSEL R96, R96, RZ, P1 ;  /* 0x000000ff60607208 */ /* 0x000fe40000800000 */
[----:B--2---:R-:W-:-:S03]  /*c2c0*/  FMNMX.FTZ R2, R5, R2, !PT ;  /* 0x0000000205027209 */ /* 0x004fc60007810000 */
[--C-:B------:R-:W-:Y:S01]  /*c2d0*/  FFMA.FTZ R66, R12, UR5, -R96.reuse ;  /* 0x000000050c427c23 */ /* 0x100fe20008010860 */
[----:B------:R-:W-:Y:S01]  /*c2e0*/  FSEL R12, R3, RZ, P1 ;  /* 0x000000ff030c7208 */ /* 0x000fe20000800000 */
[----:B------:R-:W-:Y:S01]  /*c2f0*/  FFMA.FTZ R67, R31, UR5, -R96 ;  /* 0x000000051f437c23 */ /* 0x000fe20008010860 */
[C---:B------:R-:W-:Y:S01]  /*c300*/  FSETP.NEU.FTZ.AND P0, PT, R2.reuse, -INF , PT ;  /* 0xff8000000200780b */ /* 0x040fe20003f1d000 */
[C---:B------:R-:W-:Y:S01]  /*c310*/  FMUL.FTZ R97, R2.reuse, UR5 ;  /* 0x0000000502617c20 */ /* 0x040fe20008410000 */
[----:B---3--:R-:W-:Y:S01]  /*c320*/  FMNMX.FTZ R62, R7, R62, !PT ;  /* 0x0000003e073e7209 */ /* 0x008fe20007810000 */
[----:B------:R-:W-:Y:S01]  /*c330*/  FADD.FTZ R9, R15, -R12 ;  /* 0x8000000c0f097221 */ /* 0x000fe20000010000 */
[----:B------:R-:W-:Y:S01]  /*c340*/  FSEL R8, R2, RZ, P0 ;  /* 0x000000ff02087208 */ /* 0x000fe20000000000 */
[----:B------:R-:W-:Y:S01]  /*c350*/  FFMA.FTZ R65, R106, UR5, -R96 ;  /* 0x000000056a417c23 */ /* 0x000fe20008010860 */
[----:B------:R-:W-:Y:S01]  /*c360*/  FSEL R97, R97, RZ, P0 ;  /* 0x000000ff61617208 */ /* 0x000fe20000000000 */
[----:B------:R-:W-:Y:S01]  /*c370*/  FMUL.FTZ R83, R9, UR5 ;  /* 0x0000000509537c20 */ /* 0x000fe20008410000 */
[----:B------:R-:W-:Y:S01]  /*c380*/  FSETP.NEU.FTZ.AND P3, PT, R62, -INF , PT ;  /* 0xff8000003e00780b */ /* 0x000fe20003f7d000 */
[----:B------:R-:W-:Y:S01]  /*c390*/  FADD.FTZ R8, R11, -R8 ;  /* 0x800000080b087221 */ /* 0x000fe20000010000 */
[--C-:B------:R-:W-:Y:S01]  /*c3a0*/  FFMA.FTZ R63, R29, UR5, -R96.reuse ;  /* 0x000000051d3f7c23 */ /* 0x100fe20008010860 */
[--C-:B------:R-:W-:Y:S01]  /*c3b0*/  FFMA.FTZ R77, R10, UR5, -R97.reuse ;  /* 0x000000050a4d7c23 */ /* 0x100fe20008010861 */
[--C-:B------:R-:W-:Y:S01]  /*c3c0*/  FFMA.FTZ R64, R46, UR5, -R97.reuse ;  /* 0x000000052e407c23 */ /* 0x100fe20008010861 */
[----:B------:R-:W-:Y:S01]  /*c3d0*/  FMUL.FTZ R82, R8, UR5 ;  /* 0x0000000508527c20 */ /* 0x000fe20008410000 */
[--C-:B------:R-:W-:Y:S01]  /*c3e0*/  FFMA.FTZ R79, R38, UR5, -R97.reuse ;  /* 0x00000005264f7c23 */ /* 0x100fe20008010861 */
[----:B-1----:R-:W-:Y:S01]  /*c3f0*/  FMNMX.FTZ R61, R6, R61, !PT ;  /* 0x0000003d063d7209 */ /* 0x002fe20007810000 */
[----:B------:R-:W-:Y:S01]  /*c400*/  LDSM.16.MT88.4 R8, [R90] ;  /* 0x000000005a08783b */ /* 0x000fe20000004200 */
[----:B------:R-:W-:Y:S01]  /*c410*/  FFMA.FTZ R80, R32, UR5, -R97 ;  /* 0x0000000520507c23 */ /* 0x000fe20008010861 */
[C---:B------:R-:W-:Y:S01]  /*c420*/  FMUL.FTZ R93, R62.reuse, UR5 ;  /* 0x000000053e5d7c20 */ /* 0x040fe20008410000 */
[C---:B------:R-:W-:Y:S01]  /*c430*/  FSETP.NEU.FTZ.AND P2, PT, R61.reuse, -INF , PT ;  /* 0xff8000003d00780b */ /* 0x040fe20003f5d000 */
[----:B------:R-:W1:Y:S01]  /*c440*/  LDSM.16.MT88.4 R4, [R239+0x4000] ;  /* 0x00400000ef04783b */ /* 0x000e620000004200 */
[----:B------:R-:W-:Y:S01]  /*c450*/  FMUL.FTZ R69, R61, UR5 ;  /* 0x000000053d457c20 */ /* 0x000fe20008410000 */
[----:B------:R-:W-:Y:S01]  /*c460*/  FSEL R13, R62, RZ, P3 ;  /* 0x000000ff3e0d7208 */ /* 0x000fe20001800000 */
[--C-:B------:R-:W-:Y:S01]  /*c470*/  FFMA.FTZ R41, R105, UR5, -R96.reuse ;  /* 0x0000000569297c23 */ /* 0x100fe20008010860 */
[----:B------:R-:W-:Y:S01]  /*c480*/  FSEL R88, R61, RZ, P2 ;  /* 0x000000ff3d587208 */ /* 0x000fe20001000000 */
[----:B------:R-:W-:Y:S01]  /*c490*/  MUFU.EX2 R67, R67 ;  /* 0x0000004300437308 */ /* 0x000fe20000000800 */
[----:B------:R-:W-:Y:S01]  /*c4a0*/  FSEL R69, R69, RZ, P2 ;  /* 0x000000ff45457208 */ /* 0x000fe20001000000 */
[----:B------:R-:W-:Y:S01]  /*c4b0*/  FFMA.FTZ R105, R107, UR5, -R96 ;  /* 0x000000056b697c23 */ /* 0x000fe20008010860 */
[----:B------:R-:W-:Y:S01]  /*c4c0*/  FSEL R93, R93, RZ, P3 ;  /* 0x000000ff5d5d7208 */ /* 0x000fe20001800000 */
[----:B------:R-:W2:Y:S01]  /*c4d0*/  MUFU.EX2 R65, R65 ;  /* 0x0000004100417308 */ /* 0x000ea20000000800 */
[----:B------:R-:W-:Y:S01]  /*c4e0*/  FADD.FTZ R98, R132, -R13 ;  /* 0x8000000d84627221 */ /* 0x000fe20000010000 */
[----:B------:R-:W-:Y:S01]  /*c4f0*/  FFMA.FTZ R86, R36, UR5, -R69 ;  /* 0x0000000524567c23 */ /* 0x000fe20008010845 */
[----:B------:R-:W-:Y:S01]  /*c500*/  FADD.FTZ R88, R131, -R88 ;  /* 0x8000005883587221 */ /* 0x000fe20000010000 */
[----:B------:R-:W-:Y:S01]  /*c510*/  MUFU.EX2 R66, R66 ;  /* 0x0000004200427308 */ /* 0x000fe20000000800 */
[--C-:B------:R-:W-:Y:S01]  /*c520*/  FFMA.FTZ R106, R42, UR5, -R97.reuse ;  /* 0x000000052a6a7c23 */ /* 0x100fe20008010861 */
[----:B------:R-:W-:Y:S01]  /*c530*/  FFMA.FTZ R109, R40, UR5, -R97 ;  /* 0x00000005286d7c23 */ /* 0x000fe20008010861 */
[----:B------:R-:W3:Y:S01]  /*c540*/  LDSM.16.MT88.4 R36, [R239+0x4400] ;  /* 0x00440000ef24783b */ /* 0x000ee20000004200 */
[----:B------:R-:W4:Y:S01]  /*c550*/  MUFU.EX2 R63, R63 ;  /* 0x0000003f003f7308 */ /* 0x000f220000000800 */
[--C-:B------:R-:W-:Y:S01]  /*c560*/  FFMA.FTZ R91, R19, UR5, -R93.reuse ;  /* 0x00000005135b7c23 */ /* 0x100fe2000801085d */
[--C-:B------:R-:W-:Y:S01]  /*c570*/  FFMA.FTZ R75, R18, UR5, -R93.reuse ;  /* 0x00000005124b7c23 */ /* 0x100fe2000801085d */
[--C-:B------:R-:W-:Y:S01]  /*c580*/  FFMA.FTZ R78, R17, UR5, -R93.reuse ;  /* 0x00000005114e7c23 */ /* 0x100fe2000801085d */
[----:B------:R-:W-:Y:S01]  /*c590*/  MUFU.EX2 R64, R64 ;  /* 0x0000004000407308 */ /* 0x000fe20000000800 */
[----:B------:R-:W-:Y:S01]  /*c5a0*/  FFMA.FTZ R71, R16, UR5, -R93 ;  /* 0x0000000510477c23 */ /* 0x000fe2000801085d */
[--C-:B------:R-:W-:Y:S01]  /*c5b0*/  FFMA.FTZ R74, R14, UR5, -R69.reuse ;  /* 0x000000050e4a7c23 */ /* 0x100fe20008010845 */
[--C-:B------:R-:W-:Y:S01]  /*c5c0*/  FFMA.FTZ R81, R30, UR5, -R69.reuse ;  /* 0x000000051e517c23 */ /* 0x100fe20008010845 */
[----:B------:R-:W5:Y:S01]  /*c5d0*/  MUFU.EX2 R79, R79 ;  /* 0x0000004f004f7308 */ /* 0x000f620000000800 */
[----:B------:R-:W-:Y:S01]  /*c5e0*/  FFMA.FTZ R87, R28, UR5, -R69 ;  /* 0x000000051c577c23 */ /* 0x000fe20008010845 */
[----:B------:R-:W-:Y:S01]  /*c5f0*/  FMUL.FTZ R98, R98, UR5 ;  /* 0x0000000562627c20 */ /* 0x000fe20008410000 */
[----:B------:R-:W-:Y:S01]  /*c600*/  FMUL.FTZ R88, R88, UR5 ;  /* 0x0000000558587c20 */ /* 0x000fe20008410000 */
[----:B------:R-:W-:Y:S01]  /*c610*/  MUFU.EX2 R80, R80 ;  /* 0x0000005000507308 */ /* 0x000fe20000000800 */
[----:B--2---:R-:W-:Y:S01]  /*c620*/  F2FP.BF16.F32.PACK_AB R24, R65, R67 ;  /* 0x000000434118723e */ /* 0x004fe200000010ff */
[--C-:B------:R-:W-:Y:S01]  /*c630*/  FFMA.FTZ R100, R47, UR5, -R96.reuse ;  /* 0x000000052f647c23 */ /* 0x100fe20008010860 */
[----:B----4-:R-:W-:Y:S01]  /*c640*/  F2FP.BF16.F32.PACK_AB R26, R63, R66 ;  /* 0x000000423f1a723e */ /* 0x010fe200000010ff */
[----:B------:R-:W2:Y:S01]  /*c650*/  MUFU.EX2 R77, R77 ;  /* 0x0000004d004d7308 */ /* 0x000ea20000000800 */
[--C-:B------:R-:W-:Y:S01]  /*c660*/  FFMA.FTZ R102, R115, UR5, -R96.reuse ;  /* 0x0000000573667c23 */ /* 0x100fe20008010860 */
[--C-:B------:R-:W-:Y:S01]  /*c670*/  FFMA.FTZ R104, R104, UR5, -R97.reuse ;  /* 0x0000000568687c23 */ /* 0x100fe20008010861 */
[----:B------:R-:W-:Y:S01]  /*c680*/  FFMA.FTZ R111, R111, UR5, -R97 ;  /* 0x000000056f6f7c23 */ /* 0x000fe20008010861 */
[----:B------:R-:W4:Y:S01]  /*c690*/  MUFU.EX2 R83, R83 ;  /* 0x0000005300537308 */ /* 0x000f220000000800 */
[--C-:B------:R-:W-:Y:S01]  /*c6a0*/  FFMA.FTZ R115, R128, UR5, -R93.reuse ;  /* 0x0000000580737c23 */ /* 0x100fe2000801085d */
[----:B-----5:R-:W-:Y:S01]  /*c6b0*/  F2FP.BF16.F32.PACK_AB R25, R79, R64 ;  /* 0x000000404f19723e */ /* 0x020fe200000010ff */
[--C-:B------:R-:W-:Y:S01]  /*c6c0*/  FFMA.FTZ R128, R113, UR5, -R93.reuse ;  /* 0x0000000571807c23 */ /* 0x100fe2000801085d */
[----:B------:R-:W5:Y:S01]  /*c6d0*/  MUFU.EX2 R82, R82 ;  /* 0x0000005200527308 */ /* 0x000f620000000800 */
[--C-:B------:R-:W-:Y:S01]  /*c6e0*/  FFMA.FTZ R113, R121, UR5, -R93.reuse ;  /* 0x0000000579717c23 */ /* 0x100fe2000801085d */
[----:B------:R-:W-:Y:S01]  /*c6f0*/  FFMA.FTZ R130, R130, UR5, -R93 ;  /* 0x0000000582827c23 */ /* 0x000fe2000801085d */
[--C-:B------:R-:W-:Y:S01]  /*c700*/  FFMA.FTZ R123, R134, UR5, -R69.reuse ;  /* 0x00000005867b7c23 */ /* 0x100fe20008010845 */
[----:B------:R1:W-:Y:S01]  /*c710*/  MUFU.EX2 R107, R41 ;  /* 0x00000029006b7308 */ /* 0x0003e20000000800 */
[--C-:B------:R-:W-:Y:S01]  /*c720*/  FFMA.FTZ R121, R136, UR5, -R69.reuse ;  /* 0x0000000588797c23 */ /* 0x100fe20008010845 */
[----:B--2---:R-:W-:Y:S01]  /*c730*/  F2FP.BF16.F32.PACK_AB R27, R77, R80 ;  /* 0x000000504d1b723e */ /* 0x004fe200000010ff */
[--C-:B------:R-:W-:Y:S01]  /*c740*/  FFMA.FTZ R132, R119, UR5, -R69.reuse ;  /* 0x0000000577847c23 */ /* 0x100fe20008010845 */
[----:B------:R-:W-:Y:S01]  /*c750*/  MUFU.EX2 R91, R91 ;  /* 0x0000005b005b7308 */ /* 0x000fe20000000800 */
[----:B------:R-:W-:Y:S01]  /*c760*/  FFMA.FTZ R48, R126, UR5, -R69 ;  /* 0x000000057e307c23 */ /* 0x000fe20008010845 */
[-C--:B----4-:R-:W-:Y:S01]  /*c770*/  FMUL.FTZ R12, R208, R83.reuse ;  /* 0x00000053d00c7220 */ /* 0x090fe20000410000 */
[-C--:B------:R-:W-:Y:S01]  /*c780*/  FMUL.FTZ R13, R209, R83.reuse ;  /* 0x00000053d10d7220 */ /* 0x080fe20000410000 */
[----:B------:R-:W2:Y:S01]  /*c790*/  MUFU.EX2 R75, R75 ;  /* 0x0000004b004b7308 */ /* 0x000ea20000000800 */
[-C--:B------:R-:W-:Y:S01]  /*c7a0*/  FMUL.FTZ R16, R204, R83.reuse ;  /* 0x00000053cc107220 */ /* 0x080fe20000410000 */
[-C--:B-----5:R-:W-:Y:S01]  /*c7b0*/  FMUL.FTZ R14, R210, R82.reuse ;  /* 0x00000052d20e7220 */ /* 0x0a0fe20000410000 */
[-C--:B------:R-:W-:Y:S01]  /*c7c0*/  FMUL.FTZ R15, R211, R82.reuse ;  /* 0x00000052d30f7220 */ /* 0x080fe20000410000 */
[----:B------:R-:W-:Y:S01]  /*c7d0*/  MUFU.EX2 R78, R78 ;  /* 0x0000004e004e7308 */ /* 0x000fe20000000800 */
[-C--:B------:R-:W-:Y:S01]  /*c7e0*/  FMUL.FTZ R17, R205, R83.reuse ;  /* 0x00000053cd117220 */ /* 0x080fe20000410000 */
[----:B-1----:R-:W1:Y:S01]  /*c7f0*/  LDSM.16.MT88.4 R40, [R90+0x400] ;  /* 0x000400005a28783b */ /* 0x002e620000004200 */
[-C--:B------:R-:W-:Y:S01]  /*c800*/  FMUL.FTZ R18, R206, R82.reuse ;  /* 0x00000052ce127220 */ /* 0x080fe20000410000 */
[----:B------:R-:W4:Y:S01]  /*c810*/  MUFU.EX2 R71, R71 ;  /* 0x0000004700477308 */ /* 0x000f220000000800 */
[-C--:B------:R-:W-:Y:S01]  /*c820*/  FMUL.FTZ R19, R207, R82.reuse ;  /* 0x00000052cf137220 */ /* 0x080fe20000410000 */
[-C--:B------:R-:W-:Y:S01]  /*c830*/  FMUL.FTZ R20, R200, R83.reuse ;  /* 0x00000053c8147220 */ /* 0x080fe20000410000 */
[-C--:B------:R-:W-:Y:S01]  /*c840*/  FMUL.FTZ R21, R201, R83.reuse ;  /* 0x00000053c9157220 */ /* 0x080fe20000410000 */
[----:B------:R-:W-:Y:S01]  /*c850*/  MUFU.EX2 R74, R74 ;  /* 0x0000004a004a7308 */ /* 0x000fe20000000800 */
[-C--:B------:R-:W-:Y:S01]  /*c860*/  FMUL.FTZ R22, R202, R82.reuse ;  /* 0x00000052ca167220 */ /* 0x080fe20000410000 */
[-C--:B------:R-:W-:Y:S01]  /*c870*/  FMUL.FTZ R23, R203, R82.reuse ;  /* 0x00000052cb177220 */ /* 0x080fe20000410000 */
[-C--:B------:R-:W-:Y:S01]  /*c880*/  FMUL.FTZ R196, R196, R83.reuse ;  /* 0x00000053c4c47220 */ /* 0x080fe20000410000 */
[----:B------:R-:W5:Y:S01]  /*c890*/  MUFU.EX2 R81, R81 ;  /* 0x0000005100517308 */ /* 0x000f620000000800 */
[----:B------:R-:W-:Y:S01]  /*c8a0*/  FMUL.FTZ R197, R197, R83 ;  /* 0x00000053c5c57220 */ /* 0x000fe20000410000 */
[-C--:B------:R-:W-:Y:S01]  /*c8b0*/  FMUL.FTZ R198, R198, R82.reuse ;  /* 0x00000052c6c67220 */ /* 0x080fe20000410000 */
[----:B------:R-:W-:Y:S01]  /*c8c0*/  FMUL.FTZ R199, R199, R82 ;  /* 0x00000052c7c77220 */ /* 0x000fe20000410000 */
[----:B------:R-:W-:Y:S01]  /*c8d0*/  MUFU.EX2 R86, R86 ;  /* 0x0000005600567308 */ /* 0x000fe20000000800 */
[C---:B------:R-:W-:Y:S01]  /*c8e0*/  HMMA.16816.F32.BF16 R12, R24.reuse, R4, R12 ;  /* 0x00000004180c723c */ /* 0x040fe2000004180c */
[----:B--2---:R-:W-:Y:S01]  /*c8f0*/  F2FP.BF16.F32.PACK_AB R28, R75, R91 ;  /* 0x0000005b4b1c723e */ /* 0x004fe200000010ff */
[--C-:B------:R-:W-:Y:S01]  /*c900*/  FFMA.FTZ R126, R127, UR5, -R96.reuse ;  /* 0x000000057f7e7c23 */ /* 0x100fe20008010860 */
[----:B------:R-:W2:Y:S01]  /*c910*/  MUFU.EX2 R87, R87 ;  /* 0x0000005700577308 */ /* 0x000ea20000000800 */
[----:B----4-:R-:W-:Y:S01]  /*c920*/  F2FP.BF16.F32.PACK_AB R30, R71, R78 ;  /* 0x0000004e471e723e */ /* 0x010fe200000010ff */
[--C-:B------:R-:W-:Y:S01]  /*c930*/  FFMA.FTZ R127, R138, UR5, -R97.reuse ;  /* 0x000000058a7f7c23 */ /* 0x100fe20008010861 */
[--C-:B------:R-:W-:Y:S01]  /*c940*/  FFMA.FTZ R119, R129, UR5, -R96.reuse ;  /* 0x0000000581777c23 */ /* 0x100fe20008010860 */
[----:B------:R-:W4:Y:S01]  /*c950*/  MUFU.EX2 R98, R98 ;  /* 0x0000006200627308 */ /* 0x000f220000000800 */
[C---:B------:R-:W-:Y:S01]  /*c960*/  HMMA.16816.F32.BF16 R16, R24.reuse, R6, R16 ;  /* 0x000000061810723c */ /* 0x040fe20000041810 */
[----:B-----5:R-:W-:Y:S01]  /*c970*/  F2FP.BF16.F32.PACK_AB R29, R81, R74 ;  /* 0x0000004a511d723e */ /* 0x020fe200000010ff */
[--C-:B------:R-:W-:Y:S01]  /*c980*/  FFMA.FTZ R138, R142, UR5, -R97.reuse ;  /* 0x000000058e8a7c23 */ /* 0x100fe20008010861 */
[----:B------:R-:W5:Y:S01]  /*c990*/  MUFU.EX2 R88, R88 ;  /* 0x0000005800587308 */ /* 0x000f620000000800 */
[--C-:B------:R-:W-:Y:S01]  /*c9a0*/  FFMA.FTZ R136, R247, UR5, -R96.reuse ;  /* 0x00000005f7887c23 */ /* 0x100fe20008010860 */
[--C-:B------:R-:W-:Y:S01]  /*c9b0*/  FFMA.FTZ R129, R245, UR5, -R96.reuse ;  /* 0x00000005f5817c23 */ /* 0x100fe20008010860 */
[--C-:B------:R-:W-:Y:S01]  /*c9c0*/  FFMA.FTZ R131, R141, UR5, -R97.reuse ;  /* 0x000000058d837c23 */ /* 0x100fe20008010861 */
[----:B------:R-:W3:Y:S01]  /*c9d0*/  MUFU.EX2 R100, R100 ;  /* 0x0000006400647308 */ /* 0x000ee20000000800 */
[C---:B------:R-:W-:Y:S01]  /*c9e0*/  HMMA.16816.F32.BF16 R20, R24.reuse, R8, R20 ;  /* 0x000000081814723c */ /* 0x040fe20000041814 */
[----:B--2---:R-:W-:Y:S01]  /*c9f0*/  F2FP.BF16.F32.PACK_AB R31, R87, R86 ;  /* 0x00000056571f723e */ /* 0x004fe200000010ff */
[----:B------:R-:W-:Y:S01]  /*ca00*/  FFMA.FTZ R142, R139, UR5, -R97 ;  /* 0x000000058b8e7c23 */ /* 0x000fe20008010861 */
[----:B------:R-:W-:Y:S01]  /*ca10*/  MUFU.EX2 R105, R105 ;  /* 0x0000006900697308 */ /* 0x000fe20000000800 */
[----:B------:R-:W-:Y:S01]  /*ca20*/  FFMA.FTZ R139, R137, UR5, -R93 ;  /* 0x00000005898b7c23 */ /* 0x000fe2000801085d */
[-C--:B----4-:R-:W-:Y:S01]  /*ca30*/  FMUL.FTZ R32, R216, R98.reuse ;  /* 0x00000062d8207220 */ /* 0x090fe20000410000 */
[----:B------:R-:W-:Y:S01]  /*ca40*/  FMUL.FTZ R33, R217, R98 ;  /* 0x00000062d9217220 */ /* 0x000fe20000410000 */
[----:B------:R-:W-:Y:S01]  /*ca50*/  MUFU.EX2 R102, R102 ;  /* 0x0000006600667308 */ /* 0x000fe20000000800 */
[----:B------:R-:W-:Y:S01]  /*ca60*/  HMMA.16816.F32.BF16 R24, R24, R10, R196 ;  /* 0x0000000a1818723c */ /* 0x000fe200000418c4 */
[-C--:B-----5:R-:W-:Y:S01]  /*ca70*/  FMUL.FTZ R34, R218, R88.reuse ;  /* 0x00000058da227220 */ /* 0x0a0fe20000410000 */
[----:B------:R-:W-:Y:S01]  /*ca80*/  FMUL.FTZ R35, R219, R88 ;  /* 0x00000058db237220 */ /* 0x000fe20000410000 */
[----:B------:R-:W-:Y:S01]  /*ca90*/  MUFU.EX2 R106, R106 ;  /* 0x0000006a006a7308 */ /* 0x000fe20000000800 */
[-C--:B------:R-:W-:Y:S01]  /*caa0*/  FMUL.FTZ R212, R212, R98.reuse ;  /* 0x00000062d4d47220 */ /* 0x080fe20000410000 */
[----:B------:R-:W-:Y:S01]  /*cab0*/  FMUL.FTZ R213, R213, R98 ;  /* 0x00000062d5d57220 */ /* 0x000fe20000410000 */
[-C--:B------:R-:W-:Y:S01]  /*cac0*/  FMUL.FTZ R214, R214, R88.reuse ;  /* 0x00000058d6d67220 */ /* 0x080fe20000410000 */
[----:B------:R-:W2:Y:S01]  /*cad0*/  MUFU.EX2 R109, R109 ;  /* 0x0000006d006d7308 */ /* 0x000ea20000000800 */
[----:B------:R-:W-:Y:S01]  /*cae0*/  FMUL.FTZ R215, R215, R88 ;  /* 0x00000058d7d77220 */ /* 0x000fe20000410000 */
[-C--:B------:R-:W-:Y:S01]  /*caf0*/  FMUL.FTZ R44, R220, R98.reuse ;  /* 0x00000062dc2c7220 */ /* 0x080fe20000410000 */
[----:B------:R-:W-:Y:S01]  /*cb00*/  FMUL.FTZ R45, R221, R98 ;  /* 0x00000062dd2d7220 */ /* 0x000fe20000410000 */
[----:B------:R-:W-:Y:S01]  /*cb10*/  MUFU.EX2 R104, R104 ;  /* 0x0000006800687308 */ /* 0x000fe20000000800 */
[-C--:B------:R-:W-:Y:S01]  /*cb20*/  FMUL.FTZ R46, R222, R88.reuse ;  /* 0x00000058de2e7220 */ /* 0x080fe20000410000 */
[----:B------:R-:W-:Y:S01]  /*cb30*/  FMUL.FTZ R47, R223, R88 ;  /* 0x00000058df2f7220 */ /* 0x000fe20000410000 */
[-C--:B------:R-:W-:Y:S01]  /*cb40*/  FMUL.FTZ R224, R224, R98.reuse ;  /* 0x00000062e0e07220 */ /* 0x080fe20000410000 */
[----:B------:R-:W4:Y:S01]  /*cb50*/  MUFU.EX2 R111, R111 ;  /* 0x0000006f006f7308 */ /* 0x000f220000000800 */
[----:B------:R-:W-:Y:S01]  /*cb60*/  FMUL.FTZ R225, R225, R98 ;  /* 0x00000062e1e17220 */ /* 0x000fe20000410000 */
[-C--:B------:R-:W-:Y:S01]  /*cb70*/  FMUL.FTZ R226, R226, R88.reuse ;  /* 0x00000058e2e27220 */ /* 0x080fe20000410000 */
[----:B------:R-:W-:Y:S01]  /*cb80*/  FMUL.FTZ R227, R227, R88 ;  /* 0x00000058e3e37220 */ /* 0x000fe20000410000 */
[C---:B------:R-:W-:Y:S01]  /*cb90*/  HMMA.16816.F32.BF16 R32, R28.reuse, R4, R32 ;  /* 0x000000041c20723c */ /* 0x040fe20000041820 */
[----:B------:R-:W-:Y:S01]  /*cba0*/  MUFU.EX2 R130, R130 ;  /* 0x0000008200827308 */ /* 0x000fe20000000800 */
[--C-:B------:R-:W-:Y:S01]  /*cbb0*/  FFMA.FTZ R137, R174, UR5, -R69.reuse ;  /* 0x00000005ae897c23 */ /* 0x100fe20008010845 */
[----:B------:R-:W-:Y:S01]  /*cbc0*/  FFMA.FTZ R141, R186, UR5, -R69 ;  /* 0x00000005ba8d7c23 */ /* 0x000fe20008010845 */
[----:B------:R-:W-:Y:S01]  /*cbd0*/  FFMA.FTZ R164, R164, UR5, -R93 ;  /* 0x00000005a4a47c23 */ /* 0x000fe2000801085d */
[----:B------:R-:W-:Y:S01]  /*cbe0*/  MUFU.EX2 R115, R115 ;  /* 0x0000007300737308 */ /* 0x000fe20000000800 */
[--C-:B------:R-:W-:Y:S01]  /*cbf0*/  FFMA.FTZ R174, R178, UR5, -R69.reuse ;  /* 0x00000005b2ae7c23 */ /* 0x100fe20008010845 */
[----:B------:R-:W-:Y:S01]  /*cc00*/  FFMA.FTZ R186, R248, UR5, -R69 ;  /* 0x00000005f8ba7c23 */ /* 0x000fe20008010845 */
[C---:B------:R-:W-:Y:S01]  /*cc10*/  HMMA.16816.F32.BF16 R4, R28.reuse, R6, R212 ;  /* 0x000000061c04723c */ /* 0x040fe200000418d4 */
[----:B------:R-:W-:Y:S01]  /*cc20*/  MUFU.EX2 R128, R128 ;  /* 0x0000008000807308 */ /* 0x000fe20000000800 */
[--C-:B------:R-:W-:Y:S01]  /*cc30*/  FFMA.FTZ R197, R179, UR5, -R96.reuse ;  /* 0x00000005b3c57c23 */ /* 0x100fe20008010860 */
[--C-:B------:R-:W-:Y:S01]  /*cc40*/  FFMA.FTZ R178, R243, UR5, -R96.reuse ;  /* 0x00000005f3b27c23 */ /* 0x100fe20008010860 */
[--C-:B------:R-:W-:Y:S01]  /*cc50*/  FFMA.FTZ R147, R147, UR5, -R96.reuse ;  /* 0x0000000593937c23 */ /* 0x100fe20008010860 */
[----:B------:R-:W5:Y:S01]  /*cc60*/  MUFU.EX2 R113, R113 ;  /* 0x0000007100717308 */ /* 0x000f620000000800 */
[--C-:B------:R-:W-:Y:S01]  /*cc70*/  FFMA.FTZ R248, R241, UR5, -R96.reuse ;  /* 0x00000005f1f87c23 */ /* 0x100fe20008010860 */
[--C-:B------:R-:W-:Y:S01]  /*cc80*/  FFMA.FTZ R179, R155, UR5, -R97.reuse ;  /* 0x000000059bb37c23 */ /* 0x100fe20008010861 */
[C---:B------:R-:W-:Y:S01]  /*cc90*/  HMMA.16816.F32.BF16 R44, R28.reuse, R8, R44 ;  /* 0x000000081c2c723c */ /* 0x040fe2000004182c */
[----:B---3--:R-:W-:Y:S01]  /*cca0*/  F2FP.BF16.F32.PACK_AB R8, R107, R100 ;  /* 0x000000646b08723e */ /* 0x008fe200000010ff */
[----:B------:R3:W-:Y:S01]  /*ccb0*/  MUFU.EX2 R134, R48 ;  /* 0x0000003000867308 */ /* 0x0007e20000000800 */
[----:B--2---:R-:W-:Y:S01]  /*ccc0*/  F2FP.BF16.F32.PACK_AB R9, R109, R106 ;  /* 0x0000006a6d09723e */ /* 0x004fe200000010ff */
[--C-:B------:R-:W-:Y:S01]  /*ccd0*/  FFMA.FTZ R177, R177, UR5, -R97.reuse ;  /* 0x00000005b1b17c23 */ /* 0x100fe20008010861 */
[--C-:B------:R-:W-:Y:S01]  /*cce0*/  FFMA.FTZ R187, R187, UR5, -R97.reuse ;  /* 0x00000005bbbb7c23 */ /* 0x100fe20008010861 */
[----:B------:R-:W2:Y:S01]  /*ccf0*/  MUFU.EX2 R123, R123 ;  /* 0x0000007b007b7308 */ /* 0x000ea20000000800 */
[----:B------:R-:W-:Y:S01]  /*cd00*/  FFMA.FTZ R196, R157, UR5, -R97 ;  /* 0x000000059dc47c23 */ /* 0x000fe20008010861 */
[----:B------:R-:W-:Y:S01]  /*cd10*/  HMMA.16816.F32.BF16 R28, R28, R10, R224 ;  /* 0x0000000a1c1c723c */ /* 0x000fe200000418e0 */
[----:B------:R-:W-:Y:S01]  /*cd20*/  F2FP.BF16.F32.PACK_AB R10, R102, R105 ;  /* 0x00000069660a723e */ /* 0x000fe200000010ff */
[----:B------:R-:W-:Y:S01]  /*cd30*/  MUFU.EX2 R121, R121 ;  /* 0x0000007900797308 */ /* 0x000fe20000000800 */
[----:B----4-:R-:W-:Y:S01]  /*cd40*/  F2FP.BF16.F32.PACK_AB R11, R111, R104 ;  /* 0x000000686f0b723e */ /* 0x010fe200000010ff */
[--C-:B------:R-:W-:Y:S01]  /*cd50*/  FFMA.FTZ R167, R167, UR5, -R93.reuse ;  /* 0x00000005a7a77c23 */ /* 0x100fe2000801085d */
[----:B-----5:R-:W-:Y:S01]  /*cd60*/  F2FP.BF16.F32.PACK_AB R50, R113, R128 ;  /* 0x000000807132723e */ /* 0x020fe200000010ff */
[----:B------:R-:W4:Y:S01]  /*cd70*/  MUFU.EX2 R132, R132 ;  /* 0x0000008400847308 */ /* 0x000f220000000800 */
[----:B------:R-:W-:Y:S01]  /*cd80*/  FFMA.FTZ R252, R252, UR5, -R93 ;  /* 0x00000005fcfc7c23 */ /* 0x000fe2000801085d */
[----:B---3--:R-:W-:Y:S01]  /*cd90*/  F2FP.BF16.F32.PACK_AB R48, R115, R130 ;  /* 0x000000827330723e */ /* 0x008fe200000010ff */
[----:B------:R-:W-:Y:S01]  /*cda0*/  FFMA.FTZ R241, R240, UR5, -R69 ;  /* 0x00000005f0f17c23 */ /* 0x000fe20008010845 */
[C---:B------:R-:W-:Y:S01]  /*cdb0*/  HMMA.16816.F32.BF16 R12, R8.reuse, R36, R12 ;  /* 0x00000024080c723c */ /* 0x040fe2000004180c */
[----:B------:R-:W-:Y:S01]  /*cdc0*/  MUFU.EX2 R126, R126 ;  /* 0x0000007e007e7308 */ /* 0x000fe20000000800 */
[----:B--2---:R-:W-:Y:S01]  /*cdd0*/  F2FP.BF16.F32.PACK_AB R49, R123, R134 ;  /* 0x000000867b31723e */ /* 0x004fe200000010ff */
[----:B------:R-:W-:Y:S01]  /*cde0*/  FFMA.FTZ R237, R237, UR5, -R93 ;  /* 0x00000005eded7c23 */ /* 0x000fe2000801085d */
[--C-:B------:R-:W-:Y:S01]  /*cdf0*/  FFMA.FTZ R198, R153, UR5, -R96.reuse ;  /* 0x0000000599c67c23 */ /* 0x100fe20008010860 */
[----:B------:R-:W2:Y:S01]  /*ce00*/  MUFU.EX2 R119, R119 ;  /* 0x0000007700777308 */ /* 0x000ea20000000800 */
[--C-:B------:R-:W-:Y:S01]  /*ce10*/  FFMA.FTZ R236, R236, UR5, -R97.reuse ;  /* 0x00000005ecec7c23 */ /* 0x100fe20008010861 */
[----:B------:R-:W-:Y:S01]  /*ce20*/  FFMA.FTZ R169, R169, UR5, -R97 ;  /* 0x00000005a9a97c23 */ /* 0x000fe20008010861 */
[C---:B------:R-:W-:Y:S01]  /*ce30*/  HMMA.16816.F32.BF16 R16, R8.reuse, R38, R16 ;  /* 0x000000260810723c */ /* 0x040fe20000041810 */
[----:B------:R-:W-:Y:S01]  /*ce40*/  MUFU.EX2 R136, R136 ;  /* 0x0000008800887308 */ /* 0x000fe20000000800 */
[----:B----4-:R-:W-:Y:S01]  /*ce50*/  F2FP.BF16.F32.PACK_AB R51, R132, R121 ;  /* 0x000000798433723e */ /* 0x010fe200000010ff */
[--C-:B------:R-:W-:Y:S01]  /*ce60*/  FFMA.FTZ R190, R190, UR5, -R69.reuse ;  /* 0x00000005bebe7c23 */ /* 0x100fe20008010845 */
[----:B------:R-:W-:Y:S01]  /*ce70*/  FFMA.FTZ R194, R194, UR5, -R69 ;  /* 0x00000005c2c27c23 */ /* 0x000fe20008010845 */
[----:B------:R-:W-:Y:S01]  /*ce80*/  MUFU.EX2 R129, R129 ;  /* 0x0000008100817308 */ /* 0x000fe20000000800 */
[----:B------:R-:W-:Y:S01]  /*ce90*/  FFMA.FTZ R151, R151, UR5, -R96 ;  /* 0x0000000597977c23 */ /* 0x000fe20008010860 */
[--C-:B------:R-:W-:Y:S01]  /*cea0*/  FFMA.FTZ R170, R170, UR5, -R97.reuse ;  /* 0x00000005aaaa7c23 */ /* 0x100fe20008010861 */
[C---:B-1----:R-:W-:Y:S01]  /*ceb0*/  HMMA.16816.F32.BF16 R20, R8.reuse, R40, R20 ;  /* 0x000000280814723c */ /* 0x042fe20000041814 */
[----:B------:R-:W-:Y:S01]  /*cec0*/  MUFU.EX2 R127, R127 ;  /* 0x0000007f007f7308 */ /* 0x000fe20000000800 */
[----:B------:R-:W-:Y:S01]  /*ced0*/  FFMA.FTZ R172, R172, UR5, -R97 ;  /* 0x00000005acac7c23 */ /* 0x000fe20008010861 */
[----:B------:R-:W-:Y:S01]  /*cee0*/  FFMA.FTZ R74, R183, R88, R74 ;  /* 0x00000058b74a7223 */ /* 0x000fe2000001004a */
[----:B------:R-:W-:Y:S01]  /*cef0*/  FFMA.FTZ R98, R182, R98, R91 ;  /* 0x00000062b6627223 */ /* 0x000fe2000001005b */
[----:B------:R-:W1:Y:S01]  /*cf00*/  MUFU.EX2 R138, R138 ;  /* 0x0000008a008a7308 */ /* 0x000e620000000800 */
[----:B------:R-:W-:Y:S01]  /*cf10*/  FFMA.FTZ R184, R184, R83, R67 ;  /* 0x00000053b8b87223 */ /* 0x000fe20000010043 */
[----:B------:R-:W-:Y:S01]  /*cf20*/  FFMA.FTZ R64, R185, R82, R64 ;  /* 0x00000052b9407223 */ /* 0x000fe20000010040 */
[----:B------:R-:W-:Y:S01]  /*cf30*/  HMMA.16816.F32.BF16 R24, R8, R42, R24 ;  /* 0x0000002a0818723c */ /* 0x000fe20000041818 */
[----:B------:R-:W3:Y:S01]  /*cf40*/  LDSM.16.MT88.4 R8, [R239+0x4800] ;  /* 0x00480000ef08783b */ /* 0x000ee20000004200 */
[----:B------:R-:W-:Y:S01]  /*cf50*/  MUFU.EX2 R131, R131 ;  /* 0x0000008300837308 */ /* 0x000fe20000000800 */
[----:B------:R-:W-:Y:S01]  /*cf60*/  FADD.FTZ R81, R81, R74 ;  /* 0x0000004a51517221 */ /* 0x000fe20000010000 */
[----:B------:R-:W-:Y:S01]  /*cf70*/  FADD.FTZ R75, R75, R98 ;  /* 0x000000624b4b7221 */ /* 0x000fe20000010000 */
[----:B------:R-:W-:Y:S01]  /*cf80*/  FADD.FTZ R65, R65, R184 ;  /* 0x000000b841417221 */ /* 0x000fe20000010000 */
[----:B------:R-:W4:Y:S01]  /*cf90*/  MUFU.EX2 R142, R142 ;  /* 0x0000008e008e7308 */ /* 0x000f220000000800 */
[----:B------:R-:W-:Y:S01]  /*cfa0*/  FADD.FTZ R79, R79, R64 ;  /* 0x000000404f4f7221 */ /* 0x000fe20000010000 */
[C---:B------:R-:W-:Y:S01]  /*cfb0*/  HMMA.16816.F32.BF16 R32, R48.reuse, R36, R32 ;  /* 0x000000243020723c */ /* 0x040fe20000041820 */
[----:B--2---:R-:W-:Y:S01]  /*cfc0*/  F2FP.BF16.F32.PACK_AB R36, R119, R126 ;  /* 0x0000007e7724723e */ /* 0x004fe200000010ff */
[----:B------:R-:W-:Y:S01]  /*cfd0*/  MUFU.EX2 R164, R164 ;  /* 0x000000a400a47308 */ /* 0x000fe20000000800 */
[----:B-1----:R-:W-:Y:S01]  /*cfe0*/  F2FP.BF16.F32.PACK_AB R37, R138, R127 ;  /* 0x0000007f8a25723e */ /* 0x002fe200000010ff */
[--C-:B------:R-:W-:Y:S01]  /*cff0*/  FFMA.FTZ R243, R154, UR5, -R93.reuse ;  /* 0x000000059af37c23 */ /* 0x100fe2000801085d */
[----:B------:R-:W-:Y:S01]  /*d000*/  FFMA.FTZ R245, R152, UR5, -R93 ;  /* 0x0000000598f57c23 */ /* 0x000fe2000801085d */
[----:B------:R-:W-:Y:S01]  /*d010*/  MUFU.EX2 R139, R139 ;  /* 0x0000008b008b7308 */ /* 0x000fe20000000800 */
[--C-:B------:R-:W-:Y:S01]  /*d020*/  FFMA.FTZ R247, R148, UR5, -R69.reuse ;  /* 0x0000000594f77c23 */ /* 0x100fe20008010845 */
[C---:B------:R-:W-:Y:S01]  /*d030*/  HMMA.16816.F32.BF16 R4, R48.reuse, R38, R4 ;  /* 0x000000263004723c */ /* 0x040fe20000041804 */
[----:B------:R-:W-:Y:S01]  /*d040*/  F2FP.BF16.F32.PACK_AB R38, R129, R136 ;  /* 0x000000888126723e */ /* 0x000fe200000010ff */
[----:B------:R-:W-:Y:S01]  /*d050*/  MUFU.EX2 R137, R137 ;  /* 0x0000008900897308 */ /* 0x000fe20000000800 */
[----:B------:R-:W-:Y:S01]  /*d060*/  FFMA.FTZ R249, R144, UR5, -R69 ;  /* 0x0000000590f97c23 */ /* 0x000fe20008010845 */
[----:B----4-:R-:W-:Y:S01]  /*d070*/  F2FP.BF16.F32.PACK_AB R39, R142, R131 ;  /* 0x000000838e27723e */ /* 0x010fe200000010ff */
[----:B------:R-:W-:Y:S01]  /*d080*/  FADD.FTZ R86, R86, R81 ;  /* 0x0000005156567221 */ /* 0x000fe20000010000 */
[----:B------:R-:W1:Y:S01]  /*d090*/  MUFU.EX2 R174, R174 ;  /* 0x000000ae00ae7308 */ /* 0x000e620000000800 */
[----:B------:R-:W-:Y:S01]  /*d0a0*/  FADD.FTZ R78, R78, R75 ;  /* 0x0000004b4e4e7221 */ /* 0x000fe20000010000 */
[C---:B------:R-:W-:Y:S01]  /*d0b0*/  HMMA.16816.F32.BF16 R44, R48.reuse, R40, R44 ;  /* 0x00000028302c723c */ /* 0x040fe2000004182c */
[--C-:B------:R-:W-:Y:S01]  /*d0c0*/  FFMA.FTZ R40, R168, UR5, -R93.reuse ;  /* 0x00000005a8287c23 */ /* 0x100fe2000801085d */
[----:B------:R-:W-:Y:S01]  /*d0d0*/  FFMA.FTZ R168, R135, UR5, -R93 ;  /* 0x0000000587a87c23 */ /* 0x000fe2000801085d */
[----:B------:R-:W-:Y:S01]  /*d0e0*/  MUFU.EX2 R141, R141 ;  /* 0x0000008d008d7308 */ /* 0x000fe20000000800 */
[----:B------:R-:W-:Y:S01]  /*d0f0*/  FADD.FTZ R66, R66, R65 ;  /* 0x0000004142427221 */ /* 0x000fe20000010000 */
[----:B------:R-:W-:Y:S01]  /*d100*/  FADD.FTZ R80, R80, R79 ;  /* 0x0000004f50507221 */ /* 0x000fe20000010000 */
[--C-:B------:R-:W-:Y:S01]  /*d110*/  FFMA.FTZ R156, R156, UR5, -R93.reuse ;  /* 0x000000059c9c7c23 */ /* 0x100fe2000801085d */
[----:B------:R-:W2:Y:S01]  /*d120*/  MUFU.EX2 R135, R40 ;  /* 0x0000002800877308 */ /* 0x000ea20000000800 */
[----:B------:R-:W-:Y:S01]  /*d130*/  HMMA.16816.F32.BF16 R28, R48, R42, R28 ;  /* 0x0000002a301c723c */ /* 0x000fe2000004181c */
[----:B------:R-:W-:Y:S01]  /*d140*/  LDSM.16.MT88.4 R48, [R90+0xc00] ;  /* 0x000c00005a30783b */ /* 0x000fe20000004200 */
[----:B------:R-:W-:Y:S01]  /*d150*/  FFMA.FTZ R162, R162, UR5, -R93 ;  /* 0x00000005a2a27c23 */ /* 0x000fe2000801085d */
[----:B------:R-:W4:Y:S01]  /*d160*/  MUFU.EX2 R168, R168 ;  /* 0x000000a800a87308 */ /* 0x000f220000000800 */
[----:B-1----:R-:W-:Y:S01]  /*d170*/  F2FP.BF16.F32.PACK_AB R41, R174, R137 ;  /* 0x00000089ae29723e */ /* 0x002fe200000010ff */
[----:B------:R-:W-:Y:S01]  /*d180*/  FFMA.FTZ R150, R150, UR5, -R69 ;  /* 0x0000000596967c23 */ /* 0x000fe20008010845 */
[----:B------:R-:W-:Y:S01]  /*d190*/  FADD.FTZ R87, R87, R86 ;  /* 0x0000005657577221 */ /* 0x000fe20000010000 */
[----:B------:R-:W1:Y:S01]  /*d1a0*/  MUFU.EX2 R186, R186 ;  /* 0x000000ba00ba7308 */ /* 0x000e620000000800 */
[C---:B------:R-:W-:Y:S01]  /*d1b0*/  HMMA.16816.F32.BF16 R20, R36.reuse, R52, R20 ;  /* 0x000000342414723c */ /* 0x040fe20000041814 */
[----:B------:R-:W-:Y:S01]  /*d1c0*/  FADD.FTZ R71, R71, R78 ;  /* 0x0000004e47477221 */ /* 0x000fe20000010000 */
[----:B------:R-:W-:Y:S01]  /*d1d0*/  FADD.FTZ R63, R63, R66 ;  /* 0x000000423f3f7221 */ /* 0x000fe20000010000 */
[----:B------:R-:W-:Y:S01]  /*d1e0*/  MUFU.EX2 R178, R178 ;  /* 0x000000b200b27308 */ /* 0x000fe20000000800 */
[----:B------:R-:W-:Y:S01]  /*d1f0*/  FADD.FTZ R77, R77, R80 ;  /* 0x000000504d4d7221 */ /* 0x000fe20000010000 */
[----:B--2---:R-:W-:Y:S01]  /*d200*/  F2FP.BF16.F32.PACK_AB R40, R135, R164 ;  /* 0x000000a48728723e */ /* 0x004fe200000010ff */
[----:B------:R-:W-:Y:S01]  /*d210*/  FADD.FTZ R134, R134, R87 ;  /* 0x0000005786867221 */ /* 0x000fe20000010000 */
[----:B------:R-:W2:Y:S01]  /*d220*/  MUFU.EX2 R147, R147 ;  /* 0x0000009300937308 */ /* 0x000ea20000000800 */
[C---:B---3--:R-:W-:Y:S01]  /*d230*/  HMMA.16816.F32.BF16 R12, R36.reuse, R8, R12 ;  /* 0x00000008240c723c */ /* 0x048fe2000004180c */
[----:B----4-:R-:W-:Y:S01]  /*d240*/  F2FP.BF16.F32.PACK_AB R42, R139, R168 ;  /* 0x000000a88b2a723e */ /* 0x010fe200000010ff */
[----:B------:R-:W-:Y:S01]  /*d250*/  FADD.FTZ R130, R130, R71 ;  /* 0x0000004782827221 */ /* 0x000fe20000010000 */
[----:B------:R-:W-:Y:S01]  /*d260*/  MUFU.EX2 R248, R248 ;  /* 0x000000f800f87308 */ /* 0x000fe20000000800 */
[----:B------:R-:W-:Y:S01]  /*d270*/  FADD.FTZ R100, R100, R63 ;  /* 0x0000003f64647221 */ /* 0x000fe20000010000 */
[----:B-1----:R-:W-:Y:S01]  /*d280*/  F2FP.BF16.F32.PACK_AB R43, R186, R141 ;  /* 0x0000008dba2b723e */ /* 0x002fe200000010ff */
[----:B------:R-:W-:Y:S01]  /*d290*/  FADD.FTZ R106, R106, R77 ;  /* 0x0000004d6a6a7221 */ /* 0x000fe20000010000 */
[----:B------:R1:W-:Y:S01]  /*d2a0*/  MUFU.EX2 R157, R197 ;  /* 0x000000c5009d7308 */ /* 0x0003e20000000800 */
[C---:B------:R-:W-:Y:S01]  /*d2b0*/  HMMA.16816.F32.BF16 R16, R36.reuse, R10, R16 ;  /* 0x0000000a2410723c */ /* 0x040fe20000041810 */
[----:B------:R-:W-:Y:S01]  /*d2c0*/  FADD.FTZ R134, R123, R134 ;  /* 0x000000867b867221 */ /* 0x000fe20000010000 */
[----:B------:R-:W-:Y:S01]  /*d2d0*/  FADD.FTZ R115, R115, R130 ;  /* 0x0000008273737221 */ /* 0x000fe20000010000 */
[----:B------:R3:W-:Y:S01]  /*d2e0*/  MUFU.EX2 R155, R196 ;  /* 0x000000c4009b7308 */ /* 0x0007e20000000800 */
[----:B------:R-:W-:Y:S01]  /*d2f0*/  FADD.FTZ R100, R107, R100 ;  /* 0x000000646b647221 */ /* 0x000fe20000010000 */
[----:B------:R-:W-:Y:S01]  /*d300*/  FADD.FTZ R109, R109, R106 ;  /* 0x0000006a6d6d7221 */ /* 0x000fe20000010000 */
[----:B------:R-:W-:Y:S01]  /*d310*/  FADD.FTZ R121, R121, R134 ;  /* 0x0000008679797221 */ /* 0x000fe20000010000 */
[----:B------:R-:W4:Y:S01]  /*d320*/  MUFU.EX2 R179, R179 ;  /* 0x000000b300b37308 */ /* 0x000f220000000800 */
[----:B------:R-:W-:Y:S01]  /*d330*/  HMMA.16816.F32.BF16 R24, R36, R54, R24 ;  /* 0x000000362418723c */ /* 0x000fe20000041818 */
[----:B------:R-:W5:Y:S01]  /*d340*/  LDSM.16.MT88.4 R36, [R239+0x4c00] ;  /* 0x004c0000ef24783b */ /* 0x000f620000004200 */
[----:B------:R-:W-:Y:S01]  /*d350*/  FADD.FTZ R128, R128, R115 ;  /* 0x0000007380807221 */ /* 0x000fe20000010000 */
[----:B------:R-:W-:Y:S01]  /*d360*/  MUFU.EX2 R177, R177 ;  /* 0x000000b100b17308 */ /* 0x000fe20000000800 */
[----:B------:R-:W-:Y:S01]  /*d370*/  FADD.FTZ R105, R105, R100 ;  /* 0x0000006469697221 */ /* 0x000fe20000010000 */
[--C-:B-1----:R-:W-:Y:S01]  /*d380*/  FFMA.FTZ R197, R161, UR5, -R96.reuse ;  /* 0x00000005a1c57c23 */ /* 0x102fe20008010860 */
[----:B------:R-:W-:Y:S01]  /*d390*/  FADD.FTZ R104, R104, R109 ;  /* 0x0000006d68687221 */ /* 0x000fe20000010000 */
[----:B------:R-:W1:Y:S01]  /*d3a0*/  MUFU.EX2 R187, R187 ;  /* 0x000000bb00bb7308 */ /* 0x000e620000000800 */
[C---:B------:R-:W-:Y:S01]  /*d3b0*/  HMMA.16816.F32.BF16 R32, R40.reuse, R8, R32 ;  /* 0x000000082820723c */ /* 0x040fe20000041820 */
[----:B--2---:R-:W-:Y:S01]  /*d3c0*/  F2FP.BF16.F32.PACK_AB R8, R147, R178 ;  /* 0x000000b29308723e */ /* 0x004fe200000010ff */
[----:B---3--:R-:W-:Y:S01]  /*d3d0*/  FFMA.FTZ R196, R171, UR5, -R96 ;  /* 0x00000005abc47c23 */ /* 0x008fe20008010860 */
[----:B------:R-:W-:Y:S01]  /*d3e0*/  MUFU.EX2 R167, R167 ;  /* 0x000000a700a77308 */ /* 0x000fe20000000800 */
[----:B------:R-:W-:Y:S01]  /*d3f0*/  FADD.FTZ R132, R132, R121 ;  /* 0x0000007984847221 */ /* 0x000fe20000010000 */
[----:B----4-:R-:W-:Y:S01]  /*d400*/  F2FP.BF16.F32.PACK_AB R9, R179, R155 ;  /* 0x0000009bb309723e */ /* 0x010fe200000010ff */
[----:B------:R-:W-:Y:S01]  /*d410*/  FADD.FTZ R113, R113, R128 ;  /* 0x0000008071717221 */ /* 0x000fe20000010000 */
[----:B------:R-:W2:Y:S01]  /*d420*/  MUFU.EX2 R252, R252 ;  /* 0x000000fc00fc7308 */ /* 0x000ea20000000800 */
[C---:B------:R-:W-:Y:S01]  /*d430*/  HMMA.16816.F32.BF16 R4, R40.reuse, R10, R4 ;  /* 0x0000000a2804723c */ /* 0x040fe20000041804 */
[----:B------:R-:W-:Y:S01]  /*d440*/  F2FP.BF16.F32.PACK_AB R10, R157, R248 ;  /* 0x000000f89d0a723e */ /* 0x000fe200000010ff */
        /* <DEDUP_REMOVED lines=9> */
[----:B------:R-:W-:Y:S01]  /*d4e0*/  MUFU.EX2 R161, R198 ;  /* 0x000000c600a17308 */ /* 0x000fe20000000800 */
[----:B------:R-:W-:Y:S01]  /*d4f0*/  FADD.FTZ R127, R127, R104 ;  /* 0x000000687f7f7221 */ /* 0x000fe20000010000 */
[----:B--2---:R-:W-:Y:S01]  /*d500*/  F2FP.BF16.F32.PACK_AB R52, R252, R167 ;  /* 0x000000a7fc34723e */ /* 0x004fe200000010ff */
[----:B------:R-:W-:Y:S01]  /*d510*/  FADD.FTZ R174, R174, R137 ;  /* 0x00000089aeae7221 */ /* 0x000fe20000010000 */
[----:B------:R-:W-:Y:S01]  /*d520*/  MUFU.EX2 R171, R197 ;  /* 0x000000c500ab7308 */ /* 0x000fe20000000800 */
[----:B------:R-:W-:Y:S01]  /*d530*/  HMMA.16816.F32.BF16 R28, R40, R54, R28 ;  /* 0x00000036281c723c */ /* 0x000fe2000004181c */
[----:B------:R-:W-:Y:S01]  /*d540*/  FFMA.FTZ R42, R165, UR5, -R93 ;  /* 0x00000005a52a7c23 */ /* 0x000fe2000801085d */
[--C-:B------:R-:W-:Y:S01]  /*d550*/  FFMA.FTZ R40, R244, UR5, -R69.reuse ;  /* 0x00000005f4287c23 */ /* 0x100fe20008010845 */
[--C-:B------:R-:W-:Y:S01]  /*d560*/  FFMA.FTZ R165, R242, UR5, -R69.reuse ;  /* 0x00000005f2a57c23 */ /* 0x100fe20008010845 */
[----:B------:R-:W-:Y:S01]  /*d570*/  FFMA.FTZ R244, R246, UR5, -R69 ;  /* 0x00000005f6f47c23 */ /* 0x000fe20008010845 */
[--C-:B------:R-:W-:Y:S01]  /*d580*/  FFMA.FTZ R43, R163, UR5, -R93.reuse ;  /* 0x00000005a32b7c23 */ /* 0x100fe2000801085d */
[----:B------:R-:W-:Y:S01]  /*d590*/  MUFU.EX2 R240, R40 ;  /* 0x0000002800f07308 */ /* 0x000fe20000000800 */
[--C-:B------:R-:W-:Y:S01]  /*d5a0*/  FFMA.FTZ R41, R175, UR5, -R93.reuse ;  /* 0x00000005af297c23 */ /* 0x100fe2000801085d */
[--C-:B------:R-:W-:Y:S01]  /*d5b0*/  FFMA.FTZ R246, R173, UR5, -R93.reuse ;  /* 0x00000005adf67c23 */ /* 0x100fe2000801085d */
[C---:B-----5:R-:W-:Y:S01]  /*d5c0*/  HMMA.16816.F32.BF16 R12, R8.reuse, R36, R12 ;  /* 0x00000024080c723c */ /* 0x060fe2000004180c */
[----:B------:R-:W-:Y:S01]  /*d5d0*/  MUFU.EX2 R163, R42 ;  /* 0x0000002a00a37308 */ /* 0x000fe20000000800 */
[----:B------:R-:W-:Y:S01]  /*d5e0*/  FFMA.FTZ R175, R191, UR5, -R93 ;  /* 0x00000005bfaf7c23 */ /* 0x000fe2000801085d */
[----:B------:R-:W-:Y:S01]  /*d5f0*/  FFMA.FTZ R191, R192, UR5, -R97 ;  /* 0x00000005c0bf7c23 */ /* 0x000fe20008010861 */
[----:B-1----:R-:W-:Y:S01]  /*d600*/  FFMA.FTZ R237, R250, UR5, -R69 ;  /* 0x00000005faed7c23 */ /* 0x002fe20008010845 */
[----:B------:R-:W1:Y:S01]  /*d610*/  MUFU.EX2 R242, R43 ;  /* 0x0000002b00f27308 */ /* 0x000e620000000800 */
[--C-:B------:R-:W-:Y:S01]  /*d620*/  FFMA.FTZ R250, R149, UR5, -R96.reuse ;  /* 0x0000000595fa7c23 */ /* 0x100fe20008010860 */
[----:B------:R-:W-:Y:S01]  /*d630*/  FFMA.FTZ R59, R59, UR5, -R96 ;  /* 0x000000053b3b7c23 */ /* 0x000fe20008010860 */
[C---:B------:R-:W-:Y:S01]  /*d640*/  HMMA.16816.F32.BF16 R16, R8.reuse, R38, R16 ;  /* 0x000000260810723c */ /* 0x040fe20000041810 */
[----:B------:R-:W2:Y:S01]  /*d650*/  MUFU.EX2 R165, R165 ;  /* 0x000000a500a57308 */ /* 0x000ea20000000800 */
[----:B------:R-:W-:Y:S01]  /*d660*/  FFMA.FTZ R251, R120, UR5, -R97 ;  /* 0x0000000578fb7c23 */ /* 0x000fe20008010861 */
[----:B------:R-:W-:Y:S01]  /*d670*/  FADD.FTZ R135, R135, R164 ;  /* 0x000000a487877221 */ /* 0x000fe20000010000 */
[----:B------:R-:W-:Y:S01]  /*d680*/  FADD.FTZ R119, R119, R126 ;  /* 0x0000007e77777221 */ /* 0x000fe20000010000 */
[----:B------:R-:W3:Y:S01]  /*d690*/  MUFU.EX2 R244, R244 ;  /* 0x000000f400f47308 */ /* 0x000ee20000000800 */
[----:B------:R-:W-:Y:S01]  /*d6a0*/  FADD.FTZ R138, R138, R127 ;  /* 0x0000007f8a8a7221 */ /* 0x000fe20000010000 */
[----:B------:R-:W-:Y:S01]  /*d6b0*/  FFMA.FTZ R122, R122, UR5, -R97 ;  /* 0x000000057a7a7c23 */ /* 0x000fe20008010861 */
[C---:B------:R-:W-:Y:S01]  /*d6c0*/  HMMA.16816.F32.BF16 R20, R8.reuse, R48, R20 ;  /* 0x000000300814723c */ /* 0x040fe20000041814 */
[----:B------:R4:W-:Y:S01]  /*d6d0*/  MUFU.EX2 R173, R41 ;  /* 0x0000002900ad7308 */ /* 0x0009e20000000800 */
[----:B------:R-:W-:Y:S01]  /*d6e0*/  FADD.FTZ R141, R141, R174 ;  /* 0x000000ae8d8d7221 */ /* 0x000fe20000010000 */
[----:B-1----:R-:W-:Y:S01]  /*d6f0*/  F2FP.BF16.F32.PACK_AB R54, R242, R163 ;  /* 0x000000a3f236723e */ /* 0x002fe200000010ff */
[----:B------:R-:W-:Y:S01]  /*d700*/  FADD.FTZ R168, R168, R135 ;  /* 0x00000087a8a87221 */ /* 0x000fe20000010000 */
[----:B------:R-:W1:Y:S01]  /*d710*/  MUFU.EX2 R246, R246 ;  /* 0x000000f600f67308 */ /* 0x000e620000000800 */
[----:B------:R-:W-:Y:S01]  /*d720*/  FADD.FTZ R136, R136, R119 ;  /* 0x0000007788887221 */ /* 0x000fe20000010000 */
[----:B--2---:R-:W-:Y:S01]  /*d730*/  F2FP.BF16.F32.PACK_AB R53, R240, R165 ;  /* 0x000000a5f035723e */ /* 0x004fe200000010ff */
[----:B------:R-:W-:Y:S01]  /*d740*/  HMMA.16816.F32.BF16 R24, R8, R50, R24 ;  /* 0x000000320818723c */ /* 0x000fe20000041818 */
[----:B------:R-:W-:Y:S01]  /*d750*/  LDSM.16.MT88.4 R8, [R90+0x1000] ;  /* 0x001000005a08783b */ /* 0x000fe20000004200 */
[----:B------:R-:W-:Y:S01]  /*d760*/  MUFU.EX2 R175, R175 ;  /* 0x000000af00af7308 */ /* 0x000fe20000000800 */
[----:B---3--:R-:W-:Y:S01]  /*d770*/  F2FP.BF16.F32.PACK_AB R55, R244, R241 ;  /* 0x000000f1f437723e */ /* 0x008fe200000010ff */
[----:B------:R-:W-:Y:S01]  /*d780*/  FADD.FTZ R131, R131, R138 ;  /* 0x0000008a83837221 */ /* 0x000fe20000010000 */
[----:B------:R-:W-:Y:S01]  /*d790*/  FADD.FTZ R186, R186, R141 ;  /* 0x0000008dbaba7221 */ /* 0x000fe20000010000 */
[----:B------:R-:W-:Y:S01]  /*d7a0*/  MUFU.EX2 R191, R191 ;  /* 0x000000bf00bf7308 */ /* 0x000fe20000000800 */
[----:B----4-:R-:W2:Y:S01]  /*d7b0*/  LDSM.16.MT88.4 R40, [R239+0x5000] ;  /* 0x00500000ef28783b */ /* 0x010ea20000004200 */
[----:B------:R-:W-:Y:S01]  /*d7c0*/  FFMA.FTZ R0, R0, UR5, -R69 ;  /* 0x0000000500007c23 */ /* 0x000fe20008010845 */
[----:B------:R-:W-:Y:S01]  /*d7d0*/  FADD.FTZ R168, R139, R168 ;  /* 0x000000a88ba87221 */ /* 0x000fe20000010000 */
[C---:B------:R-:W-:Y:S01]  /*d7e0*/  HMMA.16816.F32.BF16 R32, R52.reuse, R36, R32 ;  /* 0x000000243420723c */ /* 0x040fe20000041820 */
[----:B------:R-:W-:Y:S01]  /*d7f0*/  FFMA.FTZ R37, R189, UR5, -R97 ;  /* 0x00000005bd257c23 */ /* 0x000fe20008010861 */
[----:B------:R-:W-:Y:S01]  /*d800*/  FFMA.FTZ R189, R188, UR5, -R69 ;  /* 0x00000005bcbd7c23 */ /* 0x000fe20008010845 */
[----:B------:R-:W-:Y:S01]  /*d810*/  FFMA.FTZ R36, R181, UR5, -R96 ;  /* 0x00000005b5247c23 */ /* 0x000fe20008010860 */
[----:B------:R-:W-:Y:S01]  /*d820*/  MUFU.EX2 R236, R236 ;  /* 0x000000ec00ec7308 */ /* 0x000fe20000000800 */
[----:B------:R-:W-:Y:S01]  /*d830*/  FADD.FTZ R129, R129, R136 ;  /* 0x0000008881817221 */ /* 0x000fe20000010000 */
[----:B------:R-:W-:Y:S01]  /*d840*/  FADD.FTZ R142, R142, R131 ;  /* 0x000000838e8e7221 */ /* 0x000fe20000010000 */
[----:B------:R-:W-:Y:S01]  /*d850*/  FFMA.FTZ R116, R116, UR5, -R93 ;  /* 0x0000000574747c23 */ /* 0x000fe2000801085d */
[----:B------:R-:W-:Y:S01]  /*d860*/  MUFU.EX2 R181, R196 ;  /* 0x000000c400b57308 */ /* 0x000fe20000000800 */
[C---:B------:R-:W-:Y:S01]  /*d870*/  HMMA.16816.F32.BF16 R4, R52.reuse, R38, R4 ;  /* 0x000000263404723c */ /* 0x040fe20000041804 */
[----:B------:R-:W-:Y:S01]  /*d880*/  FFMA.FTZ R112, R112, UR5, -R69 ;  /* 0x0000000570707c23 */ /* 0x000fe20008010845 */
[----:B------:R-:W-:Y:S01]  /*d890*/  FADD.FTZ R165, R165, R186 ;  /* 0x000000baa5a57221 */ /* 0x000fe20000010000 */
[----:B------:R3:W4:Y:S01]  /*d8a0*/  MUFU.EX2 R192, R36 ;  /* 0x0000002400c07308 */ /* 0x0007220000000800 */
[----:B------:R-:W-:Y:S01]  /*d8b0*/  FADD.FTZ R167, R167, R168 ;  /* 0x000000a8a7a77221 */ /* 0x000fe20000010000 */
[----:B------:R-:W-:Y:S01]  /*d8c0*/  FADD.FTZ R178, R178, R129 ;  /* 0x00000081b2b27221 */ /* 0x000fe20000010000 */
[----:B------:R-:W-:Y:S01]  /*d8d0*/  FADD.FTZ R142, R155, R142 ;  /* 0x0000008e9b8e7221 */ /* 0x000fe20000010000 */
[----:B------:R-:W-:Y:S01]  /*d8e0*/  MUFU.EX2 R169, R169 ;  /* 0x000000a900a97308 */ /* 0x000fe20000000800 */
[C---:B------:R-:W-:Y:S01]  /*d8f0*/  HMMA.16816.F32.BF16 R44, R52.reuse, R48, R44 ;  /* 0x00000030342c723c */ /* 0x040fe2000004182c */
[----:B-1----:R-:W-:Y:S01]  /*d900*/  F2FP.BF16.F32.PACK_AB R48, R246, R173 ;  /* 0x000000adf630723e */ /* 0x002fe200000010ff */
[----:B------:R-:W-:Y:S01]  /*d910*/  FADD.FTZ R240, R240, R165 ;  /* 0x000000a5f0f07221 */ /* 0x000fe20000010000 */
[----:B------:R1:W5:Y:S01]  /*d920*/  MUFU.EX2 R188, R37 ;  /* 0x0000002500bc7308 */ /* 0x0003620000000800 */
[----:B------:R-:W-:Y:S01]  /*d930*/  FADD.FTZ R252, R252, R167 ;  /* 0x000000a7fcfc7221 */ /* 0x000fe20000010000 */
[----:B------:R-:W-:Y:S01]  /*d940*/  FADD.FTZ R147, R147, R178 ;  /* 0x000000b293937221 */ /* 0x000fe20000010000 */
[----:B------:R-:W-:Y:S01]  /*d950*/  FADD.FTZ R142, R179, R142 ;  /* 0x0000008eb38e7221 */ /* 0x000fe20000010000 */
[----:B------:R-:W-:Y:S01]  /*d960*/  MUFU.EX2 R189, R189 ;  /* 0x000000bd00bd7308 */ /* 0x000fe20000000800 */
[----:B------:R-:W-:Y:S01]  /*d970*/  HMMA.16816.F32.BF16 R28, R52, R50, R28 ;  /* 0x00000032341c723c */ /* 0x000fe2000004181c */
[----:B---3--:R-:W-:Y:S01]  /*d980*/  F2FP.BF16.F32.PACK_AB R36, R171, R161 ;  /* 0x000000a1ab24723e */ /* 0x008fe200000010ff */
[--C-:B------:R-:W-:Y:S01]  /*d990*/  FFMA.FTZ R53, R145, UR5, -R96.reuse ;  /* 0x0000000591357c23 */ /* 0x100fe20008010860 */
[----:B------:R-:W3:Y:S01]  /*d9a0*/  MUFU.EX2 R190, R190 ;  /* 0x000000be00be7308 */ /* 0x000ee20000000800 */
[----:B----4-:R-:W-:Y:S01]  /*d9b0*/  F2FP.BF16.F32.PACK_AB R38, R192, R181 ;  /* 0x000000b5c026723e */ /* 0x010fe200000010ff */
[----:B------:R-:W-:Y:S01]  /*d9c0*/  FFMA.FTZ R145, R176, UR5, -R97 ;  /* 0x00000005b0917c23 */ /* 0x000fe20008010861 */
[----:B------:R-:W-:Y:S01]  /*d9d0*/  F2FP.BF16.F32.PACK_AB R50, R153, R175 ;  /* 0x000000af9932723e */ /* 0x000fe200000010ff */
[----:B------:R-:W-:Y:S01]  /*d9e0*/  MUFU.EX2 R194, R194 ;  /* 0x000000c200c27308 */ /* 0x000fe20000000800 */
[----:B------:R-:W-:Y:S01]  /*d9f0*/  FFMA.FTZ R52, R143, UR5, -R96 ;  /* 0x000000058f347c23 */ /* 0x000fe20008010860 */
[----:B-1----:R-:W-:Y:S01]  /*da00*/  F2FP.BF16.F32.PACK_AB R37, R236, R191 ;  /* 0x000000bfec25723e */ /* 0x002fe200000010ff */
[----:B------:R-:W-:Y:S01]  /*da10*/  LDSM.16.MT88.4 R212, [R239+0x5c00] ;  /* 0x005c0000efd4783b */ /* 0x000fe20000004200 */
[----:B------:R-:W1:Y:S01]  /*da20*/  MUFU.EX2 R237, R237 ;  /* 0x000000ed00ed7308 */ /* 0x000e620000000800 */
[----:B-----5:R-:W-:Y:S01]  /*da30*/  F2FP.BF16.F32.PACK_AB R39, R188, R169 ;  /* 0x000000a9bc27723e */ /* 0x020fe200000010ff */
[----:B------:R-:W-:Y:S01]  /*da40*/  FADD.FTZ R241, R241, R240 ;  /* 0x000000f0f1f17221 */ /* 0x000fe20000010000 */
[----:B------:R-:W-:Y:S01]  /*da50*/  FADD.FTZ R163, R163, R252 ;  /* 0x000000fca3a37221 */ /* 0x000fe20000010000 */
[----:B------:R4:W-:Y:S01]  /*da60*/  MUFU.EX2 R149, R151 ;  /* 0x0000009700957308 */ /* 0x0009e20000000800 */
[----:B------:R-:W-:Y:S01]  /*da70*/  FADD.FTZ R248, R248, R147 ;  /* 0x00000093f8f87221 */ /* 0x000fe20000010000 */
[----:B---3--:R-:W-:Y:S01]  /*da80*/  F2FP.BF16.F32.PACK_AB R49, R190, R189 ;  /* 0x000000bdbe31723e */ /* 0x008fe200000010ff */
[----:B------:R-:W-:Y:S01]  /*da90*/  FADD.FTZ R142, R177, R142 ;  /* 0x0000008eb18e7221 */ /* 0x000fe20000010000 */
[C---:B--2---:R-:W-:Y:S01]  /*daa0*/  HMMA.16816.F32.BF16 R12, R36.reuse, R40, R12 ;  /* 0x00000028240c723c */ /* 0x044fe2000004180c */
[----:B------:R-:W2:Y:S01]  /*dab0*/  MUFU.EX2 R250, R250 ;  /* 0x000000fa00fa7308 */ /* 0x000ea20000000800 */
[----:B------:R-:W-:Y:S01]  /*dac0*/  FADD.FTZ R244, R244, R241 ;  /* 0x000000f1f4f47221 */ /* 0x000fe20000010000 */
[----:B------:R-:W-:Y:S01]  /*dad0*/  FADD.FTZ R242, R242, R163 ;  /* 0x000000a3f2f27221 */ /* 0x000fe20000010000 */
[----:B------:R-:W-:Y:S01]  /*dae0*/  FADD.FTZ R248, R157, R248 ;  /* 0x000000f89df87221 */ /* 0x000fe20000010000 */
[----:B------:R-:W-:Y:S01]  /*daf0*/  MUFU.EX2 R143, R53 ;  /* 0x00000035008f7308 */ /* 0x000fe20000000800 */
[----:B-1----:R-:W-:Y:S01]  /*db00*/  F2FP.BF16.F32.PACK_AB R51, R237, R194 ;  /* 0x000000c2ed33723e */ /* 0x002fe200000010ff */
[----:B------:R-:W-:Y:S01]  /*db10*/  FADD.FTZ R142, R187, R142 ;  /* 0x0000008ebb8e7221 */ /* 0x000fe20000010000 */
[C---:B------:R-:W-:Y:S01]  /*db20*/  HMMA.16816.F32.BF16 R16, R36.reuse, R42, R16 ;  /* 0x0000002a2410723c */ /* 0x040fe20000041810 */
[----:B------:R1:W-:Y:S01]  /*db30*/  MUFU.EX2 R176, R52 ;  /* 0x0000003400b07308 */ /* 0x0003e20000000800 */
[--C-:B----4-:R-:W-:Y:S01]  /*db40*/  FFMA.FTZ R151, R166, UR5, -R97.reuse ;  /* 0x00000005a6977c23 */ /* 0x110fe20008010861 */
[----:B------:R-:W-:Y:S01]  /*db50*/  FADD.FTZ R189, R189, R244 ;  /* 0x000000f4bdbd7221 */ /* 0x000fe20000010000 */
[----:B------:R-:W-:Y:S01]  /*db60*/  FADD.FTZ R173, R173, R242 ;  /* 0x000000f2adad7221 */ /* 0x000fe20000010000 */
[----:B------:R-:W-:Y:S01]  /*db70*/  MUFU.EX2 R145, R145 ;  /* 0x0000009100917308 */ /* 0x000fe20000000800 */
[----:B------:R-:W-:Y:S01]  /*db80*/  FADD.FTZ R248, R161, R248 ;  /* 0x000000f8a1f87221 */ /* 0x000fe20000010000 */
[----:B------:R-:W-:Y:S01]  /*db90*/  FADD.FTZ R191, R191, R142 ;  /* 0x0000008ebfbf7221 */ /* 0x000fe20000010000 */
[C---:B------:R-:W-:Y:S01]  /*dba0*/  HMMA.16816.F32.BF16 R20, R36.reuse, R8, R20 ;  /* 0x000000082414723c */ /* 0x040fe20000041814 */
[----:B------:R-:W3:Y:S01]  /*dbb0*/  MUFU.EX2 R166, R172 ;  /* 0x000000ac00a67308 */ /* 0x000ee20000000800 */
[--C-:B------:R-:W-:Y:S01]  /*dbc0*/  FFMA.FTZ R99, R99, UR5, -R96.reuse ;  /* 0x0000000563637c23 */ /* 0x100fe20008010860 */
[----:B------:R-:W-:Y:S01]  /*dbd0*/  FFMA.FTZ R76, R76, UR5, -R97 ;  /* 0x000000054c4c7c23 */ /* 0x000fe20008010861 */
[----:B------:R-:W-:Y:S01]  /*dbe0*/  FADD.FTZ R189, R190, R189 ;  /* 0x000000bdbebd7221 */ /* 0x000fe20000010000 */
[----:B------:R-:W-:Y:S01]  /*dbf0*/  MUFU.EX2 R151, R151 ;  /* 0x0000009700977308 */ /* 0x000fe20000000800 */
[----:B------:R-:W-:Y:S01]  /*dc00*/  FADD.FTZ R246, R246, R173 ;  /* 0x000000adf6f67221 */ /* 0x000fe20000010000 */
[----:B-1----:R-:W-:Y:S01]  /*dc10*/  FFMA.FTZ R52, R140, UR5, -R93 ;  /* 0x000000058c347c23 */ /* 0x002fe2000801085d */
[----:B------:R-:W-:Y:S01]  /*dc20*/  HMMA.16816.F32.BF16 R24, R36, R10, R24 ;  /* 0x0000000a2418723c */ /* 0x000fe20000041818 */
[----:B------:R-:W1:Y:S01]  /*dc30*/  LDSM.16.MT88.4 R36, [R239+0x5400] ;  /* 0x00540000ef24783b */ /* 0x000e620000004200 */
[----:B------:R-:W4:Y:S01]  /*dc40*/  MUFU.EX2 R170, R170 ;  /* 0x000000aa00aa7308 */ /* 0x000f220000000800 */
[----:B------:R-:W-:Y:S01]  /*dc50*/  FFMA.FTZ R140, R125, UR5, -R96 ;  /* 0x000000057d8c7c23 */ /* 0x000fe20008010860 */
[----:B------:R-:W-:Y:S01]  /*dc60*/  FADD.FTZ R248, R171, R248 ;  /* 0x000000f8abf87221 */ /* 0x000fe20000010000 */
[----:B------:R-:W-:Y:S01]  /*dc70*/  FADD.FTZ R236, R236, R191 ;  /* 0x000000bfecec7221 */ /* 0x000fe20000010000 */
[----:B------:R-:W-:Y:S01]  /*dc80*/  MUFU.EX2 R154, R156 ;  /* 0x0000009c009a7308 */ /* 0x000fe20000000800 */
[----:B------:R-:W-:Y:S01]  /*dc90*/  FFMA.FTZ R95, R95, UR5, -R97 ;  /* 0x000000055f5f7c23 */ /* 0x000fe20008010861 */
[C---:B------:R-:W-:Y:S01]  /*dca0*/  HMMA.16816.F32.BF16 R32, R48.reuse, R40, R32 ;  /* 0x000000283020723c */ /* 0x040fe20000041820 */
[----:B------:R-:W-:Y:S01]  /*dcb0*/  FADD.FTZ R194, R194, R189 ;  /* 0x000000bdc2c27221 */ /* 0x000fe20000010000 */
[----:B------:R-:W5:Y:S01]  /*dcc0*/  MUFU.EX2 R243, R243 ;  /* 0x000000f300f37308 */ /* 0x000f620000000800 */
[----:B------:R-:W-:Y:S01]  /*dcd0*/  FADD.FTZ R246, R175, R246 ;  /* 0x000000f6aff67221 */ /* 0x000fe20000010000 */
[----:B------:R-:W-:Y:S01]  /*dce0*/  FADD.FTZ R181, R181, R248 ;  /* 0x000000f8b5b57221 */ /* 0x000fe20000010000 */
[----:B------:R-:W-:Y:S01]  /*dcf0*/  FADD.FTZ R169, R169, R236 ;  /* 0x000000eca9a97221 */ /* 0x000fe20000010000 */
[----:B------:R-:W-:Y:S01]  /*dd00*/  MUFU.EX2 R152, R162 ;  /* 0x000000a200987308 */ /* 0x000fe20000000800 */
[----:B------:R-:W-:Y:S01]  /*dd10*/  FADD.FTZ R237, R237, R194 ;  /* 0x000000c2eded7221 */ /* 0x000fe20000010000 */
[C---:B------:R-:W-:Y:S01]  /*dd20*/  HMMA.16816.F32.BF16 R4, R48.reuse, R42, R4 ;  /* 0x0000002a3004723c */ /* 0x040fe20000041804 */
[----:B------:R-:W1:Y:S01]  /*dd30*/  LDSM.16.MT88.4 R40, [R90+0x1400] ;  /* 0x001400005a28783b */ /* 0x000e620000004200 */
[----:B------:R-:W-:Y:S01]  /*dd40*/  MUFU.EX2 R245, R245 ;  /* 0x000000f500f57308 */ /* 0x000fe20000000800 */
[----:B------:R-:W-:Y:S01]  /*dd50*/  FADD.FTZ R153, R153, R246 ;  /* 0x000000f699997221 */ /* 0x000fe20000010000 */
[----:B------:R-:W-:Y:S01]  /*dd60*/  FADD.FTZ R192, R192, R181 ;  /* 0x000000b5c0c07221 */ /* 0x000fe20000010000 */
[----:B------:R-:W-:Y:S01]  /*dd70*/  FADD.FTZ R188, R188, R169 ;  /* 0x000000a9bcbc7221 */ /* 0x000fe20000010000 */
[----:B------:R-:W-:Y:S01]  /*dd80*/  MUFU.EX2 R148, R150 ;  /* 0x0000009600947308 */ /* 0x000fe20000000800 */
[----:B------:R-:W-:Y:S01]  /*dd90*/  LDSM.16.MT88.4 R224, [R90+0x1c00] ;  /* 0x001c00005ae0783b */ /* 0x000fe20000004200 */
[C---:B------:R-:W-:Y:S01]  /*dda0*/  HMMA.16816.F32.BF16 R44, R48.reuse, R8, R44 ;  /* 0x00000008302c723c */ /* 0x040fe2000004182c */
[----:B--2---:R-:W-:Y:S01]  /*ddb0*/  F2FP.BF16.F32.PACK_AB R8, R250, R149 ;  /* 0x00000095fa08723e */ /* 0x004fe200000010ff */
[----:B------:R-:W2:Y:S01]  /*ddc0*/  MUFU.EX2 R247, R247 ;  /* 0x000000f700f77308 */ /* 0x000ea20000000800 */
[----:B---3--:R-:W-:Y:S01]  /*ddd0*/  F2FP.BF16.F32.PACK_AB R9, R166, R145 ;  /* 0x00000091a609723e */ /* 0x008fe200000010ff */
[----:B------:R-:W-:Y:S01]  /*dde0*/  FADD.FTZ R149, R149, R192 ;  /* 0x000000c095957221 */ /* 0x000fe20000010000 */
[----:B------:R-:W-:Y:S01]  /*ddf0*/  FADD.FTZ R145, R145, R188 ;  /* 0x000000bc91917221 */ /* 0x000fe20000010000 */
[----:B------:R-:W-:Y:S01]  /*de00*/  MUFU.EX2 R249, R249 ;  /* 0x000000f900f97308 */ /* 0x000fe20000000800 */
[--C-:B------:R-:W-:Y:S01]  /*de10*/  FFMA.FTZ R57, R57, UR5, -R69.reuse ;  /* 0x0000000539397c23 */ /* 0x100fe20008010845 */
[----:B------:R-:W-:Y:S01]  /*de20*/  HMMA.16816.F32.BF16 R28, R48, R10, R28 ;  /* 0x0000000a301c723c */ /* 0x000fe2000004181c */
[----:B------:R-:W-:Y:S01]  /*de30*/  FFMA.FTZ R51, R146, UR5, -R69 ;  /* 0x0000000592337c23 */ /* 0x000fe20008010845 */
[----:B------:R-:W-:Y:S01]  /*de40*/  F2FP.BF16.F32.PACK_AB R10, R176, R143 ;  /* 0x0000008fb00a723e */ /* 0x000fe200000010ff */
[----:B------:R-:W-:Y:S01]  /*de50*/  FFMA.FTZ R146, R133, UR5, -R96 ;  /* 0x0000000585927c23 */ /* 0x000fe20008010860 */
[----:B----4-:R-:W-:Y:S01]  /*de60*/  F2FP.BF16.F32.PACK_AB R11, R170, R151 ;  /* 0x00000097aa0b723e */ /* 0x010fe200000010ff */
[----:B------:R-:W3:Y:S01]  /*de70*/  MUFU.EX2 R144, R51 ;  /* 0x0000003300907308 */ /* 0x000ee20000000800 */
[----:B-----5:R-:W-:Y:S01]  /*de80*/  F2FP.BF16.F32.PACK_AB R48, R243, R154 ;  /* 0x0000009af330723e */ /* 0x020fe200000010ff */
[----:B------:R-:W-:Y:S01]  /*de90*/  FADD.FTZ R154, R154, R153 ;  /* 0x000000999a9a7221 */ /* 0x000fe20000010000 */
[----:B--2---:R-:W-:Y:S01]  /*dea0*/  F2FP.BF16.F32.PACK_AB R49, R247, R148 ;  /* 0x00000094f731723e */ /* 0x004fe200000010ff */
[----:B------:R2:W-:Y:S01]  /*deb0*/  MUFU.EX2 R133, R52 ;  /* 0x0000003400857308 */ /* 0x0005e20000000800 */
[----:B------:R-:W-:Y:S01]  /*dec0*/  F2FP.BF16.F32.PACK_AB R50, R245, R152 ;  /* 0x00000098f532723e */ /* 0x000fe200000010ff */
[C---:B-1----:R-:W-:Y:S01]  /*ded0*/  HMMA.16816.F32.BF16 R12, R8.reuse, R36, R12 ;  /* 0x00000024080c723c */ /* 0x042fe2000004180c */
        /* <DEDUP_REMOVED lines=8> */
[----:B---3--:R-:W-:Y:S01]  /*df60*/  F2FP.BF16.F32.PACK_AB R51, R249, R144 ;  /* 0x00000090f933723e */ /* 0x008fe200000010ff */
[----:B------:R-:W-:Y:S01]  /*df70*/  MUFU.EX2 R59, R59 ;  /* 0x0000003b003b7308 */ /* 0x000fe20000000800 */
[----:B------:R-:W-:Y:S01]  /*df80*/  FADD.FTZ R144, R144, R247 ;  /* 0x000000f790907221 */ /* 0x000fe20000010000 */
[----:B--2---:R-:W-:Y:S01]  /*df90*/  LDSM.16.MT88.4 R52, [R90+0x1800] ;  /* 0x001800005a34783b */ /* 0x004fe20000004200 */
[----:B------:R-:W-:Y:S01]  /*dfa0*/  FADD.FTZ R152, R152, R243 ;  /* 0x000000f398987221 */ /* 0x000fe20000010000 */
[----:B------:R-:W-:Y:S01]  /*dfb0*/  MUFU.EX2 R251, R251 ;  /* 0x000000fb00fb7308 */ /* 0x000fe20000000800 */
[----:B------:R-:W-:Y:S01]  /*dfc0*/  FADD.FTZ R143, R143, R250 ;  /* 0x000000fa8f8f7221 */ /* 0x000fe20000010000 */
        /* <DEDUP_REMOVED lines=8> */
[----:B------:R-:W-:Y:S01]  /*e050*/  HMMA.16816.F32.BF16 R24, R8, R42, R24 ;  /* 0x0000002a0818723c */ /* 0x000fe20000041818 */
[----:B------:R-:W1:Y:S01]  /*e060*/  LDSM.16.MT88.4 R8, [R239+0x5800] ;  /* 0x00580000ef08783b */ /* 0x000e620000004200 */
[----:B------:R-:W-:Y:S01]  /*e070*/  MUFU.EX2 R76, R76 ;  /* 0x0000004c004c7308 */ /* 0x000fe20000000800 */
[--C-:B------:R-:W-:Y:S01]  /*e080*/  FFMA.FTZ R70, R70, UR5, -R93.reuse ;  /* 0x0000000546467c23 */ /* 0x100fe2000801085d */
[----:B------:R-:W-:Y:S01]  /*e090*/  FFMA.FTZ R85, R85, UR5, -R93 ;  /* 0x0000000555557c23 */ /* 0x000fe2000801085d */
[----:B------:R-:W-:-:S02]  /*e0a0*/  IADD3 R186, PT, PT, R118, -0x3, RZ ;  /* 0xfffffffd76ba7810 */ /* 0x000fc40007ffe0ff */
[----:B------:R-:W-:Y:S01]  /*e0b0*/  MOV R131, R61 ;  /* 0x0000003d00837202 */ /* 0x000fe20000000f00 */
[C---:B------:R-:W-:Y:S01]  /*e0c0*/  HMMA.16816.F32.BF16 R32, R48.reuse, R36, R32 ;  /* 0x000000243020723c */ /* 0x040fe20000041820 */
[----:B------:R-:W-:Y:S01]  /*e0d0*/  FFMA.FTZ R37, R117, UR5, -R96 ;  /* 0x0000000575257c23 */ /* 0x000fe20008010860 */
[--C-:B------:R-:W-:Y:S01]  /*e0e0*/  FFMA.FTZ R117, R124, UR5, -R97.reuse ;  /* 0x000000057c757c23 */ /* 0x100fe20008010861 */
[----:B------:R-:W-:Y:S01]  /*e0f0*/  FFMA.FTZ R36, R68, UR5, -R97 ;  /* 0x0000000544247c23 */ /* 0x000fe20008010861 */
[----:B------:R-:W-:Y:S01]  /*e100*/  MOV R132, R62 ;  /* 0x0000003e00847202 */ /* 0x000fe20000000f00 */
[----:B------:R-:W2:Y:S03]  /*e110*/  MUFU.EX2 R124, R37 ;  /* 0x00000025007c7308 */ /* 0x000ea60000000800 */
[----:B------:R-:W-:Y:S01]  /*e120*/  HMMA.16816.F32.BF16 R44, R48, R40, R44 ;  /* 0x00000028302c723c */ /* 0x000fe2000004182c */
[----:B------:R-:W-:Y:S01]  /*e130*/  MUFU.EX2 R117, R117 ;  /* 0x0000007500757308 */ /* 0x000fe20000000800 */
[--C-:B------:R-:W-:Y:S01]  /*e140*/  FFMA.FTZ R41, R58, UR5, -R93.reuse ;  /* 0x000000053a297c23 */ /* 0x100fe2000801085d */
[----:B------:R-:W-:-:S02]  /*e150*/  FFMA.FTZ R58, R114, UR5, -R93 ;  /* 0x00000005723a7c23 */ /* 0x000fc4000801085d */
[----:B------:R-:W3:Y:S03]  /*e160*/  MUFU.EX2 R68, R122 ;  /* 0x0000007a00447308 */ /* 0x000ee60000000800 */
[----:B------:R-:W-:Y:S01]  /*e170*/  HMMA.16816.F32.BF16 R4, R48, R38, R4 ;  /* 0x000000263004723c */ /* 0x000fe20000041804 */
[----:B------:R4:W5:Y:S01]  /*e180*/  MUFU.EX2 R120, R36 ;  /* 0x0000002400787308 */ /* 0x0009620000000800 */
[----:B--2---:R-:W-:-:S03]  /*e190*/  F2FP.BF16.F32.PACK_AB R38, R124, R59 ;  /* 0x0000003b7c26723e */ /* 0x004fc600000010ff */
[----:B------:R-:W2:Y:S03]  /*e1a0*/  MUFU.EX2 R40, R116 ;  /* 0x0000007400287308 */ /* 0x000ea60000000800 */
[----:B------:R-:W-:Y:S01]  /*e1b0*/  HMMA.16816.F32.BF16 R28, R48, R42, R28 ;  /* 0x0000002a301c723c */ /* 0x000fe2000004181c */
[--C-:B------:R-:W-:Y:S01]  /*e1c0*/  FFMA.FTZ R43, R110, UR5, -R69.reuse ;  /* 0x000000056e2b7c23 */ /* 0x100fe20008010845 */
[----:B------:R-:W-:Y:S01]  /*e1d0*/  FFMA.FTZ R49, R108, UR5, -R69 ;  /* 0x000000056c317c23 */ /* 0x000fe20008010845 */
[----:B------:R-:W-:Y:S01]  /*e1e0*/  MUFU.EX2 R41, R41 ;  /* 0x0000002900297308 */ /* 0x000fe20000000800 */
[----:B---3--:R-:W-:Y:S01]  /*e1f0*/  F2FP.BF16.F32.PACK_AB R37, R68, R117 ;  /* 0x000000754425723e */ /* 0x008fe200000010ff */
[--C-:B------:R-:W-:Y:S01]  /*e200*/  FFMA.FTZ R51, R101, UR5, -R96.reuse ;  /* 0x0000000565337c23 */ /* 0x100fe20008010860 */
[--C-:B------:R-:W-:Y:S01]  /*e210*/  FFMA.FTZ R50, R72, UR5, -R96.reuse ;  /* 0x0000000548327c23 */ /* 0x100fe20008010860 */
[----:B------:R-:W-:Y:S01]  /*e220*/  MUFU.EX2 R58, R58 ;  /* 0x0000003a003a7308 */ /* 0x000fe20000000800 */
[----:B----4-:R-:W-:Y:S01]  /*e230*/  F2FP.BF16.F32.PACK_AB R36, R140, R125 ;  /* 0x0000007d8c24723e */ /* 0x010fe200000010ff */
[----:B------:R-:W-:Y:S01]  /*e240*/  FFMA.FTZ R48, R103, UR5, -R96 ;  /* 0x0000000567307c23 */ /* 0x000fe20008010860 */
[----:B-----5:R-:W-:Y:S01]  /*e250*/  F2FP.BF16.F32.PACK_AB R39, R251, R120 ;  /* 0x00000078fb27723e */ /* 0x020fe200000010ff */
[----:B------:R-:W-:Y:S01]  /*e260*/  MUFU.EX2 R42, R112 ;  /* 0x00000070002a7308 */ /* 0x000fe20000000800 */
[--C-:B------:R-:W-:Y:S01]  /*e270*/  FFMA.FTZ R72, R94, UR5, -R97.reuse ;  /* 0x000000055e487c23 */ /* 0x100fe20008010861 */
[----:B------:R-:W-:Y:S01]  /*e280*/  FFMA.FTZ R101, R92, UR5, -R97 ;  /* 0x000000055c657c23 */ /* 0x000fe20008010861 */
[----:B------:R-:W-:Y:S01]  /*e290*/  FADD.FTZ R125, R125, R176 ;  /* 0x000000b07d7d7221 */ /* 0x000fe20000010000 */
[----:B------:R-:W3:Y:S01]  /*e2a0*/  MUFU.EX2 R43, R43 ;  /* 0x0000002b002b7308 */ /* 0x000ee20000000800 */
[----:B------:R-:W-:Y:S01]  /*e2b0*/  FADD.FTZ R117, R117, R170 ;  /* 0x000000aa75757221 */ /* 0x000fe20000010000 */
[----:B-1----:R-:W-:Y:S01]  /*e2c0*/  HMMA.16816.F32.BF16 R12, R36, R8, R12 ;  /* 0x00000008240c723c */ /* 0x002fe2000004180c */
[----:B------:R-:W-:Y:S01]  /*e2d0*/  FADD.FTZ R140, R140, R125 ;  /* 0x0000007d8c8c7221 */ /* 0x000fe20000010000 */
[----:B------:R-:W1:Y:S01]  /*e2e0*/  MUFU.EX2 R49, R49 ;  /* 0x0000003100317308 */ /* 0x000e620000000800 */
[----:B------:R-:W-:-:S02]  /*e2f0*/  FADD.FTZ R117, R68, R117 ;  /* 0x0000007544757221 */ /* 0x000fc40000010000 */
[----:B------:R-:W-:Y:S01]  /*e300*/  FADD.FTZ R59, R59, R140 ;  /* 0x0000008c3b3b7221 */ /* 0x000fe20000010000 */
[----:B------:R-:W-:Y:S01]  /*e310*/  MUFU.EX2 R48, R48 ;  /* 0x0000003000307308 */ /* 0x000fe20000000800 */
[----:B------:R-:W-:Y:S01]  /*e320*/  FADD.FTZ R120, R120, R117 ;  /* 0x0000007578787221 */ /* 0x000fe20000010000 */
[----:B------:R-:W-:Y:S01]  /*e330*/  HMMA.16816.F32.BF16 R16, R36, R10, R16 ;  /* 0x0000000a2410723c */ /* 0x000fe20000041810 */
[----:B------:R-:W-:Y:S01]  /*e340*/  FADD.FTZ R59, R124, R59 ;  /* 0x0000003b7c3b7221 */ /* 0x000fe20000010000 */
[----:B------:R-:W4:Y:S01]  /*e350*/  MUFU.EX2 R51, R51 ;  /* 0x0000003300337308 */ /* 0x000f220000000800 */
[----:B------:R-:W-:-:S03]  /*e360*/  FADD.FTZ R251, R251, R120 ;  /* 0x00000078fbfb7221 */ /* 0x000fc60000010000 */
[----:B------:R-:W5:Y:S02]  /*e370*/  MUFU.EX2 R50, R50 ;  /* 0x0000003200327308 */ /* 0x000f640000000800 */
[C---:B------:R-:W-:Y:S02]  /*e380*/  HMMA.16816.F32.BF16 R20, R36.reuse, R52, R20 ;  /* 0x000000342414723c */ /* 0x040fe40000041814 */
[----:B------:R-:W-:Y:S04]  /*e390*/  MUFU.EX2 R72, R72 ;  /* 0x0000004800487308 */ /* 0x000fe80000000800 */
[----:B------:R-:W5:Y:S02]  /*e3a0*/  MUFU.EX2 R101, R101 ;  /* 0x0000006500657308 */ /* 0x000f640000000800 */
[----:B------:R-:W-:Y:S01]  /*e3b0*/  HMMA.16816.F32.BF16 R24, R36, R54, R24 ;  /* 0x000000362418723c */ /* 0x000fe20000041818 */
[----:B--2---:R-:W-:Y:S01]  /*e3c0*/  F2FP.BF16.F32.PACK_AB R36, R40, R133 ;  /* 0x000000852824723e */ /* 0x004fe200000010ff */
[----:B------:R-:W-:Y:S01]  /*e3d0*/  FADD.FTZ R133, R133, R152 ;  /* 0x0000009885857221 */ /* 0x000fe20000010000 */
[----:B---3--:R-:W-:Y:S01]  /*e3e0*/  F2FP.BF16.F32.PACK_AB R37, R43, R42 ;  /* 0x0000002a2b25723e */ /* 0x008fe200000010ff */
[----:B------:R-:W-:Y:S01]  /*e3f0*/  FADD.FTZ R42, R42, R249 ;  /* 0x000000f92a2a7221 */ /* 0x000fe20000010000 */
[----:B------:R-:W-:Y:S01]  /*e400*/  F2FP.BF16.F32.PACK_AB R38, R58, R41 ;  /* 0x000000293a26723e */ /* 0x000fe200000010ff */
[----:B------:R-:W-:Y:S01]  /*e410*/  FADD.FTZ R40, R40, R133 ;  /* 0x0000008528287221 */ /* 0x000fe20000010000 */
[----:B-1----:R-:W-:Y:S01]  /*e420*/  F2FP.BF16.F32.PACK_AB R39, R49, R0 ;  /* 0x000000003127723e */ /* 0x002fe200000010ff */
[----:B------:R-:W-:Y:S01]  /*e430*/  FADD.FTZ R43, R43, R42 ;  /* 0x0000002a2b2b7221 */ /* 0x000fe20000010000 */
[----:B----4-:R-:W-:Y:S01]  /*e440*/  F2FP.BF16.F32.PACK_AB R196, R51, R48 ;  /* 0x0000003033c4723e */ /* 0x010fe200000010ff */
[----:B------:R-:W-:Y:S01]  /*e450*/  FADD.FTZ R41, R41, R40 ;  /* 0x0000002829297221 */ /* 0x000fe20000010000 */
[----:B-----5:R-:W-:Y:S01]  /*e460*/  F2FP.BF16.F32.PACK_AB R198, R99, R50 ;  /* 0x0000003263c6723e */ /* 0x020fe200000010ff */
[----:B------:R-:W-:Y:S01]  /*e470*/  FADD.FTZ R0, R0, R43 ;  /* 0x0000002b00007221 */ /* 0x000fe20000010000 */
[----:B------:R-:W-:Y:S01]  /*e480*/  F2FP.BF16.F32.PACK_AB R197, R101, R72 ;  /* 0x0000004865c5723e */ /* 0x000fe200000010ff */
[----:B------:R-:W-:Y:S01]  /*e490*/  HMMA.16816.F32.BF16 R32, R36, R8, R32 ;  /* 0x000000082420723c */ /* 0x000fe20000041820 */
[----:B------:R-:W-:Y:S01]  /*e4a0*/  FFMA.FTZ R8, R89, UR5, -R93 ;  /* 0x0000000559087c23 */ /* 0x000fe2000801085d */
[----:B------:R-:W-:Y:S01]  /*e4b0*/  FADD.FTZ R49, R49, R0 ;  /* 0x0000000031317221 */ /* 0x000fe20000010000 */
[----:B------:R-:W1:Y:S01]  /*e4c0*/  MUFU.EX2 R89, R95 ;  /* 0x0000005f00597308 */ /* 0x000e620000000800 */
[----:B------:R-:W-:Y:S01]  /*e4d0*/  FADD.FTZ R41, R58, R41 ;  /* 0x000000293a297221 */ /* 0x000fe20000010000 */
[----:B------:R-:W-:Y:S01]  /*e4e0*/  FADD.FTZ R48, R48, R59 ;  /* 0x0000003b30307221 */ /* 0x000fe20000010000 */
[----:B------:R-:W-:-:S02]  /*e4f0*/  FADD.FTZ R72, R72, R251 ;  /* 0x000000fb48487221 */ /* 0x000fc40000010000 */
[----:B------:R-:W-:Y:S01]  /*e500*/  HMMA.16816.F32.BF16 R4, R36, R10, R4 ;  /* 0x0000000a2404723c */ /* 0x000fe20000041804 */
[----:B------:R-:W-:Y:S01]  /*e510*/  FADD.FTZ R51, R51, R48 ;  /* 0x0000003033337221 */ /* 0x000fe20000010000 */
[----:B------:R-:W-:-:S03]  /*e520*/  FADD.FTZ R101, R101, R72 ;  /* 0x0000004865657221 */ /* 0x000fc60000010000 */
[----:B------:R-:W-:-:S03]  /*e530*/  FADD.FTZ R50, R50, R51 ;  /* 0x0000003332327221 */ /* 0x000fc60000010000 */
[----:B------:R-:W-:Y:S01]  /*e540*/  HMMA.16816.F32.BF16 R44, R36, R52, R44 ;  /* 0x00000034242c723c */ /* 0x000fe2000004182c */
[----:B-1----:R-:W-:Y:S01]  /*e550*/  F2FP.BF16.F32.PACK_AB R199, R89, R76 ;  /* 0x0000004c59c7723e */ /* 0x002fe200000010ff */
[----:B------:R-:W-:Y:S01]  /*e560*/  FFMA.FTZ R53, R84, UR5, -R93 ;  /* 0x0000000554357c23 */ /* 0x000fe2000801085d */
[----:B------:R-:W-:Y:S01]  /*e570*/  MUFU.EX2 R52, R8 ;  /* 0x0000000800347308 */ /* 0x000fe20000000800 */
[----:B------:R-:W-:Y:S01]  /*e580*/  FADD.FTZ R76, R76, R101 ;  /* 0x000000654c4c7221 */ /* 0x000fe20000010000 */
[----:B------:R-:W-:-:S03]  /*e590*/  FADD.FTZ R184, R99, R50 ;  /* 0x0000003263b87221 */ /* 0x000fc60000010000 */
[----:B------:R-:W-:Y:S01]  /*e5a0*/  HMMA.16816.F32.BF16 R28, R36, R54, R28 ;  /* 0x00000036241c723c */ /* 0x000fe2000004181c */
[----:B------:R-:W-:Y:S01]  /*e5b0*/  FFMA.FTZ R38, R56, UR5, -R69 ;  /* 0x0000000538267c23 */ /* 0x000fe20008010845 */
[----:B------:R-:W1:Y:S01]  /*e5c0*/  MUFU.EX2 R53, R53 ;  /* 0x0000003500357308 */ /* 0x000e620000000800 */
[----:B------:R-:W-:-:S03]  /*e5d0*/  FADD.FTZ R185, R89, R76 ;  /* 0x0000004c59b97221 */ /* 0x000fc60000010000 */
[----:B------:R-:W-:Y:S02]  /*e5e0*/  MUFU.EX2 R36, R70 ;  /* 0x0000004600247308 */ /* 0x000fe40000000800 */
[C---:B------:R-:W-:Y:S01]  /*e5f0*/  HMMA.16816.F32.BF16 R208, R196.reuse, R212, R12 ;  /* 0x000000d4c4d0723c */ /* 0x040fe2000004180c */
[--C-:B------:R-:W-:Y:S01]  /*e600*/  FFMA.FTZ R12, R73, UR5, -R69.reuse ;  /* 0x00000005490c7c23 */ /* 0x100fe20008010845 */
[----:B------:R-:W-:Y:S01]  /*e610*/  FFMA.FTZ R15, R60, UR5, -R69 ;  /* 0x000000053c0f7c23 */ /* 0x000fe20008010845 */
[----:B------:R-:W-:Y:S04]  /*e620*/  MUFU.EX2 R38, R38 ;  /* 0x0000002600267308 */ /* 0x000fe80000000800 */
[----:B------:R-:W2:Y:S01]  /*e630*/  MUFU.EX2 R13, R57 ;  /* 0x00000039000d7308 */ /* 0x000ea20000000800 */
[C---:B-1----:R-:W-:Y:S01]  /*e640*/  F2FP.BF16.F32.PACK_AB R8, R53.reuse, R52 ;  /* 0x000000343508723e */ /* 0x042fe200000010ff */
[----:B------:R-:W-:Y:S01]  /*e650*/  FADD.FTZ R52, R52, R41 ;  /* 0x0000002934347221 */ /* 0x000fe20000010000 */
[----:B------:R-:W-:Y:S01]  /*e660*/  HMMA.16816.F32.BF16 R204, R196, R214, R16 ;  /* 0x000000d6c4cc723c */ /* 0x000fe20000041810 */
[----:B------:R-:W1:Y:S02]  /*e670*/  MUFU.EX2 R37, R85 ;  /* 0x0000005500257308 */ /* 0x000e640000000800 */
[----:B------:R-:W-:-:S02]  /*e680*/  FADD.FTZ R53, R53, R52 ;  /* 0x0000003435357221 */ /* 0x000fc40000010000 */
[----:B------:R-:W-:Y:S03]  /*e690*/  MUFU.EX2 R12, R12 ;  /* 0x0000000c000c7308 */ /* 0x000fe60000000800 */
[----:B------:R-:W-:Y:S01]  /*e6a0*/  HMMA.16816.F32.BF16 R200, R196, R224, R20 ;  /* 0x000000e0c4c8723c */ /* 0x000fe20000041814 */
[----:B------:R-:W3:Y:S01]  /*e6b0*/  MUFU.EX2 R15, R15 ;  /* 0x0000000f000f7308 */ /* 0x000ee20000000800 */
[----:B--2---:R-:W-:Y:S01]  /*e6c0*/  F2FP.BF16.F32.PACK_AB R9, R13, R38 ;  /* 0x000000260d09723e */ /* 0x004fe200000010ff */
[----:B------:R-:W-:Y:S01]  /*e6d0*/  FADD.FTZ R38, R38, R49 ;  /* 0x0000003126267221 */ /* 0x000fe20000010000 */
[----:B-1----:R-:W-:-:S03]  /*e6e0*/  F2FP.BF16.F32.PACK_AB R10, R37, R36 ;  /* 0x00000024250a723e */ /* 0x002fc600000010ff */
[----:B------:R-:W-:Y:S01]  /*e6f0*/  FADD.FTZ R13, R13, R38 ;  /* 0x000000260d0d7221 */ /* 0x000fe20000010000 */
[----:B------:R-:W-:Y:S01]  /*e700*/  FADD.FTZ R36, R36, R53 ;  /* 0x0000003524247221 */ /* 0x000fe20000010000 */
[----:B------:R-:W-:Y:S03]  /*e710*/  HMMA.16816.F32.BF16 R196, R196, R226, R24 ;  /* 0x000000e2c4c4723c */ /* 0x000fe60000041818 */
[----:B------:R-:W-:Y:S01]  /*e720*/  FADD.FTZ R182, R37, R36 ;  /* 0x0000002425b67221 */ /* 0x000fe20000010000 */
[----:B---3--:R-:W-:Y:S01]  /*e730*/  F2FP.BF16.F32.PACK_AB R11, R15, R12 ;  /* 0x0000000c0f0b723e */ /* 0x008fe200000010ff */
[----:B------:R-:W-:-:S04]  /*e740*/  FADD.FTZ R12, R12, R13 ;  /* 0x0000000d0c0c7221 */ /* 0x000fc80000010000 */
[----:B------:R-:W-:Y:S01]  /*e750*/  FADD.FTZ R183, R15, R12 ;  /* 0x0000000c0fb77221 */ /* 0x000fe20000010000 */
[----:B------:R-:W-:Y:S01]  /*e760*/  MOV R15, R3 ;  /* 0x00000003000f7202 */ /* 0x000fe20000000f00 */
[C---:B------:R-:W-:Y:S08]  /*e770*/  HMMA.16816.F32.BF16 R216, R8.reuse, R212, R32 ;  /* 0x000000d408d8723c */ /* 0x040ff00000041820 */
[C---:B------:R-:W-:Y:S08]  /*e780*/  HMMA.16816.F32.BF16 R220, R8.reuse, R224, R44 ;  /* 0x000000e008dc723c */ /* 0x040ff0000004182c */
[C---:B------:R-:W-:Y:S08]  /*e790*/  HMMA.16816.F32.BF16 R212, R8.reuse, R214, R4 ;  /* 0x000000d608d4723c */ /* 0x040ff00000041804 */
[----:B------:R-:W-:Y:S01]  /*e7a0*/  HMMA.16816.F32.BF16 R224, R8, R226, R28 ;  /* 0x000000e208e0723c */ /* 0x000fe2000004181c */
[----:B------:R-:W-:-:S15]  /*e7b0*/  MOV R11, R2 ;  /* 0x00000002000b7202 */ /* 0x000fde0000000f00 */
[----:B------:R-:W-:-:S04]  /*e7c0*/  NOP ;  /* 0x0000000000007918 */ /* 0x000fc80000000000 */
.L_x_707:
        /* <DEDUP_REMOVED lines=22> */
.L_x_714:
[----:B------:R-:W-:Y:S01]  /*e930*/  @!P0 VIADD R141, R186, 0xffffffff ;  /* 0xffffffffba8d8836 */ /* 0x000fe20000000000 */
[----:B------:R-:W-:Y:S01]  /*e940*/  ISETP.GE.AND P2, PT, R158, UR6, PT ;  /* 0x000000069e007c0c */ /* 0x000fe2000bf46270 */
[C---:B------:R-:W-:Y:S01]  /*e950*/  @!P0 VIADD R147, R186.reuse, 0xffffffff ;  /* 0xffffffffba938836 */ /* 0x040fe20000000000 */
[----:B------:R-:W1:Y:S08]  /*e960*/  @!P0 LDC.64 R2, c[0x0][0x3b8] ;  /* 0x0000ee00ff028b82 */ /* 0x000e700000000a00 */
[----:B------:R-:W2:Y:S03]  /*e970*/  @!P0 LDC.64 R130, c[0x0][0x3b8] ;  /* 0x0000ee00ff828b82 */ /* 0x000ea60000000a00 */
[C---:B------:R-:W-:Y:S05]  /*e980*/  @!P2 VIADD R143, R186.reuse, 0xffffffff ;  /* 0xffffffffba8fa836 */ /* 0x040fea0000000000 */
[----:B------:R-:W3:Y:S08]  /*e990*/  @!P2 LDC.64 R136, c[0x0][0x3b8] ;  /* 0x0000ee00ff88ab82 */ /* 0x000ef00000000a00 */
[----:B------:R-:W4:Y:S01]  /*e9a0*/  @!P0 LDC.64 R132, c[0x0][0x3b8] ;  /* 0x0000ee00ff848b82 */ /* 0x000f220000000a00 */
[C---:B-1----:R-:W-:Y:S04]  /*e9b0*/  @!P0 IMAD.WIDE.U32 R138, R141.reuse, R2, RZ ;  /* 0x000000028d8a8225 */ /* 0x042fe800078e00ff */
[----:B------:R-:W-:Y:S01]  /*e9c0*/  @!P0 IMAD R142, R141, R3, R139 ;  /* 0x000000038d8e8224 */ /* 0x000fe200078e028b */
[----:B------:R-:W-:Y:S01]  /*e9d0*/  @!P0 IADD3 R139, PT, PT, R186, -0x1, RZ ;  /* 0xffffffffba8b8810 */ /* 0x000fe20007ffe0ff */
[C---:B------:R-:W-:Y:S02]  /*e9e0*/  @!P0 IMAD.SHL.U32 R151, R138.reuse, 0x80, RZ ;  /* 0x000000808a978824 */ /* 0x040fe400078e00ff */
[C---:B--2---:R-:W-:Y:S01]  /*e9f0*/  @!P0 IMAD.WIDE.U32 R140, R147.reuse, R130, RZ ;  /* 0x00000082938c8225 */ /* 0x044fe200078e00ff */
[----:B------:R-:W-:Y:S02]  /*ea00*/  @!P0 SHF.L.U64.HI R142, R138, 0x7, R142 ;  /* 0x000000078a8e8819 */ /* 0x000fe4000001028e */
[C---:B------:R-:W-:Y:S01]  /*ea10*/  @!P0 LEA R134, P3, R2.reuse, R151, 0x5 ;  /* 0x0000009702868211 */ /* 0x040fe200078628ff */
[----:B------:R-:W-:Y:S02]  /*ea20*/  @!P0 IMAD R138, R147, R131, R141 ;  /* 0x00000083938a8224 */ /* 0x000fe400078e028d */
[----:B------:R-:W-:Y:S01]  /*ea30*/  @!P0 IMAD R131, R131, 0x60, RZ ;  /* 0x0000006083838824 */ /* 0x000fe200078e02ff */
[----:B------:R-:W-:Y:S01]  /*ea40*/  @!P0 LEA.HI.X R142, R2, R142, R3, 0x5, P3 ;  /* 0x0000008e028e8211 */ /* 0x000fe200018f2c03 */
[C---:B---3--:R-:W-:Y:S01]  /*ea50*/  @!P2 IMAD.WIDE.U32 R144, R143.reuse, R136, RZ ;  /* 0x000000888f90a225 */ /* 0x048fe200078e00ff */
[----:B------:R-:W-:Y:S02]  /*ea60*/  @!P0 SHF.L.U64.HI R3, R140, 0x7, R138 ;  /* 0x000000078c038819 */ /* 0x000fe4000001028a */
[----:B------:R-:W-:Y:S01]  /*ea70*/  @!P0 LEA R146, P4, R134, R231, 0x1 ;  /* 0x000000e786928211 */ /* 0x000fe200078808ff */
[----:B------:R-:W-:Y:S01]  /*ea80*/  @!P2 IMAD R136, R143, R137, R145 ;  /* 0x000000898f88a224 */ /* 0x000fe200078e0291 */
[----:B------:R-:W-:Y:S01]  /*ea90*/  @!P2 LEA R138, P5, R144, R231, 0x8 ;  /* 0x000000e7908aa211 */ /* 0x000fe200078a40ff */
[----:B------:R-:W-:Y:S01]  /*eaa0*/  @!P0 IMAD.SHL.U32 R2, R140, 0x80, RZ ;  /* 0x000000808c028824 */ /* 0x000fe200078e00ff */
[-C--:B------:R-:W-:Y:S01]  /*eab0*/  @!P0 LEA.HI.X R147, R134, R235.reuse, R142, 0x1, P4 ;  /* 0x000000eb86938211 */ /* 0x080fe200020f0c8e */
[C---:B----4-:R-:W-:Y:S01]  /*eac0*/  @!P0 IMAD.WIDE.U32 R148, R139.reuse, R132, RZ ;  /* 0x000000848b948225 */ /* 0x050fe200078e00ff */
[----:B------:R-:W-:Y:S03]  /*ead0*/  @!P2 LEA.HI.X R145, R144, R235, R136, 0x8, P5 ;  /* 0x000000eb9091a211 */ /* 0x000fe600028f4488 */
[----:B------:R-:W-:Y:S01]  /*eae0*/  @!P0 IMAD R139, R139, R133, R149 ;  /* 0x000000858b8b8224 */ /* 0x000fe200078e0295 */
[----:B------:R-:W-:Y:S01]  /*eaf0*/  @!P0 SHF.L.U32 R137, R148, 0x7, RZ ;  /* 0x0000000794898819 */ /* 0x000fe200000006ff */
[----:B------:R-:W-:Y:S03]  /*eb00*/  @!P0 IMAD.WIDE.U32 R2, R130, 0x60, R2 ;  /* 0x0000006082028825 */ /* 0x000fe600078e0002 */
[----:B------:R-:W-:Y:S01]  /*eb10*/  @!P0 SHF.L.U64.HI R139, R148, 0x7, R139 ;  /* 0x00000007948b8819 */ /* 0x000fe2000001028b */
[----:B------:R-:W-:Y:S01]  /*eb20*/  @!P0 IMAD.IADD R3, R131, 0x1, R3 ;  /* 0x0000000183038824 */ /* 0x000fe200078e0203 */
[----:B------:R-:W-:Y:S02]  /*eb30*/  @!P0 LEA R140, P3, R132, R137, 0x6 ;  /* 0x00000089848c8211 */ /* 0x000fe400078630ff */
[----:B------:R-:W-:Y:S02]  /*eb40*/  @!P0 LEA R136, P4, R2, R231, 0x1 ;  /* 0x000000e702888211 */ /* 0x000fe400078808ff */
[----:B------:R-:W-:Y:S02]  /*eb50*/  @!P0 LEA.HI.X R132, R132, R139, R133, 0x6, P3 ;  /* 0x0000008b84848211 */ /* 0x000fe400018f3485 */
[----:B------:R-:W-:Y:S02]  /*eb60*/  @!P2 MOV R139, R145 ;  /* 0x00000091008ba202 */ /* 0x000fe40000000f00 */
[----:B------:R-:W-:Y:S02]  /*eb70*/  @!P0 LEA R130, P3, R140, R231, 0x1 ;  /* 0x000000e78c828211 */ /* 0x000fe400078608ff */
[-C--:B------:R-:W-:Y:S01]  /*eb80*/  @!P0 LEA.HI.X R137, R2, R235.reuse, R3, 0x1, P4 ;  /* 0x000000eb02898211 */ /* 0x080fe200020f0c03 */
[----:B------:R-:W-:Y:S01]  /*eb90*/  @!PT LDS RZ, [RZ] ;  /* 0x00000000fffff984 */ /* 0x000fe20000000800 */
[----:B------:R-:W-:Y:S01]  /*eba0*/  @!PT LDS RZ, [RZ] ;  /* 0x00000000fffff984 */ /* 0x000fe20000000800 */
[----:B------:R-:W-:Y:S01]  /*ebb0*/  @!PT LDS RZ, [RZ] ;  /* 0x00000000fffff984 */ /* 0x000fe20000000800 */
[----:B------:R1:W-:Y:S01]  /*ebc0*/  @!P2 LDGSTS.E.BYPASS.LTC128B.128 [R234+0x2000], desc[UR8][R138.64] ;  /* 0x020000008aeaafae */ /* 0x0003e2000b981a08 */
[----:B------:R-:W-:Y:S04]  /*ebd0*/  @!P0 LEA.HI.X R131, R140, R235, R132, 0x1, P3 ;  /* 0x000000eb8c838211 */ /* 0x000fe800018f0c84 */
[----:B------:R1:W-:Y:S05]  /*ebe0*/  @P2 STS.128 [R234+0x2000], RZ ;  /* 0x002000ffea002388 */ /* 0x0003ea0000000c00 */
        /* <DEDUP_REMOVED lines=17> */
.L_x_712:
[----:B------:R-:W-:Y:S04]  /*ed00*/  DEPBAR.LE SB0, 0x0 ;  /* 0x000080000000791a */ /* 0x000fe80000000000 */
[----:B------:R-:W-:Y:S01]  /*ed10*/  BAR.SYNC.DEFER_BLOCKING 0x0 ;  /* 0x0000000000007b1d */ /* 0x000fe20000010000 */
[----:B------:R-:W-:Y:S01]  /*ed20*/  ISETP.GE.AND P0, PT, R158, UR6, PT ;  /* 0x000000069e007c0c */ /* 0x000fe2000bf06270 */
[----:B---3--:R-:W-:Y:S01]  /*ed30*/  IMAD.WIDE.U32 R36, R186, R162, RZ ;  /* 0x000000a2ba247225 */ /* 0x008fe200078e00ff */
[----:B------:R-:W-:Y:S03]  /*ed40*/  LOP3.LUT R193, R236, 0x6, RZ, 0xc0, !PT ;  /* 0x00000006ecc17812 */ /* 0x000fe600078ec0ff */
[----:B------:R-:W-:Y:S01]  /*ed50*/  IMAD R34, R186, R163, R37 ;  /* 0x000000a3ba227224 */ /* 0x000fe200078e0225 */
[----:B------:R-:W-:Y:S02]  /*ed60*/  SHF.L.U32 R2, R36, 0x7, RZ ;  /* 0x0000000724027819 */ /* 0x000fe400000006ff */
[----:B------:R-:W-:Y:S02]  /*ed70*/  LEA R190, R186, R193, 0x7 ;  /* 0x000000c1babe7211 */ /* 0x000fe400078e38ff */
[----:B------:R-:W-:Y:S02]  /*ed80*/  SHF.L.U64.HI R3, R36, 0x7, R34 ;  /* 0x0000000724037819 */ /* 0x000fe40000010222 */
[----:B------:R-:W-:Y:S01]  /*ed90*/  @!P2 LEA R36, P5, R2, R229, 0x1 ;  /* 0x000000e50224a211 */ /* 0x000fe200078a08ff */
[----:B------:R-:W-:Y:S01]  /*eda0*/  @!P0 IMAD R35, R163, 0x60, RZ ;  /* 0x00000060a3238824 */ /* 0x000fe200078e02ff */
[-C--:B------:R-:W-:Y:S02]  /*edb0*/  @!P0 LEA R42, P4, R162, R2.reuse, 0x5 ;  /* 0x00000002a22a8211 */ /* 0x080fe400078828ff */
[----:B------:R-:W-:Y:S02]  /*edc0*/  @!P2 LEA.HI.X R37, R2, R233, R3, 0x1, P5 ;  /* 0x000000e90225a211 */ /* 0x000fe400028f0c03 */
[--C-:B------:R-:W-:Y:S02]  /*edd0*/  @!P0 LEA.HI.X R34, R162, R3, R163.reuse, 0x5, P4 ;  /* 0x00000003a2228211 */ /* 0x100fe400020f2ca3 */
[----:B------:R-:W-:Y:S02]  /*ede0*/  @!P0 LEA R40, P4, R42, R229, 0x1 ;  /* 0x000000e52a288211 */ /* 0x000fe400078808ff */
[----:B------:R-:W-:Y:S01]  /*edf0*/  @!P0 LEA R46, P3, R162, R2, 0x6 ;  /* 0x00000002a22e8211 */ /* 0x000fe200078630ff */
[----:B------:R-:W-:Y:S01]  /*ee00*/  @!PT LDS RZ, [RZ] ;  /* 0x00000000fffff984 */ /* 0x000fe20000000800 */
[----:B------:R-:W-:Y:S01]  /*ee10*/  @!PT LDS RZ, [RZ] ;  /* 0x00000000fffff984 */ /* 0x000fe20000000800 */
[----:B------:R-:W-:Y:S01]  /*ee20*/  @!PT LDS RZ, [RZ] ;  /* 0x00000000fffff984 */ /* 0x000fe20000000800 */
[----:B------:R-:W-:Y:S01]  /*ee30*/  @!P2 LDGSTS.E.BYPASS.LTC128B.128 [R234+0x4000], desc[UR8][R36.64] ;  /* 0x0400000024eaafae */ /* 0x000fe2000b981a08 */
[----:B------:R-:W-:Y:S02]  /*ee40*/  @!P0 LEA.HI.X R41, R42, R233, R34, 0x1, P4 ;  /* 0x000000e92a298211 */ /* 0x000fe400020f0c22 */
[C---:B------:R-:W-:Y:S01]  /*ee50*/  @!P0 LEA.HI.X R44, R162.reuse, R3, R163, 0x6, P3 ;  /* 0x00000003a22c8211 */ /* 0x040fe200018f34a3 */
[----:B------:R-:W-:Y:S01]  /*ee60*/  @!P0 IMAD.WIDE.U32 R2, R162, 0x60, R2 ;  /* 0x00000060a2028825 */ /* 0x000fe200078e0002 */
[----:B------:R-:W-:Y:S02]  /*ee70*/  @!P0 LEA R38, P3, R46, R229, 0x1 ;  /* 0x000000e52e268211 */ /* 0x000fe400078608ff */
[----:B------:R-:W-:Y:S01]  /*ee80*/  IADD3 R161, PT, PT, R190, 0x20, RZ ;  /* 0x00000020bea17810 */ /* 0x000fe20007ffe0ff */
[----:B------:R-:W-:Y:S01]  /*ee90*/  @P2 STS.128 [R234+0x4000], RZ ;  /* 0x004000ffea002388 */ /* 0x000fe20000000c00 */
[----:B------:R-:W-:Y:S02]  /*eea0*/  @!P0 LEA.HI.X R39, R46, R233, R44, 0x1, P3 ;  /* 0x000000e92e278211 */ /* 0x000fe400018f0c2c */
[C---:B------:R-:W-:Y:S02]  /*eeb0*/  @!P0 LEA R34, P3, R2.reuse, R229, 0x1 ;  /* 0x000000e502228211 */ /* 0x040fe400078608ff */
[----:B------:R-:W-:Y:S02]  /*eec0*/  @!P0 IADD3 R35, PT, PT, R35, R3, RZ ;  /* 0x0000000323238210 */ /* 0x000fe40007ffe0ff */
[----:B------:R-:W-:Y:S01]  /*eed0*/  I2FP.F32.U32 R161, R161 ;  /* 0x000000a100a17245 */ /* 0x000fe20000201000 */
[----:B------:R-:W-:Y:S01]  /*eee0*/  @P0 STS.128 [R234+0x4800], RZ ;  /* 0x004800ffea000388 */ /* 0x000fe20000000c00 */
[----:B------:R-:W-:Y:S02]  /*eef0*/  @!P0 LEA.HI.X R35, R2, R233, R35, 0x1, P3 ;  /* 0x000000e902238211 */ /* 0x000fe400018f0c23 */
[C---:B------:R-:W-:Y:S02]  /*ef00*/  IADD3 R192, PT, PT, R190.reuse, 0x28, RZ ;  /* 0x00000028bec07810 */ /* 0x040fe40007ffe0ff */
[C---:B------:R-:W-:Y:S02]  /*ef10*/  IADD3 R181, PT, PT, R190.reuse, 0x29, RZ ;  /* 0x00000029beb57810 */ /* 0x040fe40007ffe0ff */
[----:B------:R-:W-:Y:S01]  /*ef20*/  IADD3 R194, PT, PT, R190, 0x70, RZ ;  /* 0x00000070bec27810 */ /* 0x000fe20007ffe0ff */
[----:B------:R-:W-:Y:S01]  /*ef30*/  @!PT LDS RZ, [RZ] ;  /* 0x00000000fffff984 */ /* 0x000fe20000000800 */
[----:B------:R-:W-:Y:S01]  /*ef40*/  @!PT LDS RZ, [RZ] ;  /* 0x00000000fffff984 */ /* 0x000fe20000000800 */
[----:B------:R-:W-:Y:S01]  /*ef50*/  @!PT LDS RZ, [RZ] ;  /* 0x00000000fffff984 */ /* 0x000fe20000000800 */
[----:B------:R-:W-:Y:S01]  /*ef60*/  @!P0 LDGSTS.E.BYPASS.LTC128B.128 [R234+0x4800], desc[UR8][R40.64] ;  /* 0x0480000028ea8fae */ /* 0x000fe2000b981a08 */
[----:B------:R-:W-:Y:S07]  /*ef70*/  ISETP.NE.AND P3, PT, R186, RZ, PT ;  /* 0x000000ffba00720c */ /* 0x000fee0003f65270 */
        /* <DEDUP_REMOVED lines=12> */
[----:B------:R-:W-:Y:S08]  /*f040*/  LDSM.16.M88.4 R168, [R159+0x2000] ;  /* 0x002000009fa8783b */ /* 0x000ff00000000200 */
[----:B------:R-:W-:Y:S08]  /*f050*/  LDSM.16.M88.4 R144, [R156] ;  /* 0x000000009c90783b */ /* 0x000ff00000000200 */
[----:B------:R-:W-:Y:S08]  /*f060*/  LDSM.16.M88.4 R148, [R157+0x2000] ;  /* 0x002000009d94783b */ /* 0x000ff00000000200 */
[----:B------:R-:W-:Y:S08]  /*f070*/  LDSM.16.M88.4 R152, [R160+0x1000] ;  /* 0x00100000a098783b */ /* 0x000ff00000000200 */
[----:B------:R-:W-:Y:S08]  /*f080*/  LDSM.16.M88.4 R132, [R156+0x1000] ;  /* 0x001000009c84783b */ /* 0x000ff00000000200 */
[----:B------:R-:W-:Y:S08]  /*f090*/  LDSM.16.M88.4 R172, [R159+0x2400] ;  /* 0x002400009fac783b */ /* 0x000ff00000000200 */
[----:B------:R-:W-:Y:S08]  /*f0a0*/  LDSM.16.M88.4 R64, [R159+0x2c00] ;  /* 0x002c00009f40783b */ /* 0x000ff00000000200 */
[----:B------:R-:W-:Y:S08]  /*f0b0*/  LDSM.16.M88.4 R60, [R157+0x2c00] ;  /* 0x002c00009d3c783b */ /* 0x000ff00000000200 */
[----:B------:R-:W-:Y:S08]  /*f0c0*/  LDSM.16.M88.4 R80, [R159+0x3000] ;  /* 0x003000009f50783b */ /* 0x000ff00000000200 */
[----:B------:R-:W-:Y:S08]  /*f0d0*/  LDSM.16.M88.4 R76, [R157+0x3000] ;  /* 0x003000009d4c783b */ /* 0x000ff00000000200 */
[----:B------:R-:W2:Y:S02]  /*f0e0*/  LDSM.16.M88.4 R96, [R159+0x3400] ;  /* 0x003400009f60783b */ /* 0x000ea40000000200 */
[C---:B--2---:R-:W-:Y:S08]  /*f0f0*/  HMMA.16816.F32.BF16 R92, R140.reuse, R96, RZ ;  /* 0x000000608c5c723c */ /* 0x044ff000000418ff */
[C---:B------:R-:W-:Y:S08]  /*f100*/  HMMA.16816.F32.BF16 R164, R140.reuse, R168, RZ ;  /* 0x000000a88ca4723c */ /* 0x040ff000000418ff */
[C---:B------:R-:W-:Y:S08]  /*f110*/  HMMA.16816.F32.BF16 R84, R140.reuse, R80, RZ ;  /* 0x000000508c54723c */ /* 0x040ff000000418ff */
[----:B------:R-:W-:Y:S08]  /*f120*/  HMMA.16816.F32.BF16 R100, R140, R82, RZ ;  /* 0x000000528c64723c */ /* 0x000ff000000418ff */
[C---:B------:R-:W-:Y:S08]  /*f130*/  HMMA.16816.F32.BF16 R164, R144.reuse, R148, R164 ;  /* 0x0000009490a4723c */ /* 0x040ff000000418a4 */
[C---:B------:R-:W-:Y:S08]  /*f140*/  HMMA.16816.F32.BF16 R84, R144.reuse, R76, R84 ;  /* 0x0000004c9054723c */ /* 0x040ff00000041854 */
[----:B------:R-:W-:Y:S03]  /*f150*/  HMMA.16816.F32.BF16 R100, R144, R78, R100 ;  /* 0x0000004e9064723c */ /* 0x000fe60000041864 */
[----:B------:R-:W-:Y:S01]  /*f160*/  FMUL.FTZ R0, R164, UR5 ;  /* 0x00000005a4007c20 */ /* 0x000fe20008410000 */
[----:B------:R-:W-:Y:S01]  /*f170*/  FMUL.FTZ R4, R166, UR5 ;  /* 0x00000005a6047c20 */ /* 0x000fe20008410000 */
[----:B------:R-:W-:Y:S01]  /*f180*/  FMUL.FTZ R130, R165, UR5 ;  /* 0x00000005a5827c20 */ /* 0x000fe20008410000 */
[----:B------:R-:W-:Y:S02]  /*f190*/  FMUL.FTZ R129, R167, UR5 ;  /* 0x00000005a7817c20 */ /* 0x000fe40008410000 */
[----:B------:R-:W2:Y:S01]  /*f1a0*/  LDSM.16.M88.4 R164, [R157+0x2400] ;  /* 0x002400009da4783b */ /* 0x000ea20000000200 */
[----:B------:R3:W-:Y:S01]  /*f1b0*/  MUFU.TANH R7, R130 ;  /* 0x0000008200077308 */ /* 0x0007e20000002400 */
[----:B------:R-:W-:Y:S09]  /*f1c0*/  HMMA.16816.F32.BF16 R136, R152, R168, RZ ;  /* 0x000000a89888723c */ /* 0x000ff200000418ff */
[----:B------:R4:W-:Y:S01]  /*f1d0*/  MUFU.TANH R8, R129 ;  /* 0x0000008100087308 */ /* 0x0009e20000002400 */
[-C--:B------:R-:W-:Y:S09]  /*f1e0*/  HMMA.16816.F32.BF16 R176, R140, R170.reuse, RZ ;  /* 0x000000aa8cb0723c */ /* 0x080ff200000418ff */
[----:B------:R-:W5:Y:S01]  /*f1f0*/  MUFU.TANH R0, R0 ;  /* 0x0000000000007308 */ /* 0x000f620000002400 */
[----:B------:R-:W-:Y:S09]  /*f200*/  HMMA.16816.F32.BF16 R168, R152, R170, RZ ;  /* 0x000000aa98a8723c */ /* 0x000ff200000418ff */
[----:B------:R-:W5:Y:S01]  /*f210*/  MUFU.TANH R4, R4 ;  /* 0x0000000400047308 */ /* 0x000f620000002400 */
[----:B------:R-:W-:Y:S08]  /*f220*/  HMMA.16816.F32.BF16 R136, R132, R148, R136 ;  /* 0x000000948488723c */ /* 0x000ff00000041888 */
[-C--:B------:R-:W-:Y:S08]  /*f230*/  HMMA.16816.F32.BF16 R176, R144, R150.reuse, R176 ;  /* 0x0000009690b0723c */ /* 0x080ff000000418b0 */
[----:B------:R-:W-:Y:S04]  /*f240*/  HMMA.16816.F32.BF16 R168, R132, R150, R168 ;  /* 0x0000009684a8723c */ /* 0x000fe800000418a8 */
[----:B------:R-:W-:Y:S01]  /*f250*/  FMUL.FTZ R118, R137, UR5 ;  /* 0x0000000589767c20 */ /* 0x000fe20008410000 */
[----:B------:R-:W-:Y:S01]  /*f260*/  FMUL.FTZ R126, R139, UR5 ;  /* 0x000000058b7e7c20 */ /* 0x000fe20008410000 */
[----:B------:R-:W-:Y:S01]  /*f270*/  FMUL.FTZ R5, R136, UR5 ;  /* 0x0000000588057c20 */ /* 0x000fe20008410000 */
[----:B------:R-:W-:Y:S01]  /*f280*/  FMUL.FTZ R6, R138, UR5 ;  /* 0x000000058a067c20 */ /* 0x000fe20008410000 */
[----:B------:R1:W-:Y:S01]  /*f290*/  MUFU.TANH R9, R118 ;  /* 0x0000007600097308 */ /* 0x0003e20000002400 */
[C---:B------:R-:W-:Y:S03]  /*f2a0*/  HMMA.16816.F32.BF16 R148, R140.reuse, R172, RZ ;  /* 0x000000ac8c94723c */ /* 0x040fe600000418ff */
[----:B------:R-:W-:Y:S01]  /*f2b0*/  FMUL.FTZ R131, R178, UR5 ;  /* 0x00000005b2837c20 */ /* 0x000fe20008410000 */
[----:B------:R-:W-:Y:S05]  /*f2c0*/  FMUL.FTZ R122, R176, UR5 ;  /* 0x00000005b07a7c20 */ /* 0x000fea0008410000 */
[----:B------:R-:W-:Y:S01]  /*f2d0*/  MUFU.TANH R12, R131 ;  /* 0x00000083000c7308 */ /* 0x000fe20000002400 */
[----:B------:R-:W-:Y:S01]  /*f2e0*/  HMMA.16816.F32.BF16 R68, R140, R66, RZ ;  /* 0x000000428c44723c */ /* 0x000fe200000418ff */
[----:B---3--:R-:W-:Y:S01]  /*f2f0*/  FMUL.FTZ R130, R168, UR5 ;  /* 0x00000005a8827c20 */ /* 0x008fe20008410000 */
[----:B----4-:R-:W-:Y:S07]  /*f300*/  FMUL.FTZ R129, R170, UR5 ;  /* 0x00000005aa817c20 */ /* 0x010fee0008410000 */
[----:B------:R3:W-:Y:S01]  /*f310*/  MUFU.TANH R13, R130 ;  /* 0x00000082000d7308 */ /* 0x0007e20000002400 */
[----:B------:R-:W-:Y:S03]  /*f320*/  HMMA.16816.F32.BF16 R136, R152, R172, RZ ;  /* 0x000000ac9888723c */ /* 0x000fe600000418ff */
[----:B-1----:R-:W-:Y:S06]  /*f330*/  FMUL.FTZ R118, R169, UR5 ;  /* 0x00000005a9767c20 */ /* 0x002fec0008410000 */
[----:B------:R1:W-:Y:S01]  /*f340*/  MUFU.TANH R14, R129 ;  /* 0x00000081000e7308 */ /* 0x0003e20000002400 */
[C---:B--2---:R-:W-:Y:S09]  /*f350*/  HMMA.16816.F32.BF16 R148, R144.reuse, R164, R148 ;  /* 0x000000a49094723c */ /* 0x044ff20000041894 */
[----:B------:R2:W-:Y:S01]  /*f360*/  MUFU.TANH R10, R126 ;  /* 0x0000007e000a7308 */ /* 0x0005e20000002400 */
[----:B------:R-:W-:Y:S03]  /*f370*/  HMMA.16816.F32.BF16 R68, R144, R62, R68 ;  /* 0x0000003e9044723c */ /* 0x000fe60000041844 */
[----:B---3--:R-:W-:Y:S02]  /*f380*/  FMUL.FTZ R130, R171, UR5 ;  /* 0x00000005ab827c20 */ /* 0x008fe40008410000 */
[----:B------:R-:W3:Y:S04]  /*f390*/  LDSM.16.M88.4 R168, [R159+0x2800] ;  /* 0x002800009fa8783b */ /* 0x000ee80000000200 */
[----:B------:R4:W-:Y:S01]  /*f3a0*/  MUFU.TANH R18, R130 ;  /* 0x0000008200127308 */ /* 0x0009e20000002400 */
[----:B------:R-:W-:Y:S05]  /*f3b0*/  HMMA.16816.F32.BF16 R136, R132, R164, R136 ;  /* 0x000000a48488723c */ /* 0x000fea0000041888 */
[----:B-1----:R-:W-:Y:S01]  /*f3c0*/  FMUL.FTZ R129, R150, UR5 ;  /* 0x0000000596817c20 */ /* 0x002fe20008410000 */
[----:B------:R-:W-:Y:S03]  /*f3d0*/  FMUL.FTZ R131, R148, UR5 ;  /* 0x0000000594837c20 */ /* 0x000fe60008410000 */
[----:B------:R1:W-:Y:S01]  /*f3e0*/  MUFU.TANH R11, R122 ;  /* 0x0000007a000b7308 */ /* 0x0003e20000002400 */
[-C--:B------:R-:W-:Y:S03]  /*f3f0*/  HMMA.16816.F32.BF16 R56, R152, R64.reuse, RZ ;  /* 0x000000409838723c */ /* 0x080fe600000418ff */
[----:B--2---:R-:W-:Y:S06]  /*f400*/  FMUL.FTZ R126, R177, UR5 ;  /* 0x00000005b17e7c20 */ /* 0x004fec0008410000 */
[----:B------:R2:W-:Y:S01]  /*f410*/  MUFU.TANH R20, R129 ;  /* 0x0000008100147308 */ /* 0x0005e20000002400 */
[----:B------:R-:W-:Y:S02]  /*f420*/  HMMA.16816.F32.BF16 R72, R140, R64, RZ ;  /* 0x000000408c48723c */ /* 0x000fe400000418ff */
[----:B----4-:R-:W-:Y:S07]  /*f430*/  FMUL.FTZ R130, R149, UR5 ;  /* 0x0000000595827c20 */ /* 0x010fee0008410000 */
[----:B------:R4:W-:Y:S01]  /*f440*/  MUFU.TANH R15, R126 ;  /* 0x0000007e000f7308 */ /* 0x0009e20000002400 */
[----:B------:R-:W-:Y:S03]  /*f450*/  HMMA.16816.F32.BF16 R64, R152, R66, RZ ;  /* 0x000000429840723c */ /* 0x000fe600000418ff */
[----:B-1----:R-:W-:Y:S06]  /*f460*/  FMUL.FTZ R122, R179, UR5 ;  /* 0x00000005b37a7c20 */ /* 0x002fec0008410000 */
[----:B------:R1:W-:Y:S01]  /*f470*/  MUFU.TANH R17, R118 ;  /* 0x0000007600117308 */ /* 0x0003e20000002400 */
[-C--:B------:R-:W-:Y:S03]  /*f480*/  HMMA.16816.F32.BF16 R176, R140, R174.reuse, RZ ;  /* 0x000000ae8cb0723c */ /* 0x080fe600000418ff */
[----:B--2---:R-:W-:Y:S02]  /*f490*/  FMUL.FTZ R129, R151, UR5 ;  /* 0x0000000597817c20 */ /* 0x004fe40008410000 */
[----:B------:R-:W2:Y:S04]  /*f4a0*/  LDSM.16.M88.4 R148, [R157+0x2800] ;  /* 0x002800009d94783b */ /* 0x000ea80000000200 */
[----:B------:R5:W-:Y:S01]  /*f4b0*/  MUFU.TANH R16, R122 ;  /* 0x0000007a00107308 */ /* 0x000be20000002400 */
[----:B------:R-:W-:Y:S02]  /*f4c0*/  HMMA.16816.F32.BF16 R172, R152, R174, RZ ;  /* 0x000000ae98ac723c */ /* 0x000fe400000418ff */
[----:B----4-:R-:W-:Y:S07]  /*f4d0*/  FMUL.FTZ R126, R136, UR5 ;  /* 0x00000005887e7c20 */ /* 0x010fee0008410000 */
[----:B------:R4:W-:Y:S01]  /*f4e0*/  MUFU.TANH R21, R126 ;  /* 0x0000007e00157308 */ /* 0x0009e20000002400 */
[----:B------:R-:W-:Y:S05]  /*f4f0*/  HMMA.16816.F32.BF16 R64, R132, R62, R64 ;  /* 0x0000003e8440723c */ /* 0x000fea0000041840 */
[----:B-1----:R-:W-:Y:S01]  /*f500*/  FMUL.FTZ R118, R137, UR5 ;  /* 0x0000000589767c20 */ /* 0x002fe20008410000 */
[----:B------:R-:W-:Y:S03]  /*f510*/  FMUL.FTZ R63, R69, UR5 ;  /* 0x00000005453f7c20 */ /* 0x000fe60008410000 */
[----:B------:R1:W-:Y:S01]  /*f520*/  MUFU.TANH R19, R131 ;  /* 0x0000008300137308 */ /* 0x0003e20000002400 */
[-C--:B------:R-:W-:Y:S05]  /*f530*/  HMMA.16816.F32.BF16 R176, R144, R166.reuse, R176 ;  /* 0x000000a690b0723c */ /* 0x080fea00000418b0 */
[----:B-----5:R-:W-:Y:S04]  /*f540*/  FMUL.FTZ R122, R138, UR5 ;  /* 0x000000058a7a7c20 */ /* 0x020fe80008410000 */
[----:B------:R5:W-:Y:S01]  /*f550*/  MUFU.TANH R23, R130 ;  /* 0x0000008200177308 */ /* 0x000be20000002400 */
[----:B------:R-:W-:Y:S04]  /*f560*/  HMMA.16816.F32.BF16 R172, R132, R166, R172 ;  /* 0x000000a684ac723c */ /* 0x000fe800000418ac */
[----:B----4-:R-:W-:Y:S01]  /*f570*/  FMUL.FTZ R126, R139, UR5 ;  /* 0x000000058b7e7c20 */ /* 0x010fe20008410000 */
[----:B------:R-:W-:Y:S01]  /*f580*/  FMUL.FTZ R62, R66, UR5 ;  /* 0x00000005423e7c20 */ /* 0x000fe20008410000 */
[----:B------:R-:W-:Y:S03]  /*f590*/  FMUL.FTZ R66, R67, UR5 ;  /* 0x0000000543427c20 */ /* 0x000fe60008410000 */
[----:B------:R4:W-:Y:S01]  /*f5a0*/  MUFU.TANH R24, R129 ;  /* 0x0000008100187308 */ /* 0x0009e20000002400 */
[----:B------:R-:W-:Y:S01]  /*f5b0*/  FMUL.FTZ R67, R84, UR5 ;  /* 0x0000000554437c20 */ /* 0x000fe20008410000 */
[----:B---3--:R-:W-:Y:S03]  /*f5c0*/  HMMA.16816.F32.BF16 R136, R152, R168, RZ ;  /* 0x000000a89888723c */ /* 0x008fe600000418ff */
[----:B-1----:R-:W-:Y:S01]  /*f5d0*/  FMUL.FTZ R131, R178, UR5 ;  /* 0x00000005b2837c20 */ /* 0x002fe20008410000 */
[----:B------:R-:W-:Y:S04]  /*f5e0*/  FMUL.FTZ R65, R65, UR5 ;  /* 0x0000000541417c20 */ /* 0x000fe80008410000 */
[----:B------:R1:W-:Y:S01]  /*f5f0*/  MUFU.TANH R25, R118 ;  /* 0x0000007600197308 */ /* 0x0003e20000002400 */
[-C--:B------:R-:W-:Y:S05]  /*f600*/  HMMA.16816.F32.BF16 R56, R132, R60.reuse, R56 ;  /* 0x0000003c8438723c */ /* 0x080fea0000041838 */
[----:B-----5:R-:W-:Y:S04]  /*f610*/  FMUL.FTZ R130, R172, UR5 ;  /* 0x00000005ac827c20 */ /* 0x020fe80008410000 */
[----:B------:R-:W-:Y:S01]  /*f620*/  MUFU.TANH R28, R131 ;  /* 0x00000083001c7308 */ /* 0x000fe20000002400 */
[----:B------:R-:W-:Y:S01]  /*f630*/  FMUL.FTZ R34, R175, UR5 ;  /* 0x00000005af227c20 */ /* 0x000fe20008410000 */
[----:B----4-:R-:W-:Y:S01]  /*f640*/  FMUL.FTZ R129, R174, UR5 ;  /* 0x00000005ae817c20 */ /* 0x010fe20008410000 */
[----:B------:R-:W-:Y:S04]  /*f650*/  HMMA.16816.F32.BF16 R72, R144, R60, R72 ;  /* 0x0000003c9048723c */ /* 0x000fe80000041848 */
[----:B------:R-:W-:Y:S03]  /*f660*/  FMUL.FTZ R61, R64, UR5 ;  /* 0x00000005403d7c20 */ /* 0x000fe60008410000 */
[----:B------:R-:W-:Y:S01]  /*f670*/  MUFU.TANH R29, R130 ;  /* 0x00000082001d7308 */ /* 0x000fe20000002400 */
[----:B------:R-:W-:Y:S01]  /*f680*/  FMUL.FTZ R64, R71, UR5 ;  /* 0x0000000547407c20 */ /* 0x000fe20008410000 */
[----:B-1----:R-:W-:Y:S01]  /*f690*/  FMUL.FTZ R118, R173, UR5 ;  /* 0x00000005ad767c20 */ /* 0x002fe20008410000 */
[----:B--2---:R-:W-:Y:S07]  /*f6a0*/  HMMA.16816.F32.BF16 R136, R132, R148, R136 ;  /* 0x000000948488723c */ /* 0x004fee0000041888 */
[----:B------:R1:W-:Y:S01]  /*f6b0*/  MUFU.TANH R30, R129 ;  /* 0x00000081001e7308 */ /* 0x0003e20000002400 */
[----:B------:R-:W-:Y:S01]  /*f6c0*/  FMUL.FTZ R71, R85, UR5 ;  /* 0x0000000555477c20 */ /* 0x000fe20008410000 */
[----:B------:R-:W-:Y:S01]  /*f6d0*/  FMUL.FTZ R60, R70, UR5 ;  /* 0x00000005463c7c20 */ /* 0x000fe20008410000 */
[-C--:B------:R-:W-:Y:S03]  /*f6e0*/  HMMA.16816.F32.BF16 R52, R140, R170.reuse, RZ ;  /* 0x000000aa8c34723c */ /* 0x080fe600000418ff */
[----:B------:R-:W-:Y:S04]  /*f6f0*/  FMUL.FTZ R57, R57, UR5 ;  /* 0x0000000539397c20 */ /* 0x000fe80008410000 */
[----:B------:R2:W-:Y:S01]  /*f700*/  MUFU.TANH R33, R118 ;  /* 0x0000007600217308 */ /* 0x0005e20000002400 */
[----:B------:R-:W-:Y:S02]  /*f710*/  HMMA.16816.F32.BF16 R48, R152, R170, RZ ;  /* 0x000000aa9830723c */ /* 0x000fe400000418ff */
[----:B------:R-:W-:Y:S01]  /*f720*/  FMUL.FTZ R37, R136, UR5 ;  /* 0x0000000588257c20 */ /* 0x000fe20008410000 */
[----:B------:R-:W-:Y:S06]  /*f730*/  FMUL.FTZ R38, R138, UR5 ;  /* 0x000000058a267c20 */ /* 0x000fec0008410000 */
[----:B------:R3:W-:Y:S01]  /*f740*/  MUFU.TANH R22, R122 ;  /* 0x0000007a00167308 */ /* 0x0007e20000002400 */
[----:B------:R-:W-:Y:S01]  /*f750*/  FMUL.FTZ R41, R137, UR5 ;  /* 0x0000000589297c20 */ /* 0x000fe20008410000 */
[----:B-1----:R-:W1:Y:S01]  /*f760*/  LDSM.16.M88.4 R128, [R159+0x3800] ;  /* 0x003800009f80783b */ /* 0x002e620000000200 */
[----:B------:R-:W-:Y:S01]  /*f770*/  FMUL.FTZ R42, R139, UR5 ;  /* 0x000000058b2a7c20 */ /* 0x000fe20008410000 */
[----:B------:R-:W-:Y:S06]  /*f780*/  HMMA.16816.F32.BF16 R164, R140, R168, RZ ;  /* 0x000000a88ca4723c */ /* 0x000fec00000418ff */
[----:B------:R4:W-:Y:S01]  /*f790*/  MUFU.TANH R26, R126 ;  /* 0x0000007e001a7308 */ /* 0x0009e20000002400 */
[----:B--2---:R-:W2:Y:S01]  /*f7a0*/  LDSM.16.M88.4 R116, [R159+0x3c00] ;  /* 0x003c00009f74783b */ /* 0x004ea20000000200 */
[-C--:B------:R-:W-:Y:S08]  /*f7b0*/  HMMA.16816.F32.BF16 R52, R144, R150.reuse, R52 ;  /* 0x000000969034723c */ /* 0x080ff00000041834 */
[----:B------:R-:W5:Y:S01]  /*f7c0*/  MUFU.TANH R5, R5 ;  /* 0x0000000500057308 */ /* 0x000f620000002400 */
[----:B------:R-:W-:Y:S01]  /*f7d0*/  LDSM.16.M88.4 R136, [R157+0x3800] ;  /* 0x003800009d88783b */ /* 0x000fe20000000200 */
[----:B---3--:R-:W-:Y:S01]  /*f7e0*/  FMUL.FTZ R122, R176, UR5 ;  /* 0x00000005b07a7c20 */ /* 0x008fe20008410000 */
[----:B------:R-:W-:Y:S07]  /*f7f0*/  HMMA.16816.F32.BF16 R48, R132, R150, R48 ;  /* 0x000000968430723c */ /* 0x000fee0000041830 */
[----:B------:R3:W-:Y:S01]  /*f800*/  MUFU.TANH R27, R122 ;  /* 0x0000007a001b7308 */ /* 0x0007e20000002400 */
[----:B----4-:R-:W-:Y:S01]  /*f810*/  FMUL.FTZ R126, R177, UR5 ;  /* 0x00000005b17e7c20 */ /* 0x010fe20008410000 */
[----:B------:R-:W-:Y:S08]  /*f820*/  HMMA.16816.F32.BF16 R164, R144, R148, R164 ;  /* 0x0000009490a4723c */ /* 0x000ff000000418a4 */
[----:B------:R-:W-:Y:S01]  /*f830*/  MUFU.TANH R31, R126 ;  /* 0x0000007e001f7308 */ /* 0x000fe20000002400 */
[----:B------:R-:W-:Y:S01]  /*f840*/  FMUL.FTZ R43, R52, UR5 ;  /* 0x00000005342b7c20 */ /* 0x000fe20008410000 */
[----:B------:R-:W-:Y:S01]  /*f850*/  FMUL.FTZ R52, R74, UR5 ;  /* 0x000000054a347c20 */ /* 0x000fe20008410000 */
[----:B------:R-:W-:Y:S01]  /*f860*/  FMUL.FTZ R44, R54, UR5 ;  /* 0x00000005362c7c20 */ /* 0x000fe20008410000 */
[----:B------:R-:W-:Y:S01]  /*f870*/  FMUL.FTZ R54, R58, UR5 ;  /* 0x000000053a367c20 */ /* 0x000fe20008410000 */
[----:B------:R-:W-:Y:S01]  /*f880*/  FMUL.FTZ R58, R59, UR5 ;  /* 0x000000053b3a7c20 */ /* 0x000fe20008410000 */
[----:B------:R-:W-:Y:S01]  /*f890*/  FMUL.FTZ R59, R68, UR5 ;  /* 0x00000005443b7c20 */ /* 0x000fe20008410000 */
[----:B------:R-:W-:Y:S03]  /*f8a0*/  FMUL.FTZ R68, R86, UR5 ;  /* 0x0000000556447c20 */ /* 0x000fe60008410000 */
[----:B------:R-:W4:Y:S01]  /*f8b0*/  MUFU.TANH R6, R6 ;  /* 0x0000000600067308 */ /* 0x000f220000002400 */
[----:B------:R-:W-:Y:S01]  /*f8c0*/  FMUL.FTZ R45, R48, UR5 ;  /* 0x00000005302d7c20 */ /* 0x000fe20008410000 */
[----:B------:R-:W-:Y:S01]  /*f8d0*/  FMUL.FTZ R48, R55, UR5 ;  /* 0x0000000537307c20 */ /* 0x000fe20008410000 */
[----:B------:R-:W-:Y:S01]  /*f8e0*/  FMUL.FTZ R55, R73, UR5 ;  /* 0x0000000549377c20 */ /* 0x000fe20008410000 */
[----:B------:R-:W-:Y:S01]  /*f8f0*/  FMUL.FTZ R46, R50, UR5 ;  /* 0x00000005322e7c20 */ /* 0x000fe20008410000 */
[----:B------:R-:W-:Y:S01]  /*f900*/  FMUL.FTZ R50, R51, UR5 ;  /* 0x0000000533327c20 */ /* 0x000fe20008410000 */
[----:B------:R-:W-:Y:S01]  /*f910*/  FMUL.FTZ R51, R72, UR5 ;  /* 0x0000000548337c20 */ /* 0x000fe20008410000 */
[----:B------:R-:W-:Y:S03]  /*f920*/  FMUL.FTZ R47, R53, UR5 ;  /* 0x00000005352f7c20 */ /* 0x000fe60008410000 */
[----:B------:R-:W-:Y:S01]  /*f930*/  MUFU.TANH R34, R34 ;  /* 0x0000002200227308 */ /* 0x000fe20000002400 */
[----:B------:R-:W-:Y:S01]  /*f940*/  FMUL.FTZ R53, R56, UR5 ;  /* 0x0000000538357c20 */ /* 0x000fe20008410000 */
[----:B------:R-:W-:Y:S01]  /*f950*/  FMUL.FTZ R56, R75, UR5 ;  /* 0x000000054b387c20 */ /* 0x000fe20008410000 */
[----:B---3--:R-:W-:Y:S01]  /*f960*/  FMUL.FTZ R122, R179, UR5 ;  /* 0x00000005b37a7c20 */ /* 0x008fe20008410000 */
[C---:B------:R-:W-:Y:S03]  /*f970*/  HMMA.16816.F32.BF16 R72, R152.reuse, R80, RZ ;  /* 0x000000509848723c */ /* 0x040fe600000418ff */
[----:B------:R-:W-:Y:S03]  /*f980*/  FMUL.FTZ R35, R164, UR5 ;  /* 0x00000005a4237c20 */ /* 0x000fe60008410000 */
[----:B------:R1:W3:Y:S01]  /*f990*/  MUFU.TANH R32, R122 ;  /* 0x0000007a00207308 */ /* 0x0002e20000002400 */
[----:B------:R-:W-:Y:S01]  /*f9a0*/  FMUL.FTZ R36, R166, UR5 ;  /* 0x00000005a6247c20 */ /* 0x000fe20008410000 */
[----:B------:R-:W-:Y:S01]  /*f9b0*/  FMUL.FTZ R39, R165, UR5 ;  /* 0x00000005a5277c20 */ /* 0x000fe20008410000 */
[----:B------:R-:W-:Y:S01]  /*f9c0*/  FMUL.FTZ R40, R167, UR5 ;  /* 0x00000005a7287c20 */ /* 0x000fe20008410000 */
[C---:B------:R-:W-:Y:S01]  /*f9d0*/  HMMA.16816.F32.BF16 R80, R152.reuse, R82, RZ ;  /* 0x000000529850723c */ /* 0x040fe200000418ff */
[----:B------:R-:W-:Y:S05]  /*f9e0*/  FMUL.FTZ R49, R49, UR5 ;  /* 0x0000000531317c20 */ /* 0x000fea0008410000 */
[----:B------:R-:W3:Y:S02]  /*f9f0*/  MUFU.TANH R35, R35 ;  /* 0x0000002300237308 */ /* 0x000ee40000002400 */
[----:B------:R-:W-:Y:S08]  /*fa00*/  HMMA.16816.F32.BF16 R88, R152, R96, RZ ;  /* 0x000000609858723c */ /* 0x000ff000000418ff */
[----:B------:R-:W3:Y:S01]  /*fa10*/  MUFU.TANH R36, R36 ;  /* 0x0000002400247308 */ /* 0x000ee20000002400 */
[C---:B------:R-:W-:Y:S09]  /*fa20*/  HMMA.16816.F32.BF16 R72, R132.reuse, R76, R72 ;  /* 0x0000004c8448723c */ /* 0x040ff20000041848 */
[----:B------:R-:W3:Y:S01]  /*fa30*/  MUFU.TANH R37, R37 ;  /* 0x0000002500257308 */ /* 0x000ee20000002400 */
[----:B------:R-:W-:Y:S01]  /*fa40*/  FMUL.FTZ R76, R102, UR5 ;  /* 0x00000005664c7c20 */ /* 0x000fe20008410000 */
[----:B------:R-:W-:Y:S03]  /*fa50*/  HMMA.16816.F32.BF16 R80, R132, R78, R80 ;  /* 0x0000004e8450723c */ /* 0x000fe60000041850 */
[----:B------:R-:W-:Y:S05]  /*fa60*/  FMUL.FTZ R79, R101, UR5 ;  /* 0x00000005654f7c20 */ /* 0x000fea0008410000 */
[----:B------:R-:W3:Y:S01]  /*fa70*/  MUFU.TANH R38, R38 ;  /* 0x0000002600267308 */ /* 0x000ee20000002400 */
[-C--:B------:R-:W-:Y:S03]  /*fa80*/  HMMA.16816.F32.BF16 R148, R140, R98.reuse, RZ ;  /* 0x000000628c94723c */ /* 0x080fe600000418ff */
[----:B------:R-:W-:Y:S06]  /*fa90*/  FMUL.FTZ R69, R72, UR5 ;  /* 0x0000000548457c20 */ /* 0x000fec0008410000 */
[----:B------:R-:W3:Y:S01]  /*faa0*/  MUFU.TANH R39, R39 ;  /* 0x0000002700277308 */ /* 0x000ee20000002400 */
[----:B------:R-:W-:Y:S01]  /*fab0*/  FMUL.FTZ R72, R87, UR5 ;  /* 0x0000000557487c20 */ /* 0x000fe20008410000 */
[----:B------:R-:W-:Y:S01]  /*fac0*/  FMUL.FTZ R70, R74, UR5 ;  /* 0x000000054a467c20 */ /* 0x000fe20008410000 */
[----:B------:R-:W5:Y:S01]  /*fad0*/  LDSM.16.M88.4 R84, [R157+0x3400] ;  /* 0x003400009d54783b */ /* 0x000f620000000200 */
[----:B------:R-:W-:Y:S01]  /*fae0*/  FMUL.FTZ R74, R75, UR5 ;  /* 0x000000054b4a7c20 */ /* 0x000fe20008410000 */
[----:B------:R-:W-:Y:S01]  /*faf0*/  FMUL.FTZ R75, R100, UR5 ;  /* 0x00000005644b7c20 */ /* 0x000fe20008410000 */
[----:B------:R-:W-:Y:S01]  /*fb00*/  FMUL.FTZ R73, R73, UR5 ;  /* 0x0000000549497c20 */ /* 0x000fe20008410000 */
[----:B------:R-:W-:Y:S03]  /*fb10*/  FMUL.FTZ R77, R80, UR5 ;  /* 0x00000005504d7c20 */ /* 0x000fe60008410000 */
[----:B------:R-:W3:Y:S01]  /*fb20*/  MUFU.TANH R40, R40 ;  /* 0x0000002800287308 */ /* 0x000ee20000002400 */
[----:B------:R-:W-:Y:S01]  /*fb30*/  FMUL.FTZ R80, R103, UR5 ;  /* 0x0000000567507c20 */ /* 0x000fe20008410000 */
[----:B------:R-:W-:Y:S01]  /*fb40*/  FMUL.FTZ R78, R82, UR5 ;  /* 0x00000005524e7c20 */ /* 0x000fe20008410000 */
[----:B------:R-:W4:Y:S01]  /*fb50*/  LDSM.16.M88.4 R100, [R157+0x3c00] ;  /* 0x003c00009d64783b */ /* 0x000f220000000200 */
[----:B------:R-:W-:Y:S06]  /*fb60*/  DEPBAR.LE SB0, 0x0 ;  /* 0x000080000000791a */ /* 0x000fec0000000000 */
[----:B------:R-:W3:Y:S01]  /*fb70*/  MUFU.TANH R41, R41 ;  /* 0x0000002900297308 */ /* 0x000ee20000002400 */
[----:B------:R-:W-:Y:S03]  /*fb80*/  HMMA.16816.F32.BF16 R96, R152, R98, RZ ;  /* 0x000000629860723c */ /* 0x000fe600000418ff */
[----:B------:R-:W-:Y:S01]  /*fb90*/  FMUL.FTZ R81, R81, UR5 ;  /* 0x0000000551517c20 */ /* 0x000fe20008410000 */
[----:B------:R-:W-:Y:S05]  /*fba0*/  FMUL.FTZ R82, R83, UR5 ;  /* 0x0000000553527c20 */ /* 0x000fea0008410000 */
[----:B------:R-:W3:Y:S01]  /*fbb0*/  MUFU.TANH R42, R42 ;  /* 0x0000002a002a7308 */ /* 0x000ee20000002400 */
[----:B------:R-:W-:Y:S01]  /*fbc0*/  BAR.SYNC.DEFER_BLOCKING 0x0 ;  /* 0x0000000000007b1d */ /* 0x000fe20000010000 */
[C---:B-1----:R-:W-:Y:S08]  /*fbd0*/  HMMA.16816.F32.BF16 R120, R140.reuse, R128, RZ ;  /* 0x000000808c78723c */ /* 0x042ff000000418ff */
[----:B------:R-:W1:Y:S01]  /*fbe0*/  MUFU.TANH R43, R43 ;  /* 0x0000002b002b7308 */ /* 0x000e620000002400 */
[-C--:B--2---:R-:W-:Y:S09]  /*fbf0*/  HMMA.16816.F32.BF16 R104, R140, R116.reuse, RZ ;  /* 0x000000748c68723c */ /* 0x084ff200000418ff */
[----:B------:R-:W2:Y:S01]  /*fc00*/  MUFU.TANH R44, R44 ;  /* 0x0000002c002c7308 */ /* 0x000ea20000002400 */
[----:B------:R-:W-:Y:S09]  /*fc10*/  HMMA.16816.F32.BF16 R124, R152, R116, RZ ;  /* 0x00000074987c723c */ /* 0x000ff200000418ff */
[----:B------:R-:W2:Y:S01]  /*fc20*/  MUFU.TANH R45, R45 ;  /* 0x0000002d002d7308 */ /* 0x000ea20000002400 */
[C---:B------:R-:W-:Y:S09]  /*fc30*/  HMMA.16816.F32.BF16 R108, R140.reuse, R118, RZ ;  /* 0x000000768c6c723c */ /* 0x040ff200000418ff */
[----:B------:R-:W2:Y:S01]  /*fc40*/  MUFU.TANH R46, R46 ;  /* 0x0000002e002e7308 */ /* 0x000ea20000002400 */
[----:B------:R-:W-:Y:S09]  /*fc50*/  HMMA.16816.F32.BF16 R112, R140, R130, RZ ;  /* 0x000000828c70723c */ /* 0x000ff200000418ff */
[----:B------:R-:W2:Y:S01]  /*fc60*/  MUFU.TANH R47, R47 ;  /* 0x0000002f002f7308 */ /* 0x000ea20000002400 */
[C---:B------:R-:W-:Y:S09]  /*fc70*/  HMMA.16816.F32.BF16 R140, R152.reuse, R128, RZ ;  /* 0x00000080988c723c */ /* 0x040ff200000418ff */
[----:B------:R-:W2:Y:S01]  /*fc80*/  MUFU.TANH R48, R48 ;  /* 0x0000003000307308 */ /* 0x000ea20000002400 */
[----:B------:R-:W-:Y:S09]  /*fc90*/  HMMA.16816.F32.BF16 R128, R152, R130, RZ ;  /* 0x000000829880723c */ /* 0x000ff200000418ff */
[----:B------:R-:W2:Y:S01]  /*fca0*/  MUFU.TANH R49, R49 ;  /* 0x0000003100317308 */ /* 0x000ea20000002400 */
[----:B-----5:R-:W-:Y:S09]  /*fcb0*/  HMMA.16816.F32.BF16 R92, R144, R84, R92 ;  /* 0x00000054905c723c */ /* 0x020ff2000004185c */
[----:B------:R-:W5:Y:S01]  /*fcc0*/  MUFU.TANH R50, R50 ;  /* 0x0000003200327308 */ /* 0x000f620000002400 */
[----:B------:R-:W-:Y:S09]  /*fcd0*/  HMMA.16816.F32.BF16 R96, R132, R86, R96 ;  /* 0x000000568460723c */ /* 0x000ff20000041860 */
[----:B------:R-:W5:Y:S01]  /*fce0*/  MUFU.TANH R51, R51 ;  /* 0x0000003300337308 */ /* 0x000f620000002400 */
[----:B------:R-:W-:Y:S03]  /*fcf0*/  HMMA.16816.F32.BF16 R116, R152, R118, RZ ;  /* 0x000000769874723c */ /* 0x000fe600000418ff */
[----:B------:R-:W-:Y:S06]  /*fd00*/  FMUL.FTZ R83, R92, UR5 ;  /* 0x000000055c537c20 */ /* 0x000fec0008410000 */
[----:B------:R-:W5:Y:S01]  /*fd10*/  MUFU.TANH R52, R52 ;  /* 0x0000003400347308 */ /* 0x000f620000002400 */
[C---:B------:R-:W-:Y:S05]  /*fd20*/  HMMA.16816.F32.BF16 R120, R144.reuse, R136, R120 ;  /* 0x000000889078723c */ /* 0x040fea0000041878 */
[----:B------:R-:W-:Y:S04]  /*fd30*/  FMUL.FTZ R97, R97, UR5 ;  /* 0x0000000561617c20 */ /* 0x000fe80008410000 */
[----:B------:R-:W5:Y:S01]  /*fd40*/  MUFU.TANH R53, R53 ;  /* 0x0000003500357308 */ /* 0x000f620000002400 */
[-C--:B----4-:R-:W-:Y:S09]  /*fd50*/  HMMA.16816.F32.BF16 R104, R144, R100.reuse, R104 ;  /* 0x000000649068723c */ /* 0x090ff20000041868 */
[----:B------:R-:W4:Y:S01]  /*fd60*/  MUFU.TANH R54, R54 ;  /* 0x0000003600367308 */ /* 0x000f220000002400 */
[----:B------:R-:W-:Y:S04]  /*fd70*/  HMMA.16816.F32.BF16 R124, R132, R100, R124 ;  /* 0x00000064847c723c */ /* 0x000fe8000004187c */
[----:B------:R-:W-:Y:S05]  /*fd80*/  FMUL.FTZ R100, R122, UR5 ;  /* 0x000000057a647c20 */ /* 0x000fea0008410000 */
[----:B------:R-:W4:Y:S01]  /*fd90*/  MUFU.TANH R55, R55 ;  /* 0x0000003700377308 */ /* 0x000f220000002400 */
[----:B------:R-:W-:Y:S09]  /*fda0*/  HMMA.16816.F32.BF16 R108, R144, R102, R108 ;  /* 0x00000066906c723c */ /* 0x000ff2000004186c */
[----:B------:R-:W4:Y:S01]  /*fdb0*/  MUFU.TANH R56, R56 ;  /* 0x0000003800387308 */ /* 0x000f220000002400 */
[C---:B------:R-:W-:Y:S05]  /*fdc0*/  HMMA.16816.F32.BF16 R140, R132.reuse, R136, R140 ;  /* 0x00000088848c723c */ /* 0x040fea000004188c */
[----:B------:R-:W-:Y:S04]  /*fdd0*/  FMUL.FTZ R122, R127, UR5 ;  /* 0x000000057f7a7c20 */ /* 0x000fe80008410000 */
[----:B------:R-:W4:Y:S01]  /*fde0*/  MUFU.TANH R57, R57 ;  /* 0x0000003900397308 */ /* 0x000f220000002400 */
[----:B------:R-:W-:Y:S01]  /*fdf0*/  FMUL.FTZ R126, R126, UR5 ;  /* 0x000000057e7e7c20 */ /* 0x000fe20008410000 */
[C---:B------:R-:W-:Y:S03]  /*fe00*/  HMMA.16816.F32.BF16 R128, R132.reuse, R138, R128 ;  /* 0x0000008a8480723c */ /* 0x040fe60000041880 */
[----:B------:R-:W-:Y:S05]  /*fe10*/  FMUL.FTZ R127, R109, UR5 ;  /* 0x000000056d7f7c20 */ /* 0x000fea0008410000 */
[----:B------:R-:W4:Y:S01]  /*fe20*/  MUFU.TANH R58, R58 ;  /* 0x0000003a003a7308 */ /* 0x000f220000002400 */
[C---:B------:R-:W-:Y:S03]  /*fe30*/  HMMA.16816.F32.BF16 R88, R132.reuse, R84, R88 ;  /* 0x000000548458723c */ /* 0x040fe60000041858 */
[----:B------:R-:W-:Y:S01]  /*fe40*/  FMUL.FTZ R84, R94, UR5 ;  /* 0x000000055e547c20 */ /* 0x000fe20008410000 */
[----:B------:R-:W-:Y:S01]  /*fe50*/  FMUL.FTZ R94, R98, UR5 ;  /* 0x00000005625e7c20 */ /* 0x000fe20008410000 */
[----:B------:R-:W-:Y:S04]  /*fe60*/  FMUL.FTZ R98, R99, UR5 ;  /* 0x0000000563627c20 */ /* 0x000fe80008410000 */
[----:B------:R-:W4:Y:S01]  /*fe70*/  MUFU.TANH R59, R59 ;  /* 0x0000003b003b7308 */ /* 0x000f220000002400 */
[----:B------:R-:W-:Y:S01]  /*fe80*/  FMUL.FTZ R99, R120, UR5 ;  /* 0x0000000578637c20 */ /* 0x000fe20008410000 */
[----:B------:R-:W-:Y:S03]  /*fe90*/  HMMA.16816.F32.BF16 R132, R132, R102, R116 ;  /* 0x000000668484723c */ /* 0x000fe60000041874 */
[----:B------:R-:W-:Y:S01]  /*fea0*/  FMUL.FTZ R119, R105, UR5 ;  /* 0x0000000569777c20 */ /* 0x000fe20008410000 */
[----:B------:R-:W-:Y:S01]  /*feb0*/  FMUL.FTZ R120, R107, UR5 ;  /* 0x000000056b787c20 */ /* 0x000fe20008410000 */
[----:B------:R-:W-:Y:S03]  /*fec0*/  IADD3 R105, PT, PT, R190, 0x1, RZ ;  /* 0x00000001be697810 */ /* 0x000fe60007ffe0ff */
[----:B------:R-:W4:Y:S01]  /*fed0*/  MUFU.TANH R60, R60 ;  /* 0x0000003c003c7308 */ /* 0x000f220000002400 */
[----:B------:R-:W-:Y:S01]  /*fee0*/  I2FP.F32.U32 R107, R190 ;  /* 0x000000be006b7245 */ /* 0x000fe20000201000 */
[----:B------:R-:W-:Y:S01]  /*fef0*/  FMUL.FTZ R116, R106, UR5 ;  /* 0x000000056a747c20 */ /* 0x000fe20008410000 */
[----:B------:R-:W-:Y:S01]  /*ff00*/  I2FP.F32.U32 R109, R105 ;  /* 0x00000069006d7245 */ /* 0x000fe20000201000 */
[----:B------:R-:W-:Y:S01]  /*ff10*/  FMUL.FTZ R101, R140, UR5 ;  /* 0x000000058c657c20 */ /* 0x000fe20008410000 */
[----:B------:R-:W-:Y:S01]  /*ff20*/  IADD3 R106, PT, PT, R190, 0x8, RZ ;  /* 0x00000008be6a7810 */ /* 0x000fe20007ffe0ff */
[CC--:B------:R-:W-:Y:S01]  /*ff30*/  FFMA.FTZ R0, R180.reuse, R107.reuse, R0 ;  /* 0x0000006bb4007223 */ /* 0x0c0fe20000010000 */
[CC--:B------:R-:W-:Y:S03]  /*ff40*/  FFMA.FTZ R4, R180.reuse, R107.reuse, R4 ;  /* 0x0000006bb4047223 */ /* 0x0c0fe60000010004 */
[----:B------:R-:W4:Y:S01]  /*ff50*/  MUFU.TANH R61, R61 ;  /* 0x0000003d003d7308 */ /* 0x000f220000002400 */
[----:B------:R-:W-:Y:S01]  /*ff60*/  FMUL.FTZ R140, R123, UR5 ;  /* 0x000000057b8c7c20 */ /* 0x000fe20008410000 */
[-C--:B------:R-:W-:Y:S01]  /*ff70*/  FFMA.FTZ R5, R180, R107.reuse, R5 ;  /* 0x0000006bb4057223 */ /* 0x080fe20000010005 */
[----:B------:R-:W-:Y:S01]  /*ff80*/  FMUL.FTZ R123, R108, UR5 ;  /* 0x000000056c7b7c20 */ /* 0x000fe20008410000 */
[----:B------:R-:W-:Y:S01]  /*ff90*/  FFMA.FTZ R6, R180, R107, R6 ;  /* 0x0000006bb4067223 */ /* 0x000fe20000010006 */
[----:B------:R-:W-:Y:S01]  /*ffa0*/  IADD3 R108, PT, PT, R190, 0x9, RZ ;  /* 0x00000009be6c7810 */ /* 0x000fe20007ffe0ff */
[CC--:B------:R-:W-:Y:S01]  /*ffb0*/  FFMA.FTZ R7, R180.reuse, R109.reuse, R7 ;  /* 0x0000006db4077223 */ /* 0x0c0fe20000010007 */
[----:B------:R-:W-:Y:S03]  /*ffc0*/  I2FP.F32.U32 R107, R106 ;  /* 0x0000006a006b7245 */ /* 0x000fe60000201000 */
[----:B------:R-:W4:Y:S01]  /*ffd0*/  MUFU.TANH R62, R62 ;  /* 0x0000003e003e7308 */ /* 0x000f220000002400 */
[C---:B------:R-:W-:Y:S05]  /*ffe0*/  HMMA.16816.F32.BF16 R112, R144.reuse, R138, R112 ;  /* 0x0000008a9070723c */ /* 0x040fea0000041870 */
[-C--:B------:R-:W-:Y:S01]  /*fff0*/  FFMA.FTZ R8, R180, R109.reuse, R8 ;  /* 0x0000006db4087223 */ /* 0x080fe20000010008 */
[----:B------:R-:W-:Y:S03]  /*10000*/  FMUL.FTZ R138, R128, UR5 ;  /* 0x00000005808a7c20 */ /* 0x000fe60008410000 */
[----:B------:R-:W4:Y:S01]  /*10010*/  MUFU.TANH R63, R63 ;  /* 0x0000003f003f7308 */ /* 0x000f220000002400 */
[CC--:B------:R-:W-:Y:S01]  /*10020*/  FFMA.FTZ R9, R180.reuse, R109.reuse, R9 ;  /* 0x0000006db4097223 */ /* 0x0c0fe20000010009 */
[----:B------:R-:W-:Y:S01]  /*10030*/  FMUL.FTZ R128, R111, UR5 ;  /* 0x000000056f807c20 */ /* 0x000fe20008410000 */
[----:B------:R-:W-:Y:S01]  /*10040*/  FFMA.FTZ R10, R180, R109, R10 ;  /* 0x0000006db40a7223 */ /* 0x000fe2000001000a */
[----:B------:R-:W-:Y:S01]  /*10050*/  IADD3 R111, PT, PT, R190, 0x10, RZ ;  /* 0x00000010be6f7810 */ /* 0x000fe20007ffe0ff */
[CC--:B------:R-:W-:Y:S01]  /*10060*/  FFMA.FTZ R11, R180.reuse, R107.reuse, R11 ;  /* 0x0000006bb40b7223 */ /* 0x0c0fe2000001000b */
[----:B------:R-:W-:Y:S01]  /*10070*/  I2FP.F32.U32 R109, R108 ;  /* 0x0000006c006d7245 */ /* 0x000fe20000201000 */
[CC--:B------:R-:W-:Y:S03]  /*10080*/  FFMA.FTZ R12, R180.reuse, R107.reuse, R12 ;  /* 0x0000006bb40c7223 */ /* 0x0c0fe6000001000c */
[----:B------:R-:W4:Y:S01]  /*10090*/  MUFU.TANH R64, R64 ;  /* 0x0000004000407308 */ /* 0x000f220000002400 */
[CC--:B------:R-:W-:Y:S01]  /*100a0*/  FFMA.FTZ R13, R180.reuse, R107.reuse, R13 ;  /* 0x0000006bb40d7223 */ /* 0x0c0fe2000001000d */
[C---:B------:R-:W-:Y:S01]  /*100b0*/  FFMA.FTZ R14, R180.reuse, R107, R14 ;  /* 0x0000006bb40e7223 */ /* 0x040fe2000001000e */
[----:B------:R-:W-:Y:S01]  /*100c0*/  I2FP.F32.U32 R111, R111 ;  /* 0x0000006f006f7245 */ /* 0x000fe20000201000 */
[-C--:B------:R-:W-:Y:S01]  /*100d0*/  FFMA.FTZ R15, R180, R109.reuse, R15 ;  /* 0x0000006db40f7223 */ /* 0x080fe2000001000f */
[----:B------:R-:W-:Y:S01]  /*100e0*/  IADD3 R108, PT, PT, R190, 0x11, RZ ;  /* 0x00000011be6c7810 */ /* 0x000fe20007ffe0ff */
[CC--:B------:R-:W-:Y:S01]  /*100f0*/  FFMA.FTZ R16, R180.reuse, R109.reuse, R16 ;  /* 0x0000006db4107223 */ /* 0x0c0fe20000010010 */
        /* <DEDUP_REMOVED lines=8> */
[----:B------:R-:W-:Y:S03]  /*10180*/  FMUL.FTZ R117, R129, UR5 ;  /* 0x0000000581757c20 */ /* 0x000fe60008410000 */
[----:B------:R-:W4:Y:S01]  /*10190*/  MUFU.TANH R66, R66 ;  /* 0x0000004200427308 */ /* 0x000f220000002400 */
[-C--:B------:R-:W-:Y:S01]  /*101a0*/  FFMA.FTZ R20, R180, R111.reuse, R20 ;  /* 0x0000006fb4147223 */ /* 0x080fe20000010014 */
[----:B------:R-:W-:Y:S01]  /*101b0*/  FMUL.FTZ R129, R124, UR5 ;  /* 0x000000057c817c20 */ /* 0x000fe20008410000 */
[-C--:B------:R-:W-:Y:S01]  /*101c0*/  FFMA.FTZ R21, R180, R111.reuse, R21 ;  /* 0x0000006fb4157223 */ /* 0x080fe20000010015 */
[----:B------:R-:W-:Y:S01]  /*101d0*/  FMUL.FTZ R124, R110, UR5 ;  /* 0x000000056e7c7c20 */ /* 0x000fe20008410000 */
[----:B------:R-:W-:Y:S01]  /*101e0*/  FFMA.FTZ R22, R180, R111, R22 ;  /* 0x0000006fb4167223 */ /* 0x000fe20000010016 */
[----:B------:R-:W-:Y:S01]  /*101f0*/  IADD3 R110, PT, PT, R190, 0x19, RZ ;  /* 0x00000019be6e7810 */ /* 0x000fe20007ffe0ff */
[C---:B------:R-:W-:Y:S03]  /*10200*/  FFMA.FTZ R23, R180.reuse, R109, R23 ;  /* 0x0000006db4177223 */ /* 0x040fe60000010017 */
[----:B------:R-:W4:Y:S01]  /*10210*/  MUFU.TANH R67, R67 ;  /* 0x0000004300437308 */ /* 0x000f220000002400 */
[----:B------:R-:W-:Y:S01]  /*10220*/  I2FP.F32.U32 R111, R125 ;  /* 0x0000007d006f7245 */ /* 0x000fe20000201000 */
[CC--:B------:R-:W-:Y:S01]  /*10230*/  FFMA.FTZ R24, R180.reuse, R109.reuse, R24 ;  /* 0x0000006db4187223 */ /* 0x0c0fe20000010018 */
[CC--:B------:R-:W-:Y:S01]  /*10240*/  FFMA.FTZ R25, R180.reuse, R109.reuse, R25 ;  /* 0x0000006db4197223 */ /* 0x0c0fe20000010019 */
[C---:B------:R-:W-:Y:S01]  /*10250*/  FFMA.FTZ R26, R180.reuse, R109, R26 ;  /* 0x0000006db41a7223 */ /* 0x040fe2000001001a */
[----:B------:R-:W-:Y:S01]  /*10260*/  I2FP.F32.U32 R125, R110 ;  /* 0x0000006e007d7245 */ /* 0x000fe20000201000 */
[CC--:B------:R-:W-:Y:S01]  /*10270*/  FFMA.FTZ R27, R180.reuse, R111.reuse, R27 ;  /* 0x0000006fb41b7223 */ /* 0x0c0fe2000001001b */
[CC--:B------:R-:W-:Y:S03]  /*10280*/  FFMA.FTZ R28, R180.reuse, R111.reuse, R28 ;  /* 0x0000006fb41c7223 */ /* 0x0c0fe6000001001c */
[----:B------:R-:W4:Y:S01]  /*10290*/  MUFU.TANH R68, R68 ;  /* 0x0000004400447308 */ /* 0x000f220000002400 */
[CC--:B------:R-:W-:Y:S01]  /*102a0*/  FFMA.FTZ R29, R180.reuse, R111.reuse, R29 ;  /* 0x0000006fb41d7223 */ /* 0x0c0fe2000001001d */
[----:B------:R-:W-:Y:S01]  /*102b0*/  FFMA.FTZ R30, R180, R111, R30 ;  /* 0x0000006fb41e7223 */ /* 0x000fe2000001001e */
[----:B------:R-:W-:Y:S01]  /*102c0*/  IADD3 R111, PT, PT, R190, 0x21, RZ ;  /* 0x00000021be6f7810 */ /* 0x000fe20007ffe0ff */
[CC--:B------:R-:W-:Y:S01]  /*102d0*/  FFMA.FTZ R31, R180.reuse, R125.reuse, R31 ;  /* 0x0000007db41f7223 */ /* 0x0c0fe2000001001f */
[CC--:B---3--:R-:W-:Y:S01]  /*102e0*/  FFMA.FTZ R32, R180.reuse, R125.reuse, R32 ;  /* 0x0000007db4207223 */ /* 0x0c8fe20000010020 */
[CC--:B------:R-:W-:Y:S01]  /*102f0*/  FFMA.FTZ R33, R180.reuse, R125.reuse, R33 ;  /* 0x0000007db4217223 */ /* 0x0c0fe20000010021 */
[----:B------:R-:W-:Y:S03]  /*10300*/  FMUL.FTZ R113, R113, UR5 ;  /* 0x0000000571717c20 */ /* 0x000fe60008410000 */
[----:B------:R-:W3:Y:S01]  /*10310*/  MUFU.TANH R69, R69 ;  /* 0x0000004500457308 */ /* 0x000ee20000002400 */
[C---:B------:R-:W-:Y:S01]  /*10320*/  FFMA.FTZ R34, R180.reuse, R125, R34 ;  /* 0x0000007db4227223 */ /* 0x040fe20000010022 */
[----:B------:R-:W-:Y:S01]  /*10330*/  I2FP.F32.U32 R125, R111 ;  /* 0x0000006f007d7245 */ /* 0x000fe20000201000 */
[CC--:B------:R-:W-:Y:S01]  /*10340*/  FFMA.FTZ R35, R180.reuse, R161.reuse, R35 ;  /* 0x000000a1b4237223 */ /* 0x0c0fe20000010023 */
[CC--:B------:R-:W-:Y:S01]  /*10350*/  FFMA.FTZ R36, R180.reuse, R161.reuse, R36 ;  /* 0x000000a1b4247223 */ /* 0x0c0fe20000010024 */
[CC--:B------:R-:W-:Y:S01]  /*10360*/  FFMA.FTZ R37, R180.reuse, R161.reuse, R37 ;  /* 0x000000a1b4257223 */ /* 0x0c0fe20000010025 */
[C---:B------:R-:W-:Y:S01]  /*10370*/  FFMA.FTZ R38, R180.reuse, R161, R38 ;  /* 0x000000a1b4267223 */ /* 0x040fe20000010026 */
[----:B------:R-:W-:Y:S03]  /*10380*/  I2FP.F32.U32 R161, R192 ;  /* 0x000000c000a17245 */ /* 0x000fe60000201000 */
[----:B------:R-:W-:Y:S01]  /*10390*/  MUFU.TANH R111, R113 ;  /* 0x00000071006f7308 */ /* 0x000fe20000002400 */
[CC--:B------:R-:W-:Y:S01]  /*103a0*/  FFMA.FTZ R39, R180.reuse, R125.reuse, R39 ;  /* 0x0000007db4277223 */ /* 0x0c0fe20000010027 */
[CC--:B------:R-:W-:Y:S01]  /*103b0*/  FFMA.FTZ R40, R180.reuse, R125.reuse, R40 ;  /* 0x0000007db4287223 */ /* 0x0c0fe20000010028 */
[CC--:B------:R-:W-:Y:S01]  /*103c0*/  FFMA.FTZ R41, R180.reuse, R125.reuse, R41 ;  /* 0x0000007db4297223 */ /* 0x0c0fe20000010029 */
[C---:B------:R-:W-:Y:S01]  /*103d0*/  FFMA.FTZ R42, R180.reuse, R125, R42 ;  /* 0x0000007db42a7223 */ /* 0x040fe2000001002a */
[----:B------:R-:W-:Y:S01]  /*103e0*/  I2FP.F32.U32 R125, R181 ;  /* 0x000000b5007d7245 */ /* 0x000fe20000201000 */
[-C--:B-1----:R-:W-:Y:S01]  /*103f0*/  FFMA.FTZ R43, R180, R161.reuse, R43 ;  /* 0x000000a1b42b7223 */ /* 0x082fe2000001002b */
[----:B------:R-:W-:Y:S03]  /*10400*/  IADD3 R192, PT, PT, R190, 0x30, RZ ;  /* 0x00000030bec07810 */ /* 0x000fe60007ffe0ff */
[----:B------:R1:W-:Y:S01]  /*10410*/  MUFU.TANH R113, R117 ;  /* 0x0000007500717308 */ /* 0x0003e20000002400 */
[CC--:B--2---:R-:W-:Y:S01]  /*10420*/  FFMA.FTZ R44, R180.reuse, R161.reuse, R44 ;  /* 0x000000a1b42c7223 */ /* 0x0c4fe2000001002c */
[CC--:B------:R-:W-:Y:S01]  /*10430*/  FFMA.FTZ R45, R180.reuse, R161.reuse, R45 ;  /* 0x000000a1b42d7223 */ /* 0x0c0fe2000001002d */
[----:B------:R-:W-:Y:S01]  /*10440*/  FFMA.FTZ R46, R180, R161, R46 ;  /* 0x000000a1b42e7223 */ /* 0x000fe2000001002e */
[----:B------:R-:W-:Y:S01]  /*10450*/  IADD3 R181, PT, PT, R190, 0x31, RZ ;  /* 0x00000031beb57810 */ /* 0x000fe20007ffe0ff */
[CC--:B------:R-:W-:Y:S01]  /*10460*/  FFMA.FTZ R47, R180.reuse, R125.reuse, R47 ;  /* 0x0000007db42f7223 */ /* 0x0c0fe2000001002f */
[----:B------:R-:W-:Y:S01]  /*10470*/  I2FP.F32.U32 R161, R192 ;  /* 0x000000c000a17245 */ /* 0x000fe20000201000 */
[CC--:B------:R-:W-:Y:S03]  /*10480*/  FFMA.FTZ R48, R180.reuse, R125.reuse, R48 ;  /* 0x0000007db4307223 */ /* 0x0c0fe60000010030 */
[----:B------:R-:W2:Y:S01]  /*10490*/  MUFU.TANH R70, R70 ;  /* 0x0000004600467308 */ /* 0x000ea20000002400 */
[CC--:B------:R-:W-:Y:S01]  /*104a0*/  FFMA.FTZ R49, R180.reuse, R125.reuse, R49 ;  /* 0x0000007db4317223 */ /* 0x0c0fe20000010031 */
[C---:B-----5:R-:W-:Y:S01]  /*104b0*/  FFMA.FTZ R50, R180.reuse, R125, R50 ;  /* 0x0000007db4327223 */ /* 0x060fe20000010032 */
[----:B------:R-:W-:Y:S01]  /*104c0*/  I2FP.F32.U32 R125, R181 ;  /* 0x000000b5007d7245 */ /* 0x000fe20000201000 */
[-C--:B------:R-:W-:Y:S01]  /*104d0*/  FFMA.FTZ R51, R180, R161.reuse, R51 ;  /* 0x000000a1b4337223 */ /* 0x080fe20000010033 */
[----:B------:R-:W-:Y:S01]  /*104e0*/  IADD3 R192, PT, PT, R190, 0x38, RZ ;  /* 0x00000038bec07810 */ /* 0x000fe20007ffe0ff */
[----:B------:R-:W-:Y:S04]  /*104f0*/  HMMA.16816.F32.BF16 R148, R144, R86, R148 ;  /* 0x000000569094723c */ /* 0x000fe80000041894 */
[----:B------:R-:W5:Y:S01]  /*10500*/  MUFU.TANH R71, R71 ;  /* 0x0000004700477308 */ /* 0x000f620000002400 */
[CC--:B------:R-:W-:Y:S01]  /*10510*/  FFMA.FTZ R52, R180.reuse, R161.reuse, R52 ;  /* 0x000000a1b4347223 */ /* 0x0c0fe20000010034 */
[CC--:B------:R-:W-:Y:S01]  /*10520*/  FFMA.FTZ R53, R180.reuse, R161.reuse, R53 ;  /* 0x000000a1b4357223 */ /* 0x0c0fe20000010035 */
[----:B----4-:R-:W-:Y:S01]  /*10530*/  FFMA.FTZ R54, R180, R161, R54 ;  /* 0x000000a1b4367223 */ /* 0x010fe20000010036 */
[----:B------:R-:W-:Y:S01]  /*10540*/  IADD3 R181, PT, PT, R190, 0x39, RZ ;  /* 0x00000039beb57810 */ /* 0x000fe20007ffe0ff */
[CC--:B------:R-:W-:Y:S01]  /*10550*/  FFMA.FTZ R55, R180.reuse, R125.reuse, R55 ;  /* 0x0000007db4377223 */ /* 0x0c0fe20000010037 */
[----:B-1----:R-:W-:Y:S01]  /*10560*/  I2FP.F32.U32 R117, R192 ;  /* 0x000000c000757245 */ /* 0x002fe20000201000 */
[CC--:B------:R-:W-:Y:S03]  /*10570*/  FFMA.FTZ R56, R180.reuse, R125.reuse, R56 ;  /* 0x0000007db4387223 */ /* 0x0c0fe60000010038 */
[----:B------:R-:W1:Y:S01]  /*10580*/  MUFU.TANH R72, R72 ;  /* 0x0000004800487308 */ /* 0x000e620000002400 */
[CC--:B------:R-:W-:Y:S01]  /*10590*/  FFMA.FTZ R57, R180.reuse, R125.reuse, R57 ;  /* 0x0000007db4397223 */ /* 0x0c0fe20000010039 */
[----:B------:R-:W-:Y:S01]  /*105a0*/  FFMA.FTZ R58, R180, R125, R58 ;  /* 0x0000007db43a7223 */ /* 0x000fe2000001003a */
[----:B------:R-:W-:Y:S01]  /*105b0*/  IADD3 R161, PT, PT, R190, 0x40, RZ ;  /* 0x00000040bea17810 */ /* 0x000fe20007ffe0ff */
[C---:B------:R-:W-:Y:S01]  /*105c0*/  FFMA.FTZ R59, R180.reuse, R117, R59 ;  /* 0x00000075b43b7223 */ /* 0x040fe2000001003b */
[----:B------:R-:W-:Y:S01]  /*105d0*/  I2FP.F32.U32 R125, R181 ;  /* 0x000000b5007d7245 */ /* 0x000fe20000201000 */
[CC--:B------:R-:W-:Y:S01]  /*105e0*/  FFMA.FTZ R60, R180.reuse, R117.reuse, R60 ;  /* 0x00000075b43c7223 */ /* 0x0c0fe2000001003c */
[CC--:B------:R-:W-:Y:S03]  /*105f0*/  FFMA.FTZ R61, R180.reuse, R117.reuse, R61 ;  /* 0x00000075b43d7223 */ /* 0x0c0fe6000001003d */
[----:B------:R-:W4:Y:S01]  /*10600*/  MUFU.TANH R73, R73 ;  /* 0x0000004900497308 */ /* 0x000f220000002400 */
[----:B------:R-:W-:Y:S01]  /*10610*/  FFMA.FTZ R62, R180, R117, R62 ;  /* 0x00000075b43e7223 */ /* 0x000fe2000001003e */
[----:B------:R-:W-:Y:S01]  /*10620*/  I2FP.F32.U32 R161, R161 ;  /* 0x000000a100a17245 */ /* 0x000fe20000201000 */
[----:B------:R-:W-:Y:S01]  /*10630*/  FMUL.FTZ R85, R88, UR5 ;  /* 0x0000000558557c20 */ /* 0x000fe20008410000 */
[----:B------:R-:W-:Y:S01]  /*10640*/  IADD3 R117, PT, PT, R190, 0x41, RZ ;  /* 0x00000041be757810 */ /* 0x000fe20007ffe0ff */
[-C--:B------:R-:W-:Y:S01]  /*10650*/  FFMA.FTZ R63, R180, R125.reuse, R63 ;  /* 0x0000007db43f7223 */ /* 0x080fe2000001003f */
[----:B------:R-:W-:Y:S01]  /*10660*/  FMUL.FTZ R86, R90, UR5 ;  /* 0x000000055a567c20 */ /* 0x000fe20008410000 */
[CC--:B------:R-:W-:Y:S03]  /*10670*/  FFMA.FTZ R64, R180.reuse, R125.reuse, R64 ;  /* 0x0000007db4407223 */ /* 0x0c0fe60000010040 */
[----:B------:R-:W4:Y:S01]  /*10680*/  MUFU.TANH R74, R74 ;  /* 0x0000004a004a7308 */ /* 0x000f220000002400 */
[CC--:B------:R-:W-:Y:S01]  /*10690*/  FFMA.FTZ R65, R180.reuse, R125.reuse, R65 ;  /* 0x0000007db4417223 */ /* 0x0c0fe20000010041 */
[----:B------:R-:W-:Y:S01]  /*106a0*/  FMUL.FTZ R87, R93, UR5 ;  /* 0x000000055d577c20 */ /* 0x000fe20008410000 */
[----:B------:R-:W-:Y:S01]  /*106b0*/  FFMA.FTZ R66, R180, R125, R66 ;  /* 0x0000007db4427223 */ /* 0x000fe20000010042 */
[----:B------:R-:W-:Y:S01]  /*106c0*/  FMUL.FTZ R88, R95, UR5 ;  /* 0x000000055f587c20 */ /* 0x000fe20008410000 */
[----:B------:R-:W-:Y:S01]  /*106d0*/  IADD3 R181, PT, PT, R190, 0x48, RZ ;  /* 0x00000048beb57810 */ /* 0x000fe20007ffe0ff */
[C---:B------:R-:W-:Y:S01]  /*106e0*/  FFMA.FTZ R67, R180.reuse, R161, R67 ;  /* 0x000000a1b4437223 */ /* 0x040fe20000010043 */
[----:B------:R-:W-:Y:S03]  /*106f0*/  I2FP.F32.U32 R125, R117 ;  /* 0x00000075007d7245 */ /* 0x000fe60000201000 */
[----:B------:R-:W4:Y:S01]  /*10700*/  MUFU.TANH R75, R75 ;  /* 0x0000004b004b7308 */ /* 0x000f220000002400 */
[----:B------:R-:W-:Y:S01]  /*10710*/  FMUL.FTZ R89, R89, UR5 ;  /* 0x0000000559597c20 */ /* 0x000fe20008410000 */
[CC--:B------:R-:W-:Y:S01]  /*10720*/  FFMA.FTZ R68, R180.reuse, R161.reuse, R68 ;  /* 0x000000a1b4447223 */ /* 0x0c0fe20000010044 */
[----:B------:R-:W-:Y:S01]  /*10730*/  FMUL.FTZ R90, R91, UR5 ;  /* 0x000000055b5a7c20 */ /* 0x000fe20008410000 */
[-C--:B---3--:R-:W-:Y:S01]  /*10740*/  FFMA.FTZ R69, R180, R161.reuse, R69 ;  /* 0x000000a1b4457223 */ /* 0x088fe20000010045 */
[----:B------:R-:W-:Y:S01]  /*10750*/  FMUL.FTZ R91, R148, UR5 ;  /* 0x00000005945b7c20 */ /* 0x000fe20008410000 */
[----:B--2---:R-:W-:Y:S01]  /*10760*/  FFMA.FTZ R70, R180, R161, R70 ;  /* 0x000000a1b4467223 */ /* 0x004fe20000010046 */
[----:B------:R-:W-:Y:S03]  /*10770*/  FMUL.FTZ R92, R150, UR5 ;  /* 0x00000005965c7c20 */ /* 0x000fe60008410000 */
[----:B------:R-:W2:Y:S01]  /*10780*/  MUFU.TANH R76, R76 ;  /* 0x0000004c004c7308 */ /* 0x000ea20000002400 */
[----:B------:R-:W-:Y:S01]  /*10790*/  I2FP.F32.U32 R161, R181 ;  /* 0x000000b500a17245 */ /* 0x000fe20000201000 */
[----:B------:R-:W-:Y:S01]  /*107a0*/  FMUL.FTZ R93, R96, UR5 ;  /* 0x00000005605d7c20 */ /* 0x000fe20008410000 */
[----:B------:R-:W-:Y:S01]  /*107b0*/  IADD3 R192, PT, PT, R190, 0x49, RZ ;  /* 0x00000049bec07810 */ /* 0x000fe20007ffe0ff */
[CC--:B-----5:R-:W-:Y:S01]  /*107c0*/  FFMA.FTZ R71, R180.reuse, R125.reuse, R71 ;  /* 0x0000007db4477223 */ /* 0x0e0fe20000010047 */
[CC--:B-1----:R-:W-:Y:S01]  /*107d0*/  FFMA.FTZ R72, R180.reuse, R125.reuse, R72 ;  /* 0x0000007db4487223 */ /* 0x0c2fe20000010048 */
[CC--:B----4-:R-:W-:Y:S01]  /*107e0*/  FFMA.FTZ R73, R180.reuse, R125.reuse, R73 ;  /* 0x0000007db4497223 */ /* 0x0d0fe20000010049 */
[----:B------:R-:W-:Y:S03]  /*107f0*/  FMUL.FTZ R95, R149, UR5 ;  /* 0x00000005955f7c20 */ /* 0x000fe60008410000 */
[----:B------:R-:W1:Y:S01]  /*10800*/  MUFU.TANH R77, R77 ;  /* 0x0000004d004d7308 */ /* 0x000e620000002400 */
[----:B------:R-:W-:Y:S01]  /*10810*/  FFMA.FTZ R74, R180, R125, R74 ;  /* 0x0000007db44a7223 */ /* 0x000fe2000001004a */
[----:B------:R-:W-:Y:S01]  /*10820*/  FMUL.FTZ R96, R151, UR5 ;  /* 0x0000000597607c20 */ /* 0x000fe20008410000 */
[----:B------:R-:W-:Y:S01]  /*10830*/  IADD3 R181, PT, PT, R190, 0x50, RZ ;  /* 0x00000050beb57810 */ /* 0x000fe20007ffe0ff */
[-C--:B------:R-:W-:Y:S01]  /*10840*/  FFMA.FTZ R75, R180, R161.reuse, R75 ;  /* 0x000000a1b44b7223 */ /* 0x080fe2000001004b */
[----:B------:R-:W-:Y:S01]  /*10850*/  I2FP.F32.U32 R125, R192 ;  /* 0x000000c0007d7245 */ /* 0x000fe20000201000 */
[----:B------:R-:W-:Y:S01]  /*10860*/  FMUL.FTZ R102, R142, UR5 ;  /* 0x000000058e667c20 */ /* 0x000fe20008410000 */
[----:B------:R-:W-:Y:S03]  /*10870*/  IADD3 R192, PT, PT, R190, 0x51, RZ ;  /* 0x00000051bec07810 */ /* 0x000fe60007ffe0ff */
[----:B------:R-:W3:Y:S01]  /*10880*/  MUFU.TANH R78, R78 ;  /* 0x0000004e004e7308 */ /* 0x000ee20000002400 */
[----:B------:R-:W-:Y:S01]  /*10890*/  FMUL.FTZ R136, R112, UR5 ;  /* 0x0000000570887c20 */ /* 0x000fe20008410000 */
[-C--:B--2---:R-:W-:Y:S01]  /*108a0*/  FFMA.FTZ R76, R180, R161.reuse, R76 ;  /* 0x000000a1b44c7223 */ /* 0x084fe2000001004c */
[----:B------:R-:W-:Y:S01]  /*108b0*/  FMUL.FTZ R139, R141, UR5 ;  /* 0x000000058d8b7c20 */ /* 0x000fe20008410000 */
[----:B------:R-:W-:Y:S01]  /*108c0*/  FMUL.FTZ R112, R115, UR5 ;  /* 0x0000000573707c20 */ /* 0x000fe20008410000 */
[----:B------:R-:W-:Y:S01]  /*108d0*/  FMUL.FTZ R137, R143, UR5 ;  /* 0x000000058f897c20 */ /* 0x000fe20008410000 */
[----:B------:R-:W-:Y:S01]  /*108e0*/  FMUL.FTZ R115, R104, UR5 ;  /* 0x0000000568737c20 */ /* 0x000fe20008410000 */
[----:B------:R-:W-:Y:S03]  /*108f0*/  FMUL.FTZ R118, R114, UR5 ;  /* 0x0000000572767c20 */ /* 0x000fe60008410000 */
[----:B------:R-:W2:Y:S01]  /*10900*/  MUFU.TANH R79, R79 ;  /* 0x0000004f004f7308 */ /* 0x000ea20000002400 */
[----:B------:R-:W-:Y:S01]  /*10910*/  FMUL.FTZ R130, R130, UR5 ;  /* 0x0000000582827c20 */ /* 0x000fe20008410000 */
[CC--:B-1----:R-:W-:Y:S01]  /*10920*/  FFMA.FTZ R77, R180.reuse, R161.reuse, R77 ;  /* 0x000000a1b44d7223 */ /* 0x0c2fe2000001004d */
[----:B------:R-:W-:Y:S01]  /*10930*/  FMUL.FTZ R114, R131, UR5 ;  /* 0x0000000583727c20 */ /* 0x000fe20008410000 */
[----:B------:R-:W-:Y:S06]  /*10940*/  FMNMX3.FTZ R241, R189, R4, R8, !PT ;  /* 0x00000004bdf17276 */ /* 0x000fec0007810008 */
[----:B------:R-:W1:Y:S01]  /*10950*/  MUFU.TANH R80, R80 ;  /* 0x0000005000507308 */ /* 0x000e620000002400 */
[----:B------:R-:W-:Y:S01]  /*10960*/  FMNMX3.FTZ R241, R241, R12, R16, !PT ;  /* 0x0000000cf1f17276 */ /* 0x000fe20007810010 */
[----:B---3--:R-:W-:Y:S01]  /*10970*/  FFMA.FTZ R78, R180, R161, R78 ;  /* 0x000000a1b44e7223 */ /* 0x008fe2000001004e */
[----:B------:R-:W-:Y:S02]  /*10980*/  I2FP.F32.U32 R161, R181 ;  /* 0x000000b500a17245 */ /* 0x000fe40000201000 */
[----:B------:R-:W-:Y:S02]  /*10990*/  IADD3 R181, PT, PT, R190, 0x58, RZ ;  /* 0x00000058beb57810 */ /* 0x000fe40007ffe0ff */
[----:B------:R-:W-:Y:S03]  /*109a0*/  FMNMX3.FTZ R241, R241, R20, R24, !PT ;  /* 0x00000014f1f17276 */ /* 0x000fe60007810018 */
[----:B------:R-:W3:Y:S01]  /*109b0*/  MUFU.TANH R81, R81 ;  /* 0x0000005100517308 */ /* 0x000ee20000002400 */
[CC--:B--2---:R-:W-:Y:S09]  /*109c0*/  FFMA.FTZ R79, R180.reuse, R125.reuse, R79 ;  /* 0x0000007db44f7223 */ /* 0x0c4ff2000001004f */
[----:B------:R-:W2:Y:S01]  /*109d0*/  MUFU.TANH R82, R82 ;  /* 0x0000005200527308 */ /* 0x000ea20000002400 */
[CC--:B-1----:R-:W-:Y:S09]  /*109e0*/  FFMA.FTZ R80, R180.reuse, R125.reuse, R80 ;  /* 0x0000007db4507223 */ /* 0x0c2ff20000010050 */
[----:B------:R-:W1:Y:S01]  /*109f0*/  MUFU.TANH R83, R83 ;  /* 0x0000005300537308 */ /* 0x000e620000002400 */
[CC--:B---3--:R-:W-:Y:S09]  /*10a00*/  FFMA.FTZ R81, R180.reuse, R125.reuse, R81 ;  /* 0x0000007db4517223 */ /* 0x0c8ff20000010051 */
[----:B------:R-:W3:Y:S01]  /*10a10*/  MUFU.TANH R84, R84 ;  /* 0x0000005400547308 */ /* 0x000ee20000002400 */
[----:B--2---:R-:W-:Y:S01]  /*10a20*/  FFMA.FTZ R82, R180, R125, R82 ;  /* 0x0000007db4527223 */ /* 0x004fe20000010052 */
[----:B------:R-:W-:Y:S02]  /*10a30*/  I2FP.F32.U32 R125, R192 ;  /* 0x000000c0007d7245 */ /* 0x000fe40000201000 */
[----:B------:R-:W-:Y:S06]  /*10a40*/  IADD3 R192, PT, PT, R190, 0x59, RZ ;  /* 0x00000059bec07810 */ /* 0x000fec0007ffe0ff */
[----:B------:R-:W2:Y:S01]  /*10a50*/  MUFU.TANH R85, R85 ;  /* 0x0000005500557308 */ /* 0x000ea20000002400 */
[CC--:B-1----:R-:W-:Y:S09]  /*10a60*/  FFMA.FTZ R83, R180.reuse, R161.reuse, R83 ;  /* 0x000000a1b4537223 */ /* 0x0c2ff20000010053 */
[----:B------:R-:W1:Y:S01]  /*10a70*/  MUFU.TANH R86, R86 ;  /* 0x0000005600567308 */ /* 0x000e620000002400 */
[CC--:B---3--:R-:W-:Y:S09]  /*10a80*/  FFMA.FTZ R84, R180.reuse, R161.reuse, R84 ;  /* 0x000000a1b4547223 */ /* 0x0c8ff20000010054 */
[----:B------:R-:W3:Y:S01]  /*10a90*/  MUFU.TANH R87, R87 ;  /* 0x0000005700577308 */ /* 0x000ee20000002400 */
[CC--:B--2---:R-:W-:Y:S09]  /*10aa0*/  FFMA.FTZ R85, R180.reuse, R161.reuse, R85 ;  /* 0x000000a1b4557223 */ /* 0x0c4ff20000010055 */
[----:B------:R-:W2:Y:S01]  /*10ab0*/  MUFU.TANH R88, R88 ;  /* 0x0000005800587308 */ /* 0x000ea20000002400 */
[----:B-1----:R-:W-:Y:S01]  /*10ac0*/  FFMA.FTZ R86, R180, R161, R86 ;  /* 0x000000a1b4567223 */ /* 0x002fe20000010056 */
[----:B------:R-:W-:Y:S02]  /*10ad0*/  I2FP.F32.U32 R161, R181 ;  /* 0x000000b500a17245 */ /* 0x000fe40000201000 */
[----:B------:R-:W-:Y:S06]  /*10ae0*/  IADD3 R181, PT, PT, R190, 0x60, RZ ;  /* 0x00000060beb57810 */ /* 0x000fec0007ffe0ff */
[----:B------:R-:W1:Y:S01]  /*10af0*/  MUFU.TANH R89, R89 ;  /* 0x0000005900597308 */ /* 0x000e620000002400 */
[CC--:B---3--:R-:W-:Y:S09]  /*10b00*/  FFMA.FTZ R87, R180.reuse, R125.reuse, R87 ;  /* 0x0000007db4577223 */ /* 0x0c8ff20000010057 */
[----:B------:R-:W3:Y:S01]  /*10b10*/  MUFU.TANH R90, R90 ;  /* 0x0000005a005a7308 */ /* 0x000ee20000002400 */
[CC--:B--2---:R-:W-:Y:S09]  /*10b20*/  FFMA.FTZ R88, R180.reuse, R125.reuse, R88 ;  /* 0x0000007db4587223 */ /* 0x0c4ff20000010058 */
[----:B------:R-:W2:Y:S01]  /*10b30*/  MUFU.TANH R91, R91 ;  /* 0x0000005b005b7308 */ /* 0x000ea20000002400 */
[CC--:B-1----:R-:W-:Y:S09]  /*10b40*/  FFMA.FTZ R89, R180.reuse, R125.reuse, R89 ;  /* 0x0000007db4597223 */ /* 0x0c2ff20000010059 */
[----:B------:R-:W1:Y:S01]  /*10b50*/  MUFU.TANH R92, R92 ;  /* 0x0000005c005c7308 */ /* 0x000e620000002400 */
[----:B---3--:R-:W-:Y:S01]  /*10b60*/  FFMA.FTZ R90, R180, R125, R90 ;  /* 0x0000007db45a7223 */ /* 0x008fe2000001005a */
[----:B------:R-:W-:Y:S02]  /*10b70*/  I2FP.F32.U32 R125, R192 ;  /* 0x000000c0007d7245 */ /* 0x000fe40000201000 */
[----:B------:R-:W-:Y:S06]  /*10b80*/  IADD3 R192, PT, PT, R190, 0x61, RZ ;  /* 0x00000061bec07810 */ /* 0x000fec0007ffe0ff */
        /* <DEDUP_REMOVED lines=38> */
[----:B------:R-:W-:Y:S08]  /*10df0*/  FMUL.FTZ R125, R132, UR5 ;  /* 0x00000005847d7c20 */ /* 0x000ff00008410000 */
[----:B------:R-:W2:Y:S01]  /*10e00*/  MUFU.TANH R109, R138 ;  /* 0x0000008a006d7308 */ /* 0x000ea20000002400 */
[CC--:B-1----:R-:W-:Y:S09]  /*10e10*/  FFMA.FTZ R107, R180.reuse, R161.reuse, R107 ;  /* 0x000000a1b46b7223 */ /* 0x0c2ff2000001006b */
[----:B------:R-:W1:Y:S01]  /*10e20*/  MUFU.TANH R110, R130 ;  /* 0x00000082006e7308 */ /* 0x000e620000002400 */
[CC--:B---3--:R-:W-:Y:S09]  /*10e30*/  FFMA.FTZ R108, R180.reuse, R161.reuse, R108 ;  /* 0x000000a1b46c7223 */ /* 0x0c8ff2000001006c */
[----:B------:R3:W-:Y:S01]  /*10e40*/  MUFU.TANH R118, R126 ;  /* 0x0000007e00767308 */ /* 0x0007e20000002400 */
[CC--:B--2---:R-:W-:Y:S09]  /*10e50*/  FFMA.FTZ R109, R180.reuse, R161.reuse, R109 ;  /* 0x000000a1b46d7223 */ /* 0x0c4ff2000001006d */
[----:B------:R-:W2:Y:S01]  /*10e60*/  MUFU.TANH R112, R112 ;  /* 0x0000007000707308 */ /* 0x000ea20000002400 */
[----:B-1----:R-:W-:Y:S01]  /*10e70*/  FFMA.FTZ R110, R180, R161, R110 ;  /* 0x000000a1b46e7223 */ /* 0x002fe2000001006e */
[----:B------:R-:W-:Y:S02]  /*10e80*/  I2FP.F32.U32 R161, R181 ;  /* 0x000000b500a17245 */ /* 0x000fe40000201000 */
[----:B------:R-:W-:Y:S02]  /*10e90*/  I2FP.F32.U32 R181, R194 ;  /* 0x000000c200b57245 */ /* 0x000fe40000201000 */
[----:B------:R-:W-:Y:S04]  /*10ea0*/  IADD3 R194, PT, PT, R190, 0x78, RZ ;  /* 0x00000078bec27810 */ /* 0x000fe80007ffe0ff */
[----:B------:R-:W1:Y:S01]  /*10eb0*/  MUFU.TANH R114, R114 ;  /* 0x0000007200727308 */ /* 0x000e620000002400 */
[-C--:B------:R-:W-:Y:S01]  /*10ec0*/  FFMA.FTZ R111, R180, R161.reuse, R111 ;  /* 0x000000a1b46f7223 */ /* 0x080fe2000001006f */
[----:B---3--:R-:W-:Y:S08]  /*10ed0*/  FMUL.FTZ R126, R134, UR5 ;  /* 0x00000005867e7c20 */ /* 0x008ff00008410000 */
[----:B------:R-:W3:Y:S01]  /*10ee0*/  MUFU.TANH R115, R115 ;  /* 0x0000007300737308 */ /* 0x000ee20000002400 */
[CC--:B--2---:R-:W-:Y:S01]  /*10ef0*/  FFMA.FTZ R112, R180.reuse, R161.reuse, R112 ;  /* 0x000000a1b4707223 */ /* 0x0c4fe20000010070 */
[CC--:B------:R-:W-:Y:S08]  /*10f00*/  FFMA.FTZ R113, R180.reuse, R161.reuse, R113 ;  /* 0x000000a1b4717223 */ /* 0x0c0ff00000010071 */
[----:B------:R-:W2:Y:S01]  /*10f10*/  MUFU.TANH R116, R116 ;  /* 0x0000007400747308 */ /* 0x000ea20000002400 */
[----:B-1----:R-:W-:Y:S01]  /*10f20*/  FFMA.FTZ R114, R180, R161, R114 ;  /* 0x000000a1b4727223 */ /* 0x002fe20000010072 */
[----:B------:R-:W-:Y:S02]  /*10f30*/  I2FP.F32.U32 R161, R192 ;  /* 0x000000c000a17245 */ /* 0x000fe40000201000 */
[----:B------:R-:W-:Y:S06]  /*10f40*/  FMNMX3.FTZ R192, R191, R0, R7, !PT ;  /* 0x00000000bfc07276 */ /* 0x000fec0007810007 */
[----:B------:R-:W1:Y:S01]  /*10f50*/  MUFU.TANH R117, R129 ;  /* 0x0000008100757308 */ /* 0x000e620000002400 */
[----:B------:R-:W-:Y:S01]  /*10f60*/  FMNMX3.FTZ R192, R192, R11, R15, !PT ;  /* 0x0000000bc0c07276 */ /* 0x000fe2000781000f */
[----:B---3--:R-:W-:Y:S03]  /*10f70*/  FFMA.FTZ R115, R180, R181, R115 ;  /* 0x000000b5b4737223 */ /* 0x008fe60000010073 */
[----:B------:R-:W-:Y:S05]  /*10f80*/  FMNMX3.FTZ R192, R192, R19, R23, !PT ;  /* 0x00000013c0c07276 */ /* 0x000fea0007810017 */
[----:B------:R-:W3:Y:S01]  /*10f90*/  MUFU.TANH R119, R119 ;  /* 0x0000007700777308 */ /* 0x000ee20000002400 */
[CC--:B--2---:R-:W-:Y:S09]  /*10fa0*/  FFMA.FTZ R116, R180.reuse, R181.reuse, R116 ;  /* 0x000000b5b4747223 */ /* 0x0c4ff20000010074 */
[----:B------:R-:W2:Y:S01]  /*10fb0*/  MUFU.TANH R120, R120 ;  /* 0x0000007800787308 */ /* 0x000ea20000002400 */
[CC--:B-1----:R-:W-:Y:S01]  /*10fc0*/  FFMA.FTZ R117, R180.reuse, R181.reuse, R117 ;  /* 0x000000b5b4757223 */ /* 0x0c2fe20000010075 */
[C---:B------:R-:W-:Y:S01]  /*10fd0*/  FFMA.FTZ R118, R180.reuse, R181, R118 ;  /* 0x000000b5b4767223 */ /* 0x040fe20000010076 */
[----:B------:R-:W-:Y:S01]  /*10fe0*/  I2FP.F32.U32 R181, R194 ;  /* 0x000000c200b57245 */ /* 0x000fe20000201000 */
[----:B------:R-:W-:Y:S06]  /*10ff0*/  FMUL.FTZ R129, R133, UR5 ;  /* 0x0000000585817c20 */ /* 0x000fec0008410000 */
        /* <DEDUP_REMOVED lines=8> */
[----:B------:R-:W-:Y:S02]  /*11080*/  IADD3 R161, PT, PT, R190, 0x79, RZ ;  /* 0x00000079bea17810 */ /* 0x000fe40007ffe0ff */
[----:B------:R-:W-:Y:S02]  /*11090*/  FMNMX3.FTZ R190, R192, R27, R31, !PT ;  /* 0x0000001bc0be7276 */ /* 0x000fe4000781001f */
[----:B------:R-:W-:Y:S04]  /*110a0*/  I2FP.F32.U32 R161, R161 ;  /* 0x000000a100a17245 */ /* 0x000fe80000201000 */
[----:B------:R-:W3:Y:S01]  /*110b0*/  MUFU.TANH R125, R125 ;  /* 0x0000007d007d7308 */ /* 0x000ee20000002400 */
[----:B------:R-:W-:Y:S01]  /*110c0*/  FMNMX3.FTZ R190, R190, R35, R39, !PT ;  /* 0x00000023bebe7276 */ /* 0x000fe20007810027 */
[----:B--2---:R-:W-:Y:S03]  /*110d0*/  FFMA.FTZ R123, R180, R181, R123 ;  /* 0x000000b5b47b7223 */ /* 0x004fe6000001007b */
[----:B------:R-:W-:Y:S05]  /*110e0*/  FMNMX3.FTZ R190, R190, R43, R47, !PT ;  /* 0x0000002bbebe7276 */ /* 0x000fea000781002f */
[----:B------:R-:W2:Y:S01]  /*110f0*/  MUFU.TANH R126, R126 ;  /* 0x0000007e007e7308 */ /* 0x000ea20000002400 */
[----:B------:R-:W-:Y:S01]  /*11100*/  FMNMX3.FTZ R192, R190, R51, R55, !PT ;  /* 0x00000033bec07276 */ /* 0x000fe20007810037 */
[----:B-1----:R-:W-:Y:S01]  /*11110*/  FFMA.FTZ R124, R180, R181, R124 ;  /* 0x000000b5b47c7223 */ /* 0x002fe2000001007c */
[----:B------:R-:W-:Y:S02]  /*11120*/  FMNMX3.FTZ R190, R188, R5, R9, !PT ;  /* 0x00000005bcbe7276 */ /* 0x000fe40007810009 */
[----:B------:R-:W-:Y:S02]  /*11130*/  FMNMX3.FTZ R192, R192, R59, R63, !PT ;  /* 0x0000003bc0c07276 */ /* 0x000fe4000781003f */
[----:B------:R-:W-:Y:S03]  /*11140*/  FMNMX3.FTZ R190, R190, R13, R17, !PT ;  /* 0x0000000dbebe7276 */ /* 0x000fe60007810011 */
[----:B------:R-:W1:Y:S01]  /*11150*/  MUFU.TANH R127, R127 ;  /* 0x0000007f007f7308 */ /* 0x000e620000002400 */
[----:B------:R-:W-:Y:S01]  /*11160*/  FMNMX3.FTZ R192, R192, R67, R71, !PT ;  /* 0x00000043c0c07276 */ /* 0x000fe20007810047 */
[----:B---3--:R-:W-:Y:S01]  /*11170*/  FFMA.FTZ R125, R180, R181, R125 ;  /* 0x000000b5b47d7223 */ /* 0x008fe2000001007d */
[----:B------:R-:W-:Y:S02]  /*11180*/  FMNMX3.FTZ R190, R190, R21, R25, !PT ;  /* 0x00000015bebe7276 */ /* 0x000fe40007810019 */
[----:B------:R-:W-:Y:S02]  /*11190*/  FMNMX3.FTZ R192, R192, R75, R79, !PT ;  /* 0x0000004bc0c07276 */ /* 0x000fe4000781004f */
[----:B------:R-:W-:Y:S03]  /*111a0*/  FMNMX3.FTZ R190, R190, R29, R33, !PT ;  /* 0x0000001dbebe7276 */ /* 0x000fe60007810021 */
[----:B------:R-:W3:Y:S01]  /*111b0*/  MUFU.TANH R128, R128 ;  /* 0x0000008000807308 */ /* 0x000ee20000002400 */
[----:B------:R-:W-:Y:S01]  /*111c0*/  FMNMX3.FTZ R192, R192, R83, R87, !PT ;  /* 0x00000053c0c07276 */ /* 0x000fe20007810057 */
[C---:B--2---:R-:W-:Y:S01]  /*111d0*/  FFMA.FTZ R126, R180.reuse, R181, R126 ;  /* 0x000000b5b47e7223 */ /* 0x044fe2000001007e */
[----:B------:R-:W-:Y:S02]  /*111e0*/  FMNMX3.FTZ R181, R241, R28, R32, !PT ;  /* 0x0000001cf1b57276 */ /* 0x000fe40007810020 */
[----:B------:R-:W-:Y:S02]  /*111f0*/  FMNMX3.FTZ R241, R187, R6, R10, !PT ;  /* 0x00000006bbf17276 */ /* 0x000fe4000781000a */
[----:B------:R-:W-:Y:S03]  /*11200*/  FMNMX3.FTZ R181, R181, R36, R40, !PT ;  /* 0x00000024b5b57276 */ /* 0x000fe60007810028 */
[----:B------:R-:W2:Y:S01]  /*11210*/  MUFU.TANH R129, R129 ;  /* 0x0000008100817308 */ /* 0x000ea20000002400 */
[----:B------:R-:W-:Y:S01]  /*11220*/  FMNMX3.FTZ R241, R241, R14, R18, !PT ;  /* 0x0000000ef1f17276 */ /* 0x000fe20007810012 */
[----:B-1----:R-:W-:Y:S01]  /*11230*/  FFMA.FTZ R127, R180, R161, R127 ;  /* 0x000000a1b47f7223 */ /* 0x002fe2000001007f */
[----:B------:R-:W-:Y:S02]  /*11240*/  FMNMX3.FTZ R181, R181, R44, R48, !PT ;  /* 0x0000002cb5b57276 */ /* 0x000fe40007810030 */
[----:B------:R-:W-:Y:S02]  /*11250*/  FMNMX3.FTZ R241, R241, R22, R26, !PT ;  /* 0x00000016f1f17276 */ /* 0x000fe4000781001a */
[----:B------:R-:W-:Y:S02]  /*11260*/  FMNMX3.FTZ R243, R181, R52, R56, !PT ;  /* 0x00000034b5f37276 */ /* 0x000fe40007810038 */
[----:B------:R-:W-:Y:S01]  /*11270*/  FMNMX3.FTZ R192, R192, R91, R95, !PT ;  /* 0x0000005bc0c07276 */ /* 0x000fe2000781005f */
[----:B---3--:R-:W-:Y:S01]  /*11280*/  FFMA.FTZ R128, R180, R161, R128 ;  /* 0x000000a1b4807223 */ /* 0x008fe20000010080 */
        /* <DEDUP_REMOVED lines=20> */
[----:B--2---:R-:W-:Y:S06]  /*113d0*/  @P3 BRA `(.L_x_714) ;  /* 0xffffffd400543947 */ /* 0x004fec000383ffff */
.L_x_713:
[----:B------:R-:W-:Y:S01]  /*113e0*/  LDSM.16.MT88.4 R140, [R239+0x4000] ;  /* 0x00400000ef8c783b */ /* 0x000fe20000004200 */
[----:B------:R-:W-:Y:S01]  /*113f0*/  FMNMX3.FTZ R134, R190, R69, R73, !PT ;  /* 0x00000045be867276 */ /* 0x000fe20007810049 */
[----:B------:R-:W-:Y:S01]  /*11400*/  FMUL.FTZ R2, R135, UR5 ;  /* 0x0000000587027c20 */ /* 0x000fe20008410000 */
[----:B------:R-:W-:Y:S01]  /*11410*/  FMNMX3.FTZ R3, R241, R62, R66, !PT ;  /* 0x0000003ef1037276 */ /* 0x000fe20007810042 */
[----:B------:R-:W-:Y:S01]  /*11420*/  FFMA.FTZ R129, R180, R161, R129 ;  /* 0x000000a1b4817223 */ /* 0x000fe20000010081 */
[----:B------:R-:W-:Y:S02]  /*11430*/  FMNMX3.FTZ R134, R134, R77, R81, !PT ;  /* 0x0000004d86867276 */ /* 0x000fe40007810051 */
[----:B------:R-:W-:Y:S01]  /*11440*/  FMNMX3.FTZ R3, R3, R70, R74, !PT ;  /* 0x0000004603037276 */ /* 0x000fe2000781004a */
[----:B------:R-:W2:Y:S01]  /*11450*/  MUFU.TANH R2, R2 ;  /* 0x0000000200027308 */ /* 0x000ea20000002400 */
[----:B------:R-:W-:Y:S01]  /*11460*/  FMNMX3.FTZ R134, R134, R85, R89, !PT ;  /* 0x0000005586867276 */ /* 0x000fe20007810059 */
[----:B------:R-:W-:Y:S01]  /*11470*/  SHFL.BFLY PT, R132, R181, 0x2, 0x1f ;  /* 0x0c401f00b5847f89 */ /* 0x000fe200000e0000 */
[----:B------:R-:W-:Y:S02]  /*11480*/  FMNMX3.FTZ R3, R3, R78, R82, !PT ;  /* 0x0000004e03037276 */ /* 0x000fe40007810052 */
[----:B------:R-:W-:Y:S02]  /*11490*/  FMNMX3.FTZ R134, R134, R93, R97, !PT ;  /* 0x0000005d86867276 */ /* 0x000fe40007810061 */
[----:B------:R-:W-:Y:S02]  /*114a0*/  FMNMX3.FTZ R3, R3, R86, R90, !PT ;  /* 0x0000005603037276 */ /* 0x000fe4000781005a */
[----:B------:R-:W-:Y:S02]  /*114b0*/  FMNMX3.FTZ R243, R243, R124, R128, !PT ;  /* 0x0000007cf3f37276 */ /* 0x000fe40007810080 */
[----:B------:R-:W-:Y:S02]  /*114c0*/  FMNMX3.FTZ R134, R134, R101, R105, !PT ;  /* 0x0000006586867276 */ /* 0x000fe40007810069 */
[----:B------:R-:W-:Y:S01]  /*114d0*/  FMNMX3.FTZ R3, R3, R94, R98, !PT ;  /* 0x0000005e03037276 */ /* 0x000fe20007810062 */
[----:B-1----:R-:W-:Y:S01]  /*114e0*/  SHFL.BFLY PT, R130, R243, 0x2, 0x1f ;  /* 0x0c401f00f3827f89 */ /* 0x002fe200000e0000 */
[----:B------:R-:W-:Y:S02]  /*114f0*/  FMNMX3.FTZ R134, R134, R109, R113, !PT ;  /* 0x0000006d86867276 */ /* 0x000fe40007810071 */
[----:B------:R-:W-:Y:S02]  /*11500*/  FMNMX3.FTZ R3, R3, R102, R106, !PT ;  /* 0x0000006603037276 */ /* 0x000fe4000781006a */
[----:B------:R-:W-:Y:S02]  /*11510*/  FMNMX3.FTZ R134, R134, R117, R121, !PT ;  /* 0x0000007586867276 */ /* 0x000fe40007810079 */
[----:B------:R-:W-:Y:S02]  /*11520*/  FMNMX3.FTZ R3, R3, R110, R114, !PT ;  /* 0x0000006e03037276 */ /* 0x000fe40007810072 */
[----:B------:R-:W-:Y:S02]  /*11530*/  FMNMX3.FTZ R135, R134, R125, R129, !PT ;  /* 0x0000007d86877276 */ /* 0x000fe40007810081 */
[----:B------:R-:W-:Y:S03]  /*11540*/  FMNMX3.FTZ R3, R3, R118, R122, !PT ;  /* 0x0000007603037276 */ /* 0x000fe6000781007a */
[----:B------:R-:W1:Y:S02]  /*11550*/  SHFL.BFLY PT, R144, R135, 0x2, 0x1f ;  /* 0x0c401f0087907f89 */ /* 0x000e6400000e0000 */
[----:B-1----:R-:W-:Y:S01]  /*11560*/  FMNMX.FTZ R144, R135, R144, !PT ;  /* 0x0000009087907209 */ /* 0x002fe20007810000 */
[----:B--2---:R-:W-:Y:S01]  /*11570*/  FFMA.FTZ R2, R180, R161, R2 ;  /* 0x000000a1b4027223 */ /* 0x004fe20000010002 */
[----:B------:R-:W-:Y:S02]  /*11580*/  MOV R161, R237 ;  /* 0x000000ed00a17202 */ /* 0x000fe40000000f00 */
[----:B------:R-:W-:Y:S02]  /*11590*/  @P1 IADD3 R161, PT, PT, R238, -0x20, RZ ;  /* 0xffffffe0eea11810 */ /* 0x000fe40007ffe0ff */
[----:B------:R-:W-:Y:S01]  /*115a0*/  SHFL.BFLY PT, R145, R144, 0x1, 0x1f ;  /* 0x0c201f0090917f89 */ /* 0x000fe200000e0000 */
[----:B------:R-:W-:Y:S02]  /*115b0*/  FMNMX.FTZ R243, R243, R130, !PT ;  /* 0x00000082f3f37209 */ /* 0x000fe40007810000 */
[----:B------:R-:W-:Y:S05]  /*115c0*/  FMNMX3.FTZ R133, R3, R126, R2, !PT ;  /* 0x0000007e03857276 */ /* 0x000fea0007810002 */
[----:B------:R-:W-:Y:S01]  /*115d0*/  LDSM.16.MT88.4 R148, [R161] ;  /* 0x00000000a194783b */ /* 0x000fe20000004200 */
[----:B------:R-:W-:Y:S07]  /*115e0*/  FMNMX.FTZ R181, R181, R132, !PT ;  /* 0x00000084b5b57209 */ /* 0x000fee0007810000 */
[----:B------:R-:W-:Y:S08]  /*115f0*/  LDSM.16.MT88.4 R152, [R161+0x400] ;  /* 0x00040000a198783b */ /* 0x000ff00000004200 */
[----:B------:R-:W-:Y:S08]  /*11600*/  LDSM.16.MT88.4 R168, [R161+0x800] ;  /* 0x00080000a1a8783b */ /* 0x000ff00000004200 */
[----:B------:R-:W-:Y:S08]  /*11610*/  SHFL.BFLY PT, R130, R133, 0x2, 0x1f ;  /* 0x0c401f0085827f89 */ /* 0x000ff000000e0000 */
[----:B------:R-:W1:Y:S08]  /*11620*/  SHFL.BFLY PT, R134, R243, 0x1, 0x1f ;  /* 0x0c201f00f3867f89 */ /* 0x000e7000000e0000 */
[----:B------:R-:W2:Y:S01]  /*11630*/  SHFL.BFLY PT, R132, R181, 0x1, 0x1f ;  /* 0x0c201f00b5847f89 */ /* 0x000ea200000e0000 */
[----:B-1----:R-:W-:Y:S02]  /*11640*/  FMNMX.FTZ R131, R243, R134, !PT ;  /* 0x00000086f3837209 */ /* 0x002fe40007810000 */
[----:B------:R-:W-:Y:S02]  /*11650*/  FMNMX.FTZ R134, R133, R130, !PT ;  /* 0x0000008285867209 */ /* 0x000fe40007810000 */
[----:B--2---:R-:W-:Y:S01]  /*11660*/  FMNMX.FTZ R132, R181, R132, !PT ;  /* 0x00000084b5847209 */ /* 0x004fe20007810000 */
[----:B------:R-:W-:Y:S02]  /*11670*/  FADD.FTZ R137, -R131, R189 ;  /* 0x000000bd83897221 */ /* 0x000fe40000010100 */
[----:B------:R-:W1:Y:S01]  /*11680*/  SHFL.BFLY PT, R133, R134, 0x1, 0x1f ;  /* 0x0c201f0086857f89 */ /* 0x000e6200000e0000 */
[C---:B------:R-:W-:Y:S01]  /*11690*/  FSETP.NEU.FTZ.AND P0, PT, R132.reuse, -INF , PT ;  /* 0xff8000008400780b */ /* 0x040fe20003f1d000 */
[C---:B------:R-:W-:Y:S01]  /*116a0*/  FMUL.FTZ R3, R132.reuse, UR4 ;  /* 0x0000000484037c20 */ /* 0x040fe20008410000 */
[----:B------:R-:W-:Y:S04]  /*116b0*/  FADD.FTZ R136, -R132, R191 ;  /* 0x000000bf84887221 */ /* 0x000fe80000010100 */
[----:B------:R-:W-:Y:S01]  /*116c0*/  FSEL R130, R3, RZ, P0 ;  /* 0x000000ff03827208 */ /* 0x000fe20000000000 */
[C---:B------:R-:W-:Y:S01]  /*116d0*/  FMUL.FTZ R3, R131.reuse, UR4 ;  /* 0x0000000483037c20 */ /* 0x040fe20008410000 */
[----:B------:R-:W-:Y:S01]  /*116e0*/  FSETP.NEU.FTZ.AND P0, PT, R131, -INF , PT ;  /* 0xff8000008300780b */ /* 0x000fe20003f1d000 */
[----:B------:R-:W-:Y:S01]  /*116f0*/  FMUL.FTZ R135, R136, UR4 ;  /* 0x0000000488877c20 */ /* 0x000fe20008410000 */
[----:B------:R-:W-:Y:S01]  /*11700*/  FMUL.FTZ R136, R137, UR4 ;  /* 0x0000000489887c20 */ /* 0x000fe20008410000 */
[--C-:B------:R-:W-:Y:S01]  /*11710*/  FFMA.FTZ R175, R27, UR4, -R130.reuse ;  /* 0x000000041baf7c23 */ /* 0x100fe20008010882 */
[--C-:B------:R-:W-:Y:S01]  /*11720*/  FFMA.FTZ R178, R31, UR4, -R130.reuse ;  /* 0x000000041fb27c23 */ /* 0x100fe20008010882 */
[--C-:B------:R-:W-:Y:S01]  /*11730*/  FFMA.FTZ R138, R15, UR4, -R130.reuse ;  /* 0x000000040f8a7c23 */ /* 0x100fe20008010882 */
[----:B------:R-:W-:Y:S01]  /*11740*/  FMNMX.FTZ R15, R144, R145, !PT ;  /* 0x00000091900f7209 */ /* 0x000fe20007810000 */
[----:B------:R-:W2:Y:S01]  /*11750*/  MUFU.EX2 R135, R135 ;  /* 0x0000008700877308 */ /* 0x000ea20000000800 */
[----:B------:R-:W3:Y:S01]  /*11760*/  LDSM.16.MT88.4 R144, [R239+0x4400] ;  /* 0x00440000ef90783b */ /* 0x000ee20000004200 */
[--C-:B------:R-:W-:Y:S01]  /*11770*/  FFMA.FTZ R137, R7, UR4, -R130.reuse ;  /* 0x0000000407897c23 */ /* 0x100fe20008010882 */
[----:B------:R-:W-:Y:S07]  /*11780*/  FSEL R7, R3, RZ, P0 ;  /* 0x000000ff03077208 */ /* 0x000fee0000000000 */
[----:B------:R-:W4:Y:S01]  /*11790*/  MUFU.EX2 R136, R136 ;  /* 0x0000008800887308 */ /* 0x000f220000000800 */
[----:B------:R-:W-:Y:S01]  /*117a0*/  FSETP.NEU.FTZ.AND P0, PT, R15, -INF , PT ;  /* 0xff8000000f00780b */ /* 0x000fe20003f1d000 */
[--C-:B------:R-:W-:Y:S01]  /*117b0*/  FFMA.FTZ R174, R19, UR4, -R130.reuse ;  /* 0x0000000413ae7c23 */ /* 0x100fe20008010882 */
[--C-:B------:R-:W-:Y:S07]  /*117c0*/  FFMA.FTZ R173, R23, UR4, -R130.reuse ;  /* 0x0000000417ad7c23 */ /* 0x100fee0008010882 */
[----:B------:R-:W-:Y:S01]  /*117d0*/  MUFU.EX2 R137, R137 ;  /* 0x0000008900897308 */ /* 0x000fe20000000800 */
[--C-:B------:R-:W-:Y:S01]  /*117e0*/  FFMA.FTZ R177, R28, UR4, -R7.reuse ;  /* 0x000000041cb17c23 */ /* 0x100fe20008010807 */
[--C-:B------:R-:W-:Y:S01]  /*117f0*/  FFMA.FTZ R190, R36, UR4, -R7.reuse ;  /* 0x0000000424be7c23 */ /* 0x100fe20008010807 */
[--C-:B------:R-:W-:Y:S07]  /*11800*/  FFMA.FTZ R179, R24, UR4, -R7.reuse ;  /* 0x0000000418b37c23 */ /* 0x100fee0008010807 */
[----:B------:R-:W-:Y:S01]  /*11810*/  MUFU.EX2 R138, R138 ;  /* 0x0000008a008a7308 */ /* 0x000fe20000000800 */
[--C-:B------:R-:W-:Y:S01]  /*11820*/  FFMA.FTZ R191, R40, UR4, -R7.reuse ;  /* 0x0000000428bf7c23 */ /* 0x100fe20008010807 */
[C---:B--2---:R-:W-:Y:S01]  /*11830*/  FMUL.FTZ R216, R135.reuse, R216 ;  /* 0x000000d887d87220 */ /* 0x044fe20000410000 */
[C---:B------:R-:W-:Y:S07]  /*11840*/  FMUL.FTZ R217, R135.reuse, R217 ;  /* 0x000000d987d97220 */ /* 0x040fee0000410000 */
[----:B------:R-:W-:Y:S01]  /*11850*/  MUFU.EX2 R174, R174 ;  /* 0x000000ae00ae7308 */ /* 0x000fe20000000800 */
[C---:B------:R-:W-:Y:S01]  /*11860*/  FMUL.FTZ R212, R135.reuse, R212 ;  /* 0x000000d487d47220 */ /* 0x040fe20000410000 */
[C---:B----4-:R-:W-:Y:S01]  /*11870*/  FMUL.FTZ R218, R136.reuse, R218 ;  /* 0x000000da88da7220 */ /* 0x050fe20000410000 */
[C---:B------:R-:W-:Y:S01]  /*11880*/  FMUL.FTZ R219, R136.reuse, R219 ;  /* 0x000000db88db7220 */ /* 0x040fe20000410000 */
        /* <DEDUP_REMOVED lines=19> */
[----:B-1----:R-:W-:Y:S01]  /*119c0*/  FMNMX.FTZ R11, R134, R133, !PT ;  /* 0x00000085860b7209 */ /* 0x002fe20007810000 */
[----:B------:R-:W-:Y:S01]  /*119d0*/  MUFU.EX2 R83, R83 ;  /* 0x0000005300537308 */ /* 0x000fe20000000800 */
[--C-:B------:R-:W-:Y:S01]  /*119e0*/  FFMA.FTZ R0, R0, UR4, -R130.reuse ;  /* 0x0000000400007c23 */ /* 0x100fe20008010882 */
[----:B------:R-:W-:Y:S01]  /*119f0*/  FFMA.FTZ R3, R4, UR4, -R7 ;  /* 0x0000000404037c23 */ /* 0x000fe20008010807 */
[----:B------:R-:W-:Y:S01]  /*11a00*/  FMUL.FTZ R4, R15, UR4 ;  /* 0x000000040f047c20 */ /* 0x000fe20008410000 */
[----:B------:R-:W-:Y:S01]  /*11a10*/  FADD.FTZ R19, -R11, R187 ;  /* 0x000000bb0b137221 */ /* 0x000fe20000010100 */
[--C-:B------:R-:W-:Y:S05]  /*11a20*/  FFMA.FTZ R187, R39, UR4, -R130.reuse ;  /* 0x0000000427bb7c23 */ /* 0x100fea0008010882 */
[----:B------:R-:W-:Y:S01]  /*11a30*/  MUFU.EX2 R92, R92 ;  /* 0x0000005c005c7308 */ /* 0x000fe20000000800 */
[--C-:B------:R-:W-:Y:S01]  /*11a40*/  FFMA.FTZ R133, R12, UR4, -R7.reuse ;  /* 0x000000040c857c23 */ /* 0x100fe20008010807 */
[----:B------:R-:W-:Y:S01]  /*11a50*/  FMUL.FTZ R12, R11, UR4 ;  /* 0x000000040b0c7c20 */ /* 0x000fe20008410000 */
[--C-:B------:R-:W-:Y:S07]  /*11a60*/  FFMA.FTZ R172, R16, UR4, -R7.reuse ;  /* 0x0000000410ac7c23 */ /* 0x100fee0008010807 */
[----:B------:R-:W-:Y:S01]  /*11a70*/  MUFU.EX2 R108, R108 ;  /* 0x0000006c006c7308 */ /* 0x000fe20000000800 */
[--C-:B------:R-:W-:Y:S01]  /*11a80*/  FFMA.FTZ R176, R20, UR4, -R7.reuse ;  /* 0x0000000414b07c23 */ /* 0x100fe20008010807 */
[----:B------:R-:W-:Y:S01]  /*11a90*/  FMUL.FTZ R16, R19, UR4 ;  /* 0x0000000413107c20 */ /* 0x000fe20008410000 */
[--C-:B------:R-:W-:Y:S07]  /*11aa0*/  FFMA.FTZ R44, R44, UR4, -R7.reuse ;  /* 0x000000042c2c7c23 */ /* 0x100fee0008010807 */
[----:B------:R1:W-:Y:S01]  /*11ab0*/  MUFU.EX2 R134, R8 ;  /* 0x0000000800867308 */ /* 0x0003e20000000800 */
[--C-:B------:R-:W-:Y:S01]  /*11ac0*/  FFMA.FTZ R51, R51, UR4, -R130.reuse ;  /* 0x0000000433337c23 */ /* 0x100fe20008010882 */
[--C-:B------:R-:W-:Y:S01]  /*11ad0*/  FFMA.FTZ R60, R60, UR4, -R7.reuse ;  /* 0x000000043c3c7c23 */ /* 0x100fe20008010807 */
[--C-:B------:R-:W-:Y:S07]  /*11ae0*/  FFMA.FTZ R79, R79, UR4, -R130.reuse ;  /* 0x000000044f4f7c23 */ /* 0x100fee0008010882 */
[----:B------:R-:W2:Y:S01]  /*11af0*/  MUFU.EX2 R0, R0 ;  /* 0x0000000000007308 */ /* 0x000ea20000000800 */
[--C-:B------:R-:W-:Y:S01]  /*11b00*/  FFMA.FTZ R67, R67, UR4, -R130.reuse ;  /* 0x0000000443437c23 */ /* 0x100fe20008010882 */
[--C-:B------:R-:W-:Y:S01]  /*11b10*/  FFMA.FTZ R76, R76, UR4, -R7.reuse ;  /* 0x000000044c4c7c23 */ /* 0x100fe20008010807 */
[--C-:B------:R-:W-:Y:S07]  /*11b20*/  FFMA.FTZ R116, R116, UR4, -R7.reuse ;  /* 0x0000000474747c23 */ /* 0x100fee0008010807 */
[----:B------:R-:W4:Y:S01]  /*11b30*/  MUFU.EX2 R139, R139 ;  /* 0x0000008b008b7308 */ /* 0x000f220000000800 */
[----:B------:R-:W-:Y:S01]  /*11b40*/  FFMA.FTZ R123, R123, UR4, -R130 ;  /* 0x000000047b7b7c23 */ /* 0x000fe20008010882 */
[--C-:B------:R-:W-:Y:S08]  /*11b50*/  FFMA.FTZ R120, R120, UR4, -R7.reuse ;  /* 0x0000000478787c23 */ /* 0x100ff00008010807 */
[----:B------:R-:W5:Y:S01]  /*11b60*/  MUFU.EX2 R3, R3 ;  /* 0x0000000300037308 */ /* 0x000f620000000800 */
[----:B-1----:R-:W-:Y:S01]  /*11b70*/  FADD.FTZ R8, -R15, R188 ;  /* 0x000000bc0f087221 */ /* 0x002fe20000010100 */
[--C-:B------:R-:W-:Y:S01]  /*11b80*/  FFMA.FTZ R188, R32, UR4, -R7.reuse ;  /* 0x0000000420bc7c23 */ /* 0x100fe20008010807 */
[----:B------:R-:W-:Y:S07]  /*11b90*/  FFMA.FTZ R32, R52, UR4, -R7 ;  /* 0x0000000434207c23 */ /* 0x000fee0008010807 */
[----:B------:R-:W-:Y:S01]  /*11ba0*/  MUFU.EX2 R133, R133 ;  /* 0x0000008500857308 */ /* 0x000fe20000000800 */
[----:B--2---:R-:W-:Y:S01]  /*11bb0*/  F2FP.BF16.F32.PACK_AB R164, R137, R0 ;  /* 0x0000000089a4723e */ /* 0x004fe200000010ff */
[----:B------:R-:W-:Y:S01]  /*11bc0*/  FMUL.FTZ R20, R8, UR4 ;  /* 0x0000000408147c20 */ /* 0x000fe20008410000 */
[----:B------:R-:W-:Y:S07]  /*11bd0*/  FSEL R8, R4, RZ, P0 ;  /* 0x000000ff04087208 */ /* 0x000fee0000000000 */
[----:B------:R-:W1:Y:S01]  /*11be0*/  MUFU.EX2 R172, R172 ;  /* 0x000000ac00ac7308 */ /* 0x000e620000000800 */
[----:B----4-:R-:W-:Y:S01]  /*11bf0*/  F2FP.BF16.F32.PACK_AB R166, R138, R139 ;  /* 0x0000008b8aa6723e */ /* 0x010fe200000010ff */
[----:B------:R-:W-:Y:S01]  /*11c00*/  FFMA.FTZ R0, R135, R182, R0 ;  /* 0x000000b687007223 */ /* 0x000fe20000010000 */
[----:B------:R-:W-:Y:S01]  /*11c10*/  FSETP.NEU.FTZ.AND P0, PT, R11, -INF , PT ;  /* 0xff8000000b00780b */ /* 0x000fe20003f1d000 */
[--C-:B------:R-:W-:Y:S01]  /*11c20*/  FFMA.FTZ R24, R9, UR4, -R8.reuse ;  /* 0x0000000409187c23 */ /* 0x100fe20008010808 */
[--C-:B------:R-:W-:Y:S01]  /*11c30*/  FFMA.FTZ R192, R25, UR4, -R8.reuse ;  /* 0x0000000419c07c23 */ /* 0x100fe20008010808 */
[--C-:B------:R-:W-:Y:S01]  /*11c40*/  FFMA.FTZ R40, R53, UR4, -R8.reuse ;  /* 0x0000000435287c23 */ /* 0x100fe20008010808 */
[----:B-----5:R-:W-:Y:S01]  /*11c50*/  F2FP.BF16.F32.PACK_AB R165, R134, R3 ;  /* 0x0000000386a5723e */ /* 0x020fe200000010ff */
[--C-:B------:R-:W-:Y:S01]  /*11c60*/  FFMA.FTZ R23, R13, UR4, -R8.reuse ;  /* 0x000000040d177c23 */ /* 0x100fe20008010808 */
[----:B------:R-:W-:Y:S01]  /*11c70*/  FSEL R9, R12, RZ, P0 ;  /* 0x000000ff0c097208 */ /* 0x000fe20000000000 */
[----:B------:R-:W-:Y:S01]  /*11c80*/  MUFU.EX2 R13, R24 ;  /* 0x00000018000d7308 */ /* 0x000fe20000000800 */
[--C-:B------:R-:W-:Y:S01]  /*11c90*/  FFMA.FTZ R33, R33, UR4, -R8.reuse ;  /* 0x0000000421217c23 */ /* 0x100fe20008010808 */
[--C-:B------:R-:W-:Y:S01]  /*11ca0*/  FFMA.FTZ R4, R5, UR4, -R8.reuse ;  /* 0x0000000405047c23 */ /* 0x100fe20008010808 */
[----:B------:R-:W-:Y:S01]  /*11cb0*/  FFMA.FTZ R17, R17, UR4, -R8 ;  /* 0x0000000411117c23 */ /* 0x000fe20008010808 */
[----:B-1----:R-:W-:Y:S01]  /*11cc0*/  F2FP.BF16.F32.PACK_AB R167, R172, R133 ;  /* 0x00000085aca7723e */ /* 0x002fe200000010ff */
[--C-:B------:R-:W-:Y:S01]  /*11cd0*/  FFMA.FTZ R181, R18, UR4, -R9.reuse ;  /* 0x0000000412b57c23 */ /* 0x100fe20008010809 */
[--C-:B------:R-:W-:Y:S01]  /*11ce0*/  FFMA.FTZ R18, R43, UR4, -R130.reuse ;  /* 0x000000042b127c23 */ /* 0x100fe20008010882 */
[--C-:B------:R-:W-:Y:S03]  /*11cf0*/  FFMA.FTZ R43, R54, UR4, -R9.reuse ;  /* 0x00000004362b7c23 */ /* 0x100fe60008010809 */
[----:B------:R-:W1:Y:S01]  /*11d00*/  MUFU.EX2 R19, R20 ;  /* 0x0000001400137308 */ /* 0x000e620000000800 */
[--C-:B------:R-:W-:Y:S01]  /*11d10*/  FFMA.FTZ R5, R6, UR4, -R9.reuse ;  /* 0x0000000406057c23 */ /* 0x100fe20008010809 */
[--C-:B------:R-:W-:Y:S01]  /*11d20*/  FFMA.FTZ R6, R10, UR4, -R9.reuse ;  /* 0x000000040a067c23 */ /* 0x100fe20008010809 */
[C---:B------:R-:W-:Y:S07]  /*11d30*/  HMMA.16816.F32.BF16 R216, R164.reuse, R140, R216 ;  /* 0x0000008ca4d8723c */ /* 0x040fee00000418d8 */
[----:B------:R-:W2:Y:S01]  /*11d40*/  MUFU.EX2 R16, R16 ;  /* 0x0000001000107308 */ /* 0x000ea20000000800 */
[----:B------:R-:W-:Y:S01]  /*11d50*/  FFMA.FTZ R10, R14, UR4, -R9 ;  /* 0x000000040e0a7c23 */ /* 0x000fe20008010809 */
[----:B------:R-:W-:Y:S08]  /*11d60*/  FFMA.FTZ R14, R35, UR4, -R130 ;  /* 0x00000004230e7c23 */ /* 0x000ff00008010882 */
[----:B------:R-:W-:Y:S01]  /*11d70*/  MUFU.EX2 R4, R4 ;  /* 0x0000000400047308 */ /* 0x000fe20000000800 */
[C---:B------:R-:W-:Y:S03]  /*11d80*/  HMMA.16816.F32.BF16 R212, R164.reuse, R142, R212 ;  /* 0x0000008ea4d4723c */ /* 0x040fe600000418d4 */
[C---:B-1----:R-:W-:Y:S01]  /*11d90*/  FMUL.FTZ R208, R19.reuse, R208 ;  /* 0x000000d013d07220 */ /* 0x042fe20000410000 */
[C---:B------:R-:W-:Y:S01]  /*11da0*/  FMUL.FTZ R209, R19.reuse, R209 ;  /* 0x000000d113d17220 */ /* 0x040fe20000410000 */
[C---:B------:R-:W-:Y:S01]  /*11db0*/  FMUL.FTZ R204, R19.reuse, R204 ;  /* 0x000000cc13cc7220 */ /* 0x040fe20000410000 */
[C---:B------:R-:W-:Y:S01]  /*11dc0*/  FMUL.FTZ R205, R19.reuse, R205 ;  /* 0x000000cd13cd7220 */ /* 0x040fe20000410000 */
[C---:B--2---:R-:W-:Y:S01]  /*11dd0*/  FMUL.FTZ R210, R16.reuse, R210 ;  /* 0x000000d210d27220 */ /* 0x044fe20000410000 */
[C---:B------:R-:W-:Y:S01]  /*11de0*/  HMMA.16816.F32.BF16 R220, R164.reuse, R148, R220 ;  /* 0x00000094a4dc723c */ /* 0x040fe200000418dc */
[----:B------:R-:W-:Y:S02]  /*11df0*/  MUFU.EX2 R12, R23 ;  /* 0x00000017000c7308 */ /* 0x000fe40000000800 */
[C---:B------:R-:W-:Y:S01]  /*11e00*/  FMUL.FTZ R211, R16.reuse, R211 ;  /* 0x000000d310d37220 */ /* 0x040fe20000410000 */
[C---:B------:R-:W-:Y:S01]  /*11e10*/  FMUL.FTZ R206, R16.reuse, R206 ;  /* 0x000000ce10ce7220 */ /* 0x040fe20000410000 */
[C---:B------:R-:W-:Y:S06]  /*11e20*/  FMUL.FTZ R207, R16.reuse, R207 ;  /* 0x000000cf10cf7220 */ /* 0x040fec0000410000 */
[----:B------:R-:W-:Y:S01]  /*11e30*/  MUFU.EX2 R17, R17 ;  /* 0x0000001100117308 */ /* 0x000fe20000000800 */
[C---:B------:R-:W-:Y:S01]  /*11e40*/  FMUL.FTZ R200, R19.reuse, R200 ;  /* 0x000000c813c87220 */ /* 0x040fe20000410000 */
[----:B------:R-:W-:Y:S08]  /*11e50*/  HMMA.16816.F32.BF16 R224, R164, R150, R224 ;  /* 0x00000096a4e0723c */ /* 0x000ff000000418e0 */
[----:B------:R-:W-:Y:S01]  /*11e60*/  MUFU.EX2 R5, R5 ;  /* 0x0000000500057308 */ /* 0x000fe20000000800 */
[C---:B------:R-:W-:Y:S01]  /*11e70*/  FMUL.FTZ R201, R19.reuse, R201 ;  /* 0x000000c913c97220 */ /* 0x040fe20000410000 */
[C---:B------:R-:W-:Y:S01]  /*11e80*/  FMUL.FTZ R202, R16.reuse, R202 ;  /* 0x000000ca10ca7220 */ /* 0x040fe20000410000 */
[C---:B------:R-:W-:Y:S07]  /*11e90*/  FMUL.FTZ R203, R16.reuse, R203 ;  /* 0x000000cb10cb7220 */ /* 0x040fee0000410000 */
[----:B------:R-:W-:Y:S01]  /*11ea0*/  MUFU.EX2 R6, R6 ;  /* 0x0000000600067308 */ /* 0x000fe20000000800 */
[C---:B------:R-:W-:Y:S01]  /*11eb0*/  FMUL.FTZ R196, R19.reuse, R196 ;  /* 0x000000c413c47220 */ /* 0x040fe20000410000 */
[----:B------:R-:W-:Y:S01]  /*11ec0*/  FMUL.FTZ R197, R19, R197 ;  /* 0x000000c513c57220 */ /* 0x000fe20000410000 */
[C---:B------:R-:W-:Y:S07]  /*11ed0*/  FMUL.FTZ R198, R16.reuse, R198 ;  /* 0x000000c610c67220 */ /* 0x040fee0000410000 */
[----:B------:R-:W-:Y:S01]  /*11ee0*/  MUFU.EX2 R10, R10 ;  /* 0x0000000a000a7308 */ /* 0x000fe20000000800 */
[----:B------:R-:W-:Y:S01]  /*11ef0*/  FMUL.FTZ R199, R16, R199 ;  /* 0x000000c710c77220 */ /* 0x000fe20000410000 */
[----:B------:R-:W-:Y:S01]  /*11f00*/  FFMA.FTZ R20, R48, UR4, -R7 ;  /* 0x0000000430147c23 */ /* 0x000fe20008010807 */
[--C-:B------:R-:W-:Y:S07]  /*11f10*/  FFMA.FTZ R241, R21, UR4, -R8.reuse ;  /* 0x0000000415f17c23 */ /* 0x100fee0008010808 */
[----:B------:R-:W-:Y:S01]  /*11f20*/  MUFU.EX2 R181, R181 ;  /* 0x000000b500b57308 */ /* 0x000fe20000000800 */
[--C-:B------:R-:W-:Y:S01]  /*11f30*/  FFMA.FTZ R45, R45, UR4, -R8.reuse ;  /* 0x000000042d2d7c23 */ /* 0x100fe20008010808 */
[--C-:B------:R-:W-:Y:S01]  /*11f40*/  FFMA.FTZ R46, R46, UR4, -R9.reuse ;  /* 0x000000042e2e7c23 */ /* 0x100fe20008010809 */
[--C-:B------:R-:W-:Y:S07]  /*11f50*/  FFMA.FTZ R61, R61, UR4, -R8.reuse ;  /* 0x000000043d3d7c23 */ /* 0x100fee0008010808 */
[----:B------:R-:W-:Y:S01]  /*11f60*/  MUFU.EX2 R51, R51 ;  /* 0x0000003300337308 */ /* 0x000fe20000000800 */
[--C-:B------:R-:W-:Y:S01]  /*11f70*/  FFMA.FTZ R77, R77, UR4, -R8.reuse ;  /* 0x000000044d4d7c23 */ /* 0x100fe20008010808 */
[--C-:B------:R-:W-:Y:S01]  /*11f80*/  FFMA.FTZ R78, R78, UR4, -R9.reuse ;  /* 0x000000044e4e7c23 */ /* 0x100fe20008010809 */
[--C-:B------:R-:W-:Y:S07]  /*11f90*/  FFMA.FTZ R93, R93, UR4, -R8.reuse ;  /* 0x000000045d5d7c23 */ /* 0x100fee0008010808 */
[----:B------:R-:W-:Y:S01]  /*11fa0*/  MUFU.EX2 R60, R60 ;  /* 0x0000003c003c7308 */ /* 0x000fe20000000800 */
[----:B------:R-:W-:Y:S01]  /*11fb0*/  ISETP.NE.AND P0, PT, R186, RZ, PT ;  /* 0x000000ffba00720c */ /* 0x000fe20003f05270 */
[----:B------:R-:W-:Y:S01]  /*11fc0*/  FFMA.FTZ R94, R94, UR4, -R9 ;  /* 0x000000045e5e7c23 */ /* 0x000fe20008010809 */
[----:B------:R-:W-:Y:S07]  /*11fd0*/  FFMA.FTZ R3, R136, R183, R3 ;  /* 0x000000b788037223 */ /* 0x000fee0000010003 */
[----:B------:R-:W-:Y:S01]  /*11fe0*/  MUFU.EX2 R67, R67 ;  /* 0x0000004300437308 */ /* 0x000fe20000000800 */
[--C-:B------:R-:W-:Y:S01]  /*11ff0*/  FFMA.FTZ R117, R117, UR4, -R8.reuse ;  /* 0x0000000475757c23 */ /* 0x100fe20008010808 */
[----:B------:R-:W-:Y:S01]  /*12000*/  FFMA.FTZ R125, R125, UR4, -R8 ;  /* 0x000000047d7d7c23 */ /* 0x000fe20008010808 */
[----:B------:R-:W-:Y:S07]  /*12010*/  FADD.FTZ R134, R134, R3 ;  /* 0x0000000386867221 */ /* 0x000fee0000010000 */
[----:B------:R-:W-:Y:S01]  /*12020*/  MUFU.EX2 R76, R76 ;  /* 0x0000004c004c7308 */ /* 0x000fe20000000800 */
[--C-:B------:R-:W-:Y:S01]  /*12030*/  FFMA.FTZ R118, R118, UR4, -R9.reuse ;  /* 0x0000000476767c23 */ /* 0x100fe20008010809 */
[--C-:B------:R-:W-:Y:S01]  /*12040*/  FFMA.FTZ R122, R122, UR4, -R9.reuse ;  /* 0x000000047a7a7c23 */ /* 0x100fe20008010809 */
[----:B------:R-:W-:Y:S07]  /*12050*/  FADD.FTZ R133, R133, R134 ;  /* 0x0000008685857221 */ /* 0x000fee0000010000 */
[----:B------:R-:W-:Y:S01]  /*12060*/  MUFU.EX2 R61, R61 ;  /* 0x0000003d003d7308 */ /* 0x000fe20000000800 */
[----:B------:R-:W-:Y:S01]  /*12070*/  FFMA.FTZ R126, R126, UR4, -R9 ;  /* 0x000000047e7e7c23 */ /* 0x000fe20008010809 */
[----:B------:R-:W-:Y:S08]  /*12080*/  IADD3 R186, PT, PT, R186, -0x1, RZ ;  /* 0xffffffffbaba7810 */ /* 0x000ff00007ffe0ff */
[----:B------:R-:W-:Y:S10]  /*12090*/  MUFU.EX2 R77, R77 ;  /* 0x0000004d004d7308 */ /* 0x000ff40000000800 */
[----:B------:R-:W-:Y:S10]  /*120a0*/  MUFU.EX2 R78, R78 ;  /* 0x0000004e004e7308 */ /* 0x000ff40000000800 */
[----:B------:R-:W1:Y:S10]  /*120b0*/  MUFU.EX2 R173, R173 ;  /* 0x000000ad00ad7308 */ /* 0x000e740000000800 */
[----:B------:R-:W-:Y:S10]  /*120c0*/  MUFU.EX2 R175, R175 ;  /* 0x000000af00af7308 */ /* 0x000ff40000000800 */
[----:B------:R-:W2:Y:S10]  /*120d0*/  MUFU.EX2 R178, R178 ;  /* 0x000000b200b27308 */ /* 0x000eb40000000800 */
[----:B------:R-:W-:Y:S01]  /*120e0*/  MUFU.EX2 R176, R176 ;  /* 0x000000b000b07308 */ /* 0x000fe20000000800 */
[----:B-1----:R-:W-:Y:S09]  /*120f0*/  F2FP.BF16.F32.PACK_AB R164, R173, R174 ;  /* 0x000000aeada4723e */ /* 0x002ff200000010ff */
[----:B------:R-:W1:Y:S10]  /*12100*/  MUFU.EX2 R179, R179 ;  /* 0x000000b300b37308 */ /* 0x000e740000000800 */
[----:B------:R-:W-:Y:S01]  /*12110*/  MUFU.EX2 R177, R177 ;  /* 0x000000b100b17308 */ /* 0x000fe20000000800 */
[----:B--2---:R-:W-:Y:S09]  /*12120*/  F2FP.BF16.F32.PACK_AB R166, R178, R175 ;  /* 0x000000afb2a6723e */ /* 0x004ff200000010ff */
[----:B------:R-:W2:Y:S10]  /*12130*/  MUFU.EX2 R188, R188 ;  /* 0x000000bc00bc7308 */ /* 0x000eb40000000800 */
[----:B------:R-:W-:Y:S01]  /*12140*/  MUFU.EX2 R14, R14 ;  /* 0x0000000e000e7308 */ /* 0x000fe20000000800 */
[----:B-1----:R-:W-:Y:S09]  /*12150*/  F2FP.BF16.F32.PACK_AB R165, R179, R176 ;  /* 0x000000b0b3a5723e */ /* 0x002ff200000010ff */
[----:B------:R-:W-:Y:S10]  /*12160*/  MUFU.EX2 R187, R187 ;  /* 0x000000bb00bb7308 */ /* 0x000ff40000000800 */
[----:B------:R-:W-:Y:S01]  /*12170*/  MUFU.EX2 R18, R18 ;  /* 0x0000001200127308 */ /* 0x000fe20000000800 */
[----:B--2---:R-:W-:Y:S09]  /*12180*/  F2FP.BF16.F32.PACK_AB R167, R188, R177 ;  /* 0x000000b1bca7723e */ /* 0x004ff200000010ff */
[----:B------:R-:W-:Y:S10]  /*12190*/  MUFU.EX2 R189, R189 ;  /* 0x000000bd00bd7308 */ /* 0x000ff40000000800 */
[----:B------:R-:W-:Y:S01]  /*121a0*/  MUFU.EX2 R190, R190 ;  /* 0x000000be00be7308 */ /* 0x000fe20000000800 */
[C---:B---3--:R-:W-:Y:S09]  /*121b0*/  HMMA.16816.F32.BF16 R216, R164.reuse, R144, R216 ;  /* 0x00000090a4d8723c */ /* 0x048ff200000418d8 */
[----:B------:R-:W1:Y:S10]  /*121c0*/  MUFU.EX2 R191, R191 ;  /* 0x000000bf00bf7308 */ /* 0x000e740000000800 */
[----:B------:R2:W-:Y:S01]  /*121d0*/  MUFU.EX2 R48, R44 ;  /* 0x0000002c00307308 */ /* 0x0005e20000000800 */
[C---:B------:R-:W-:Y:S09]  /*121e0*/  HMMA.16816.F32.BF16 R212, R164.reuse, R146, R212 ;  /* 0x00000092a4d4723c */ /* 0x040ff200000418d4 */
[----:B------:R-:W-:Y:S10]  /*121f0*/  MUFU.EX2 R241, R241 ;  /* 0x000000f100f17308 */ /* 0x000ff40000000800 */
[----:B------:R-:W-:Y:S01]  /*12200*/  MUFU.EX2 R192, R192 ;  /* 0x000000c000c07308 */ /* 0x000fe20000000800 */
[C---:B------:R-:W-:Y:S03]  /*12210*/  HMMA.16816.F32.BF16 R220, R164.reuse, R152, R220 ;  /* 0x00000098a4dc723c */ /* 0x040fe600000418dc */
[----:B-1----:R-:W-:Y:S06]  /*12220*/  F2FP.BF16.F32.PACK_AB R21, R191, R190 ;  /* 0x000000bebf15723e */ /* 0x002fec00000010ff */
[----:B------:R-:W-:Y:S01]  /*12230*/  MUFU.EX2 R93, R93 ;  /* 0x0000005d005d7308 */ /* 0x000fe20000000800 */
[----:B--2---:R-:W-:Y:S01]  /*12240*/  FFMA.FTZ R44, R69, UR4, -R8 ;  /* 0x00000004452c7c23 */ /* 0x004fe20008010808 */
[----:B------:R-:W-:Y:S08]  /*12250*/  HMMA.16816.F32.BF16 R224, R164, R154, R224 ;  /* 0x0000009aa4e0723c */ /* 0x000ff000000418e0 */
[----:B------:R-:W-:Y:S01]  /*12260*/  MUFU.EX2 R94, R94 ;  /* 0x0000005e005e7308 */ /* 0x000fe20000000800 */
[----:B------:R-:W-:Y:S01]  /*12270*/  F2FP.BF16.F32.PACK_AB R164, R13, R4 ;  /* 0x000000040da4723e */ /* 0x000fe200000010ff */
[----:B------:R-:W-:Y:S01]  /*12280*/  FFMA.FTZ R4, R19, R184, R4 ;  /* 0x000000b813047223 */ /* 0x000fe20000010004 */
[----:B------:R-:W-:Y:S07]  /*12290*/  F2FP.BF16.F32.PACK_AB R166, R17, R12 ;  /* 0x0000000c11a6723e */ /* 0x000fee00000010ff */
[----:B------:R-:W-:Y:S01]  /*122a0*/  MUFU.EX2 R116, R116 ;  /* 0x0000007400747308 */ /* 0x000fe20000000800 */
[----:B------:R-:W-:Y:S01]  /*122b0*/  F2FP.BF16.F32.PACK_AB R165, R6, R5 ;  /* 0x0000000506a5723e */ /* 0x000fe200000010ff */
[----:B------:R-:W-:Y:S01]  /*122c0*/  FFMA.FTZ R5, R16, R185, R5 ;  /* 0x000000b910057223 */ /* 0x000fe20000010005 */
[----:B------:R-:W-:Y:S01]  /*122d0*/  F2FP.BF16.F32.PACK_AB R167, R181, R10 ;  /* 0x0000000ab5a7723e */ /* 0x000fe200000010ff */
[----:B------:R-:W-:Y:S06]  /*122e0*/  FADD.FTZ R13, R13, R4 ;  /* 0x000000040d0d7221 */ /* 0x000fec0000010000 */
[----:B------:R-:W-:Y:S01]  /*122f0*/  MUFU.EX2 R19, R118 ;  /* 0x0000007600137308 */ /* 0x000fe20000000800 */
[----:B------:R-:W-:Y:S01]  /*12300*/  FADD.FTZ R3, R6, R5 ;  /* 0x0000000506037221 */ /* 0x000fe20000010000 */
[----:B------:R-:W-:Y:S01]  /*12310*/  FADD.FTZ R12, R12, R13 ;  /* 0x0000000d0c0c7221 */ /* 0x000fe20000010000 */
[----:B------:R-:W-:Y:S01]  /*12320*/  FADD.FTZ R13, R172, R133 ;  /* 0x00000085ac0d7221 */ /* 0x000fe20000010000 */
[C---:B------:R-:W-:Y:S03]  /*12330*/  HMMA.16816.F32.BF16 R208, R164.reuse, R140, R208 ;  /* 0x0000008ca4d0723c */ /* 0x040fe600000418d0 */
[----:B------:R-:W-:Y:S01]  /*12340*/  FADD.FTZ R10, R10, R3 ;  /* 0x000000030a0a7221 */ /* 0x000fe20000010000 */
[----:B------:R-:W-:Y:S01]  /*12350*/  FADD.FTZ R12, R17, R12 ;  /* 0x0000000c110c7221 */ /* 0x000fe20000010000 */
[----:B------:R-:W-:Y:S02]  /*12360*/  FADD.FTZ R176, R176, R13 ;  /* 0x0000000db0b07221 */ /* 0x000fe40000010000 */
[----:B------:R-:W-:Y:S01]  /*12370*/  FADD.FTZ R181, R181, R10 ;  /* 0x0000000ab5b57221 */ /* 0x000fe20000010000 */
[C---:B------:R-:W-:Y:S01]  /*12380*/  HMMA.16816.F32.BF16 R204, R164.reuse, R142, R204 ;  /* 0x0000008ea4cc723c */ /* 0x040fe200000418cc */
[----:B------:R-:W1:Y:S02]  /*12390*/  LDSM.16.MT88.4 R140, [R239+0x4800] ;  /* 0x00480000ef8c783b */ /* 0x000e640000004200 */
[----:B------:R-:W-:Y:S04]  /*123a0*/  FADD.FTZ R176, R179, R176 ;  /* 0x000000b0b3b07221 */ /* 0x000fe80000010000 */
[----:B------:R-:W-:Y:S01]  /*123b0*/  FADD.FTZ R177, R177, R176 ;  /* 0x000000b0b1b17221 */ /* 0x000fe20000010000 */
[C---:B------:R-:W-:Y:S01]  /*123c0*/  HMMA.16816.F32.BF16 R200, R164.reuse, R148, R200 ;  /* 0x00000094a4c8723c */ /* 0x040fe200000418c8 */
[----:B------:R2:W3:Y:S02]  /*123d0*/  MUFU.EX2 R149, R20 ;  /* 0x0000001400957308 */ /* 0x0004e40000000800 */
[----:B------:R-:W-:Y:S01]  /*123e0*/  FFMA.FTZ R148, R29, UR4, -R8 ;  /* 0x000000041d947c23 */ /* 0x000fe20008010808 */
[----:B------:R-:W-:Y:S01]  /*123f0*/  FADD.FTZ R177, R188, R177 ;  /* 0x000000b1bcb17221 */ /* 0x000fe20000010000 */
[----:B------:R-:W-:Y:S03]  /*12400*/  MOV R188, R15 ;  /* 0x0000000f00bc7202 */ /* 0x000fe60000000f00 */
[----:B------:R-:W-:Y:S03]  /*12410*/  HMMA.16816.F32.BF16 R196, R164, R150, R196 ;  /* 0x00000096a4c4723c */ /* 0x000fe600000418c4 */
[----:B------:R4:W-:Y:S01]  /*12420*/  MUFU.EX2 R151, R33 ;  /* 0x0000002100977308 */ /* 0x0009e20000000800 */
[--C-:B------:R-:W-:Y:S01]  /*12430*/  FFMA.FTZ R165, R26, UR4, -R9.reuse ;  /* 0x000000041aa57c23 */ /* 0x100fe20008010809 */
[--C-:B------:R-:W-:Y:S01]  /*12440*/  FFMA.FTZ R150, R30, UR4, -R9.reuse ;  /* 0x000000041e967c23 */ /* 0x100fe20008010809 */
[----:B------:R-:W5:Y:S01]  /*12450*/  LDSM.16.MT88.4 R24, [R239+0x4c00] ;  /* 0x004c0000ef18783b */ /* 0x000f620000004200 */
[--C-:B------:R-:W-:Y:S01]  /*12460*/  FFMA.FTZ R167, R34, UR4, -R9.reuse ;  /* 0x0000000422a77c23 */ /* 0x100fe20008010809 */
[----:B--2---:R-:W-:Y:S01]  /*12470*/  F2FP.BF16.F32.PACK_AB R20, R187, R14 ;  /* 0x0000000ebb14723e */ /* 0x004fe200000010ff */
[----:B------:R-:W-:Y:S01]  /*12480*/  FFMA.FTZ R164, R22, UR4, -R9 ;  /* 0x0000000416a47c23 */ /* 0x000fe20008010809 */
[----:B------:R-:W-:Y:S03]  /*12490*/  F2FP.BF16.F32.PACK_AB R22, R189, R18 ;  /* 0x00000012bd16723e */ /* 0x000fe600000010ff */
[----:B------:R-:W2:Y:S01]  /*124a0*/  MUFU.EX2 R148, R148 ;  /* 0x0000009400947308 */ /* 0x000ea20000000800 */
[----:B---3--:R-:W-:Y:S01]  /*124b0*/  F2FP.BF16.F32.PACK_AB R23, R149, R48 ;  /* 0x000000309517723e */ /* 0x008fe200000010ff */
[--C-:B------:R-:W-:Y:S01]  /*124c0*/  FFMA.FTZ R166, R55, UR4, -R130.reuse ;  /* 0x0000000437a67c23 */ /* 0x100fe20008010882 */
[----:B------:R-:W3:Y:S01]  /*124d0*/  LDSM.16.MT88.4 R28, [R161+0xc00] ;  /* 0x000c0000a11c783b */ /* 0x000ee20000004200 */
[--C-:B------:R-:W-:Y:S01]  /*124e0*/  FFMA.FTZ R55, R59, UR4, -R130.reuse ;  /* 0x000000043b377c23 */ /* 0x100fe20008010882 */
[----:B----4-:R-:W-:Y:S01]  /*124f0*/  FFMA.FTZ R33, R63, UR4, -R130 ;  /* 0x000000043f217c23 */ /* 0x010fe20008010882 */
[--C-:B------:R-:W-:Y:S01]  /*12500*/  FFMA.FTZ R59, R56, UR4, -R7.reuse ;  /* 0x00000004383b7c23 */ /* 0x100fe20008010807 */
[----:B------:R-:W-:Y:S01]  /*12510*/  FFMA.FTZ R63, R64, UR4, -R7 ;  /* 0x00000004403f7c23 */ /* 0x000fe20008010807 */
[C---:B------:R-:W-:Y:S02]  /*12520*/  HMMA.16816.F32.BF16 R220, R20.reuse, R168, R220 ;  /* 0x000000a814dc723c */ /* 0x040fe400000418dc */
[----:B------:R-:W-:Y:S10]  /*12530*/  MUFU.EX2 R52, R33 ;  /* 0x0000002100347308 */ /* 0x000ff40000000800 */
[----:B------:R4:W-:Y:S01]  /*12540*/  MUFU.EX2 R56, R32 ;  /* 0x0000002000387308 */ /* 0x0009e20000000800 */
[----:B------:R-:W-:Y:S01]  /*12550*/  FFMA.FTZ R64, R37, UR4, -R8 ;  /* 0x0000000425407c23 */ /* 0x000fe20008010808 */
[----:B------:R-:W-:Y:S01]  /*12560*/  FADD.FTZ R190, R190, R177 ;  /* 0x000000b1bebe7221 */ /* 0x000fe20000010000 */
[C---:B-1----:R-:W-:Y:S07]  /*12570*/  HMMA.16816.F32.BF16 R216, R20.reuse, R140, R216 ;  /* 0x0000008c14d8723c */ /* 0x042fee00000418d8 */
[----:B------:R-:W-:Y:S01]  /*12580*/  MUFU.EX2 R166, R166 ;  /* 0x000000a600a67308 */ /* 0x000fe20000000800 */
[----:B------:R-:W-:Y:S09]  /*12590*/  FADD.FTZ R191, R191, R190 ;  /* 0x000000bebfbf7221 */ /* 0x000ff20000010000 */
[----:B------:R-:W-:Y:S01]  /*125a0*/  MUFU.EX2 R55, R55 ;  /* 0x0000003700377308 */ /* 0x000fe20000000800 */
[----:B------:R-:W-:Y:S01]  /*125b0*/  FADD.FTZ R48, R48, R191 ;  /* 0x000000bf30307221 */ /* 0x000fe20000010000 */
[C---:B------:R-:W-:Y:S08]  /*125c0*/  HMMA.16816.F32.BF16 R212, R20.reuse, R142, R212 ;  /* 0x0000008e14d4723c */ /* 0x040ff000000418d4 */
[----:B------:R-:W-:Y:S01]  /*125d0*/  MUFU.EX2 R59, R59 ;  /* 0x0000003b003b7308 */ /* 0x000fe20000000800 */
[----:B----4-:R-:W1:Y:S01]  /*125e0*/  LDSM.16.MT88.4 R32, [R239+0x5000] ;  /* 0x00500000ef20783b */ /* 0x010e620000004200 */
[----:B------:R-:W-:Y:S08]  /*125f0*/  MOV R191, R132 ;  /* 0x0000008400bf7202 */ /* 0x000ff00000000f00 */
[----:B------:R-:W-:Y:S01]  /*12600*/  MUFU.EX2 R63, R63 ;  /* 0x0000003f003f7308 */ /* 0x000fe20000000800 */
[----:B------:R-:W-:Y:S01]  /*12610*/  FADD.FTZ R149, R149, R48 ;  /* 0x0000003095957221 */ /* 0x000fe20000010000 */
[----:B------:R-:W-:Y:S08]  /*12620*/  HMMA.16816.F32.BF16 R224, R20, R170, R224 ;  /* 0x000000aa14e0723c */ /* 0x000ff000000418e0 */
[----:B------:R-:W-:Y:S01]  /*12630*/  MUFU.EX2 R164, R164 ;  /* 0x000000a400a47308 */ /* 0x000fe20000000800 */
[C---:B------:R-:W-:Y:S01]  /*12640*/  F2FP.BF16.F32.PACK_AB R20, R192.reuse, R241 ;  /* 0x000000f1c014723e */ /* 0x040fe200000010ff */
[----:B------:R-:W-:Y:S01]  /*12650*/  FADD.FTZ R241, R241, R12 ;  /* 0x0000000cf1f17221 */ /* 0x000fe20000010000 */
[C---:B--2---:R-:W-:Y:S07]  /*12660*/  F2FP.BF16.F32.PACK_AB R22, R151.reuse, R148 ;  /* 0x000000949716723e */ /* 0x044fee00000010ff */
[----:B------:R-:W2:Y:S01]  /*12670*/  MUFU.EX2 R165, R165 ;  /* 0x000000a500a57308 */ /* 0x000ea20000000800 */
[----:B------:R-:W-:Y:S09]  /*12680*/  FADD.FTZ R241, R192, R241 ;  /* 0x000000f1c0f17221 */ /* 0x000ff20000010000 */
[----:B------:R-:W-:Y:S01]  /*12690*/  MUFU.EX2 R150, R150 ;  /* 0x0000009600967308 */ /* 0x000fe20000000800 */
[----:B------:R-:W-:Y:S09]  /*126a0*/  FADD.FTZ R148, R148, R241 ;  /* 0x000000f194947221 */ /* 0x000ff20000010000 */
[----:B------:R-:W4:Y:S01]  /*126b0*/  MUFU.EX2 R167, R167 ;  /* 0x000000a700a77308 */ /* 0x000f220000000800 */
[----:B------:R-:W-:Y:S09]  /*126c0*/  FADD.FTZ R151, R151, R148 ;  /* 0x0000009497977221 */ /* 0x000ff20000010000 */
[----:B------:R-:W-:Y:S01]  /*126d0*/  MUFU.EX2 R64, R64 ;  /* 0x0000004000407308 */ /* 0x000fe20000000800 */
[C---:B--2---:R-:W-:Y:S01]  /*126e0*/  F2FP.BF16.F32.PACK_AB R21, R165.reuse, R164 ;  /* 0x000000a4a515723e */ /* 0x044fe200000010ff */
[----:B------:R-:W-:Y:S04]  /*126f0*/  FADD.FTZ R164, R164, R181 ;  /* 0x000000b5a4a47221 */ /* 0x000fe80000010000 */
[----:B------:R-:W-:Y:S01]  /*12700*/  FADD.FTZ R165, R165, R164 ;  /* 0x000000a4a5a57221 */ /* 0x000fe20000010000 */
[C---:B----4-:R-:W-:Y:S03]  /*12710*/  F2FP.BF16.F32.PACK_AB R23, R167.reuse, R150 ;  /* 0x00000096a717723e */ /* 0x050fe600000010ff */
[----:B------:R-:W-:Y:S04]  /*12720*/  FADD.FTZ R150, R150, R165 ;  /* 0x000000a596967221 */ /* 0x000fe80000010000 */
[----:B------:R-:W-:Y:S01]  /*12730*/  FADD.FTZ R167, R167, R150 ;  /* 0x00000096a7a77221 */ /* 0x000fe20000010000 */
[C---:B------:R-:W-:Y:S03]  /*12740*/  HMMA.16816.F32.BF16 R208, R20.reuse, R144, R208 ;  /* 0x0000009014d0723c */ /* 0x040fe600000418d0 */
[--C-:B------:R-:W-:Y:S01]  /*12750*/  FFMA.FTZ R145, R41, UR4, -R8.reuse ;  /* 0x0000000429917c23 */ /* 0x100fe20008010808 */
[----:B------:R-:W-:Y:S01]  /*12760*/  FFMA.FTZ R41, R68, UR4, -R7 ;  /* 0x0000000444297c23 */ /* 0x000fe20008010807 */
[--C-:B------:R-:W-:Y:S01]  /*12770*/  FFMA.FTZ R144, R49, UR4, -R8.reuse ;  /* 0x0000000431907c23 */ /* 0x100fe20008010808 */
[----:B------:R2:W-:Y:S02]  /*12780*/  MUFU.EX2 R68, R79 ;  /* 0x0000004f00447308 */ /* 0x0005e40000000800 */
[C---:B------:R-:W-:Y:S08]  /*12790*/  HMMA.16816.F32.BF16 R204, R20.reuse, R146, R204 ;  /* 0x0000009214cc723c */ /* 0x040ff000000418cc */
[----:B------:R-:W4:Y:S01]  /*127a0*/  MUFU.EX2 R145, R145 ;  /* 0x0000009100917308 */ /* 0x000f220000000800 */
[--C-:B------:R-:W-:Y:S01]  /*127b0*/  FFMA.FTZ R146, R38, UR4, -R9.reuse ;  /* 0x0000000426927c23 */ /* 0x100fe20008010809 */
[----:B------:R-:W-:Y:S01]  /*127c0*/  FFMA.FTZ R147, R42, UR4, -R9 ;  /* 0x000000042a937c23 */ /* 0x000fe20008010809 */
[----:B------:R-:W1:Y:S01]  /*127d0*/  LDSM.16.MT88.4 R36, [R161+0x1000] ;  /* 0x00100000a124783b */ /* 0x000e620000004200 */
[--C-:B------:R-:W-:Y:S01]  /*127e0*/  FFMA.FTZ R42, R80, UR4, -R7.reuse ;  /* 0x00000004502a7c23 */ /* 0x100fe20008010807 */
[----:B------:R-:W-:Y:S01]  /*127f0*/  FFMA.FTZ R80, R57, UR4, -R8 ;  /* 0x0000000439507c23 */ /* 0x000fe20008010808 */
[C---:B------:R-:W-:Y:S04]  /*12800*/  HMMA.16816.F32.BF16 R200, R20.reuse, R152, R200 ;  /* 0x0000009814c8723c */ /* 0x040fe800000418c8 */
[----:B------:R-:W-:Y:S01]  /*12810*/  MUFU.EX2 R57, R40 ;  /* 0x0000002800397308 */ /* 0x000fe20000000800 */
[--C-:B------:R-:W-:Y:S01]  /*12820*/  FFMA.FTZ R152, R71, UR4, -R130.reuse ;  /* 0x0000000447987c23 */ /* 0x100fe20008010882 */
[----:B------:R-:W-:Y:S08]  /*12830*/  FFMA.FTZ R71, R75, UR4, -R130 ;  /* 0x000000044b477c23 */ /* 0x000ff00008010882 */
[----:B------:R-:W-:Y:S01]  /*12840*/  MUFU.EX2 R53, R42 ;  /* 0x0000002a00357308 */ /* 0x000fe20000000800 */
[----:B------:R-:W-:Y:S01]  /*12850*/  FFMA.FTZ R75, R72, UR4, -R7 ;  /* 0x00000004484b7c23 */ /* 0x000fe20008010807 */
[--C-:B--2---:R-:W-:Y:S01]  /*12860*/  FFMA.FTZ R79, R62, UR4, -R9.reuse ;  /* 0x000000043e4f7c23 */ /* 0x104fe20008010809 */
[----:B------:R-:W-:Y:S07]  /*12870*/  HMMA.16816.F32.BF16 R196, R20, R154, R196 ;  /* 0x0000009a14c4723c */ /* 0x000fee00000418c4 */
[----:B------:R2:W-:Y:S01]  /*12880*/  MUFU.EX2 R72, R41 ;  /* 0x0000002900487308 */ /* 0x0005e20000000800 */
        /* <DEDUP_REMOVED lines=8> */
[----:B------:R-:W-:Y:S09]  /*12910*/  FADD.FTZ R59, R59, R56 ;  /* 0x000000383b3b7221 */ /* 0x000ff20000010000 */
[----:B------:R-:W-:Y:S01]  /*12920*/  MUFU.EX2 R75, R75 ;  /* 0x0000004b004b7308 */ /* 0x000fe20000000800 */
[----:B--2---:R-:W-:Y:S01]  /*12930*/  FFMA.FTZ R41, R65, UR4, -R8 ;  /* 0x0000000441297c23 */ /* 0x004fe20008010808 */
[C---:B-----5:R-:W-:Y:S08]  /*12940*/  HMMA.16816.F32.BF16 R216, R20.reuse, R24, R216 ;  /* 0x0000001814d8723c */ /* 0x060ff000000418d8 */
[----:B------:R-:W-:Y:S01]  /*12950*/  MUFU.EX2 R80, R80 ;  /* 0x0000005000507308 */ /* 0x000fe20000000800 */
[----:B------:R-:W-:Y:S01]  /*12960*/  FFMA.FTZ R65, R58, UR4, -R9 ;  /* 0x000000043a417c23 */ /* 0x000fe20008010809 */
[----:B------:R-:W-:Y:S08]  /*12970*/  FADD.FTZ R60, R60, R59 ;  /* 0x0000003b3c3c7221 */ /* 0x000ff00000010000 */
[----:B------:R-:W-:Y:S01]  /*12980*/  MUFU.EX2 R54, R41 ;  /* 0x0000002900367308 */ /* 0x000fe20000000800 */
[C---:B------:R-:W-:Y:S09]  /*12990*/  HMMA.16816.F32.BF16 R212, R20.reuse, R26, R212 ;  /* 0x0000001a14d4723c */ /* 0x040ff200000418d4 */
[----:B------:R2:W-:Y:S01]  /*129a0*/  MUFU.EX2 R58, R43 ;  /* 0x0000002b003a7308 */ /* 0x0005e20000000800 */
[----:B------:R-:W-:Y:S09]  /*129b0*/  FADD.FTZ R63, R63, R60 ;  /* 0x0000003c3f3f7221 */ /* 0x000ff20000010000 */
[----:B------:R-:W-:Y:S01]  /*129c0*/  MUFU.EX2 R65, R65 ;  /* 0x0000004100417308 */ /* 0x000fe20000000800 */
[C---:B---3--:R-:W-:Y:S09]  /*129d0*/  HMMA.16816.F32.BF16 R220, R20.reuse, R28, R220 ;  /* 0x0000001c14dc723c */ /* 0x048ff200000418dc */
[----:B------:R-:W-:Y:S10]  /*129e0*/  MUFU.EX2 R79, R79 ;  /* 0x0000004f004f7308 */ /* 0x000ff40000000800 */
[----:B------:R3:W-:Y:S01]  /*129f0*/  MUFU.EX2 R49, R45 ;  /* 0x0000002d00317308 */ /* 0x0007e20000000800 */
[----:B------:R-:W-:Y:S01]  /*12a00*/  HMMA.16816.F32.BF16 R224, R20, R30, R224 ;  /* 0x0000001e14e0723c */ /* 0x000fe200000418e0 */
[----:B--2---:R-:W2:Y:S08]  /*12a10*/  LDSM.16.MT88.4 R40, [R239+0x5400] ;  /* 0x00540000ef28783b */ /* 0x004eb00000004200 */
[----:B------:R-:W5:Y:S01]  /*12a20*/  MUFU.EX2 R144, R144 ;  /* 0x0000009000907308 */ /* 0x000f620000000800 */
[C---:B----4-:R-:W-:Y:S01]  /*12a30*/  F2FP.BF16.F32.PACK_AB R20, R145.reuse, R64 ;  /* 0x000000409114723e */ /* 0x050fe200000010ff */
[----:B------:R-:W-:Y:S08]  /*12a40*/  FADD.FTZ R64, R64, R151 ;  /* 0x0000009740407221 */ /* 0x000ff00000010000 */
[----:B------:R-:W-:Y:S01]  /*12a50*/  MUFU.EX2 R146, R146 ;  /* 0x0000009200927308 */ /* 0x000fe20000000800 */
[----:B------:R-:W-:Y:S09]  /*12a60*/  FADD.FTZ R64, R145, R64 ;  /* 0x0000004091407221 */ /* 0x000ff20000010000 */
[----:B------:R-:W4:Y:S01]  /*12a70*/  MUFU.EX2 R147, R147 ;  /* 0x0000009300937308 */ /* 0x000f220000000800 */
[----:B---3--:R-:W-:Y:S01]  /*12a80*/  FFMA.FTZ R45, R96, UR4, -R7 ;  /* 0x00000004602d7c23 */ /* 0x008fe20008010807 */
[----:B------:R-:W-:Y:S08]  /*12a90*/  FFMA.FTZ R96, R73, UR4, -R8 ;  /* 0x0000000449607c23 */ /* 0x000ff00008010808 */
[----:B------:R3:W-:Y:S01]  /*12aa0*/  MUFU.EX2 R50, R46 ;  /* 0x0000002e00327308 */ /* 0x0007e20000000800 */
[C---:B-----5:R-:W-:Y:S01]  /*12ab0*/  F2FP.BF16.F32.PACK_AB R22, R144.reuse, R49 ;  /* 0x000000319016723e */ /* 0x060fe200000010ff */
[----:B------:R-:W-:Y:S08]  /*12ac0*/  FADD.FTZ R49, R49, R64 ;  /* 0x0000004031317221 */ /* 0x000ff00000010000 */
[----:B------:R-:W-:Y:S01]  /*12ad0*/  MUFU.EX2 R69, R45 ;  /* 0x0000002d00457308 */ /* 0x000fe20000000800 */
[----:B------:R-:W-:Y:S09]  /*12ae0*/  FADD.FTZ R144, R144, R49 ;  /* 0x0000003190907221 */ /* 0x000ff20000010000 */
[----:B------:R-:W-:Y:S01]  /*12af0*/  MUFU.EX2 R73, R44 ;  /* 0x0000002c00497308 */ /* 0x000fe20000000800 */
[C---:B----4-:R-:W-:Y:S01]  /*12b00*/  F2FP.BF16.F32.PACK_AB R21, R147.reuse, R146 ;  /* 0x000000929315723e */ /* 0x050fe200000010ff */
[----:B------:R-:W-:Y:S08]  /*12b10*/  FADD.FTZ R146, R146, R167 ;  /* 0x000000a792927221 */ /* 0x000ff00000010000 */
[----:B------:R-:W4:Y:S01]  /*12b20*/  MUFU.EX2 R96, R96 ;  /* 0x0000006000607308 */ /* 0x000f220000000800 */
[----:B---3--:R-:W-:Y:S01]  /*12b30*/  FFMA.FTZ R46, R84, UR4, -R7 ;  /* 0x00000004542e7c23 */ /* 0x008fe20008010807 */
[----:B------:R-:W-:Y:S08]  /*12b40*/  FADD.FTZ R147, R147, R146 ;  /* 0x0000009293937221 */ /* 0x000ff00000010000 */
[----:B------:R3:W-:Y:S10]  /*12b50*/  MUFU.EX2 R84, R95 ;  /* 0x0000005f00547308 */ /* 0x0007f40000000800 */
[----:B------:R-:W5:Y:S01]  /*12b60*/  MUFU.EX2 R153, R153 ;  /* 0x0000009900997308 */ /* 0x000f620000000800 */
[----:B----4-:R-:W-:Y:S01]  /*12b70*/  F2FP.BF16.F32.PACK_AB R44, R96, R73 ;  /* 0x00000049602c723e */ /* 0x010fe200000010ff */
[----:B---3--:R-:W-:Y:S01]  /*12b80*/  FFMA.FTZ R95, R82, UR4, -R9 ;  /* 0x00000004525f7c23 */ /* 0x008fe20008010809 */
[--C-:B------:R-:W-:Y:S01]  /*12b90*/  FFMA.FTZ R82, R99, UR4, -R130.reuse ;  /* 0x0000000463527c23 */ /* 0x100fe20008010882 */
[--C-:B------:R-:W-:Y:S01]  /*12ba0*/  FFMA.FTZ R99, R103, UR4, -R130.reuse ;  /* 0x0000000467637c23 */ /* 0x100fe20008010882 */
[----:B------:R-:W-:Y:S01]  /*12bb0*/  FFMA.FTZ R103, R107, UR4, -R130 ;  /* 0x000000046b677c23 */ /* 0x000fe20008010882 */
[C---:B-----5:R-:W-:Y:S01]  /*12bc0*/  F2FP.BF16.F32.PACK_AB R23, R153.reuse, R50 ;  /* 0x000000329917723e */ /* 0x060fe200000010ff */
[----:B------:R-:W-:Y:S03]  /*12bd0*/  FFMA.FTZ R107, R104, UR4, -R7 ;  /* 0x00000004686b7c23 */ /* 0x000fe60008010807 */
[----:B------:R-:W3:Y:S01]  /*12be0*/  MUFU.EX2 R95, R95 ;  /* 0x0000005f005f7308 */ /* 0x000ee20000000800 */
[----:B------:R-:W-:Y:S09]  /*12bf0*/  FADD.FTZ R50, R50, R147 ;  /* 0x0000009332327221 */ /* 0x000ff20000010000 */
[----:B------:R-:W-:Y:S01]  /*12c00*/  MUFU.EX2 R82, R82 ;  /* 0x0000005200527308 */ /* 0x000fe20000000800 */
[C---:B------:R-:W-:Y:S09]  /*12c10*/  HMMA.16816.F32.BF16 R208, R20.reuse, R140, R208 ;  /* 0x0000008c14d0723c */ /* 0x040ff200000418d0 */
[----:B------:R-:W-:Y:S01]  /*12c20*/  MUFU.EX2 R99, R99 ;  /* 0x0000006300637308 */ /* 0x000fe20000000800 */
[----:B------:R-:W-:Y:S01]  /*12c30*/  FFMA.FTZ R140, R66, UR4, -R9 ;  /* 0x00000004428c7c23 */ /* 0x000fe20008010809 */
[----:B------:R-:W-:Y:S08]  /*12c40*/  FADD.FTZ R153, R153, R50 ;  /* 0x0000003299997221 */ /* 0x000ff00000010000 */
[----:B------:R-:W-:Y:S01]  /*12c50*/  MUFU.EX2 R103, R103 ;  /* 0x0000006700677308 */ /* 0x000fe20000000800 */
[C---:B------:R-:W-:Y:S03]  /*12c60*/  HMMA.16816.F32.BF16 R200, R20.reuse, R168, R200 ;  /* 0x000000a814c8723c */ /* 0x040fe600000418c8 */
[----:B---3--:R-:W-:Y:S06]  /*12c70*/  F2FP.BF16.F32.PACK_AB R47, R95, R78 ;  /* 0x0000004e5f2f723e */ /* 0x008fec00000010ff */
[----:B------:R-:W-:Y:S01]  /*12c80*/  MUFU.EX2 R107, R107 ;  /* 0x0000006b006b7308 */ /* 0x000fe20000000800 */
[C---:B------:R-:W-:Y:S09]  /*12c90*/  HMMA.16816.F32.BF16 R204, R20.reuse, R142, R204 ;  /* 0x0000008e14cc723c */ /* 0x040ff200000418cc */
[----:B------:R-:W3:Y:S01]  /*12ca0*/  MUFU.EX2 R140, R140 ;  /* 0x0000008c008c7308 */ /* 0x000ee20000000800 */
[--C-:B------:R-:W-:Y:S01]  /*12cb0*/  FFMA.FTZ R142, R87, UR4, -R130.reuse ;  /* 0x00000004578e7c23 */ /* 0x100fe20008010882 */
[----:B------:R-:W-:Y:S01]  /*12cc0*/  FFMA.FTZ R87, R91, UR4, -R130 ;  /* 0x000000045b577c23 */ /* 0x000fe20008010882 */
[----:B------:R-:W-:Y:S07]  /*12cd0*/  FFMA.FTZ R91, R88, UR4, -R7 ;  /* 0x00000004585b7c23 */ /* 0x000fee0008010807 */
[----:B------:R-:W-:Y:S01]  /*12ce0*/  MUFU.EX2 R88, R46 ;  /* 0x0000002e00587308 */ /* 0x000fe20000000800 */
[----:B------:R-:W-:Y:S03]  /*12cf0*/  HMMA.16816.F32.BF16 R196, R20, R170, R196 ;  /* 0x000000aa14c4723c */ /* 0x000fe600000418c4 */
[----:B------:R-:W-:Y:S06]  /*12d00*/  F2FP.BF16.F32.PACK_AB R20, R152, R67 ;  /* 0x000000439814723e */ /* 0x000fec00000010ff */
[----:B------:R-:W-:Y:S01]  /*12d10*/  MUFU.EX2 R142, R142 ;  /* 0x0000008e008e7308 */ /* 0x000fe20000000800 */
[----:B------:R-:W-:Y:S02]  /*12d20*/  F2FP.BF16.F32.PACK_AB R22, R68, R71 ;  /* 0x000000474416723e */ /* 0x000fe400000010ff */
[----:B------:R-:W-:Y:S07]  /*12d30*/  F2FP.BF16.F32.PACK_AB R21, R75, R72 ;  /* 0x000000484b15723e */ /* 0x000fee00000010ff */
[----:B------:R-:W-:Y:S01]  /*12d40*/  MUFU.EX2 R87, R87 ;  /* 0x0000005700577308 */ /* 0x000fe20000000800 */
[----:B------:R-:W-:Y:S01]  /*12d50*/  F2FP.BF16.F32.PACK_AB R23, R53, R76 ;  /* 0x0000004c3517723e */ /* 0x000fe200000010ff */
[----:B------:R-:W-:Y:S08]  /*12d60*/  FADD.FTZ R72, R72, R63 ;  /* 0x0000003f48487221 */ /* 0x000ff00000010000 */
[----:B------:R-:W-:Y:S01]  /*12d70*/  MUFU.EX2 R91, R91 ;  /* 0x0000005b005b7308 */ /* 0x000fe20000000800 */
[----:B------:R-:W-:Y:S01]  /*12d80*/  FADD.FTZ R75, R75, R72 ;  /* 0x000000484b4b7221 */ /* 0x000fe20000010000 */
[C---:B-1----:R-:W-:Y:S03]  /*12d90*/  HMMA.16816.F32.BF16 R216, R20.reuse, R32, R216 ;  /* 0x0000002014d8723c */ /* 0x042fe600000418d8 */
[----:B------:R-:W-:Y:S04]  /*12da0*/  FADD.FTZ R76, R76, R75 ;  /* 0x0000004b4c4c7221 */ /* 0x000fe80000010000 */
[----:B------:R-:W-:Y:S01]  /*12db0*/  FADD.FTZ R53, R53, R76 ;  /* 0x0000004c35357221 */ /* 0x000fe20000010000 */
[C---:B------:R-:W-:Y:S08]  /*12dc0*/  HMMA.16816.F32.BF16 R212, R20.reuse, R34, R212 ;  /* 0x0000002214d4723c */ /* 0x040ff000000418d4 */
[C---:B------:R-:W-:Y:S08]  /*12dd0*/  HMMA.16816.F32.BF16 R220, R20.reuse, R36, R220 ;  /* 0x0000002414dc723c */ /* 0x040ff000000418dc */
[----:B------:R-:W-:Y:S03]  /*12de0*/  HMMA.16816.F32.BF16 R224, R20, R38, R224 ;  /* 0x0000002614e0723c */ /* 0x000fe600000418e0 */
[----:B------:R-:W-:Y:S01]  /*12df0*/  F2FP.BF16.F32.PACK_AB R20, R80, R57 ;  /* 0x000000395014723e */ /* 0x000fe200000010ff */
[----:B------:R-:W-:Y:S01]  /*12e00*/  FADD.FTZ R57, R57, R144 ;  /* 0x0000009039397221 */ /* 0x000fe20000010000 */
[----:B------:R-:W-:Y:S02]  /*12e10*/  F2FP.BF16.F32.PACK_AB R22, R54, R61 ;  /* 0x0000003d3616723e */ /* 0x000fe400000010ff */
[C---:B------:R-:W-:Y:S01]  /*12e20*/  F2FP.BF16.F32.PACK_AB R21, R65.reuse, R58 ;  /* 0x0000003a4115723e */ /* 0x040fe200000010ff */
[----:B------:R-:W-:Y:S01]  /*12e30*/  FADD.FTZ R58, R58, R153 ;  /* 0x000000993a3a7221 */ /* 0x000fe20000010000 */
[----:B---3--:R-:W-:Y:S01]  /*12e40*/  F2FP.BF16.F32.PACK_AB R23, R140, R79 ;  /* 0x0000004f8c17723e */ /* 0x008fe200000010ff */
[----:B------:R-:W-:Y:S02]  /*12e50*/  FADD.FTZ R80, R80, R57 ;  /* 0x0000003950507221 */ /* 0x000fe40000010000 */
[----:B------:R-:W-:Y:S02]  /*12e60*/  FADD.FTZ R58, R65, R58 ;  /* 0x0000003a413a7221 */ /* 0x000fe40000010000 */
[----:B------:R-:W-:Y:S02]  /*12e70*/  FADD.FTZ R61, R61, R80 ;  /* 0x000000503d3d7221 */ /* 0x000fe40000010000 */
[C---:B------:R-:W-:Y:S03]  /*12e80*/  HMMA.16816.F32.BF16 R200, R20.reuse, R28, R200 ;  /* 0x0000001c14c8723c */ /* 0x040fe600000418c8 */
[----:B------:R-:W-:Y:S01]  /*12e90*/  FFMA.FTZ R28, R81, UR4, -R8 ;  /* 0x00000004511c7c23 */ /* 0x000fe20008010808 */
[--C-:B------:R-:W-:Y:S01]  /*12ea0*/  FFMA.FTZ R29, R70, UR4, -R9.reuse ;  /* 0x00000004461d7c23 */ /* 0x100fe20008010809 */
[----:B------:R-:W-:Y:S01]  /*12eb0*/  FFMA.FTZ R81, R74, UR4, -R9 ;  /* 0x000000044a517c23 */ /* 0x000fe20008010809 */
[----:B------:R-:W-:Y:S01]  /*12ec0*/  FADD.FTZ R79, R79, R58 ;  /* 0x0000003a4f4f7221 */ /* 0x000fe20000010000 */
[----:B------:R-:W1:Y:S01]  /*12ed0*/  MUFU.EX2 R70, R28 ;  /* 0x0000001c00467308 */ /* 0x000e620000000800 */
[C---:B------:R-:W-:Y:S09]  /*12ee0*/  HMMA.16816.F32.BF16 R208, R20.reuse, R24, R208 ;  /* 0x0000001814d0723c */ /* 0x040ff200000418d0 */
[----:B------:R3:W-:Y:S01]  /*12ef0*/  MUFU.EX2 R74, R29 ;  /* 0x0000001d004a7308 */ /* 0x0007e20000000800 */
[----:B------:R-:W-:Y:S01]  /*12f00*/  FADD.FTZ R54, R54, R61 ;  /* 0x0000003d36367221 */ /* 0x000fe20000010000 */
[----:B------:R-:W-:Y:S08]  /*12f10*/  FADD.FTZ R79, R140, R79 ;  /* 0x0000004f8c4f7221 */ /* 0x000ff00000010000 */
[----:B------:R-:W4:Y:S01]  /*12f20*/  MUFU.EX2 R81, R81 ;  /* 0x0000005100517308 */ /* 0x000f220000000800 */
[C---:B------:R-:W-:Y:S01]  /*12f30*/  HMMA.16816.F32.BF16 R204, R20.reuse, R26, R204 ;  /* 0x0000001a14cc723c */ /* 0x040fe200000418cc */
[----:B------:R-:W5:Y:S02]  /*12f40*/  LDSM.16.MT88.4 R24, [R161+0x1400] ;  /* 0x00140000a118783b */ /* 0x000f640000004200 */
[----:B------:R-:W-:Y:S01]  /*12f50*/  FADD.FTZ R73, R73, R54 ;  /* 0x0000003649497221 */ /* 0x000fe20000010000 */
[----:B-1----:R-:W-:Y:S03]  /*12f60*/  F2FP.BF16.F32.PACK_AB R46, R70, R77 ;  /* 0x0000004d462e723e */ /* 0x002fe600000010ff */
[----:B------:R-:W-:Y:S01]  /*12f70*/  FADD.FTZ R96, R96, R73 ;  /* 0x0000004960607221 */ /* 0x000fe20000010000 */
[----:B------:R-:W-:Y:S01]  /*12f80*/  HMMA.16816.F32.BF16 R196, R20, R30, R196 ;  /* 0x0000001e14c4723c */ /* 0x000fe200000418c4 */
[----:B---3--:R-:W1:Y:S02]  /*12f90*/  LDSM.16.MT88.4 R28, [R161+0x1800] ;  /* 0x00180000a11c783b */ /* 0x008e640000004200 */
[----:B------:R-:W-:Y:S01]  /*12fa0*/  F2FP.BF16.F32.PACK_AB R20, R142, R83 ;  /* 0x000000538e14723e */ /* 0x000fe200000010ff */
[----:B------:R-:W-:Y:S01]  /*12fb0*/  FADD.FTZ R77, R77, R96 ;  /* 0x000000604d4d7221 */ /* 0x000fe20000010000 */
[----:B------:R-:W-:Y:S02]  /*12fc0*/  F2FP.BF16.F32.PACK_AB R22, R84, R87 ;  /* 0x000000575416723e */ /* 0x000fe400000010ff */
[----:B------:R-:W-:Y:S01]  /*12fd0*/  F2FP.BF16.F32.PACK_AB R21, R91, R88 ;  /* 0x000000585b15723e */ /* 0x000fe200000010ff */
[----:B------:R-:W-:Y:S01]  /*12fe0*/  FADD.FTZ R70, R70, R77 ;  /* 0x0000004d46467221 */ /* 0x000fe20000010000 */
[----:B------:R-:W-:Y:S01]  /*12ff0*/  F2FP.BF16.F32.PACK_AB R23, R69, R92 ;  /* 0x0000005c4517723e */ /* 0x000fe200000010ff */
[----:B------:R-:W-:Y:S01]  /*13000*/  FADD.FTZ R88, R88, R53 ;  /* 0x0000003558587221 */ /* 0x000fe20000010000 */
[----:B----4-:R-:W-:Y:S01]  /*13010*/  F2FP.BF16.F32.PACK_AB R45, R81, R74 ;  /* 0x0000004a512d723e */ /* 0x010fe200000010ff */
[----:B------:R-:W-:Y:S02]  /*13020*/  FADD.FTZ R74, R74, R79 ;  /* 0x0000004f4a4a7221 */ /* 0x000fe40000010000 */
[----:B------:R-:W-:Y:S02]  /*13030*/  FADD.FTZ R91, R91, R88 ;  /* 0x000000585b5b7221 */ /* 0x000fe40000010000 */
[----:B--2---:R-:W-:Y:S03]  /*13040*/  HMMA.16816.F32.BF16 R216, R20, R40, R216 ;  /* 0x0000002814d8723c */ /* 0x004fe600000418d8 */
[----:B------:R-:W-:Y:S01]  /*13050*/  FADD.FTZ R81, R81, R74 ;  /* 0x0000004a51517221 */ /* 0x000fe20000010000 */
[----:B------:R-:W-:Y:S03]  /*13060*/  FADD.FTZ R92, R92, R91 ;  /* 0x0000005b5c5c7221 */ /* 0x000fe60000010000 */
[----:B------:R-:W-:Y:S01]  /*13070*/  FADD.FTZ R78, R78, R81 ;  /* 0x000000514e4e7221 */ /* 0x000fe20000010000 */
[C---:B------:R-:W-:Y:S05]  /*13080*/  HMMA.16816.F32.BF16 R208, R44.reuse, R32, R208 ;  /* 0x000000202cd0723c */ /* 0x040fea00000418d0 */
[--C-:B------:R-:W-:Y:S01]  /*13090*/  FFMA.FTZ R32, R100, UR4, -R7.reuse ;  /* 0x0000000464207c23 */ /* 0x100fe20008010807 */
[--C-:B------:R-:W-:Y:S01]  /*130a0*/  FFMA.FTZ R33, R85, UR4, -R8.reuse ;  /* 0x0000000455217c23 */ /* 0x100fe20008010808 */
[----:B------:R2:W-:Y:S01]  /*130b0*/  MUFU.EX2 R100, R111 ;  /* 0x0000006f00647308 */ /* 0x0005e20000000800 */
[C---:B------:R-:W-:Y:S03]  /*130c0*/  HMMA.16816.F32.BF16 R204, R44.reuse, R34, R204 ;  /* 0x000000222ccc723c */ /* 0x040fe600000418cc */
[----:B------:R-:W-:Y:S06]  /*130d0*/  FFMA.FTZ R34, R112, UR4, -R7 ;  /* 0x0000000470227c23 */ /* 0x000fec0008010807 */
[----:B------:R3:W4:Y:S01]  /*130e0*/  MUFU.EX2 R104, R32 ;  /* 0x0000002000687308 */ /* 0x0007220000000800 */
[----:B------:R-:W-:Y:S01]  /*130f0*/  FFMA.FTZ R112, R89, UR4, -R8 ;  /* 0x0000000459707c23 */ /* 0x000fe20008010808 */
[----:B------:R-:W-:Y:S01]  /*13100*/  FADD.FTZ R95, R95, R78 ;  /* 0x0000004e5f5f7221 */ /* 0x000fe20000010000 */
[----:B------:R-:W-:Y:S01]  /*13110*/  FADD.FTZ R69, R69, R92 ;  /* 0x0000005c45457221 */ /* 0x000fe20000010000 */
[C---:B------:R-:W-:Y:S06]  /*13120*/  HMMA.16816.F32.BF16 R200, R44.reuse, R36, R200 ;  /* 0x000000242cc8723c */ /* 0x040fec00000418c8 */
[----:B------:R4:W-:Y:S01]  /*13130*/  MUFU.EX2 R89, R33 ;  /* 0x0000002100597308 */ /* 0x0009e20000000800 */
[----:B------:R-:W-:Y:S01]  /*13140*/  FFMA.FTZ R36, R97, UR4, -R8 ;  /* 0x0000000461247c23 */ /* 0x000fe20008010808 */
[--C-:B------:R-:W-:Y:S01]  /*13150*/  FFMA.FTZ R37, R86, UR4, -R9.reuse ;  /* 0x0000000456257c23 */ /* 0x100fe20008010809 */
[--C-:B------:R-:W-:Y:S07]  /*13160*/  FFMA.FTZ R97, R90, UR4, -R9.reuse ;  /* 0x000000045a617c23 */ /* 0x100fee0008010809 */
[----:B------:R5:W1:Y:S01]  /*13170*/  MUFU.EX2 R85, R34 ;  /* 0x0000002200557308 */ /* 0x000a620000000800 */
[----:B--2---:R-:W-:Y:S01]  /*13180*/  FFMA.FTZ R111, R98, UR4, -R9 ;  /* 0x00000004626f7c23 */ /* 0x004fe20008010809 */
[----:B------:R-:W-:Y:S08]  /*13190*/  HMMA.16816.F32.BF16 R196, R44, R38, R196 ;  /* 0x000000262cc4723c */ /* 0x000ff000000418c4 */
[----:B------:R-:W2:Y:S01]  /*131a0*/  MUFU.EX2 R86, R36 ;  /* 0x0000002400567308 */ /* 0x000ea20000000800 */
[----:B---3--:R-:W-:Y:S01]  /*131b0*/  F2FP.BF16.F32.PACK_AB R32, R99, R82 ;  /* 0x000000526320723e */ /* 0x008fe200000010ff */
[--C-:B------:R-:W-:Y:S01]  /*131c0*/  FFMA.FTZ R98, R115, UR4, -R130.reuse ;  /* 0x0000000473627c23 */ /* 0x100fe20008010882 */
[--C-:B------:R-:W-:Y:S07]  /*131d0*/  FFMA.FTZ R115, R119, UR4, -R130.reuse ;  /* 0x0000000477737c23 */ /* 0x100fee0008010882 */
[----:B------:R3:W-:Y:S01]  /*131e0*/  MUFU.EX2 R90, R37 ;  /* 0x00000025005a7308 */ /* 0x0007e20000000800 */
[----:B----4-:R-:W-:Y:S01]  /*131f0*/  F2FP.BF16.F32.PACK_AB R33, R107, R104 ;  /* 0x000000686b21723e */ /* 0x010fe200000010ff */
[C---:B------:R-:W-:Y:S08]  /*13200*/  HMMA.16816.F32.BF16 R212, R20.reuse, R42, R212 ;  /* 0x0000002a14d4723c */ /* 0x040ff000000418d4 */
[----:B------:R-:W4:Y:S01]  /*13210*/  MUFU.EX2 R112, R112 ;  /* 0x0000007000707308 */ /* 0x000f220000000800 */
[----:B-----5:R-:W-:Y:S09]  /*13220*/  F2FP.BF16.F32.PACK_AB R34, R100, R103 ;  /* 0x000000676422723e */ /* 0x020ff200000010ff */
[----:B------:R-:W5:Y:S01]  /*13230*/  MUFU.EX2 R97, R97 ;  /* 0x0000006100617308 */ /* 0x000f620000000800 */
[----:B-1----:R-:W-:Y:S01]  /*13240*/  F2FP.BF16.F32.PACK_AB R35, R85, R108 ;  /* 0x0000006c5523723e */ /* 0x002fe200000010ff */
[C---:B------:R-:W-:Y:S08]  /*13250*/  HMMA.16816.F32.BF16 R220, R20.reuse, R24, R220 ;  /* 0x0000001814dc723c */ /* 0x040ff000000418dc */
[----:B------:R-:W1:Y:S01]  /*13260*/  MUFU.EX2 R111, R111 ;  /* 0x0000006f006f7308 */ /* 0x000e620000000800 */
[----:B--2---:R-:W-:Y:S01]  /*13270*/  F2FP.BF16.F32.PACK_AB R46, R86, R93 ;  /* 0x0000005d562e723e */ /* 0x004fe200000010ff */
[----:B---3--:R-:W-:Y:S01]  /*13280*/  LDSM.16.MT88.4 R36, [R161+0x1c00] ;  /* 0x001c0000a124783b */ /* 0x008fe20000004200 */
[----:B------:R-:W-:Y:S07]  /*13290*/  FFMA.FTZ R130, R127, UR4, -R130 ;  /* 0x000000047f827c23 */ /* 0x000fee0008010882 */
[----:B------:R-:W-:Y:S01]  /*132a0*/  MUFU.EX2 R98, R98 ;  /* 0x0000006200627308 */ /* 0x000fe20000000800 */
[----:B------:R-:W-:Y:S01]  /*132b0*/  FADD.FTZ R104, R104, R69 ;  /* 0x0000004568687221 */ /* 0x000fe20000010000 */
[----:B------:R-:W-:Y:S08]  /*132c0*/  HMMA.16816.F32.BF16 R224, R20, R26, R224 ;  /* 0x0000001a14e0723c */ /* 0x000ff000000418e0 */
[----:B------:R-:W2:Y:S01]  /*132d0*/  MUFU.EX2 R115, R115 ;  /* 0x0000007300737308 */ /* 0x000ea20000000800 */
[----:B----4-:R-:W-:Y:S01]  /*132e0*/  F2FP.BF16.F32.PACK_AB R44, R112, R89 ;  /* 0x00000059702c723e */ /* 0x010fe200000010ff */
[----:B------:R-:W3:Y:S01]  /*132f0*/  LDSM.16.MT88.4 R20, [R239+0x5800] ;  /* 0x00580000ef14783b */ /* 0x000ee20000004200 */
[----:B-----5:R-:W-:Y:S01]  /*13300*/  F2FP.BF16.F32.PACK_AB R45, R97, R90 ;  /* 0x0000005a612d723e */ /* 0x020fe200000010ff */
[----:B------:R-:W-:Y:S01]  /*13310*/  FADD.FTZ R89, R89, R70 ;  /* 0x0000004659597221 */ /* 0x000fe20000010000 */
[----:B------:R-:W-:Y:S01]  /*13320*/  FADD.FTZ R90, R90, R95 ;  /* 0x0000005f5a5a7221 */ /* 0x000fe20000010000 */
[----:B-1----:R-:W-:Y:S01]  /*13330*/  F2FP.BF16.F32.PACK_AB R47, R111, R94 ;  /* 0x0000005e6f2f723e */ /* 0x002fe200000010ff */
[----:B------:R-:W-:Y:S01]  /*13340*/  FADD.FTZ R107, R107, R104 ;  /* 0x000000686b6b7221 */ /* 0x000fe20000010000 */
[----:B------:R-:W-:Y:S01]  /*13350*/  FADD.FTZ R112, R112, R89 ;  /* 0x0000005970707221 */ /* 0x000fe20000010000 */
[----:B------:R-:W-:Y:S01]  /*13360*/  FADD.FTZ R97, R97, R90 ;  /* 0x0000005a61617221 */ /* 0x000fe20000010000 */
[C---:B------:R-:W-:Y:S05]  /*13370*/  HMMA.16816.F32.BF16 R220, R32.reuse, R28, R220 ;  /* 0x0000001c20dc723c */ /* 0x040fea00000418dc */
[----:B------:R-:W-:Y:S01]  /*13380*/  FADD.FTZ R93, R93, R112 ;  /* 0x000000705d5d7221 */ /* 0x000fe20000010000 */
[----:B------:R-:W-:Y:S01]  /*13390*/  FADD.FTZ R94, R94, R97 ;  /* 0x000000615e5e7221 */ /* 0x000fe20000010000 */
[----:B------:R-:W-:Y:S01]  /*133a0*/  FADD.FTZ R108, R108, R107 ;  /* 0x0000006b6c6c7221 */ /* 0x000fe20000010000 */
[----:B------:R-:W-:Y:S03]  /*133b0*/  HMMA.16816.F32.BF16 R224, R32, R30, R224 ;  /* 0x0000001e20e0723c */ /* 0x000fe600000418e0 */
[----:B------:R-:W-:Y:S01]  /*133c0*/  FADD.FTZ R93, R86, R93 ;  /* 0x0000005d565d7221 */ /* 0x000fe20000010000 */
[----:B------:R-:W-:Y:S01]  /*133d0*/  FADD.FTZ R94, R111, R94 ;  /* 0x0000005e6f5e7221 */ /* 0x000fe20000010000 */
[----:B------:R-:W-:Y:S03]  /*133e0*/  FADD.FTZ R85, R85, R108 ;  /* 0x0000006c55557221 */ /* 0x000fe60000010000 */
[C---:B------:R-:W-:Y:S01]  /*133f0*/  HMMA.16816.F32.BF16 R208, R44.reuse, R40, R208 ;  /* 0x000000282cd0723c */ /* 0x040fe200000418d0 */
[----:B------:R-:W-:Y:S10]  /*13400*/  MUFU.EX2 R40, R123 ;  /* 0x0000007b00287308 */ /* 0x000ff40000000800 */
[----:B------:R-:W-:Y:S01]  /*13410*/  MUFU.EX2 R41, R130 ;  /* 0x0000008200297308 */ /* 0x000fe20000000800 */
[----:B------:R-:W-:Y:S09]  /*13420*/  HMMA.16816.F32.BF16 R204, R44, R42, R204 ;  /* 0x0000002a2ccc723c */ /* 0x000ff200000418cc */
[----:B------:R-:W1:Y:S01]  /*13430*/  MUFU.EX2 R43, R120 ;  /* 0x00000078002b7308 */ /* 0x000e620000000800 */
[--C-:B------:R-:W-:Y:S01]  /*13440*/  FFMA.FTZ R42, R124, UR4, -R7.reuse ;  /* 0x000000047c2a7c23 */ /* 0x100fe20008010807 */
[----:B------:R-:W-:Y:S01]  /*13450*/  FFMA.FTZ R7, R128, UR4, -R7 ;  /* 0x0000000480077c23 */ /* 0x000fe20008010807 */
[C---:B---3--:R-:W-:Y:S07]  /*13460*/  HMMA.16816.F32.BF16 R216, R32.reuse, R20, R216 ;  /* 0x0000001420d8723c */ /* 0x048fee00000418d8 */
[----:B------:R-:W-:Y:S10]  /*13470*/  MUFU.EX2 R42, R42 ;  /* 0x0000002a002a7308 */ /* 0x000ff40000000800 */
[----:B------:R-:W3:Y:S01]  /*13480*/  MUFU.EX2 R119, R7 ;  /* 0x0000000700777308 */ /* 0x000ee20000000800 */
[----:B------:R-:W-:Y:S01]  /*13490*/  HMMA.16816.F32.BF16 R212, R32, R22, R212 ;  /* 0x0000001620d4723c */ /* 0x000fe200000418d4 */
[----:B------:R-:W4:Y:S07]  /*134a0*/  LDSM.16.MT88.4 R32, [R239+0x5c00] ;  /* 0x005c0000ef20783b */ /* 0x000f2e0000004200 */
[C---:B------:R-:W-:Y:S05]  /*134b0*/  HMMA.16816.F32.BF16 R200, R44.reuse, R24, R200 ;  /* 0x000000182cc8723c */ /* 0x040fea00000418c8 */
[----:B--2---:R-:W-:Y:S02]  /*134c0*/  F2FP.BF16.F32.PACK_AB R24, R115, R98 ;  /* 0x000000627318723e */ /* 0x004fe400000010ff */
[----:B-1----:R-:W-:Y:S01]  /*134d0*/  F2FP.BF16.F32.PACK_AB R25, R43, R116 ;  /* 0x000000742b19723e */ /* 0x002fe200000010ff */
[----:B------:R-:W-:Y:S03]  /*134e0*/  HMMA.16816.F32.BF16 R196, R44, R26, R196 ;  /* 0x0000001a2cc4723c */ /* 0x000fe600000418c4 */
[----:B------:R-:W-:Y:S01]  /*134f0*/  FFMA.FTZ R45, R105, UR4, -R8 ;  /* 0x00000004692d7c23 */ /* 0x000fe20008010808 */
[--C-:B------:R-:W-:Y:S01]  /*13500*/  FFMA.FTZ R105, R110, UR4, -R9.reuse ;  /* 0x000000046e697c23 */ /* 0x100fe20008010809 */
[----:B------:R-:W-:Y:S01]  /*13510*/  FADD.FTZ R110, R137, R0 ;  /* 0x00000000896e7221 */ /* 0x000fe20000010000 */
[----:B------:R-:W-:Y:S01]  /*13520*/  FFMA.FTZ R44, R101, UR4, -R8 ;  /* 0x00000004652c7c23 */ /* 0x000fe20008010808 */
[--C-:B------:R-:W-:Y:S01]  /*13530*/  FFMA.FTZ R101, R102, UR4, -R9.reuse ;  /* 0x0000000466657c23 */ /* 0x100fe20008010809 */
[--C-:B------:R-:W-:Y:S01]  /*13540*/  FFMA.FTZ R102, R106, UR4, -R9.reuse ;  /* 0x000000046a667c23 */ /* 0x100fe20008010809 */
[----:B------:R-:W-:Y:S01]  /*13550*/  FADD.FTZ R139, R139, R110 ;  /* 0x0000006e8b8b7221 */ /* 0x000fe20000010000 */
[--C-:B------:R-:W-:Y:S01]  /*13560*/  FFMA.FTZ R46, R109, UR4, -R8.reuse ;  /* 0x000000046d2e7c23 */ /* 0x100fe20008010808 */
[--C-:B------:R-:W-:Y:S01]  /*13570*/  FFMA.FTZ R47, R113, UR4, -R8.reuse ;  /* 0x00000004712f7c23 */ /* 0x100fe20008010808 */
[----:B------:R-:W-:Y:S01]  /*13580*/  FFMA.FTZ R106, R114, UR4, -R9 ;  /* 0x00000004726a7c23 */ /* 0x000fe20008010809 */
[----:B------:R-:W-:Y:S01]  /*13590*/  FADD.FTZ R139, R138, R139 ;  /* 0x0000008b8a8b7221 */ /* 0x000fe20000010000 */
[----:B------:R-:W-:Y:S01]  /*135a0*/  MUFU.EX2 R44, R44 ;  /* 0x0000002c002c7308 */ /* 0x000fe20000000800 */
[----:B------:R-:W-:Y:S01]  /*135b0*/  F2FP.BF16.F32.PACK_AB R26, R41, R40 ;  /* 0x00000028291a723e */ /* 0x000fe200000010ff */
[--C-:B------:R-:W-:Y:S01]  /*135c0*/  FFMA.FTZ R109, R121, UR4, -R8.reuse ;  /* 0x00000004796d7c23 */ /* 0x100fe20008010808 */
[----:B------:R-:W-:Y:S07]  /*135d0*/  FADD.FTZ R174, R174, R139 ;  /* 0x0000008baeae7221 */ /* 0x000fee0000010000 */
[----:B------:R-:W1:Y:S01]  /*135e0*/  MUFU.EX2 R45, R45 ;  /* 0x0000002d002d7308 */ /* 0x000e620000000800 */
[----:B---3--:R-:W-:Y:S01]  /*135f0*/  F2FP.BF16.F32.PACK_AB R27, R119, R42 ;  /* 0x0000002a771b723e */ /* 0x008fe200000010ff */
[----:B------:R-:W-:Y:S01]  /*13600*/  FFMA.FTZ R8, R129, UR4, -R8 ;  /* 0x0000000481087c23 */ /* 0x000fe20008010808 */
[----:B------:R-:W-:Y:S07]  /*13610*/  FADD.FTZ R174, R173, R174 ;  /* 0x000000aeadae7221 */ /* 0x000fee0000010000 */
[----:B------:R-:W-:Y:S01]  /*13620*/  MUFU.EX2 R46, R46 ;  /* 0x0000002e002e7308 */ /* 0x000fe20000000800 */
[----:B------:R-:W-:Y:S01]  /*13630*/  FFMA.FTZ R9, R2, UR4, -R9 ;  /* 0x0000000402097c23 */ /* 0x000fe20008010809 */
[----:B------:R-:W-:Y:S01]  /*13640*/  FADD.FTZ R116, R116, R85 ;  /* 0x0000005574747221 */ /* 0x000fe20000010000 */
[----:B------:R-:W-:Y:S01]  /*13650*/  FADD.FTZ R175, R175, R174 ;  /* 0x000000aeafaf7221 */ /* 0x000fe20000010000 */
[C---:B----4-:R-:W-:Y:S06]  /*13660*/  HMMA.16816.F32.BF16 R216, R24.reuse, R32, R216 ;  /* 0x0000002018d8723c */ /* 0x050fec00000418d8 */
[----:B------:R-:W2:Y:S01]  /*13670*/  MUFU.EX2 R47, R47 ;  /* 0x0000002f002f7308 */ /* 0x000ea20000000800 */
[----:B------:R-:W-:Y:S09]  /*13680*/  FADD.FTZ R175, R178, R175 ;  /* 0x000000afb2af7221 */ /* 0x000ff20000010000 */
[----:B------:R-:W-:Y:S01]  /*13690*/  MUFU.EX2 R101, R101 ;  /* 0x0000006500657308 */ /* 0x000fe20000000800 */
[----:B------:R-:W-:Y:S01]  /*136a0*/  FADD.FTZ R43, R43, R116 ;  /* 0x000000742b2b7221 */ /* 0x000fe20000010000 */
[C---:B------:R-:W-:Y:S08]  /*136b0*/  HMMA.16816.F32.BF16 R212, R24.reuse, R34, R212 ;  /* 0x0000002218d4723c */ /* 0x040ff000000418d4 */
[----:B------:R-:W3:Y:S01]  /*136c0*/  MUFU.EX2 R102, R102 ;  /* 0x0000006600667308 */ /* 0x000ee20000000800 */
[----:B------:R-:W-:Y:S01]  /*136d0*/  FADD.FTZ R14, R14, R175 ;  /* 0x000000af0e0e7221 */ /* 0x000fe20000010000 */
[----:B------:R-:W-:Y:S08]  /*136e0*/  FADD.FTZ R42, R42, R43 ;  /* 0x0000002b2a2a7221 */ /* 0x000ff00000010000 */
[----:B------:R-:W-:Y:S01]  /*136f0*/  MUFU.EX2 R105, R105 ;  /* 0x0000006900697308 */ /* 0x000fe20000000800 */
[----:B------:R-:W-:Y:S01]  /*13700*/  FADD.FTZ R187, R187, R14 ;  /* 0x0000000ebbbb7221 */ /* 0x000fe20000010000 */
[C---:B------:R-:W-:Y:S08]  /*13710*/  HMMA.16816.F32.BF16 R220, R24.reuse, R36, R220 ;  /* 0x0000002418dc723c */ /* 0x040ff000000418dc */
[----:B------:R-:W4:Y:S01]  /*13720*/  MUFU.EX2 R106, R106 ;  /* 0x0000006a006a7308 */ /* 0x000f220000000800 */
[----:B------:R-:W-:Y:S01]  /*13730*/  FADD.FTZ R18, R18, R187 ;  /* 0x000000bb12127221 */ /* 0x000fe20000010000 */
[----:B------:R-:W-:Y:S01]  /*13740*/  FADD.FTZ R183, R119, R42 ;  /* 0x0000002a77b77221 */ /* 0x000fe20000010000 */
[----:B------:R-:W-:Y:S07]  /*13750*/  MOV R187, R11 ;  /* 0x0000000b00bb7202 */ /* 0x000fee0000000f00 */
[----:B------:R-:W-:Y:S01]  /*13760*/  MUFU.EX2 R0, R117 ;  /* 0x0000007500007308 */ /* 0x000fe20000000800 */
[----:B------:R-:W-:Y:S01]  /*13770*/  FADD.FTZ R18, R189, R18 ;  /* 0x00000012bd127221 */ /* 0x000fe20000010000 */
[----:B------:R-:W-:Y:S08]  /*13780*/  HMMA.16816.F32.BF16 R224, R24, R38, R224 ;  /* 0x0000002618e0723c */ /* 0x000ff000000418e0 */
[----:B------:R-:W5:Y:S01]  /*13790*/  MUFU.EX2 R109, R109 ;  /* 0x0000006d006d7308 */ /* 0x000f620000000800 */
[----:B------:R-:W-:Y:S01]  /*137a0*/  FADD.FTZ R51, R51, R18 ;  /* 0x0000001233337221 */ /* 0x000fe20000010000 */
[----:B-1----:R-:W-:Y:S01]  /*137b0*/  F2FP.BF16.F32.PACK_AB R24, R45, R44 ;  /* 0x0000002c2d18723e */ /* 0x002fe200000010ff */
[----:B------:R-:W-:Y:S01]  /*137c0*/  FADD.FTZ R44, R44, R93 ;  /* 0x0000005d2c2c7221 */ /* 0x000fe20000010000 */
[----:B--2---:R-:W-:Y:S01]  /*137d0*/  F2FP.BF16.F32.PACK_AB R26, R47, R46 ;  /* 0x0000002e2f1a723e */ /* 0x004fe200000010ff */
[----:B------:R-:W-:Y:S01]  /*137e0*/  FADD.FTZ R166, R166, R51 ;  /* 0x00000033a6a67221 */ /* 0x000fe20000010000 */
[----:B---3--:R-:W-:Y:S04]  /*137f0*/  F2FP.BF16.F32.PACK_AB R25, R102, R101 ;  /* 0x000000656619723e */ /* 0x008fe800000010ff */
[----:B------:R-:W-:Y:S01]  /*13800*/  MUFU.EX2 R8, R8 ;  /* 0x0000000800087308 */ /* 0x000fe20000000800 */
[----:B----4-:R-:W-:Y:S01]  /*13810*/  F2FP.BF16.F32.PACK_AB R27, R106, R105 ;  /* 0x000000696a1b723e */ /* 0x010fe200000010ff */
[----:B------:R-:W-:Y:S01]  /*13820*/  FADD.FTZ R55, R55, R166 ;  /* 0x000000a637377221 */ /* 0x000fe20000010000 */
[----:B------:R-:W-:Y:S07]  /*13830*/  FADD.FTZ R101, R101, R94 ;  /* 0x0000005e65657221 */ /* 0x000fee0000010000 */
[----:B------:R-:W1:Y:S01]  /*13840*/  MUFU.EX2 R2, R122 ;  /* 0x0000007a00027308 */ /* 0x000e620000000800 */
[----:B------:R-:W-:Y:S01]  /*13850*/  FADD.FTZ R45, R45, R44 ;  /* 0x0000002c2d2d7221 */ /* 0x000fe20000010000 */
[----:B------:R-:W-:Y:S01]  /*13860*/  FADD.FTZ R52, R52, R55 ;  /* 0x0000003734347221 */ /* 0x000fe20000010000 */
[----:B-----5:R-:W-:Y:S01]  /*13870*/  F2FP.BF16.F32.PACK_AB R4, R109, R0 ;  /* 0x000000006d04723e */ /* 0x020fe200000010ff */
[C---:B------:R-:W-:Y:S06]  /*13880*/  HMMA.16816.F32.BF16 R208, R24.reuse, R20, R208 ;  /* 0x0000001418d0723c */ /* 0x040fec00000418d0 */
[----:B------:R-:W2:Y:S01]  /*13890*/  MUFU.EX2 R21, R125 ;  /* 0x0000007d00157308 */ /* 0x000ea20000000800 */
[----:B------:R-:W-:Y:S01]  /*138a0*/  FADD.FTZ R67, R67, R52 ;  /* 0x0000003443437221 */ /* 0x000fe20000010000 */
[----:B------:R-:W-:Y:S08]  /*138b0*/  FADD.FTZ R102, R102, R101 ;  /* 0x0000006566667221 */ /* 0x000ff00000010000 */
[----:B------:R-:W-:Y:S01]  /*138c0*/  MUFU.EX2 R20, R126 ;  /* 0x0000007e00147308 */ /* 0x000fe20000000800 */
[----:B------:R-:W-:Y:S01]  /*138d0*/  FADD.FTZ R46, R46, R45 ;  /* 0x0000002d2e2e7221 */ /* 0x000fe20000010000 */
[----:B------:R-:W-:Y:S01]  /*138e0*/  FADD.FTZ R152, R152, R67 ;  /* 0x0000004398987221 */ /* 0x000fe20000010000 */
[C---:B------:R-:W-:Y:S07]  /*138f0*/  HMMA.16816.F32.BF16 R204, R24.reuse, R22, R204 ;  /* 0x0000001618cc723c */ /* 0x040fee00000418cc */
[----:B------:R-:W3:Y:S01]  /*13900*/  MUFU.EX2 R9, R9 ;  /* 0x0000000900097308 */ /* 0x000ee20000000800 */
[----:B------:R-:W-:Y:S01]  /*13910*/  FADD.FTZ R71, R71, R152 ;  /* 0x0000009847477221 */ /* 0x000fe20000010000 */
[----:B-1----:R-:W-:Y:S01]  /*13920*/  F2FP.BF16.F32.PACK_AB R5, R2, R19 ;  /* 0x000000130205723e */ /* 0x002fe200000010ff */
[----:B------:R-:W-:Y:S01]  /*13930*/  FADD.FTZ R105, R105, R102 ;  /* 0x0000006669697221 */ /* 0x000fe20000010000 */
[----:B------:R-:W-:Y:S01]  /*13940*/  FADD.FTZ R47, R47, R46 ;  /* 0x0000002e2f2f7221 */ /* 0x000fe20000010000 */
[----:B------:R-:W-:Y:S01]  /*13950*/  FADD.FTZ R68, R68, R71 ;  /* 0x0000004744447221 */ /* 0x000fe20000010000 */
[C---:B------:R-:W-:Y:S03]  /*13960*/  HMMA.16816.F32.BF16 R200, R24.reuse, R28, R200 ;  /* 0x0000001c18c8723c */ /* 0x040fe600000418c8 */
[----:B------:R-:W-:Y:S01]  /*13970*/  FADD.FTZ R83, R83, R68 ;  /* 0x0000004453537221 */ /* 0x000fe20000010000 */
[----:B--2---:R-:W-:Y:S01]  /*13980*/  F2FP.BF16.F32.PACK_AB R6, R8, R21 ;  /* 0x000000150806723e */ /* 0x004fe200000010ff */
[----:B------:R-:W-:Y:S01]  /*13990*/  FADD.FTZ R106, R106, R105 ;  /* 0x000000696a6a7221 */ /* 0x000fe20000010000 */
[----:B------:R-:W-:Y:S01]  /*139a0*/  FADD.FTZ R0, R0, R47 ;  /* 0x0000002f00007221 */ /* 0x000fe20000010000 */
[----:B------:R-:W-:Y:S01]  /*139b0*/  FADD.FTZ R142, R142, R83 ;  /* 0x000000538e8e7221 */ /* 0x000fe20000010000 */
[----:B------:R-:W-:Y:S03]  /*139c0*/  HMMA.16816.F32.BF16 R196, R24, R30, R196 ;  /* 0x0000001e18c4723c */ /* 0x000fe600000418c4 */
[----:B------:R-:W-:Y:S01]  /*139d0*/  FADD.FTZ R87, R87, R142 ;  /* 0x0000008e57577221 */ /* 0x000fe20000010000 */
[----:B---3--:R-:W-:Y:S01]  /*139e0*/  F2FP.BF16.F32.PACK_AB R7, R9, R20 ;  /* 0x000000140907723e */ /* 0x008fe200000010ff */
[----:B------:R-:W-:Y:S01]  /*139f0*/  FADD.FTZ R19, R19, R106 ;  /* 0x0000006a13137221 */ /* 0x000fe20000010000 */
[----:B------:R-:W-:Y:S01]  /*13a00*/  FADD.FTZ R0, R109, R0 ;  /* 0x000000006d007221 */ /* 0x000fe20000010000 */
[----:B------:R-:W-:Y:S01]  /*13a10*/  FADD.FTZ R87, R84, R87 ;  /* 0x0000005754577221 */ /* 0x000fe20000010000 */
[----:B------:R-:W-:Y:S01]  /*13a20*/  MOV R189, R131 ;  /* 0x0000008300bd7202 */ /* 0x000fe20000000f00 */
[----:B------:R-:W-:Y:S01]  /*13a30*/  FADD.FTZ R19, R2, R19 ;  /* 0x0000001302137221 */ /* 0x000fe20000010000 */
[----:B------:R-:W-:Y:S01]  /*13a40*/  FADD.FTZ R21, R21, R0 ;  /* 0x0000000015157221 */ /* 0x000fe20000010000 */
[C---:B------:R-:W-:Y:S05]  /*13a50*/  HMMA.16816.F32.BF16 R208, R4.reuse, R32, R208 ;  /* 0x0000002004d0723c */ /* 0x040fea00000418d0 */
[----:B------:R-:W-:Y:S01]  /*13a60*/  FADD.FTZ R82, R82, R87 ;  /* 0x0000005752527221 */ /* 0x000fe20000010000 */
[----:B------:R-:W-:Y:S01]  /*13a70*/  FADD.FTZ R20, R20, R19 ;  /* 0x0000001314147221 */ /* 0x000fe20000010000 */
[----:B------:R-:W-:Y:S01]  /*13a80*/  FADD.FTZ R184, R8, R21 ;  /* 0x0000001508b87221 */ /* 0x000fe20000010000 */
[C---:B------:R-:W-:Y:S03]  /*13a90*/  HMMA.16816.F32.BF16 R204, R4.reuse, R34, R204 ;  /* 0x0000002204cc723c */ /* 0x040fe600000418cc */
[----:B------:R-:W-:Y:S01]  /*13aa0*/  FADD.FTZ R82, R99, R82 ;  /* 0x0000005263527221 */ /* 0x000fe20000010000 */
[----:B------:R-:W-:Y:S03]  /*13ab0*/  FADD.FTZ R185, R9, R20 ;  /* 0x0000001409b97221 */ /* 0x000fe60000010000 */
[----:B------:R-:W-:Y:S01]  /*13ac0*/  FADD.FTZ R103, R103, R82 ;  /* 0x0000005267677221 */ /* 0x000fe20000010000 */
[C---:B------:R-:W-:Y:S03]  /*13ad0*/  HMMA.16816.F32.BF16 R200, R4.reuse, R36, R200 ;  /* 0x0000002404c8723c */ /* 0x040fe600000418c8 */
[----:B------:R-:W-:Y:S04]  /*13ae0*/  FADD.FTZ R103, R100, R103 ;  /* 0x0000006764677221 */ /* 0x000fe80000010000 */
[----:B------:R-:W-:Y:S01]  /*13af0*/  FADD.FTZ R98, R98, R103 ;  /* 0x0000006762627221 */ /* 0x000fe20000010000 */
[----:B------:R-:W-:Y:S03]  /*13b00*/  HMMA.16816.F32.BF16 R196, R4, R38, R196 ;  /* 0x0000002604c4723c */ /* 0x000fe600000418c4 */
[----:B------:R-:W-:Y:S04]  /*13b10*/  FADD.FTZ R115, R115, R98 ;  /* 0x0000006273737221 */ /* 0x000fe80000010000 */
[----:B------:R-:W-:Y:S04]  /*13b20*/  FADD.FTZ R40, R40, R115 ;  /* 0x0000007328287221 */ /* 0x000fe80000010000 */
[----:B------:R-:W-:Y:S01]  /*13b30*/  FADD.FTZ R182, R41, R40 ;  /* 0x0000002829b67221 */ /* 0x000fe20000010000 */
[----:B------:R-:W-:Y:S08]  /*13b40*/  @P0 BRA `(.L_x_712) ;  /* 0xffffffb0006c0947 */ /* 0x000ff0000383ffff */
.L_x_711:
[----:B------:R-:W2:Y:S01]  /*13b50*/  SHFL.BFLY PT, R5, R182, 0x2, 0x1f ;  /* 0x0c401f00b6057f89 */ /* 0x000ea200000e0000 */
[----:B------:R-:W3:Y:S01]  /*13b60*/  S2UR UR4, SR_CgaCtaId ;  /* 0x00000000000479c3 */ /* 0x000ee20000008800 */
[----:B------:R-:W-:Y:S01]  /*13b70*/  UMOV UR5, 0x400 ;  /* 0x0000040000057882 */ /* 0x000fe20000000000 */
[----:B------:R-:W-:Y:S01]  /*13b80*/  ISETP.NE.AND P2, PT, R228, -0x1, PT ;  /* 0xffffffffe400780c */ /* 0x000fe20003f45270 */
[----:B------:R-:W4:Y:S04]  /*13b90*/  SHFL.BFLY PT, R4, R183, 0x2, 0x1f ;  /* 0x0c401f00b7047f89 */ /* 0x000f2800000e0000 */
[----:B------:R-:W5:Y:S01]  /*13ba0*/  SHFL.BFLY PT, R3, R184, 0x2, 0x1f ;  /* 0x0c401f00b8037f89 */ /* 0x000f6200000e0000 */
[----:B------:R-:W1:Y:S03]  /*13bb0*/  LDC R21, c[0x0][0x434] ;  /* 0x00010d00ff157b82 */ /* 0x000e660000000800 */
[----:B------:R-:W5:Y:S05]  /*13bc0*/  SHFL.BFLY PT, R0, R185, 0x2, 0x1f ;  /* 0x0c401f00b9007f89 */ /* 0x000f6a00000e0000 */
[----:B------:R-:W1:Y:S01]  /*13bd0*/  LDC R23, c[0x0][0x434] ;  /* 0x00010d00ff177b82 */ /* 0x000e620000000800 */
[----:B--2---:R-:W-:Y:S01]  /*13be0*/  FADD.FTZ R2, R5, R182 ;  /* 0x000000b605027221 */ /* 0x004fe20000010000 */
[----:B---3--:R-:W-:Y:S01]  /*13bf0*/  ULEA UR4, UR4, UR5, 0x18 ;  /* 0x0000000504047291 */ /* 0x008fe2000f8ec0ff */
[----:B----4-:R-:W-:-:S03]  /*13c00*/  FADD.FTZ R5, R4, R183 ;  /* 0x000000b704057221 */ /* 0x010fc60000010000 */
[----:B------:R-:W2:Y:S01]  /*13c10*/  SHFL.BFLY PT, R7, R2, 0x1, 0x1f ;  /* 0x0c201f0002077f89 */ /* 0x000ea200000e0000 */
[----:B-----5:R-:W-:-:S03]  /*13c20*/  FADD.FTZ R6, R3, R184 ;  /* 0x000000b803067221 */ /* 0x020fc60000010000 */
        /* <DEDUP_REMOVED lines=11> */
[----:B------:R-:W-:-:S02]  /*13ce0*/  LOP3.LUT R193, R193, 0x3e00, R4, 0xf8, !PT ;  /* 0x00003e00c1c17812 */ /* 0x000fc400078ef804 */
[----:B------:R-:W-:Y:S01]  /*13cf0*/  LOP3.LUT R4, R5, 0x18, R230, 0xf8, !PT ;  /* 0x0000001805047812 */ /* 0x000fe200078ef8e6 */
[----:B-----5:R-:W-:Y:S01]  /*13d00*/  FADD.FTZ R0, R9, R0 ;  /* 0x0000000009007221 */ /* 0x020fe20000010000 */
[----:B------:R-:W-:Y:S01]  /*13d10*/  LOP3.LUT R193, R193, 0x20, R2, 0xf8, !PT ;  /* 0x00000020c1c17812 */ /* 0x000fe200078ef802 */
[----:B------:R-:W3:Y:S01]  /*13d20*/  MUFU.RCP R12, R10 ;  /* 0x0000000a000c7308 */ /* 0x000ee20000001000 */
[----:B------:R-:W-:Y:S02]  /*13d30*/  FSETP.NE.FTZ.AND P4, PT, R3, RZ, PT ;  /* 0x000000ff0300720b */ /* 0x000fe40003f95000 */
[----:B------:R-:W-:Y:S02]  /*13d40*/  FSETP.NE.FTZ.AND P6, PT, R7, RZ, PT ;  /* 0x000000ff0700720b */ /* 0x000fe40003fd5000 */
[----:B------:R-:W-:Y:S02]  /*13d50*/  FSETP.NE.FTZ.AND P5, PT, R10, RZ, PT ;  /* 0x000000ff0a00720b */ /* 0x000fe40003fb5000 */
[----:B------:R-:W-:Y:S01]  /*13d60*/  FSETP.NE.FTZ.AND P3, PT, R0, RZ, PT ;  /* 0x000000ff0000720b */ /* 0x000fe20003f75000 */
[----:B------:R-:W4:Y:S01]  /*13d70*/  MUFU.RCP R2, R3 ;  /* 0x0000000300027308 */ /* 0x000f220000001000 */
[----:B------:R-:W-:-:S02]  /*13d80*/  SHF.L.U32 R6, R230, 0x2, RZ ;  /* 0x00000002e6067819 */ /* 0x000fc400000006ff */
[----:B--2---:R-:W-:Y:S02]  /*13d90*/  FSEL R8, R8, 1, P6 ;  /* 0x3f80000008087808 */ /* 0x004fe40003000000 */
[----:B------:R-:W-:-:S03]  /*13da0*/  LOP3.LUT R4, R193, R4, RZ, 0xfc, !PT ;  /* 0x00000004c1047212 */ /* 0x000fc600078efcff */
[----:B------:R-:W2:Y:S01]  /*13db0*/  MUFU.RCP R5, R0 ;  /* 0x0000000000057308 */ /* 0x000ea20000001000 */
[----:B------:R-:W-:Y:S01]  /*13dc0*/  FMUL.FTZ R216, R8, R216 ;  /* 0x000000d808d87220 */ /* 0x000fe20000410000 */
[----:B---3--:R-:W-:Y:S01]  /*13dd0*/  FSEL R12, R12, 1, P5 ;  /* 0x3f8000000c0c7808 */ /* 0x008fe20002800000 */
[C---:B------:R-:W-:Y:S01]  /*13de0*/  FMUL.FTZ R217, R8.reuse, R217 ;  /* 0x000000d908d97220 */ /* 0x040fe20000410000 */
[C---:B------:R-:W-:Y:S01]  /*13df0*/  FMUL.FTZ R212, R8.reuse, R212 ;  /* 0x000000d408d47220 */ /* 0x040fe20000410000 */
[C---:B------:R-:W-:Y:S01]  /*13e00*/  FMUL.FTZ R213, R8.reuse, R213 ;  /* 0x000000d508d57220 */ /* 0x040fe20000410000 */
[C---:B------:R-:W-:Y:S01]  /*13e10*/  FMUL.FTZ R220, R8.reuse, R220 ;  /* 0x000000dc08dc7220 */ /* 0x040fe20000410000 */
[C---:B------:R-:W-:Y:S01]  /*13e20*/  FMUL.FTZ R221, R8.reuse, R221 ;  /* 0x000000dd08dd7220 */ /* 0x040fe20000410000 */
[C---:B------:R-:W-:Y:S01]  /*13e30*/  FMUL.FTZ R224, R8.reuse, R224 ;  /* 0x000000e008e07220 */ /* 0x040fe20000410000 */
[----:B------:R-:W-:Y:S01]  /*13e40*/  FMUL.FTZ R225, R8, R225 ;  /* 0x000000e108e17220 */ /* 0x000fe20000410000 */
        /* <DEDUP_REMOVED lines=14> */
[----:B------:R-:W2:Y:S01]  /*13f30*/  LDC.U8 R2, c[0x0][0x549] ;  /* 0x00015240ff027b82 */ /* 0x000ea20000000000 */
[----:B------:R-:W-:Y:S01]  /*13f40*/  LOP3.LUT R8, R6, 0x20, RZ, 0xc0, !PT ;  /* 0x0000002006087812 */ /* 0x000fe200078ec0ff */
[----:B------:R-:W-:Y:S01]  /*13f50*/  FMUL.FTZ R222, R12, R222 ;  /* 0x000000de0cde7220 */ /* 0x000fe20000410000 */
[----:B------:R-:W-:Y:S01]  /*13f60*/  LEA R9, R4, UR4, 0x1 ;  /* 0x0000000404097c11 */ /* 0x000fe2000f8e08ff */
[C---:B------:R-:W-:Y:S01]  /*13f70*/  FMUL.FTZ R210, R5.reuse, R210 ;  /* 0x000000d205d27220 */ /* 0x040fe20000410000 */
[C---:B------:R-:W-:Y:S01]  /*13f80*/  FMUL.FTZ R211, R5.reuse, R211 ;  /* 0x000000d305d37220 */ /* 0x040fe20000410000 */
[----:B------:R-:W-:Y:S01]  /*13f90*/  LOP3.LUT R6, R6, 0x40, RZ, 0xc0, !PT ;  /* 0x0000004006067812 */ /* 0x000fe200078ec0ff */
        /* <DEDUP_REMOVED lines=8> */
[C---:B------:R-:W-:Y:S01]  /*14020*/  FMUL.FTZ R203, R5.reuse, R203 ;  /* 0x000000cb05cb7220 */ /* 0x040fe20000410000 */
[----:B------:R-:W-:Y:S01]  /*14030*/  FMUL.FTZ R198, R5, R198 ;  /* 0x000000c605c67220 */ /* 0x000fe20000410000 */
[----:B------:R-:W-:Y:S01]  /*14040*/  F2FP.BF16.F32.PACK_AB R212, R213, R212 ;  /* 0x000000d4d5d4723e */ /* 0x000fe200000010ff */
[----:B------:R-:W-:Y:S01]  /*14050*/  FMUL.FTZ R5, R5, R199 ;  /* 0x000000c705057220 */ /* 0x000fe20000410000 */
[----:B------:R-:W-:Y:S01]  /*14060*/  F2FP.BF16.F32.PACK_AB R214, R215, R214 ;  /* 0x000000d6d7d6723e */ /* 0x000fe200000010ff */
[----:B------:R-:W-:Y:S01]  /*14070*/  STS [R9], R216 ;  /* 0x000000d809007388 */ /* 0x000fe20000000800 */
[C---:B------:R-:W-:Y:S01]  /*14080*/  IADD3 R13, PT, PT, R9.reuse, -R8, RZ ;  /* 0x80000008090d7210 */ /* 0x040fe20007ffe0ff */
[----:B------:R-:W3:Y:S01]  /*14090*/  @P6 LDC R27, c[0x0][0x458] ;  /* 0x00011600ff1b6b82 */ /* 0x000ee20000000800 */
[----:B------:R-:W-:Y:S01]  /*140a0*/  IADD3 R17, PT, PT, R9, -R6, RZ ;  /* 0x8000000609117210 */ /* 0x000fe20007ffe0ff */
[----:B------:R-:W-:Y:S01]  /*140b0*/  STS [R9+0x200], R218 ;  /* 0x000200da09007388 */ /* 0x000fe20000000800 */
[----:B--2---:R-:W-:Y:S01]  /*140c0*/  ISETP.NE.AND P0, PT, R2, RZ, PT ;  /* 0x000000ff0200720c */ /* 0x004fe20003f05270 */
[----:B------:R-:W2:Y:S01]  /*140d0*/  @P6 MUFU.LG2 R7, R7 ;  /* 0x0000000700076308 */ /* 0x000ea20000000c00 */
[----:B------:R-:W-:Y:S01]  /*140e0*/  F2FP.BF16.F32.PACK_AB R208, R209, R208 ;  /* 0x000000d0d1d0723e */ /* 0x000fe200000010ff */
[----:B------:R-:W-:Y:S01]  /*140f0*/  STS [R13+0x10], R212 ;  /* 0x000010d40d007388 */ /* 0x000fe20000000800 */
[----:B------:R-:W-:Y:S01]  /*14100*/  F2FP.BF16.F32.PACK_AB R210, R211, R210 ;  /* 0x000000d2d3d2723e */ /* 0x000fe200000010ff */
[----:B------:R-:W4:Y:S01]  /*14110*/  LDC.U8 R6, c[0x0][0x548] ;  /* 0x00015200ff067b82 */ /* 0x000f220000000000 */
[----:B------:R-:W-:Y:S01]  /*14120*/  F2FP.BF16.F32.PACK_AB R204, R205, R204 ;  /* 0x000000cccdcc723e */ /* 0x000fe200000010ff */
[----:B------:R-:W-:Y:S01]  /*14130*/  STS [R13+0x210], R214 ;  /* 0x000210d60d007388 */ /* 0x000fe20000000800 */
[----:B------:R-:W-:Y:S01]  /*14140*/  F2FP.BF16.F32.PACK_AB R206, R207, R206 ;  /* 0x000000cecfce723e */ /* 0x000fe200000010ff */
[----:B------:R-:W1:Y:S01]  /*14150*/  @P5 MUFU.LG2 R10, R10 ;  /* 0x0000000a000a5308 */ /* 0x000e620000000c00 */
[----:B------:R-:W-:Y:S01]  /*14160*/  F2FP.BF16.F32.PACK_AB R220, R221, R220 ;  /* 0x000000dcdddc723e */ /* 0x000fe200000010ff */
[----:B------:R-:W-:Y:S01]  /*14170*/  STS [R9+0x1000], R208 ;  /* 0x001000d009007388 */ /* 0x000fe20000000800 */
[----:B------:R-:W-:Y:S01]  /*14180*/  F2FP.BF16.F32.PACK_AB R222, R223, R222 ;  /* 0x000000dedfde723e */ /* 0x000fe200000010ff */
[----:B------:R-:W1:Y:S01]  /*14190*/  @P0 LDC R14, c[0x0][0x430] ;  /* 0x00010c00ff0e0b82 */ /* 0x000e620000000800 */
[----:B------:R-:W-:Y:S01]  /*141a0*/  F2FP.BF16.F32.PACK_AB R224, R225, R224 ;  /* 0x000000e0e1e0723e */ /* 0x000fe200000010ff */
[----:B------:R5:W-:Y:S01]  /*141b0*/  STS [R9+0x1200], R210 ;  /* 0x001200d209007388 */ /* 0x000be20000000800 */
[----:B------:R-:W-:Y:S01]  /*141c0*/  F2FP.BF16.F32.PACK_AB R226, R227, R226 ;  /* 0x000000e2e3e2723e */ /* 0x000fe200000010ff */
[----:B------:R1:W1:Y:S01]  /*141d0*/  @P4 MUFU.LG2 R26, R3 ;  /* 0x00000003001a4308 */ /* 0x0002620000000c00 */
[----:B------:R-:W-:Y:S01]  /*141e0*/  IADD3 R19, PT, PT, -R8, R17, RZ ;  /* 0x0000001108137210 */ /* 0x000fe20007ffe1ff */
[----:B------:R-:W-:Y:S01]  /*141f0*/  STS [R13+0x1010], R204 ;  /* 0x001010cc0d007388 */ /* 0x000fe20000000800 */
[----:B------:R-:W-:Y:S01]  /*14200*/  F2FP.BF16.F32.PACK_AB R200, R201, R200 ;  /* 0x000000c8c9c8723e */ /* 0x000fe200000010ff */
[----:B------:R-:W2:Y:S01]  /*14210*/  @P5 LDC R22, c[0x0][0x458] ;  /* 0x00011600ff165b82 */ /* 0x000ea20000000800 */
[----:B------:R-:W-:Y:S01]  /*14220*/  F2FP.BF16.F32.PACK_AB R202, R203, R202 ;  /* 0x000000cacbca723e */ /* 0x000fe200000010ff */
[----:B------:R3:W-:Y:S01]  /*14230*/  STS [R13+0x1210], R206 ;  /* 0x001210ce0d007388 */ /* 0x0007e20000000800 */
[----:B------:R-:W-:-:S02]  /*14240*/  F2FP.BF16.F32.PACK_AB R196, R197, R196 ;  /* 0x000000c4c5c4723e */ /* 0x000fc400000010ff */
[----:B------:R-:W-:Y:S01]  /*14250*/  F2FP.BF16.F32.PACK_AB R198, R5, R198 ;  /* 0x000000c605c6723e */ /* 0x000fe200000010ff */
[----:B------:R1:W-:Y:S01]  /*14260*/  STS [R17+0x20], R220 ;  /* 0x000020dc11007388 */ /* 0x0003e20000000800 */
[----:B------:R-:W-:Y:S01]  /*14270*/  @P0 MOV R29, 0x1 ;  /* 0x00000001001d0802 */ /* 0x000fe20000000f00 */
[----:B------:R-:W2:Y:S01]  /*14280*/  @!P2 LDC.64 R4, c[0x0][0x400] ;  /* 0x00010000ff04ab82 */ /* 0x000ea20000000a00 */
[----:B----4-:R-:W-:Y:S01]  /*14290*/  ISETP.NE.AND P1, PT, R6, RZ, !P0 ;  /* 0x000000ff0600720c */ /* 0x010fe20004725270 */
[----:B------:R4:W-:Y:S04]  /*142a0*/  STS [R17+0x220], R222 ;  /* 0x000220de11007388 */ /* 0x0009e80000000800 */
[----:B------:R4:W-:Y:S01]  /*142b0*/  STS [R19+0x30], R224 ;  /* 0x000030e013007388 */ /* 0x0009e20000000800 */
[----:B-1----:R-:W-:-:S03]  /*142c0*/  @P0 IMAD R23, R14, R21, RZ ;  /* 0x000000150e170224 */ /* 0x002fc600078e02ff */
[----:B------:R4:W-:Y:S01]  /*142d0*/  STS [R19+0x230], R226 ;  /* 0x000230e213007388 */ /* 0x0009e20000000800 */
[----:B-----5:R-:W1:Y:S03]  /*142e0*/  @P2 LDC.64 R8, c[0x0][0x408] ;  /* 0x00010200ff082b82 */ /* 0x020e660000000a00 */
[----:B------:R4:W-:Y:S04]  /*142f0*/  STS [R17+0x1020], R200 ;  /* 0x001020c811007388 */ /* 0x0009e80000000800 */
[----:B------:R4:W-:Y:S01]  /*14300*/  STS [R17+0x1220], R202 ;  /* 0x001220ca11007388 */ /* 0x0009e20000000800 */
[----:B---3--:R-:W3:Y:S01]  /*14310*/  @P0 LDC R13, c[0x0][0x430] ;  /* 0x00010c00ff0d0b82 */ /* 0x008ee20000000800 */
[----:B------:R-:W1:Y:S01]  /*14320*/  S2R R2, SR_CTAID.X ;  /* 0x0000000000027919 */ /* 0x000e620000002500 */
[----:B--2---:R-:W-:Y:S01]  /*14330*/  @!P2 IMAD.WIDE.U32 R24, R232, R4, RZ ;  /* 0x00000004e818a225 */ /* 0x004fe200078e00ff */
[----:B------:R4:W-:Y:S04]  /*14340*/  STS [R19+0x1030], R196 ;  /* 0x001030c413007388 */ /* 0x0009e80000000800 */
[----:B------:R4:W-:Y:S01]  /*14350*/  STS [R19+0x1230], R198 ;  /* 0x001230c613007388 */ /* 0x0009e20000000800 */
[----:B------:R-:W2:Y:S01]  /*14360*/  S2R R12, SR_CTAID.Z ;  /* 0x00000000000c7919 */ /* 0x000ea20000002700 */
[----:B------:R-:W-:Y:S05]  /*14370*/  @P0 BRA `(.L_x_715) ;  /* 0x0000000000200947 */ /* 0x000fea0003800000 */
[----:B------:R-:W-:Y:S01]  /*14380*/  ISETP.NE.AND P0, PT, R6, RZ, PT ;  /* 0x000000ff0600720c */ /* 0x000fe20003f05270 */
[----:B------:R-:W5:-:S12]  /*14390*/  LDC R4, c[0x0][0x3e0] ;  /* 0x0000f800ff047b82 */ /* 0x000f580000000800 */
[----:B------:R-:W5:Y:S01]  /*143a0*/  @P0 LDC R29, c[0x0][0x454] ;  /* 0x00011500ff1d0b82 */ /* 0x000f620000000800 */
[----:B---3--:R-:W-:Y:S02]  /*143b0*/  @P0 MOV R13, 0x1 ;  /* 0x00000001000d0802 */ /* 0x008fe40000000f00 */
[----:B------:R-:W-:-:S05]  /*143c0*/  @!P0 MOV R13, 0x1 ;  /* 0x00000001000d8802 */ /* 0x000fca0000000f00 */
[----:B------:R-:W3:Y:S01]  /*143d0*/  @P0 LDC R23, c[0x0][0x454] ;  /* 0x00011500ff170b82 */ /* 0x000ee20000000800 */
[-C--:B-----5:R-:W-:Y:S02]  /*143e0*/  @P0 IMAD R29, R29, R4.reuse, RZ ;  /* 0x000000041d1d0224 */ /* 0x0a0fe400078e02ff */
[----:B------:R-:W-:-:S07]  /*143f0*/  @!P0 IMAD R29, R21, R4, RZ ;  /* 0x00000004151d8224 */ /* 0x000fce00078e02ff */
.L_x_715:
[----:B------:R-:W-:Y:S01]  /*14400*/  BAR.SYNC.DEFER_BLOCKING 0x0 ;  /* 0x0000000000007b1d */ /* 0x000fe20000010000 */
[C---:B------:R-:W-:Y:S01]  /*14410*/  ISETP.NE.AND P0, PT, R228.reuse, -0x1, PT ;  /* 0xffffffffe400780c */ /* 0x040fe20003f05270 */
[----:B-1----:R-:W-:-:S04]  /*14420*/  @P2 IMAD.WIDE.U32 R30, R228, R8, RZ ;  /* 0x00000008e41e2225 */ /* 0x002fc800078e00ff */
[----:B------:R-:W-:Y:S01]  /*14430*/  @P5 FMUL.FTZ R10, R10, 0.69314718246459960938 ;  /* 0x3f3172180a0a5820 */ /* 0x000fe20000410000 */
[----:B------:R-:W-:Y:S01]  /*14440*/  MOV R14, 0x7f800000 ;  /* 0x7f800000000e7802 */ /* 0x000fe20000000f00 */
[----:B------:R-:W-:Y:S01]  /*14450*/  @P4 FMUL.FTZ R26, R26, 0.69314718246459960938 ;  /* 0x3f3172181a1a4820 */ /* 0x000fe20000410000 */
[----:B------:R-:W1:Y:S01]  /*14460*/  @P4 LDC R4, c[0x0][0x458] ;  /* 0x00011600ff044b82 */ /* 0x000e620000000800 */
[----:B------:R-:W5:Y:S01]  /*14470*/  @P3 MUFU.LG2 R0, R0 ;  /* 0x0000000000003308 */ /* 0x000f620000000c00 */
[----:B------:R-:W-:Y:S02]  /*14480*/  @!P2 IMAD R3, R232, R5, R25 ;  /* 0x00000005e803a224 */ /* 0x000fe400078e0219 */
[----:B------:R-:W-:Y:S01]  /*14490*/  @P5 FFMA.FTZ R14, R131, R22, R10 ;  /* 0x00000016830e5223 */ /* 0x000fe2000001000a */
[----:B------:R-:W-:Y:S02]  /*144a0*/  @P2 IMAD R3, R228, R9, R31 ;  /* 0x00000009e4032224 */ /* 0x000fe400078e021f */
[----:B------:R-:W-:Y:S01]  /*144b0*/  @P6 FMUL.FTZ R7, R7, 0.69314718246459960938 ;  /* 0x3f31721807076820 */ /* 0x000fe20000410000 */
[----:B--23--:R-:W-:Y:S01]  /*144c0*/  IMAD R23, R12, R23, RZ ;  /* 0x000000170c177224 */ /* 0x00cfe200078e02ff */
[----:B------:R-:W-:Y:S01]  /*144d0*/  BSSY.RECONVERGENT B0, `(.L_x_716) ;  /* 0x000003e000007945 */ /* 0x000fe20003800200 */
[----:B------:R-:W2:Y:S01]  /*144e0*/  @P3 LDC R6, c[0x0][0x458] ;  /* 0x00011600ff063b82 */ /* 0x000ea20000000800 */
[----:B------:R-:W-:Y:S01]  /*144f0*/  @!P0 IMAD R228, R232, R21, RZ ;  /* 0x00000015e8e48224 */ /* 0x000fe200078e02ff */
[----:B------:R-:W-:Y:S01]  /*14500*/  LOP3.LUT P0, RZ, R230, 0x3, RZ, 0xc0, !PT ;  /* 0x00000003e6ff7812 */ /* 0x000fe2000780c0ff */
[----:B------:R-:W-:Y:S01]  /*14510*/  IMAD R8, R2, R13, RZ ;  /* 0x0000000d02087224 */ /* 0x000fe200078e02ff */
[----:B------:R-:W-:Y:S01]  /*14520*/  MOV R22, 0x7f800000 ;  /* 0x7f80000000167802 */ /* 0x000fe20000000f00 */
[----:B------:R-:W-:Y:S01]  /*14530*/  @!P1 IMAD R23, R232, R29, R23 ;  /* 0x0000001de8179224 */ /* 0x000fe200078e0217 */
[----:B------:R-:W-:-:S02]  /*14540*/  SHF.R.S32.HI R5, RZ, 0x1f, R228 ;  /* 0x0000001fff057819 */ /* 0x000fc400000114e4 */
[----:B------:R-:W-:Y:S01]  /*14550*/  SEL R228, R228, RZ, P1 ;  /* 0x000000ffe4e47207 */ /* 0x000fe20000800000 */
[----:B----4-:R3:W4:Y:S01]  /*14560*/  LDS.128 R16, [R234+0x1800] ;  /* 0x00180000ea107984 */ /* 0x0107220000000c00 */
[----:B------:R-:W-:Y:S01]  /*14570*/  SHF.L.U32 R8, R8, 0x7, RZ ;  /* 0x0000000708087819 */ /* 0x000fe200000006ff */
[----:B-----5:R-:W-:Y:S01]  /*14580*/  @P3 FMUL.FTZ R10, R0, 0.69314718246459960938 ;  /* 0x3f317218000a3820 */ /* 0x020fe20000410000 */
[----:B------:R-:W-:Y:S02]  /*14590*/  SEL R5, R5, RZ, P1 ;  /* 0x000000ff05057207 */ /* 0x000fe40000800000 */
[--C-:B------:R-:W-:Y:S01]  /*145a0*/  IADD3 R0, P5, P1, R8, R228, R23.reuse ;  /* 0x000000e408007210 */ /* 0x100fe200079be017 */
[----:B-1----:R-:W-:Y:S01]  /*145b0*/  @P4 FFMA.FTZ R22, R15, R4, R26 ;  /* 0x000000040f164223 */ /* 0x002fe2000001001a */
[----:B------:R-:W-:Y:S02]  /*145c0*/  SHF.R.S32.HI R28, RZ, 0x1f, R23 ;  /* 0x0000001fff1c7819 */ /* 0x000fe40000011417 */
[----:B------:R-:W-:-:S02]  /*145d0*/  SHF.R.S32.HI R8, RZ, 0x1f, R8 ;  /* 0x0000001fff087819 */ /* 0x000fc40000011408 */
[----:B------:R-:W-:Y:S01]  /*145e0*/  MOV R20, 0x7f800000 ;  /* 0x7f80000000147802 */ /* 0x000fe20000000f00 */
[----:B------:R-:W-:Y:S01]  /*145f0*/  @P6 FFMA.FTZ R20, R132, R27, R7 ;  /* 0x0000001b84146223 */ /* 0x000fe20000010007 */
[----:B------:R-:W-:Y:S01]  /*14600*/  MOV R21, 0x7f800000 ;  /* 0x7f80000000157802 */ /* 0x000fe20000000f00 */
[----:B--2---:R-:W-:Y:S01]  /*14610*/  @P3 FFMA.FTZ R21, R11, R6, R10 ;  /* 0x000000060b153223 */ /* 0x004fe2000001000a */
[----:B------:R-:W-:Y:S02]  /*14620*/  IADD3.X R15, PT, PT, R8, R5, R28, P5, P1 ;  /* 0x00000005080f7210 */ /* 0x000fe40002fe241c */
[----:B------:R-:W-:Y:S01]  /*14630*/  SHF.R.U32.HI R34, RZ, 0x2, R230 ;  /* 0x00000002ff227819 */ /* 0x000fe200000116e6 */
        /* <DEDUP_REMOVED lines=27> */
[-C--:B------:R-:W-:Y:S02]  /*147f0*/  @!P4 IADD3 R8, P1, PT, R32, R0.reuse, RZ ;  /* 0x000000002008c210 */ /* 0x080fe40007f3e0ff */
[----:B------:R-:W-:Y:S02]  /*14800*/  @!P5 LEA.HI.X R27, R10, R9, R27, 0x2, P0 ;  /* 0x000000090a1bd211 */ /* 0x000fe400000f141b */
[----:B------:R-:W-:-:S02]  /*14810*/  @!P3 IADD3 R0, P0, PT, R13, R0, RZ ;  /* 0x000000000d00b210 */ /* 0x000fc40007f1e0ff */
[-C--:B------:R-:W-:Y:S01]  /*14820*/  @!P4 LEA.HI.X.SX32 R32, R32, R15.reuse, 0x1, P1 ;  /* 0x0000000f2020c211 */ /* 0x080fe200008f0eff */
        /* <DEDUP_REMOVED lines=8> */
.L_x_717:
[----:B------:R-:W-:Y:S05]  /*148b0*/  BSYNC.RECONVERGENT B0 ;  /* 0x0000000000007941 */ /* 0x000fea0003800200 */
.L_x_716:
[----:B------:R-:W2:Y:S01]  /*148c0*/  LDCU UR6, c[0x0][0x440] ;  /* 0x00008800ff0677ac */ /* 0x000ea20008000800 */
[----:B------:R-:W-:Y:S01]  /*148d0*/  @P2 IMAD.MOV.U32 R24, RZ, RZ, R30 ;  /* 0x000000ffff182224 */ /* 0x000fe200078e001e */
[C---:B-1----:R-:W-:Y:S01]  /*148e0*/  IADD3 R4, PT, PT, R34.reuse, 0x40, RZ ;  /* 0x0000004022047810 */ /* 0x042fe20007ffe0ff */
[C---:B------:R-:W-:Y:S01]  /*148f0*/  VIADD R6, R34.reuse, 0x20 ;  /* 0x0000002022067836 */ /* 0x040fe20000000000 */
[----:B------:R-:W1:Y:S01]  /*14900*/  LDCU.64 UR4, c[0x0][0x410] ;  /* 0x00008200ff0477ac */ /* 0x000e620008000a00 */
[----:B------:R-:W-:Y:S01]  /*14910*/  VIADD R0, R34, 0x60 ;  /* 0x0000006022007836 */ /* 0x000fe20000000000 */
[----:B------:R-:W-:Y:S01]  /*14920*/  IADD3 R8, P1, PT, R158, R24, RZ ;  /* 0x000000189e087210 */ /* 0x000fe20007f3e0ff */
[----:B------:R-:W-:Y:S01]  /*14930*/  IMAD.MOV.U32 R35, RZ, RZ, RZ ;  /* 0x000000ffff237224 */ /* 0x000fe200078e00ff */
[----:B------:R-:W-:Y:S02]  /*14940*/  BSSY.RECONVERGENT B0, `(.L_x_718) ;  /* 0x0000016000007945 */ /* 0x000fe40003800200 */
[----:B------:R-:W-:Y:S01]  /*14950*/  IADD3.X R9, PT, PT, RZ, R3, RZ, P1, !PT ;  /* 0x00000003ff097210 */ /* 0x000fe20000ffe4ff */
[----:B------:R-:W-:Y:S01]  /*14960*/  IMAD.WIDE.U32 R10, R2, 0x80, R34 ;  /* 0x00000080020a7825 */ /* 0x000fe200078e0022 */
[----:B--2---:R-:W-:-:S04]  /*14970*/  ISETP.GE.AND P0, PT, R158, UR6, PT ;  /* 0x000000069e007c0c */ /* 0x004fc8000bf06270 */
[-C--:B------:R-:W-:Y:S01]  /*14980*/  ISETP.GE.OR P2, PT, R6, R195.reuse, P0 ;  /* 0x000000c30600720c */ /* 0x080fe20000746670 */
[----:B-1----:R-:W-:Y:S01]  /*14990*/  IMAD.WIDE.U32 R8, R12, UR4, R8 ;  /* 0x000000040c087c25 */ /* 0x002fe2000f8e0008 */
[-C--:B------:R-:W-:Y:S02]  /*149a0*/  ISETP.GE.OR P1, PT, R4, R195.reuse, P0 ;  /* 0x000000c30400720c */ /* 0x080fe40000726670 */
[----:B------:R1:W2:Y:S01]  /*149b0*/  LDS.128 R4, [R234] ;  /* 0x00000000ea047984 */ /* 0x0002a20000000c00 */
[-C--:B------:R-:W-:Y:S01]  /*149c0*/  ISETP.GE.OR P3, PT, R34, R195.reuse, P0 ;  /* 0x000000c32200720c */ /* 0x080fe20000766670 */
[----:B------:R-:W-:Y:S01]  /*149d0*/  IMAD R13, R12, UR5, R9 ;  /* 0x000000050c0d7c24 */ /* 0x000fe2000f8e0209 */
[----:B------:R-:W-:-:S11]  /*149e0*/  ISETP.GE.OR P0, PT, R0, R195, P0 ;  /* 0x000000c30000720c */ /* 0x000fd60000706670 */
        /* <DEDUP_REMOVED lines=11> */
.L_x_719:
[----:B------:R-:W-:Y:S05]  /*14aa0*/  BSYNC.RECONVERGENT B0 ;  /* 0x0000000000007941 */ /* 0x000fea0003800200 */
.L_x_718:
        /* <DEDUP_REMOVED lines=16> */
.L_x_721:
[----:B------:R-:W-:Y:S05]  /*14bb0*/  BSYNC.RECONVERGENT B0 ;  /* 0x0000000000007941 */ /* 0x000fea0003800200 */
.L_x_720:
[----:B-12---:R-:W1:Y:S01]  /*14bc0*/  LDS.128 R232, [R234+0x1000] ;  /* 0x00100000eae87984 */ /* 0x006e620000000c00 */
[----:B------:R-:W-:Y:S04]  /*14bd0*/  BSSY.RECONVERGENT B0, `(.L_x_722) ;  /* 0x000000f000007945 */ /* 0x000fe80003800200 */
[----:B------:R-:W-:Y:S05]  /*14be0*/  @P1 BRA `(.L_x_723) ;  /* 0x0000000000341947 */ /* 0x000fea0003800000 */
[----:B------:R-:W2:Y:S01]  /*14bf0*/  LDCU.64 UR6, c[0x0][0x408] ;  /* 0x00008100ff0677ac */ /* 0x000ea20008000a00 */
[----:B----4-:R-:W-:Y:S01]  /*14c00*/  IADD3 R3, P1, PT, R10, 0x40, RZ ;  /* 0x000000400a037810 */ /* 0x010fe20007f3e0ff */
[----:B---3--:R-:W-:Y:S01]  /*14c10*/  IMAD.MOV.U32 R4, RZ, RZ, R8 ;  /* 0x000000ffff047224 */ /* 0x008fe200078e0008 */
[----:B------:R-:W-:Y:S01]  /*14c20*/  MOV R5, R13 ;  /* 0x0000000d00057202 */ /* 0x000fe20000000f00 */
[----:B------:R-:W3:Y:S02]  /*14c30*/  LDCU.64 UR4, c[0x0][0x3f0] ;  /* 0x00007e00ff0477ac */ /* 0x000ee40008000a00 */
[----:B------:R-:W-:-:S04]  /*14c40*/  IMAD.X R0, RZ, RZ, R11, P1 ;  /* 0x000000ffff007224 */ /* 0x000fc800008e060b */
[----:B--2---:R-:W-:Y:S02]  /*14c50*/  IMAD R0, R0, UR6, RZ ;  /* 0x0000000600007c24 */ /* 0x004fe4000f8e02ff */
[----:B------:R-:W-:-:S04]  /*14c60*/  IMAD.WIDE.U32 R4, R3, UR6, R4 ;  /* 0x0000000603047c25 */ /* 0x000fc8000f8e0004 */
[----:B------:R-:W-:Y:S01]  /*14c70*/  IMAD R0, R3, UR7, R0 ;  /* 0x0000000703007c24 */ /* 0x000fe2000f8e0200 */
[----:B---3--:R-:W-:-:S04]  /*14c80*/  LEA R2, P1, R4, UR4, 0x1 ;  /* 0x0000000404027c11 */ /* 0x008fc8000f8208ff */
[----:B------:R-:W-:-:S04]  /*14c90*/  IADD3 R0, PT, PT, R0, R5, RZ ;  /* 0x0000000500007210 */ /* 0x000fc80007ffe0ff */
[----:B------:R-:W-:-:S05]  /*14ca0*/  LEA.HI.X R3, R4, UR5, R0, 0x1, P1 ;  /* 0x0000000504037c11 */ /* 0x000fca00088f0c00 */
[----:B-1----:R2:W-:Y:S02]  /*14cb0*/  STG.E.128 desc[UR8][R2.64], R232 ;  /* 0x000000e802007986 */ /* 0x0025e4000c101d08 */
.L_x_723:
[----:B------:R-:W-:Y:S05]  /*14cc0*/  BSYNC.RECONVERGENT B0 ;  /* 0x0000000000007941 */ /* 0x000fea0003800200 */
.L_x_722:
[----:B------:R-:W-:Y:S05]  /*14cd0*/  @P0 EXIT ;  /* 0x000000000000094d */ /* 0x000fea0003800000 */
[----:B------:R-:W5:Y:S01]  /*14ce0*/  LDCU.64 UR6, c[0x0][0x408] ;  /* 0x00008100ff0677ac */ /* 0x000f620008000a00 */
[----:B------:R-:W-:Y:S01]  /*14cf0*/  IADD3 R0, P0, PT, R10, 0x60, RZ ;  /* 0x000000600a007810 */ /* 0x000fe20007f1e0ff */
[----:B---34-:R-:W-:Y:S01]  /*14d00*/  IMAD.MOV.U32 R4, RZ, RZ, R8 ;  /* 0x000000ffff047224 */ /* 0x018fe200078e0008 */
[----:B------:R-:W-:Y:S01]  /*14d10*/  MOV R5, R13 ;  /* 0x0000000d00057202 */ /* 0x000fe20000000f00 */
[----:B------:R-:W3:Y:S02]  /*14d20*/  LDCU.64 UR4, c[0x0][0x3f0] ;  /* 0x00007e00ff0477ac */ /* 0x000ee40008000a00 */
[----:B--2---:R-:W-:-:S04]  /*14d30*/  IMAD.X R3, RZ, RZ, R11, P0 ;  /* 0x000000ffff037224 */ /* 0x004fc800000e060b */
        /* <DEDUP_REMOVED lines=8> */
.L_x_724:
        /* <DEDUP_REMOVED lines=12> */
.L_x_738:


//--------------------- .nv.shared._ZN5flash16flash_fwd_kernelI23Flash_fwd_kernel_traitsILi32ELi128ELi128ELi4ELb0ELb0EN7cutlass10bfloat16_tE19Flash_kernel_traitsILi32ELi128ELi128ELi4ES3_EELb0ELb1ELb0ELb0ELb1ELb1ELb0ELb0EEEvNS_16Flash_fwd_paramsE --------------------------
	.section	.nv.shared._ZN5flash16flash_fwd_kernelI23Flash_fwd_kernel_traitsILi32ELi128ELi128ELi4ELb0ELb0EN7cutlass10bfloat16_tE19Flash_kernel_traitsILi32ELi128ELi128ELi4ES3_EELb0ELb1ELb0ELb0ELb1ELb1ELb0ELb0EEEvNS_16Flash_fwd_paramsE,"aw",@nobits
	.sectionflags	@""
	.align	16
	.zero		1024


//--------------------- .nv.shared.reserved.0     --------------------------
	.section	.nv.shared.reserved.0,"aw",@nobits
	.weak		__nv_reservedSMEM_offset_0_alias
	.size		__nv_reservedSMEM_offset_0_alias, 0, 64
	.other		__nv_reservedSMEM_offset_0_alias,@"STO_CUDA_RESERVED_SHARED STV_DEFAULT"
__nv_reservedSMEM_offset_0_alias:
	.zero		0
	.zero		64


//--------------------- .nv.global                --------------------------
	.section	.nv.global,"aw",@nobits
.nv.global:
	.type		_ZN72_INTERNAL_de59a32d_36_flash_fwd_hdim32_bf16_causal_sm80_cu_a6473388_28664cute1_E,@object
	.size		_ZN72_INTERNAL_de59a32d_36_flash_fwd_hdim32_bf16_causal_sm80_cu_a6473388_28664cute1_E,(_ZN72_INTERNAL_de59a32d_36_flash_fwd_hdim32_bf16_causal_sm80_cu_a6473388_28664cuda3std3__45__cpo6cbeginE - _ZN72_INTERNAL_de59a32d_36_flash_fwd_hdim32_bf16_causal_sm80_cu_a6473388_28664cute1_E)
_ZN72_INTERNAL_de59a32d_36_flash_fwd_hdim32_bf16_causal_sm80_cu_a6473388_28664cute1_E:
	.zero		1
	.type		_ZN72_INTERNAL_de59a32d_36_flash_fwd_hdim32_bf16_causal_sm80_cu_a6473388_28664cuda3std3__45__cpo6cbeginE,@object
	.size		_ZN72_INTERNAL_de59a32d_36_flash_fwd_hdim32_bf16_causal_sm80_cu_a6473388_28664cuda3std3__45__cpo6cbeginE,(_ZN72_INTERNAL_de59a32d_36_flash_fwd_hdim32_bf16_causal_sm80_cu_a6473388_28664cuda3std3__48in_placeE - _ZN72_INTERNAL_de59a32d_36_flash_fwd_hdim32_bf16_causal_sm80_cu_a6473388_28664cuda3std3__45__cpo6cbeginE)
_ZN72_INTERNAL_de59a32d_36_flash_fwd_hdim32_bf16_causal_sm80_cu_a6473388_28664cuda3std3__45__cpo6cbeginE:
	.zero		1
	.type		_ZN72_INTERNAL_de59a32d_36_flash_fwd_hdim32_bf16_causal_sm80_cu_a6473388_28664cuda3std3__48in_placeE,@object
	.size		_ZN72_INTERNAL_de59a32d_36_flash_fwd_hdim32_bf16_causal_sm80_cu_a6473388_28664cuda3std3__48in_placeE,(_ZN72_INTERNAL_de59a32d_36_flash_fwd_hdim32_bf16_causal_sm80_cu_a6473388_28664cuda3std6ranges3__45__cpo9iter_moveE - _ZN72_INTERNAL_de59a32d_36_flash_fwd_hdim32_bf16_causal_sm80_cu_a6473388_28664cuda3std3__48in_placeE)
_ZN72_INTERNAL_de59a32d_36_flash_fwd_hdim32_bf16_causal_sm80_cu_a6473388_28664cuda3std3__48in_placeE:
	.zero		1
	.type		_ZN72_INTERNAL_de59a32d_36_flash_fwd_hdim32_bf16_causal_sm80_cu_a6473388_28664cuda3std6ranges3__45__cpo9iter_moveE,@object
	.size		_ZN72_INTERNAL_de59a32d_36_flash_fwd_hdim32_bf16_causal_sm80_cu_a6473388_28664cuda3std6ranges3__45__cpo9iter_moveE,(_ZN72_INTERNAL_de59a32d_36_flash_fwd_hdim32_bf16_causal_sm80_cu_a6473388_28664cuda3std3__45__cpo5beginE - _ZN72_INTERNAL_de59a32d_36_flash_fwd_hdim32_bf16_causal_sm80_cu_a6473388_28664cuda3std6ranges3__45__cpo9iter_moveE)
_ZN72_INTERNAL_de59a32d_36_flash_fwd_hdim32_bf16_causal_sm80_cu_a6473388_28664cuda3std6ranges3__45__cpo9iter_moveE:
	.zero		1
	.type		_ZN72_INTERNAL_de59a32d_36_flash_fwd_hdim32_bf16_causal_sm80_cu_a6473388_28664cuda3std3__45__cpo5beginE,@object
	.size		_ZN72_INTERNAL_de59a32d_36_flash_fwd_hdim32_bf16_causal_sm80_cu_a6473388_28664cuda3std3__45__cpo5beginE,(_ZN72_INTERNAL_de59a32d_36_flash_fwd_hdim32_bf16_causal_sm80_cu_a6473388_28664cuda3std3__474_GLOBAL__N__de59a32d_36_flash_fwd_hdim32_bf16_causal_sm80_cu_a6473388_28666ignoreE - _ZN72_INTERNAL_de59a32d_36_flash_fwd_hdim32_bf16_causal_sm80_cu_a6473388_28664cuda3std3__45__cpo5beginE)
_ZN72_INTERNAL_de59a32d_36_flash_fwd_hdim32_bf16_causal_sm80_cu_a6473388_28664cuda3std3__45__cpo5beginE:
	.zero		1
	.type		_ZN72_INTERNAL_de59a32d_36_flash_fwd_hdim32_bf16_causal_sm80_cu_a6473388_28664cuda3std3__474_GLOBAL__N__de59a32d_36_flash_fwd_hdim32_bf16_causal_sm80_cu_a6473388_28666ignoreE,@object
	.size		_ZN72_INTERNAL_de59a32d_36_flash_fwd_hdim32_bf16_causal_sm80_cu_a6473388_28664cuda3std3__474_GLOBAL__N__de59a32d_36_flash_fwd_hdim32_bf16_causal_sm80_cu_a6473388_28666ignoreE,(_ZN72_INTERNAL_de59a32d_36_flash_fwd_hdim32_bf16_causal_sm80_cu_a6473388_28664cute7productE - _ZN72_INTERNAL_de59a32d_36_flash_fwd_hdim32_bf16_causal_sm80_cu_a6473388_28664cuda3std3__474_GLOBAL__N__de59a32d_36_flash_fwd_hdim32_bf16_causal_sm80_cu_a6473388_28666ignoreE)
_ZN72_INTERNAL_de59a32d_36_flash_fwd_hdim32_bf16_causal_sm80_cu_a6473388_28664cuda3std3__474_GLOBAL__N__de59a32d_36_flash_fwd_hdim32_bf16_causal_sm80_cu_a6473388_28666ignoreE:
	.zero		1
	.type		_ZN72_INTERNAL_de59a32d_36_flash_fwd_hdim32_bf16_causal_sm80_cu_a6473388_28664cute7productE,@object
	.size		_ZN72_INTERNAL_de59a32d_36_flash_fwd_hdim32_bf16_causal_sm80_cu_a6473388_28664cute7productE,(_ZN72_INTERNAL_de59a32d_36_flash_fwd_hdim32_bf16_causal_sm80_cu_a6473388_28664cuda3std3__45__cpo3endE - _ZN72_INTERNAL_de59a32d_36_flash_fwd_hdim32_bf16_causal_sm80_cu_a6473388_28664cute7productE)
_ZN72_INTERNAL_de59a32d_36_flash_fwd_hdim32_bf16_causal_sm80_cu_a6473388_28664cute7productE:
	.zero		1
	.type		_ZN72_INTERNAL_de59a32d_36_flash_fwd_hdim32_bf16_causal_sm80_cu_a6473388_28664cuda3std3__45__cpo3endE,@object
	.size		_ZN72_INTERNAL_de59a32d_36_flash_fwd_hdim32_bf16_causal_sm80_cu_a6473388_28664cuda3std3__45__cpo3endE,(_ZN72_INTERNAL_de59a32d_36_flash_fwd_hdim32_bf16_causal_sm80_cu_a6473388_28664cuda3std3__419piecewise_constructE - _ZN72_INTERNAL_de59a32d_36_flash_fwd_hdim32_bf16_causal_sm80_cu_a6473388_28664cuda3std3__45__cpo3endE)
_ZN72_INTERNAL_de59a32d_36_flash_fwd_hdim32_bf16_causal_sm80_cu_a6473388_28664cuda3std3__45__cpo3endE:
	.zero		1
	.type		_ZN72_INTERNAL_de59a32d_36_flash_fwd_hdim32_bf16_causal_sm80_cu_a6473388_28664cuda3std3__419piecewise_constructE,@object
	.size		_ZN72_INTERNAL_de59a32d_36_flash_fwd_hdim32_bf16_causal_sm80_cu_a6473388_28664cuda3std3__419piecewise_constructE,(_ZN72_INTERNAL_de59a32d_36_flash_fwd_hdim32_bf16_causal_sm80_cu_a6473388_28664cuda3std3__45__cpo4cendE - _ZN72_INTERNAL_de59a32d_36_flash_fwd_hdim32_bf16_causal_sm80_cu_a6473388_28664cuda3std3__419piecewise_constructE)
_ZN72_INTERNAL_de59a32d_36_flash_fwd_hdim32_bf16_causal_sm80_cu_a6473388_28664cuda3std3__419piecewise_constructE:
	.zero		1
	.type		_ZN72_INTERNAL_de59a32d_36_flash_fwd_hdim32_bf16_causal_sm80_cu_a6473388_28664cuda3std3__45__cpo4cendE,@object
	.size		_ZN72_INTERNAL_de59a32d_36_flash_fwd_hdim32_bf16_causal_sm80_cu_a6473388_28664cuda3std3__45__cpo4cendE,(_ZN72_INTERNAL_de59a32d_36_flash_fwd_hdim32_bf16_causal_sm80_cu_a6473388_28664cuda3std6ranges3__45__cpo4swapE - _ZN72_INTERNAL_de59a32d_36_flash_fwd_hdim32_bf16_causal_sm80_cu_a6473388_28664cuda3std3__45__cpo4cendE)
_ZN72_INTERNAL_de59a32d_36_flash_fwd_hdim32_bf16_causal_sm80_cu_a6473388_28664cuda3std3__45__cpo4cendE:
	.zero		1
	.type		_ZN72_INTERNAL_de59a32d_36_flash_fwd_hdim32_bf16_causal_sm80_cu_a6473388_28664cuda3std6ranges3__45__cpo4swapE,@object
	.size		_ZN72_INTERNAL_de59a32d_36_flash_fwd_hdim32_bf16_causal_sm80_cu_a6473388_28664cuda3std6ranges3__45__cpo4swapE,(.L_7 - _ZN72_INTERNAL_de59a32d_36_flash_fwd_hdim32_bf16_causal_sm80_cu_a6473388_28664cuda3std6ranges3__45__cpo4swapE)
_ZN72_INTERNAL_de59a32d_36_flash_fwd_hdim32_bf16_causal_sm80_cu_a6473388_28664cuda3std6ranges3__45__cpo4swapE:
	.zero		1
.L_7:


//--------------------- .nv.shared._ZN5flash16flash_fwd_kernelI23Flash_fwd_kernel_traitsILi32ELi128ELi128ELi4ELb0ELb0EN7cutlass10bfloat16_tE19Flash_kernel_traitsILi32ELi128ELi128ELi4ES3_EELb0ELb1ELb0ELb0ELb0ELb1ELb0ELb0EEEvNS_16Flash_fwd_paramsE --------------------------
	.section	.nv.shared._ZN5flash16flash_fwd_kernelI23Flash_fwd_kernel_traitsILi32ELi128ELi128ELi4ELb0ELb0EN7cutlass10bfloat16_tE19Flash_kernel_traitsILi32ELi128ELi128ELi4ES3_EELb0ELb1ELb0ELb0ELb0ELb1ELb0ELb0EEEvNS_16Flash_fwd_paramsE,"aw",@nobits
	.sectionflags	@""
	.align	16
	.zero		1024


//--------------------- .nv.shared._ZN5flash16flash_fwd_kernelI23Flash_fwd_kernel_traitsILi32ELi128ELi128ELi4ELb0ELb0EN7cutlass10bfloat16_tE19Flash_kernel_traitsILi32ELi128ELi128ELi4ES3_EELb0ELb1ELb0ELb0ELb0ELb0ELb0ELb0EEEvNS_16Flash_fwd_paramsE --------------------------
	.section	.nv.shared._ZN5flash16flash_fwd_kernelI23Flash_fwd_kernel_traitsILi32ELi128ELi128ELi4ELb0ELb0EN7cutlass10bfloat16_tE19Flash_kernel_traitsILi32ELi128ELi128ELi4ES3_EELb0ELb1ELb0ELb0ELb0ELb0ELb0ELb0EEEvNS_16Flash_fwd_paramsE,"aw",@nobits
	.sectionflags	@""
	.align	16
	.zero		1024


//--------------------- .nv.shared._ZN5flash16flash_fwd_kernelI23Flash_fwd_kernel_traitsILi32ELi128ELi128ELi4ELb0ELb0EN7cutlass10bfloat16_tE19Flash_kernel_traitsILi32ELi128ELi128ELi4ES3_EELb0ELb1ELb0ELb1ELb0ELb0ELb0ELb0EEEvNS_16Flash_fwd_paramsE --------------------------
	.section	.nv.shared._ZN5flash16flash_fwd_kernelI23Flash_fwd_kernel_traitsILi32ELi128ELi128ELi4ELb0ELb0EN7cutlass10bfloat16_tE19Flash_kernel_traitsILi32ELi128ELi128ELi4ES3_EELb0ELb1ELb0ELb1ELb0ELb0ELb0ELb0EEEvNS_16Flash_fwd_paramsE,"aw",@nobits
	.sectionflags	@""
	.align	16
	.zero		1024


//--------------------- .nv.shared._ZN5flash16flash_fwd_kernelI23Flash_fwd_kernel_traitsILi32ELi128ELi128ELi4ELb0ELb0EN7cutlass10bfloat16_tE19Flash_kernel_traitsILi32ELi128ELi128ELi4ES3_EELb1ELb1ELb0ELb0ELb0ELb0ELb0ELb0EEEvNS_16Flash_fwd_paramsE --------------------------
	.section	.nv.shared._ZN5flash16flash_fwd_kernelI23Flash_fwd_kernel_traitsILi32ELi128ELi128ELi4ELb0ELb0EN7cutlass10bfloat16_tE19Flash_kernel_traitsILi32ELi128ELi128ELi4ES3_EELb1ELb1ELb0ELb0ELb0ELb0ELb0ELb0EEEvNS_16Flash_fwd_paramsE,"aw",@nobits
	.sectionflags	@""
	.align	16
	.zero		1024


//--------------------- .nv.shared._ZN5flash16flash_fwd_kernelI23Flash_fwd_kernel_traitsILi32ELi128ELi128ELi4ELb0ELb0EN7cutlass10bfloat16_tE19Flash_kernel_traitsILi32ELi128ELi128ELi4ES3_EELb1ELb1ELb0ELb0ELb1ELb1ELb0ELb0EEEvNS_16Flash_fwd_paramsE --------------------------
	.section	.nv.shared._ZN5flash16flash_fwd_kernelI23Flash_fwd_kernel_traitsILi32ELi128ELi128ELi4ELb0ELb0EN7cutlass10bfloat16_tE19Flash_kernel_traitsILi32ELi128ELi128ELi4ES3_EELb1ELb1ELb0ELb0ELb1ELb1ELb0ELb0EEEvNS_16Flash_fwd_paramsE,"aw",@nobits
	.sectionflags	@""
	.align	16
	.zero		1024


//--------------------- .nv.shared._ZN5flash16flash_fwd_kernelI23Flash_fwd_kernel_traitsILi32ELi128ELi128ELi4ELb0ELb0EN7cutlass10bfloat16_tE19Flash_kernel_traitsILi32ELi128ELi128ELi4ES3_EELb0ELb1ELb0ELb0ELb1ELb1ELb1ELb0EEEvNS_16Flash_fwd_paramsE --------------------------
	.section	.nv.shared._ZN5flash16flash_fwd_kernelI23Flash_fwd_kernel_traitsILi32ELi128ELi128ELi4ELb0ELb0EN7cutlass10bfloat16_tE19Flash_kernel_traitsILi32ELi128ELi128ELi4ES3_EELb0ELb1ELb0ELb0ELb1ELb1ELb1ELb0EEEvNS_16Flash_fwd_paramsE,"aw",@nobits
	.sectionflags	@""
	.align	16
	.zero		1024


//--------------------- .nv.shared._ZN5flash16flash_fwd_kernelI23Flash_fwd_kernel_traitsILi32ELi128ELi128ELi4ELb0ELb0EN7cutlass10bfloat16_tE19Flash_kernel_traitsILi32ELi128ELi128ELi4ES3_EELb1ELb1ELb0ELb0ELb0ELb1ELb0ELb0EEEvNS_16Flash_fwd_paramsE --------------------------
	.section	.nv.shared._ZN5flash16flash_fwd_kernelI23Flash_fwd_kernel_traitsILi32ELi128ELi128ELi4ELb0ELb0EN7cutlass10bfloat16_tE19Flash_kernel_traitsILi32ELi128ELi128ELi4ES3_EELb1ELb1ELb0ELb0ELb0ELb1ELb0ELb0EEEvNS_16Flash_fwd_paramsE,"aw",@nobits
	.sectionflags	@""
	.align	16
	.zero		1024


//--------------------- .nv.shared._ZN5flash16flash_fwd_kernelI23Flash_fwd_kernel_traitsILi32ELi128ELi128ELi4ELb0ELb0EN7cutlass10bfloat16_tE19Flash_kernel_traitsILi32ELi128ELi128ELi4ES3_EELb0ELb1ELb0ELb0ELb0ELb1ELb1ELb0EEEvNS_16Flash_fwd_paramsE --------------------------
	.section	.nv.shared._ZN5flash16flash_fwd_kernelI23Flash_fwd_kernel_traitsILi32ELi128ELi128ELi4ELb0ELb0EN7cutlass10bfloat16_tE19Flash_kernel_traitsILi32ELi128ELi128ELi4ES3_EELb0ELb1ELb0ELb0ELb0ELb1ELb1ELb0EEEvNS_16Flash_fwd_paramsE,"aw",@nobits
	.sectionflags	@""
	.align	16
	.zero		1024


//--------------------- .nv.shared._ZN5flash16flash_fwd_kernelI23Flash_fwd_kernel_traitsILi32ELi128ELi128ELi4ELb0ELb0EN7cutlass10bfloat16_tE19Flash_kernel_traitsILi32ELi128ELi128ELi4ES3_EELb1ELb1ELb0ELb1ELb0ELb0ELb0ELb0EEEvNS_16Flash_fwd_paramsE --------------------------
	.section	.nv.shared._ZN5flash16flash_fwd_kernelI23Flash_fwd_kernel_traitsILi32ELi128ELi128ELi4ELb0ELb0EN7cutlass10bfloat16_tE19Flash_kernel_traitsILi32ELi128ELi128ELi4ES3_EELb1ELb1ELb0ELb1ELb0ELb0ELb0ELb0EEEvNS_16Flash_fwd_paramsE,"aw",@nobits
	.sectionflags	@""
	.align	16
	.zero		1024


//--------------------- .nv.shared._ZN5flash16flash_fwd_kernelI23Flash_fwd_kernel_traitsILi32ELi128ELi128ELi4ELb0ELb0EN7cutlass10bfloat16_tE19Flash_kernel_traitsILi32ELi128ELi128ELi4ES3_EELb1ELb1ELb0ELb0ELb0ELb0ELb0ELb1EEEvNS_16Flash_fwd_paramsE --------------------------
	.section	.nv.shared._ZN5flash16flash_fwd_kernelI23Flash_fwd_kernel_traitsILi32ELi128ELi128ELi4ELb0ELb0EN7cutlass10bfloat16_tE19Flash_kernel_traitsILi32ELi128ELi128ELi4ES3_EELb1ELb1ELb0ELb0ELb0ELb0ELb0ELb1EEEvNS_16Flash_fwd_paramsE,"aw",@nobits
	.sectionflags	@""
	.align	16
	.zero		1024


//--------------------- .nv.shared._ZN5flash16flash_fwd_kernelI23Flash_fwd_kernel_traitsILi32ELi128ELi128ELi4ELb0ELb0EN7cutlass10bfloat16_tE19Flash_kernel_traitsILi32ELi128ELi128ELi4ES3_EELb0ELb1ELb0ELb0ELb0ELb0ELb1ELb0EEEvNS_16Flash_fwd_paramsE --------------------------
	.section	.nv.shared._ZN5flash16flash_fwd_kernelI23Flash_fwd_kernel_traitsILi32ELi128ELi128ELi4ELb0ELb0EN7cutlass10bfloat16_tE19Flash_kernel_traitsILi32ELi128ELi128ELi4ES3_EELb0ELb1ELb0ELb0ELb0ELb0ELb1ELb0EEEvNS_16Flash_fwd_paramsE,"aw",@nobits
	.sectionflags	@""
	.align	16
	.zero		1024


//--------------------- .nv.shared._ZN5flash16flash_fwd_kernelI23Flash_fwd_kernel_traitsILi32ELi128ELi128ELi4ELb0ELb0EN7cutlass10bfloat16_tE19Flash_kernel_traitsILi32ELi128ELi128ELi4ES3_EELb1ELb1ELb0ELb1ELb0ELb0ELb0ELb1EEEvNS_16Flash_fwd_paramsE --------------------------
	.section	.nv.shared._ZN5flash16flash_fwd_kernelI23Flash_fwd_kernel_traitsILi32ELi128ELi128ELi4ELb0ELb0EN7cutlass10bfloat16_tE19Flash_kernel_traitsILi32ELi128ELi128ELi4ES3_EELb1ELb1ELb0ELb1ELb0ELb0ELb0ELb1EEEvNS_16Flash_fwd_paramsE,"aw",@nobits
	.sectionflags	@""
	.align	16
	.zero		1024


//--------------------- .nv.shared._ZN5flash16flash_fwd_kernelI23Flash_fwd_kernel_traitsILi32ELi128ELi128ELi4ELb0ELb0EN7cutlass10bfloat16_tE19Flash_kernel_traitsILi32ELi128ELi128ELi4ES3_EELb0ELb1ELb0ELb1ELb0ELb0ELb1ELb0EEEvNS_16Flash_fwd_paramsE --------------------------
	.section	.nv.shared._ZN5flash16flash_fwd_kernelI23Flash_fwd_kernel_traitsILi32ELi128ELi128ELi4ELb0ELb0EN7cutlass10bfloat16_tE19Flash_kernel_traitsILi32ELi128ELi128ELi4ES3_EELb0ELb1ELb0ELb1ELb0ELb0ELb1ELb0EEEvNS_16Flash_fwd_paramsE,"aw",@nobits
	.sectionflags	@""
	.align	16
	.zero		1024


//--------------------- .nv.constant0._ZN5flash16flash_fwd_kernelI23Flash_fwd_kernel_traitsILi32ELi128ELi128ELi4ELb0ELb0EN7cutlass10bfloat16_tE19Flash_kernel_traitsILi32ELi128ELi128ELi4ES3_EELb0ELb1ELb0ELb0ELb1ELb1ELb0ELb0EEEvNS_16Flash_fwd_paramsE --------------------------
	.section	.nv.constant0._ZN5flash16flash_fwd_kernelI23Flash_fwd_kernel_traitsILi32ELi128ELi128ELi4ELb0ELb0EN7cutlass10bfloat16_tE19Flash_kernel_traitsILi32ELi128ELi128ELi4ES3_EELb0ELb1ELb0ELb0ELb1ELb1ELb0ELb0EEEvNS_16Flash_fwd_paramsE,"a",@progbits
	.sectionflags	@""
	.align	4
.nv.constant0._ZN5flash16flash_fwd_kernelI23Flash_fwd_kernel_traitsILi32ELi128ELi128ELi4ELb0ELb0EN7cutlass10bfloat16_tE19Flash_kernel_traitsILi32ELi128ELi128ELi4ES3_EELb0ELb1ELb0ELb0ELb1ELb1ELb0ELb0EEEvNS_16Flash_fwd_paramsE:
	.zero		1360


//--------------------- .nv.constant0._ZN5flash16flash_fwd_kernelI23Flash_fwd_kernel_traitsILi32ELi128ELi128ELi4ELb0ELb0EN7cutlass10bfloat16_tE19Flash_kernel_traitsILi32ELi128ELi128ELi4ES3_EELb0ELb1ELb0ELb0ELb0ELb1ELb0ELb0EEEvNS_16Flash_fwd_paramsE --------------------------
	.section	.nv.constant0._ZN5flash16flash_fwd_kernelI23Flash_fwd_kernel_traitsILi32ELi128ELi128ELi4ELb0ELb0EN7cutlass10bfloat16_tE19Flash_kernel_traitsILi32ELi128ELi128ELi4ES3_EELb0ELb1ELb0ELb0ELb0ELb1ELb0ELb0EEEvNS_16Flash_fwd_paramsE,"a",@progbits
	.sectionflags	@""
	.align	4
.nv.constant0._ZN5flash16flash_fwd_kernelI23Flash_fwd_kernel_traitsILi32ELi128ELi128ELi4ELb0ELb0EN7cutlass10bfloat16_tE19Flash_kernel_traitsILi32ELi128ELi128ELi4ES3_EELb0ELb1ELb0ELb0ELb0ELb1ELb0ELb0EEEvNS_16Flash_fwd_paramsE:
	.zero		1360


//--------------------- .nv.constant0._ZN5flash16flash_fwd_kernelI23Flash_fwd_kernel_traitsILi32ELi128ELi128ELi4ELb0ELb0EN7cutlass10bfloat16_tE19Flash_kernel_traitsILi32ELi128ELi128ELi4ES3_EELb0ELb1ELb0ELb0ELb0ELb0ELb0ELb0EEEvNS_16Flash_fwd_paramsE --------------------------
	.section	.nv.constant0._ZN5flash16flash_fwd_kernelI23Flash_fwd_kernel_traitsILi32ELi128ELi128ELi4ELb0ELb0EN7cutlass10bfloat16_tE19Flash_kernel_traitsILi32ELi128ELi128ELi4ES3_EELb0ELb1ELb0ELb0ELb0ELb0ELb0ELb0EEEvNS_16Flash_fwd_paramsE,"a",@progbits
	.sectionflags	@""
	.align	4
.nv.constant0._ZN5flash16flash_fwd_kernelI23Flash_fwd_kernel_traitsILi32ELi128ELi128ELi4ELb0ELb0EN7cutlass10bfloat16_tE19Flash_kernel_traitsILi32ELi128ELi128ELi4ES3_EELb0ELb1ELb0ELb0ELb0ELb0ELb0ELb0EEEvNS_16Flash_fwd_paramsE:
	.zero		1360


//--------------------- .nv.constant0._ZN5flash16flash_fwd_kernelI23Flash_fwd_kernel_traitsILi32ELi128ELi128ELi4ELb0ELb0EN7cutlass10bfloat16_tE19Flash_kernel_traitsILi32ELi128ELi128ELi4ES3_EELb0ELb1ELb0ELb1ELb0ELb0ELb0ELb0EEEvNS_16Flash_fwd_paramsE --------------------------
	.section	.nv.constant0._ZN5flash16flash_fwd_kernelI23Flash_fwd_kernel_traitsILi32ELi128ELi128ELi4ELb0ELb0EN7cutlass10bfloat16_tE19Flash_kernel_traitsILi32ELi128ELi128ELi4ES3_EELb0ELb1ELb0ELb1ELb0ELb0ELb0ELb0EEEvNS_16Flash_fwd_paramsE,"a",@progbits
	.sectionflags	@""
	.align	4
.nv.constant0._ZN5flash16flash_fwd_kernelI23Flash_fwd_kernel_traitsILi32ELi128ELi128ELi4ELb0ELb0EN7cutlass10bfloat16_tE19Flash_kernel_traitsILi32ELi128ELi128ELi4ES3_EELb0ELb1ELb0ELb1ELb0ELb0ELb0ELb0EEEvNS_16Flash_fwd_paramsE:
	.zero		1360


//--------------------- .nv.constant0._ZN5flash16flash_fwd_kernelI23Flash_fwd_kernel_traitsILi32ELi128ELi128ELi4ELb0ELb0EN7cutlass10bfloat16_tE19Flash_kernel_traitsILi32ELi128ELi128ELi4ES3_EELb1ELb1ELb0ELb0ELb0ELb0ELb0ELb0EEEvNS_16Flash_fwd_paramsE --------------------------
	.section	.nv.constant0._ZN5flash16flash_fwd_kernelI23Flash_fwd_kernel_traitsILi32ELi128ELi128ELi4ELb0ELb0EN7cutlass10bfloat16_tE19Flash_kernel_traitsILi32ELi128ELi128ELi4ES3_EELb1ELb1ELb0ELb0ELb0ELb0ELb0ELb0EEEvNS_16Flash_fwd_paramsE,"a",@progbits
	.sectionflags	@""
	.align	4
.nv.constant0._ZN5flash16flash_fwd_kernelI23Flash_fwd_kernel_traitsILi32ELi128ELi128ELi4ELb0ELb0EN7cutlass10bfloat16_tE19Flash_kernel_traitsILi32ELi128ELi128ELi4ES3_EELb1ELb1ELb0ELb0ELb0ELb0ELb0ELb0EEEvNS_16Flash_fwd_paramsE:
	.zero		1360


//--------------------- .nv.constant0._ZN5flash16flash_fwd_kernelI23Flash_fwd_kernel_traitsILi32ELi128ELi128ELi4ELb0ELb0EN7cutlass10bfloat16_tE19Flash_kernel_traitsILi32ELi128ELi128ELi4ES3_EELb1ELb1ELb0ELb0ELb1ELb1ELb0ELb0EEEvNS_16Flash_fwd_paramsE --------------------------
	.section	.nv.constant0._ZN5flash16flash_fwd_kernelI23Flash_fwd_kernel_traitsILi32ELi128ELi128ELi4ELb0ELb0EN7cutlass10bfloat16_tE19Flash_kernel_traitsILi32ELi128ELi128ELi4ES3_EELb1ELb1ELb0ELb0ELb1ELb1ELb0ELb0EEEvNS_16Flash_fwd_paramsE,"a",@progbits
	.sectionflags	@""
	.align	4
.nv.constant0._ZN5flash16flash_fwd_kernelI23Flash_fwd_kernel_traitsILi32ELi128ELi128ELi4ELb0ELb0EN7cutlass10bfloat16_tE19Flash_kernel_traitsILi32ELi128ELi128ELi4ES3_EELb1ELb1ELb0ELb0ELb1ELb1ELb0ELb0EEEvNS_16Flash_fwd_paramsE:
	.zero		1360


//--------------------- .nv.constant0._ZN5flash16flash_fwd_kernelI23Flash_fwd_kernel_traitsILi32ELi128ELi128ELi4ELb0ELb0EN7cutlass10bfloat16_tE19Flash_kernel_traitsILi32ELi128ELi128ELi4ES3_EELb0ELb1ELb0ELb0ELb1ELb1ELb1ELb0EEEvNS_16Flash_fwd_paramsE --------------------------
	.section	.nv.constant0._ZN5flash16flash_fwd_kernelI23Flash_fwd_kernel_traitsILi32ELi128ELi128ELi4ELb0ELb0EN7cutlass10bfloat16_tE19Flash_kernel_traitsILi32ELi128ELi128ELi4ES3_EELb0ELb1ELb0ELb0ELb1ELb1ELb1ELb0EEEvNS_16Flash_fwd_paramsE,"a",@progbits
	.sectionflags	@""
	.align	4
.nv.constant0._ZN5flash16flash_fwd_kernelI23Flash_fwd_kernel_traitsILi32ELi128ELi128ELi4ELb0ELb0EN7cutlass10bfloat16_tE19Flash_kernel_traitsILi32ELi128ELi128ELi4ES3_EELb0ELb1ELb0ELb0ELb1ELb1ELb1ELb0EEEvNS_16Flash_fwd_paramsE:
	.zero		1360


//--------------------- .nv.constant0._ZN5flash16flash_fwd_kernelI23Flash_fwd_kernel_traitsILi32ELi128ELi128ELi4ELb0ELb0EN7cutlass10bfloat16_tE19Flash_kernel_traitsILi32ELi128ELi128ELi4ES3_EELb1ELb1ELb0ELb0ELb0ELb1ELb0ELb0EEEvNS_16Flash_fwd_paramsE --------------------------
	.section	.nv.constant0._ZN5flash16flash_fwd_kernelI23Flash_fwd_kernel_traitsILi32ELi128ELi128ELi4ELb0ELb0EN7cutlass10bfloat16_tE19Flash_kernel_traitsILi32ELi128ELi128ELi4ES3_EELb1ELb1ELb0ELb0ELb0ELb1ELb0ELb0EEEvNS_16Flash_fwd_paramsE,"a",@progbits
	.sectionflags	@""
	.align	4
.nv.constant0._ZN5flash16flash_fwd_kernelI23Flash_fwd_kernel_traitsILi32ELi128ELi128ELi4ELb0ELb0EN7cutlass10bfloat16_tE19Flash_kernel_traitsILi32ELi128ELi128ELi4ES3_EELb1ELb1ELb0ELb0ELb0ELb1ELb0ELb0EEEvNS_16Flash_fwd_paramsE:
	.zero		1360


//--------------------- .nv.constant0._ZN5flash16flash_fwd_kernelI23Flash_fwd_kernel_traitsILi32ELi128ELi128ELi4ELb0ELb0EN7cutlass10bfloat16_tE19Flash_kernel_traitsILi32ELi128ELi128ELi4ES3_EELb0ELb1ELb0ELb0ELb0ELb1ELb1ELb0EEEvNS_16Flash_fwd_paramsE --------------------------
	.section	.nv.constant0._ZN5flash16flash_fwd_kernelI23Flash_fwd_kernel_traitsILi32ELi128ELi128ELi4ELb0ELb0EN7cutlass10bfloat16_tE19Flash_kernel_traitsILi32ELi128ELi128ELi4ES3_EELb0ELb1ELb0ELb0ELb0ELb1ELb1ELb0EEEvNS_16Flash_fwd_paramsE,"a",@progbits
	.sectionflags	@""
	.align	4
.nv.constant0._ZN5flash16flash_fwd_kernelI23Flash_fwd_kernel_traitsILi32ELi128ELi128ELi4ELb0ELb0EN7cutlass10bfloat16_tE19Flash_kernel_traitsILi32ELi128ELi128ELi4ES3_EELb0ELb1ELb0ELb0ELb0ELb1ELb1ELb0EEEvNS_16Flash_fwd_paramsE:
	.zero		1360


//--------------------- .nv.constant0._ZN5flash16flash_fwd_kernelI23Flash_fwd_kernel_traitsILi32ELi128ELi128ELi4ELb0ELb0EN7cutlass10bfloat16_tE19Flash_kernel_traitsILi32ELi128ELi128ELi4ES3_EELb1ELb1ELb0ELb1ELb0ELb0ELb0ELb0EEEvNS_16Flash_fwd_paramsE --------------------------
	.section	.nv.constant0._ZN5flash16flash_fwd_kernelI23Flash_fwd_kernel_traitsILi32ELi128ELi128ELi4ELb0ELb0EN7cutlass10bfloat16_tE19Flash_kernel_traitsILi32ELi128ELi128ELi4ES3_EELb1ELb1ELb0ELb1ELb0ELb0ELb0ELb0EEEvNS_16Flash_fwd_paramsE,"a",@progbits
	.sectionflags	@""
	.align	4
.nv.constant0._ZN5flash16flash_fwd_kernelI23Flash_fwd_kernel_traitsILi32ELi128ELi128ELi4ELb0ELb0EN7cutlass10bfloat16_tE19Flash_kernel_traitsILi32ELi128ELi128ELi4ES3_EELb1ELb1ELb0ELb1ELb0ELb0ELb0ELb0EEEvNS_16Flash_fwd_paramsE:
	.zero		1360


//--------------------- .nv.constant0._ZN5flash16flash_fwd_kernelI23Flash_fwd_kernel_traitsILi32ELi128ELi128ELi4ELb0ELb0EN7cutlass10bfloat16_tE19Flash_kernel_traitsILi32ELi128ELi128ELi4ES3_EELb1ELb1ELb0ELb0ELb0ELb0ELb0ELb1EEEvNS_16Flash_fwd_paramsE --------------------------
	.section	.nv.constant0._ZN5flash16flash_fwd_kernelI23Flash_fwd_kernel_traitsILi32ELi128ELi128ELi4ELb0ELb0EN7cutlass10bfloat16_tE19Flash_kernel_traitsILi32ELi128ELi128ELi4ES3_EELb1ELb1ELb0ELb0ELb0ELb0ELb0ELb1EEEvNS_16Flash_fwd_paramsE,"a",@progbits
	.sectionflags	@""
	.align	4
.nv.constant0._ZN5flash16flash_fwd_kernelI23Flash_fwd_kernel_traitsILi32ELi128ELi128ELi4ELb0ELb0EN7cutlass10bfloat16_tE19Flash_kernel_traitsILi32ELi128ELi128ELi4ES3_EELb1ELb1ELb0ELb0ELb0ELb0ELb0ELb1EEEvNS_16Flash_fwd_paramsE:
	.zero		1360


//--------------------- .nv.constant0._ZN5flash16flash_fwd_kernelI23Flash_fwd_kernel_traitsILi32ELi128ELi128ELi4ELb0ELb0EN7cutlass10bfloat16_tE19Flash_kernel_traitsILi32ELi128ELi128ELi4ES3_EELb0ELb1ELb0ELb0ELb0ELb0ELb1ELb0EEEvNS_16Flash_fwd_paramsE --------------------------
	.section	.nv.constant0._ZN5flash16flash_fwd_kernelI23Flash_fwd_kernel_traitsILi32ELi128ELi128ELi4ELb0ELb0EN7cutlass10bfloat16_tE19Flash_kernel_traitsILi32ELi128ELi128ELi4ES3_EELb0ELb1ELb0ELb0ELb0ELb0ELb1ELb0EEEvNS_16Flash_fwd_paramsE,"a",@progbits
	.sectionflags	@""
	.align	4
.nv.constant0._ZN5flash16flash_fwd_kernelI23Flash_fwd_kernel_traitsILi32ELi128ELi128ELi4ELb0ELb0EN7cutlass10bfloat16_tE19Flash_kernel_traitsILi32ELi128ELi128ELi4ES3_EELb0ELb1ELb0ELb0ELb0ELb0ELb1ELb0EEEvNS_16Flash_fwd_paramsE:
	.zero		1360


//--------------------- .nv.constant0._ZN5flash16flash_fwd_kernelI23Flash_fwd_kernel_traitsILi32ELi128ELi128ELi4ELb0ELb0EN7cutlass10bfloat16_tE19Flash_kernel_traitsILi32ELi128ELi128ELi4ES3_EELb1ELb1ELb0ELb1ELb0ELb0ELb0ELb1EEEvNS_16Flash_fwd_paramsE --------------------------
	.section	.nv.constant0._ZN5flash16flash_fwd_kernelI23Flash_fwd_kernel_traitsILi32ELi128ELi128ELi4ELb0ELb0EN7cutlass10bfloat16_tE19Flash_kernel_traitsILi32ELi128ELi128ELi4ES3_EELb1ELb1ELb0ELb1ELb0ELb0ELb0ELb1EEEvNS_16Flash_fwd_paramsE,"a",@progbits
	.sectionflags	@""
	.align	4
.nv.constant0._ZN5flash16flash_fwd_kernelI23Flash_fwd_kernel_traitsILi32ELi128ELi128ELi4ELb0ELb0EN7cutlass10bfloat16_tE19Flash_kernel_traitsILi32ELi128ELi128ELi4ES3_EELb1ELb1ELb0ELb1ELb0ELb0ELb0ELb1EEEvNS_16Flash_fwd_paramsE:
	.zero		1360


//--------------------- .nv.constant0._ZN5flash16flash_fwd_kernelI23Flash_fwd_kernel_traitsILi32ELi128ELi128ELi4ELb0ELb0EN7cutlass10bfloat16_tE19Flash_kernel_traitsILi32ELi128ELi128ELi4ES3_EELb0ELb1ELb0ELb1ELb0ELb0ELb1ELb0EEEvNS_16Flash_fwd_paramsE --------------------------
	.section	.nv.constant0._ZN5flash16flash_fwd_kernelI23Flash_fwd_kernel_traitsILi32ELi128ELi128ELi4ELb0ELb0EN7cutlass10bfloat16_tE19Flash_kernel_traitsILi32ELi128ELi128ELi4ES3_EELb0ELb1ELb0ELb1ELb0ELb0ELb1ELb0EEEvNS_16Flash_fwd_paramsE,"a",@progbits
	.sectionflags	@""
	.align	4
.nv.constant0._ZN5flash16flash_fwd_kernelI23Flash_fwd_kernel_traitsILi32ELi128ELi128ELi4ELb0ELb0EN7cutlass10bfloat16_tE19Flash_kernel_traitsILi32ELi128ELi128ELi4ES3_EELb0ELb1ELb0ELb1ELb0ELb0ELb1ELb0EEEvNS_16Flash_fwd_paramsE:
	.zero		1360


//--------------------- SYMBOLS --------------------------

	.type		.nv.reservedSmem.offset0,@object
	.size		.nv.reservedSmem.offset0,0x4
	.type		.nv.reservedSmem.cap,@object
	.size		.nv.reservedSmem.cap,0x4
